	.target	sm_80

	.elftype	@"ET_EXEC"


//--------------------- .note.nv.tkinfo           --------------------------
	.section	.note.nv.tkinfo,"",@"SHT_NOTE"
	.sectionflags	@"SHF_NOTE_NV_TKINFO"
	.tkinfo
        /*0018*/ 	.word	0x00000002
        /*0030*/ 	.string	""
        /*0030*/ 	.string	"ptxas"
        /*0030*/ 	.string	"Cuda compilation tools, release 13.0, V13.0.88"
        /*0030*/ 	.string	"Build cuda_13.0.r13.0/compiler.36424714_0"
        /*0030*/ 	.string	"-arch sm_80 -m 64 "



//--------------------- .note.nv.cuinfo           --------------------------
	.section	.note.nv.cuinfo,"",@"SHT_NOTE"
	.sectionflags	@"SHF_NOTE_NV_CUINFO"
        /*0018*/ 	.short	0x0002
        /*001a*/ 	.short	0x0050
        /*001c*/ 	.short	0x0082
	.zero		2


//--------------------- .nv.info                  --------------------------
	.section	.nv.info,"",@"SHT_CUDA_INFO"
	.align	4


	//----- nvinfo : EIATTR_REGCOUNT
	.align		4
        /*0000*/ 	.byte	0x04, 0x2f
        /*0002*/ 	.short	(.L_12 - .L_11)
	.align		4
.L_11:
        /*0004*/ 	.word	index@(_ZN7cutlass13device_kernelIN5flash19enable_sm80_to_sm89INS1_16FlashAttnFwdSm80INS1_25CollectiveMainloopFwdSm80ILi8ELi2ELb0EN4cute5tupleIJNS5_1CILi128EEENS7_ILi64EEENS7_ILi192EEEEEELi192ENS_10bfloat16_tEfNS_4arch4Sm80ELb1ELb0ELb0ELb1ELb1ELb1ELb1ELb1EEENS1_21CollectiveEpilogueFwdINS6_IJS8_SA_S9_EEENS6_IJNS7_ILi1EEESI_SI_EEESC_SE_Li256ELb1ELb1ELb1ELb0EEENS1_36VarlenDynamicPersistentTileSchedulerILi128ELi64ELi256ELi256ELb1ELb1ELb0ELb1ELb1ELb1EEEEEEEEEvNT_6ParamsE)
        /*0008*/ 	.word	0x000000ff


	//----- nvinfo : EIATTR_FRAME_SIZE
	.align		4
.L_12:
        /*000c*/ 	.byte	0x04, 0x11
        /*000e*/ 	.short	(.L_14 - .L_13)
	.align		4
.L_13:
        /*0010*/ 	.word	index@($__internal_51_$__cuda_sm70_votesync_ballot)
        /*0014*/ 	.word	0x00000000


	//----- nvinfo : EIATTR_FRAME_SIZE
	.align		4
.L_14:
        /*0018*/ 	.byte	0x04, 0x11
        /*001a*/ 	.short	(.L_16 - .L_15)
	.align		4
.L_15:
        /*001c*/ 	.word	index@($__internal_50_$__cuda_sm70_shflsync_up_p)
        /*0020*/ 	.word	0x00000000


	//----- nvinfo : EIATTR_FRAME_SIZE
	.align		4
.L_16:
        /*0024*/ 	.byte	0x04, 0x11
        /*0026*/ 	.short	(.L_18 - .L_17)
	.align		4
.L_17:
        /*0028*/ 	.word	index@($__internal_49_$__cuda_sm70_shflsync_idx_p)
        /*002c*/ 	.word	0x00000000


	//----- nvinfo : EIATTR_FRAME_SIZE
	.align		4
.L_18:
        /*0030*/ 	.byte	0x04, 0x11
        /*0032*/ 	.short	(.L_20 - .L_19)
	.align		4
.L_19:
        /*0034*/ 	.word	index@($__internal_48_$__cuda_sm70_shflsync_bfly_p)
        /*0038*/ 	.word	0x00000000


	//----- nvinfo : EIATTR_FRAME_SIZE
	.align		4
.L_20:
        /*003c*/ 	.byte	0x04, 0x11
        /*003e*/ 	.short	(.L_22 - .L_21)
	.align		4
.L_21:
        /*0040*/ 	.word	index@(_ZN7cutlass13device_kernelIN5flash19enable_sm80_to_sm89INS1_16FlashAttnFwdSm80INS1_25CollectiveMainloopFwdSm80ILi8ELi2ELb0EN4cute5tupleIJNS5_1CILi128EEENS7_ILi64EEENS7_ILi192EEEEEELi192ENS_10bfloat16_tEfNS_4arch4Sm80ELb1ELb0ELb0ELb1ELb1ELb1ELb1ELb1EEENS1_21CollectiveEpilogueFwdINS6_IJS8_SA_S9_EEENS6_IJNS7_ILi1EEESI_SI_EEESC_SE_Li256ELb1ELb1ELb1ELb0EEENS1_36VarlenDynamicPersistentTileSchedulerILi128ELi64ELi256ELi256ELb1ELb1ELb0ELb1ELb1ELb1EEEEEEEEEvNT_6ParamsE)
        /*0044*/ 	.word	0x00000070


	//----- nvinfo : EIATTR_REGCOUNT
	.align		4
.L_22:
        /*0048*/ 	.byte	0x04, 0x2f
        /*004a*/ 	.short	(.L_24 - .L_23)
	.align		4
.L_23:
        /*004c*/ 	.word	index@(_ZN7cutlass13device_kernelIN5flash19enable_sm80_to_sm89INS1_16FlashAttnFwdSm80INS1_25CollectiveMainloopFwdSm80ILi8ELi2ELb0EN4cute5tupleIJNS5_1CILi128EEENS7_ILi64EEENS7_ILi192EEEEEELi192ENS_10bfloat16_tEfNS_4arch4Sm80ELb1ELb0ELb0ELb1ELb1ELb0ELb1ELb1EEENS1_21CollectiveEpilogueFwdINS6_IJS8_SA_S9_EEENS6_IJNS7_ILi1EEESI_SI_EEESC_SE_Li256ELb1ELb1ELb1ELb0EEENS1_36VarlenDynamicPersistentTileSchedulerILi128ELi64ELi256ELi256ELb1ELb1ELb0ELb1ELb1ELb1EEEEEEEEEvNT_6ParamsE)
        /*0050*/ 	.word	0x000000ff


	//----- nvinfo : EIATTR_FRAME_SIZE
	.align		4
.L_24:
        /*0054*/ 	.byte	0x04, 0x11
        /*0056*/ 	.short	(.L_26 - .L_25)
	.align		4
.L_25:
        /*0058*/ 	.word	index@($__internal_47_$__cuda_sm70_votesync_ballot)
        /*005c*/ 	.word	0x00000000


	//----- nvinfo : EIATTR_FRAME_SIZE
	.align		4
.L_26:
        /*0060*/ 	.byte	0x04, 0x11
        /*0062*/ 	.short	(.L_28 - .L_27)
	.align		4
.L_27:
        /*0064*/ 	.word	index@($__internal_46_$__cuda_sm70_shflsync_up_p)
        /*0068*/ 	.word	0x00000000


	//----- nvinfo : EIATTR_FRAME_SIZE
	.align		4
.L_28:
        /*006c*/ 	.byte	0x04, 0x11
        /*006e*/ 	.short	(.L_30 - .L_29)
	.align		4
.L_29:
        /*0070*/ 	.word	index@($__internal_45_$__cuda_sm70_shflsync_idx_p)
        /*0074*/ 	.word	0x00000000


	//----- nvinfo : EIATTR_FRAME_SIZE
	.align		4
.L_30:
        /*0078*/ 	.byte	0x04, 0x11
        /*007a*/ 	.short	(.L_32 - .L_31)
	.align		4
.L_31:
        /*007c*/ 	.word	index@($__internal_44_$__cuda_sm70_shflsync_bfly_p)
        /*0080*/ 	.word	0x00000000


	//----- nvinfo : EIATTR_FRAME_SIZE
	.align		4
.L_32:
        /*0084*/ 	.byte	0x04, 0x11
        /*0086*/ 	.short	(.L_34 - .L_33)
	.align		4
.L_33:
        /*0088*/ 	.word	index@(_ZN7cutlass13device_kernelIN5flash19enable_sm80_to_sm89INS1_16FlashAttnFwdSm80INS1_25CollectiveMainloopFwdSm80ILi8ELi2ELb0EN4cute5tupleIJNS5_1CILi128EEENS7_ILi64EEENS7_ILi192EEEEEELi192ENS_10bfloat16_tEfNS_4arch4Sm80ELb1ELb0ELb0ELb1ELb1ELb0ELb1ELb1EEENS1_21CollectiveEpilogueFwdINS6_IJS8_SA_S9_EEENS6_IJNS7_ILi1EEESI_SI_EEESC_SE_Li256ELb1ELb1ELb1ELb0EEENS1_36VarlenDynamicPersistentTileSchedulerILi128ELi64ELi256ELi256ELb1ELb1ELb0ELb1ELb1ELb1EEEEEEEEEvNT_6ParamsE)
        /*008c*/ 	.word	0x00000020


	//----- nvinfo : EIATTR_REGCOUNT
	.align		4
.L_34:
        /*0090*/ 	.byte	0x04, 0x2f
        /*0092*/ 	.short	(.L_36 - .L_35)
	.align		4
.L_35:
        /*0094*/ 	.word	index@(_ZN7cutlass13device_kernelIN5flash19enable_sm80_to_sm89INS1_16FlashAttnFwdSm80INS1_25CollectiveMainloopFwdSm80ILi8ELi2ELb0EN4cute5tupleIJNS5_1CILi128EEENS7_ILi64EEENS7_ILi192EEEEEELi192ENS_10bfloat16_tEfNS_4arch4Sm80ELb1ELb0ELb0ELb0ELb1ELb0ELb1ELb1EEENS1_21CollectiveEpilogueFwdINS6_IJS8_SA_S9_EEENS6_IJNS7_ILi1EEESI_SI_EEESC_SE_Li256ELb0ELb1ELb1ELb0EEENS1_30DynamicPersistentTileSchedulerILi256ELi256ELb1ELb1ELb0EEEEEEEEEvNT_6ParamsE)
        /*0098*/ 	.word	0x000000ff


	//----- nvinfo : EIATTR_FRAME_SIZE
	.align		4
.L_36:
        /*009c*/ 	.byte	0x04, 0x11
        /*009e*/ 	.short	(.L_38 - .L_37)
	.align		4
.L_37:
        /*00a0*/ 	.word	index@($__internal_43_$__cuda_sm70_shflsync_idx_p)
        /*00a4*/ 	.word	0x00000000


	//----- nvinfo : EIATTR_FRAME_SIZE
	.align		4
.L_38:
        /*00a8*/ 	.byte	0x04, 0x11
        /*00aa*/ 	.short	(.L_40 - .L_39)
	.align		4
.L_39:
        /*00ac*/ 	.word	index@($__internal_42_$__cuda_sm70_shflsync_bfly_p)
        /*00b0*/ 	.word	0x00000000


	//----- nvinfo : EIATTR_FRAME_SIZE
	.align		4
.L_40:
        /*00b4*/ 	.byte	0x04, 0x11
        /*00b6*/ 	.short	(.L_42 - .L_41)
	.align		4
.L_41:
        /*00b8*/ 	.word	index@(_ZN7cutlass13device_kernelIN5flash19enable_sm80_to_sm89INS1_16FlashAttnFwdSm80INS1_25CollectiveMainloopFwdSm80ILi8ELi2ELb0EN4cute5tupleIJNS5_1CILi128EEENS7_ILi64EEENS7_ILi192EEEEEELi192ENS_10bfloat16_tEfNS_4arch4Sm80ELb1ELb0ELb0ELb0ELb1ELb0ELb1ELb1EEENS1_21CollectiveEpilogueFwdINS6_IJS8_SA_S9_EEENS6_IJNS7_ILi1EEESI_SI_EEESC_SE_Li256ELb0ELb1ELb1ELb0EEENS1_30DynamicPersistentTileSchedulerILi256ELi256ELb1ELb1ELb0EEEEEEEEEvNT_6ParamsE)
        /*00bc*/ 	.word	0x00000010


	//----- nvinfo : EIATTR_REGCOUNT
	.align		4
.L_42:
        /*00c0*/ 	.byte	0x04, 0x2f
        /*00c2*/ 	.short	(.L_44 - .L_43)
	.align		4
.L_43:
        /*00c4*/ 	.word	index@(_ZN7cutlass13device_kernelIN5flash19enable_sm80_to_sm89INS1_16FlashAttnFwdSm80INS1_25CollectiveMainloopFwdSm80ILi8ELi2ELb0EN4cute5tupleIJNS5_1CILi128EEENS7_ILi64EEENS7_ILi192EEEEEELi192ENS_10bfloat16_tEfNS_4arch4Sm80ELb0ELb1ELb0ELb1ELb1ELb1ELb1ELb1EEENS1_21CollectiveEpilogueFwdINS6_IJS8_SA_S9_EEENS6_IJNS7_ILi1EEESI_SI_EEESC_SE_Li256ELb1ELb1ELb1ELb0EEENS1_36VarlenDynamicPersistentTileSchedulerILi128ELi64ELi256ELi256ELb1ELb1ELb0ELb1ELb0ELb1EEEEEEEEEvNT_6ParamsE)
        /*00c8*/ 	.word	0x000000ff


	//----- nvinfo : EIATTR_FRAME_SIZE
	.align		4
.L_44:
        /*00cc*/ 	.byte	0x04, 0x11
        /*00ce*/ 	.short	(.L_46 - .L_45)
	.align		4
.L_45:
        /*00d0*/ 	.word	index@($__internal_41_$__cuda_sm70_votesync_ballot)
        /*00d4*/ 	.word	0x00000000


	//----- nvinfo : EIATTR_FRAME_SIZE
	.align		4
.L_46:
        /*00d8*/ 	.byte	0x04, 0x11
        /*00da*/ 	.short	(.L_48 - .L_47)
	.align		4
.L_47:
        /*00dc*/ 	.word	index@($__internal_40_$__cuda_sm70_shflsync_up_p)
        /*00e0*/ 	.word	0x00000000


	//----- nvinfo : EIATTR_FRAME_SIZE
	.align		4
.L_48:
        /*00e4*/ 	.byte	0x04, 0x11
        /*00e6*/ 	.short	(.L_50 - .L_49)
	.align		4
.L_49:
        /*00e8*/ 	.word	index@($__internal_39_$__cuda_sm70_shflsync_idx_p)
        /*00ec*/ 	.word	0x00000000


	//----- nvinfo : EIATTR_FRAME_SIZE
	.align		4
.L_50:
        /*00f0*/ 	.byte	0x04, 0x11
        /*00f2*/ 	.short	(.L_52 - .L_51)
	.align		4
.L_51:
        /*00f4*/ 	.word	index@($__internal_38_$__cuda_sm70_shflsync_bfly_p)
        /*00f8*/ 	.word	0x00000000


	//----- nvinfo : EIATTR_FRAME_SIZE
	.align		4
.L_52:
        /*00fc*/ 	.byte	0x04, 0x11
        /*00fe*/ 	.short	(.L_54 - .L_53)
	.align		4
.L_53:
        /*0100*/ 	.word	index@($_ZN7cutlass13device_kernelIN5flash19enable_sm80_to_sm89INS1_16FlashAttnFwdSm80INS1_25CollectiveMainloopFwdSm80ILi8ELi2ELb0EN4cute5tupleIJNS5_1CILi128EEENS7_ILi64EEENS7_ILi192EEEEEELi192ENS_10bfloat16_tEfNS_4arch4Sm80ELb0ELb1ELb0ELb1ELb1ELb1ELb1ELb1EEENS1_21CollectiveEpilogueFwdINS6_IJS8_SA_S9_EEENS6_IJNS7_ILi1EEESI_SI_EEESC_SE_Li256ELb1ELb1ELb1ELb0EEENS1_36VarlenDynamicPersistentTileSchedulerILi128ELi64ELi256ELi256ELb1ELb1ELb0ELb1ELb0ELb1EEEEEEEEEvNT_6ParamsE$_ZZN5flash25CollectiveMainloopFwdSm80ILi8ELi2ELb0EN4cute5tupleIJNS1_1CILi128EEENS3_ILi64EEENS3_ILi192EEEEEELi192EN7cutlass10bfloat16_tEfNS8_4arch4Sm80ELb0ELb1ELb0ELb1ELb1ELb1ELb1ELb1EE3mmaINS_16FlashAttnFwdSm80ISC_NS_21CollectiveEpilogueFwdINS2_IJS4_S6_S5_EEENS2_IJNS3_ILi1EEESH_SH_EEES9_SB_Li256ELb1ELb1ELb1ELb0EEENS_36VarlenDynamicPersistentTileSchedulerILi128ELi64ELi256ELi256ELb1ELb1ELb0ELb1ELb0ELb1EEEE13SharedStorageENS1_6TensorINS1_11ArrayEngineIfLm96EEENS1_6LayoutINS2_IJNS2_IJNS3_ILi2EEESS_EEESH_NS3_ILi24EEEEEENS2_IJNS2_IJSH_SS_EEENS3_ILi0EEENS3_ILi4EEEEEEEEEENS_7SoftmaxILi2ELi0EEEEEbRKNSC_6ParamsERT0_RT1_iRKNS_16SeqlenInfoQKNewKILb1ELb1EEENS2_IJiiiiEEERT_ENKUlvE_clEv)
        /*0104*/ 	.word	0x00000000


	//----- nvinfo : EIATTR_FRAME_SIZE
	.align		4
.L_54:
        /*0108*/ 	.byte	0x04, 0x11
        /*010a*/ 	.short	(.L_56 - .L_55)
	.align		4
.L_55:
        /*010c*/ 	.word	index@(_ZN7cutlass13device_kernelIN5flash19enable_sm80_to_sm89INS1_16FlashAttnFwdSm80INS1_25CollectiveMainloopFwdSm80ILi8ELi2ELb0EN4cute5tupleIJNS5_1CILi128EEENS7_ILi64EEENS7_ILi192EEEEEELi192ENS_10bfloat16_tEfNS_4arch4Sm80ELb0ELb1ELb0ELb1ELb1ELb1ELb1ELb1EEENS1_21CollectiveEpilogueFwdINS6_IJS8_SA_S9_EEENS6_IJNS7_ILi1EEESI_SI_EEESC_SE_Li256ELb1ELb1ELb1ELb0EEENS1_36VarlenDynamicPersistentTileSchedulerILi128ELi64ELi256ELi256ELb1ELb1ELb0ELb1ELb0ELb1EEEEEEEEEvNT_6ParamsE)
        /*0110*/ 	.word	0x00000130


	//----- nvinfo : EIATTR_REGCOUNT
	.align		4
.L_56:
        /*0114*/ 	.byte	0x04, 0x2f
        /*0116*/ 	.short	(.L_58 - .L_57)
	.align		4
.L_57:
        /*0118*/ 	.word	index@(_ZN7cutlass13device_kernelIN5flash19enable_sm80_to_sm89INS1_16FlashAttnFwdSm80INS1_25CollectiveMainloopFwdSm80ILi8ELi2ELb0EN4cute5tupleIJNS5_1CILi128EEENS7_ILi64EEENS7_ILi192EEEEEELi192ENS_10bfloat16_tEfNS_4arch4Sm80ELb0ELb1ELb0ELb1ELb1ELb0ELb1ELb1EEENS1_21CollectiveEpilogueFwdINS6_IJS8_SA_S9_EEENS6_IJNS7_ILi1EEESI_SI_EEESC_SE_Li256ELb1ELb1ELb1ELb0EEENS1_36VarlenDynamicPersistentTileSchedulerILi128ELi64ELi256ELi256ELb1ELb1ELb0ELb1ELb0ELb1EEEEEEEEEvNT_6ParamsE)
        /*011c*/ 	.word	0x000000ff


	//----- nvinfo : EIATTR_FRAME_SIZE
	.align		4
.L_58:
        /*0120*/ 	.byte	0x04, 0x11
        /*0122*/ 	.short	(.L_60 - .L_59)
	.align		4
.L_59:
        /*0124*/ 	.word	index@($__internal_37_$__cuda_sm70_votesync_ballot)
        /*0128*/ 	.word	0x00000000


	//----- nvinfo : EIATTR_FRAME_SIZE
	.align		4
.L_60:
        /*012c*/ 	.byte	0x04, 0x11
        /*012e*/ 	.short	(.L_62 - .L_61)
	.align		4
.L_61:
        /*0130*/ 	.word	index@($__internal_36_$__cuda_sm70_shflsync_up_p)
        /*0134*/ 	.word	0x00000000


	//----- nvinfo : EIATTR_FRAME_SIZE
	.align		4
.L_62:
        /*0138*/ 	.byte	0x04, 0x11
        /*013a*/ 	.short	(.L_64 - .L_63)
	.align		4
.L_63:
        /*013c*/ 	.word	index@($__internal_35_$__cuda_sm70_shflsync_idx_p)
        /*0140*/ 	.word	0x00000000


	//----- nvinfo : EIATTR_FRAME_SIZE
	.align		4
.L_64:
        /*0144*/ 	.byte	0x04, 0x11
        /*0146*/ 	.short	(.L_66 - .L_65)
	.align		4
.L_65:
        /*0148*/ 	.word	index@($__internal_34_$__cuda_sm70_shflsync_bfly_p)
        /*014c*/ 	.word	0x00000000


	//----- nvinfo : EIATTR_FRAME_SIZE
	.align		4
.L_66:
        /*0150*/ 	.byte	0x04, 0x11
        /*0152*/ 	.short	(.L_68 - .L_67)
	.align		4
.L_67:
        /*0154*/ 	.word	index@(_ZN7cutlass13device_kernelIN5flash19enable_sm80_to_sm89INS1_16FlashAttnFwdSm80INS1_25CollectiveMainloopFwdSm80ILi8ELi2ELb0EN4cute5tupleIJNS5_1CILi128EEENS7_ILi64EEENS7_ILi192EEEEEELi192ENS_10bfloat16_tEfNS_4arch4Sm80ELb0ELb1ELb0ELb1ELb1ELb0ELb1ELb1EEENS1_21CollectiveEpilogueFwdINS6_IJS8_SA_S9_EEENS6_IJNS7_ILi1EEESI_SI_EEESC_SE_Li256ELb1ELb1ELb1ELb0EEENS1_36VarlenDynamicPersistentTileSchedulerILi128ELi64ELi256ELi256ELb1ELb1ELb0ELb1ELb0ELb1EEEEEEEEEvNT_6ParamsE)
        /*0158*/ 	.word	0x00000010


	//----- nvinfo : EIATTR_REGCOUNT
	.align		4
.L_68:
        /*015c*/ 	.byte	0x04, 0x2f
        /*015e*/ 	.short	(.L_70 - .L_69)
	.align		4
.L_69:
        /*0160*/ 	.word	index@(_ZN7cutlass13device_kernelIN5flash19enable_sm80_to_sm89INS1_16FlashAttnFwdSm80INS1_25CollectiveMainloopFwdSm80ILi8ELi2ELb0EN4cute5tupleIJNS5_1CILi128EEENS7_ILi64EEENS7_ILi192EEEEEELi192ENS_10bfloat16_tEfNS_4arch4Sm80ELb0ELb1ELb0ELb0ELb1ELb0ELb1ELb1EEENS1_21CollectiveEpilogueFwdINS6_IJS8_SA_S9_EEENS6_IJNS7_ILi1EEESI_SI_EEESC_SE_Li256ELb0ELb1ELb1ELb0EEENS1_19SingleTileSchedulerILb0ELb1ELb1ELi128EEEEEEEEEvNT_6ParamsE)
        /*0164*/ 	.word	0x000000e4


	//----- nvinfo : EIATTR_FRAME_SIZE
	.align		4
.L_70:
        /*0168*/ 	.byte	0x04, 0x11
        /*016a*/ 	.short	(.L_72 - .L_71)
	.align		4
.L_71:
        /*016c*/ 	.word	index@(_ZN7cutlass13device_kernelIN5flash19enable_sm80_to_sm89INS1_16FlashAttnFwdSm80INS1_25CollectiveMainloopFwdSm80ILi8ELi2ELb0EN4cute5tupleIJNS5_1CILi128EEENS7_ILi64EEENS7_ILi192EEEEEELi192ENS_10bfloat16_tEfNS_4arch4Sm80ELb0ELb1ELb0ELb0ELb1ELb0ELb1ELb1EEENS1_21CollectiveEpilogueFwdINS6_IJS8_SA_S9_EEENS6_IJNS7_ILi1EEESI_SI_EEESC_SE_Li256ELb0ELb1ELb1ELb0EEENS1_19SingleTileSchedulerILb0ELb1ELb1ELi128EEEEEEEEEvNT_6ParamsE)
        /*0170*/ 	.word	0x00000000


	//----- nvinfo : EIATTR_REGCOUNT
	.align		4
.L_72:
        /*0174*/ 	.byte	0x04, 0x2f
        /*0176*/ 	.short	(.L_74 - .L_73)
	.align		4
.L_73:
        /*0178*/ 	.word	index@(_ZN7cutlass13device_kernelIN5flash19enable_sm80_to_sm89INS1_16FlashAttnFwdSm80INS1_25CollectiveMainloopFwdSm80ILi8ELi2ELb0EN4cute5tupleIJNS5_1CILi128EEENS7_ILi64EEENS7_ILi192EEEEEELi192ENS_10bfloat16_tEfNS_4arch4Sm80ELb0ELb0ELb0ELb1ELb1ELb1ELb1ELb1EEENS1_21CollectiveEpilogueFwdINS6_IJS8_SA_S9_EEENS6_IJNS7_ILi1EEESI_SI_EEESC_SE_Li256ELb1ELb1ELb1ELb0EEENS1_36VarlenDynamicPersistentTileSchedulerILi128ELi64ELi256ELi256ELb1ELb1ELb0ELb0ELb1ELb1EEEEEEEEEvNT_6ParamsE)
        /*017c*/ 	.word	0x000000ff


	//----- nvinfo : EIATTR_FRAME_SIZE
	.align		4
.L_74:
        /*0180*/ 	.byte	0x04, 0x11
        /*0182*/ 	.short	(.L_76 - .L_75)
	.align		4
.L_75:
        /*0184*/ 	.word	index@($__internal_33_$__cuda_sm70_votesync_ballot)
        /*0188*/ 	.word	0x00000000


	//----- nvinfo : EIATTR_FRAME_SIZE
	.align		4
.L_76:
        /*018c*/ 	.byte	0x04, 0x11
        /*018e*/ 	.short	(.L_78 - .L_77)
	.align		4
.L_77:
        /*0190*/ 	.word	index@($__internal_32_$__cuda_sm70_shflsync_up_p)
        /*0194*/ 	.word	0x00000000


	//----- nvinfo : EIATTR_FRAME_SIZE
	.align		4
.L_78:
        /*0198*/ 	.byte	0x04, 0x11
        /*019a*/ 	.short	(.L_80 - .L_79)
	.align		4
.L_79:
        /*019c*/ 	.word	index@($__internal_31_$__cuda_sm70_shflsync_idx_p)
        /*01a0*/ 	.word	0x00000000


	//----- nvinfo : EIATTR_FRAME_SIZE
	.align		4
.L_80:
        /*01a4*/ 	.byte	0x04, 0x11
        /*01a6*/ 	.short	(.L_82 - .L_81)
	.align		4
.L_81:
        /*01a8*/ 	.word	index@($__internal_30_$__cuda_sm70_shflsync_bfly_p)
        /*01ac*/ 	.word	0x00000000


	//----- nvinfo : EIATTR_FRAME_SIZE
	.align		4
.L_82:
        /*01b0*/ 	.byte	0x04, 0x11
        /*01b2*/ 	.short	(.L_84 - .L_83)
	.align		4
.L_83:
        /*01b4*/ 	.word	index@(_ZN7cutlass13device_kernelIN5flash19enable_sm80_to_sm89INS1_16FlashAttnFwdSm80INS1_25CollectiveMainloopFwdSm80ILi8ELi2ELb0EN4cute5tupleIJNS5_1CILi128EEENS7_ILi64EEENS7_ILi192EEEEEELi192ENS_10bfloat16_tEfNS_4arch4Sm80ELb0ELb0ELb0ELb1ELb1ELb1ELb1ELb1EEENS1_21CollectiveEpilogueFwdINS6_IJS8_SA_S9_EEENS6_IJNS7_ILi1EEESI_SI_EEESC_SE_Li256ELb1ELb1ELb1ELb0EEENS1_36VarlenDynamicPersistentTileSchedulerILi128ELi64ELi256ELi256ELb1ELb1ELb0ELb0ELb1ELb1EEEEEEEEEvNT_6ParamsE)
        /*01b8*/ 	.word	0x00000050


	//----- nvinfo : EIATTR_REGCOUNT
	.align		4
.L_84:
        /*01bc*/ 	.byte	0x04, 0x2f
        /*01be*/ 	.short	(.L_86 - .L_85)
	.align		4
.L_85:
        /*01c0*/ 	.word	index@(_ZN7cutlass13device_kernelIN5flash19enable_sm80_to_sm89INS1_16FlashAttnFwdSm80INS1_25CollectiveMainloopFwdSm80ILi8ELi2ELb0EN4cute5tupleIJNS5_1CILi128EEENS7_ILi64EEENS7_ILi192EEEEEELi192ENS_10bfloat16_tEfNS_4arch4Sm80ELb0ELb0ELb0ELb1ELb1ELb0ELb1ELb1EEENS1_21CollectiveEpilogueFwdINS6_IJS8_SA_S9_EEENS6_IJNS7_ILi1EEESI_SI_EEESC_SE_Li256ELb1ELb1ELb1ELb0EEENS1_36VarlenDynamicPersistentTileSchedulerILi128ELi64ELi256ELi256ELb1ELb1ELb0ELb0ELb1ELb1EEEEEEEEEvNT_6ParamsE)
        /*01c4*/ 	.word	0x000000ff


	//----- nvinfo : EIATTR_FRAME_SIZE
	.align		4
.L_86:
        /*01c8*/ 	.byte	0x04, 0x11
        /*01ca*/ 	.short	(.L_88 - .L_87)
	.align		4
.L_87:
        /*01cc*/ 	.word	index@($__internal_29_$__cuda_sm70_votesync_ballot)
        /*01d0*/ 	.word	0x00000000


	//----- nvinfo : EIATTR_FRAME_SIZE
	.align		4
.L_88:
        /*01d4*/ 	.byte	0x04, 0x11
        /*01d6*/ 	.short	(.L_90 - .L_89)
	.align		4
.L_89:
        /*01d8*/ 	.word	index@($__internal_28_$__cuda_sm70_shflsync_up_p)
        /*01dc*/ 	.word	0x00000000


	//----- nvinfo : EIATTR_FRAME_SIZE
	.align		4
.L_90:
        /*01e0*/ 	.byte	0x04, 0x11
        /*01e2*/ 	.short	(.L_92 - .L_91)
	.align		4
.L_91:
        /*01e4*/ 	.word	index@($__internal_27_$__cuda_sm70_shflsync_idx_p)
        /*01e8*/ 	.word	0x00000000


	//----- nvinfo : EIATTR_FRAME_SIZE
	.align		4
.L_92:
        /*01ec*/ 	.byte	0x04, 0x11
        /*01ee*/ 	.short	(.L_94 - .L_93)
	.align		4
.L_93:
        /*01f0*/ 	.word	index@($__internal_26_$__cuda_sm70_shflsync_bfly_p)
        /*01f4*/ 	.word	0x00000000


	//----- nvinfo : EIATTR_FRAME_SIZE
	.align		4
.L_94:
        /*01f8*/ 	.byte	0x04, 0x11
        /*01fa*/ 	.short	(.L_96 - .L_95)
	.align		4
.L_95:
        /*01fc*/ 	.word	index@(_ZN7cutlass13device_kernelIN5flash19enable_sm80_to_sm89INS1_16FlashAttnFwdSm80INS1_25CollectiveMainloopFwdSm80ILi8ELi2ELb0EN4cute5tupleIJNS5_1CILi128EEENS7_ILi64EEENS7_ILi192EEEEEELi192ENS_10bfloat16_tEfNS_4arch4Sm80ELb0ELb0ELb0ELb1ELb1ELb0ELb1ELb1EEENS1_21CollectiveEpilogueFwdINS6_IJS8_SA_S9_EEENS6_IJNS7_ILi1EEESI_SI_EEESC_SE_Li256ELb1ELb1ELb1ELb0EEENS1_36VarlenDynamicPersistentTileSchedulerILi128ELi64ELi256ELi256ELb1ELb1ELb0ELb0ELb1ELb1EEEEEEEEEvNT_6ParamsE)
        /*0200*/ 	.word	0x00000010


	//----- nvinfo : EIATTR_REGCOUNT
	.align		4
.L_96:
        /*0204*/ 	.byte	0x04, 0x2f
        /*0206*/ 	.short	(.L_98 - .L_97)
	.align		4
.L_97:
        /*0208*/ 	.word	index@(_ZN7cutlass13device_kernelIN5flash19enable_sm80_to_sm89INS1_16FlashAttnFwdSm80INS1_25CollectiveMainloopFwdSm80ILi8ELi2ELb0EN4cute5tupleIJNS5_1CILi128EEENS7_ILi64EEENS7_ILi192EEEEEELi192ENS_10bfloat16_tEfNS_4arch4Sm80ELb0ELb0ELb0ELb0ELb1ELb0ELb1ELb1EEENS1_21CollectiveEpilogueFwdINS6_IJS8_SA_S9_EEENS6_IJNS7_ILi1EEESI_SI_EEESC_SE_Li256ELb0ELb1ELb1ELb0EEENS1_19SingleTileSchedulerILb0ELb1ELb1ELi128EEEEEEEEEvNT_6ParamsE)
        /*020c*/ 	.word	0x000000f5


	//----- nvinfo : EIATTR_FRAME_SIZE
	.align		4
.L_98:
        /*0210*/ 	.byte	0x04, 0x11
        /*0212*/ 	.short	(.L_100 - .L_99)
	.align		4
.L_99:
        /*0214*/ 	.word	index@(_ZN7cutlass13device_kernelIN5flash19enable_sm80_to_sm89INS1_16FlashAttnFwdSm80INS1_25CollectiveMainloopFwdSm80ILi8ELi2ELb0EN4cute5tupleIJNS5_1CILi128EEENS7_ILi64EEENS7_ILi192EEEEEELi192ENS_10bfloat16_tEfNS_4arch4Sm80ELb0ELb0ELb0ELb0ELb1ELb0ELb1ELb1EEENS1_21CollectiveEpilogueFwdINS6_IJS8_SA_S9_EEENS6_IJNS7_ILi1EEESI_SI_EEESC_SE_Li256ELb0ELb1ELb1ELb0EEENS1_19SingleTileSchedulerILb0ELb1ELb1ELi128EEEEEEEEEvNT_6ParamsE)
        /*0218*/ 	.word	0x00000000


	//----- nvinfo : EIATTR_REGCOUNT
	.align		4
.L_100:
        /*021c*/ 	.byte	0x04, 0x2f
        /*021e*/ 	.short	(.L_102 - .L_101)
	.align		4
.L_101:
        /*0220*/ 	.word	index@(_ZN7cutlass13device_kernelIN5flash19enable_sm80_to_sm89INS1_16FlashAttnFwdSm80INS1_25CollectiveMainloopFwdSm80ILi8ELi1ELb0EN4cute5tupleIJNS5_1CILi128EEENS7_ILi64EEENS7_ILi192EEEEEELi192ENS_10bfloat16_tEfNS_4arch4Sm80ELb1ELb0ELb0ELb1ELb1ELb1ELb1ELb1EEENS1_21CollectiveEpilogueFwdINS6_IJS8_SA_S9_EEENS6_IJNS7_ILi1EEESI_SI_EEESC_SE_Li256ELb1ELb1ELb1ELb0EEENS1_36VarlenDynamicPersistentTileSchedulerILi128ELi64ELi256ELi256ELb1ELb1ELb0ELb1ELb1ELb1EEEEEEEEEvNT_6ParamsE)
        /*0224*/ 	.word	0x000000ff


	//----- nvinfo : EIATTR_FRAME_SIZE
	.align		4
.L_102:
        /*0228*/ 	.byte	0x04, 0x11
        /*022a*/ 	.short	(.L_104 - .L_103)
	.align		4
.L_103:
        /*022c*/ 	.word	index@($__internal_25_$__cuda_sm70_votesync_ballot)
        /*0230*/ 	.word	0x00000000


	//----- nvinfo : EIATTR_FRAME_SIZE
	.align		4
.L_104:
        /*0234*/ 	.byte	0x04, 0x11
        /*0236*/ 	.short	(.L_106 - .L_105)
	.align		4
.L_105:
        /*0238*/ 	.word	index@($__internal_24_$__cuda_sm70_shflsync_up_p)
        /*023c*/ 	.word	0x00000000


	//----- nvinfo : EIATTR_FRAME_SIZE
	.align		4
.L_106:
        /*0240*/ 	.byte	0x04, 0x11
        /*0242*/ 	.short	(.L_108 - .L_107)
	.align		4
.L_107:
        /*0244*/ 	.word	index@($__internal_23_$__cuda_sm70_shflsync_idx_p)
        /*0248*/ 	.word	0x00000000


	//----- nvinfo : EIATTR_FRAME_SIZE
	.align		4
.L_108:
        /*024c*/ 	.byte	0x04, 0x11
        /*024e*/ 	.short	(.L_110 - .L_109)
	.align		4
.L_109:
        /*0250*/ 	.word	index@($__internal_22_$__cuda_sm70_shflsync_bfly_p)
        /*0254*/ 	.word	0x00000000


	//----- nvinfo : EIATTR_FRAME_SIZE
	.align		4
.L_110:
        /*0258*/ 	.byte	0x04, 0x11
        /*025a*/ 	.short	(.L_112 - .L_111)
	.align		4
.L_111:
        /*025c*/ 	.word	index@(_ZN7cutlass13device_kernelIN5flash19enable_sm80_to_sm89INS1_16FlashAttnFwdSm80INS1_25CollectiveMainloopFwdSm80ILi8ELi1ELb0EN4cute5tupleIJNS5_1CILi128EEENS7_ILi64EEENS7_ILi192EEEEEELi192ENS_10bfloat16_tEfNS_4arch4Sm80ELb1ELb0ELb0ELb1ELb1ELb1ELb1ELb1EEENS1_21CollectiveEpilogueFwdINS6_IJS8_SA_S9_EEENS6_IJNS7_ILi1EEESI_SI_EEESC_SE_Li256ELb1ELb1ELb1ELb0EEENS1_36VarlenDynamicPersistentTileSchedulerILi128ELi64ELi256ELi256ELb1ELb1ELb0ELb1ELb1ELb1EEEEEEEEEvNT_6ParamsE)
        /*0260*/ 	.word	0x00000060


	//----- nvinfo : EIATTR_REGCOUNT
	.align		4
.L_112:
        /*0264*/ 	.byte	0x04, 0x2f
        /*0266*/ 	.short	(.L_114 - .L_113)
	.align		4
.L_113:
        /*0268*/ 	.word	index@(_ZN7cutlass13device_kernelIN5flash19enable_sm80_to_sm89INS1_16FlashAttnFwdSm80INS1_25CollectiveMainloopFwdSm80ILi8ELi1ELb0EN4cute5tupleIJNS5_1CILi128EEENS7_ILi64EEENS7_ILi192EEEEEELi192ENS_10bfloat16_tEfNS_4arch4Sm80ELb1ELb0ELb0ELb1ELb1ELb0ELb1ELb1EEENS1_21CollectiveEpilogueFwdINS6_IJS8_SA_S9_EEENS6_IJNS7_ILi1EEESI_SI_EEESC_SE_Li256ELb1ELb1ELb1ELb0EEENS1_36VarlenDynamicPersistentTileSchedulerILi128ELi64ELi256ELi256ELb1ELb1ELb0ELb1ELb1ELb1EEEEEEEEEvNT_6ParamsE)
        /*026c*/ 	.word	0x000000ff


	//----- nvinfo : EIATTR_FRAME_SIZE
	.align		4
.L_114:
        /*0270*/ 	.byte	0x04, 0x11
        /*0272*/ 	.short	(.L_116 - .L_115)
	.align		4
.L_115:
        /*0274*/ 	.word	index@($__internal_21_$__cuda_sm70_votesync_ballot)
        /*0278*/ 	.word	0x00000000


	//----- nvinfo : EIATTR_FRAME_SIZE
	.align		4
.L_116:
        /*027c*/ 	.byte	0x04, 0x11
        /*027e*/ 	.short	(.L_118 - .L_117)
	.align		4
.L_117:
        /*0280*/ 	.word	index@($__internal_20_$__cuda_sm70_shflsync_up_p)
        /*0284*/ 	.word	0x00000000


	//----- nvinfo : EIATTR_FRAME_SIZE
	.align		4
.L_118:
        /*0288*/ 	.byte	0x04, 0x11
        /*028a*/ 	.short	(.L_120 - .L_119)
	.align		4
.L_119:
        /*028c*/ 	.word	index@($__internal_19_$__cuda_sm70_shflsync_idx_p)
        /*0290*/ 	.word	0x00000000


	//----- nvinfo : EIATTR_FRAME_SIZE
	.align		4
.L_120:
        /*0294*/ 	.byte	0x04, 0x11
        /*0296*/ 	.short	(.L_122 - .L_121)
	.align		4
.L_121:
        /*0298*/ 	.word	index@($__internal_18_$__cuda_sm70_shflsync_bfly_p)
        /*029c*/ 	.word	0x00000000


	//----- nvinfo : EIATTR_FRAME_SIZE
	.align		4
.L_122:
        /*02a0*/ 	.byte	0x04, 0x11
        /*02a2*/ 	.short	(.L_124 - .L_123)
	.align		4
.L_123:
        /*02a4*/ 	.word	index@(_ZN7cutlass13device_kernelIN5flash19enable_sm80_to_sm89INS1_16FlashAttnFwdSm80INS1_25CollectiveMainloopFwdSm80ILi8ELi1ELb0EN4cute5tupleIJNS5_1CILi128EEENS7_ILi64EEENS7_ILi192EEEEEELi192ENS_10bfloat16_tEfNS_4arch4Sm80ELb1ELb0ELb0ELb1ELb1ELb0ELb1ELb1EEENS1_21CollectiveEpilogueFwdINS6_IJS8_SA_S9_EEENS6_IJNS7_ILi1EEESI_SI_EEESC_SE_Li256ELb1ELb1ELb1ELb0EEENS1_36VarlenDynamicPersistentTileSchedulerILi128ELi64ELi256ELi256ELb1ELb1ELb0ELb1ELb1ELb1EEEEEEEEEvNT_6ParamsE)
        /*02a8*/ 	.word	0x00000018


	//----- nvinfo : EIATTR_REGCOUNT
	.align		4
.L_124:
        /*02ac*/ 	.byte	0x04, 0x2f
        /*02ae*/ 	.short	(.L_126 - .L_125)
	.align		4
.L_125:
        /*02b0*/ 	.word	index@(_ZN7cutlass13device_kernelIN5flash19enable_sm80_to_sm89INS1_16FlashAttnFwdSm80INS1_25CollectiveMainloopFwdSm80ILi8ELi1ELb0EN4cute5tupleIJNS5_1CILi128EEENS7_ILi64EEENS7_ILi192EEEEEELi192ENS_10bfloat16_tEfNS_4arch4Sm80ELb1ELb0ELb0ELb0ELb1ELb0ELb1ELb1EEENS1_21CollectiveEpilogueFwdINS6_IJS8_SA_S9_EEENS6_IJNS7_ILi1EEESI_SI_EEESC_SE_Li256ELb0ELb1ELb1ELb0EEENS1_30DynamicPersistentTileSchedulerILi256ELi256ELb1ELb1ELb0EEEEEEEEEvNT_6ParamsE)
        /*02b4*/ 	.word	0x000000ff


	//----- nvinfo : EIATTR_FRAME_SIZE
	.align		4
.L_126:
        /*02b8*/ 	.byte	0x04, 0x11
        /*02ba*/ 	.short	(.L_128 - .L_127)
	.align		4
.L_127:
        /*02bc*/ 	.word	index@($__internal_17_$__cuda_sm70_shflsync_idx_p)
        /*02c0*/ 	.word	0x00000000


	//----- nvinfo : EIATTR_FRAME_SIZE
	.align		4
.L_128:
        /*02c4*/ 	.byte	0x04, 0x11
        /*02c6*/ 	.short	(.L_130 - .L_129)
	.align		4
.L_129:
        /*02c8*/ 	.word	index@($__internal_16_$__cuda_sm70_shflsync_bfly_p)
        /*02cc*/ 	.word	0x00000000


	//----- nvinfo : EIATTR_FRAME_SIZE
	.align		4
.L_130:
        /*02d0*/ 	.byte	0x04, 0x11
        /*02d2*/ 	.short	(.L_132 - .L_131)
	.align		4
.L_131:
        /*02d4*/ 	.word	index@(_ZN7cutlass13device_kernelIN5flash19enable_sm80_to_sm89INS1_16FlashAttnFwdSm80INS1_25CollectiveMainloopFwdSm80ILi8ELi1ELb0EN4cute5tupleIJNS5_1CILi128EEENS7_ILi64EEENS7_ILi192EEEEEELi192ENS_10bfloat16_tEfNS_4arch4Sm80ELb1ELb0ELb0ELb0ELb1ELb0ELb1ELb1EEENS1_21CollectiveEpilogueFwdINS6_IJS8_SA_S9_EEENS6_IJNS7_ILi1EEESI_SI_EEESC_SE_Li256ELb0ELb1ELb1ELb0EEENS1_30DynamicPersistentTileSchedulerILi256ELi256ELb1ELb1ELb0EEEEEEEEEvNT_6ParamsE)
        /*02d8*/ 	.word	0x00000010


	//----- nvinfo : EIATTR_REGCOUNT
	.align		4
.L_132:
        /*02dc*/ 	.byte	0x04, 0x2f
        /*02de*/ 	.short	(.L_134 - .L_133)
	.align		4
.L_133:
        /*02e0*/ 	.word	index@(_ZN7cutlass13device_kernelIN5flash19enable_sm80_to_sm89INS1_16FlashAttnFwdSm80INS1_25CollectiveMainloopFwdSm80ILi8ELi1ELb0EN4cute5tupleIJNS5_1CILi128EEENS7_ILi64EEENS7_ILi192EEEEEELi192ENS_10bfloat16_tEfNS_4arch4Sm80ELb0ELb1ELb0ELb1ELb1ELb1ELb1ELb1EEENS1_21CollectiveEpilogueFwdINS6_IJS8_SA_S9_EEENS6_IJNS7_ILi1EEESI_SI_EEESC_SE_Li256ELb1ELb1ELb1ELb0EEENS1_36VarlenDynamicPersistentTileSchedulerILi128ELi64ELi256ELi256ELb1ELb1ELb0ELb1ELb0ELb1EEEEEEEEEvNT_6ParamsE)
        /*02e4*/ 	.word	0x000000ff


	//----- nvinfo : EIATTR_FRAME_SIZE
	.align		4
.L_134:
        /*02e8*/ 	.byte	0x04, 0x11
        /*02ea*/ 	.short	(.L_136 - .L_135)
	.align		4
.L_135:
        /*02ec*/ 	.word	index@($__internal_15_$__cuda_sm70_votesync_ballot)
        /*02f0*/ 	.word	0x00000000


	//----- nvinfo : EIATTR_FRAME_SIZE
	.align		4
.L_136:
        /*02f4*/ 	.byte	0x04, 0x11
        /*02f6*/ 	.short	(.L_138 - .L_137)
	.align		4
.L_137:
        /*02f8*/ 	.word	index@($__internal_14_$__cuda_sm70_shflsync_up_p)
        /*02fc*/ 	.word	0x00000000


	//----- nvinfo : EIATTR_FRAME_SIZE
	.align		4
.L_138:
        /*0300*/ 	.byte	0x04, 0x11
        /*0302*/ 	.short	(.L_140 - .L_139)
	.align		4
.L_139:
        /*0304*/ 	.word	index@($__internal_13_$__cuda_sm70_shflsync_idx_p)
        /*0308*/ 	.word	0x00000000


	//----- nvinfo : EIATTR_FRAME_SIZE
	.align		4
.L_140:
        /*030c*/ 	.byte	0x04, 0x11
        /*030e*/ 	.short	(.L_142 - .L_141)
	.align		4
.L_141:
        /*0310*/ 	.word	index@($__internal_12_$__cuda_sm70_shflsync_bfly_p)
        /*0314*/ 	.word	0x00000000


	//----- nvinfo : EIATTR_FRAME_SIZE
	.align		4
.L_142:
        /*0318*/ 	.byte	0x04, 0x11
        /*031a*/ 	.short	(.L_144 - .L_143)
	.align		4
.L_143:
        /*031c*/ 	.word	index@($_ZN7cutlass13device_kernelIN5flash19enable_sm80_to_sm89INS1_16FlashAttnFwdSm80INS1_25CollectiveMainloopFwdSm80ILi8ELi1ELb0EN4cute5tupleIJNS5_1CILi128EEENS7_ILi64EEENS7_ILi192EEEEEELi192ENS_10bfloat16_tEfNS_4arch4Sm80ELb0ELb1ELb0ELb1ELb1ELb1ELb1ELb1EEENS1_21CollectiveEpilogueFwdINS6_IJS8_SA_S9_EEENS6_IJNS7_ILi1EEESI_SI_EEESC_SE_Li256ELb1ELb1ELb1ELb0EEENS1_36VarlenDynamicPersistentTileSchedulerILi128ELi64ELi256ELi256ELb1ELb1ELb0ELb1ELb0ELb1EEEEEEEEEvNT_6ParamsE$_ZZN5flash25CollectiveMainloopFwdSm80ILi8ELi1ELb0EN4cute5tupleIJNS1_1CILi128EEENS3_ILi64EEENS3_ILi192EEEEEELi192EN7cutlass10bfloat16_tEfNS8_4arch4Sm80ELb0ELb1ELb0ELb1ELb1ELb1ELb1ELb1EE3mmaINS_16FlashAttnFwdSm80ISC_NS_21CollectiveEpilogueFwdINS2_IJS4_S6_S5_EEENS2_IJNS3_ILi1EEESH_SH_EEES9_SB_Li256ELb1ELb1ELb1ELb0EEENS_36VarlenDynamicPersistentTileSchedulerILi128ELi64ELi256ELi256ELb1ELb1ELb0ELb1ELb0ELb1EEEE13SharedStorageENS1_6TensorINS1_11ArrayEngineIfLm96EEENS1_6LayoutINS2_IJNS2_IJNS3_ILi2EEESS_EEESH_NS3_ILi24EEEEEENS2_IJNS2_IJSH_SS_EEENS3_ILi0EEENS3_ILi4EEEEEEEEEENS_7SoftmaxILi2ELi0EEEEEbRKNSC_6ParamsERT0_RT1_iRKNS_16SeqlenInfoQKNewKILb1ELb1EEENS2_IJiiiiEEERT_ENKUlvE_clEv)
        /*0320*/ 	.word	0x00000000


	//----- nvinfo : EIATTR_FRAME_SIZE
	.align		4
.L_144:
        /*0324*/ 	.byte	0x04, 0x11
        /*0326*/ 	.short	(.L_146 - .L_145)
	.align		4
.L_145:
        /*0328*/ 	.word	index@(_ZN7cutlass13device_kernelIN5flash19enable_sm80_to_sm89INS1_16FlashAttnFwdSm80INS1_25CollectiveMainloopFwdSm80ILi8ELi1ELb0EN4cute5tupleIJNS5_1CILi128EEENS7_ILi64EEENS7_ILi192EEEEEELi192ENS_10bfloat16_tEfNS_4arch4Sm80ELb0ELb1ELb0ELb1ELb1ELb1ELb1ELb1EEENS1_21CollectiveEpilogueFwdINS6_IJS8_SA_S9_EEENS6_IJNS7_ILi1EEESI_SI_EEESC_SE_Li256ELb1ELb1ELb1ELb0EEENS1_36VarlenDynamicPersistentTileSchedulerILi128ELi64ELi256ELi256ELb1ELb1ELb0ELb1ELb0ELb1EEEEEEEEEvNT_6ParamsE)
        /*032c*/ 	.word	0x00000170


	//----- nvinfo : EIATTR_REGCOUNT
	.align		4
.L_146:
        /*0330*/ 	.byte	0x04, 0x2f
        /*0332*/ 	.short	(.L_148 - .L_147)
	.align		4
.L_147:
        /*0334*/ 	.word	index@(_ZN7cutlass13device_kernelIN5flash19enable_sm80_to_sm89INS1_16FlashAttnFwdSm80INS1_25CollectiveMainloopFwdSm80ILi8ELi1ELb0EN4cute5tupleIJNS5_1CILi128EEENS7_ILi64EEENS7_ILi192EEEEEELi192ENS_10bfloat16_tEfNS_4arch4Sm80ELb0ELb1ELb0ELb1ELb1ELb0ELb1ELb1EEENS1_21CollectiveEpilogueFwdINS6_IJS8_SA_S9_EEENS6_IJNS7_ILi1EEESI_SI_EEESC_SE_Li256ELb1ELb1ELb1ELb0EEENS1_36VarlenDynamicPersistentTileSchedulerILi128ELi64ELi256ELi256ELb1ELb1ELb0ELb1ELb0ELb1EEEEEEEEEvNT_6ParamsE)
        /*0338*/ 	.word	0x000000ff


	//----- nvinfo : EIATTR_FRAME_SIZE
	.align		4
.L_148:
        /*033c*/ 	.byte	0x04, 0x11
        /*033e*/ 	.short	(.L_150 - .L_149)
	.align		4
.L_149:
        /*0340*/ 	.word	index@($__internal_11_$__cuda_sm70_votesync_ballot)
        /*0344*/ 	.word	0x00000000


	//----- nvinfo : EIATTR_FRAME_SIZE
	.align		4
.L_150:
        /*0348*/ 	.byte	0x04, 0x11
        /*034a*/ 	.short	(.L_152 - .L_151)
	.align		4
.L_151:
        /*034c*/ 	.word	index@($__internal_10_$__cuda_sm70_shflsync_up_p)
        /*0350*/ 	.word	0x00000000


	//----- nvinfo : EIATTR_FRAME_SIZE
	.align		4
.L_152:
        /*0354*/ 	.byte	0x04, 0x11
        /*0356*/ 	.short	(.L_154 - .L_153)
	.align		4
.L_153:
        /*0358*/ 	.word	index@($__internal_9_$__cuda_sm70_shflsync_idx_p)
        /*035c*/ 	.word	0x00000000


	//----- nvinfo : EIATTR_FRAME_SIZE
	.align		4
.L_154:
        /*0360*/ 	.byte	0x04, 0x11
        /*0362*/ 	.short	(.L_156 - .L_155)
	.align		4
.L_155:
        /*0364*/ 	.word	index@($__internal_8_$__cuda_sm70_shflsync_bfly_p)
        /*0368*/ 	.word	0x00000000


	//----- nvinfo : EIATTR_FRAME_SIZE
	.align		4
.L_156:
        /*036c*/ 	.byte	0x04, 0x11
        /*036e*/ 	.short	(.L_158 - .L_157)
	.align		4
.L_157:
        /*0370*/ 	.word	index@(_ZN7cutlass13device_kernelIN5flash19enable_sm80_to_sm89INS1_16FlashAttnFwdSm80INS1_25CollectiveMainloopFwdSm80ILi8ELi1ELb0EN4cute5tupleIJNS5_1CILi128EEENS7_ILi64EEENS7_ILi192EEEEEELi192ENS_10bfloat16_tEfNS_4arch4Sm80ELb0ELb1ELb0ELb1ELb1ELb0ELb1ELb1EEENS1_21CollectiveEpilogueFwdINS6_IJS8_SA_S9_EEENS6_IJNS7_ILi1EEESI_SI_EEESC_SE_Li256ELb1ELb1ELb1ELb0EEENS1_36VarlenDynamicPersistentTileSchedulerILi128ELi64ELi256ELi256ELb1ELb1ELb0ELb1ELb0ELb1EEEEEEEEEvNT_6ParamsE)
        /*0374*/ 	.word	0x00000018


	//----- nvinfo : EIATTR_REGCOUNT
	.align		4
.L_158:
        /*0378*/ 	.byte	0x04, 0x2f
        /*037a*/ 	.short	(.L_160 - .L_159)
	.align		4
.L_159:
        /*037c*/ 	.word	index@(_ZN7cutlass13device_kernelIN5flash19enable_sm80_to_sm89INS1_16FlashAttnFwdSm80INS1_25CollectiveMainloopFwdSm80ILi8ELi1ELb0EN4cute5tupleIJNS5_1CILi128EEENS7_ILi64EEENS7_ILi192EEEEEELi192ENS_10bfloat16_tEfNS_4arch4Sm80ELb0ELb1ELb0ELb0ELb1ELb0ELb1ELb1EEENS1_21CollectiveEpilogueFwdINS6_IJS8_SA_S9_EEENS6_IJNS7_ILi1EEESI_SI_EEESC_SE_Li256ELb0ELb1ELb1ELb0EEENS1_19SingleTileSchedulerILb0ELb1ELb1ELi128EEEEEEEEEvNT_6ParamsE)
        /*0380*/ 	.word	0x000000eb


	//----- nvinfo : EIATTR_FRAME_SIZE
	.align		4
.L_160:
        /*0384*/ 	.byte	0x04, 0x11
        /*0386*/ 	.short	(.L_162 - .L_161)
	.align		4
.L_161:
        /*0388*/ 	.word	index@(_ZN7cutlass13device_kernelIN5flash19enable_sm80_to_sm89INS1_16FlashAttnFwdSm80INS1_25CollectiveMainloopFwdSm80ILi8ELi1ELb0EN4cute5tupleIJNS5_1CILi128EEENS7_ILi64EEENS7_ILi192EEEEEELi192ENS_10bfloat16_tEfNS_4arch4Sm80ELb0ELb1ELb0ELb0ELb1ELb0ELb1ELb1EEENS1_21CollectiveEpilogueFwdINS6_IJS8_SA_S9_EEENS6_IJNS7_ILi1EEESI_SI_EEESC_SE_Li256ELb0ELb1ELb1ELb0EEENS1_19SingleTileSchedulerILb0ELb1ELb1ELi128EEEEEEEEEvNT_6ParamsE)
        /*038c*/ 	.word	0x00000000


	//----- nvinfo : EIATTR_REGCOUNT
	.align		4
.L_162:
        /*0390*/ 	.byte	0x04, 0x2f
        /*0392*/ 	.short	(.L_164 - .L_163)
	.align		4
.L_163:
        /*0394*/ 	.word	index@(_ZN7cutlass13device_kernelIN5flash19enable_sm80_to_sm89INS1_16FlashAttnFwdSm80INS1_25CollectiveMainloopFwdSm80ILi8ELi1ELb0EN4cute5tupleIJNS5_1CILi128EEENS7_ILi64EEENS7_ILi192EEEEEELi192ENS_10bfloat16_tEfNS_4arch4Sm80ELb0ELb0ELb0ELb1ELb1ELb1ELb1ELb1EEENS1_21CollectiveEpilogueFwdINS6_IJS8_SA_S9_EEENS6_IJNS7_ILi1EEESI_SI_EEESC_SE_Li256ELb1ELb1ELb1ELb0EEENS1_36VarlenDynamicPersistentTileSchedulerILi128ELi64ELi256ELi256ELb1ELb1ELb0ELb0ELb1ELb1EEEEEEEEEvNT_6ParamsE)
        /*0398*/ 	.word	0x000000ff


	//----- nvinfo : EIATTR_FRAME_SIZE
	.align		4
.L_164:
        /*039c*/ 	.byte	0x04, 0x11
        /*039e*/ 	.short	(.L_166 - .L_165)
	.align		4
.L_165:
        /*03a0*/ 	.word	index@($__internal_7_$__cuda_sm70_votesync_ballot)
        /*03a4*/ 	.word	0x00000000


	//----- nvinfo : EIATTR_FRAME_SIZE
	.align		4
.L_166:
        /*03a8*/ 	.byte	0x04, 0x11
        /*03aa*/ 	.short	(.L_168 - .L_167)
	.align		4
.L_167:
        /*03ac*/ 	.word	index@($__internal_6_$__cuda_sm70_shflsync_up_p)
        /*03b0*/ 	.word	0x00000000


	//----- nvinfo : EIATTR_FRAME_SIZE
	.align		4
.L_168:
        /*03b4*/ 	.byte	0x04, 0x11
        /*03b6*/ 	.short	(.L_170 - .L_169)
	.align		4
.L_169:
        /*03b8*/ 	.word	index@($__internal_5_$__cuda_sm70_shflsync_idx_p)
        /*03bc*/ 	.word	0x00000000


	//----- nvinfo : EIATTR_FRAME_SIZE
	.align		4
.L_170:
        /*03c0*/ 	.byte	0x04, 0x11
        /*03c2*/ 	.short	(.L_172 - .L_171)
	.align		4
.L_171:
        /*03c4*/ 	.word	index@($__internal_4_$__cuda_sm70_shflsync_bfly_p)
        /*03c8*/ 	.word	0x00000000


	//----- nvinfo : EIATTR_FRAME_SIZE
	.align		4
.L_172:
        /*03cc*/ 	.byte	0x04, 0x11
        /*03ce*/ 	.short	(.L_174 - .L_173)
	.align		4
.L_173:
        /*03d0*/ 	.word	index@(_ZN7cutlass13device_kernelIN5flash19enable_sm80_to_sm89INS1_16FlashAttnFwdSm80INS1_25CollectiveMainloopFwdSm80ILi8ELi1ELb0EN4cute5tupleIJNS5_1CILi128EEENS7_ILi64EEENS7_ILi192EEEEEELi192ENS_10bfloat16_tEfNS_4arch4Sm80ELb0ELb0ELb0ELb1ELb1ELb1ELb1ELb1EEENS1_21CollectiveEpilogueFwdINS6_IJS8_SA_S9_EEENS6_IJNS7_ILi1EEESI_SI_EEESC_SE_Li256ELb1ELb1ELb1ELb0EEENS1_36VarlenDynamicPersistentTileSchedulerILi128ELi64ELi256ELi256ELb1ELb1ELb0ELb0ELb1ELb1EEEEEEEEEvNT_6ParamsE)
        /*03d4*/ 	.word	0x00000060


	//----- nvinfo : EIATTR_REGCOUNT
	.align		4
.L_174:
        /*03d8*/ 	.byte	0x04, 0x2f
        /*03da*/ 	.short	(.L_176 - .L_175)
	.align		4
.L_175:
        /*03dc*/ 	.word	index@(_ZN7cutlass13device_kernelIN5flash19enable_sm80_to_sm89INS1_16FlashAttnFwdSm80INS1_25CollectiveMainloopFwdSm80ILi8ELi1ELb0EN4cute5tupleIJNS5_1CILi128EEENS7_ILi64EEENS7_ILi192EEEEEELi192ENS_10bfloat16_tEfNS_4arch4Sm80ELb0ELb0ELb0ELb1ELb1ELb0ELb1ELb1EEENS1_21CollectiveEpilogueFwdINS6_IJS8_SA_S9_EEENS6_IJNS7_ILi1EEESI_SI_EEESC_SE_Li256ELb1ELb1ELb1ELb0EEENS1_36VarlenDynamicPersistentTileSchedulerILi128ELi64ELi256ELi256ELb1ELb1ELb0ELb0ELb1ELb1EEEEEEEEEvNT_6ParamsE)
        /*03e0*/ 	.word	0x000000ff


	//----- nvinfo : EIATTR_FRAME_SIZE
	.align		4
.L_176:
        /*03e4*/ 	.byte	0x04, 0x11
        /*03e6*/ 	.short	(.L_178 - .L_177)
	.align		4
.L_177:
        /*03e8*/ 	.word	index@($__internal_3_$__cuda_sm70_votesync_ballot)
        /*03ec*/ 	.word	0x00000000


	//----- nvinfo : EIATTR_FRAME_SIZE
	.align		4
.L_178:
        /*03f0*/ 	.byte	0x04, 0x11
        /*03f2*/ 	.short	(.L_180 - .L_179)
	.align		4
.L_179:
        /*03f4*/ 	.word	index@($__internal_2_$__cuda_sm70_shflsync_up_p)
        /*03f8*/ 	.word	0x00000000


	//----- nvinfo : EIATTR_FRAME_SIZE
	.align		4
.L_180:
        /*03fc*/ 	.byte	0x04, 0x11
        /*03fe*/ 	.short	(.L_182 - .L_181)
	.align		4
.L_181:
        /*0400*/ 	.word	index@($__internal_1_$__cuda_sm70_shflsync_idx_p)
        /*0404*/ 	.word	0x00000000


	//----- nvinfo : EIATTR_FRAME_SIZE
	.align		4
.L_182:
        /*0408*/ 	.byte	0x04, 0x11
        /*040a*/ 	.short	(.L_184 - .L_183)
	.align		4
.L_183:
        /*040c*/ 	.word	index@($__internal_0_$__cuda_sm70_shflsync_bfly_p)
        /*0410*/ 	.word	0x00000000


	//----- nvinfo : EIATTR_FRAME_SIZE
	.align		4
.L_184:
        /*0414*/ 	.byte	0x04, 0x11
        /*0416*/ 	.short	(.L_186 - .L_185)
	.align		4
.L_185:
        /*0418*/ 	.word	index@(_ZN7cutlass13device_kernelIN5flash19enable_sm80_to_sm89INS1_16FlashAttnFwdSm80INS1_25CollectiveMainloopFwdSm80ILi8ELi1ELb0EN4cute5tupleIJNS5_1CILi128EEENS7_ILi64EEENS7_ILi192EEEEEELi192ENS_10bfloat16_tEfNS_4arch4Sm80ELb0ELb0ELb0ELb1ELb1ELb0ELb1ELb1EEENS1_21CollectiveEpilogueFwdINS6_IJS8_SA_S9_EEENS6_IJNS7_ILi1EEESI_SI_EEESC_SE_Li256ELb1ELb1ELb1ELb0EEENS1_36VarlenDynamicPersistentTileSchedulerILi128ELi64ELi256ELi256ELb1ELb1ELb0ELb0ELb1ELb1EEEEEEEEEvNT_6ParamsE)
        /*041c*/ 	.word	0x00000018


	//----- nvinfo : EIATTR_REGCOUNT
	.align		4
.L_186:
        /*0420*/ 	.byte	0x04, 0x2f
        /*0422*/ 	.short	(.L_188 - .L_187)
	.align		4
.L_187:
        /*0424*/ 	.word	index@(_ZN7cutlass13device_kernelIN5flash19enable_sm80_to_sm89INS1_16FlashAttnFwdSm80INS1_25CollectiveMainloopFwdSm80ILi8ELi1ELb0EN4cute5tupleIJNS5_1CILi128EEENS7_ILi64EEENS7_ILi192EEEEEELi192ENS_10bfloat16_tEfNS_4arch4Sm80ELb0ELb0ELb0ELb0ELb1ELb0ELb1ELb1EEENS1_21CollectiveEpilogueFwdINS6_IJS8_SA_S9_EEENS6_IJNS7_ILi1EEESI_SI_EEESC_SE_Li256ELb0ELb1ELb1ELb0EEENS1_19SingleTileSchedulerILb0ELb1ELb1ELi128EEEEEEEEEvNT_6ParamsE)
        /*0428*/ 	.word	0x000000e2


	//----- nvinfo : EIATTR_FRAME_SIZE
	.align		4
.L_188:
        /*042c*/ 	.byte	0x04, 0x11
        /*042e*/ 	.short	(.L_190 - .L_189)
	.align		4
.L_189:
        /*0430*/ 	.word	index@(_ZN7cutlass13device_kernelIN5flash19enable_sm80_to_sm89INS1_16FlashAttnFwdSm80INS1_25CollectiveMainloopFwdSm80ILi8ELi1ELb0EN4cute5tupleIJNS5_1CILi128EEENS7_ILi64EEENS7_ILi192EEEEEELi192ENS_10bfloat16_tEfNS_4arch4Sm80ELb0ELb0ELb0ELb0ELb1ELb0ELb1ELb1EEENS1_21CollectiveEpilogueFwdINS6_IJS8_SA_S9_EEENS6_IJNS7_ILi1EEESI_SI_EEESC_SE_Li256ELb0ELb1ELb1ELb0EEENS1_19SingleTileSchedulerILb0ELb1ELb1ELi128EEEEEEEEEvNT_6ParamsE)
        /*0434*/ 	.word	0x00000000


	//----- nvinfo : EIATTR_MIN_STACK_SIZE
	.align		4
.L_190:
        /*0438*/ 	.byte	0x04, 0x12
        /*043a*/ 	.short	(.L_192 - .L_191)
	.align		4
.L_191:
        /*043c*/ 	.word	index@(_ZN7cutlass13device_kernelIN5flash19enable_sm80_to_sm89INS1_16FlashAttnFwdSm80INS1_25CollectiveMainloopFwdSm80ILi8ELi1ELb0EN4cute5tupleIJNS5_1CILi128EEENS7_ILi64EEENS7_ILi192EEEEEELi192ENS_10bfloat16_tEfNS_4arch4Sm80ELb0ELb0ELb0ELb0ELb1ELb0ELb1ELb1EEENS1_21CollectiveEpilogueFwdINS6_IJS8_SA_S9_EEENS6_IJNS7_ILi1EEESI_SI_EEESC_SE_Li256ELb0ELb1ELb1ELb0EEENS1_19SingleTileSchedulerILb0ELb1ELb1ELi128EEEEEEEEEvNT_6ParamsE)
        /*0440*/ 	.word	0x00000000


	//----- nvinfo : EIATTR_MIN_STACK_SIZE
	.align		4
.L_192:
        /*0444*/ 	.byte	0x04, 0x12
        /*0446*/ 	.short	(.L_194 - .L_193)
	.align		4
.L_193:
        /*0448*/ 	.word	index@(_ZN7cutlass13device_kernelIN5flash19enable_sm80_to_sm89INS1_16FlashAttnFwdSm80INS1_25CollectiveMainloopFwdSm80ILi8ELi1ELb0EN4cute5tupleIJNS5_1CILi128EEENS7_ILi64EEENS7_ILi192EEEEEELi192ENS_10bfloat16_tEfNS_4arch4Sm80ELb0ELb0ELb0ELb1ELb1ELb0ELb1ELb1EEENS1_21CollectiveEpilogueFwdINS6_IJS8_SA_S9_EEENS6_IJNS7_ILi1EEESI_SI_EEESC_SE_Li256ELb1ELb1ELb1ELb0EEENS1_36VarlenDynamicPersistentTileSchedulerILi128ELi64ELi256ELi256ELb1ELb1ELb0ELb0ELb1ELb1EEEEEEEEEvNT_6ParamsE)
        /*044c*/ 	.word	0x00000018


	//----- nvinfo : EIATTR_MIN_STACK_SIZE
	.align		4
.L_194:
        /*0450*/ 	.byte	0x04, 0x12
        /*0452*/ 	.short	(.L_196 - .L_195)
	.align		4
.L_195:
        /*0454*/ 	.word	index@(_ZN7cutlass13device_kernelIN5flash19enable_sm80_to_sm89INS1_16FlashAttnFwdSm80INS1_25CollectiveMainloopFwdSm80ILi8ELi1ELb0EN4cute5tupleIJNS5_1CILi128EEENS7_ILi64EEENS7_ILi192EEEEEELi192ENS_10bfloat16_tEfNS_4arch4Sm80ELb0ELb0ELb0ELb1ELb1ELb1ELb1ELb1EEENS1_21CollectiveEpilogueFwdINS6_IJS8_SA_S9_EEENS6_IJNS7_ILi1EEESI_SI_EEESC_SE_Li256ELb1ELb1ELb1ELb0EEENS1_36VarlenDynamicPersistentTileSchedulerILi128ELi64ELi256ELi256ELb1ELb1ELb0ELb0ELb1ELb1EEEEEEEEEvNT_6ParamsE)
        /*0458*/ 	.word	0x00000060


	//----- nvinfo : EIATTR_MIN_STACK_SIZE
	.align		4
.L_196:
        /*045c*/ 	.byte	0x04, 0x12
        /*045e*/ 	.short	(.L_198 - .L_197)
	.align		4
.L_197:
        /*0460*/ 	.word	index@(_ZN7cutlass13device_kernelIN5flash19enable_sm80_to_sm89INS1_16FlashAttnFwdSm80INS1_25CollectiveMainloopFwdSm80ILi8ELi1ELb0EN4cute5tupleIJNS5_1CILi128EEENS7_ILi64EEENS7_ILi192EEEEEELi192ENS_10bfloat16_tEfNS_4arch4Sm80ELb0ELb1ELb0ELb0ELb1ELb0ELb1ELb1EEENS1_21CollectiveEpilogueFwdINS6_IJS8_SA_S9_EEENS6_IJNS7_ILi1EEESI_SI_EEESC_SE_Li256ELb0ELb1ELb1ELb0EEENS1_19SingleTileSchedulerILb0ELb1ELb1ELi128EEEEEEEEEvNT_6ParamsE)
        /*0464*/ 	.word	0x00000000


	//----- nvinfo : EIATTR_MIN_STACK_SIZE
	.align		4
.L_198:
        /*0468*/ 	.byte	0x04, 0x12
        /*046a*/ 	.short	(.L_200 - .L_199)
	.align		4
.L_199:
        /*046c*/ 	.word	index@(_ZN7cutlass13device_kernelIN5flash19enable_sm80_to_sm89INS1_16FlashAttnFwdSm80INS1_25CollectiveMainloopFwdSm80ILi8ELi1ELb0EN4cute5tupleIJNS5_1CILi128EEENS7_ILi64EEENS7_ILi192EEEEEELi192ENS_10bfloat16_tEfNS_4arch4Sm80ELb0ELb1ELb0ELb1ELb1ELb0ELb1ELb1EEENS1_21CollectiveEpilogueFwdINS6_IJS8_SA_S9_EEENS6_IJNS7_ILi1EEESI_SI_EEESC_SE_Li256ELb1ELb1ELb1ELb0EEENS1_36VarlenDynamicPersistentTileSchedulerILi128ELi64ELi256ELi256ELb1ELb1ELb0ELb1ELb0ELb1EEEEEEEEEvNT_6ParamsE)
        /*0470*/ 	.word	0x00000018


	//----- nvinfo : EIATTR_MIN_STACK_SIZE
	.align		4
.L_200:
        /*0474*/ 	.byte	0x04, 0x12
        /*0476*/ 	.short	(.L_202 - .L_201)
	.align		4
.L_201:
        /*0478*/ 	.word	index@(_ZN7cutlass13device_kernelIN5flash19enable_sm80_to_sm89INS1_16FlashAttnFwdSm80INS1_25CollectiveMainloopFwdSm80ILi8ELi1ELb0EN4cute5tupleIJNS5_1CILi128EEENS7_ILi64EEENS7_ILi192EEEEEELi192ENS_10bfloat16_tEfNS_4arch4Sm80ELb0ELb1ELb0ELb1ELb1ELb1ELb1ELb1EEENS1_21CollectiveEpilogueFwdINS6_IJS8_SA_S9_EEENS6_IJNS7_ILi1EEESI_SI_EEESC_SE_Li256ELb1ELb1ELb1ELb0EEENS1_36VarlenDynamicPersistentTileSchedulerILi128ELi64ELi256ELi256ELb1ELb1ELb0ELb1ELb0ELb1EEEEEEEEEvNT_6ParamsE)
        /*047c*/ 	.word	0x00000170


	//----- nvinfo : EIATTR_MIN_STACK_SIZE
	.align		4
.L_202:
        /*0480*/ 	.byte	0x04, 0x12
        /*0482*/ 	.short	(.L_204 - .L_203)
	.align		4
.L_203:
        /*0484*/ 	.word	index@(_ZN7cutlass13device_kernelIN5flash19enable_sm80_to_sm89INS1_16FlashAttnFwdSm80INS1_25CollectiveMainloopFwdSm80ILi8ELi1ELb0EN4cute5tupleIJNS5_1CILi128EEENS7_ILi64EEENS7_ILi192EEEEEELi192ENS_10bfloat16_tEfNS_4arch4Sm80ELb1ELb0ELb0ELb0ELb1ELb0ELb1ELb1EEENS1_21CollectiveEpilogueFwdINS6_IJS8_SA_S9_EEENS6_IJNS7_ILi1EEESI_SI_EEESC_SE_Li256ELb0ELb1ELb1ELb0EEENS1_30DynamicPersistentTileSchedulerILi256ELi256ELb1ELb1ELb0EEEEEEEEEvNT_6ParamsE)
        /*0488*/ 	.word	0x00000010


	//----- nvinfo : EIATTR_MIN_STACK_SIZE
	.align		4
.L_204:
        /*048c*/ 	.byte	0x04, 0x12
        /*048e*/ 	.short	(.L_206 - .L_205)
	.align		4
.L_205:
        /*0490*/ 	.word	index@(_ZN7cutlass13device_kernelIN5flash19enable_sm80_to_sm89INS1_16FlashAttnFwdSm80INS1_25CollectiveMainloopFwdSm80ILi8ELi1ELb0EN4cute5tupleIJNS5_1CILi128EEENS7_ILi64EEENS7_ILi192EEEEEELi192ENS_10bfloat16_tEfNS_4arch4Sm80ELb1ELb0ELb0ELb1ELb1ELb0ELb1ELb1EEENS1_21CollectiveEpilogueFwdINS6_IJS8_SA_S9_EEENS6_IJNS7_ILi1EEESI_SI_EEESC_SE_Li256ELb1ELb1ELb1ELb0EEENS1_36VarlenDynamicPersistentTileSchedulerILi128ELi64ELi256ELi256ELb1ELb1ELb0ELb1ELb1ELb1EEEEEEEEEvNT_6ParamsE)
        /*0494*/ 	.word	0x00000018


	//----- nvinfo : EIATTR_MIN_STACK_SIZE
	.align		4
.L_206:
        /*0498*/ 	.byte	0x04, 0x12
        /*049a*/ 	.short	(.L_208 - .L_207)
	.align		4
.L_207:
        /*049c*/ 	.word	index@(_ZN7cutlass13device_kernelIN5flash19enable_sm80_to_sm89INS1_16FlashAttnFwdSm80INS1_25CollectiveMainloopFwdSm80ILi8ELi1ELb0EN4cute5tupleIJNS5_1CILi128EEENS7_ILi64EEENS7_ILi192EEEEEELi192ENS_10bfloat16_tEfNS_4arch4Sm80ELb1ELb0ELb0ELb1ELb1ELb1ELb1ELb1EEENS1_21CollectiveEpilogueFwdINS6_IJS8_SA_S9_EEENS6_IJNS7_ILi1EEESI_SI_EEESC_SE_Li256ELb1ELb1ELb1ELb0EEENS1_36VarlenDynamicPersistentTileSchedulerILi128ELi64ELi256ELi256ELb1ELb1ELb0ELb1ELb1ELb1EEEEEEEEEvNT_6ParamsE)
        /*04a0*/ 	.word	0x00000060


	//----- nvinfo : EIATTR_MIN_STACK_SIZE
	.align		4
.L_208:
        /*04a4*/ 	.byte	0x04, 0x12
        /*04a6*/ 	.short	(.L_210 - .L_209)
	.align		4
.L_209:
        /*04a8*/ 	.word	index@(_ZN7cutlass13device_kernelIN5flash19enable_sm80_to_sm89INS1_16FlashAttnFwdSm80INS1_25CollectiveMainloopFwdSm80ILi8ELi2ELb0EN4cute5tupleIJNS5_1CILi128EEENS7_ILi64EEENS7_ILi192EEEEEELi192ENS_10bfloat16_tEfNS_4arch4Sm80ELb0ELb0ELb0ELb0ELb1ELb0ELb1ELb1EEENS1_21CollectiveEpilogueFwdINS6_IJS8_SA_S9_EEENS6_IJNS7_ILi1EEESI_SI_EEESC_SE_Li256ELb0ELb1ELb1ELb0EEENS1_19SingleTileSchedulerILb0ELb1ELb1ELi128EEEEEEEEEvNT_6ParamsE)
        /*04ac*/ 	.word	0x00000000


	//----- nvinfo : EIATTR_MIN_STACK_SIZE
	.align		4
.L_210:
        /*04b0*/ 	.byte	0x04, 0x12
        /*04b2*/ 	.short	(.L_212 - .L_211)
	.align		4
.L_211:
        /*04b4*/ 	.word	index@(_ZN7cutlass13device_kernelIN5flash19enable_sm80_to_sm89INS1_16FlashAttnFwdSm80INS1_25CollectiveMainloopFwdSm80ILi8ELi2ELb0EN4cute5tupleIJNS5_1CILi128EEENS7_ILi64EEENS7_ILi192EEEEEELi192ENS_10bfloat16_tEfNS_4arch4Sm80ELb0ELb0ELb0ELb1ELb1ELb0ELb1ELb1EEENS1_21CollectiveEpilogueFwdINS6_IJS8_SA_S9_EEENS6_IJNS7_ILi1EEESI_SI_EEESC_SE_Li256ELb1ELb1ELb1ELb0EEENS1_36VarlenDynamicPersistentTileSchedulerILi128ELi64ELi256ELi256ELb1ELb1ELb0ELb0ELb1ELb1EEEEEEEEEvNT_6ParamsE)
        /*04b8*/ 	.word	0x00000010


	//----- nvinfo : EIATTR_MIN_STACK_SIZE
	.align		4
.L_212:
        /*04bc*/ 	.byte	0x04, 0x12
        /*04be*/ 	.short	(.L_214 - .L_213)
	.align		4
.L_213:
        /*04c0*/ 	.word	index@(_ZN7cutlass13device_kernelIN5flash19enable_sm80_to_sm89INS1_16FlashAttnFwdSm80INS1_25CollectiveMainloopFwdSm80ILi8ELi2ELb0EN4cute5tupleIJNS5_1CILi128EEENS7_ILi64EEENS7_ILi192EEEEEELi192ENS_10bfloat16_tEfNS_4arch4Sm80ELb0ELb0ELb0ELb1ELb1ELb1ELb1ELb1EEENS1_21CollectiveEpilogueFwdINS6_IJS8_SA_S9_EEENS6_IJNS7_ILi1EEESI_SI_EEESC_SE_Li256ELb1ELb1ELb1ELb0EEENS1_36VarlenDynamicPersistentTileSchedulerILi128ELi64ELi256ELi256ELb1ELb1ELb0ELb0ELb1ELb1EEEEEEEEEvNT_6ParamsE)
        /*04c4*/ 	.word	0x00000050


	//----- nvinfo : EIATTR_MIN_STACK_SIZE
	.align		4
.L_214:
        /*04c8*/ 	.byte	0x04, 0x12
        /*04ca*/ 	.short	(.L_216 - .L_215)
	.align		4
.L_215:
        /*04cc*/ 	.word	index@(_ZN7cutlass13device_kernelIN5flash19enable_sm80_to_sm89INS1_16FlashAttnFwdSm80INS1_25CollectiveMainloopFwdSm80ILi8ELi2ELb0EN4cute5tupleIJNS5_1CILi128EEENS7_ILi64EEENS7_ILi192EEEEEELi192ENS_10bfloat16_tEfNS_4arch4Sm80ELb0ELb1ELb0ELb0ELb1ELb0ELb1ELb1EEENS1_21CollectiveEpilogueFwdINS6_IJS8_SA_S9_EEENS6_IJNS7_ILi1EEESI_SI_EEESC_SE_Li256ELb0ELb1ELb1ELb0EEENS1_19SingleTileSchedulerILb0ELb1ELb1ELi128EEEEEEEEEvNT_6ParamsE)
        /*04d0*/ 	.word	0x00000000


	//----- nvinfo : EIATTR_MIN_STACK_SIZE
	.align		4
.L_216:
        /*04d4*/ 	.byte	0x04, 0x12
        /*04d6*/ 	.short	(.L_218 - .L_217)
	.align		4
.L_217:
        /*04d8*/ 	.word	index@(_ZN7cutlass13device_kernelIN5flash19enable_sm80_to_sm89INS1_16FlashAttnFwdSm80INS1_25CollectiveMainloopFwdSm80ILi8ELi2ELb0EN4cute5tupleIJNS5_1CILi128EEENS7_ILi64EEENS7_ILi192EEEEEELi192ENS_10bfloat16_tEfNS_4arch4Sm80ELb0ELb1ELb0ELb1ELb1ELb0ELb1ELb1EEENS1_21CollectiveEpilogueFwdINS6_IJS8_SA_S9_EEENS6_IJNS7_ILi1EEESI_SI_EEESC_SE_Li256ELb1ELb1ELb1ELb0EEENS1_36VarlenDynamicPersistentTileSchedulerILi128ELi64ELi256ELi256ELb1ELb1ELb0ELb1ELb0ELb1EEEEEEEEEvNT_6ParamsE)
        /*04dc*/ 	.word	0x00000010


	//----- nvinfo : EIATTR_MIN_STACK_SIZE
	.align		4
.L_218:
        /*04e0*/ 	.byte	0x04, 0x12
        /*04e2*/ 	.short	(.L_220 - .L_219)
	.align		4
.L_219:
        /*04e4*/ 	.word	index@(_ZN7cutlass13device_kernelIN5flash19enable_sm80_to_sm89INS1_16FlashAttnFwdSm80INS1_25CollectiveMainloopFwdSm80ILi8ELi2ELb0EN4cute5tupleIJNS5_1CILi128EEENS7_ILi64EEENS7_ILi192EEEEEELi192ENS_10bfloat16_tEfNS_4arch4Sm80ELb0ELb1ELb0ELb1ELb1ELb1ELb1ELb1EEENS1_21CollectiveEpilogueFwdINS6_IJS8_SA_S9_EEENS6_IJNS7_ILi1EEESI_SI_EEESC_SE_Li256ELb1ELb1ELb1ELb0EEENS1_36VarlenDynamicPersistentTileSchedulerILi128ELi64ELi256ELi256ELb1ELb1ELb0ELb1ELb0ELb1EEEEEEEEEvNT_6ParamsE)
        /*04e8*/ 	.word	0x00000130


	//----- nvinfo : EIATTR_MIN_STACK_SIZE
	.align		4
.L_220:
        /*04ec*/ 	.byte	0x04, 0x12
        /*04ee*/ 	.short	(.L_222 - .L_221)
	.align		4
.L_221:
        /*04f0*/ 	.word	index@(_ZN7cutlass13device_kernelIN5flash19enable_sm80_to_sm89INS1_16FlashAttnFwdSm80INS1_25CollectiveMainloopFwdSm80ILi8ELi2ELb0EN4cute5tupleIJNS5_1CILi128EEENS7_ILi64EEENS7_ILi192EEEEEELi192ENS_10bfloat16_tEfNS_4arch4Sm80ELb1ELb0ELb0ELb0ELb1ELb0ELb1ELb1EEENS1_21CollectiveEpilogueFwdINS6_IJS8_SA_S9_EEENS6_IJNS7_ILi1EEESI_SI_EEESC_SE_Li256ELb0ELb1ELb1ELb0EEENS1_30DynamicPersistentTileSchedulerILi256ELi256ELb1ELb1ELb0EEEEEEEEEvNT_6ParamsE)
        /*04f4*/ 	.word	0x00000010


	//----- nvinfo : EIATTR_MIN_STACK_SIZE
	.align		4
.L_222:
        /*04f8*/ 	.byte	0x04, 0x12
        /*04fa*/ 	.short	(.L_224 - .L_223)
	.align		4
.L_223:
        /*04fc*/ 	.word	index@(_ZN7cutlass13device_kernelIN5flash19enable_sm80_to_sm89INS1_16FlashAttnFwdSm80INS1_25CollectiveMainloopFwdSm80ILi8ELi2ELb0EN4cute5tupleIJNS5_1CILi128EEENS7_ILi64EEENS7_ILi192EEEEEELi192ENS_10bfloat16_tEfNS_4arch4Sm80ELb1ELb0ELb0ELb1ELb1ELb0ELb1ELb1EEENS1_21CollectiveEpilogueFwdINS6_IJS8_SA_S9_EEENS6_IJNS7_ILi1EEESI_SI_EEESC_SE_Li256ELb1ELb1ELb1ELb0EEENS1_36VarlenDynamicPersistentTileSchedulerILi128ELi64ELi256ELi256ELb1ELb1ELb0ELb1ELb1ELb1EEEEEEEEEvNT_6ParamsE)
        /*0500*/ 	.word	0x00000020


	//----- nvinfo : EIATTR_MIN_STACK_SIZE
	.align		4
.L_224:
        /*0504*/ 	.byte	0x04, 0x12
        /*0506*/ 	.short	(.L_226 - .L_225)
	.align		4
.L_225:
        /*0508*/ 	.word	index@(_ZN7cutlass13device_kernelIN5flash19enable_sm80_to_sm89INS1_16FlashAttnFwdSm80INS1_25CollectiveMainloopFwdSm80ILi8ELi2ELb0EN4cute5tupleIJNS5_1CILi128EEENS7_ILi64EEENS7_ILi192EEEEEELi192ENS_10bfloat16_tEfNS_4arch4Sm80ELb1ELb0ELb0ELb1ELb1ELb1ELb1ELb1EEENS1_21CollectiveEpilogueFwdINS6_IJS8_SA_S9_EEENS6_IJNS7_ILi1EEESI_SI_EEESC_SE_Li256ELb1ELb1ELb1ELb0EEENS1_36VarlenDynamicPersistentTileSchedulerILi128ELi64ELi256ELi256ELb1ELb1ELb0ELb1ELb1ELb1EEEEEEEEEvNT_6ParamsE)
        /*050c*/ 	.word	0x00000070
.L_226:


//--------------------- .nv.info._ZN7cutlass13device_kernelIN5flash19enable_sm80_to_sm89INS1_16FlashAttnFwdSm80INS1_25CollectiveMainloopFwdSm80ILi8ELi1ELb0EN4cute5tupleIJNS5_1CILi128EEENS7_ILi64EEENS7_ILi192EEEEEELi192ENS_10bfloat16_tEfNS_4arch4Sm80ELb0ELb0ELb0ELb0ELb1ELb0ELb1ELb1EEENS1_21CollectiveEpilogueFwdINS6_IJS8_SA_S9_EEENS6_IJNS7_ILi1EEESI_SI_EEESC_SE_Li256ELb0ELb1ELb1ELb0EEENS1_19SingleTileSchedulerILb0ELb1ELb1ELi128EEEEEEEEEvNT_6ParamsE --------------------------
	.section	.nv.info._ZN7cutlass13device_kernelIN5flash19enable_sm80_to_sm89INS1_16FlashAttnFwdSm80INS1_25CollectiveMainloopFwdSm80ILi8ELi1ELb0EN4cute5tupleIJNS5_1CILi128EEENS7_ILi64EEENS7_ILi192EEEEEELi192ENS_10bfloat16_tEfNS_4arch4Sm80ELb0ELb0ELb0ELb0ELb1ELb0ELb1ELb1EEENS1_21CollectiveEpilogueFwdINS6_IJS8_SA_S9_EEENS6_IJNS7_ILi1EEESI_SI_EEESC_SE_Li256ELb0ELb1ELb1ELb0EEENS1_19SingleTileSchedulerILb0ELb1ELb1ELi128EEEEEEEEEvNT_6ParamsE,"",@"SHT_CUDA_INFO"
	.sectionflags	@""
	.align	4


	//----- nvinfo : EIATTR_CUDA_API_VERSION
	.align		4
        /*0000*/ 	.byte	0x04, 0x37
        /*0002*/ 	.short	(.L_228 - .L_227)
.L_227:
        /*0004*/ 	.word	0x00000082


	//----- nvinfo : EIATTR_SW2861232_WAR
	.align		4
.L_228:
        /*0008*/ 	.byte	0x01, 0x35
	.zero		2


	//----- nvinfo : EIATTR_PARAM_CBANK
	.align		4
        /*000c*/ 	.byte	0x04, 0x0a
        /*000e*/ 	.short	(.L_230 - .L_229)
	.align		4
.L_229:
        /*0010*/ 	.word	index@(.nv.constant0._ZN7cutlass13device_kernelIN5flash19enable_sm80_to_sm89INS1_16FlashAttnFwdSm80INS1_25CollectiveMainloopFwdSm80ILi8ELi1ELb0EN4cute5tupleIJNS5_1CILi128EEENS7_ILi64EEENS7_ILi192EEEEEELi192ENS_10bfloat16_tEfNS_4arch4Sm80ELb0ELb0ELb0ELb0ELb1ELb0ELb1ELb1EEENS1_21CollectiveEpilogueFwdINS6_IJS8_SA_S9_EEENS6_IJNS7_ILi1EEESI_SI_EEESC_SE_Li256ELb0ELb1ELb1ELb0EEENS1_19SingleTileSchedulerILb0ELb1ELb1ELi128EEEEEEEEEvNT_6ParamsE)
        /*0014*/ 	.short	0x0160
        /*0016*/ 	.short	0x0418


	//----- nvinfo : EIATTR_CBANK_PARAM_SIZE
	.align		4
.L_230:
        /*0018*/ 	.byte	0x03, 0x19
        /*001a*/ 	.short	0x0418


	//----- nvinfo : EIATTR_KPARAM_INFO
	.align		4
        /*001c*/ 	.byte	0x04, 0x17
        /*001e*/ 	.short	(.L_232 - .L_231)
.L_231:
        /*0020*/ 	.word	0x00000000
        /*0024*/ 	.short	0x0000
        /*0026*/ 	.short	0x0000
        /*0028*/ 	.byte	0x00, 0xf0, 0x61, 0x10


	//----- nvinfo : EIATTR_MAXREG_COUNT
	.align		4
.L_232:
        /*002c*/ 	.byte	0x03, 0x1b
        /*002e*/ 	.short	0x00ff


	//----- nvinfo : EIATTR_NUM_BARRIERS
	.align		4
        /*0030*/ 	.byte	0x02, 0x4c
        /*0032*/ 	.byte	0x02
	.zero		1


	//----- nvinfo : EIATTR_MERCURY_ISA_VERSION
	.align		4
        /*0034*/ 	.byte	0x03, 0x5f
        /*0036*/ 	.short	0x0000


	//----- nvinfo : EIATTR_COOP_GROUP_MASK_REGIDS
	.align		4
        /*0038*/ 	.byte	0x04, 0x29
        /*003a*/ 	.short	(.L_234 - .L_233)


	//   ....[0]....
.L_233:
        /*003c*/ 	.word	0xffffffff


	//   ....[1]....
        /*0040*/ 	.word	0xffffffff


	//   ....[2]....
        /*0044*/ 	.word	0xffffffff


	//   ....[3]....
        /*0048*/ 	.word	0xffffffff


	//   ....[4]....
        /*004c*/ 	.word	0xffffffff


	//   ....[5]....
        /*0050*/ 	.word	0xffffffff


	//   ....[6]....
        /*0054*/ 	.word	0xffffffff


	//   ....[7]....
        /*0058*/ 	.word	0xffffffff


	//   ....[8]....
        /*005c*/ 	.word	0xffffffff


	//   ....[9]....
        /*0060*/ 	.word	0xffffffff


	//   ....[10]....
        /*0064*/ 	.word	0xffffffff


	//   ....[11]....
        /*0068*/ 	.word	0xffffffff


	//   ....[12]....
        /*006c*/ 	.word	0xffffffff


	//   ....[13]....
        /*0070*/ 	.word	0xffffffff


	//   ....[14]....
        /*0074*/ 	.word	0xffffffff


	//   ....[15]....
        /*0078*/ 	.word	0xffffffff


	//   ....[16]....
        /*007c*/ 	.word	0xffffffff


	//   ....[17]....
        /*0080*/ 	.word	0xffffffff


	//   ....[18]....
        /*0084*/ 	.word	0xffffffff


	//   ....[19]....
        /*0088*/ 	.word	0xffffffff


	//   ....[20]....
        /*008c*/ 	.word	0xffffffff


	//   ....[21]....
        /*0090*/ 	.word	0xffffffff


	//   ....[22]....
        /*0094*/ 	.word	0xffffffff


	//   ....[23]....
        /*0098*/ 	.word	0xffffffff


	//   ....[24]....
        /*009c*/ 	.word	0xffffffff


	//   ....[25]....
        /*00a0*/ 	.word	0xffffffff


	//   ....[26]....
        /*00a4*/ 	.word	0xffffffff


	//   ....[27]....
        /*00a8*/ 	.word	0xffffffff


	//   ....[28]....
        /*00ac*/ 	.word	0xffffffff


	//   ....[29]....
        /*00b0*/ 	.word	0xffffffff


	//   ....[30]....
        /*00b4*/ 	.word	0xffffffff


	//   ....[31]....
        /*00b8*/ 	.word	0xffffffff


	//   ....[32]....
        /*00bc*/ 	.word	0xffffffff


	//   ....[33]....
        /*00c0*/ 	.word	0xffffffff


	//   ....[34]....
        /*00c4*/ 	.word	0xffffffff


	//   ....[35]....
        /*00c8*/ 	.word	0xffffffff


	//   ....[36]....
        /*00cc*/ 	.word	0xffffffff


	//   ....[37]....
        /*00d0*/ 	.word	0xffffffff


	//   ....[38]....
        /*00d4*/ 	.word	0xffffffff


	//   ....[39]....
        /*00d8*/ 	.word	0xffffffff


	//   ....[40]....
        /*00dc*/ 	.word	0xffffffff


	//   ....[41]....
        /*00e0*/ 	.word	0xffffffff


	//   ....[42]....
        /*00e4*/ 	.word	0xffffffff


	//   ....[43]....
        /*00e8*/ 	.word	0xffffffff


	//   ....[44]....
        /*00ec*/ 	.word	0xffffffff


	//   ....[45]....
        /*00f0*/ 	.word	0xffffffff


	//   ....[46]....
        /*00f4*/ 	.word	0xffffffff


	//   ....[47]....
        /*00f8*/ 	.word	0xffffffff


	//   ....[48]....
        /*00fc*/ 	.word	0xffffffff


	//----- nvinfo : EIATTR_COOP_GROUP_INSTR_OFFSETS
	.align		4
.L_234:
        /*0100*/ 	.byte	0x04, 0x28
        /*0102*/ 	.short	(.L_236 - .L_235)


	//   ....[0]....
.L_235:
        /*0104*/ 	.word	0x00000050


	//   ....[1]....
        /*0108*/ 	.word	0x00000d70


	//   ....[2]....
        /*010c*/ 	.word	0x00000db0


	//   ....[3]....
        /*0110*/ 	.word	0x00000fc0


	//   ....[4]....
        /*0114*/ 	.word	0x00000ff0


	//   ....[5]....
        /*0118*/ 	.word	0x00001110


	//   ....[6]....
        /*011c*/ 	.word	0x00001140


	//   ....[7]....
        /*0120*/ 	.word	0x00001260


	//   ....[8]....
        /*0124*/ 	.word	0x000012a0


	//   ....[9]....
        /*0128*/ 	.word	0x000018b0


	//   ....[10]....
        /*012c*/ 	.word	0x000018d0


	//   ....[11]....
        /*0130*/ 	.word	0x00001900


	//   ....[12]....
        /*0134*/ 	.word	0x00001930


	//   ....[13]....
        /*0138*/ 	.word	0x00001980


	//   ....[14]....
        /*013c*/ 	.word	0x000019b0


	//   ....[15]....
        /*0140*/ 	.word	0x000019f0


	//   ....[16]....
        /*0144*/ 	.word	0x00001b90


	//   ....[17]....
        /*0148*/ 	.word	0x00002b50


	//   ....[18]....
        /*014c*/ 	.word	0x00002b80


	//   ....[19]....
        /*0150*/ 	.word	0x00002ba0


	//   ....[20]....
        /*0154*/ 	.word	0x00002bb0


	//   ....[21]....
        /*0158*/ 	.word	0x00003380


	//   ....[22]....
        /*015c*/ 	.word	0x000033f0


	//   ....[23]....
        /*0160*/ 	.word	0x00003410


	//   ....[24]....
        /*0164*/ 	.word	0x00003430


	//   ....[25]....
        /*0168*/ 	.word	0x00004620


	//   ....[26]....
        /*016c*/ 	.word	0x00004630


	//   ....[27]....
        /*0170*/ 	.word	0x00004640


	//   ....[28]....
        /*0174*/ 	.word	0x00004650


	//   ....[29]....
        /*0178*/ 	.word	0x00004910


	//   ....[30]....
        /*017c*/ 	.word	0x00004920


	//   ....[31]....
        /*0180*/ 	.word	0x00004930


	//   ....[32]....
        /*0184*/ 	.word	0x00004950


	//   ....[33]....
        /*0188*/ 	.word	0x000056c0


	//   ....[34]....
        /*018c*/ 	.word	0x000056e0


	//   ....[35]....
        /*0190*/ 	.word	0x00005710


	//   ....[36]....
        /*0194*/ 	.word	0x00005720


	//   ....[37]....
        /*0198*/ 	.word	0x00006da0


	//   ....[38]....
        /*019c*/ 	.word	0x00006dc0


	//   ....[39]....
        /*01a0*/ 	.word	0x00006df0


	//   ....[40]....
        /*01a4*/ 	.word	0x00006e10


	//   ....[41]....
        /*01a8*/ 	.word	0x00007b40


	//   ....[42]....
        /*01ac*/ 	.word	0x00007b70


	//   ....[43]....
        /*01b0*/ 	.word	0x00007ba0


	//   ....[44]....
        /*01b4*/ 	.word	0x00007bd0


	//   ....[45]....
        /*01b8*/ 	.word	0x00007c40


	//   ....[46]....
        /*01bc*/ 	.word	0x00007ca0


	//   ....[47]....
        /*01c0*/ 	.word	0x000085a0


	//   ....[48]....
        /*01c4*/ 	.word	0x000085b0


	//----- nvinfo : EIATTR_EXIT_INSTR_OFFSETS
	.align		4
.L_236:
        /*01c8*/ 	.byte	0x04, 0x1c
        /*01ca*/ 	.short	(.L_238 - .L_237)


	//   ....[0]....
.L_237:
        /*01cc*/ 	.word	0x000001b0


	//   ....[1]....
        /*01d0*/ 	.word	0x000085c0


	//   ....[2]....
        /*01d4*/ 	.word	0x00008e60


	//   ....[3]....
        /*01d8*/ 	.word	0x00008eb0


	//   ....[4]....
        /*01dc*/ 	.word	0x00008ee0


	//   ....[5]....
        /*01e0*/ 	.word	0x00008f40


	//   ....[6]....
        /*01e4*/ 	.word	0x000091d0


	//----- nvinfo : EIATTR_CTAIDZ_USED
	.align		4
.L_238:
        /*01e8*/ 	.byte	0x01, 0x04
	.zero		2


	//----- nvinfo : EIATTR_MAX_THREADS
	.align		4
        /*01ec*/ 	.byte	0x04, 0x05
        /*01ee*/ 	.short	(.L_240 - .L_239)
.L_239:
        /*01f0*/ 	.word	0x00000100
        /*01f4*/ 	.word	0x00000001
        /*01f8*/ 	.word	0x00000001


	//----- nvinfo : EIATTR_CRS_STACK_SIZE
	.align		4
.L_240:
        /*01fc*/ 	.byte	0x04, 0x1e
        /*01fe*/ 	.short	(.L_242 - .L_241)
.L_241:
        /*0200*/ 	.word	0x00000000
.L_242:


//--------------------- .nv.info._ZN7cutlass13device_kernelIN5flash19enable_sm80_to_sm89INS1_16FlashAttnFwdSm80INS1_25CollectiveMainloopFwdSm80ILi8ELi1ELb0EN4cute5tupleIJNS5_1CILi128EEENS7_ILi64EEENS7_ILi192EEEEEELi192ENS_10bfloat16_tEfNS_4arch4Sm80ELb0ELb0ELb0ELb1ELb1ELb0ELb1ELb1EEENS1_21CollectiveEpilogueFwdINS6_IJS8_SA_S9_EEENS6_IJNS7_ILi1EEESI_SI_EEESC_SE_Li256ELb1ELb1ELb1ELb0EEENS1_36VarlenDynamicPersistentTileSchedulerILi128ELi64ELi256ELi256ELb1ELb1ELb0ELb0ELb1ELb1EEEEEEEEEvNT_6ParamsE --------------------------
	.section	.nv.info._ZN7cutlass13device_kernelIN5flash19enable_sm80_to_sm89INS1_16FlashAttnFwdSm80INS1_25CollectiveMainloopFwdSm80ILi8ELi1ELb0EN4cute5tupleIJNS5_1CILi128EEENS7_ILi64EEENS7_ILi192EEEEEELi192ENS_10bfloat16_tEfNS_4arch4Sm80ELb0ELb0ELb0ELb1ELb1ELb0ELb1ELb1EEENS1_21CollectiveEpilogueFwdINS6_IJS8_SA_S9_EEENS6_IJNS7_ILi1EEESI_SI_EEESC_SE_Li256ELb1ELb1ELb1ELb0EEENS1_36VarlenDynamicPersistentTileSchedulerILi128ELi64ELi256ELi256ELb1ELb1ELb0ELb0ELb1ELb1EEEEEEEEEvNT_6ParamsE,"",@"SHT_CUDA_INFO"
	.sectionflags	@""
	.align	4


	//----- nvinfo : EIATTR_CUDA_API_VERSION
	.align		4
        /*0000*/ 	.byte	0x04, 0x37
        /*0002*/ 	.short	(.L_244 - .L_243)
.L_243:
        /*0004*/ 	.word	0x00000082


	//----- nvinfo : EIATTR_SW2861232_WAR
	.align		4
.L_244:
        /*0008*/ 	.byte	0x01, 0x35
	.zero		2


	//----- nvinfo : EIATTR_PARAM_CBANK
	.align		4
        /*000c*/ 	.byte	0x04, 0x0a
        /*000e*/ 	.short	(.L_246 - .L_245)
	.align		4
.L_245:
        /*0010*/ 	.word	index@(.nv.constant0._ZN7cutlass13device_kernelIN5flash19enable_sm80_to_sm89INS1_16FlashAttnFwdSm80INS1_25CollectiveMainloopFwdSm80ILi8ELi1ELb0EN4cute5tupleIJNS5_1CILi128EEENS7_ILi64EEENS7_ILi192EEEEEELi192ENS_10bfloat16_tEfNS_4arch4Sm80ELb0ELb0ELb0ELb1ELb1ELb0ELb1ELb1EEENS1_21CollectiveEpilogueFwdINS6_IJS8_SA_S9_EEENS6_IJNS7_ILi1EEESI_SI_EEESC_SE_Li256ELb1ELb1ELb1ELb0EEENS1_36VarlenDynamicPersistentTileSchedulerILi128ELi64ELi256ELi256ELb1ELb1ELb0ELb0ELb1ELb1EEEEEEEEEvNT_6ParamsE)
        /*0014*/ 	.short	0x0160
        /*0016*/ 	.short	0x0438


	//----- nvinfo : EIATTR_CBANK_PARAM_SIZE
	.align		4
.L_246:
        /*0018*/ 	.byte	0x03, 0x19
        /*001a*/ 	.short	0x0438


	//----- nvinfo : EIATTR_KPARAM_INFO
	.align		4
        /*001c*/ 	.byte	0x04, 0x17
        /*001e*/ 	.short	(.L_248 - .L_247)
.L_247:
        /*0020*/ 	.word	0x00000000
        /*0024*/ 	.short	0x0000
        /*0026*/ 	.short	0x0000
        /*0028*/ 	.byte	0x00, 0xf0, 0xe1, 0x10


	//----- nvinfo : EIATTR_MAXREG_COUNT
	.align		4
.L_248:
        /*002c*/ 	.byte	0x03, 0x1b
        /*002e*/ 	.short	0x00ff


	//----- nvinfo : EIATTR_NUM_BARRIERS
	.align		4
        /*0030*/ 	.byte	0x02, 0x4c
        /*0032*/ 	.byte	0x06
	.zero		1


	//----- nvinfo : EIATTR_ANNOTATIONS
	.align		4
        /*0034*/ 	.byte	0x04, 0x55
        /*0036*/ 	.short	(.L_250 - .L_249)


	//   ....[0]....
.L_249:
        /*0038*/ 	.word	0x00000001
        /*003c*/ 	.byte	0x70, 0x00, 0x00, 0x00, 0x01, 0x00, 0x00, 0x00, 0xe0, 0x0f, 0x00, 0x00, 0x01, 0x00, 0x00, 0x00
        /*004c*/ 	.byte	0x60, 0x10, 0x00, 0x00, 0x01, 0x00, 0x00, 0x00, 0xa0, 0x12, 0x00, 0x00, 0x01, 0x00, 0x00, 0x00
        /*005c*/ 	.byte	0xd0, 0x8b, 0x00, 0x00, 0x01, 0x00, 0x00, 0x00, 0x40, 0x93, 0x00, 0x00, 0x01, 0x00, 0x00, 0x00
        /*006c*/ 	.byte	0x80, 0x93, 0x00, 0x00, 0x01, 0x00, 0x00, 0x00, 0x70, 0xbe, 0x00, 0x00, 0x01, 0x00, 0x00, 0x00
        /*007c*/ 	.byte	0x30, 0xe9, 0x00, 0x00, 0x01, 0x00, 0x00, 0x00, 0x70, 0xe9, 0x00, 0x00


	//----- nvinfo : EIATTR_MERCURY_ISA_VERSION
	.align		4
.L_250:
        /*0088*/ 	.byte	0x03, 0x5f
        /*008a*/ 	.short	0x0000


	//----- nvinfo : EIATTR_INT_WARP_WIDE_INSTR_OFFSETS
	.align		4
        /*008c*/ 	.byte	0x04, 0x31
        /*008e*/ 	.short	(.L_252 - .L_251)


	//   ....[0]....
.L_251:
        /*0090*/ 	.word	0x00008ab0


	//   ....[1]....
        /*0094*/ 	.word	0x00008b30


	//----- nvinfo : EIATTR_COOP_GROUP_MASK_REGIDS
	.align		4
.L_252:
        /*0098*/ 	.byte	0x04, 0x29
        /*009a*/ 	.short	(.L_254 - .L_253)


	//   ....[0]....
.L_253:
        /*009c*/ 	.word	0xffffffff


	//   ....[1]....
        /*00a0*/ 	.word	0xffffffff


	//   ....[2]....
        /*00a4*/ 	.word	0xffffffff


	//   ....[3]....
        /*00a8*/ 	.word	0xffffffff


	//   ....[4]....
        /*00ac*/ 	.word	0xffffffff


	//   ....[5]....
        /*00b0*/ 	.word	0xffffffff


	//   ....[6]....
        /*00b4*/ 	.word	0xffffffff


	//   ....[7]....
        /*00b8*/ 	.word	0xffffffff


	//   ....[8]....
        /*00bc*/ 	.word	0xffffffff


	//   ....[9]....
        /*00c0*/ 	.word	0xffffffff


	//   ....[10]....
        /*00c4*/ 	.word	0xffffffff


	//   ....[11]....
        /*00c8*/ 	.word	0xffffffff


	//   ....[12]....
        /*00cc*/ 	.word	0xffffffff


	//   ....[13]....
        /*00d0*/ 	.word	0xffffffff


	//   ....[14]....
        /*00d4*/ 	.word	0xffffffff


	//   ....[15]....
        /*00d8*/ 	.word	0xffffffff


	//   ....[16]....
        /*00dc*/ 	.word	0xffffffff


	//   ....[17]....
        /*00e0*/ 	.word	0xffffffff


	//   ....[18]....
        /*00e4*/ 	.word	0xffffffff


	//   ....[19]....
        /*00e8*/ 	.word	0xffffffff


	//   ....[20]....
        /*00ec*/ 	.word	0xffffffff


	//   ....[21]....
        /*00f0*/ 	.word	0xffffffff


	//   ....[22]....
        /*00f4*/ 	.word	0xffffffff


	//   ....[23]....
        /*00f8*/ 	.word	0xffffffff


	//   ....[24]....
        /*00fc*/ 	.word	0xffffffff


	//   ....[25]....
        /*0100*/ 	.word	0xffffffff


	//   ....[26]....
        /*0104*/ 	.word	0xffffffff


	//   ....[27]....
        /*0108*/ 	.word	0xffffffff


	//   ....[28]....
        /*010c*/ 	.word	0xffffffff


	//   ....[29]....
        /*0110*/ 	.word	0xffffffff


	//   ....[30]....
        /*0114*/ 	.word	0xffffffff


	//   ....[31]....
        /*0118*/ 	.word	0xffffffff


	//   ....[32]....
        /*011c*/ 	.word	0xffffffff


	//   ....[33]....
        /*0120*/ 	.word	0xffffffff


	//   ....[34]....
        /*0124*/ 	.word	0xffffffff


	//   ....[35]....
        /*0128*/ 	.word	0xffffffff


	//   ....[36]....
        /*012c*/ 	.word	0xffffffff


	//   ....[37]....
        /*0130*/ 	.word	0xffffffff


	//   ....[38]....
        /*0134*/ 	.word	0xffffffff


	//   ....[39]....
        /*0138*/ 	.word	0xffffffff


	//   ....[40]....
        /*013c*/ 	.word	0xffffffff


	//   ....[41]....
        /*0140*/ 	.word	0xffffffff


	//   ....[42]....
        /*0144*/ 	.word	0xffffffff


	//   ....[43]....
        /*0148*/ 	.word	0xffffffff


	//   ....[44]....
        /*014c*/ 	.word	0xffffffff


	//   ....[45]....
        /*0150*/ 	.word	0xffffffff


	//   ....[46]....
        /*0154*/ 	.word	0xffffffff


	//   ....[47]....
        /*0158*/ 	.word	0xffffffff


	//   ....[48]....
        /*015c*/ 	.word	0xffffffff


	//   ....[49]....
        /*0160*/ 	.word	0xffffffff


	//   ....[50]....
        /*0164*/ 	.word	0xffffffff


	//   ....[51]....
        /*0168*/ 	.word	0xffffffff


	//   ....[52]....
        /*016c*/ 	.word	0xffffffff


	//   ....[53]....
        /*0170*/ 	.word	0xffffffff


	//   ....[54]....
        /*0174*/ 	.word	0xffffffff


	//   ....[55]....
        /*0178*/ 	.word	0xffffffff


	//   ....[56]....
        /*017c*/ 	.word	0xffffffff


	//   ....[57]....
        /*0180*/ 	.word	0xffffffff


	//   ....[58]....
        /*0184*/ 	.word	0xffffffff


	//   ....[59]....
        /*0188*/ 	.word	0xffffffff


	//   ....[60]....
        /*018c*/ 	.word	0xffffffff


	//   ....[61]....
        /*0190*/ 	.word	0xffffffff


	//   ....[62]....
        /*0194*/ 	.word	0xffffffff


	//   ....[63]....
        /*0198*/ 	.word	0xffffffff


	//   ....[64]....
        /*019c*/ 	.word	0xffffffff


	//   ....[65]....
        /*01a0*/ 	.word	0xffffffff


	//   ....[66]....
        /*01a4*/ 	.word	0xffffffff


	//   ....[67]....
        /*01a8*/ 	.word	0xffffffff


	//   ....[68]....
        /*01ac*/ 	.word	0xffffffff


	//   ....[69]....
        /*01b0*/ 	.word	0xffffffff


	//   ....[70]....
        /*01b4*/ 	.word	0xffffffff


	//   ....[71]....
        /*01b8*/ 	.word	0xffffffff


	//   ....[72]....
        /*01bc*/ 	.word	0xffffffff


	//   ....[73]....
        /*01c0*/ 	.word	0xffffffff


	//   ....[74]....
        /*01c4*/ 	.word	0xffffffff


	//   ....[75]....
        /*01c8*/ 	.word	0xffffffff


	//   ....[76]....
        /*01cc*/ 	.word	0xffffffff


	//   ....[77]....
        /*01d0*/ 	.word	0xffffffff


	//   ....[78]....
        /*01d4*/ 	.word	0xffffffff


	//   ....[79]....
        /*01d8*/ 	.word	0xffffffff


	//   ....[80]....
        /*01dc*/ 	.word	0xffffffff


	//   ....[81]....
        /*01e0*/ 	.word	0xffffffff


	//   ....[82]....
        /*01e4*/ 	.word	0xffffffff


	//   ....[83]....
        /*01e8*/ 	.word	0xffffffff


	//   ....[84]....
        /*01ec*/ 	.word	0xffffffff


	//   ....[85]....
        /*01f0*/ 	.word	0xffffffff


	//   ....[86]....
        /*01f4*/ 	.word	0xffffffff


	//   ....[87]....
        /*01f8*/ 	.word	0xffffffff


	//   ....[88]....
        /*01fc*/ 	.word	0xffffffff


	//   ....[89]....
        /*0200*/ 	.word	0xffffffff


	//   ....[90]....
        /*0204*/ 	.word	0xffffffff


	//   ....[91]....
        /*0208*/ 	.word	0xffffffff


	//   ....[92]....
        /*020c*/ 	.word	0xffffffff


	//   ....[93]....
        /*0210*/ 	.word	0xffffffff


	//   ....[94]....
        /*0214*/ 	.word	0xffffffff


	//   ....[95]....
        /*0218*/ 	.word	0xffffffff


	//   ....[96]....
        /*021c*/ 	.word	0xffffffff


	//   ....[97]....
        /*0220*/ 	.word	0xffffffff


	//   ....[98]....
        /*0224*/ 	.word	0xffffffff


	//   ....[99]....
        /*0228*/ 	.word	0xffffffff


	//   ....[100]....
        /*022c*/ 	.word	0xffffffff


	//   ....[101]....
        /*0230*/ 	.word	0xffffffff


	//   ....[102]....
        /*0234*/ 	.word	0xffffffff


	//   ....[103]....
        /*0238*/ 	.word	0xffffffff


	//   ....[104]....
        /*023c*/ 	.word	0xffffffff


	//   ....[105]....
        /*0240*/ 	.word	0xffffffff


	//   ....[106]....
        /*0244*/ 	.word	0xffffffff


	//   ....[107]....
        /*0248*/ 	.word	0xffffffff


	//   ....[108]....
        /*024c*/ 	.word	0xffffffff


	//   ....[109]....
        /*0250*/ 	.word	0xffffffff


	//   ....[110]....
        /*0254*/ 	.word	0xffffffff


	//   ....[111]....
        /*0258*/ 	.word	0xffffffff


	//   ....[112]....
        /*025c*/ 	.word	0xffffffff


	//   ....[113]....
        /*0260*/ 	.word	0xffffffff


	//   ....[114]....
        /*0264*/ 	.word	0xffffffff


	//   ....[115]....
        /*0268*/ 	.word	0xffffffff


	//   ....[116]....
        /*026c*/ 	.word	0xffffffff


	//   ....[117]....
        /*0270*/ 	.word	0xffffffff


	//   ....[118]....
        /*0274*/ 	.word	0xffffffff


	//   ....[119]....
        /*0278*/ 	.word	0xffffffff


	//   ....[120]....
        /*027c*/ 	.word	0xffffffff


	//   ....[121]....
        /*0280*/ 	.word	0xffffffff


	//   ....[122]....
        /*0284*/ 	.word	0xffffffff


	//   ....[123]....
        /*0288*/ 	.word	0xffffffff


	//   ....[124]....
        /*028c*/ 	.word	0xffffffff


	//   ....[125]....
        /*0290*/ 	.word	0xffffffff


	//   ....[126]....
        /*0294*/ 	.word	0xffffffff


	//   ....[127]....
        /*0298*/ 	.word	0xffffffff


	//   ....[128]....
        /*029c*/ 	.word	0xffffffff


	//   ....[129]....
        /*02a0*/ 	.word	0xffffffff


	//   ....[130]....
        /*02a4*/ 	.word	0xffffffff


	//   ....[131]....
        /*02a8*/ 	.word	0xffffffff


	//   ....[132]....
        /*02ac*/ 	.word	0xffffffff


	//   ....[133]....
        /*02b0*/ 	.word	0xffffffff


	//   ....[134]....
        /*02b4*/ 	.word	0xffffffff


	//   ....[135]....
        /*02b8*/ 	.word	0xffffffff


	//   ....[136]....
        /*02bc*/ 	.word	0xffffffff


	//   ....[137]....
        /*02c0*/ 	.word	0xffffffff


	//   ....[138]....
        /*02c4*/ 	.word	0xffffffff


	//   ....[139]....
        /*02c8*/ 	.word	0xffffffff


	//   ....[140]....
        /*02cc*/ 	.word	0xffffffff


	//   ....[141]....
        /*02d0*/ 	.word	0xffffffff


	//   ....[142]....
        /*02d4*/ 	.word	0xffffffff


	//   ....[143]....
        /*02d8*/ 	.word	0xffffffff


	//   ....[144]....
        /*02dc*/ 	.word	0xffffffff


	//   ....[145]....
        /*02e0*/ 	.word	0xffffffff


	//   ....[146]....
        /*02e4*/ 	.word	0xffffffff


	//   ....[147]....
        /*02e8*/ 	.word	0xffffffff


	//   ....[148]....
        /*02ec*/ 	.word	0xffffffff


	//   ....[149]....
        /*02f0*/ 	.word	0xffffffff


	//   ....[150]....
        /*02f4*/ 	.word	0xffffffff


	//   ....[151]....
        /*02f8*/ 	.word	0xffffffff


	//   ....[152]....
        /*02fc*/ 	.word	0xffffffff


	//   ....[153]....
        /*0300*/ 	.word	0xffffffff


	//   ....[154]....
        /*0304*/ 	.word	0xffffffff


	//   ....[155]....
        /*0308*/ 	.word	0xffffffff


	//   ....[156]....
        /*030c*/ 	.word	0xffffffff


	//   ....[157]....
        /*0310*/ 	.word	0xffffffff


	//   ....[158]....
        /*0314*/ 	.word	0xffffffff


	//   ....[159]....
        /*0318*/ 	.word	0xffffffff


	//   ....[160]....
        /*031c*/ 	.word	0xffffffff


	//   ....[161]....
        /*0320*/ 	.word	0xffffffff


	//   ....[162]....
        /*0324*/ 	.word	0xffffffff


	//   ....[163]....
        /*0328*/ 	.word	0xffffffff


	//   ....[164]....
        /*032c*/ 	.word	0xffffffff


	//   ....[165]....
        /*0330*/ 	.word	0xffffffff


	//   ....[166]....
        /*0334*/ 	.word	0xffffffff


	//   ....[167]....
        /*0338*/ 	.word	0xffffffff


	//   ....[168]....
        /*033c*/ 	.word	0xffffffff


	//   ....[169]....
        /*0340*/ 	.word	0xffffffff


	//   ....[170]....
        /*0344*/ 	.word	0xffffffff


	//   ....[171]....
        /*0348*/ 	.word	0xffffffff


	//   ....[172]....
        /*034c*/ 	.word	0xffffffff


	//   ....[173]....
        /*0350*/ 	.word	0xffffffff


	//   ....[174]....
        /*0354*/ 	.word	0xffffffff


	//   ....[175]....
        /*0358*/ 	.word	0xffffffff


	//----- nvinfo : EIATTR_COOP_GROUP_INSTR_OFFSETS
	.align		4
.L_254:
        /*035c*/ 	.byte	0x04, 0x28
        /*035e*/ 	.short	(.L_256 - .L_255)


	//   ....[0]....
.L_255:
        /*0360*/ 	.word	0x00000050


	//   ....[1]....
        /*0364*/ 	.word	0x000001e0


	//   ....[2]....
        /*0368*/ 	.word	0x00000210


	//   ....[3]....
        /*036c*/ 	.word	0x00000240


	//   ....[4]....
        /*0370*/ 	.word	0x00000270


	//   ....[5]....
        /*0374*/ 	.word	0x000002a0


	//   ....[6]....
        /*0378*/ 	.word	0x000002d0


	//   ....[7]....
        /*037c*/ 	.word	0x00000440


	//   ....[8]....
        /*0380*/ 	.word	0x00000480


	//   ....[9]....
        /*0384*/ 	.word	0x000004b0


	//   ....[10]....
        /*0388*/ 	.word	0x000004e0


	//   ....[11]....
        /*038c*/ 	.word	0x00000510


	//   ....[12]....
        /*0390*/ 	.word	0x00000540


	//   ....[13]....
        /*0394*/ 	.word	0x000005d0


	//   ....[14]....
        /*0398*/ 	.word	0x00000600


	//   ....[15]....
        /*039c*/ 	.word	0x00000620


	//   ....[16]....
        /*03a0*/ 	.word	0x00000680


	//   ....[17]....
        /*03a4*/ 	.word	0x00002170


	//   ....[18]....
        /*03a8*/ 	.word	0x00002190


	//   ....[19]....
        /*03ac*/ 	.word	0x00002300


	//   ....[20]....
        /*03b0*/ 	.word	0x00002310


	//   ....[21]....
        /*03b4*/ 	.word	0x00002470


	//   ....[22]....
        /*03b8*/ 	.word	0x00002490


	//   ....[23]....
        /*03bc*/ 	.word	0x000025f0


	//   ....[24]....
        /*03c0*/ 	.word	0x00002600


	//   ....[25]....
        /*03c4*/ 	.word	0x00002af0


	//   ....[26]....
        /*03c8*/ 	.word	0x00002b10


	//   ....[27]....
        /*03cc*/ 	.word	0x00002b30


	//   ....[28]....
        /*03d0*/ 	.word	0x00002b40


	//   ....[29]....
        /*03d4*/ 	.word	0x00002c30


	//   ....[30]....
        /*03d8*/ 	.word	0x00002c40


	//   ....[31]....
        /*03dc*/ 	.word	0x00002c50


	//   ....[32]....
        /*03e0*/ 	.word	0x00002c60


	//   ....[33]....
        /*03e4*/ 	.word	0x00003bd0


	//   ....[34]....
        /*03e8*/ 	.word	0x00003bf0


	//   ....[35]....
        /*03ec*/ 	.word	0x00003c40


	//   ....[36]....
        /*03f0*/ 	.word	0x00003cc0


	//   ....[37]....
        /*03f4*/ 	.word	0x00004360


	//   ....[38]....
        /*03f8*/ 	.word	0x00004370


	//   ....[39]....
        /*03fc*/ 	.word	0x000043a0


	//   ....[40]....
        /*0400*/ 	.word	0x000043b0


	//   ....[41]....
        /*0404*/ 	.word	0x00005880


	//   ....[42]....
        /*0408*/ 	.word	0x00005890


	//   ....[43]....
        /*040c*/ 	.word	0x000058c0


	//   ....[44]....
        /*0410*/ 	.word	0x000058d0


	//   ....[45]....
        /*0414*/ 	.word	0x000066a0


	//   ....[46]....
        /*0418*/ 	.word	0x000066c0


	//   ....[47]....
        /*041c*/ 	.word	0x00006790


	//   ....[48]....
        /*0420*/ 	.word	0x000067b0


	//   ....[49]....
        /*0424*/ 	.word	0x00006b00


	//   ....[50]....
        /*0428*/ 	.word	0x00006b10


	//   ....[51]....
        /*042c*/ 	.word	0x00006b40


	//   ....[52]....
        /*0430*/ 	.word	0x00006b50


	//   ....[53]....
        /*0434*/ 	.word	0x00008290


	//   ....[54]....
        /*0438*/ 	.word	0x000082c0


	//   ....[55]....
        /*043c*/ 	.word	0x000082d0


	//   ....[56]....
        /*0440*/ 	.word	0x00008300


	//   ....[57]....
        /*0444*/ 	.word	0x000096b0


	//   ....[58]....
        /*0448*/ 	.word	0x000096c0


	//   ....[59]....
        /*044c*/ 	.word	0x000096d0


	//   ....[60]....
        /*0450*/ 	.word	0x000096e0


	//   ....[61]....
        /*0454*/ 	.word	0x00009a50


	//   ....[62]....
        /*0458*/ 	.word	0x00009a70


	//   ....[63]....
        /*045c*/ 	.word	0x00009bd0


	//   ....[64]....
        /*0460*/ 	.word	0x00009be0


	//   ....[65]....
        /*0464*/ 	.word	0x00009d40


	//   ....[66]....
        /*0468*/ 	.word	0x00009d60


	//   ....[67]....
        /*046c*/ 	.word	0x00009ec0


	//   ....[68]....
        /*0470*/ 	.word	0x00009ed0


	//   ....[69]....
        /*0474*/ 	.word	0x0000a210


	//   ....[70]....
        /*0478*/ 	.word	0x0000a230


	//   ....[71]....
        /*047c*/ 	.word	0x0000aa00


	//   ....[72]....
        /*0480*/ 	.word	0x0000aa10


	//   ....[73]....
        /*0484*/ 	.word	0x0000b8a0


	//   ....[74]....
        /*0488*/ 	.word	0x0000b8c0


	//   ....[75]....
        /*048c*/ 	.word	0x0000ba30


	//   ....[76]....
        /*0490*/ 	.word	0x0000ba40


	//   ....[77]....
        /*0494*/ 	.word	0x0000bba0


	//   ....[78]....
        /*0498*/ 	.word	0x0000bbc0


	//   ....[79]....
        /*049c*/ 	.word	0x0000bd20


	//   ....[80]....
        /*04a0*/ 	.word	0x0000bd30


	//   ....[81]....
        /*04a4*/ 	.word	0x0000bf30


	//   ....[82]....
        /*04a8*/ 	.word	0x0000bf50


	//   ....[83]....
        /*04ac*/ 	.word	0x0000c070


	//   ....[84]....
        /*04b0*/ 	.word	0x0000c0b0


	//   ....[85]....
        /*04b4*/ 	.word	0x0000c0e0


	//   ....[86]....
        /*04b8*/ 	.word	0x0000c110


	//   ....[87]....
        /*04bc*/ 	.word	0x0000c140


	//   ....[88]....
        /*04c0*/ 	.word	0x0000c170


	//   ....[89]....
        /*04c4*/ 	.word	0x0000c2c0


	//   ....[90]....
        /*04c8*/ 	.word	0x0000c300


	//   ....[91]....
        /*04cc*/ 	.word	0x0000c330


	//   ....[92]....
        /*04d0*/ 	.word	0x0000c360


	//   ....[93]....
        /*04d4*/ 	.word	0x0000c390


	//   ....[94]....
        /*04d8*/ 	.word	0x0000c3c0


	//   ....[95]....
        /*04dc*/ 	.word	0x0000c450


	//   ....[96]....
        /*04e0*/ 	.word	0x0000c480


	//   ....[97]....
        /*04e4*/ 	.word	0x0000c490


	//   ....[98]....
        /*04e8*/ 	.word	0x0000c4f0


	//   ....[99]....
        /*04ec*/ 	.word	0x0000ca20


	//   ....[100]....
        /*04f0*/ 	.word	0x0000ca80


	//   ....[101]....
        /*04f4*/ 	.word	0x0000cad0


	//   ....[102]....
        /*04f8*/ 	.word	0x0000cb20


	//   ....[103]....
        /*04fc*/ 	.word	0x0000cb70


	//   ....[104]....
        /*0500*/ 	.word	0x0000cbe0


	//   ....[105]....
        /*0504*/ 	.word	0x0000cc30


	//   ....[106]....
        /*0508*/ 	.word	0x0000cc90


	//   ....[107]....
        /*050c*/ 	.word	0x0000cd00


	//   ....[108]....
        /*0510*/ 	.word	0x0000cd60


	//   ....[109]....
        /*0514*/ 	.word	0x0000cdd0


	//   ....[110]....
        /*0518*/ 	.word	0x0000ce40


	//   ....[111]....
        /*051c*/ 	.word	0x0000ceb0


	//   ....[112]....
        /*0520*/ 	.word	0x0000cf10


	//   ....[113]....
        /*0524*/ 	.word	0x0000cf80


	//   ....[114]....
        /*0528*/ 	.word	0x0000cff0


	//   ....[115]....
        /*052c*/ 	.word	0x0000d060


	//   ....[116]....
        /*0530*/ 	.word	0x0000d0c0


	//   ....[117]....
        /*0534*/ 	.word	0x0000d130


	//   ....[118]....
        /*0538*/ 	.word	0x0000d1a0


	//   ....[119]....
        /*053c*/ 	.word	0x0000d2e0


	//   ....[120]....
        /*0540*/ 	.word	0x0000d340


	//   ....[121]....
        /*0544*/ 	.word	0x0000d3a0


	//   ....[122]....
        /*0548*/ 	.word	0x0000d3f0


	//   ....[123]....
        /*054c*/ 	.word	0x0000d440


	//   ....[124]....
        /*0550*/ 	.word	0x0000d490


	//   ....[125]....
        /*0554*/ 	.word	0x0000d500


	//   ....[126]....
        /*0558*/ 	.word	0x0000d570


	//   ....[127]....
        /*055c*/ 	.word	0x0000d5e0


	//   ....[128]....
        /*0560*/ 	.word	0x0000d720


	//   ....[129]....
        /*0564*/ 	.word	0x0000d780


	//   ....[130]....
        /*0568*/ 	.word	0x0000d7d0


	//   ....[131]....
        /*056c*/ 	.word	0x0000d810


	//   ....[132]....
        /*0570*/ 	.word	0x0000d860


	//   ....[133]....
        /*0574*/ 	.word	0x0000d8a0


	//   ....[134]....
        /*0578*/ 	.word	0x0000d8f0


	//   ....[135]....
        /*057c*/ 	.word	0x0000d940


	//   ....[136]....
        /*0580*/ 	.word	0x0000d990


	//   ....[137]....
        /*0584*/ 	.word	0x0000d9e0


	//   ....[138]....
        /*0588*/ 	.word	0x0000da50


	//   ....[139]....
        /*058c*/ 	.word	0x0000dac0


	//   ....[140]....
        /*0590*/ 	.word	0x0000db30


	//   ....[141]....
        /*0594*/ 	.word	0x0000db90


	//   ....[142]....
        /*0598*/ 	.word	0x0000dc00


	//   ....[143]....
        /*059c*/ 	.word	0x0000dc70


	//   ....[144]....
        /*05a0*/ 	.word	0x0000dce0


	//   ....[145]....
        /*05a4*/ 	.word	0x0000dd40


	//   ....[146]....
        /*05a8*/ 	.word	0x0000ddb0


	//   ....[147]....
        /*05ac*/ 	.word	0x0000de20


	//   ....[148]....
        /*05b0*/ 	.word	0x0000de90


	//   ....[149]....
        /*05b4*/ 	.word	0x0000def0


	//   ....[150]....
        /*05b8*/ 	.word	0x0000df60


	//   ....[151]....
        /*05bc*/ 	.word	0x0000dfd0


	//   ....[152]....
        /*05c0*/ 	.word	0x0000e040


	//   ....[153]....
        /*05c4*/ 	.word	0x0000e0a0


	//   ....[154]....
        /*05c8*/ 	.word	0x0000e110


	//   ....[155]....
        /*05cc*/ 	.word	0x0000e180


	//   ....[156]....
        /*05d0*/ 	.word	0x0000e1f0


	//   ....[157]....
        /*05d4*/ 	.word	0x0000e250


	//   ....[158]....
        /*05d8*/ 	.word	0x0000e2c0


	//   ....[159]....
        /*05dc*/ 	.word	0x0000e330


	//   ....[160]....
        /*05e0*/ 	.word	0x0000e380


	//   ....[161]....
        /*05e4*/ 	.word	0x0000e3c0


	//   ....[162]....
        /*05e8*/ 	.word	0x0000e410


	//   ....[163]....
        /*05ec*/ 	.word	0x0000e460


	//   ....[164]....
        /*05f0*/ 	.word	0x0000e4b0


	//   ....[165]....
        /*05f4*/ 	.word	0x0000e520


	//   ....[166]....
        /*05f8*/ 	.word	0x0000e570


	//   ....[167]....
        /*05fc*/ 	.word	0x0000e5c0


	//   ....[168]....
        /*0600*/ 	.word	0x0000e610


	//   ....[169]....
        /*0604*/ 	.word	0x0000e660


	//   ....[170]....
        /*0608*/ 	.word	0x0000e6b0


	//   ....[171]....
        /*060c*/ 	.word	0x0000e720


	//   ....[172]....
        /*0610*/ 	.word	0x0000e770


	//   ....[173]....
        /*0614*/ 	.word	0x0000e7d0


	//   ....[174]....
        /*0618*/ 	.word	0x0000e830


	//   ....[175]....
        /*061c*/ 	.word	0x0000e8a0


	//----- nvinfo : EIATTR_EXIT_INSTR_OFFSETS
	.align		4
.L_256:
        /*0620*/ 	.byte	0x04, 0x1c
        /*0622*/ 	.short	(.L_258 - .L_257)


	//   ....[0]....
.L_257:
        /*0624*/ 	.word	0x00000b40


	//   ....[1]....
        /*0628*/ 	.word	0x0000c9e0


	//----- nvinfo : EIATTR_MAX_THREADS
	.align		4
.L_258:
        /*062c*/ 	.byte	0x04, 0x05
        /*062e*/ 	.short	(.L_260 - .L_259)
.L_259:
        /*0630*/ 	.word	0x00000100
        /*0634*/ 	.word	0x00000001
        /*0638*/ 	.word	0x00000001


	//----- nvinfo : EIATTR_CRS_STACK_SIZE
	.align		4
.L_260:
        /*063c*/ 	.byte	0x04, 0x1e
        /*063e*/ 	.short	(.L_262 - .L_261)
.L_261:
        /*0640*/ 	.word	0x00000000
.L_262:


//--------------------- .nv.info._ZN7cutlass13device_kernelIN5flash19enable_sm80_to_sm89INS1_16FlashAttnFwdSm80INS1_25CollectiveMainloopFwdSm80ILi8ELi1ELb0EN4cute5tupleIJNS5_1CILi128EEENS7_ILi64EEENS7_ILi192EEEEEELi192ENS_10bfloat16_tEfNS_4arch4Sm80ELb0ELb0ELb0ELb1ELb1ELb1ELb1ELb1EEENS1_21CollectiveEpilogueFwdINS6_IJS8_SA_S9_EEENS6_IJNS7_ILi1EEESI_SI_EEESC_SE_Li256ELb1ELb1ELb1ELb0EEENS1_36VarlenDynamicPersistentTileSchedulerILi128ELi64ELi256ELi256ELb1ELb1ELb0ELb0ELb1ELb1EEEEEEEEEvNT_6ParamsE --------------------------
	.section	.nv.info._ZN7cutlass13device_kernelIN5flash19enable_sm80_to_sm89INS1_16FlashAttnFwdSm80INS1_25CollectiveMainloopFwdSm80ILi8ELi1ELb0EN4cute5tupleIJNS5_1CILi128EEENS7_ILi64EEENS7_ILi192EEEEEELi192ENS_10bfloat16_tEfNS_4arch4Sm80ELb0ELb0ELb0ELb1ELb1ELb1ELb1ELb1EEENS1_21CollectiveEpilogueFwdINS6_IJS8_SA_S9_EEENS6_IJNS7_ILi1EEESI_SI_EEESC_SE_Li256ELb1ELb1ELb1ELb0EEENS1_36VarlenDynamicPersistentTileSchedulerILi128ELi64ELi256ELi256ELb1ELb1ELb0ELb0ELb1ELb1EEEEEEEEEvNT_6ParamsE,"",@"SHT_CUDA_INFO"
	.sectionflags	@""
	.align	4


	//----- nvinfo : EIATTR_CUDA_API_VERSION
	.align		4
        /*0000*/ 	.byte	0x04, 0x37
        /*0002*/ 	.short	(.L_264 - .L_263)
.L_263:
        /*0004*/ 	.word	0x00000082


	//----- nvinfo : EIATTR_SW2861232_WAR
	.align		4
.L_264:
        /*0008*/ 	.byte	0x01, 0x35
	.zero		2


	//----- nvinfo : EIATTR_PARAM_CBANK
	.align		4
        /*000c*/ 	.byte	0x04, 0x0a
        /*000e*/ 	.short	(.L_266 - .L_265)
	.align		4
.L_265:
        /*0010*/ 	.word	index@(.nv.constant0._ZN7cutlass13device_kernelIN5flash19enable_sm80_to_sm89INS1_16FlashAttnFwdSm80INS1_25CollectiveMainloopFwdSm80ILi8ELi1ELb0EN4cute5tupleIJNS5_1CILi128EEENS7_ILi64EEENS7_ILi192EEEEEELi192ENS_10bfloat16_tEfNS_4arch4Sm80ELb0ELb0ELb0ELb1ELb1ELb1ELb1ELb1EEENS1_21CollectiveEpilogueFwdINS6_IJS8_SA_S9_EEENS6_IJNS7_ILi1EEESI_SI_EEESC_SE_Li256ELb1ELb1ELb1ELb0EEENS1_36VarlenDynamicPersistentTileSchedulerILi128ELi64ELi256ELi256ELb1ELb1ELb0ELb0ELb1ELb1EEEEEEEEEvNT_6ParamsE)
        /*0014*/ 	.short	0x0160
        /*0016*/ 	.short	0x0438


	//----- nvinfo : EIATTR_CBANK_PARAM_SIZE
	.align		4
.L_266:
        /*0018*/ 	.byte	0x03, 0x19
        /*001a*/ 	.short	0x0438


	//----- nvinfo : EIATTR_KPARAM_INFO
	.align		4
        /*001c*/ 	.byte	0x04, 0x17
        /*001e*/ 	.short	(.L_268 - .L_267)
.L_267:
        /*0020*/ 	.word	0x00000000
        /*0024*/ 	.short	0x0000
        /*0026*/ 	.short	0x0000
        /*0028*/ 	.byte	0x00, 0xf0, 0xe1, 0x10


	//----- nvinfo : EIATTR_MAXREG_COUNT
	.align		4
.L_268:
        /*002c*/ 	.byte	0x03, 0x1b
        /*002e*/ 	.short	0x00ff


	//----- nvinfo : EIATTR_NUM_BARRIERS
	.align		4
        /*0030*/ 	.byte	0x02, 0x4c
        /*0032*/ 	.byte	0x06
	.zero		1


	//----- nvinfo : EIATTR_ANNOTATIONS
	.align		4
        /*0034*/ 	.byte	0x04, 0x55
        /*0036*/ 	.short	(.L_270 - .L_269)


	//   ....[0]....
.L_269:
        /*0038*/ 	.word	0x00000001
        /*003c*/ 	.byte	0x40, 0x10, 0x00, 0x00, 0x01, 0x00, 0x00, 0x00, 0x00, 0x12, 0x00, 0x00, 0x01, 0x00, 0x00, 0x00
        /* <DEDUP_REMOVED lines=21> */
        /*019c*/ 	.byte	0xe0, 0x43, 0x01, 0x00, 0x01, 0x00, 0x00, 0x00, 0x70, 0x45, 0x01, 0x00


	//----- nvinfo : EIATTR_MERCURY_ISA_VERSION
	.align		4
.L_270:
        /*01a8*/ 	.byte	0x03, 0x5f
        /*01aa*/ 	.short	0x0000


	//----- nvinfo : EIATTR_INT_WARP_WIDE_INSTR_OFFSETS
	.align		4
        /*01ac*/ 	.byte	0x04, 0x31
        /*01ae*/ 	.short	(.L_272 - .L_271)


	//   ....[0]....
.L_271:
        /*01b0*/ 	.word	0x00013b20


	//   ....[1]....
        /*01b4*/ 	.word	0x00013ba0


	//----- nvinfo : EIATTR_COOP_GROUP_MASK_REGIDS
	.align		4
.L_272:
        /*01b8*/ 	.byte	0x04, 0x29
        /*01ba*/ 	.short	(.L_274 - .L_273)


	//   ....[0]....
.L_273:
        /*01bc*/ 	.word	0xffffffff


	//   ....[1]....
        /*01c0*/ 	.word	0xffffffff


	//   ....[2]....
        /*01c4*/ 	.word	0xffffffff


	//   ....[3]....
        /*01c8*/ 	.word	0xffffffff


	//   ....[4]....
        /*01cc*/ 	.word	0xffffffff


	//   ....[5]....
        /*01d0*/ 	.word	0xffffffff


	//   ....[6]....
        /*01d4*/ 	.word	0xffffffff


	//   ....[7]....
        /*01d8*/ 	.word	0xffffffff


	//   ....[8]....
        /*01dc*/ 	.word	0xffffffff


	//   ....[9]....
        /*01e0*/ 	.word	0xffffffff


	//   ....[10]....
        /*01e4*/ 	.word	0xffffffff


	//   ....[11]....
        /*01e8*/ 	.word	0xffffffff


	//   ....[12]....
        /*01ec*/ 	.word	0xffffffff


	//   ....[13]....
        /*01f0*/ 	.word	0xffffffff


	//   ....[14]....
        /*01f4*/ 	.word	0xffffffff


	//   ....[15]....
        /*01f8*/ 	.word	0xffffffff


	//   ....[16]....
        /*01fc*/ 	.word	0xffffffff


	//   ....[17]....
        /*0200*/ 	.word	0xffffffff


	//   ....[18]....
        /*0204*/ 	.word	0xffffffff


	//   ....[19]....
        /*0208*/ 	.word	0xffffffff


	//   ....[20]....
        /*020c*/ 	.word	0xffffffff


	//   ....[21]....
        /*0210*/ 	.word	0xffffffff


	//   ....[22]....
        /*0214*/ 	.word	0xffffffff


	//   ....[23]....
        /*0218*/ 	.word	0xffffffff


	//   ....[24]....
        /*021c*/ 	.word	0xffffffff


	//   ....[25]....
        /*0220*/ 	.word	0xffffffff


	//   ....[26]....
        /*0224*/ 	.word	0xffffffff


	//   ....[27]....
        /*0228*/ 	.word	0xffffffff


	//   ....[28]....
        /*022c*/ 	.word	0xffffffff


	//   ....[29]....
        /*0230*/ 	.word	0xffffffff


	//   ....[30]....
        /*0234*/ 	.word	0xffffffff


	//   ....[31]....
        /*0238*/ 	.word	0xffffffff


	//   ....[32]....
        /*023c*/ 	.word	0xffffffff


	//   ....[33]....
        /*0240*/ 	.word	0xffffffff


	//   ....[34]....
        /*0244*/ 	.word	0xffffffff


	//   ....[35]....
        /*0248*/ 	.word	0xffffffff


	//   ....[36]....
        /*024c*/ 	.word	0xffffffff


	//   ....[37]....
        /*0250*/ 	.word	0xffffffff


	//   ....[38]....
        /*0254*/ 	.word	0xffffffff


	//   ....[39]....
        /*0258*/ 	.word	0xffffffff


	//   ....[40]....
        /*025c*/ 	.word	0xffffffff


	//   ....[41]....
        /*0260*/ 	.word	0xffffffff


	//   ....[42]....
        /*0264*/ 	.word	0xffffffff


	//   ....[43]....
        /*0268*/ 	.word	0xffffffff


	//   ....[44]....
        /*026c*/ 	.word	0xffffffff


	//   ....[45]....
        /*0270*/ 	.word	0xffffffff


	//   ....[46]....
        /*0274*/ 	.word	0xffffffff


	//   ....[47]....
        /*0278*/ 	.word	0xffffffff


	//   ....[48]....
        /*027c*/ 	.word	0xffffffff


	//   ....[49]....
        /*0280*/ 	.word	0xffffffff


	//   ....[50]....
        /*0284*/ 	.word	0xffffffff


	//   ....[51]....
        /*0288*/ 	.word	0xffffffff


	//   ....[52]....
        /*028c*/ 	.word	0xffffffff


	//   ....[53]....
        /*0290*/ 	.word	0xffffffff


	//   ....[54]....
        /*0294*/ 	.word	0xffffffff


	//   ....[55]....
        /*0298*/ 	.word	0xffffffff


	//   ....[56]....
        /*029c*/ 	.word	0xffffffff


	//   ....[57]....
        /*02a0*/ 	.word	0xffffffff


	//   ....[58]....
        /*02a4*/ 	.word	0xffffffff


	//   ....[59]....
        /*02a8*/ 	.word	0xffffffff


	//   ....[60]....
        /*02ac*/ 	.word	0xffffffff


	//   ....[61]....
        /*02b0*/ 	.word	0xffffffff


	//   ....[62]....
        /*02b4*/ 	.word	0xffffffff


	//   ....[63]....
        /*02b8*/ 	.word	0xffffffff


	//   ....[64]....
        /*02bc*/ 	.word	0xffffffff


	//   ....[65]....
        /*02c0*/ 	.word	0xffffffff


	//   ....[66]....
        /*02c4*/ 	.word	0xffffffff


	//   ....[67]....
        /*02c8*/ 	.word	0xffffffff


	//   ....[68]....
        /*02cc*/ 	.word	0xffffffff


	//   ....[69]....
        /*02d0*/ 	.word	0xffffffff


	//   ....[70]....
        /*02d4*/ 	.word	0xffffffff


	//   ....[71]....
        /*02d8*/ 	.word	0xffffffff


	//   ....[72]....
        /*02dc*/ 	.word	0xffffffff


	//   ....[73]....
        /*02e0*/ 	.word	0xffffffff


	//   ....[74]....
        /*02e4*/ 	.word	0xffffffff


	//   ....[75]....
        /*02e8*/ 	.word	0xffffffff


	//   ....[76]....
        /*02ec*/ 	.word	0xffffffff


	//   ....[77]....
        /*02f0*/ 	.word	0xffffffff


	//   ....[78]....
        /*02f4*/ 	.word	0xffffffff


	//   ....[79]....
        /*02f8*/ 	.word	0xffffffff


	//   ....[80]....
        /*02fc*/ 	.word	0xffffffff


	//   ....[81]....
        /*0300*/ 	.word	0xffffffff


	//   ....[82]....
        /*0304*/ 	.word	0xffffffff


	//   ....[83]....
        /*0308*/ 	.word	0xffffffff


	//   ....[84]....
        /*030c*/ 	.word	0xffffffff


	//   ....[85]....
        /*0310*/ 	.word	0xffffffff


	//   ....[86]....
        /*0314*/ 	.word	0xffffffff


	//   ....[87]....
        /*0318*/ 	.word	0xffffffff


	//   ....[88]....
        /*031c*/ 	.word	0xffffffff


	//   ....[89]....
        /*0320*/ 	.word	0xffffffff


	//   ....[90]....
        /*0324*/ 	.word	0xffffffff


	//   ....[91]....
        /*0328*/ 	.word	0xffffffff


	//   ....[92]....
        /*032c*/ 	.word	0xffffffff


	//   ....[93]....
        /*0330*/ 	.word	0xffffffff


	//   ....[94]....
        /*0334*/ 	.word	0xffffffff


	//   ....[95]....
        /*0338*/ 	.word	0xffffffff


	//   ....[96]....
        /*033c*/ 	.word	0xffffffff


	//   ....[97]....
        /*0340*/ 	.word	0xffffffff


	//   ....[98]....
        /*0344*/ 	.word	0xffffffff


	//   ....[99]....
        /*0348*/ 	.word	0xffffffff


	//   ....[100]....
        /*034c*/ 	.word	0xffffffff


	//   ....[101]....
        /*0350*/ 	.word	0xffffffff


	//   ....[102]....
        /*0354*/ 	.word	0xffffffff


	//   ....[103]....
        /*0358*/ 	.word	0xffffffff


	//   ....[104]....
        /*035c*/ 	.word	0xffffffff


	//   ....[105]....
        /*0360*/ 	.word	0xffffffff


	//   ....[106]....
        /*0364*/ 	.word	0xffffffff


	//   ....[107]....
        /*0368*/ 	.word	0xffffffff


	//   ....[108]....
        /*036c*/ 	.word	0xffffffff


	//   ....[109]....
        /*0370*/ 	.word	0xffffffff


	//   ....[110]....
        /*0374*/ 	.word	0xffffffff


	//   ....[111]....
        /*0378*/ 	.word	0xffffffff


	//   ....[112]....
        /*037c*/ 	.word	0xffffffff


	//   ....[113]....
        /*0380*/ 	.word	0xffffffff


	//   ....[114]....
        /*0384*/ 	.word	0xffffffff


	//   ....[115]....
        /*0388*/ 	.word	0xffffffff


	//   ....[116]....
        /*038c*/ 	.word	0xffffffff


	//   ....[117]....
        /*0390*/ 	.word	0xffffffff


	//   ....[118]....
        /*0394*/ 	.word	0xffffffff


	//   ....[119]....
        /*0398*/ 	.word	0xffffffff


	//   ....[120]....
        /*039c*/ 	.word	0xffffffff


	//   ....[121]....
        /*03a0*/ 	.word	0xffffffff


	//   ....[122]....
        /*03a4*/ 	.word	0xffffffff


	//   ....[123]....
        /*03a8*/ 	.word	0xffffffff


	//   ....[124]....
        /*03ac*/ 	.word	0xffffffff


	//   ....[125]....
        /*03b0*/ 	.word	0xffffffff


	//   ....[126]....
        /*03b4*/ 	.word	0xffffffff


	//   ....[127]....
        /*03b8*/ 	.word	0xffffffff


	//   ....[128]....
        /*03bc*/ 	.word	0xffffffff


	//   ....[129]....
        /*03c0*/ 	.word	0xffffffff


	//   ....[130]....
        /*03c4*/ 	.word	0xffffffff


	//   ....[131]....
        /*03c8*/ 	.word	0xffffffff


	//   ....[132]....
        /*03cc*/ 	.word	0xffffffff


	//   ....[133]....
        /*03d0*/ 	.word	0xffffffff


	//   ....[134]....
        /*03d4*/ 	.word	0xffffffff


	//   ....[135]....
        /*03d8*/ 	.word	0xffffffff


	//   ....[136]....
        /*03dc*/ 	.word	0xffffffff


	//   ....[137]....
        /*03e0*/ 	.word	0xffffffff


	//   ....[138]....
        /*03e4*/ 	.word	0xffffffff


	//   ....[139]....
        /*03e8*/ 	.word	0xffffffff


	//   ....[140]....
        /*03ec*/ 	.word	0xffffffff


	//   ....[141]....
        /*03f0*/ 	.word	0xffffffff


	//   ....[142]....
        /*03f4*/ 	.word	0xffffffff


	//   ....[143]....
        /*03f8*/ 	.word	0xffffffff


	//   ....[144]....
        /*03fc*/ 	.word	0xffffffff


	//   ....[145]....
        /*0400*/ 	.word	0xffffffff


	//   ....[146]....
        /*0404*/ 	.word	0xffffffff


	//   ....[147]....
        /*0408*/ 	.word	0xffffffff


	//   ....[148]....
        /*040c*/ 	.word	0xffffffff


	//   ....[149]....
        /*0410*/ 	.word	0xffffffff


	//   ....[150]....
        /*0414*/ 	.word	0xffffffff


	//   ....[151]....
        /*0418*/ 	.word	0xffffffff


	//   ....[152]....
        /*041c*/ 	.word	0xffffffff


	//   ....[153]....
        /*0420*/ 	.word	0xffffffff


	//   ....[154]....
        /*0424*/ 	.word	0xffffffff


	//   ....[155]....
        /*0428*/ 	.word	0xffffffff


	//   ....[156]....
        /*042c*/ 	.word	0xffffffff


	//   ....[157]....
        /*0430*/ 	.word	0xffffffff


	//   ....[158]....
        /*0434*/ 	.word	0xffffffff


	//   ....[159]....
        /*0438*/ 	.word	0xffffffff


	//   ....[160]....
        /*043c*/ 	.word	0xffffffff


	//   ....[161]....
        /*0440*/ 	.word	0xffffffff


	//   ....[162]....
        /*0444*/ 	.word	0xffffffff


	//   ....[163]....
        /*0448*/ 	.word	0xffffffff


	//   ....[164]....
        /*044c*/ 	.word	0xffffffff


	//   ....[165]....
        /*0450*/ 	.word	0xffffffff


	//   ....[166]....
        /*0454*/ 	.word	0xffffffff


	//   ....[167]....
        /*0458*/ 	.word	0xffffffff


	//   ....[168]....
        /*045c*/ 	.word	0xffffffff


	//   ....[169]....
        /*0460*/ 	.word	0xffffffff


	//   ....[170]....
        /*0464*/ 	.word	0xffffffff


	//   ....[171]....
        /*0468*/ 	.word	0xffffffff


	//   ....[172]....
        /*046c*/ 	.word	0xffffffff


	//   ....[173]....
        /*0470*/ 	.word	0xffffffff


	//   ....[174]....
        /*0474*/ 	.word	0xffffffff


	//   ....[175]....
        /*0478*/ 	.word	0xffffffff


	//   ....[176]....
        /*047c*/ 	.word	0xffffffff


	//   ....[177]....
        /*0480*/ 	.word	0xffffffff


	//   ....[178]....
        /*0484*/ 	.word	0xffffffff


	//   ....[179]....
        /*0488*/ 	.word	0xffffffff


	//   ....[180]....
        /*048c*/ 	.word	0xffffffff


	//   ....[181]....
        /*0490*/ 	.word	0xffffffff


	//   ....[182]....
        /*0494*/ 	.word	0xffffffff


	//   ....[183]....
        /*0498*/ 	.word	0xffffffff


	//   ....[184]....
        /*049c*/ 	.word	0xffffffff


	//   ....[185]....
        /*04a0*/ 	.word	0xffffffff


	//   ....[186]....
        /*04a4*/ 	.word	0xffffffff


	//   ....[187]....
        /*04a8*/ 	.word	0xffffffff


	//   ....[188]....
        /*04ac*/ 	.word	0xffffffff


	//   ....[189]....
        /*04b0*/ 	.word	0xffffffff


	//   ....[190]....
        /*04b4*/ 	.word	0xffffffff


	//   ....[191]....
        /*04b8*/ 	.word	0xffffffff


	//----- nvinfo : EIATTR_COOP_GROUP_INSTR_OFFSETS
	.align		4
.L_274:
        /*04bc*/ 	.byte	0x04, 0x28
        /*04be*/ 	.short	(.L_276 - .L_275)


	//   ....[0]....
.L_275:
        /*04c0*/ 	.word	0x00000050


	//   ....[1]....
        /*04c4*/ 	.word	0x000001e0


	//   ....[2]....
        /*04c8*/ 	.word	0x00000210


	//   ....[3]....
        /*04cc*/ 	.word	0x00000240


	//   ....[4]....
        /*04d0*/ 	.word	0x00000270


	//   ....[5]....
        /*04d4*/ 	.word	0x000002a0


	//   ....[6]....
        /*04d8*/ 	.word	0x000002d0


	//   ....[7]....
        /*04dc*/ 	.word	0x00000440


	//   ....[8]....
        /*04e0*/ 	.word	0x00000480


	//   ....[9]....
        /*04e4*/ 	.word	0x000004b0


	//   ....[10]....
        /*04e8*/ 	.word	0x000004e0


	//   ....[11]....
        /*04ec*/ 	.word	0x00000510


	//   ....[12]....
        /*04f0*/ 	.word	0x00000540


	//   ....[13]....
        /*04f4*/ 	.word	0x000005d0


	//   ....[14]....
        /*04f8*/ 	.word	0x00000600


	//   ....[15]....
        /*04fc*/ 	.word	0x00000620


	//   ....[16]....
        /*0500*/ 	.word	0x00000680


	//   ....[17]....
        /*0504*/ 	.word	0x00003710


	//   ....[18]....
        /*0508*/ 	.word	0x00003720


	//   ....[19]....
        /*050c*/ 	.word	0x000052c0


	//   ....[20]....
        /*0510*/ 	.word	0x000052d0


	//   ....[21]....
        /*0514*/ 	.word	0x00006c60


	//   ....[22]....
        /*0518*/ 	.word	0x00006c80


	//   ....[23]....
        /*051c*/ 	.word	0x00007180


	//   ....[24]....
        /*0520*/ 	.word	0x000071e0


	//   ....[25]....
        /*0524*/ 	.word	0x00007e60


	//   ....[26]....
        /*0528*/ 	.word	0x00007e80


	//   ....[27]....
        /*052c*/ 	.word	0x00007fb0


	//   ....[28]....
        /*0530*/ 	.word	0x00007fc0


	//   ....[29]....
        /*0534*/ 	.word	0x000080f0


	//   ....[30]....
        /*0538*/ 	.word	0x00008110


	//   ....[31]....
        /*053c*/ 	.word	0x00008240


	//   ....[32]....
        /*0540*/ 	.word	0x00008250


	//   ....[33]....
        /*0544*/ 	.word	0x00008640


	//   ....[34]....
        /*0548*/ 	.word	0x00008650


	//   ....[35]....
        /*054c*/ 	.word	0x00008660


	//   ....[36]....
        /*0550*/ 	.word	0x00008670


	//   ....[37]....
        /*0554*/ 	.word	0x00008920


	//   ....[38]....
        /*0558*/ 	.word	0x00008960


	//   ....[39]....
        /*055c*/ 	.word	0x000089a0


	//   ....[40]....
        /*0560*/ 	.word	0x000089e0


	//   ....[41]....
        /*0564*/ 	.word	0x0000b2c0


	//   ....[42]....
        /*0568*/ 	.word	0x0000b300


	//   ....[43]....
        /*056c*/ 	.word	0x0000b340


	//   ....[44]....
        /*0570*/ 	.word	0x0000b380


	//   ....[45]....
        /*0574*/ 	.word	0x0000dff0


	//   ....[46]....
        /*0578*/ 	.word	0x0000e000


	//   ....[47]....
        /*057c*/ 	.word	0x0000e010


	//   ....[48]....
        /*0580*/ 	.word	0x0000e020


	//   ....[49]....
        /*0584*/ 	.word	0x0000edd0


	//   ....[50]....
        /*0588*/ 	.word	0x0000edf0


	//   ....[51]....
        /*058c*/ 	.word	0x0000ee40


	//   ....[52]....
        /*0590*/ 	.word	0x0000eea0


	//   ....[53]....
        /*0594*/ 	.word	0x0000f560


	//   ....[54]....
        /*0598*/ 	.word	0x0000f570


	//   ....[55]....
        /*059c*/ 	.word	0x0000f5a0


	//   ....[56]....
        /*05a0*/ 	.word	0x0000f5b0


	//   ....[57]....
        /*05a4*/ 	.word	0x00010930


	//   ....[58]....
        /*05a8*/ 	.word	0x00010940


	//   ....[59]....
        /*05ac*/ 	.word	0x00010970


	//   ....[60]....
        /*05b0*/ 	.word	0x00010980


	//   ....[61]....
        /*05b4*/ 	.word	0x00011720


	//   ....[62]....
        /*05b8*/ 	.word	0x00011740


	//   ....[63]....
        /*05bc*/ 	.word	0x00011810


	//   ....[64]....
        /*05c0*/ 	.word	0x00011830


	//   ....[65]....
        /*05c4*/ 	.word	0x00011b70


	//   ....[66]....
        /*05c8*/ 	.word	0x00011b90


	//   ....[67]....
        /*05cc*/ 	.word	0x00011bb0


	//   ....[68]....
        /*05d0*/ 	.word	0x00011bd0


	//   ....[69]....
        /*05d4*/ 	.word	0x00013310


	//   ....[70]....
        /*05d8*/ 	.word	0x00013340


	//   ....[71]....
        /*05dc*/ 	.word	0x00013360


	//   ....[72]....
        /*05e0*/ 	.word	0x00013380


	//   ....[73]....
        /*05e4*/ 	.word	0x00014740


	//   ....[74]....
        /*05e8*/ 	.word	0x00014760


	//   ....[75]....
        /*05ec*/ 	.word	0x00014780


	//   ....[76]....
        /*05f0*/ 	.word	0x000147a0


	//   ....[77]....
        /*05f4*/ 	.word	0x00014b10


	//   ....[78]....
        /*05f8*/ 	.word	0x00014b30


	//   ....[79]....
        /*05fc*/ 	.word	0x00014c50


	//   ....[80]....
        /*0600*/ 	.word	0x00014c60


	//   ....[81]....
        /*0604*/ 	.word	0x00014d90


	//   ....[82]....
        /*0608*/ 	.word	0x00014db0


	//   ....[83]....
        /*060c*/ 	.word	0x00014ee0


	//   ....[84]....
        /*0610*/ 	.word	0x00014ef0


	//   ....[85]....
        /*0614*/ 	.word	0x00015220


	//   ....[86]....
        /*0618*/ 	.word	0x00015240


	//   ....[87]....
        /*061c*/ 	.word	0x00015cf0


	//   ....[88]....
        /*0620*/ 	.word	0x00015d00


	//   ....[89]....
        /*0624*/ 	.word	0x00016f60


	//   ....[90]....
        /*0628*/ 	.word	0x00016f80


	//   ....[91]....
        /*062c*/ 	.word	0x000170b0


	//   ....[92]....
        /*0630*/ 	.word	0x000170c0


	//   ....[93]....
        /*0634*/ 	.word	0x000171f0


	//   ....[94]....
        /*0638*/ 	.word	0x00017210


	//   ....[95]....
        /*063c*/ 	.word	0x00017340


	//   ....[96]....
        /*0640*/ 	.word	0x00017350


	//   ....[97]....
        /*0644*/ 	.word	0x00017510


	//   ....[98]....
        /*0648*/ 	.word	0x00017530


	//   ....[99]....
        /*064c*/ 	.word	0x00017650


	//   ....[100]....
        /*0650*/ 	.word	0x00017690


	//   ....[101]....
        /*0654*/ 	.word	0x000176c0


	//   ....[102]....
        /*0658*/ 	.word	0x000176f0


	//   ....[103]....
        /*065c*/ 	.word	0x00017720


	//   ....[104]....
        /*0660*/ 	.word	0x00017750


	//   ....[105]....
        /*0664*/ 	.word	0x000178b0


	//   ....[106]....
        /*0668*/ 	.word	0x000178f0


	//   ....[107]....
        /*066c*/ 	.word	0x00017920


	//   ....[108]....
        /*0670*/ 	.word	0x00017950


	//   ....[109]....
        /*0674*/ 	.word	0x00017980


	//   ....[110]....
        /*0678*/ 	.word	0x000179b0


	//   ....[111]....
        /*067c*/ 	.word	0x00017a40


	//   ....[112]....
        /*0680*/ 	.word	0x00017a70


	//   ....[113]....
        /*0684*/ 	.word	0x00017a80


	//   ....[114]....
        /*0688*/ 	.word	0x00017ae0


	//   ....[115]....
        /*068c*/ 	.word	0x00018010


	//   ....[116]....
        /*0690*/ 	.word	0x00018070


	//   ....[117]....
        /*0694*/ 	.word	0x000180c0


	//   ....[118]....
        /*0698*/ 	.word	0x00018110


	//   ....[119]....
        /*069c*/ 	.word	0x00018160


	//   ....[120]....
        /*06a0*/ 	.word	0x000181d0


	//   ....[121]....
        /*06a4*/ 	.word	0x00018210


	//   ....[122]....
        /*06a8*/ 	.word	0x00018280


	//   ....[123]....
        /*06ac*/ 	.word	0x000182f0


	//   ....[124]....
        /*06b0*/ 	.word	0x00018350


	//   ....[125]....
        /*06b4*/ 	.word	0x000183c0


	//   ....[126]....
        /*06b8*/ 	.word	0x00018430


	//   ....[127]....
        /*06bc*/ 	.word	0x00018490


	//   ....[128]....
        /*06c0*/ 	.word	0x000184f0


	//   ....[129]....
        /*06c4*/ 	.word	0x00018550


	//   ....[130]....
        /*06c8*/ 	.word	0x000185c0


	//   ....[131]....
        /*06cc*/ 	.word	0x00018620


	//   ....[132]....
        /*06d0*/ 	.word	0x00018680


	//   ....[133]....
        /*06d4*/ 	.word	0x000186e0


	//   ....[134]....
        /*06d8*/ 	.word	0x00018750


	//   ....[135]....
        /*06dc*/ 	.word	0x00018890


	//   ....[136]....
        /*06e0*/ 	.word	0x000188f0


	//   ....[137]....
        /*06e4*/ 	.word	0x00018940


	//   ....[138]....
        /*06e8*/ 	.word	0x00018990


	//   ....[139]....
        /*06ec*/ 	.word	0x000189e0


	//   ....[140]....
        /*06f0*/ 	.word	0x00018a30


	//   ....[141]....
        /*06f4*/ 	.word	0x00018aa0


	//   ....[142]....
        /*06f8*/ 	.word	0x00018b00


	//   ....[143]....
        /*06fc*/ 	.word	0x00018b70


	//   ....[144]....
        /*0700*/ 	.word	0x00018cb0


	//   ....[145]....
        /*0704*/ 	.word	0x00018d10


	//   ....[146]....
        /*0708*/ 	.word	0x00018d50


	//   ....[147]....
        /*070c*/ 	.word	0x00018d90


	//   ....[148]....
        /*0710*/ 	.word	0x00018de0


	//   ....[149]....
        /*0714*/ 	.word	0x00018e20


	//   ....[150]....
        /*0718*/ 	.word	0x00018e70


	//   ....[151]....
        /*071c*/ 	.word	0x00018ec0


	//   ....[152]....
        /*0720*/ 	.word	0x00018f10


	//   ....[153]....
        /*0724*/ 	.word	0x00018f60


	//   ....[154]....
        /*0728*/ 	.word	0x00018fd0


	//   ....[155]....
        /*072c*/ 	.word	0x00019040


	//   ....[156]....
        /*0730*/ 	.word	0x000190a0


	//   ....[157]....
        /*0734*/ 	.word	0x00019100


	//   ....[158]....
        /*0738*/ 	.word	0x00019160


	//   ....[159]....
        /*073c*/ 	.word	0x000191d0


	//   ....[160]....
        /*0740*/ 	.word	0x00019230


	//   ....[161]....
        /*0744*/ 	.word	0x00019290


	//   ....[162]....
        /*0748*/ 	.word	0x000192f0


	//   ....[163]....
        /*074c*/ 	.word	0x00019360


	//   ....[164]....
        /*0750*/ 	.word	0x000193c0


	//   ....[165]....
        /*0754*/ 	.word	0x00019420


	//   ....[166]....
        /*0758*/ 	.word	0x00019480


	//   ....[167]....
        /*075c*/ 	.word	0x000194f0


	//   ....[168]....
        /*0760*/ 	.word	0x00019550


	//   ....[169]....
        /*0764*/ 	.word	0x000195b0


	//   ....[170]....
        /*0768*/ 	.word	0x00019610


	//   ....[171]....
        /*076c*/ 	.word	0x00019680


	//   ....[172]....
        /*0770*/ 	.word	0x000196e0


	//   ....[173]....
        /*0774*/ 	.word	0x00019740


	//   ....[174]....
        /*0778*/ 	.word	0x000197a0


	//   ....[175]....
        /*077c*/ 	.word	0x00019810


	//   ....[176]....
        /*0780*/ 	.word	0x00019860


	//   ....[177]....
        /*0784*/ 	.word	0x000198a0


	//   ....[178]....
        /*0788*/ 	.word	0x000198f0


	//   ....[179]....
        /*078c*/ 	.word	0x00019940


	//   ....[180]....
        /*0790*/ 	.word	0x00019990


	//   ....[181]....
        /*0794*/ 	.word	0x00019a00


	//   ....[182]....
        /*0798*/ 	.word	0x00019a40


	//   ....[183]....
        /*079c*/ 	.word	0x00019a90


	//   ....[184]....
        /*07a0*/ 	.word	0x00019ae0


	//   ....[185]....
        /*07a4*/ 	.word	0x00019b30


	//   ....[186]....
        /*07a8*/ 	.word	0x00019b80


	//   ....[187]....
        /*07ac*/ 	.word	0x00019bf0


	//   ....[188]....
        /*07b0*/ 	.word	0x00019c30


	//   ....[189]....
        /*07b4*/ 	.word	0x00019ca0


	//   ....[190]....
        /*07b8*/ 	.word	0x00019d00


	//   ....[191]....
        /*07bc*/ 	.word	0x00019d60


	//----- nvinfo : EIATTR_EXIT_INSTR_OFFSETS
	.align		4
.L_276:
        /*07c0*/ 	.byte	0x04, 0x1c
        /*07c2*/ 	.short	(.L_278 - .L_277)


	//   ....[0]....
.L_277:
        /*07c4*/ 	.word	0x00000b40


	//   ....[1]....
        /*07c8*/ 	.word	0x00017fd0


	//----- nvinfo : EIATTR_MAX_THREADS
	.align		4
.L_278:
        /*07cc*/ 	.byte	0x04, 0x05
        /*07ce*/ 	.short	(.L_280 - .L_279)
.L_279:
        /*07d0*/ 	.word	0x00000100
        /*07d4*/ 	.word	0x00000001
        /*07d8*/ 	.word	0x00000001


	//----- nvinfo : EIATTR_CRS_STACK_SIZE
	.align		4
.L_280:
        /*07dc*/ 	.byte	0x04, 0x1e
        /*07de*/ 	.short	(.L_282 - .L_281)
.L_281:
        /*07e0*/ 	.word	0x00000000
.L_282:


//--------------------- .nv.info._ZN7cutlass13device_kernelIN5flash19enable_sm80_to_sm89INS1_16FlashAttnFwdSm80INS1_25CollectiveMainloopFwdSm80ILi8ELi1ELb0EN4cute5tupleIJNS5_1CILi128EEENS7_ILi64EEENS7_ILi192EEEEEELi192ENS_10bfloat16_tEfNS_4arch4Sm80ELb0ELb1ELb0ELb0ELb1ELb0ELb1ELb1EEENS1_21CollectiveEpilogueFwdINS6_IJS8_SA_S9_EEENS6_IJNS7_ILi1EEESI_SI_EEESC_SE_Li256ELb0ELb1ELb1ELb0EEENS1_19SingleTileSchedulerILb0ELb1ELb1ELi128EEEEEEEEEvNT_6ParamsE --------------------------
	.section	.nv.info._ZN7cutlass13device_kernelIN5flash19enable_sm80_to_sm89INS1_16FlashAttnFwdSm80INS1_25CollectiveMainloopFwdSm80ILi8ELi1ELb0EN4cute5tupleIJNS5_1CILi128EEENS7_ILi64EEENS7_ILi192EEEEEELi192ENS_10bfloat16_tEfNS_4arch4Sm80ELb0ELb1ELb0ELb0ELb1ELb0ELb1ELb1EEENS1_21CollectiveEpilogueFwdINS6_IJS8_SA_S9_EEENS6_IJNS7_ILi1EEESI_SI_EEESC_SE_Li256ELb0ELb1ELb1ELb0EEENS1_19SingleTileSchedulerILb0ELb1ELb1ELi128EEEEEEEEEvNT_6ParamsE,"",@"SHT_CUDA_INFO"
	.sectionflags	@""
	.align	4


	//----- nvinfo : EIATTR_CUDA_API_VERSION
	.align		4
        /*0000*/ 	.byte	0x04, 0x37
        /*0002*/ 	.short	(.L_284 - .L_283)
.L_283:
        /*0004*/ 	.word	0x00000082


	//----- nvinfo : EIATTR_SW2861232_WAR
	.align		4
.L_284:
        /*0008*/ 	.byte	0x01, 0x35
	.zero		2


	//----- nvinfo : EIATTR_PARAM_CBANK
	.align		4
        /*000c*/ 	.byte	0x04, 0x0a
        /*000e*/ 	.short	(.L_286 - .L_285)
	.align		4
.L_285:
        /*0010*/ 	.word	index@(.nv.constant0._ZN7cutlass13device_kernelIN5flash19enable_sm80_to_sm89INS1_16FlashAttnFwdSm80INS1_25CollectiveMainloopFwdSm80ILi8ELi1ELb0EN4cute5tupleIJNS5_1CILi128EEENS7_ILi64EEENS7_ILi192EEEEEELi192ENS_10bfloat16_tEfNS_4arch4Sm80ELb0ELb1ELb0ELb0ELb1ELb0ELb1ELb1EEENS1_21CollectiveEpilogueFwdINS6_IJS8_SA_S9_EEENS6_IJNS7_ILi1EEESI_SI_EEESC_SE_Li256ELb0ELb1ELb1ELb0EEENS1_19SingleTileSchedulerILb0ELb1ELb1ELi128EEEEEEEEEvNT_6ParamsE)
        /*0014*/ 	.short	0x0160
        /*0016*/ 	.short	0x0418


	//----- nvinfo : EIATTR_CBANK_PARAM_SIZE
	.align		4
.L_286:
        /*0018*/ 	.byte	0x03, 0x19
        /*001a*/ 	.short	0x0418


	//----- nvinfo : EIATTR_KPARAM_INFO
	.align		4
        /*001c*/ 	.byte	0x04, 0x17
        /*001e*/ 	.short	(.L_288 - .L_287)
.L_287:
        /*0020*/ 	.word	0x00000000
        /*0024*/ 	.short	0x0000
        /*0026*/ 	.short	0x0000
        /*0028*/ 	.byte	0x00, 0xf0, 0x61, 0x10


	//----- nvinfo : EIATTR_MAXREG_COUNT
	.align		4
.L_288:
        /*002c*/ 	.byte	0x03, 0x1b
        /*002e*/ 	.short	0x00ff


	//----- nvinfo : EIATTR_NUM_BARRIERS
	.align		4
        /*0030*/ 	.byte	0x02, 0x4c
        /*0032*/ 	.byte	0x02
	.zero		1


	//----- nvinfo : EIATTR_MERCURY_ISA_VERSION
	.align		4
        /*0034*/ 	.byte	0x03, 0x5f
        /*0036*/ 	.short	0x0000


	//----- nvinfo : EIATTR_COOP_GROUP_MASK_REGIDS
	.align		4
        /*0038*/ 	.byte	0x04, 0x29
        /*003a*/ 	.short	(.L_290 - .L_289)


	//   ....[0]....
.L_289:
        /*003c*/ 	.word	0xffffffff


	//   ....[1]....
        /*0040*/ 	.word	0xffffffff


	//   ....[2]....
        /*0044*/ 	.word	0xffffffff


	//   ....[3]....
        /*0048*/ 	.word	0xffffffff


	//   ....[4]....
        /*004c*/ 	.word	0xffffffff


	//   ....[5]....
        /*0050*/ 	.word	0xffffffff


	//   ....[6]....
        /*0054*/ 	.word	0xffffffff


	//   ....[7]....
        /*0058*/ 	.word	0xffffffff


	//   ....[8]....
        /*005c*/ 	.word	0xffffffff


	//   ....[9]....
        /*0060*/ 	.word	0xffffffff


	//   ....[10]....
        /*0064*/ 	.word	0xffffffff


	//   ....[11]....
        /*0068*/ 	.word	0xffffffff


	//   ....[12]....
        /*006c*/ 	.word	0xffffffff


	//   ....[13]....
        /*0070*/ 	.word	0xffffffff


	//   ....[14]....
        /*0074*/ 	.word	0xffffffff


	//   ....[15]....
        /*0078*/ 	.word	0xffffffff


	//   ....[16]....
        /*007c*/ 	.word	0xffffffff


	//   ....[17]....
        /*0080*/ 	.word	0xffffffff


	//   ....[18]....
        /*0084*/ 	.word	0xffffffff


	//   ....[19]....
        /*0088*/ 	.word	0xffffffff


	//   ....[20]....
        /*008c*/ 	.word	0xffffffff


	//   ....[21]....
        /*0090*/ 	.word	0xffffffff


	//   ....[22]....
        /*0094*/ 	.word	0xffffffff


	//   ....[23]....
        /*0098*/ 	.word	0xffffffff


	//   ....[24]....
        /*009c*/ 	.word	0xffffffff


	//   ....[25]....
        /*00a0*/ 	.word	0xffffffff


	//   ....[26]....
        /*00a4*/ 	.word	0xffffffff


	//   ....[27]....
        /*00a8*/ 	.word	0xffffffff


	//   ....[28]....
        /*00ac*/ 	.word	0xffffffff


	//   ....[29]....
        /*00b0*/ 	.word	0xffffffff


	//   ....[30]....
        /*00b4*/ 	.word	0xffffffff


	//   ....[31]....
        /*00b8*/ 	.word	0xffffffff


	//   ....[32]....
        /*00bc*/ 	.word	0xffffffff


	//   ....[33]....
        /*00c0*/ 	.word	0xffffffff


	//   ....[34]....
        /*00c4*/ 	.word	0xffffffff


	//   ....[35]....
        /*00c8*/ 	.word	0xffffffff


	//   ....[36]....
        /*00cc*/ 	.word	0xffffffff


	//   ....[37]....
        /*00d0*/ 	.word	0xffffffff


	//   ....[38]....
        /*00d4*/ 	.word	0xffffffff


	//   ....[39]....
        /*00d8*/ 	.word	0xffffffff


	//   ....[40]....
        /*00dc*/ 	.word	0xffffffff


	//   ....[41]....
        /*00e0*/ 	.word	0xffffffff


	//   ....[42]....
        /*00e4*/ 	.word	0xffffffff


	//   ....[43]....
        /*00e8*/ 	.word	0xffffffff


	//   ....[44]....
        /*00ec*/ 	.word	0xffffffff


	//   ....[45]....
        /*00f0*/ 	.word	0xffffffff


	//   ....[46]....
        /*00f4*/ 	.word	0xffffffff


	//   ....[47]....
        /*00f8*/ 	.word	0xffffffff


	//   ....[48]....
        /*00fc*/ 	.word	0xffffffff


	//   ....[49]....
        /*0100*/ 	.word	0xffffffff


	//   ....[50]....
        /*0104*/ 	.word	0xffffffff


	//   ....[51]....
        /*0108*/ 	.word	0xffffffff


	//   ....[52]....
        /*010c*/ 	.word	0xffffffff


	//   ....[53]....
        /*0110*/ 	.word	0xffffffff


	//   ....[54]....
        /*0114*/ 	.word	0xffffffff


	//   ....[55]....
        /*0118*/ 	.word	0xffffffff


	//   ....[56]....
        /*011c*/ 	.word	0xffffffff


	//   ....[57]....
        /*0120*/ 	.word	0xffffffff


	//   ....[58]....
        /*0124*/ 	.word	0xffffffff


	//   ....[59]....
        /*0128*/ 	.word	0xffffffff


	//   ....[60]....
        /*012c*/ 	.word	0xffffffff


	//   ....[61]....
        /*0130*/ 	.word	0xffffffff


	//   ....[62]....
        /*0134*/ 	.word	0xffffffff


	//   ....[63]....
        /*0138*/ 	.word	0xffffffff


	//   ....[64]....
        /*013c*/ 	.word	0xffffffff


	//   ....[65]....
        /*0140*/ 	.word	0xffffffff


	//   ....[66]....
        /*0144*/ 	.word	0xffffffff


	//   ....[67]....
        /*0148*/ 	.word	0xffffffff


	//   ....[68]....
        /*014c*/ 	.word	0xffffffff


	//   ....[69]....
        /*0150*/ 	.word	0xffffffff


	//   ....[70]....
        /*0154*/ 	.word	0xffffffff


	//   ....[71]....
        /*0158*/ 	.word	0xffffffff


	//   ....[72]....
        /*015c*/ 	.word	0xffffffff


	//   ....[73]....
        /*0160*/ 	.word	0xffffffff


	//   ....[74]....
        /*0164*/ 	.word	0xffffffff


	//   ....[75]....
        /*0168*/ 	.word	0xffffffff


	//   ....[76]....
        /*016c*/ 	.word	0xffffffff


	//   ....[77]....
        /*0170*/ 	.word	0xffffffff


	//   ....[78]....
        /*0174*/ 	.word	0xffffffff


	//----- nvinfo : EIATTR_COOP_GROUP_INSTR_OFFSETS
	.align		4
.L_290:
        /*0178*/ 	.byte	0x04, 0x28
        /*017a*/ 	.short	(.L_292 - .L_291)


	//   ....[0]....
.L_291:
        /*017c*/ 	.word	0x00000050


	//   ....[1]....
        /*0180*/ 	.word	0x000012e0


	//   ....[2]....
        /*0184*/ 	.word	0x00001320


	//   ....[3]....
        /*0188*/ 	.word	0x00001520


	//   ....[4]....
        /*018c*/ 	.word	0x00001550


	//   ....[5]....
        /*0190*/ 	.word	0x00001670


	//   ....[6]....
        /*0194*/ 	.word	0x000016a0


	//   ....[7]....
        /*0198*/ 	.word	0x000017d0


	//   ....[8]....
        /*019c*/ 	.word	0x00001820


	//   ....[9]....
        /*01a0*/ 	.word	0x00001e80


	//   ....[10]....
        /*01a4*/ 	.word	0x00001ea0


	//   ....[11]....
        /*01a8*/ 	.word	0x00001ed0


	//   ....[12]....
        /*01ac*/ 	.word	0x00001ef0


	//   ....[13]....
        /*01b0*/ 	.word	0x00001f30


	//   ....[14]....
        /*01b4*/ 	.word	0x00001f60


	//   ....[15]....
        /*01b8*/ 	.word	0x00001f90


	//   ....[16]....
        /*01bc*/ 	.word	0x00001fc0


	//   ....[17]....
        /*01c0*/ 	.word	0x00003080


	//   ....[18]....
        /*01c4*/ 	.word	0x000030c0


	//   ....[19]....
        /*01c8*/ 	.word	0x000030e0


	//   ....[20]....
        /*01cc*/ 	.word	0x000030f0


	//   ....[21]....
        /*01d0*/ 	.word	0x00003480


	//   ....[22]....
        /*01d4*/ 	.word	0x00003890


	//   ....[23]....
        /*01d8*/ 	.word	0x000041c0


	//   ....[24]....
        /*01dc*/ 	.word	0x000041f0


	//   ....[25]....
        /*01e0*/ 	.word	0x00004210


	//   ....[26]....
        /*01e4*/ 	.word	0x00004230


	//   ....[27]....
        /*01e8*/ 	.word	0x00005660


	//   ....[28]....
        /*01ec*/ 	.word	0x00005680


	//   ....[29]....
        /*01f0*/ 	.word	0x00005690


	//   ....[30]....
        /*01f4*/ 	.word	0x000056a0


	//   ....[31]....
        /*01f8*/ 	.word	0x00006370


	//   ....[32]....
        /*01fc*/ 	.word	0x00006390


	//   ....[33]....
        /*0200*/ 	.word	0x000063a0


	//   ....[34]....
        /*0204*/ 	.word	0x000063b0


	//   ....[35]....
        /*0208*/ 	.word	0x000065b0


	//   ....[36]....
        /*020c*/ 	.word	0x00006890


	//   ....[37]....
        /*0210*/ 	.word	0x000072a0


	//   ....[38]....
        /*0214*/ 	.word	0x00007450


	//   ....[39]....
        /*0218*/ 	.word	0x00007460


	//   ....[40]....
        /*021c*/ 	.word	0x000074d0


	//   ....[41]....
        /*0220*/ 	.word	0x00009140


	//   ....[42]....
        /*0224*/ 	.word	0x00009160


	//   ....[43]....
        /*0228*/ 	.word	0x00009170


	//   ....[44]....
        /*022c*/ 	.word	0x00009180


	//   ....[45]....
        /*0230*/ 	.word	0x00009e40


	//   ....[46]....
        /*0234*/ 	.word	0x00009e70


	//   ....[47]....
        /*0238*/ 	.word	0x00009e80


	//   ....[48]....
        /*023c*/ 	.word	0x00009e90


	//   ....[49]....
        /*0240*/ 	.word	0x0000a260


	//   ....[50]....
        /*0244*/ 	.word	0x0000a280


	//   ....[51]....
        /*0248*/ 	.word	0x0000a2b0


	//   ....[52]....
        /*024c*/ 	.word	0x0000a2c0


	//   ....[53]....
        /*0250*/ 	.word	0x0000bbc0


	//   ....[54]....
        /*0254*/ 	.word	0x0000bbe0


	//   ....[55]....
        /*0258*/ 	.word	0x0000bbf0


	//   ....[56]....
        /*025c*/ 	.word	0x0000bc10


	//   ....[57]....
        /*0260*/ 	.word	0x0000c840


	//   ....[58]....
        /*0264*/ 	.word	0x0000c850


	//   ....[59]....
        /*0268*/ 	.word	0x0000c860


	//   ....[60]....
        /*026c*/ 	.word	0x0000c870


	//   ....[61]....
        /*0270*/ 	.word	0x0000ca50


	//   ....[62]....
        /*0274*/ 	.word	0x0000cd20


	//   ....[63]....
        /*0278*/ 	.word	0x0000d860


	//   ....[64]....
        /*027c*/ 	.word	0x0000d8b0


	//   ....[65]....
        /*0280*/ 	.word	0x0000d8d0


	//   ....[66]....
        /*0284*/ 	.word	0x0000d8f0


	//   ....[67]....
        /*0288*/ 	.word	0x0000f040


	//   ....[68]....
        /*028c*/ 	.word	0x0000f070


	//   ....[69]....
        /*0290*/ 	.word	0x0000f0c0


	//   ....[70]....
        /*0294*/ 	.word	0x0000f0d0


	//   ....[71]....
        /*0298*/ 	.word	0x0000fdd0


	//   ....[72]....
        /*029c*/ 	.word	0x0000fe10


	//   ....[73]....
        /*02a0*/ 	.word	0x0000fe30


	//   ....[74]....
        /*02a4*/ 	.word	0x0000fe60


	//   ....[75]....
        /*02a8*/ 	.word	0x0000fed0


	//   ....[76]....
        /*02ac*/ 	.word	0x0000ff40


	//   ....[77]....
        /*02b0*/ 	.word	0x00010850


	//   ....[78]....
        /*02b4*/ 	.word	0x00010860


	//----- nvinfo : EIATTR_EXIT_INSTR_OFFSETS
	.align		4
.L_292:
        /*02b8*/ 	.byte	0x04, 0x1c
        /*02ba*/ 	.short	(.L_294 - .L_293)


	//   ....[0]....
.L_293:
        /*02bc*/ 	.word	0x000001b0


	//   ....[1]....
        /*02c0*/ 	.word	0x00010870


	//   ....[2]....
        /*02c4*/ 	.word	0x00011110


	//   ....[3]....
        /*02c8*/ 	.word	0x00011160


	//   ....[4]....
        /*02cc*/ 	.word	0x00011190


	//   ....[5]....
        /*02d0*/ 	.word	0x000111f0


	//   ....[6]....
        /*02d4*/ 	.word	0x00011480


	//----- nvinfo : EIATTR_CTAIDZ_USED
	.align		4
.L_294:
        /*02d8*/ 	.byte	0x01, 0x04
	.zero		2


	//----- nvinfo : EIATTR_MAX_THREADS
	.align		4
        /*02dc*/ 	.byte	0x04, 0x05
        /*02de*/ 	.short	(.L_296 - .L_295)
.L_295:
        /*02e0*/ 	.word	0x00000100
        /*02e4*/ 	.word	0x00000001
        /*02e8*/ 	.word	0x00000001


	//----- nvinfo : EIATTR_CRS_STACK_SIZE
	.align		4
.L_296:
        /*02ec*/ 	.byte	0x04, 0x1e
        /*02ee*/ 	.short	(.L_298 - .L_297)
.L_297:
        /*02f0*/ 	.word	0x00000000
.L_298:


//--------------------- .nv.info._ZN7cutlass13device_kernelIN5flash19enable_sm80_to_sm89INS1_16FlashAttnFwdSm80INS1_25CollectiveMainloopFwdSm80ILi8ELi1ELb0EN4cute5tupleIJNS5_1CILi128EEENS7_ILi64EEENS7_ILi192EEEEEELi192ENS_10bfloat16_tEfNS_4arch4Sm80ELb0ELb1ELb0ELb1ELb1ELb0ELb1ELb1EEENS1_21CollectiveEpilogueFwdINS6_IJS8_SA_S9_EEENS6_IJNS7_ILi1EEESI_SI_EEESC_SE_Li256ELb1ELb1ELb1ELb0EEENS1_36VarlenDynamicPersistentTileSchedulerILi128ELi64ELi256ELi256ELb1ELb1ELb0ELb1ELb0ELb1EEEEEEEEEvNT_6ParamsE --------------------------
	.section	.nv.info._ZN7cutlass13device_kernelIN5flash19enable_sm80_to_sm89INS1_16FlashAttnFwdSm80INS1_25CollectiveMainloopFwdSm80ILi8ELi1ELb0EN4cute5tupleIJNS5_1CILi128EEENS7_ILi64EEENS7_ILi192EEEEEELi192ENS_10bfloat16_tEfNS_4arch4Sm80ELb0ELb1ELb0ELb1ELb1ELb0ELb1ELb1EEENS1_21CollectiveEpilogueFwdINS6_IJS8_SA_S9_EEENS6_IJNS7_ILi1EEESI_SI_EEESC_SE_Li256ELb1ELb1ELb1ELb0EEENS1_36VarlenDynamicPersistentTileSchedulerILi128ELi64ELi256ELi256ELb1ELb1ELb0ELb1ELb0ELb1EEEEEEEEEvNT_6ParamsE,"",@"SHT_CUDA_INFO"
	.sectionflags	@""
	.align	4


	//----- nvinfo : EIATTR_CUDA_API_VERSION
	.align		4
        /*0000*/ 	.byte	0x04, 0x37
        /*0002*/ 	.short	(.L_300 - .L_299)
.L_299:
        /*0004*/ 	.word	0x00000082


	//----- nvinfo : EIATTR_SW2861232_WAR
	.align		4
.L_300:
        /*0008*/ 	.byte	0x01, 0x35
	.zero		2


	//----- nvinfo : EIATTR_PARAM_CBANK
	.align		4
        /*000c*/ 	.byte	0x04, 0x0a
        /*000e*/ 	.short	(.L_302 - .L_301)
	.align		4
.L_301:
        /*0010*/ 	.word	index@(.nv.constant0._ZN7cutlass13device_kernelIN5flash19enable_sm80_to_sm89INS1_16FlashAttnFwdSm80INS1_25CollectiveMainloopFwdSm80ILi8ELi1ELb0EN4cute5tupleIJNS5_1CILi128EEENS7_ILi64EEENS7_ILi192EEEEEELi192ENS_10bfloat16_tEfNS_4arch4Sm80ELb0ELb1ELb0ELb1ELb1ELb0ELb1ELb1EEENS1_21CollectiveEpilogueFwdINS6_IJS8_SA_S9_EEENS6_IJNS7_ILi1EEESI_SI_EEESC_SE_Li256ELb1ELb1ELb1ELb0EEENS1_36VarlenDynamicPersistentTileSchedulerILi128ELi64ELi256ELi256ELb1ELb1ELb0ELb1ELb0ELb1EEEEEEEEEvNT_6ParamsE)
        /*0014*/ 	.short	0x0160
        /*0016*/ 	.short	0x0438


	//----- nvinfo : EIATTR_CBANK_PARAM_SIZE
	.align		4
.L_302:
        /*0018*/ 	.byte	0x03, 0x19
        /*001a*/ 	.short	0x0438


	//----- nvinfo : EIATTR_KPARAM_INFO
	.align		4
        /*001c*/ 	.byte	0x04, 0x17
        /*001e*/ 	.short	(.L_304 - .L_303)
.L_303:
        /*0020*/ 	.word	0x00000000
        /*0024*/ 	.short	0x0000
        /*0026*/ 	.short	0x0000
        /*0028*/ 	.byte	0x00, 0xf0, 0xe1, 0x10


	//----- nvinfo : EIATTR_MAXREG_COUNT
	.align		4
.L_304:
        /*002c*/ 	.byte	0x03, 0x1b
        /*002e*/ 	.short	0x00ff


	//----- nvinfo : EIATTR_NUM_BARRIERS
	.align		4
        /*0030*/ 	.byte	0x02, 0x4c
        /*0032*/ 	.byte	0x06
	.zero		1


	//----- nvinfo : EIATTR_ANNOTATIONS
	.align		4
        /*0034*/ 	.byte	0x04, 0x55
        /*0036*/ 	.short	(.L_306 - .L_305)


	//   ....[0]....
.L_305:
        /*0038*/ 	.word	0x00000001
        /*003c*/ 	.byte	0x90, 0x14, 0x00, 0x00, 0x01, 0x00, 0x00, 0x00, 0x90, 0x18, 0x00, 0x00, 0x01, 0x00, 0x00, 0x00
        /*004c*/ 	.byte	0xc0, 0x18, 0x00, 0x00, 0x01, 0x00, 0x00, 0x00, 0x00, 0x19, 0x00, 0x00, 0x01, 0x00, 0x00, 0x00
        /*005c*/ 	.byte	0x30, 0x19, 0x00, 0x00, 0x01, 0x00, 0x00, 0x00, 0xa0, 0x10, 0x01, 0x00, 0x01, 0x00, 0x00, 0x00
        /*006c*/ 	.byte	0xb0, 0x10, 0x01, 0x00, 0x01, 0x00, 0x00, 0x00, 0xc0, 0x10, 0x01, 0x00, 0x01, 0x00, 0x00, 0x00
        /*007c*/ 	.byte	0xd0, 0x10, 0x01, 0x00, 0x01, 0x00, 0x00, 0x00, 0x30, 0x18, 0x01, 0x00


	//----- nvinfo : EIATTR_MERCURY_ISA_VERSION
	.align		4
.L_306:
        /*0088*/ 	.byte	0x03, 0x5f
        /*008a*/ 	.short	0x0000


	//----- nvinfo : EIATTR_INT_WARP_WIDE_INSTR_OFFSETS
	.align		4
        /*008c*/ 	.byte	0x04, 0x31
        /*008e*/ 	.short	(.L_308 - .L_307)


	//   ....[0]....
.L_307:
        /*0090*/ 	.word	0x00010f80


	//   ....[1]....
        /*0094*/ 	.word	0x00011000


	//----- nvinfo : EIATTR_COOP_GROUP_MASK_REGIDS
	.align		4
.L_308:
        /*0098*/ 	.byte	0x04, 0x29
        /*009a*/ 	.short	(.L_310 - .L_309)


	//   ....[0]....
.L_309:
        /*009c*/ 	.word	0xffffffff


	//   ....[1]....
        /*00a0*/ 	.word	0xffffffff


	//   ....[2]....
        /*00a4*/ 	.word	0xffffffff


	//   ....[3]....
        /*00a8*/ 	.word	0xffffffff


	//   ....[4]....
        /*00ac*/ 	.word	0xffffffff


	//   ....[5]....
        /*00b0*/ 	.word	0xffffffff


	//   ....[6]....
        /*00b4*/ 	.word	0xffffffff


	//   ....[7]....
        /*00b8*/ 	.word	0xffffffff


	//   ....[8]....
        /*00bc*/ 	.word	0xffffffff


	//   ....[9]....
        /*00c0*/ 	.word	0xffffffff


	//   ....[10]....
        /*00c4*/ 	.word	0xffffffff


	//   ....[11]....
        /*00c8*/ 	.word	0xffffffff


	//   ....[12]....
        /*00cc*/ 	.word	0xffffffff


	//   ....[13]....
        /*00d0*/ 	.word	0xffffffff


	//   ....[14]....
        /*00d4*/ 	.word	0xffffffff


	//   ....[15]....
        /*00d8*/ 	.word	0xffffffff


	//   ....[16]....
        /*00dc*/ 	.word	0xffffffff


	//   ....[17]....
        /*00e0*/ 	.word	0xffffffff


	//   ....[18]....
        /*00e4*/ 	.word	0xffffffff


	//   ....[19]....
        /*00e8*/ 	.word	0xffffffff


	//   ....[20]....
        /*00ec*/ 	.word	0xffffffff


	//   ....[21]....
        /*00f0*/ 	.word	0xffffffff


	//   ....[22]....
        /*00f4*/ 	.word	0xffffffff


	//   ....[23]....
        /*00f8*/ 	.word	0xffffffff


	//   ....[24]....
        /*00fc*/ 	.word	0xffffffff


	//   ....[25]....
        /*0100*/ 	.word	0xffffffff


	//   ....[26]....
        /*0104*/ 	.word	0xffffffff


	//   ....[27]....
        /*0108*/ 	.word	0xffffffff


	//   ....[28]....
        /*010c*/ 	.word	0xffffffff


	//   ....[29]....
        /*0110*/ 	.word	0xffffffff


	//   ....[30]....
        /*0114*/ 	.word	0xffffffff


	//   ....[31]....
        /*0118*/ 	.word	0xffffffff


	//   ....[32]....
        /*011c*/ 	.word	0xffffffff


	//   ....[33]....
        /*0120*/ 	.word	0xffffffff


	//   ....[34]....
        /*0124*/ 	.word	0xffffffff


	//   ....[35]....
        /*0128*/ 	.word	0xffffffff


	//   ....[36]....
        /*012c*/ 	.word	0xffffffff


	//   ....[37]....
        /*0130*/ 	.word	0xffffffff


	//   ....[38]....
        /*0134*/ 	.word	0xffffffff


	//   ....[39]....
        /*0138*/ 	.word	0xffffffff


	//   ....[40]....
        /*013c*/ 	.word	0xffffffff


	//   ....[41]....
        /*0140*/ 	.word	0xffffffff


	//   ....[42]....
        /*0144*/ 	.word	0xffffffff


	//   ....[43]....
        /*0148*/ 	.word	0xffffffff


	//   ....[44]....
        /*014c*/ 	.word	0xffffffff


	//   ....[45]....
        /*0150*/ 	.word	0xffffffff


	//   ....[46]....
        /*0154*/ 	.word	0xffffffff


	//   ....[47]....
        /*0158*/ 	.word	0xffffffff


	//   ....[48]....
        /*015c*/ 	.word	0xffffffff


	//   ....[49]....
        /*0160*/ 	.word	0xffffffff


	//   ....[50]....
        /*0164*/ 	.word	0xffffffff


	//   ....[51]....
        /*0168*/ 	.word	0xffffffff


	//   ....[52]....
        /*016c*/ 	.word	0xffffffff


	//   ....[53]....
        /*0170*/ 	.word	0xffffffff


	//   ....[54]....
        /*0174*/ 	.word	0xffffffff


	//   ....[55]....
        /*0178*/ 	.word	0xffffffff


	//   ....[56]....
        /*017c*/ 	.word	0xffffffff


	//   ....[57]....
        /*0180*/ 	.word	0xffffffff


	//   ....[58]....
        /*0184*/ 	.word	0xffffffff


	//   ....[59]....
        /*0188*/ 	.word	0xffffffff


	//   ....[60]....
        /*018c*/ 	.word	0xffffffff


	//   ....[61]....
        /*0190*/ 	.word	0xffffffff


	//   ....[62]....
        /*0194*/ 	.word	0xffffffff


	//   ....[63]....
        /*0198*/ 	.word	0xffffffff


	//   ....[64]....
        /*019c*/ 	.word	0xffffffff


	//   ....[65]....
        /*01a0*/ 	.word	0xffffffff


	//   ....[66]....
        /*01a4*/ 	.word	0xffffffff


	//   ....[67]....
        /*01a8*/ 	.word	0xffffffff


	//   ....[68]....
        /*01ac*/ 	.word	0xffffffff


	//   ....[69]....
        /*01b0*/ 	.word	0xffffffff


	//   ....[70]....
        /*01b4*/ 	.word	0xffffffff


	//   ....[71]....
        /*01b8*/ 	.word	0xffffffff


	//   ....[72]....
        /*01bc*/ 	.word	0xffffffff


	//   ....[73]....
        /*01c0*/ 	.word	0xffffffff


	//   ....[74]....
        /*01c4*/ 	.word	0xffffffff


	//   ....[75]....
        /*01c8*/ 	.word	0xffffffff


	//   ....[76]....
        /*01cc*/ 	.word	0xffffffff


	//   ....[77]....
        /*01d0*/ 	.word	0xffffffff


	//   ....[78]....
        /*01d4*/ 	.word	0xffffffff


	//   ....[79]....
        /*01d8*/ 	.word	0xffffffff


	//   ....[80]....
        /*01dc*/ 	.word	0xffffffff


	//   ....[81]....
        /*01e0*/ 	.word	0xffffffff


	//   ....[82]....
        /*01e4*/ 	.word	0xffffffff


	//   ....[83]....
        /*01e8*/ 	.word	0xffffffff


	//   ....[84]....
        /*01ec*/ 	.word	0xffffffff


	//   ....[85]....
        /*01f0*/ 	.word	0xffffffff


	//   ....[86]....
        /*01f4*/ 	.word	0xffffffff


	//   ....[87]....
        /*01f8*/ 	.word	0xffffffff


	//   ....[88]....
        /*01fc*/ 	.word	0xffffffff


	//   ....[89]....
        /*0200*/ 	.word	0xffffffff


	//   ....[90]....
        /*0204*/ 	.word	0xffffffff


	//   ....[91]....
        /*0208*/ 	.word	0xffffffff


	//   ....[92]....
        /*020c*/ 	.word	0xffffffff


	//   ....[93]....
        /*0210*/ 	.word	0xffffffff


	//   ....[94]....
        /*0214*/ 	.word	0xffffffff


	//   ....[95]....
        /*0218*/ 	.word	0xffffffff


	//   ....[96]....
        /*021c*/ 	.word	0xffffffff


	//   ....[97]....
        /*0220*/ 	.word	0xffffffff


	//   ....[98]....
        /*0224*/ 	.word	0xffffffff


	//   ....[99]....
        /*0228*/ 	.word	0xffffffff


	//   ....[100]....
        /*022c*/ 	.word	0xffffffff


	//   ....[101]....
        /*0230*/ 	.word	0xffffffff


	//   ....[102]....
        /*0234*/ 	.word	0xffffffff


	//   ....[103]....
        /*0238*/ 	.word	0xffffffff


	//   ....[104]....
        /*023c*/ 	.word	0xffffffff


	//   ....[105]....
        /*0240*/ 	.word	0xffffffff


	//   ....[106]....
        /*0244*/ 	.word	0xffffffff


	//   ....[107]....
        /*0248*/ 	.word	0xffffffff


	//   ....[108]....
        /*024c*/ 	.word	0xffffffff


	//   ....[109]....
        /*0250*/ 	.word	0xffffffff


	//   ....[110]....
        /*0254*/ 	.word	0xffffffff


	//   ....[111]....
        /*0258*/ 	.word	0xffffffff


	//   ....[112]....
        /*025c*/ 	.word	0xffffffff


	//   ....[113]....
        /*0260*/ 	.word	0xffffffff


	//   ....[114]....
        /*0264*/ 	.word	0xffffffff


	//   ....[115]....
        /*0268*/ 	.word	0xffffffff


	//   ....[116]....
        /*026c*/ 	.word	0xffffffff


	//   ....[117]....
        /*0270*/ 	.word	0xffffffff


	//   ....[118]....
        /*0274*/ 	.word	0xffffffff


	//   ....[119]....
        /*0278*/ 	.word	0xffffffff


	//   ....[120]....
        /*027c*/ 	.word	0xffffffff


	//   ....[121]....
        /*0280*/ 	.word	0xffffffff


	//   ....[122]....
        /*0284*/ 	.word	0xffffffff


	//   ....[123]....
        /*0288*/ 	.word	0xffffffff


	//   ....[124]....
        /*028c*/ 	.word	0xffffffff


	//   ....[125]....
        /*0290*/ 	.word	0xffffffff


	//   ....[126]....
        /*0294*/ 	.word	0xffffffff


	//   ....[127]....
        /*0298*/ 	.word	0xffffffff


	//   ....[128]....
        /*029c*/ 	.word	0xffffffff


	//   ....[129]....
        /*02a0*/ 	.word	0xffffffff


	//   ....[130]....
        /*02a4*/ 	.word	0xffffffff


	//   ....[131]....
        /*02a8*/ 	.word	0xffffffff


	//   ....[132]....
        /*02ac*/ 	.word	0xffffffff


	//   ....[133]....
        /*02b0*/ 	.word	0xffffffff


	//   ....[134]....
        /*02b4*/ 	.word	0xffffffff


	//   ....[135]....
        /*02b8*/ 	.word	0xffffffff


	//   ....[136]....
        /*02bc*/ 	.word	0xffffffff


	//   ....[137]....
        /*02c0*/ 	.word	0xffffffff


	//   ....[138]....
        /*02c4*/ 	.word	0xffffffff


	//   ....[139]....
        /*02c8*/ 	.word	0xffffffff


	//   ....[140]....
        /*02cc*/ 	.word	0xffffffff


	//   ....[141]....
        /*02d0*/ 	.word	0xffffffff


	//   ....[142]....
        /*02d4*/ 	.word	0xffffffff


	//   ....[143]....
        /*02d8*/ 	.word	0xffffffff


	//   ....[144]....
        /*02dc*/ 	.word	0xffffffff


	//   ....[145]....
        /*02e0*/ 	.word	0xffffffff


	//   ....[146]....
        /*02e4*/ 	.word	0xffffffff


	//   ....[147]....
        /*02e8*/ 	.word	0xffffffff


	//   ....[148]....
        /*02ec*/ 	.word	0xffffffff


	//   ....[149]....
        /*02f0*/ 	.word	0xffffffff


	//   ....[150]....
        /*02f4*/ 	.word	0xffffffff


	//   ....[151]....
        /*02f8*/ 	.word	0xffffffff


	//   ....[152]....
        /*02fc*/ 	.word	0xffffffff


	//   ....[153]....
        /*0300*/ 	.word	0xffffffff


	//   ....[154]....
        /*0304*/ 	.word	0xffffffff


	//   ....[155]....
        /*0308*/ 	.word	0xffffffff


	//   ....[156]....
        /*030c*/ 	.word	0xffffffff


	//   ....[157]....
        /*0310*/ 	.word	0xffffffff


	//   ....[158]....
        /*0314*/ 	.word	0xffffffff


	//   ....[159]....
        /*0318*/ 	.word	0xffffffff


	//   ....[160]....
        /*031c*/ 	.word	0xffffffff


	//   ....[161]....
        /*0320*/ 	.word	0xffffffff


	//   ....[162]....
        /*0324*/ 	.word	0xffffffff


	//   ....[163]....
        /*0328*/ 	.word	0xffffffff


	//   ....[164]....
        /*032c*/ 	.word	0xffffffff


	//   ....[165]....
        /*0330*/ 	.word	0xffffffff


	//   ....[166]....
        /*0334*/ 	.word	0xffffffff


	//   ....[167]....
        /*0338*/ 	.word	0xffffffff


	//   ....[168]....
        /*033c*/ 	.word	0xffffffff


	//   ....[169]....
        /*0340*/ 	.word	0xffffffff


	//   ....[170]....
        /*0344*/ 	.word	0xffffffff


	//   ....[171]....
        /*0348*/ 	.word	0xffffffff


	//   ....[172]....
        /*034c*/ 	.word	0xffffffff


	//   ....[173]....
        /*0350*/ 	.word	0xffffffff


	//   ....[174]....
        /*0354*/ 	.word	0xffffffff


	//   ....[175]....
        /*0358*/ 	.word	0xffffffff


	//   ....[176]....
        /*035c*/ 	.word	0xffffffff


	//   ....[177]....
        /*0360*/ 	.word	0xffffffff


	//   ....[178]....
        /*0364*/ 	.word	0xffffffff


	//   ....[179]....
        /*0368*/ 	.word	0xffffffff


	//   ....[180]....
        /*036c*/ 	.word	0xffffffff


	//   ....[181]....
        /*0370*/ 	.word	0xffffffff


	//   ....[182]....
        /*0374*/ 	.word	0xffffffff


	//   ....[183]....
        /*0378*/ 	.word	0xffffffff


	//   ....[184]....
        /*037c*/ 	.word	0xffffffff


	//   ....[185]....
        /*0380*/ 	.word	0xffffffff


	//   ....[186]....
        /*0384*/ 	.word	0xffffffff


	//   ....[187]....
        /*0388*/ 	.word	0xffffffff


	//   ....[188]....
        /*038c*/ 	.word	0xffffffff


	//   ....[189]....
        /*0390*/ 	.word	0xffffffff


	//   ....[190]....
        /*0394*/ 	.word	0xffffffff


	//   ....[191]....
        /*0398*/ 	.word	0xffffffff


	//   ....[192]....
        /*039c*/ 	.word	0xffffffff


	//   ....[193]....
        /*03a0*/ 	.word	0xffffffff


	//   ....[194]....
        /*03a4*/ 	.word	0xffffffff


	//   ....[195]....
        /*03a8*/ 	.word	0xffffffff


	//   ....[196]....
        /*03ac*/ 	.word	0xffffffff


	//   ....[197]....
        /*03b0*/ 	.word	0xffffffff


	//   ....[198]....
        /*03b4*/ 	.word	0xffffffff


	//   ....[199]....
        /*03b8*/ 	.word	0xffffffff


	//   ....[200]....
        /*03bc*/ 	.word	0xffffffff


	//   ....[201]....
        /*03c0*/ 	.word	0xffffffff


	//   ....[202]....
        /*03c4*/ 	.word	0xffffffff


	//   ....[203]....
        /*03c8*/ 	.word	0xffffffff


	//   ....[204]....
        /*03cc*/ 	.word	0xffffffff


	//   ....[205]....
        /*03d0*/ 	.word	0xffffffff


	//   ....[206]....
        /*03d4*/ 	.word	0xffffffff


	//   ....[207]....
        /*03d8*/ 	.word	0xffffffff


	//   ....[208]....
        /*03dc*/ 	.word	0xffffffff


	//   ....[209]....
        /*03e0*/ 	.word	0xffffffff


	//   ....[210]....
        /*03e4*/ 	.word	0xffffffff


	//   ....[211]....
        /*03e8*/ 	.word	0xffffffff


	//   ....[212]....
        /*03ec*/ 	.word	0xffffffff


	//   ....[213]....
        /*03f0*/ 	.word	0xffffffff


	//   ....[214]....
        /*03f4*/ 	.word	0xffffffff


	//   ....[215]....
        /*03f8*/ 	.word	0xffffffff


	//   ....[216]....
        /*03fc*/ 	.word	0xffffffff


	//   ....[217]....
        /*0400*/ 	.word	0xffffffff


	//   ....[218]....
        /*0404*/ 	.word	0xffffffff


	//   ....[219]....
        /*0408*/ 	.word	0xffffffff


	//   ....[220]....
        /*040c*/ 	.word	0xffffffff


	//   ....[221]....
        /*0410*/ 	.word	0xffffffff


	//   ....[222]....
        /*0414*/ 	.word	0xffffffff


	//   ....[223]....
        /*0418*/ 	.word	0xffffffff


	//   ....[224]....
        /*041c*/ 	.word	0xffffffff


	//   ....[225]....
        /*0420*/ 	.word	0xffffffff


	//   ....[226]....
        /*0424*/ 	.word	0xffffffff


	//   ....[227]....
        /*0428*/ 	.word	0xffffffff


	//   ....[228]....
        /*042c*/ 	.word	0xffffffff


	//   ....[229]....
        /*0430*/ 	.word	0xffffffff


	//   ....[230]....
        /*0434*/ 	.word	0xffffffff


	//   ....[231]....
        /*0438*/ 	.word	0xffffffff


	//   ....[232]....
        /*043c*/ 	.word	0xffffffff


	//   ....[233]....
        /*0440*/ 	.word	0xffffffff


	//   ....[234]....
        /*0444*/ 	.word	0xffffffff


	//   ....[235]....
        /*0448*/ 	.word	0xffffffff


	//----- nvinfo : EIATTR_COOP_GROUP_INSTR_OFFSETS
	.align		4
.L_310:
        /*044c*/ 	.byte	0x04, 0x28
        /*044e*/ 	.short	(.L_312 - .L_311)


	//   ....[0]....
.L_311:
        /*0450*/ 	.word	0x00000050


	//   ....[1]....
        /*0454*/ 	.word	0x000001e0


	//   ....[2]....
        /*0458*/ 	.word	0x00000210


	//   ....[3]....
        /*045c*/ 	.word	0x00000240


	//   ....[4]....
        /*0460*/ 	.word	0x00000270


	//   ....[5]....
        /*0464*/ 	.word	0x000002a0


	//   ....[6]....
        /*0468*/ 	.word	0x000002d0


	//   ....[7]....
        /*046c*/ 	.word	0x00000430


	//   ....[8]....
        /*0470*/ 	.word	0x00000470


	//   ....[9]....
        /*0474*/ 	.word	0x000004a0


	//   ....[10]....
        /*0478*/ 	.word	0x000004d0


	//   ....[11]....
        /*047c*/ 	.word	0x00000500


	//   ....[12]....
        /*0480*/ 	.word	0x00000530


	//   ....[13]....
        /*0484*/ 	.word	0x000005c0


	//   ....[14]....
        /*0488*/ 	.word	0x00000600


	//   ....[15]....
        /*048c*/ 	.word	0x00000620


	//   ....[16]....
        /*0490*/ 	.word	0x00000680


	//   ....[17]....
        /*0494*/ 	.word	0x000029a0


	//   ....[18]....
        /*0498*/ 	.word	0x000029c0


	//   ....[19]....
        /*049c*/ 	.word	0x00002b30


	//   ....[20]....
        /*04a0*/ 	.word	0x00002b40


	//   ....[21]....
        /*04a4*/ 	.word	0x00002ca0


	//   ....[22]....
        /*04a8*/ 	.word	0x00002cc0


	//   ....[23]....
        /*04ac*/ 	.word	0x00002e20


	//   ....[24]....
        /*04b0*/ 	.word	0x00002e30


	//   ....[25]....
        /*04b4*/ 	.word	0x000032b0


	//   ....[26]....
        /*04b8*/ 	.word	0x000032e0


	//   ....[27]....
        /*04bc*/ 	.word	0x000032f0


	//   ....[28]....
        /*04c0*/ 	.word	0x00003300


	//   ....[29]....
        /*04c4*/ 	.word	0x000034a0


	//   ....[30]....
        /*04c8*/ 	.word	0x000034b0


	//   ....[31]....
        /*04cc*/ 	.word	0x00003500


	//   ....[32]....
        /*04d0*/ 	.word	0x00003510


	//   ....[33]....
        /*04d4*/ 	.word	0x000043e0


	//   ....[34]....
        /*04d8*/ 	.word	0x00004400


	//   ....[35]....
        /*04dc*/ 	.word	0x00004490


	//   ....[36]....
        /*04e0*/ 	.word	0x000044f0


	//   ....[37]....
        /*04e4*/ 	.word	0x00004780


	//   ....[38]....
        /*04e8*/ 	.word	0x00004c60


	//   ....[39]....
        /*04ec*/ 	.word	0x00005310


	//   ....[40]....
        /*04f0*/ 	.word	0x00005340


	//   ....[41]....
        /*04f4*/ 	.word	0x00005350


	//   ....[42]....
        /*04f8*/ 	.word	0x00005380


	//   ....[43]....
        /*04fc*/ 	.word	0x000068d0


	//   ....[44]....
        /*0500*/ 	.word	0x000068f0


	//   ....[45]....
        /*0504*/ 	.word	0x000069b0


	//   ....[46]....
        /*0508*/ 	.word	0x000069e0


	//   ....[47]....
        /*050c*/ 	.word	0x00007780


	//   ....[48]....
        /*0510*/ 	.word	0x000077a0


	//   ....[49]....
        /*0514*/ 	.word	0x00007860


	//   ....[50]....
        /*0518*/ 	.word	0x00007890


	//   ....[51]....
        /*051c*/ 	.word	0x00007b30


	//   ....[52]....
        /*0520*/ 	.word	0x00008040


	//   ....[53]....
        /*0524*/ 	.word	0x00008740


	//   ....[54]....
        /*0528*/ 	.word	0x00008770


	//   ....[55]....
        /*052c*/ 	.word	0x00008780


	//   ....[56]....
        /*0530*/ 	.word	0x000087b0


	//   ....[57]....
        /*0534*/ 	.word	0x0000a3e0


	//   ....[58]....
        /*0538*/ 	.word	0x0000a400


	//   ....[59]....
        /*053c*/ 	.word	0x0000a4c0


	//   ....[60]....
        /*0540*/ 	.word	0x0000a4f0


	//   ....[61]....
        /*0544*/ 	.word	0x0000b290


	//   ....[62]....
        /*0548*/ 	.word	0x0000b2b0


	//   ....[63]....
        /*054c*/ 	.word	0x0000b370


	//   ....[64]....
        /*0550*/ 	.word	0x0000b3a0


	//   ....[65]....
        /*0554*/ 	.word	0x0000b780


	//   ....[66]....
        /*0558*/ 	.word	0x0000b7b0


	//   ....[67]....
        /*055c*/ 	.word	0x0000b7c0


	//   ....[68]....
        /*0560*/ 	.word	0x0000b7f0


	//   ....[69]....
        /*0564*/ 	.word	0x0000d200


	//   ....[70]....
        /*0568*/ 	.word	0x0000d210


	//   ....[71]....
        /*056c*/ 	.word	0x0000d250


	//   ....[72]....
        /*0570*/ 	.word	0x0000d280


	//   ....[73]....
        /*0574*/ 	.word	0x0000e040


	//   ....[74]....
        /*0578*/ 	.word	0x0000e060


	//   ....[75]....
        /*057c*/ 	.word	0x0000e140


	//   ....[76]....
        /*0580*/ 	.word	0x0000e160


	//   ....[77]....
        /*0584*/ 	.word	0x0000e340


	//   ....[78]....
        /*0588*/ 	.word	0x0000e850


	//   ....[79]....
        /*058c*/ 	.word	0x0000ef50


	//   ....[80]....
        /*0590*/ 	.word	0x0000ef80


	//   ....[81]....
        /*0594*/ 	.word	0x0000ef90


	//   ....[82]....
        /*0598*/ 	.word	0x0000efc0


	//   ....[83]....
        /*059c*/ 	.word	0x00010760


	//   ....[84]....
        /*05a0*/ 	.word	0x00010790


	//   ....[85]....
        /*05a4*/ 	.word	0x000107a0


	//   ....[86]....
        /*05a8*/ 	.word	0x000107d0


	//   ....[87]....
        /*05ac*/ 	.word	0x00011ba0


	//   ....[88]....
        /*05b0*/ 	.word	0x00011bc0


	//   ....[89]....
        /*05b4*/ 	.word	0x00011be0


	//   ....[90]....
        /*05b8*/ 	.word	0x00011bf0


	//   ....[91]....
        /*05bc*/ 	.word	0x00011f40


	//   ....[92]....
        /*05c0*/ 	.word	0x00011f60


	//   ....[93]....
        /*05c4*/ 	.word	0x000120c0


	//   ....[94]....
        /*05c8*/ 	.word	0x000120d0


	//   ....[95]....
        /*05cc*/ 	.word	0x00012230


	//   ....[96]....
        /*05d0*/ 	.word	0x00012250


	//   ....[97]....
        /*05d4*/ 	.word	0x000123b0


	//   ....[98]....
        /*05d8*/ 	.word	0x000123c0


	//   ....[99]....
        /*05dc*/ 	.word	0x00012700


	//   ....[100]....
        /*05e0*/ 	.word	0x00012720


	//   ....[101]....
        /*05e4*/ 	.word	0x00012f10


	//   ....[102]....
        /*05e8*/ 	.word	0x00012f20


	//   ....[103]....
        /*05ec*/ 	.word	0x00013e90


	//   ....[104]....
        /*05f0*/ 	.word	0x00013eb0


	//   ....[105]....
        /*05f4*/ 	.word	0x00014020


	//   ....[106]....
        /*05f8*/ 	.word	0x00014030


	//   ....[107]....
        /*05fc*/ 	.word	0x00014190


	//   ....[108]....
        /*0600*/ 	.word	0x000141b0


	//   ....[109]....
        /*0604*/ 	.word	0x00014310


	//   ....[110]....
        /*0608*/ 	.word	0x00014320


	//   ....[111]....
        /*060c*/ 	.word	0x00014510


	//   ....[112]....
        /*0610*/ 	.word	0x00014530


	//   ....[113]....
        /*0614*/ 	.word	0x00014650


	//   ....[114]....
        /*0618*/ 	.word	0x00014690


	//   ....[115]....
        /*061c*/ 	.word	0x000146c0


	//   ....[116]....
        /*0620*/ 	.word	0x000146f0


	//   ....[117]....
        /*0624*/ 	.word	0x00014720


	//   ....[118]....
        /*0628*/ 	.word	0x00014750


	//   ....[119]....
        /*062c*/ 	.word	0x000148a0


	//   ....[120]....
        /*0630*/ 	.word	0x000148e0


	//   ....[121]....
        /*0634*/ 	.word	0x00014910


	//   ....[122]....
        /*0638*/ 	.word	0x00014940


	//   ....[123]....
        /*063c*/ 	.word	0x00014970


	//   ....[124]....
        /*0640*/ 	.word	0x000149a0


	//   ....[125]....
        /*0644*/ 	.word	0x00014a30


	//   ....[126]....
        /*0648*/ 	.word	0x00014a70


	//   ....[127]....
        /*064c*/ 	.word	0x00014a80


	//   ....[128]....
        /*0650*/ 	.word	0x00014ae0


	//   ....[129]....
        /*0654*/ 	.word	0x00015490


	//   ....[130]....
        /*0658*/ 	.word	0x000154f0


	//   ....[131]....
        /*065c*/ 	.word	0x00015540


	//   ....[132]....
        /*0660*/ 	.word	0x00015590


	//   ....[133]....
        /*0664*/ 	.word	0x000155e0


	//   ....[134]....
        /*0668*/ 	.word	0x00015650


	//   ....[135]....
        /*066c*/ 	.word	0x000156a0


	//   ....[136]....
        /*0670*/ 	.word	0x00015710


	//   ....[137]....
        /*0674*/ 	.word	0x00015780


	//   ....[138]....
        /*0678*/ 	.word	0x000157f0


	//   ....[139]....
        /*067c*/ 	.word	0x00015860


	//   ....[140]....
        /*0680*/ 	.word	0x000158d0


	//   ....[141]....
        /*0684*/ 	.word	0x00015940


	//   ....[142]....
        /*0688*/ 	.word	0x000159a0


	//   ....[143]....
        /*068c*/ 	.word	0x00015a10


	//   ....[144]....
        /*0690*/ 	.word	0x00015a80


	//   ....[145]....
        /*0694*/ 	.word	0x00015af0


	//   ....[146]....
        /*0698*/ 	.word	0x00015b50


	//   ....[147]....
        /*069c*/ 	.word	0x00015bc0


	//   ....[148]....
        /*06a0*/ 	.word	0x00015c30


	//   ....[149]....
        /*06a4*/ 	.word	0x00015da0


	//   ....[150]....
        /*06a8*/ 	.word	0x00015e00


	//   ....[151]....
        /*06ac*/ 	.word	0x00015e70


	//   ....[152]....
        /*06b0*/ 	.word	0x00015ee0


	//   ....[153]....
        /*06b4*/ 	.word	0x00015f40


	//   ....[154]....
        /*06b8*/ 	.word	0x00015f90


	//   ....[155]....
        /*06bc*/ 	.word	0x00015fe0


	//   ....[156]....
        /*06c0*/ 	.word	0x00016030


	//   ....[157]....
        /*06c4*/ 	.word	0x000160a0


	//   ....[158]....
        /*06c8*/ 	.word	0x00016110


	//   ....[159]....
        /*06cc*/ 	.word	0x00016280


	//   ....[160]....
        /*06d0*/ 	.word	0x000162e0


	//   ....[161]....
        /*06d4*/ 	.word	0x00016350


	//   ....[162]....
        /*06d8*/ 	.word	0x000163c0


	//   ....[163]....
        /*06dc*/ 	.word	0x00016530


	//   ....[164]....
        /*06e0*/ 	.word	0x00016590


	//   ....[165]....
        /*06e4*/ 	.word	0x00016600


	//   ....[166]....
        /*06e8*/ 	.word	0x00016670


	//   ....[167]....
        /*06ec*/ 	.word	0x000166c0


	//   ....[168]....
        /*06f0*/ 	.word	0x00016710


	//   ....[169]....
        /*06f4*/ 	.word	0x00016760


	//   ....[170]....
        /*06f8*/ 	.word	0x000167a0


	//   ....[171]....
        /*06fc*/ 	.word	0x00016800


	//   ....[172]....
        /*0700*/ 	.word	0x00016870


	//   ....[173]....
        /*0704*/ 	.word	0x000169e0


	//   ....[174]....
        /*0708*/ 	.word	0x00016a40


	//   ....[175]....
        /*070c*/ 	.word	0x00016ab0


	//   ....[176]....
        /*0710*/ 	.word	0x00016b20


	//   ....[177]....
        /*0714*/ 	.word	0x00016c90


	//   ....[178]....
        /*0718*/ 	.word	0x00016cf0


	//   ....[179]....
        /*071c*/ 	.word	0x00016d40


	//   ....[180]....
        /*0720*/ 	.word	0x00016d90


	//   ....[181]....
        /*0724*/ 	.word	0x00016de0


	//   ....[182]....
        /*0728*/ 	.word	0x00016e20


	//   ....[183]....
        /*072c*/ 	.word	0x00016e80


	//   ....[184]....
        /*0730*/ 	.word	0x00016ef0


	//   ....[185]....
        /*0734*/ 	.word	0x00016f60


	//   ....[186]....
        /*0738*/ 	.word	0x000170b0


	//   ....[187]....
        /*073c*/ 	.word	0x00017110


	//   ....[188]....
        /*0740*/ 	.word	0x00017180


	//   ....[189]....
        /*0744*/ 	.word	0x000171f0


	//   ....[190]....
        /*0748*/ 	.word	0x00017240


	//   ....[191]....
        /*074c*/ 	.word	0x00017280


	//   ....[192]....
        /*0750*/ 	.word	0x000172d0


	//   ....[193]....
        /*0754*/ 	.word	0x00017320


	//   ....[194]....
        /*0758*/ 	.word	0x00017370


	//   ....[195]....
        /*075c*/ 	.word	0x000173c0


	//   ....[196]....
        /*0760*/ 	.word	0x00017410


	//   ....[197]....
        /*0764*/ 	.word	0x00017460


	//   ....[198]....
        /*0768*/ 	.word	0x000174d0


	//   ....[199]....
        /*076c*/ 	.word	0x00017540


	//   ....[200]....
        /*0770*/ 	.word	0x000175b0


	//   ....[201]....
        /*0774*/ 	.word	0x00017610


	//   ....[202]....
        /*0778*/ 	.word	0x00017680


	//   ....[203]....
        /*077c*/ 	.word	0x000176f0


	//   ....[204]....
        /*0780*/ 	.word	0x00017760


	//   ....[205]....
        /*0784*/ 	.word	0x000177c0


	//   ....[206]....
        /*0788*/ 	.word	0x00017830


	//   ....[207]....
        /*078c*/ 	.word	0x000178a0


	//   ....[208]....
        /*0790*/ 	.word	0x00017910


	//   ....[209]....
        /*0794*/ 	.word	0x00017970


	//   ....[210]....
        /*0798*/ 	.word	0x000179e0


	//   ....[211]....
        /*079c*/ 	.word	0x00017a50


	//   ....[212]....
        /*07a0*/ 	.word	0x00017ac0


	//   ....[213]....
        /*07a4*/ 	.word	0x00017b20


	//   ....[214]....
        /*07a8*/ 	.word	0x00017b90


	//   ....[215]....
        /*07ac*/ 	.word	0x00017c00


	//   ....[216]....
        /*07b0*/ 	.word	0x00017c70


	//   ....[217]....
        /*07b4*/ 	.word	0x00017cd0


	//   ....[218]....
        /*07b8*/ 	.word	0x00017d40


	//   ....[219]....
        /*07bc*/ 	.word	0x00017db0


	//   ....[220]....
        /*07c0*/ 	.word	0x00017e00


	//   ....[221]....
        /*07c4*/ 	.word	0x00017e40


	//   ....[222]....
        /*07c8*/ 	.word	0x00017e90


	//   ....[223]....
        /*07cc*/ 	.word	0x00017ee0


	//   ....[224]....
        /*07d0*/ 	.word	0x00017f30


	//   ....[225]....
        /*07d4*/ 	.word	0x00017fa0


	//   ....[226]....
        /*07d8*/ 	.word	0x00017ff0


	//   ....[227]....
        /*07dc*/ 	.word	0x00018040


	//   ....[228]....
        /*07e0*/ 	.word	0x00018090


	//   ....[229]....
        /*07e4*/ 	.word	0x000180e0


	//   ....[230]....
        /*07e8*/ 	.word	0x00018130


	//   ....[231]....
        /*07ec*/ 	.word	0x000181a0


	//   ....[232]....
        /*07f0*/ 	.word	0x000181f0


	//   ....[233]....
        /*07f4*/ 	.word	0x00018260


	//   ....[234]....
        /*07f8*/ 	.word	0x000182c0


	//   ....[235]....
        /*07fc*/ 	.word	0x00018330


	//----- nvinfo : EIATTR_EXIT_INSTR_OFFSETS
	.align		4
.L_312:
        /*0800*/ 	.byte	0x04, 0x1c
        /*0802*/ 	.short	(.L_314 - .L_313)


	//   ....[0]....
.L_313:
        /*0804*/ 	.word	0x00000fe0


	//   ....[1]....
        /*0808*/ 	.word	0x00015450


	//----- nvinfo : EIATTR_MAX_THREADS
	.align		4
.L_314:
        /*080c*/ 	.byte	0x04, 0x05
        /*080e*/ 	.short	(.L_316 - .L_315)
.L_315:
        /*0810*/ 	.word	0x00000100
        /*0814*/ 	.word	0x00000001
        /*0818*/ 	.word	0x00000001


	//----- nvinfo : EIATTR_CRS_STACK_SIZE
	.align		4
.L_316:
        /*081c*/ 	.byte	0x04, 0x1e
        /*081e*/ 	.short	(.L_318 - .L_317)
.L_317:
        /*0820*/ 	.word	0x00000000
.L_318:


//--------------------- .nv.info._ZN7cutlass13device_kernelIN5flash19enable_sm80_to_sm89INS1_16FlashAttnFwdSm80INS1_25CollectiveMainloopFwdSm80ILi8ELi1ELb0EN4cute5tupleIJNS5_1CILi128EEENS7_ILi64EEENS7_ILi192EEEEEELi192ENS_10bfloat16_tEfNS_4arch4Sm80ELb0ELb1ELb0ELb1ELb1ELb1ELb1ELb1EEENS1_21CollectiveEpilogueFwdINS6_IJS8_SA_S9_EEENS6_IJNS7_ILi1EEESI_SI_EEESC_SE_Li256ELb1ELb1ELb1ELb0EEENS1_36VarlenDynamicPersistentTileSchedulerILi128ELi64ELi256ELi256ELb1ELb1ELb0ELb1ELb0ELb1EEEEEEEEEvNT_6ParamsE --------------------------
	.section	.nv.info._ZN7cutlass13device_kernelIN5flash19enable_sm80_to_sm89INS1_16FlashAttnFwdSm80INS1_25CollectiveMainloopFwdSm80ILi8ELi1ELb0EN4cute5tupleIJNS5_1CILi128EEENS7_ILi64EEENS7_ILi192EEEEEELi192ENS_10bfloat16_tEfNS_4arch4Sm80ELb0ELb1ELb0ELb1ELb1ELb1ELb1ELb1EEENS1_21CollectiveEpilogueFwdINS6_IJS8_SA_S9_EEENS6_IJNS7_ILi1EEESI_SI_EEESC_SE_Li256ELb1ELb1ELb1ELb0EEENS1_36VarlenDynamicPersistentTileSchedulerILi128ELi64ELi256ELi256ELb1ELb1ELb0ELb1ELb0ELb1EEEEEEEEEvNT_6ParamsE,"",@"SHT_CUDA_INFO"
	.sectionflags	@""
	.align	4


	//----- nvinfo : EIATTR_CUDA_API_VERSION
	.align		4
        /*0000*/ 	.byte	0x04, 0x37
        /*0002*/ 	.short	(.L_320 - .L_319)
.L_319:
        /*0004*/ 	.word	0x00000082


	//----- nvinfo : EIATTR_SW2861232_WAR
	.align		4
.L_320:
        /*0008*/ 	.byte	0x01, 0x35
	.zero		2


	//----- nvinfo : EIATTR_PARAM_CBANK
	.align		4
        /*000c*/ 	.byte	0x04, 0x0a
        /*000e*/ 	.short	(.L_322 - .L_321)
	.align		4
.L_321:
        /*0010*/ 	.word	index@(.nv.constant0._ZN7cutlass13device_kernelIN5flash19enable_sm80_to_sm89INS1_16FlashAttnFwdSm80INS1_25CollectiveMainloopFwdSm80ILi8ELi1ELb0EN4cute5tupleIJNS5_1CILi128EEENS7_ILi64EEENS7_ILi192EEEEEELi192ENS_10bfloat16_tEfNS_4arch4Sm80ELb0ELb1ELb0ELb1ELb1ELb1ELb1ELb1EEENS1_21CollectiveEpilogueFwdINS6_IJS8_SA_S9_EEENS6_IJNS7_ILi1EEESI_SI_EEESC_SE_Li256ELb1ELb1ELb1ELb0EEENS1_36VarlenDynamicPersistentTileSchedulerILi128ELi64ELi256ELi256ELb1ELb1ELb0ELb1ELb0ELb1EEEEEEEEEvNT_6ParamsE)
        /*0014*/ 	.short	0x0160
        /*0016*/ 	.short	0x0438


	//----- nvinfo : EIATTR_CBANK_PARAM_SIZE
	.align		4
.L_322:
        /*0018*/ 	.byte	0x03, 0x19
        /*001a*/ 	.short	0x0438


	//----- nvinfo : EIATTR_KPARAM_INFO
	.align		4
        /*001c*/ 	.byte	0x04, 0x17
        /*001e*/ 	.short	(.L_324 - .L_323)
.L_323:
        /*0020*/ 	.word	0x00000000
        /*0024*/ 	.short	0x0000
        /*0026*/ 	.short	0x0000
        /*0028*/ 	.byte	0x00, 0xf0, 0xe1, 0x10


	//----- nvinfo : EIATTR_MAXREG_COUNT
	.align		4
.L_324:
        /*002c*/ 	.byte	0x03, 0x1b
        /*002e*/ 	.short	0x00ff


	//----- nvinfo : EIATTR_NUM_BARRIERS
	.align		4
        /*0030*/ 	.byte	0x02, 0x4c
        /*0032*/ 	.byte	0x06
	.zero		1


	//----- nvinfo : EIATTR_ANNOTATIONS
	.align		4
        /*0034*/ 	.byte	0x04, 0x55
        /*0036*/ 	.short	(.L_326 - .L_325)


	//   ....[0]....
.L_325:
        /* <DEDUP_REMOVED lines=116> */
        /*076c*/ 	.byte	0x10, 0xd3, 0x01, 0x00


	//----- nvinfo : EIATTR_MERCURY_ISA_VERSION
	.align		4
.L_326:
        /*0770*/ 	.byte	0x03, 0x5f
        /*0772*/ 	.short	0x0000


	//----- nvinfo : EIATTR_INT_WARP_WIDE_INSTR_OFFSETS
	.align		4
        /*0774*/ 	.byte	0x04, 0x31
        /*0776*/ 	.short	(.L_328 - .L_327)


	//   ....[0]....
.L_327:
        /*0778*/ 	.word	0x000171c0


	//   ....[1]....
        /*077c*/ 	.word	0x00017240


	//----- nvinfo : EIATTR_COOP_GROUP_MASK_REGIDS
	.align		4
.L_328:
        /*0780*/ 	.byte	0x04, 0x29
        /*0782*/ 	.short	(.L_330 - .L_329)


	//   ....[0]....
.L_329:
        /*0784*/ 	.word	0xffffffff


	//   ....[1]....
        /*0788*/ 	.word	0xffffffff


	//   ....[2]....
        /*078c*/ 	.word	0xffffffff


	//   ....[3]....
        /*0790*/ 	.word	0xffffffff


	//   ....[4]....
        /*0794*/ 	.word	0xffffffff


	//   ....[5]....
        /*0798*/ 	.word	0xffffffff


	//   ....[6]....
        /*079c*/ 	.word	0xffffffff


	//   ....[7]....
        /*07a0*/ 	.word	0xffffffff


	//   ....[8]....
        /*07a4*/ 	.word	0xffffffff


	//   ....[9]....
        /*07a8*/ 	.word	0xffffffff


	//   ....[10]....
        /*07ac*/ 	.word	0xffffffff


	//   ....[11]....
        /*07b0*/ 	.word	0xffffffff


	//   ....[12]....
        /*07b4*/ 	.word	0xffffffff


	//   ....[13]....
        /*07b8*/ 	.word	0xffffffff


	//   ....[14]....
        /*07bc*/ 	.word	0xffffffff


	//   ....[15]....
        /*07c0*/ 	.word	0xffffffff


	//   ....[16]....
        /*07c4*/ 	.word	0xffffffff


	//   ....[17]....
        /*07c8*/ 	.word	0xffffffff


	//   ....[18]....
        /*07cc*/ 	.word	0xffffffff


	//   ....[19]....
        /*07d0*/ 	.word	0xffffffff


	//   ....[20]....
        /*07d4*/ 	.word	0xffffffff


	//   ....[21]....
        /*07d8*/ 	.word	0xffffffff


	//   ....[22]....
        /*07dc*/ 	.word	0xffffffff


	//   ....[23]....
        /*07e0*/ 	.word	0xffffffff


	//   ....[24]....
        /*07e4*/ 	.word	0xffffffff


	//   ....[25]....
        /*07e8*/ 	.word	0xffffffff


	//   ....[26]....
        /*07ec*/ 	.word	0xffffffff


	//   ....[27]....
        /*07f0*/ 	.word	0xffffffff


	//   ....[28]....
        /*07f4*/ 	.word	0xffffffff


	//   ....[29]....
        /*07f8*/ 	.word	0xffffffff


	//   ....[30]....
        /*07fc*/ 	.word	0xffffffff


	//   ....[31]....
        /*0800*/ 	.word	0xffffffff


	//   ....[32]....
        /*0804*/ 	.word	0xffffffff


	//   ....[33]....
        /*0808*/ 	.word	0xffffffff


	//   ....[34]....
        /*080c*/ 	.word	0xffffffff


	//   ....[35]....
        /*0810*/ 	.word	0xffffffff


	//   ....[36]....
        /*0814*/ 	.word	0xffffffff


	//   ....[37]....
        /*0818*/ 	.word	0xffffffff


	//   ....[38]....
        /*081c*/ 	.word	0xffffffff


	//   ....[39]....
        /*0820*/ 	.word	0xffffffff


	//   ....[40]....
        /*0824*/ 	.word	0xffffffff


	//   ....[41]....
        /*0828*/ 	.word	0xffffffff


	//   ....[42]....
        /*082c*/ 	.word	0xffffffff


	//   ....[43]....
        /*0830*/ 	.word	0xffffffff


	//   ....[44]....
        /*0834*/ 	.word	0xffffffff


	//   ....[45]....
        /*0838*/ 	.word	0xffffffff


	//   ....[46]....
        /*083c*/ 	.word	0xffffffff


	//   ....[47]....
        /*0840*/ 	.word	0xffffffff


	//   ....[48]....
        /*0844*/ 	.word	0xffffffff


	//   ....[49]....
        /*0848*/ 	.word	0xffffffff


	//   ....[50]....
        /*084c*/ 	.word	0xffffffff


	//   ....[51]....
        /*0850*/ 	.word	0xffffffff


	//   ....[52]....
        /*0854*/ 	.word	0xffffffff


	//   ....[53]....
        /*0858*/ 	.word	0xffffffff


	//   ....[54]....
        /*085c*/ 	.word	0xffffffff


	//   ....[55]....
        /*0860*/ 	.word	0xffffffff


	//   ....[56]....
        /*0864*/ 	.word	0xffffffff


	//   ....[57]....
        /*0868*/ 	.word	0xffffffff


	//   ....[58]....
        /*086c*/ 	.word	0xffffffff


	//   ....[59]....
        /*0870*/ 	.word	0xffffffff


	//   ....[60]....
        /*0874*/ 	.word	0xffffffff


	//   ....[61]....
        /*0878*/ 	.word	0xffffffff


	//   ....[62]....
        /*087c*/ 	.word	0xffffffff


	//   ....[63]....
        /*0880*/ 	.word	0xffffffff


	//   ....[64]....
        /*0884*/ 	.word	0xffffffff


	//   ....[65]....
        /*0888*/ 	.word	0xffffffff


	//   ....[66]....
        /*088c*/ 	.word	0xffffffff


	//   ....[67]....
        /*0890*/ 	.word	0xffffffff


	//   ....[68]....
        /*0894*/ 	.word	0xffffffff


	//   ....[69]....
        /*0898*/ 	.word	0xffffffff


	//   ....[70]....
        /*089c*/ 	.word	0xffffffff


	//   ....[71]....
        /*08a0*/ 	.word	0xffffffff


	//   ....[72]....
        /*08a4*/ 	.word	0xffffffff


	//   ....[73]....
        /*08a8*/ 	.word	0xffffffff


	//   ....[74]....
        /*08ac*/ 	.word	0xffffffff


	//   ....[75]....
        /*08b0*/ 	.word	0xffffffff


	//   ....[76]....
        /*08b4*/ 	.word	0xffffffff


	//   ....[77]....
        /*08b8*/ 	.word	0xffffffff


	//   ....[78]....
        /*08bc*/ 	.word	0xffffffff


	//   ....[79]....
        /*08c0*/ 	.word	0xffffffff


	//   ....[80]....
        /*08c4*/ 	.word	0xffffffff


	//   ....[81]....
        /*08c8*/ 	.word	0xffffffff


	//   ....[82]....
        /*08cc*/ 	.word	0xffffffff


	//   ....[83]....
        /*08d0*/ 	.word	0xffffffff


	//   ....[84]....
        /*08d4*/ 	.word	0xffffffff


	//   ....[85]....
        /*08d8*/ 	.word	0xffffffff


	//   ....[86]....
        /*08dc*/ 	.word	0xffffffff


	//   ....[87]....
        /*08e0*/ 	.word	0xffffffff


	//   ....[88]....
        /*08e4*/ 	.word	0xffffffff


	//   ....[89]....
        /*08e8*/ 	.word	0xffffffff


	//   ....[90]....
        /*08ec*/ 	.word	0xffffffff


	//   ....[91]....
        /*08f0*/ 	.word	0xffffffff


	//   ....[92]....
        /*08f4*/ 	.word	0xffffffff


	//   ....[93]....
        /*08f8*/ 	.word	0xffffffff


	//   ....[94]....
        /*08fc*/ 	.word	0xffffffff


	//   ....[95]....
        /*0900*/ 	.word	0xffffffff


	//   ....[96]....
        /*0904*/ 	.word	0xffffffff


	//   ....[97]....
        /*0908*/ 	.word	0xffffffff


	//   ....[98]....
        /*090c*/ 	.word	0xffffffff


	//   ....[99]....
        /*0910*/ 	.word	0xffffffff


	//   ....[100]....
        /*0914*/ 	.word	0xffffffff


	//   ....[101]....
        /*0918*/ 	.word	0xffffffff


	//   ....[102]....
        /*091c*/ 	.word	0xffffffff


	//   ....[103]....
        /*0920*/ 	.word	0xffffffff


	//   ....[104]....
        /*0924*/ 	.word	0xffffffff


	//   ....[105]....
        /*0928*/ 	.word	0xffffffff


	//   ....[106]....
        /*092c*/ 	.word	0xffffffff


	//   ....[107]....
        /*0930*/ 	.word	0xffffffff


	//   ....[108]....
        /*0934*/ 	.word	0xffffffff


	//   ....[109]....
        /*0938*/ 	.word	0xffffffff


	//   ....[110]....
        /*093c*/ 	.word	0xffffffff


	//   ....[111]....
        /*0940*/ 	.word	0xffffffff


	//   ....[112]....
        /*0944*/ 	.word	0xffffffff


	//   ....[113]....
        /*0948*/ 	.word	0xffffffff


	//   ....[114]....
        /*094c*/ 	.word	0xffffffff


	//   ....[115]....
        /*0950*/ 	.word	0xffffffff


	//   ....[116]....
        /*0954*/ 	.word	0xffffffff


	//   ....[117]....
        /*0958*/ 	.word	0xffffffff


	//   ....[118]....
        /*095c*/ 	.word	0xffffffff


	//   ....[119]....
        /*0960*/ 	.word	0xffffffff


	//   ....[120]....
        /*0964*/ 	.word	0xffffffff


	//   ....[121]....
        /*0968*/ 	.word	0xffffffff


	//   ....[122]....
        /*096c*/ 	.word	0xffffffff


	//   ....[123]....
        /*0970*/ 	.word	0xffffffff


	//   ....[124]....
        /*0974*/ 	.word	0xffffffff


	//   ....[125]....
        /*0978*/ 	.word	0xffffffff


	//   ....[126]....
        /*097c*/ 	.word	0xffffffff


	//   ....[127]....
        /*0980*/ 	.word	0xffffffff


	//   ....[128]....
        /*0984*/ 	.word	0xffffffff


	//   ....[129]....
        /*0988*/ 	.word	0xffffffff


	//   ....[130]....
        /*098c*/ 	.word	0xffffffff


	//   ....[131]....
        /*0990*/ 	.word	0xffffffff


	//   ....[132]....
        /*0994*/ 	.word	0xffffffff


	//   ....[133]....
        /*0998*/ 	.word	0xffffffff


	//   ....[134]....
        /*099c*/ 	.word	0xffffffff


	//   ....[135]....
        /*09a0*/ 	.word	0xffffffff


	//   ....[136]....
        /*09a4*/ 	.word	0xffffffff


	//   ....[137]....
        /*09a8*/ 	.word	0xffffffff


	//   ....[138]....
        /*09ac*/ 	.word	0xffffffff


	//   ....[139]....
        /*09b0*/ 	.word	0xffffffff


	//   ....[140]....
        /*09b4*/ 	.word	0xffffffff


	//   ....[141]....
        /*09b8*/ 	.word	0xffffffff


	//   ....[142]....
        /*09bc*/ 	.word	0xffffffff


	//   ....[143]....
        /*09c0*/ 	.word	0xffffffff


	//   ....[144]....
        /*09c4*/ 	.word	0xffffffff


	//   ....[145]....
        /*09c8*/ 	.word	0xffffffff


	//   ....[146]....
        /*09cc*/ 	.word	0xffffffff


	//   ....[147]....
        /*09d0*/ 	.word	0xffffffff


	//   ....[148]....
        /*09d4*/ 	.word	0xffffffff


	//   ....[149]....
        /*09d8*/ 	.word	0xffffffff


	//   ....[150]....
        /*09dc*/ 	.word	0xffffffff


	//   ....[151]....
        /*09e0*/ 	.word	0xffffffff


	//   ....[152]....
        /*09e4*/ 	.word	0xffffffff


	//   ....[153]....
        /*09e8*/ 	.word	0xffffffff


	//   ....[154]....
        /*09ec*/ 	.word	0xffffffff


	//   ....[155]....
        /*09f0*/ 	.word	0xffffffff


	//   ....[156]....
        /*09f4*/ 	.word	0xffffffff


	//   ....[157]....
        /*09f8*/ 	.word	0xffffffff


	//   ....[158]....
        /*09fc*/ 	.word	0xffffffff


	//   ....[159]....
        /*0a00*/ 	.word	0xffffffff


	//   ....[160]....
        /*0a04*/ 	.word	0xffffffff


	//   ....[161]....
        /*0a08*/ 	.word	0xffffffff


	//   ....[162]....
        /*0a0c*/ 	.word	0xffffffff


	//   ....[163]....
        /*0a10*/ 	.word	0xffffffff


	//   ....[164]....
        /*0a14*/ 	.word	0xffffffff


	//   ....[165]....
        /*0a18*/ 	.word	0xffffffff


	//   ....[166]....
        /*0a1c*/ 	.word	0xffffffff


	//   ....[167]....
        /*0a20*/ 	.word	0xffffffff


	//   ....[168]....
        /*0a24*/ 	.word	0xffffffff


	//   ....[169]....
        /*0a28*/ 	.word	0xffffffff


	//   ....[170]....
        /*0a2c*/ 	.word	0xffffffff


	//   ....[171]....
        /*0a30*/ 	.word	0xffffffff


	//   ....[172]....
        /*0a34*/ 	.word	0xffffffff


	//   ....[173]....
        /*0a38*/ 	.word	0xffffffff


	//   ....[174]....
        /*0a3c*/ 	.word	0xffffffff


	//   ....[175]....
        /*0a40*/ 	.word	0xffffffff


	//   ....[176]....
        /*0a44*/ 	.word	0xffffffff


	//   ....[177]....
        /*0a48*/ 	.word	0xffffffff


	//   ....[178]....
        /*0a4c*/ 	.word	0xffffffff


	//   ....[179]....
        /*0a50*/ 	.word	0xffffffff


	//   ....[180]....
        /*0a54*/ 	.word	0xffffffff


	//   ....[181]....
        /*0a58*/ 	.word	0xffffffff


	//   ....[182]....
        /*0a5c*/ 	.word	0xffffffff


	//   ....[183]....
        /*0a60*/ 	.word	0xffffffff


	//   ....[184]....
        /*0a64*/ 	.word	0xffffffff


	//   ....[185]....
        /*0a68*/ 	.word	0xffffffff


	//   ....[186]....
        /*0a6c*/ 	.word	0xffffffff


	//   ....[187]....
        /*0a70*/ 	.word	0xffffffff


	//   ....[188]....
        /*0a74*/ 	.word	0xffffffff


	//   ....[189]....
        /*0a78*/ 	.word	0xffffffff


	//   ....[190]....
        /*0a7c*/ 	.word	0xffffffff


	//   ....[191]....
        /*0a80*/ 	.word	0xffffffff


	//   ....[192]....
        /*0a84*/ 	.word	0xffffffff


	//   ....[193]....
        /*0a88*/ 	.word	0xffffffff


	//   ....[194]....
        /*0a8c*/ 	.word	0xffffffff


	//   ....[195]....
        /*0a90*/ 	.word	0xffffffff


	//   ....[196]....
        /*0a94*/ 	.word	0xffffffff


	//   ....[197]....
        /*0a98*/ 	.word	0xffffffff


	//   ....[198]....
        /*0a9c*/ 	.word	0xffffffff


	//   ....[199]....
        /*0aa0*/ 	.word	0xffffffff


	//   ....[200]....
        /*0aa4*/ 	.word	0xffffffff


	//   ....[201]....
        /*0aa8*/ 	.word	0xffffffff


	//   ....[202]....
        /*0aac*/ 	.word	0xffffffff


	//   ....[203]....
        /*0ab0*/ 	.word	0xffffffff


	//   ....[204]....
        /*0ab4*/ 	.word	0xffffffff


	//   ....[205]....
        /*0ab8*/ 	.word	0xffffffff


	//   ....[206]....
        /*0abc*/ 	.word	0xffffffff


	//   ....[207]....
        /*0ac0*/ 	.word	0xffffffff


	//   ....[208]....
        /*0ac4*/ 	.word	0xffffffff


	//   ....[209]....
        /*0ac8*/ 	.word	0xffffffff


	//   ....[210]....
        /*0acc*/ 	.word	0xffffffff


	//   ....[211]....
        /*0ad0*/ 	.word	0xffffffff


	//   ....[212]....
        /*0ad4*/ 	.word	0xffffffff


	//   ....[213]....
        /*0ad8*/ 	.word	0xffffffff


	//   ....[214]....
        /*0adc*/ 	.word	0xffffffff


	//   ....[215]....
        /*0ae0*/ 	.word	0xffffffff


	//   ....[216]....
        /*0ae4*/ 	.word	0xffffffff


	//   ....[217]....
        /*0ae8*/ 	.word	0xffffffff


	//   ....[218]....
        /*0aec*/ 	.word	0xffffffff


	//   ....[219]....
        /*0af0*/ 	.word	0xffffffff


	//   ....[220]....
        /*0af4*/ 	.word	0xffffffff


	//   ....[221]....
        /*0af8*/ 	.word	0xffffffff


	//   ....[222]....
        /*0afc*/ 	.word	0xffffffff


	//   ....[223]....
        /*0b00*/ 	.word	0xffffffff


	//   ....[224]....
        /*0b04*/ 	.word	0xffffffff


	//   ....[225]....
        /*0b08*/ 	.word	0xffffffff


	//   ....[226]....
        /*0b0c*/ 	.word	0xffffffff


	//   ....[227]....
        /*0b10*/ 	.word	0xffffffff


	//   ....[228]....
        /*0b14*/ 	.word	0xffffffff


	//   ....[229]....
        /*0b18*/ 	.word	0xffffffff


	//   ....[230]....
        /*0b1c*/ 	.word	0xffffffff


	//   ....[231]....
        /*0b20*/ 	.word	0xffffffff


	//   ....[232]....
        /*0b24*/ 	.word	0xffffffff


	//   ....[233]....
        /*0b28*/ 	.word	0xffffffff


	//   ....[234]....
        /*0b2c*/ 	.word	0xffffffff


	//   ....[235]....
        /*0b30*/ 	.word	0xffffffff


	//   ....[236]....
        /*0b34*/ 	.word	0xffffffff


	//   ....[237]....
        /*0b38*/ 	.word	0xffffffff


	//   ....[238]....
        /*0b3c*/ 	.word	0xffffffff


	//   ....[239]....
        /*0b40*/ 	.word	0xffffffff


	//   ....[240]....
        /*0b44*/ 	.word	0xffffffff


	//   ....[241]....
        /*0b48*/ 	.word	0xffffffff


	//   ....[242]....
        /*0b4c*/ 	.word	0xffffffff


	//   ....[243]....
        /*0b50*/ 	.word	0xffffffff


	//   ....[244]....
        /*0b54*/ 	.word	0xffffffff


	//   ....[245]....
        /*0b58*/ 	.word	0xffffffff


	//   ....[246]....
        /*0b5c*/ 	.word	0xffffffff


	//   ....[247]....
        /*0b60*/ 	.word	0xffffffff


	//   ....[248]....
        /*0b64*/ 	.word	0xffffffff


	//   ....[249]....
        /*0b68*/ 	.word	0xffffffff


	//   ....[250]....
        /*0b6c*/ 	.word	0xffffffff


	//   ....[251]....
        /*0b70*/ 	.word	0xffffffff


	//   ....[252]....
        /*0b74*/ 	.word	0xffffffff


	//   ....[253]....
        /*0b78*/ 	.word	0xffffffff


	//   ....[254]....
        /*0b7c*/ 	.word	0xffffffff


	//   ....[255]....
        /*0b80*/ 	.word	0xffffffff


	//   ....[0]....
        /*0b84*/ 	.word	0xffffffff


	//   ....[1]....
        /*0b88*/ 	.word	0xffffffff


	//   ....[2]....
        /*0b8c*/ 	.word	0xffffffff


	//   ....[3]....
        /*0b90*/ 	.word	0xffffffff


	//   ....[4]....
        /*0b94*/ 	.word	0xffffffff


	//   ....[5]....
        /*0b98*/ 	.word	0xffffffff


	//   ....[6]....
        /*0b9c*/ 	.word	0xffffffff


	//   ....[7]....
        /*0ba0*/ 	.word	0xffffffff


	//   ....[8]....
        /*0ba4*/ 	.word	0xffffffff


	//   ....[9]....
        /*0ba8*/ 	.word	0xffffffff


	//   ....[10]....
        /*0bac*/ 	.word	0xffffffff


	//   ....[11]....
        /*0bb0*/ 	.word	0xffffffff


	//   ....[12]....
        /*0bb4*/ 	.word	0xffffffff


	//   ....[13]....
        /*0bb8*/ 	.word	0xffffffff


	//   ....[14]....
        /*0bbc*/ 	.word	0xffffffff


	//   ....[15]....
        /*0bc0*/ 	.word	0xffffffff


	//   ....[16]....
        /*0bc4*/ 	.word	0xffffffff


	//   ....[17]....
        /*0bc8*/ 	.word	0xffffffff


	//   ....[18]....
        /*0bcc*/ 	.word	0xffffffff


	//   ....[19]....
        /*0bd0*/ 	.word	0xffffffff


	//   ....[20]....
        /*0bd4*/ 	.word	0xffffffff


	//----- nvinfo : EIATTR_COOP_GROUP_INSTR_OFFSETS
	.align		4
.L_330:
        /*0bd8*/ 	.byte	0x04, 0x28
        /*0bda*/ 	.short	(.L_332 - .L_331)


	//   ....[0]....
.L_331:
        /*0bdc*/ 	.word	0x00000060


	//   ....[1]....
        /*0be0*/ 	.word	0x00000260


	//   ....[2]....
        /*0be4*/ 	.word	0x00000290


	//   ....[3]....
        /*0be8*/ 	.word	0x000002c0


	//   ....[4]....
        /*0bec*/ 	.word	0x000002f0


	//   ....[5]....
        /*0bf0*/ 	.word	0x00000320


	//   ....[6]....
        /*0bf4*/ 	.word	0x00000350


	//   ....[7]....
        /*0bf8*/ 	.word	0x000004c0


	//   ....[8]....
        /*0bfc*/ 	.word	0x00000500


	//   ....[9]....
        /*0c00*/ 	.word	0x00000530


	//   ....[10]....
        /*0c04*/ 	.word	0x00000560


	//   ....[11]....
        /*0c08*/ 	.word	0x00000590


	//   ....[12]....
        /*0c0c*/ 	.word	0x000005c0


	//   ....[13]....
        /*0c10*/ 	.word	0x00000650


	//   ....[14]....
        /*0c14*/ 	.word	0x00000690


	//   ....[15]....
        /*0c18*/ 	.word	0x000006b0


	//   ....[16]....
        /*0c1c*/ 	.word	0x00000710


	//   ....[17]....
        /*0c20*/ 	.word	0x00003fc0


	//   ....[18]....
        /*0c24*/ 	.word	0x00003fd0


	//   ....[19]....
        /*0c28*/ 	.word	0x00005b60


	//   ....[20]....
        /*0c2c*/ 	.word	0x00005b70


	//   ....[21]....
        /*0c30*/ 	.word	0x000074f0


	//   ....[22]....
        /*0c34*/ 	.word	0x00007510


	//   ....[23]....
        /*0c38*/ 	.word	0x00007a80


	//   ....[24]....
        /*0c3c*/ 	.word	0x00007aa0


	//   ....[25]....
        /*0c40*/ 	.word	0x00008cc0


	//   ....[26]....
        /*0c44*/ 	.word	0x00008ce0


	//   ....[27]....
        /*0c48*/ 	.word	0x00008e30


	//   ....[28]....
        /*0c4c*/ 	.word	0x00008e40


	//   ....[29]....
        /*0c50*/ 	.word	0x00008f90


	//   ....[30]....
        /*0c54*/ 	.word	0x00008fb0


	//   ....[31]....
        /*0c58*/ 	.word	0x00009100


	//   ....[32]....
        /*0c5c*/ 	.word	0x00009110


	//   ....[33]....
        /*0c60*/ 	.word	0x00009700


	//   ....[34]....
        /*0c64*/ 	.word	0x00009710


	//   ....[35]....
        /*0c68*/ 	.word	0x00009730


	//   ....[36]....
        /*0c6c*/ 	.word	0x00009750


	//   ....[37]....
        /*0c70*/ 	.word	0x00009b30


	//   ....[38]....
        /*0c74*/ 	.word	0x00009b40


	//   ....[39]....
        /*0c78*/ 	.word	0x00009b80


	//   ....[40]....
        /*0c7c*/ 	.word	0x00009bd0


	//   ....[41]....
        /*0c80*/ 	.word	0x0000a8f0


	//   ....[42]....
        /*0c84*/ 	.word	0x0000a910


	//   ....[43]....
        /*0c88*/ 	.word	0x0000a9e0


	//   ....[44]....
        /*0c8c*/ 	.word	0x0000aa30


	//   ....[45]....
        /*0c90*/ 	.word	0x0000ae40


	//   ....[46]....
        /*0c94*/ 	.word	0x0000b300


	//   ....[47]....
        /*0c98*/ 	.word	0x0000b9b0


	//   ....[48]....
        /*0c9c*/ 	.word	0x0000b9e0


	//   ....[49]....
        /*0ca0*/ 	.word	0x0000b9f0


	//   ....[50]....
        /*0ca4*/ 	.word	0x0000ba20


	//   ....[51]....
        /*0ca8*/ 	.word	0x0000cec0


	//   ....[52]....
        /*0cac*/ 	.word	0x0000cf20


	//   ....[53]....
        /*0cb0*/ 	.word	0x0000cff0


	//   ....[54]....
        /*0cb4*/ 	.word	0x0000d010


	//   ....[55]....
        /*0cb8*/ 	.word	0x0000dcf0


	//   ....[56]....
        /*0cbc*/ 	.word	0x0000dd50


	//   ....[57]....
        /*0cc0*/ 	.word	0x0000de20


	//   ....[58]....
        /*0cc4*/ 	.word	0x0000de40


	//   ....[59]....
        /*0cc8*/ 	.word	0x0000e0b0


	//   ....[60]....
        /*0ccc*/ 	.word	0x0000e5c0


	//   ....[61]....
        /*0cd0*/ 	.word	0x0000ecc0


	//   ....[62]....
        /*0cd4*/ 	.word	0x0000ecf0


	//   ....[63]....
        /*0cd8*/ 	.word	0x0000ed10


	//   ....[64]....
        /*0cdc*/ 	.word	0x0000ed30


	//   ....[65]....
        /*0ce0*/ 	.word	0x00010920


	//   ....[66]....
        /*0ce4*/ 	.word	0x00010980


	//   ....[67]....
        /*0ce8*/ 	.word	0x00010a50


	//   ....[68]....
        /*0cec*/ 	.word	0x00010a70


	//   ....[69]....
        /*0cf0*/ 	.word	0x00011750


	//   ....[70]....
        /*0cf4*/ 	.word	0x000117b0


	//   ....[71]....
        /*0cf8*/ 	.word	0x00011880


	//   ....[72]....
        /*0cfc*/ 	.word	0x000118a0


	//   ....[73]....
        /*0d00*/ 	.word	0x00011c30


	//   ....[74]....
        /*0d04*/ 	.word	0x00011c60


	//   ....[75]....
        /*0d08*/ 	.word	0x00011c80


	//   ....[76]....
        /*0d0c*/ 	.word	0x00011ca0


	//   ....[77]....
        /*0d10*/ 	.word	0x000135a0


	//   ....[78]....
        /*0d14*/ 	.word	0x000135b0


	//   ....[79]....
        /*0d18*/ 	.word	0x00013600


	//   ....[80]....
        /*0d1c*/ 	.word	0x00013640


	//   ....[81]....
        /*0d20*/ 	.word	0x000142c0


	//   ....[82]....
        /*0d24*/ 	.word	0x000142e0


	//   ....[83]....
        /*0d28*/ 	.word	0x00014380


	//   ....[84]....
        /*0d2c*/ 	.word	0x000143a0


	//   ....[85]....
        /*0d30*/ 	.word	0x00014560


	//   ....[86]....
        /*0d34*/ 	.word	0x00014a80


	//   ....[87]....
        /*0d38*/ 	.word	0x00015180


	//   ....[88]....
        /*0d3c*/ 	.word	0x000151b0


	//   ....[89]....
        /*0d40*/ 	.word	0x000151c0


	//   ....[90]....
        /*0d44*/ 	.word	0x000151f0


	//   ....[91]....
        /*0d48*/ 	.word	0x00016990


	//   ....[92]....
        /*0d4c*/ 	.word	0x000169c0


	//   ....[93]....
        /*0d50*/ 	.word	0x000169d0


	//   ....[94]....
        /*0d54*/ 	.word	0x00016a00


	//   ....[95]....
        /*0d58*/ 	.word	0x00017e50


	//   ....[96]....
        /*0d5c*/ 	.word	0x00017e60


	//   ....[97]....
        /*0d60*/ 	.word	0x00017e80


	//   ....[98]....
        /*0d64*/ 	.word	0x00017e90


	//   ....[99]....
        /*0d68*/ 	.word	0x00018250


	//   ....[100]....
        /*0d6c*/ 	.word	0x00018270


	//   ....[101]....
        /*0d70*/ 	.word	0x000183c0


	//   ....[102]....
        /*0d74*/ 	.word	0x000183d0


	//   ....[103]....
        /*0d78*/ 	.word	0x00018520


	//   ....[104]....
        /*0d7c*/ 	.word	0x00018540


	//   ....[105]....
        /*0d80*/ 	.word	0x00018690


	//   ....[106]....
        /*0d84*/ 	.word	0x000186a0


	//   ....[107]....
        /*0d88*/ 	.word	0x000189f0


	//   ....[108]....
        /*0d8c*/ 	.word	0x00018a10


	//   ....[109]....
        /*0d90*/ 	.word	0x000193e0


	//   ....[110]....
        /*0d94*/ 	.word	0x000193f0


	//   ....[111]....
        /*0d98*/ 	.word	0x0001a550


	//   ....[112]....
        /*0d9c*/ 	.word	0x0001a570


	//   ....[113]....
        /*0da0*/ 	.word	0x0001a6c0


	//   ....[114]....
        /*0da4*/ 	.word	0x0001a6d0


	//   ....[115]....
        /*0da8*/ 	.word	0x0001a820


	//   ....[116]....
        /*0dac*/ 	.word	0x0001a840


	//   ....[117]....
        /*0db0*/ 	.word	0x0001a990


	//   ....[118]....
        /*0db4*/ 	.word	0x0001a9a0


	//   ....[119]....
        /*0db8*/ 	.word	0x0001abc0


	//   ....[120]....
        /*0dbc*/ 	.word	0x0001abe0


	//   ....[121]....
        /*0dc0*/ 	.word	0x0001ad00


	//   ....[122]....
        /*0dc4*/ 	.word	0x0001ad40


	//   ....[123]....
        /*0dc8*/ 	.word	0x0001ad70


	//   ....[124]....
        /*0dcc*/ 	.word	0x0001ada0


	//   ....[125]....
        /*0dd0*/ 	.word	0x0001add0


	//   ....[126]....
        /*0dd4*/ 	.word	0x0001ae00


	//   ....[127]....
        /*0dd8*/ 	.word	0x0001af60


	//   ....[128]....
        /*0ddc*/ 	.word	0x0001afa0


	//   ....[129]....
        /*0de0*/ 	.word	0x0001afd0


	//   ....[130]....
        /*0de4*/ 	.word	0x0001b000


	//   ....[131]....
        /*0de8*/ 	.word	0x0001b030


	//   ....[132]....
        /*0dec*/ 	.word	0x0001b060


	//   ....[133]....
        /*0df0*/ 	.word	0x0001b0f0


	//   ....[134]....
        /*0df4*/ 	.word	0x0001b130


	//   ....[135]....
        /*0df8*/ 	.word	0x0001b140


	//   ....[136]....
        /*0dfc*/ 	.word	0x0001b1a0


	//   ....[137]....
        /*0e00*/ 	.word	0x0001bb90


	//   ....[138]....
        /*0e04*/ 	.word	0x0001bbf0


	//   ....[139]....
        /*0e08*/ 	.word	0x0001bc40


	//   ....[140]....
        /*0e0c*/ 	.word	0x0001bc90


	//   ....[141]....
        /*0e10*/ 	.word	0x0001bce0


	//   ....[142]....
        /*0e14*/ 	.word	0x0001bd50


	//   ....[143]....
        /*0e18*/ 	.word	0x0001bda0


	//   ....[144]....
        /*0e1c*/ 	.word	0x0001be10


	//   ....[145]....
        /*0e20*/ 	.word	0x0001be80


	//   ....[146]....
        /*0e24*/ 	.word	0x0001bef0


	//   ....[147]....
        /*0e28*/ 	.word	0x0001bf60


	//   ....[148]....
        /*0e2c*/ 	.word	0x0001bfd0


	//   ....[149]....
        /*0e30*/ 	.word	0x0001c040


	//   ....[150]....
        /*0e34*/ 	.word	0x0001c0a0


	//   ....[151]....
        /*0e38*/ 	.word	0x0001c110


	//   ....[152]....
        /*0e3c*/ 	.word	0x0001c180


	//   ....[153]....
        /*0e40*/ 	.word	0x0001c1f0


	//   ....[154]....
        /*0e44*/ 	.word	0x0001c250


	//   ....[155]....
        /*0e48*/ 	.word	0x0001c2c0


	//   ....[156]....
        /*0e4c*/ 	.word	0x0001c330


	//   ....[157]....
        /*0e50*/ 	.word	0x0001c3a0


	//   ....[158]....
        /*0e54*/ 	.word	0x0001c540


	//   ....[159]....
        /*0e58*/ 	.word	0x0001c5a0


	//   ....[160]....
        /*0e5c*/ 	.word	0x0001c610


	//   ....[161]....
        /*0e60*/ 	.word	0x0001c680


	//   ....[162]....
        /*0e64*/ 	.word	0x0001c6e0


	//   ....[163]....
        /*0e68*/ 	.word	0x0001c730


	//   ....[164]....
        /*0e6c*/ 	.word	0x0001c780


	//   ....[165]....
        /*0e70*/ 	.word	0x0001c7d0


	//   ....[166]....
        /*0e74*/ 	.word	0x0001c840


	//   ....[167]....
        /*0e78*/ 	.word	0x0001c8b0


	//   ....[168]....
        /*0e7c*/ 	.word	0x0001ca40


	//   ....[169]....
        /*0e80*/ 	.word	0x0001caa0


	//   ....[170]....
        /*0e84*/ 	.word	0x0001cb10


	//   ....[171]....
        /*0e88*/ 	.word	0x0001cb80


	//   ....[172]....
        /*0e8c*/ 	.word	0x0001cd10


	//   ....[173]....
        /*0e90*/ 	.word	0x0001cd70


	//   ....[174]....
        /*0e94*/ 	.word	0x0001cdd0


	//   ....[175]....
        /*0e98*/ 	.word	0x0001ce30


	//   ....[176]....
        /*0e9c*/ 	.word	0x0001ce80


	//   ....[177]....
        /*0ea0*/ 	.word	0x0001cec0


	//   ....[178]....
        /*0ea4*/ 	.word	0x0001cf10


	//   ....[179]....
        /*0ea8*/ 	.word	0x0001cf50


	//   ....[180]....
        /*0eac*/ 	.word	0x0001cfb0


	//   ....[181]....
        /*0eb0*/ 	.word	0x0001d020


	//   ....[182]....
        /*0eb4*/ 	.word	0x0001d1b0


	//   ....[183]....
        /*0eb8*/ 	.word	0x0001d210


	//   ....[184]....
        /*0ebc*/ 	.word	0x0001d280


	//   ....[185]....
        /*0ec0*/ 	.word	0x0001d2f0


	//   ....[186]....
        /*0ec4*/ 	.word	0x0001d480


	//   ....[187]....
        /*0ec8*/ 	.word	0x0001d4e0


	//   ....[188]....
        /*0ecc*/ 	.word	0x0001d530


	//   ....[189]....
        /*0ed0*/ 	.word	0x0001d570


	//   ....[190]....
        /*0ed4*/ 	.word	0x0001d5c0


	//   ....[191]....
        /*0ed8*/ 	.word	0x0001d600


	//   ....[192]....
        /*0edc*/ 	.word	0x0001d650


	//   ....[193]....
        /*0ee0*/ 	.word	0x0001d6c0


	//   ....[194]....
        /*0ee4*/ 	.word	0x0001d730


	//   ....[195]....
        /*0ee8*/ 	.word	0x0001d840


	//   ....[196]....
        /*0eec*/ 	.word	0x0001d8a0


	//   ....[197]....
        /*0ef0*/ 	.word	0x0001d900


	//   ....[198]....
        /*0ef4*/ 	.word	0x0001d960


	//   ....[199]....
        /*0ef8*/ 	.word	0x0001d9b0


	//   ....[200]....
        /*0efc*/ 	.word	0x0001d9f0


	//   ....[201]....
        /*0f00*/ 	.word	0x0001da40


	//   ....[202]....
        /*0f04*/ 	.word	0x0001da90


	//   ....[203]....
        /*0f08*/ 	.word	0x0001dae0


	//   ....[204]....
        /*0f0c*/ 	.word	0x0001db40


	//   ....[205]....
        /*0f10*/ 	.word	0x0001db90


	//   ....[206]....
        /*0f14*/ 	.word	0x0001dbe0


	//   ....[207]....
        /*0f18*/ 	.word	0x0001dc50


	//   ....[208]....
        /*0f1c*/ 	.word	0x0001dcc0


	//   ....[209]....
        /*0f20*/ 	.word	0x0001dd30


	//   ....[210]....
        /*0f24*/ 	.word	0x0001dd90


	//   ....[211]....
        /*0f28*/ 	.word	0x0001de00


	//   ....[212]....
        /*0f2c*/ 	.word	0x0001de70


	//   ....[213]....
        /*0f30*/ 	.word	0x0001dee0


	//   ....[214]....
        /*0f34*/ 	.word	0x0001df40


	//   ....[215]....
        /*0f38*/ 	.word	0x0001dfb0


	//   ....[216]....
        /*0f3c*/ 	.word	0x0001e020


	//   ....[217]....
        /*0f40*/ 	.word	0x0001e090


	//   ....[218]....
        /*0f44*/ 	.word	0x0001e0f0


	//   ....[219]....
        /*0f48*/ 	.word	0x0001e160


	//   ....[220]....
        /*0f4c*/ 	.word	0x0001e1d0


	//   ....[221]....
        /*0f50*/ 	.word	0x0001e240


	//   ....[222]....
        /*0f54*/ 	.word	0x0001e2a0


	//   ....[223]....
        /*0f58*/ 	.word	0x0001e310


	//   ....[224]....
        /*0f5c*/ 	.word	0x0001e380


	//   ....[225]....
        /*0f60*/ 	.word	0x0001e3f0


	//   ....[226]....
        /*0f64*/ 	.word	0x0001e450


	//   ....[227]....
        /*0f68*/ 	.word	0x0001e4c0


	//   ....[228]....
        /*0f6c*/ 	.word	0x0001e530


	//   ....[229]....
        /*0f70*/ 	.word	0x0001e580


	//   ....[230]....
        /*0f74*/ 	.word	0x0001e5c0


	//   ....[231]....
        /*0f78*/ 	.word	0x0001e610


	//   ....[232]....
        /*0f7c*/ 	.word	0x0001e660


	//   ....[233]....
        /*0f80*/ 	.word	0x0001e6b0


	//   ....[234]....
        /*0f84*/ 	.word	0x0001e720


	//   ....[235]....
        /*0f88*/ 	.word	0x0001e770


	//   ....[236]....
        /*0f8c*/ 	.word	0x0001e7c0


	//   ....[237]....
        /*0f90*/ 	.word	0x0001e810


	//   ....[238]....
        /*0f94*/ 	.word	0x0001e860


	//   ....[239]....
        /*0f98*/ 	.word	0x0001e8b0


	//   ....[240]....
        /*0f9c*/ 	.word	0x0001e920


	//   ....[241]....
        /*0fa0*/ 	.word	0x0001e970


	//   ....[242]....
        /*0fa4*/ 	.word	0x0001e9e0


	//   ....[243]....
        /*0fa8*/ 	.word	0x0001ea40


	//   ....[244]....
        /*0fac*/ 	.word	0x0001eab0


	//   ....[245]....
        /*0fb0*/ 	.word	0x0001ef20


	//   ....[246]....
        /*0fb4*/ 	.word	0x0001ef40


	//   ....[247]....
        /*0fb8*/ 	.word	0x0001ef60


	//   ....[248]....
        /*0fbc*/ 	.word	0x0001ef70


	//   ....[249]....
        /*0fc0*/ 	.word	0x0001f720


	//   ....[250]....
        /*0fc4*/ 	.word	0x0001f730


	//   ....[251]....
        /*0fc8*/ 	.word	0x0001f740


	//   ....[252]....
        /*0fcc*/ 	.word	0x0001f750


	//   ....[253]....
        /*0fd0*/ 	.word	0x00022a90


	//   ....[254]....
        /*0fd4*/ 	.word	0x00022ab0


	//   ....[255]....
        /*0fd8*/ 	.word	0x00022ad0


	//   ....[0]....
        /*0fdc*/ 	.word	0x00022ae0


	//   ....[1]....
        /*0fe0*/ 	.word	0x000230c0


	//   ....[2]....
        /*0fe4*/ 	.word	0x000230d0


	//   ....[3]....
        /*0fe8*/ 	.word	0x000230e0


	//   ....[4]....
        /*0fec*/ 	.word	0x000230f0


	//   ....[5]....
        /*0ff0*/ 	.word	0x00026560


	//   ....[6]....
        /*0ff4*/ 	.word	0x000265d0


	//   ....[7]....
        /*0ff8*/ 	.word	0x00026640


	//   ....[8]....
        /*0ffc*/ 	.word	0x000266a0


	//   ....[9]....
        /*1000*/ 	.word	0x00026710


	//   ....[10]....
        /*1004*/ 	.word	0x00026770


	//   ....[11]....
        /*1008*/ 	.word	0x000267d0


	//   ....[12]....
        /*100c*/ 	.word	0x00026830


	//   ....[13]....
        /*1010*/ 	.word	0x000268a0


	//   ....[14]....
        /*1014*/ 	.word	0x00026910


	//   ....[15]....
        /*1018*/ 	.word	0x00026980


	//   ....[16]....
        /*101c*/ 	.word	0x000269e0


	//   ....[17]....
        /*1020*/ 	.word	0x00026a50


	//   ....[18]....
        /*1024*/ 	.word	0x00026ab0


	//   ....[19]....
        /*1028*/ 	.word	0x00026b20


	//   ....[20]....
        /*102c*/ 	.word	0x00026b80


	//----- nvinfo : EIATTR_EXIT_INSTR_OFFSETS
	.align		4
.L_332:
        /*1030*/ 	.byte	0x04, 0x1c
        /*1032*/ 	.short	(.L_334 - .L_333)


	//   ....[0]....
.L_333:
        /*1034*/ 	.word	0x00001100


	//   ....[1]....
        /*1038*/ 	.word	0x0001bb50


	//----- nvinfo : EIATTR_MAX_THREADS
	.align		4
.L_334:
        /*103c*/ 	.byte	0x04, 0x05
        /*103e*/ 	.short	(.L_336 - .L_335)
.L_335:
        /*1040*/ 	.word	0x00000100
        /*1044*/ 	.word	0x00000001
        /*1048*/ 	.word	0x00000001


	//----- nvinfo : EIATTR_CRS_STACK_SIZE
	.align		4
.L_336:
        /*104c*/ 	.byte	0x04, 0x1e
        /*104e*/ 	.short	(.L_338 - .L_337)
.L_337:
        /*1050*/ 	.word	0x00000000
.L_338:


//--------------------- .nv.info._ZN7cutlass13device_kernelIN5flash19enable_sm80_to_sm89INS1_16FlashAttnFwdSm80INS1_25CollectiveMainloopFwdSm80ILi8ELi1ELb0EN4cute5tupleIJNS5_1CILi128EEENS7_ILi64EEENS7_ILi192EEEEEELi192ENS_10bfloat16_tEfNS_4arch4Sm80ELb1ELb0ELb0ELb0ELb1ELb0ELb1ELb1EEENS1_21CollectiveEpilogueFwdINS6_IJS8_SA_S9_EEENS6_IJNS7_ILi1EEESI_SI_EEESC_SE_Li256ELb0ELb1ELb1ELb0EEENS1_30DynamicPersistentTileSchedulerILi256ELi256ELb1ELb1ELb0EEEEEEEEEvNT_6ParamsE --------------------------
	.section	.nv.info._ZN7cutlass13device_kernelIN5flash19enable_sm80_to_sm89INS1_16FlashAttnFwdSm80INS1_25CollectiveMainloopFwdSm80ILi8ELi1ELb0EN4cute5tupleIJNS5_1CILi128EEENS7_ILi64EEENS7_ILi192EEEEEELi192ENS_10bfloat16_tEfNS_4arch4Sm80ELb1ELb0ELb0ELb0ELb1ELb0ELb1ELb1EEENS1_21CollectiveEpilogueFwdINS6_IJS8_SA_S9_EEENS6_IJNS7_ILi1EEESI_SI_EEESC_SE_Li256ELb0ELb1ELb1ELb0EEENS1_30DynamicPersistentTileSchedulerILi256ELi256ELb1ELb1ELb0EEEEEEEEEvNT_6ParamsE,"",@"SHT_CUDA_INFO"
	.sectionflags	@""
	.align	4


	//----- nvinfo : EIATTR_CUDA_API_VERSION
	.align		4
        /*0000*/ 	.byte	0x04, 0x37
        /*0002*/ 	.short	(.L_340 - .L_339)
.L_339:
        /*0004*/ 	.word	0x00000082


	//----- nvinfo : EIATTR_SW2861232_WAR
	.align		4
.L_340:
        /*0008*/ 	.byte	0x01, 0x35
	.zero		2


	//----- nvinfo : EIATTR_PARAM_CBANK
	.align		4
        /*000c*/ 	.byte	0x04, 0x0a
        /*000e*/ 	.short	(.L_342 - .L_341)
	.align		4
.L_341:
        /*0010*/ 	.word	index@(.nv.constant0._ZN7cutlass13device_kernelIN5flash19enable_sm80_to_sm89INS1_16FlashAttnFwdSm80INS1_25CollectiveMainloopFwdSm80ILi8ELi1ELb0EN4cute5tupleIJNS5_1CILi128EEENS7_ILi64EEENS7_ILi192EEEEEELi192ENS_10bfloat16_tEfNS_4arch4Sm80ELb1ELb0ELb0ELb0ELb1ELb0ELb1ELb1EEENS1_21CollectiveEpilogueFwdINS6_IJS8_SA_S9_EEENS6_IJNS7_ILi1EEESI_SI_EEESC_SE_Li256ELb0ELb1ELb1ELb0EEENS1_30DynamicPersistentTileSchedulerILi256ELi256ELb1ELb1ELb0EEEEEEEEEvNT_6ParamsE)
        /*0014*/ 	.short	0x0160
        /*0016*/ 	.short	0x0428


	//----- nvinfo : EIATTR_CBANK_PARAM_SIZE
	.align		4
.L_342:
        /*0018*/ 	.byte	0x03, 0x19
        /*001a*/ 	.short	0x0428


	//----- nvinfo : EIATTR_KPARAM_INFO
	.align		4
        /*001c*/ 	.byte	0x04, 0x17
        /*001e*/ 	.short	(.L_344 - .L_343)
.L_343:
        /*0020*/ 	.word	0x00000000
        /*0024*/ 	.short	0x0000
        /*0026*/ 	.short	0x0000
        /*0028*/ 	.byte	0x00, 0xf0, 0xa1, 0x10


	//----- nvinfo : EIATTR_MAXREG_COUNT
	.align		4
.L_344:
        /*002c*/ 	.byte	0x03, 0x1b
        /*002e*/ 	.short	0x00ff


	//----- nvinfo : EIATTR_NUM_BARRIERS
	.align		4
        /*0030*/ 	.byte	0x02, 0x4c
        /*0032*/ 	.byte	0x06
	.zero		1


	//----- nvinfo : EIATTR_ANNOTATIONS
	.align		4
        /*0034*/ 	.byte	0x04, 0x55
        /*0036*/ 	.short	(.L_346 - .L_345)


	//   ....[0]....
.L_345:
        /*0038*/ 	.word	0x00000001
        /*003c*/ 	.byte	0x70, 0x00, 0x00, 0x00, 0x01, 0x00, 0x00, 0x00, 0xd0, 0x04, 0x00, 0x00, 0x01, 0x00, 0x00, 0x00
        /*004c*/ 	.byte	0xa0, 0x05, 0x00, 0x00, 0x01, 0x00, 0x00, 0x00, 0xc0, 0x33, 0x00, 0x00, 0x01, 0x00, 0x00, 0x00
        /*005c*/ 	.byte	0xe0, 0xb5, 0x00, 0x00, 0x01, 0x00, 0x00, 0x00, 0x20, 0xb6, 0x00, 0x00, 0x01, 0x00, 0x00, 0x00
        /*006c*/ 	.byte	0x80, 0xcc, 0x00, 0x00


	//----- nvinfo : EIATTR_MERCURY_ISA_VERSION
	.align		4
.L_346:
        /*0070*/ 	.byte	0x03, 0x5f
        /*0072*/ 	.short	0x0000


	//----- nvinfo : EIATTR_INT_WARP_WIDE_INSTR_OFFSETS
	.align		4
        /*0074*/ 	.byte	0x04, 0x31
        /*0076*/ 	.short	(.L_348 - .L_347)


	//   ....[0]....
.L_347:
        /*0078*/ 	.word	0x0000b410


	//   ....[1]....
        /*007c*/ 	.word	0x0000b490


	//----- nvinfo : EIATTR_COOP_GROUP_MASK_REGIDS
	.align		4
.L_348:
        /*0080*/ 	.byte	0x04, 0x29
        /*0082*/ 	.short	(.L_350 - .L_349)


	//   ....[0]....
.L_349:
        /*0084*/ 	.word	0xffffffff


	//   ....[1]....
        /*0088*/ 	.word	0xffffffff


	//   ....[2]....
        /*008c*/ 	.word	0xffffffff


	//   ....[3]....
        /*0090*/ 	.word	0xffffffff


	//   ....[4]....
        /*0094*/ 	.word	0xffffffff


	//   ....[5]....
        /*0098*/ 	.word	0xffffffff


	//   ....[6]....
        /*009c*/ 	.word	0xffffffff


	//   ....[7]....
        /*00a0*/ 	.word	0xffffffff


	//   ....[8]....
        /*00a4*/ 	.word	0xffffffff


	//   ....[9]....
        /*00a8*/ 	.word	0xffffffff


	//   ....[10]....
        /*00ac*/ 	.word	0xffffffff


	//   ....[11]....
        /*00b0*/ 	.word	0xffffffff


	//   ....[12]....
        /*00b4*/ 	.word	0xffffffff


	//   ....[13]....
        /*00b8*/ 	.word	0xffffffff


	//   ....[14]....
        /*00bc*/ 	.word	0xffffffff


	//   ....[15]....
        /*00c0*/ 	.word	0xffffffff


	//   ....[16]....
        /*00c4*/ 	.word	0xffffffff


	//   ....[17]....
        /*00c8*/ 	.word	0xffffffff


	//   ....[18]....
        /*00cc*/ 	.word	0xffffffff


	//   ....[19]....
        /*00d0*/ 	.word	0xffffffff


	//   ....[20]....
        /*00d4*/ 	.word	0xffffffff


	//   ....[21]....
        /*00d8*/ 	.word	0xffffffff


	//   ....[22]....
        /*00dc*/ 	.word	0xffffffff


	//   ....[23]....
        /*00e0*/ 	.word	0xffffffff


	//   ....[24]....
        /*00e4*/ 	.word	0xffffffff


	//   ....[25]....
        /*00e8*/ 	.word	0xffffffff


	//   ....[26]....
        /*00ec*/ 	.word	0xffffffff


	//   ....[27]....
        /*00f0*/ 	.word	0xffffffff


	//   ....[28]....
        /*00f4*/ 	.word	0xffffffff


	//   ....[29]....
        /*00f8*/ 	.word	0xffffffff


	//   ....[30]....
        /*00fc*/ 	.word	0xffffffff


	//   ....[31]....
        /*0100*/ 	.word	0xffffffff


	//   ....[32]....
        /*0104*/ 	.word	0xffffffff


	//   ....[33]....
        /*0108*/ 	.word	0xffffffff


	//   ....[34]....
        /*010c*/ 	.word	0xffffffff


	//   ....[35]....
        /*0110*/ 	.word	0xffffffff


	//   ....[36]....
        /*0114*/ 	.word	0xffffffff


	//   ....[37]....
        /*0118*/ 	.word	0xffffffff


	//   ....[38]....
        /*011c*/ 	.word	0xffffffff


	//   ....[39]....
        /*0120*/ 	.word	0xffffffff


	//   ....[40]....
        /*0124*/ 	.word	0xffffffff


	//   ....[41]....
        /*0128*/ 	.word	0xffffffff


	//   ....[42]....
        /*012c*/ 	.word	0xffffffff


	//   ....[43]....
        /*0130*/ 	.word	0xffffffff


	//   ....[44]....
        /*0134*/ 	.word	0xffffffff


	//   ....[45]....
        /*0138*/ 	.word	0xffffffff


	//   ....[46]....
        /*013c*/ 	.word	0xffffffff


	//   ....[47]....
        /*0140*/ 	.word	0xffffffff


	//   ....[48]....
        /*0144*/ 	.word	0xffffffff


	//   ....[49]....
        /*0148*/ 	.word	0xffffffff


	//   ....[50]....
        /*014c*/ 	.word	0xffffffff


	//   ....[51]....
        /*0150*/ 	.word	0xffffffff


	//   ....[52]....
        /*0154*/ 	.word	0xffffffff


	//   ....[53]....
        /*0158*/ 	.word	0xffffffff


	//   ....[54]....
        /*015c*/ 	.word	0xffffffff


	//   ....[55]....
        /*0160*/ 	.word	0xffffffff


	//   ....[56]....
        /*0164*/ 	.word	0xffffffff


	//   ....[57]....
        /*0168*/ 	.word	0xffffffff


	//   ....[58]....
        /*016c*/ 	.word	0xffffffff


	//   ....[59]....
        /*0170*/ 	.word	0xffffffff


	//   ....[60]....
        /*0174*/ 	.word	0xffffffff


	//   ....[61]....
        /*0178*/ 	.word	0xffffffff


	//   ....[62]....
        /*017c*/ 	.word	0xffffffff


	//   ....[63]....
        /*0180*/ 	.word	0xffffffff


	//   ....[64]....
        /*0184*/ 	.word	0xffffffff


	//   ....[65]....
        /*0188*/ 	.word	0xffffffff


	//   ....[66]....
        /*018c*/ 	.word	0xffffffff


	//   ....[67]....
        /*0190*/ 	.word	0xffffffff


	//   ....[68]....
        /*0194*/ 	.word	0xffffffff


	//   ....[69]....
        /*0198*/ 	.word	0xffffffff


	//   ....[70]....
        /*019c*/ 	.word	0xffffffff


	//   ....[71]....
        /*01a0*/ 	.word	0xffffffff


	//   ....[72]....
        /*01a4*/ 	.word	0xffffffff


	//   ....[73]....
        /*01a8*/ 	.word	0xffffffff


	//   ....[74]....
        /*01ac*/ 	.word	0xffffffff


	//   ....[75]....
        /*01b0*/ 	.word	0xffffffff


	//   ....[76]....
        /*01b4*/ 	.word	0xffffffff


	//   ....[77]....
        /*01b8*/ 	.word	0xffffffff


	//   ....[78]....
        /*01bc*/ 	.word	0xffffffff


	//   ....[79]....
        /*01c0*/ 	.word	0xffffffff


	//   ....[80]....
        /*01c4*/ 	.word	0xffffffff


	//   ....[81]....
        /*01c8*/ 	.word	0xffffffff


	//   ....[82]....
        /*01cc*/ 	.word	0xffffffff


	//   ....[83]....
        /*01d0*/ 	.word	0xffffffff


	//   ....[84]....
        /*01d4*/ 	.word	0xffffffff


	//   ....[85]....
        /*01d8*/ 	.word	0xffffffff


	//   ....[86]....
        /*01dc*/ 	.word	0xffffffff


	//   ....[87]....
        /*01e0*/ 	.word	0xffffffff


	//   ....[88]....
        /*01e4*/ 	.word	0xffffffff


	//   ....[89]....
        /*01e8*/ 	.word	0xffffffff


	//   ....[90]....
        /*01ec*/ 	.word	0xffffffff


	//   ....[91]....
        /*01f0*/ 	.word	0xffffffff


	//   ....[92]....
        /*01f4*/ 	.word	0xffffffff


	//   ....[93]....
        /*01f8*/ 	.word	0xffffffff


	//   ....[94]....
        /*01fc*/ 	.word	0xffffffff


	//   ....[95]....
        /*0200*/ 	.word	0xffffffff


	//   ....[96]....
        /*0204*/ 	.word	0xffffffff


	//   ....[97]....
        /*0208*/ 	.word	0xffffffff


	//   ....[98]....
        /*020c*/ 	.word	0xffffffff


	//   ....[99]....
        /*0210*/ 	.word	0xffffffff


	//   ....[100]....
        /*0214*/ 	.word	0xffffffff


	//   ....[101]....
        /*0218*/ 	.word	0xffffffff


	//   ....[102]....
        /*021c*/ 	.word	0xffffffff


	//   ....[103]....
        /*0220*/ 	.word	0xffffffff


	//   ....[104]....
        /*0224*/ 	.word	0xffffffff


	//   ....[105]....
        /*0228*/ 	.word	0xffffffff


	//   ....[106]....
        /*022c*/ 	.word	0xffffffff


	//   ....[107]....
        /*0230*/ 	.word	0xffffffff


	//   ....[108]....
        /*0234*/ 	.word	0xffffffff


	//   ....[109]....
        /*0238*/ 	.word	0xffffffff


	//   ....[110]....
        /*023c*/ 	.word	0xffffffff


	//   ....[111]....
        /*0240*/ 	.word	0xffffffff


	//   ....[112]....
        /*0244*/ 	.word	0xffffffff


	//----- nvinfo : EIATTR_COOP_GROUP_INSTR_OFFSETS
	.align		4
.L_350:
        /*0248*/ 	.byte	0x04, 0x28
        /*024a*/ 	.short	(.L_352 - .L_351)


	//   ....[0]....
.L_351:
        /*024c*/ 	.word	0x00000050


	//   ....[1]....
        /*0250*/ 	.word	0x000015b0


	//   ....[2]....
        /*0254*/ 	.word	0x000015d0


	//   ....[3]....
        /*0258*/ 	.word	0x00001750


	//   ....[4]....
        /*025c*/ 	.word	0x00001760


	//   ....[5]....
        /*0260*/ 	.word	0x000018c0


	//   ....[6]....
        /*0264*/ 	.word	0x000018e0


	//   ....[7]....
        /*0268*/ 	.word	0x00001a40


	//   ....[8]....
        /*026c*/ 	.word	0x00001a50


	//   ....[9]....
        /*0270*/ 	.word	0x00001f30


	//   ....[10]....
        /*0274*/ 	.word	0x00001f40


	//   ....[11]....
        /*0278*/ 	.word	0x00001f50


	//   ....[12]....
        /*027c*/ 	.word	0x00001f60


	//   ....[13]....
        /*0280*/ 	.word	0x00002230


	//   ....[14]....
        /*0284*/ 	.word	0x00002240


	//   ....[15]....
        /*0288*/ 	.word	0x00002250


	//   ....[16]....
        /*028c*/ 	.word	0x000022d0


	//   ....[17]....
        /*0290*/ 	.word	0x00003100


	//   ....[18]....
        /*0294*/ 	.word	0x00003120


	//   ....[19]....
        /*0298*/ 	.word	0x00003220


	//   ....[20]....
        /*029c*/ 	.word	0x00003240


	//   ....[21]....
        /*02a0*/ 	.word	0x00003490


	//   ....[22]....
        /*02a4*/ 	.word	0x000036d0


	//   ....[23]....
        /*02a8*/ 	.word	0x00003ad0


	//   ....[24]....
        /*02ac*/ 	.word	0x00003af0


	//   ....[25]....
        /*02b0*/ 	.word	0x00003b10


	//   ....[26]....
        /*02b4*/ 	.word	0x00003b30


	//   ....[27]....
        /*02b8*/ 	.word	0x00004f20


	//   ....[28]....
        /*02bc*/ 	.word	0x00004f40


	//   ....[29]....
        /*02c0*/ 	.word	0x00005010


	//   ....[30]....
        /*02c4*/ 	.word	0x00005050


	//   ....[31]....
        /*02c8*/ 	.word	0x00005dd0


	//   ....[32]....
        /*02cc*/ 	.word	0x00005df0


	//   ....[33]....
        /*02d0*/ 	.word	0x00005ec0


	//   ....[34]....
        /*02d4*/ 	.word	0x00005f00


	//   ....[35]....
        /*02d8*/ 	.word	0x00006140


	//   ....[36]....
        /*02dc*/ 	.word	0x00006380


	//   ....[37]....
        /*02e0*/ 	.word	0x00006780


	//   ....[38]....
        /*02e4*/ 	.word	0x000067a0


	//   ....[39]....
        /*02e8*/ 	.word	0x000067c0


	//   ....[40]....
        /*02ec*/ 	.word	0x000067e0


	//   ....[41]....
        /*02f0*/ 	.word	0x000081e0


	//   ....[42]....
        /*02f4*/ 	.word	0x000081f0


	//   ....[43]....
        /*02f8*/ 	.word	0x00008230


	//   ....[44]....
        /*02fc*/ 	.word	0x00008250


	//   ....[45]....
        /*0300*/ 	.word	0x00009010


	//   ....[46]....
        /*0304*/ 	.word	0x00009030


	//   ....[47]....
        /*0308*/ 	.word	0x00009100


	//   ....[48]....
        /*030c*/ 	.word	0x00009120


	//   ....[49]....
        /*0310*/ 	.word	0x00009460


	//   ....[50]....
        /*0314*/ 	.word	0x00009470


	//   ....[51]....
        /*0318*/ 	.word	0x000094a0


	//   ....[52]....
        /*031c*/ 	.word	0x000094b0


	//   ....[53]....
        /*0320*/ 	.word	0x0000abf0


	//   ....[54]....
        /*0324*/ 	.word	0x0000ac20


	//   ....[55]....
        /*0328*/ 	.word	0x0000ac30


	//   ....[56]....
        /*032c*/ 	.word	0x0000ac60


	//   ....[57]....
        /*0330*/ 	.word	0x0000b5d0


	//   ....[58]....
        /*0334*/ 	.word	0x0000bbd0


	//   ....[59]....
        /*0338*/ 	.word	0x0000bc00


	//   ....[60]....
        /*033c*/ 	.word	0x0000bc20


	//   ....[61]....
        /*0340*/ 	.word	0x0000bc40


	//   ....[62]....
        /*0344*/ 	.word	0x0000bd30


	//   ....[63]....
        /*0348*/ 	.word	0x0000bd50


	//   ....[64]....
        /*034c*/ 	.word	0x0000c3b0


	//   ....[65]....
        /*0350*/ 	.word	0x0000c3c0


	//   ....[66]....
        /*0354*/ 	.word	0x0000cd00


	//   ....[67]....
        /*0358*/ 	.word	0x0000cde0


	//   ....[68]....
        /*035c*/ 	.word	0x0000ce50


	//   ....[69]....
        /*0360*/ 	.word	0x0000ceb0


	//   ....[70]....
        /*0364*/ 	.word	0x0000cf10


	//   ....[71]....
        /*0368*/ 	.word	0x0000cf70


	//   ....[72]....
        /*036c*/ 	.word	0x0000cfe0


	//   ....[73]....
        /*0370*/ 	.word	0x0000d040


	//   ....[74]....
        /*0374*/ 	.word	0x0000d0a0


	//   ....[75]....
        /*0378*/ 	.word	0x0000d100


	//   ....[76]....
        /*037c*/ 	.word	0x0000d170


	//   ....[77]....
        /*0380*/ 	.word	0x0000d2e0


	//   ....[78]....
        /*0384*/ 	.word	0x0000d340


	//   ....[79]....
        /*0388*/ 	.word	0x0000d3a0


	//   ....[80]....
        /*038c*/ 	.word	0x0000d400


	//   ....[81]....
        /*0390*/ 	.word	0x0000d840


	//   ....[82]....
        /*0394*/ 	.word	0x0000d890


	//   ....[83]....
        /*0398*/ 	.word	0x0000d8e0


	//   ....[84]....
        /*039c*/ 	.word	0x0000d930


	//   ....[85]....
        /*03a0*/ 	.word	0x0000d9a0


	//   ....[86]....
        /*03a4*/ 	.word	0x0000da10


	//   ....[87]....
        /*03a8*/ 	.word	0x0000db80


	//   ....[88]....
        /*03ac*/ 	.word	0x0000dbe0


	//   ....[89]....
        /*03b0*/ 	.word	0x0000dc40


	//   ....[90]....
        /*03b4*/ 	.word	0x0000dcb0


	//   ....[91]....
        /*03b8*/ 	.word	0x0000de20


	//   ....[92]....
        /*03bc*/ 	.word	0x0000de80


	//   ....[93]....
        /*03c0*/ 	.word	0x0000dee0


	//   ....[94]....
        /*03c4*/ 	.word	0x0000df40


	//   ....[95]....
        /*03c8*/ 	.word	0x0000e380


	//   ....[96]....
        /*03cc*/ 	.word	0x0000e3c0


	//   ....[97]....
        /*03d0*/ 	.word	0x0000e410


	//   ....[98]....
        /*03d4*/ 	.word	0x0000e450


	//   ....[99]....
        /*03d8*/ 	.word	0x0000e4b0


	//   ....[100]....
        /*03dc*/ 	.word	0x0000e510


	//   ....[101]....
        /*03e0*/ 	.word	0x0000e580


	//   ....[102]....
        /*03e4*/ 	.word	0x0000e6c0


	//   ....[103]....
        /*03e8*/ 	.word	0x0000e720


	//   ....[104]....
        /*03ec*/ 	.word	0x0000e760


	//   ....[105]....
        /*03f0*/ 	.word	0x0000e7a0


	//   ....[106]....
        /*03f4*/ 	.word	0x0000e7f0


	//   ....[107]....
        /*03f8*/ 	.word	0x0000e830


	//   ....[108]....
        /*03fc*/ 	.word	0x0000e880


	//   ....[109]....
        /*0400*/ 	.word	0x0000e8e0


	//   ....[110]....
        /*0404*/ 	.word	0x0000e930


	//   ....[111]....
        /*0408*/ 	.word	0x0000e980


	//   ....[112]....
        /*040c*/ 	.word	0x0000e9f0


	//----- nvinfo : EIATTR_EXIT_INSTR_OFFSETS
	.align		4
.L_352:
        /*0410*/ 	.byte	0x04, 0x1c
        /*0412*/ 	.short	(.L_354 - .L_353)


	//   ....[0]....
.L_353:
        /*0414*/ 	.word	0x000000a0


	//   ....[1]....
        /*0418*/ 	.word	0x0000cd90


	//----- nvinfo : EIATTR_MAX_THREADS
	.align		4
.L_354:
        /*041c*/ 	.byte	0x04, 0x05
        /*041e*/ 	.short	(.L_356 - .L_355)
.L_355:
        /*0420*/ 	.word	0x00000100
        /*0424*/ 	.word	0x00000001
        /*0428*/ 	.word	0x00000001


	//----- nvinfo : EIATTR_CRS_STACK_SIZE
	.align		4
.L_356:
        /*042c*/ 	.byte	0x04, 0x1e
        /*042e*/ 	.short	(.L_358 - .L_357)
.L_357:
        /*0430*/ 	.word	0x00000000
.L_358:


//--------------------- .nv.info._ZN7cutlass13device_kernelIN5flash19enable_sm80_to_sm89INS1_16FlashAttnFwdSm80INS1_25CollectiveMainloopFwdSm80ILi8ELi1ELb0EN4cute5tupleIJNS5_1CILi128EEENS7_ILi64EEENS7_ILi192EEEEEELi192ENS_10bfloat16_tEfNS_4arch4Sm80ELb1ELb0ELb0ELb1ELb1ELb0ELb1ELb1EEENS1_21CollectiveEpilogueFwdINS6_IJS8_SA_S9_EEENS6_IJNS7_ILi1EEESI_SI_EEESC_SE_Li256ELb1ELb1ELb1ELb0EEENS1_36VarlenDynamicPersistentTileSchedulerILi128ELi64ELi256ELi256ELb1ELb1ELb0ELb1ELb1ELb1EEEEEEEEEvNT_6ParamsE --------------------------
	.section	.nv.info._ZN7cutlass13device_kernelIN5flash19enable_sm80_to_sm89INS1_16FlashAttnFwdSm80INS1_25CollectiveMainloopFwdSm80ILi8ELi1ELb0EN4cute5tupleIJNS5_1CILi128EEENS7_ILi64EEENS7_ILi192EEEEEELi192ENS_10bfloat16_tEfNS_4arch4Sm80ELb1ELb0ELb0ELb1ELb1ELb0ELb1ELb1EEENS1_21CollectiveEpilogueFwdINS6_IJS8_SA_S9_EEENS6_IJNS7_ILi1EEESI_SI_EEESC_SE_Li256ELb1ELb1ELb1ELb0EEENS1_36VarlenDynamicPersistentTileSchedulerILi128ELi64ELi256ELi256ELb1ELb1ELb0ELb1ELb1ELb1EEEEEEEEEvNT_6ParamsE,"",@"SHT_CUDA_INFO"
	.sectionflags	@""
	.align	4


	//----- nvinfo : EIATTR_CUDA_API_VERSION
	.align		4
        /*0000*/ 	.byte	0x04, 0x37
        /*0002*/ 	.short	(.L_360 - .L_359)
.L_359:
        /*0004*/ 	.word	0x00000082


	//----- nvinfo : EIATTR_SW2861232_WAR
	.align		4
.L_360:
        /*0008*/ 	.byte	0x01, 0x35
	.zero		2


	//----- nvinfo : EIATTR_PARAM_CBANK
	.align		4
        /*000c*/ 	.byte	0x04, 0x0a
        /*000e*/ 	.short	(.L_362 - .L_361)
	.align		4
.L_361:
        /*0010*/ 	.word	index@(.nv.constant0._ZN7cutlass13device_kernelIN5flash19enable_sm80_to_sm89INS1_16FlashAttnFwdSm80INS1_25CollectiveMainloopFwdSm80ILi8ELi1ELb0EN4cute5tupleIJNS5_1CILi128EEENS7_ILi64EEENS7_ILi192EEEEEELi192ENS_10bfloat16_tEfNS_4arch4Sm80ELb1ELb0ELb0ELb1ELb1ELb0ELb1ELb1EEENS1_21CollectiveEpilogueFwdINS6_IJS8_SA_S9_EEENS6_IJNS7_ILi1EEESI_SI_EEESC_SE_Li256ELb1ELb1ELb1ELb0EEENS1_36VarlenDynamicPersistentTileSchedulerILi128ELi64ELi256ELi256ELb1ELb1ELb0ELb1ELb1ELb1EEEEEEEEEvNT_6ParamsE)
        /*0014*/ 	.short	0x0160
        /*0016*/ 	.short	0x0438


	//----- nvinfo : EIATTR_CBANK_PARAM_SIZE
	.align		4
.L_362:
        /*0018*/ 	.byte	0x03, 0x19
        /*001a*/ 	.short	0x0438


	//----- nvinfo : EIATTR_KPARAM_INFO
	.align		4
        /*001c*/ 	.byte	0x04, 0x17
        /*001e*/ 	.short	(.L_364 - .L_363)
.L_363:
        /*0020*/ 	.word	0x00000000
        /*0024*/ 	.short	0x0000
        /*0026*/ 	.short	0x0000
        /*0028*/ 	.byte	0x00, 0xf0, 0xe1, 0x10


	//----- nvinfo : EIATTR_MAXREG_COUNT
	.align		4
.L_364:
        /*002c*/ 	.byte	0x03, 0x1b
        /*002e*/ 	.short	0x00ff


	//----- nvinfo : EIATTR_NUM_BARRIERS
	.align		4
        /*0030*/ 	.byte	0x02, 0x4c
        /*0032*/ 	.byte	0x06
	.zero		1


	//----- nvinfo : EIATTR_ANNOTATIONS
	.align		4
        /*0034*/ 	.byte	0x04, 0x55
        /*0036*/ 	.short	(.L_366 - .L_365)


	//   ....[0]....
.L_365:
        /*0038*/ 	.word	0x00000001
        /*003c*/ 	.byte	0x70, 0x00, 0x00, 0x00, 0x01, 0x00, 0x00, 0x00, 0x90, 0x14, 0x00, 0x00, 0x01, 0x00, 0x00, 0x00
        /*004c*/ 	.byte	0x80, 0x18, 0x00, 0x00, 0x01, 0x00, 0x00, 0x00, 0xb0, 0x18, 0x00, 0x00, 0x01, 0x00, 0x00, 0x00
        /*005c*/ 	.byte	0xf0, 0x18, 0x00, 0x00, 0x01, 0x00, 0x00, 0x00, 0x80, 0xc5, 0x00, 0x00, 0x01, 0x00, 0x00, 0x00
        /*006c*/ 	.byte	0x90, 0xc5, 0x00, 0x00, 0x01, 0x00, 0x00, 0x00, 0xa0, 0xc5, 0x00, 0x00, 0x01, 0x00, 0x00, 0x00
        /*007c*/ 	.byte	0x10, 0xcd, 0x00, 0x00, 0x01, 0x00, 0x00, 0x00, 0x10, 0xf8, 0x00, 0x00


	//----- nvinfo : EIATTR_MERCURY_ISA_VERSION
	.align		4
.L_366:
        /*0088*/ 	.byte	0x03, 0x5f
        /*008a*/ 	.short	0x0000


	//----- nvinfo : EIATTR_INT_WARP_WIDE_INSTR_OFFSETS
	.align		4
        /*008c*/ 	.byte	0x04, 0x31
        /*008e*/ 	.short	(.L_368 - .L_367)


	//   ....[0]....
.L_367:
        /*0090*/ 	.word	0x0000c460


	//   ....[1]....
        /*0094*/ 	.word	0x0000c4e0


	//----- nvinfo : EIATTR_COOP_GROUP_MASK_REGIDS
	.align		4
.L_368:
        /*0098*/ 	.byte	0x04, 0x29
        /*009a*/ 	.short	(.L_370 - .L_369)


	//   ....[0]....
.L_369:
        /*009c*/ 	.word	0xffffffff


	//   ....[1]....
        /*00a0*/ 	.word	0xffffffff


	//   ....[2]....
        /*00a4*/ 	.word	0xffffffff


	//   ....[3]....
        /*00a8*/ 	.word	0xffffffff


	//   ....[4]....
        /*00ac*/ 	.word	0xffffffff


	//   ....[5]....
        /*00b0*/ 	.word	0xffffffff


	//   ....[6]....
        /*00b4*/ 	.word	0xffffffff


	//   ....[7]....
        /*00b8*/ 	.word	0xffffffff


	//   ....[8]....
        /*00bc*/ 	.word	0xffffffff


	//   ....[9]....
        /*00c0*/ 	.word	0xffffffff


	//   ....[10]....
        /*00c4*/ 	.word	0xffffffff


	//   ....[11]....
        /*00c8*/ 	.word	0xffffffff


	//   ....[12]....
        /*00cc*/ 	.word	0xffffffff


	//   ....[13]....
        /*00d0*/ 	.word	0xffffffff


	//   ....[14]....
        /*00d4*/ 	.word	0xffffffff


	//   ....[15]....
        /*00d8*/ 	.word	0xffffffff


	//   ....[16]....
        /*00dc*/ 	.word	0xffffffff


	//   ....[17]....
        /*00e0*/ 	.word	0xffffffff


	//   ....[18]....
        /*00e4*/ 	.word	0xffffffff


	//   ....[19]....
        /*00e8*/ 	.word	0xffffffff


	//   ....[20]....
        /*00ec*/ 	.word	0xffffffff


	//   ....[21]....
        /*00f0*/ 	.word	0xffffffff


	//   ....[22]....
        /*00f4*/ 	.word	0xffffffff


	//   ....[23]....
        /*00f8*/ 	.word	0xffffffff


	//   ....[24]....
        /*00fc*/ 	.word	0xffffffff


	//   ....[25]....
        /*0100*/ 	.word	0xffffffff


	//   ....[26]....
        /*0104*/ 	.word	0xffffffff


	//   ....[27]....
        /*0108*/ 	.word	0xffffffff


	//   ....[28]....
        /*010c*/ 	.word	0xffffffff


	//   ....[29]....
        /*0110*/ 	.word	0xffffffff


	//   ....[30]....
        /*0114*/ 	.word	0xffffffff


	//   ....[31]....
        /*0118*/ 	.word	0xffffffff


	//   ....[32]....
        /*011c*/ 	.word	0xffffffff


	//   ....[33]....
        /*0120*/ 	.word	0xffffffff


	//   ....[34]....
        /*0124*/ 	.word	0xffffffff


	//   ....[35]....
        /*0128*/ 	.word	0xffffffff


	//   ....[36]....
        /*012c*/ 	.word	0xffffffff


	//   ....[37]....
        /*0130*/ 	.word	0xffffffff


	//   ....[38]....
        /*0134*/ 	.word	0xffffffff


	//   ....[39]....
        /*0138*/ 	.word	0xffffffff


	//   ....[40]....
        /*013c*/ 	.word	0xffffffff


	//   ....[41]....
        /*0140*/ 	.word	0xffffffff


	//   ....[42]....
        /*0144*/ 	.word	0xffffffff


	//   ....[43]....
        /*0148*/ 	.word	0xffffffff


	//   ....[44]....
        /*014c*/ 	.word	0xffffffff


	//   ....[45]....
        /*0150*/ 	.word	0xffffffff


	//   ....[46]....
        /*0154*/ 	.word	0xffffffff


	//   ....[47]....
        /*0158*/ 	.word	0xffffffff


	//   ....[48]....
        /*015c*/ 	.word	0xffffffff


	//   ....[49]....
        /*0160*/ 	.word	0xffffffff


	//   ....[50]....
        /*0164*/ 	.word	0xffffffff


	//   ....[51]....
        /*0168*/ 	.word	0xffffffff


	//   ....[52]....
        /*016c*/ 	.word	0xffffffff


	//   ....[53]....
        /*0170*/ 	.word	0xffffffff


	//   ....[54]....
        /*0174*/ 	.word	0xffffffff


	//   ....[55]....
        /*0178*/ 	.word	0xffffffff


	//   ....[56]....
        /*017c*/ 	.word	0xffffffff


	//   ....[57]....
        /*0180*/ 	.word	0xffffffff


	//   ....[58]....
        /*0184*/ 	.word	0xffffffff


	//   ....[59]....
        /*0188*/ 	.word	0xffffffff


	//   ....[60]....
        /*018c*/ 	.word	0xffffffff


	//   ....[61]....
        /*0190*/ 	.word	0xffffffff


	//   ....[62]....
        /*0194*/ 	.word	0xffffffff


	//   ....[63]....
        /*0198*/ 	.word	0xffffffff


	//   ....[64]....
        /*019c*/ 	.word	0xffffffff


	//   ....[65]....
        /*01a0*/ 	.word	0xffffffff


	//   ....[66]....
        /*01a4*/ 	.word	0xffffffff


	//   ....[67]....
        /*01a8*/ 	.word	0xffffffff


	//   ....[68]....
        /*01ac*/ 	.word	0xffffffff


	//   ....[69]....
        /*01b0*/ 	.word	0xffffffff


	//   ....[70]....
        /*01b4*/ 	.word	0xffffffff


	//   ....[71]....
        /*01b8*/ 	.word	0xffffffff


	//   ....[72]....
        /*01bc*/ 	.word	0xffffffff


	//   ....[73]....
        /*01c0*/ 	.word	0xffffffff


	//   ....[74]....
        /*01c4*/ 	.word	0xffffffff


	//   ....[75]....
        /*01c8*/ 	.word	0xffffffff


	//   ....[76]....
        /*01cc*/ 	.word	0xffffffff


	//   ....[77]....
        /*01d0*/ 	.word	0xffffffff


	//   ....[78]....
        /*01d4*/ 	.word	0xffffffff


	//   ....[79]....
        /*01d8*/ 	.word	0xffffffff


	//   ....[80]....
        /*01dc*/ 	.word	0xffffffff


	//   ....[81]....
        /*01e0*/ 	.word	0xffffffff


	//   ....[82]....
        /*01e4*/ 	.word	0xffffffff


	//   ....[83]....
        /*01e8*/ 	.word	0xffffffff


	//   ....[84]....
        /*01ec*/ 	.word	0xffffffff


	//   ....[85]....
        /*01f0*/ 	.word	0xffffffff


	//   ....[86]....
        /*01f4*/ 	.word	0xffffffff


	//   ....[87]....
        /*01f8*/ 	.word	0xffffffff


	//   ....[88]....
        /*01fc*/ 	.word	0xffffffff


	//   ....[89]....
        /*0200*/ 	.word	0xffffffff


	//   ....[90]....
        /*0204*/ 	.word	0xffffffff


	//   ....[91]....
        /*0208*/ 	.word	0xffffffff


	//   ....[92]....
        /*020c*/ 	.word	0xffffffff


	//   ....[93]....
        /*0210*/ 	.word	0xffffffff


	//   ....[94]....
        /*0214*/ 	.word	0xffffffff


	//   ....[95]....
        /*0218*/ 	.word	0xffffffff


	//   ....[96]....
        /*021c*/ 	.word	0xffffffff


	//   ....[97]....
        /*0220*/ 	.word	0xffffffff


	//   ....[98]....
        /*0224*/ 	.word	0xffffffff


	//   ....[99]....
        /*0228*/ 	.word	0xffffffff


	//   ....[100]....
        /*022c*/ 	.word	0xffffffff


	//   ....[101]....
        /*0230*/ 	.word	0xffffffff


	//   ....[102]....
        /*0234*/ 	.word	0xffffffff


	//   ....[103]....
        /*0238*/ 	.word	0xffffffff


	//   ....[104]....
        /*023c*/ 	.word	0xffffffff


	//   ....[105]....
        /*0240*/ 	.word	0xffffffff


	//   ....[106]....
        /*0244*/ 	.word	0xffffffff


	//   ....[107]....
        /*0248*/ 	.word	0xffffffff


	//   ....[108]....
        /*024c*/ 	.word	0xffffffff


	//   ....[109]....
        /*0250*/ 	.word	0xffffffff


	//   ....[110]....
        /*0254*/ 	.word	0xffffffff


	//   ....[111]....
        /*0258*/ 	.word	0xffffffff


	//   ....[112]....
        /*025c*/ 	.word	0xffffffff


	//   ....[113]....
        /*0260*/ 	.word	0xffffffff


	//   ....[114]....
        /*0264*/ 	.word	0xffffffff


	//   ....[115]....
        /*0268*/ 	.word	0xffffffff


	//   ....[116]....
        /*026c*/ 	.word	0xffffffff


	//   ....[117]....
        /*0270*/ 	.word	0xffffffff


	//   ....[118]....
        /*0274*/ 	.word	0xffffffff


	//   ....[119]....
        /*0278*/ 	.word	0xffffffff


	//   ....[120]....
        /*027c*/ 	.word	0xffffffff


	//   ....[121]....
        /*0280*/ 	.word	0xffffffff


	//   ....[122]....
        /*0284*/ 	.word	0xffffffff


	//   ....[123]....
        /*0288*/ 	.word	0xffffffff


	//   ....[124]....
        /*028c*/ 	.word	0xffffffff


	//   ....[125]....
        /*0290*/ 	.word	0xffffffff


	//   ....[126]....
        /*0294*/ 	.word	0xffffffff


	//   ....[127]....
        /*0298*/ 	.word	0xffffffff


	//   ....[128]....
        /*029c*/ 	.word	0xffffffff


	//   ....[129]....
        /*02a0*/ 	.word	0xffffffff


	//   ....[130]....
        /*02a4*/ 	.word	0xffffffff


	//   ....[131]....
        /*02a8*/ 	.word	0xffffffff


	//   ....[132]....
        /*02ac*/ 	.word	0xffffffff


	//   ....[133]....
        /*02b0*/ 	.word	0xffffffff


	//   ....[134]....
        /*02b4*/ 	.word	0xffffffff


	//   ....[135]....
        /*02b8*/ 	.word	0xffffffff


	//   ....[136]....
        /*02bc*/ 	.word	0xffffffff


	//   ....[137]....
        /*02c0*/ 	.word	0xffffffff


	//   ....[138]....
        /*02c4*/ 	.word	0xffffffff


	//   ....[139]....
        /*02c8*/ 	.word	0xffffffff


	//   ....[140]....
        /*02cc*/ 	.word	0xffffffff


	//   ....[141]....
        /*02d0*/ 	.word	0xffffffff


	//   ....[142]....
        /*02d4*/ 	.word	0xffffffff


	//   ....[143]....
        /*02d8*/ 	.word	0xffffffff


	//   ....[144]....
        /*02dc*/ 	.word	0xffffffff


	//   ....[145]....
        /*02e0*/ 	.word	0xffffffff


	//   ....[146]....
        /*02e4*/ 	.word	0xffffffff


	//   ....[147]....
        /*02e8*/ 	.word	0xffffffff


	//   ....[148]....
        /*02ec*/ 	.word	0xffffffff


	//   ....[149]....
        /*02f0*/ 	.word	0xffffffff


	//   ....[150]....
        /*02f4*/ 	.word	0xffffffff


	//   ....[151]....
        /*02f8*/ 	.word	0xffffffff


	//   ....[152]....
        /*02fc*/ 	.word	0xffffffff


	//   ....[153]....
        /*0300*/ 	.word	0xffffffff


	//   ....[154]....
        /*0304*/ 	.word	0xffffffff


	//   ....[155]....
        /*0308*/ 	.word	0xffffffff


	//   ....[156]....
        /*030c*/ 	.word	0xffffffff


	//   ....[157]....
        /*0310*/ 	.word	0xffffffff


	//   ....[158]....
        /*0314*/ 	.word	0xffffffff


	//   ....[159]....
        /*0318*/ 	.word	0xffffffff


	//   ....[160]....
        /*031c*/ 	.word	0xffffffff


	//   ....[161]....
        /*0320*/ 	.word	0xffffffff


	//   ....[162]....
        /*0324*/ 	.word	0xffffffff


	//   ....[163]....
        /*0328*/ 	.word	0xffffffff


	//   ....[164]....
        /*032c*/ 	.word	0xffffffff


	//   ....[165]....
        /*0330*/ 	.word	0xffffffff


	//   ....[166]....
        /*0334*/ 	.word	0xffffffff


	//   ....[167]....
        /*0338*/ 	.word	0xffffffff


	//   ....[168]....
        /*033c*/ 	.word	0xffffffff


	//   ....[169]....
        /*0340*/ 	.word	0xffffffff


	//   ....[170]....
        /*0344*/ 	.word	0xffffffff


	//   ....[171]....
        /*0348*/ 	.word	0xffffffff


	//   ....[172]....
        /*034c*/ 	.word	0xffffffff


	//   ....[173]....
        /*0350*/ 	.word	0xffffffff


	//   ....[174]....
        /*0354*/ 	.word	0xffffffff


	//   ....[175]....
        /*0358*/ 	.word	0xffffffff


	//   ....[176]....
        /*035c*/ 	.word	0xffffffff


	//   ....[177]....
        /*0360*/ 	.word	0xffffffff


	//   ....[178]....
        /*0364*/ 	.word	0xffffffff


	//   ....[179]....
        /*0368*/ 	.word	0xffffffff


	//   ....[180]....
        /*036c*/ 	.word	0xffffffff


	//   ....[181]....
        /*0370*/ 	.word	0xffffffff


	//   ....[182]....
        /*0374*/ 	.word	0xffffffff


	//   ....[183]....
        /*0378*/ 	.word	0xffffffff


	//   ....[184]....
        /*037c*/ 	.word	0xffffffff


	//   ....[185]....
        /*0380*/ 	.word	0xffffffff


	//   ....[186]....
        /*0384*/ 	.word	0xffffffff


	//   ....[187]....
        /*0388*/ 	.word	0xffffffff


	//   ....[188]....
        /*038c*/ 	.word	0xffffffff


	//   ....[189]....
        /*0390*/ 	.word	0xffffffff


	//   ....[190]....
        /*0394*/ 	.word	0xffffffff


	//   ....[191]....
        /*0398*/ 	.word	0xffffffff


	//   ....[192]....
        /*039c*/ 	.word	0xffffffff


	//   ....[193]....
        /*03a0*/ 	.word	0xffffffff


	//   ....[194]....
        /*03a4*/ 	.word	0xffffffff


	//   ....[195]....
        /*03a8*/ 	.word	0xffffffff


	//   ....[196]....
        /*03ac*/ 	.word	0xffffffff


	//   ....[197]....
        /*03b0*/ 	.word	0xffffffff


	//   ....[198]....
        /*03b4*/ 	.word	0xffffffff


	//   ....[199]....
        /*03b8*/ 	.word	0xffffffff


	//   ....[200]....
        /*03bc*/ 	.word	0xffffffff


	//   ....[201]....
        /*03c0*/ 	.word	0xffffffff


	//   ....[202]....
        /*03c4*/ 	.word	0xffffffff


	//   ....[203]....
        /*03c8*/ 	.word	0xffffffff


	//   ....[204]....
        /*03cc*/ 	.word	0xffffffff


	//   ....[205]....
        /*03d0*/ 	.word	0xffffffff


	//   ....[206]....
        /*03d4*/ 	.word	0xffffffff


	//   ....[207]....
        /*03d8*/ 	.word	0xffffffff


	//----- nvinfo : EIATTR_COOP_GROUP_INSTR_OFFSETS
	.align		4
.L_370:
        /*03dc*/ 	.byte	0x04, 0x28
        /*03de*/ 	.short	(.L_372 - .L_371)


	//   ....[0]....
.L_371:
        /*03e0*/ 	.word	0x00000050


	//   ....[1]....
        /*03e4*/ 	.word	0x000001e0


	//   ....[2]....
        /*03e8*/ 	.word	0x00000210


	//   ....[3]....
        /*03ec*/ 	.word	0x00000240


	//   ....[4]....
        /*03f0*/ 	.word	0x00000270


	//   ....[5]....
        /*03f4*/ 	.word	0x000002a0


	//   ....[6]....
        /*03f8*/ 	.word	0x000002d0


	//   ....[7]....
        /*03fc*/ 	.word	0x00000430


	//   ....[8]....
        /*0400*/ 	.word	0x00000470


	//   ....[9]....
        /*0404*/ 	.word	0x000004a0


	//   ....[10]....
        /*0408*/ 	.word	0x000004d0


	//   ....[11]....
        /*040c*/ 	.word	0x00000500


	//   ....[12]....
        /*0410*/ 	.word	0x00000530


	//   ....[13]....
        /*0414*/ 	.word	0x000005c0


	//   ....[14]....
        /*0418*/ 	.word	0x00000600


	//   ....[15]....
        /*041c*/ 	.word	0x00000620


	//   ....[16]....
        /*0420*/ 	.word	0x00000680


	//   ....[17]....
        /*0424*/ 	.word	0x000026d0


	//   ....[18]....
        /*0428*/ 	.word	0x000026f0


	//   ....[19]....
        /*042c*/ 	.word	0x00002860


	//   ....[20]....
        /*0430*/ 	.word	0x00002870


	//   ....[21]....
        /*0434*/ 	.word	0x000029d0


	//   ....[22]....
        /*0438*/ 	.word	0x000029f0


	//   ....[23]....
        /*043c*/ 	.word	0x00002b50


	//   ....[24]....
        /*0440*/ 	.word	0x00002b60


	//   ....[25]....
        /*0444*/ 	.word	0x00003000


	//   ....[26]....
        /*0448*/ 	.word	0x00003010


	//   ....[27]....
        /*044c*/ 	.word	0x00003020


	//   ....[28]....
        /*0450*/ 	.word	0x00003030


	//   ....[29]....
        /*0454*/ 	.word	0x000032c0


	//   ....[30]....
        /*0458*/ 	.word	0x00003300


	//   ....[31]....
        /*045c*/ 	.word	0x00003310


	//   ....[32]....
        /*0460*/ 	.word	0x00003350


	//   ....[33]....
        /*0464*/ 	.word	0x00004100


	//   ....[34]....
        /*0468*/ 	.word	0x00004120


	//   ....[35]....
        /*046c*/ 	.word	0x00004220


	//   ....[36]....
        /*0470*/ 	.word	0x00004240


	//   ....[37]....
        /*0474*/ 	.word	0x00004470


	//   ....[38]....
        /*0478*/ 	.word	0x000046b0


	//   ....[39]....
        /*047c*/ 	.word	0x00004ab0


	//   ....[40]....
        /*0480*/ 	.word	0x00004ad0


	//   ....[41]....
        /*0484*/ 	.word	0x00004af0


	//   ....[42]....
        /*0488*/ 	.word	0x00004b10


	//   ....[43]....
        /*048c*/ 	.word	0x00005f20


	//   ....[44]....
        /*0490*/ 	.word	0x00005f40


	//   ....[45]....
        /*0494*/ 	.word	0x00006010


	//   ....[46]....
        /*0498*/ 	.word	0x00006050


	//   ....[47]....
        /*049c*/ 	.word	0x00006dc0


	//   ....[48]....
        /*04a0*/ 	.word	0x00006de0


	//   ....[49]....
        /*04a4*/ 	.word	0x00006eb0


	//   ....[50]....
        /*04a8*/ 	.word	0x00006ef0


	//   ....[51]....
        /*04ac*/ 	.word	0x00007110


	//   ....[52]....
        /*04b0*/ 	.word	0x00007350


	//   ....[53]....
        /*04b4*/ 	.word	0x00007630


	//   ....[54]....
        /*04b8*/ 	.word	0x00007680


	//   ....[55]....
        /*04bc*/ 	.word	0x000077a0


	//   ....[56]....
        /*04c0*/ 	.word	0x000077c0


	//   ....[57]....
        /*04c4*/ 	.word	0x00009230


	//   ....[58]....
        /*04c8*/ 	.word	0x00009240


	//   ....[59]....
        /*04cc*/ 	.word	0x00009280


	//   ....[60]....
        /*04d0*/ 	.word	0x000092a0


	//   ....[61]....
        /*04d4*/ 	.word	0x0000a050


	//   ....[62]....
        /*04d8*/ 	.word	0x0000a070


	//   ....[63]....
        /*04dc*/ 	.word	0x0000a140


	//   ....[64]....
        /*04e0*/ 	.word	0x0000a160


	//   ....[65]....
        /*04e4*/ 	.word	0x0000a4a0


	//   ....[66]....
        /*04e8*/ 	.word	0x0000a4b0


	//   ....[67]....
        /*04ec*/ 	.word	0x0000a4e0


	//   ....[68]....
        /*04f0*/ 	.word	0x0000a4f0


	//   ....[69]....
        /*04f4*/ 	.word	0x0000bc40


	//   ....[70]....
        /*04f8*/ 	.word	0x0000bc70


	//   ....[71]....
        /*04fc*/ 	.word	0x0000bc80


	//   ....[72]....
        /*0500*/ 	.word	0x0000bcb0


	//   ....[73]....
        /*0504*/ 	.word	0x0000d070


	//   ....[74]....
        /*0508*/ 	.word	0x0000d090


	//   ....[75]....
        /*050c*/ 	.word	0x0000d0b0


	//   ....[76]....
        /*0510*/ 	.word	0x0000d0c0


	//   ....[77]....
        /*0514*/ 	.word	0x0000d400


	//   ....[78]....
        /*0518*/ 	.word	0x0000d420


	//   ....[79]....
        /*051c*/ 	.word	0x0000d580


	//   ....[80]....
        /*0520*/ 	.word	0x0000d590


	//   ....[81]....
        /*0524*/ 	.word	0x0000d6f0


	//   ....[82]....
        /*0528*/ 	.word	0x0000d710


	//   ....[83]....
        /*052c*/ 	.word	0x0000d870


	//   ....[84]....
        /*0530*/ 	.word	0x0000d880


	//   ....[85]....
        /*0534*/ 	.word	0x0000dbc0


	//   ....[86]....
        /*0538*/ 	.word	0x0000dbe0


	//   ....[87]....
        /*053c*/ 	.word	0x0000e3b0


	//   ....[88]....
        /*0540*/ 	.word	0x0000e3c0


	//   ....[89]....
        /*0544*/ 	.word	0x0000f240


	//   ....[90]....
        /*0548*/ 	.word	0x0000f260


	//   ....[91]....
        /*054c*/ 	.word	0x0000f3d0


	//   ....[92]....
        /*0550*/ 	.word	0x0000f3e0


	//   ....[93]....
        /*0554*/ 	.word	0x0000f540


	//   ....[94]....
        /*0558*/ 	.word	0x0000f560


	//   ....[95]....
        /*055c*/ 	.word	0x0000f6c0


	//   ....[96]....
        /*0560*/ 	.word	0x0000f6d0


	//   ....[97]....
        /*0564*/ 	.word	0x0000f8d0


	//   ....[98]....
        /*0568*/ 	.word	0x0000f8f0


	//   ....[99]....
        /*056c*/ 	.word	0x0000fa10


	//   ....[100]....
        /*0570*/ 	.word	0x0000fa50


	//   ....[101]....
        /*0574*/ 	.word	0x0000fa80


	//   ....[102]....
        /*0578*/ 	.word	0x0000fab0


	//   ....[103]....
        /*057c*/ 	.word	0x0000fae0


	//   ....[104]....
        /*0580*/ 	.word	0x0000fb10


	//   ....[105]....
        /*0584*/ 	.word	0x0000fc60


	//   ....[106]....
        /*0588*/ 	.word	0x0000fca0


	//   ....[107]....
        /*058c*/ 	.word	0x0000fcd0


	//   ....[108]....
        /*0590*/ 	.word	0x0000fd00


	//   ....[109]....
        /*0594*/ 	.word	0x0000fd30


	//   ....[110]....
        /*0598*/ 	.word	0x0000fd60


	//   ....[111]....
        /*059c*/ 	.word	0x0000fdf0


	//   ....[112]....
        /*05a0*/ 	.word	0x0000fe30


	//   ....[113]....
        /*05a4*/ 	.word	0x0000fe40


	//   ....[114]....
        /*05a8*/ 	.word	0x0000fea0


	//   ....[115]....
        /*05ac*/ 	.word	0x00010850


	//   ....[116]....
        /*05b0*/ 	.word	0x000108b0


	//   ....[117]....
        /*05b4*/ 	.word	0x00010900


	//   ....[118]....
        /*05b8*/ 	.word	0x00010950


	//   ....[119]....
        /*05bc*/ 	.word	0x000109a0


	//   ....[120]....
        /*05c0*/ 	.word	0x00010a10


	//   ....[121]....
        /*05c4*/ 	.word	0x00010a60


	//   ....[122]....
        /*05c8*/ 	.word	0x00010ad0


	//   ....[123]....
        /*05cc*/ 	.word	0x00010b40


	//   ....[124]....
        /*05d0*/ 	.word	0x00010bb0


	//   ....[125]....
        /*05d4*/ 	.word	0x00010c20


	//   ....[126]....
        /*05d8*/ 	.word	0x00010c90


	//   ....[127]....
        /*05dc*/ 	.word	0x00010d00


	//   ....[128]....
        /*05e0*/ 	.word	0x00010d60


	//   ....[129]....
        /*05e4*/ 	.word	0x00010dd0


	//   ....[130]....
        /*05e8*/ 	.word	0x00010e40


	//   ....[131]....
        /*05ec*/ 	.word	0x00010eb0


	//   ....[132]....
        /*05f0*/ 	.word	0x00010f10


	//   ....[133]....
        /*05f4*/ 	.word	0x00010f80


	//   ....[134]....
        /*05f8*/ 	.word	0x00010ff0


	//   ....[135]....
        /*05fc*/ 	.word	0x00011160


	//   ....[136]....
        /*0600*/ 	.word	0x000111c0


	//   ....[137]....
        /*0604*/ 	.word	0x00011230


	//   ....[138]....
        /*0608*/ 	.word	0x000112a0


	//   ....[139]....
        /*060c*/ 	.word	0x000116e0


	//   ....[140]....
        /*0610*/ 	.word	0x00011730


	//   ....[141]....
        /*0614*/ 	.word	0x00011780


	//   ....[142]....
        /*0618*/ 	.word	0x000117d0


	//   ....[143]....
        /*061c*/ 	.word	0x00011840


	//   ....[144]....
        /*0620*/ 	.word	0x000118b0


	//   ....[145]....
        /*0624*/ 	.word	0x00011a20


	//   ....[146]....
        /*0628*/ 	.word	0x00011a80


	//   ....[147]....
        /*062c*/ 	.word	0x00011af0


	//   ....[148]....
        /*0630*/ 	.word	0x00011b60


	//   ....[149]....
        /*0634*/ 	.word	0x00011cd0


	//   ....[150]....
        /*0638*/ 	.word	0x00011d30


	//   ....[151]....
        /*063c*/ 	.word	0x00011da0


	//   ....[152]....
        /*0640*/ 	.word	0x00011e10


	//   ....[153]....
        /*0644*/ 	.word	0x00012250


	//   ....[154]....
        /*0648*/ 	.word	0x00012290


	//   ....[155]....
        /*064c*/ 	.word	0x000122e0


	//   ....[156]....
        /*0650*/ 	.word	0x00012330


	//   ....[157]....
        /*0654*/ 	.word	0x00012390


	//   ....[158]....
        /*0658*/ 	.word	0x00012400


	//   ....[159]....
        /*065c*/ 	.word	0x00012470


	//   ....[160]....
        /*0660*/ 	.word	0x000125b0


	//   ....[161]....
        /*0664*/ 	.word	0x00012610


	//   ....[162]....
        /*0668*/ 	.word	0x00012660


	//   ....[163]....
        /*066c*/ 	.word	0x000126a0


	//   ....[164]....
        /*0670*/ 	.word	0x000126f0


	//   ....[165]....
        /*0674*/ 	.word	0x00012730


	//   ....[166]....
        /*0678*/ 	.word	0x00012780


	//   ....[167]....
        /*067c*/ 	.word	0x000127d0


	//   ....[168]....
        /*0680*/ 	.word	0x00012820


	//   ....[169]....
        /*0684*/ 	.word	0x00012870


	//   ....[170]....
        /*0688*/ 	.word	0x000128e0


	//   ....[171]....
        /*068c*/ 	.word	0x00012950


	//   ....[172]....
        /*0690*/ 	.word	0x000129c0


	//   ....[173]....
        /*0694*/ 	.word	0x00012a20


	//   ....[174]....
        /*0698*/ 	.word	0x00012a90


	//   ....[175]....
        /*069c*/ 	.word	0x00012b00


	//   ....[176]....
        /*06a0*/ 	.word	0x00012b70


	//   ....[177]....
        /*06a4*/ 	.word	0x00012bd0


	//   ....[178]....
        /*06a8*/ 	.word	0x00012c40


	//   ....[179]....
        /*06ac*/ 	.word	0x00012cb0


	//   ....[180]....
        /*06b0*/ 	.word	0x00012d20


	//   ....[181]....
        /*06b4*/ 	.word	0x00012d80


	//   ....[182]....
        /*06b8*/ 	.word	0x00012df0


	//   ....[183]....
        /*06bc*/ 	.word	0x00012e60


	//   ....[184]....
        /*06c0*/ 	.word	0x00012ed0


	//   ....[185]....
        /*06c4*/ 	.word	0x00012f30


	//   ....[186]....
        /*06c8*/ 	.word	0x00012fa0


	//   ....[187]....
        /*06cc*/ 	.word	0x00013010


	//   ....[188]....
        /*06d0*/ 	.word	0x00013080


	//   ....[189]....
        /*06d4*/ 	.word	0x000130e0


	//   ....[190]....
        /*06d8*/ 	.word	0x00013150


	//   ....[191]....
        /*06dc*/ 	.word	0x000131c0


	//   ....[192]....
        /*06e0*/ 	.word	0x00013210


	//   ....[193]....
        /*06e4*/ 	.word	0x00013250


	//   ....[194]....
        /*06e8*/ 	.word	0x000132a0


	//   ....[195]....
        /*06ec*/ 	.word	0x000132f0


	//   ....[196]....
        /*06f0*/ 	.word	0x00013340


	//   ....[197]....
        /*06f4*/ 	.word	0x000133b0


	//   ....[198]....
        /*06f8*/ 	.word	0x00013400


	//   ....[199]....
        /*06fc*/ 	.word	0x00013450


	//   ....[200]....
        /*0700*/ 	.word	0x000134a0


	//   ....[201]....
        /*0704*/ 	.word	0x000134f0


	//   ....[202]....
        /*0708*/ 	.word	0x00013540


	//   ....[203]....
        /*070c*/ 	.word	0x000135b0


	//   ....[204]....
        /*0710*/ 	.word	0x00013600


	//   ....[205]....
        /*0714*/ 	.word	0x00013670


	//   ....[206]....
        /*0718*/ 	.word	0x000136d0


	//   ....[207]....
        /*071c*/ 	.word	0x00013740


	//----- nvinfo : EIATTR_EXIT_INSTR_OFFSETS
	.align		4
.L_372:
        /*0720*/ 	.byte	0x04, 0x1c
        /*0722*/ 	.short	(.L_374 - .L_373)


	//   ....[0]....
.L_373:
        /*0724*/ 	.word	0x00000fe0


	//   ....[1]....
        /*0728*/ 	.word	0x00010810


	//----- nvinfo : EIATTR_MAX_THREADS
	.align		4
.L_374:
        /*072c*/ 	.byte	0x04, 0x05
        /*072e*/ 	.short	(.L_376 - .L_375)
.L_375:
        /*0730*/ 	.word	0x00000100
        /*0734*/ 	.word	0x00000001
        /*0738*/ 	.word	0x00000001


	//----- nvinfo : EIATTR_CRS_STACK_SIZE
	.align		4
.L_376:
        /*073c*/ 	.byte	0x04, 0x1e
        /*073e*/ 	.short	(.L_378 - .L_377)
.L_377:
        /*0740*/ 	.word	0x00000000
.L_378:


//--------------------- .nv.info._ZN7cutlass13device_kernelIN5flash19enable_sm80_to_sm89INS1_16FlashAttnFwdSm80INS1_25CollectiveMainloopFwdSm80ILi8ELi1ELb0EN4cute5tupleIJNS5_1CILi128EEENS7_ILi64EEENS7_ILi192EEEEEELi192ENS_10bfloat16_tEfNS_4arch4Sm80ELb1ELb0ELb0ELb1ELb1ELb1ELb1ELb1EEENS1_21CollectiveEpilogueFwdINS6_IJS8_SA_S9_EEENS6_IJNS7_ILi1EEESI_SI_EEESC_SE_Li256ELb1ELb1ELb1ELb0EEENS1_36VarlenDynamicPersistentTileSchedulerILi128ELi64ELi256ELi256ELb1ELb1ELb0ELb1ELb1ELb1EEEEEEEEEvNT_6ParamsE --------------------------
	.section	.nv.info._ZN7cutlass13device_kernelIN5flash19enable_sm80_to_sm89INS1_16FlashAttnFwdSm80INS1_25CollectiveMainloopFwdSm80ILi8ELi1ELb0EN4cute5tupleIJNS5_1CILi128EEENS7_ILi64EEENS7_ILi192EEEEEELi192ENS_10bfloat16_tEfNS_4arch4Sm80ELb1ELb0ELb0ELb1ELb1ELb1ELb1ELb1EEENS1_21CollectiveEpilogueFwdINS6_IJS8_SA_S9_EEENS6_IJNS7_ILi1EEESI_SI_EEESC_SE_Li256ELb1ELb1ELb1ELb0EEENS1_36VarlenDynamicPersistentTileSchedulerILi128ELi64ELi256ELi256ELb1ELb1ELb0ELb1ELb1ELb1EEEEEEEEEvNT_6ParamsE,"",@"SHT_CUDA_INFO"
	.sectionflags	@""
	.align	4


	//----- nvinfo : EIATTR_CUDA_API_VERSION
	.align		4
        /*0000*/ 	.byte	0x04, 0x37
        /*0002*/ 	.short	(.L_380 - .L_379)
.L_379:
        /*0004*/ 	.word	0x00000082


	//----- nvinfo : EIATTR_SW2861232_WAR
	.align		4
.L_380:
        /*0008*/ 	.byte	0x01, 0x35
	.zero		2


	//----- nvinfo : EIATTR_PARAM_CBANK
	.align		4
        /*000c*/ 	.byte	0x04, 0x0a
        /*000e*/ 	.short	(.L_382 - .L_381)
	.align		4
.L_381:
        /*0010*/ 	.word	index@(.nv.constant0._ZN7cutlass13device_kernelIN5flash19enable_sm80_to_sm89INS1_16FlashAttnFwdSm80INS1_25CollectiveMainloopFwdSm80ILi8ELi1ELb0EN4cute5tupleIJNS5_1CILi128EEENS7_ILi64EEENS7_ILi192EEEEEELi192ENS_10bfloat16_tEfNS_4arch4Sm80ELb1ELb0ELb0ELb1ELb1ELb1ELb1ELb1EEENS1_21CollectiveEpilogueFwdINS6_IJS8_SA_S9_EEENS6_IJNS7_ILi1EEESI_SI_EEESC_SE_Li256ELb1ELb1ELb1ELb0EEENS1_36VarlenDynamicPersistentTileSchedulerILi128ELi64ELi256ELi256ELb1ELb1ELb0ELb1ELb1ELb1EEEEEEEEEvNT_6ParamsE)
        /*0014*/ 	.short	0x0160
        /*0016*/ 	.short	0x0438


	//----- nvinfo : EIATTR_CBANK_PARAM_SIZE
	.align		4
.L_382:
        /*0018*/ 	.byte	0x03, 0x19
        /*001a*/ 	.short	0x0438


	//----- nvinfo : EIATTR_KPARAM_INFO
	.align		4
        /*001c*/ 	.byte	0x04, 0x17
        /*001e*/ 	.short	(.L_384 - .L_383)
.L_383:
        /*0020*/ 	.word	0x00000000
        /*0024*/ 	.short	0x0000
        /*0026*/ 	.short	0x0000
        /*0028*/ 	.byte	0x00, 0xf0, 0xe1, 0x10


	//----- nvinfo : EIATTR_MAXREG_COUNT
	.align		4
.L_384:
        /*002c*/ 	.byte	0x03, 0x1b
        /*002e*/ 	.short	0x00ff


	//----- nvinfo : EIATTR_NUM_BARRIERS
	.align		4
        /*0030*/ 	.byte	0x02, 0x4c
        /*0032*/ 	.byte	0x06
	.zero		1


	//----- nvinfo : EIATTR_ANNOTATIONS
	.align		4
        /*0034*/ 	.byte	0x04, 0x55
        /*0036*/ 	.short	(.L_386 - .L_385)


	//   ....[0]....
.L_385:
        /* <DEDUP_REMOVED lines=28> */


	//----- nvinfo : EIATTR_MERCURY_ISA_VERSION
	.align		4
.L_386:
        /*01e0*/ 	.byte	0x03, 0x5f
        /*01e2*/ 	.short	0x0000


	//----- nvinfo : EIATTR_INT_WARP_WIDE_INSTR_OFFSETS
	.align		4
        /*01e4*/ 	.byte	0x04, 0x31
        /*01e6*/ 	.short	(.L_388 - .L_387)


	//   ....[0]....
.L_387:
        /*01e8*/ 	.word	0x00018e00


	//   ....[1]....
        /*01ec*/ 	.word	0x00018e80


	//----- nvinfo : EIATTR_COOP_GROUP_MASK_REGIDS
	.align		4
.L_388:
        /*01f0*/ 	.byte	0x04, 0x29
        /*01f2*/ 	.short	(.L_390 - .L_389)


	//   ....[0]....
.L_389:
        /*01f4*/ 	.word	0xffffffff


	//   ....[1]....
        /*01f8*/ 	.word	0xffffffff


	//   ....[2]....
        /*01fc*/ 	.word	0xffffffff


	//   ....[3]....
        /*0200*/ 	.word	0xffffffff


	//   ....[4]....
        /*0204*/ 	.word	0xffffffff


	//   ....[5]....
        /*0208*/ 	.word	0xffffffff


	//   ....[6]....
        /*020c*/ 	.word	0xffffffff


	//   ....[7]....
        /*0210*/ 	.word	0xffffffff


	//   ....[8]....
        /*0214*/ 	.word	0xffffffff


	//   ....[9]....
        /*0218*/ 	.word	0xffffffff


	//   ....[10]....
        /*021c*/ 	.word	0xffffffff


	//   ....[11]....
        /*0220*/ 	.word	0xffffffff


	//   ....[12]....
        /*0224*/ 	.word	0xffffffff


	//   ....[13]....
        /*0228*/ 	.word	0xffffffff


	//   ....[14]....
        /*022c*/ 	.word	0xffffffff


	//   ....[15]....
        /*0230*/ 	.word	0xffffffff


	//   ....[16]....
        /*0234*/ 	.word	0xffffffff


	//   ....[17]....
        /*0238*/ 	.word	0xffffffff


	//   ....[18]....
        /*023c*/ 	.word	0xffffffff


	//   ....[19]....
        /*0240*/ 	.word	0xffffffff


	//   ....[20]....
        /*0244*/ 	.word	0xffffffff


	//   ....[21]....
        /*0248*/ 	.word	0xffffffff


	//   ....[22]....
        /*024c*/ 	.word	0xffffffff


	//   ....[23]....
        /*0250*/ 	.word	0xffffffff


	//   ....[24]....
        /*0254*/ 	.word	0xffffffff


	//   ....[25]....
        /*0258*/ 	.word	0xffffffff


	//   ....[26]....
        /*025c*/ 	.word	0xffffffff


	//   ....[27]....
        /*0260*/ 	.word	0xffffffff


	//   ....[28]....
        /*0264*/ 	.word	0xffffffff


	//   ....[29]....
        /*0268*/ 	.word	0xffffffff


	//   ....[30]....
        /*026c*/ 	.word	0xffffffff


	//   ....[31]....
        /*0270*/ 	.word	0xffffffff


	//   ....[32]....
        /*0274*/ 	.word	0xffffffff


	//   ....[33]....
        /*0278*/ 	.word	0xffffffff


	//   ....[34]....
        /*027c*/ 	.word	0xffffffff


	//   ....[35]....
        /*0280*/ 	.word	0xffffffff


	//   ....[36]....
        /*0284*/ 	.word	0xffffffff


	//   ....[37]....
        /*0288*/ 	.word	0xffffffff


	//   ....[38]....
        /*028c*/ 	.word	0xffffffff


	//   ....[39]....
        /*0290*/ 	.word	0xffffffff


	//   ....[40]....
        /*0294*/ 	.word	0xffffffff


	//   ....[41]....
        /*0298*/ 	.word	0xffffffff


	//   ....[42]....
        /*029c*/ 	.word	0xffffffff


	//   ....[43]....
        /*02a0*/ 	.word	0xffffffff


	//   ....[44]....
        /*02a4*/ 	.word	0xffffffff


	//   ....[45]....
        /*02a8*/ 	.word	0xffffffff


	//   ....[46]....
        /*02ac*/ 	.word	0xffffffff


	//   ....[47]....
        /*02b0*/ 	.word	0xffffffff


	//   ....[48]....
        /*02b4*/ 	.word	0xffffffff


	//   ....[49]....
        /*02b8*/ 	.word	0xffffffff


	//   ....[50]....
        /*02bc*/ 	.word	0xffffffff


	//   ....[51]....
        /*02c0*/ 	.word	0xffffffff


	//   ....[52]....
        /*02c4*/ 	.word	0xffffffff


	//   ....[53]....
        /*02c8*/ 	.word	0xffffffff


	//   ....[54]....
        /*02cc*/ 	.word	0xffffffff


	//   ....[55]....
        /*02d0*/ 	.word	0xffffffff


	//   ....[56]....
        /*02d4*/ 	.word	0xffffffff


	//   ....[57]....
        /*02d8*/ 	.word	0xffffffff


	//   ....[58]....
        /*02dc*/ 	.word	0xffffffff


	//   ....[59]....
        /*02e0*/ 	.word	0xffffffff


	//   ....[60]....
        /*02e4*/ 	.word	0xffffffff


	//   ....[61]....
        /*02e8*/ 	.word	0xffffffff


	//   ....[62]....
        /*02ec*/ 	.word	0xffffffff


	//   ....[63]....
        /*02f0*/ 	.word	0xffffffff


	//   ....[64]....
        /*02f4*/ 	.word	0xffffffff


	//   ....[65]....
        /*02f8*/ 	.word	0xffffffff


	//   ....[66]....
        /*02fc*/ 	.word	0xffffffff


	//   ....[67]....
        /*0300*/ 	.word	0xffffffff


	//   ....[68]....
        /*0304*/ 	.word	0xffffffff


	//   ....[69]....
        /*0308*/ 	.word	0xffffffff


	//   ....[70]....
        /*030c*/ 	.word	0xffffffff


	//   ....[71]....
        /*0310*/ 	.word	0xffffffff


	//   ....[72]....
        /*0314*/ 	.word	0xffffffff


	//   ....[73]....
        /*0318*/ 	.word	0xffffffff


	//   ....[74]....
        /*031c*/ 	.word	0xffffffff


	//   ....[75]....
        /*0320*/ 	.word	0xffffffff


	//   ....[76]....
        /*0324*/ 	.word	0xffffffff


	//   ....[77]....
        /*0328*/ 	.word	0xffffffff


	//   ....[78]....
        /*032c*/ 	.word	0xffffffff


	//   ....[79]....
        /*0330*/ 	.word	0xffffffff


	//   ....[80]....
        /*0334*/ 	.word	0xffffffff


	//   ....[81]....
        /*0338*/ 	.word	0xffffffff


	//   ....[82]....
        /*033c*/ 	.word	0xffffffff


	//   ....[83]....
        /*0340*/ 	.word	0xffffffff


	//   ....[84]....
        /*0344*/ 	.word	0xffffffff


	//   ....[85]....
        /*0348*/ 	.word	0xffffffff


	//   ....[86]....
        /*034c*/ 	.word	0xffffffff


	//   ....[87]....
        /*0350*/ 	.word	0xffffffff


	//   ....[88]....
        /*0354*/ 	.word	0xffffffff


	//   ....[89]....
        /*0358*/ 	.word	0xffffffff


	//   ....[90]....
        /*035c*/ 	.word	0xffffffff


	//   ....[91]....
        /*0360*/ 	.word	0xffffffff


	//   ....[92]....
        /*0364*/ 	.word	0xffffffff


	//   ....[93]....
        /*0368*/ 	.word	0xffffffff


	//   ....[94]....
        /*036c*/ 	.word	0xffffffff


	//   ....[95]....
        /*0370*/ 	.word	0xffffffff


	//   ....[96]....
        /*0374*/ 	.word	0xffffffff


	//   ....[97]....
        /*0378*/ 	.word	0xffffffff


	//   ....[98]....
        /*037c*/ 	.word	0xffffffff


	//   ....[99]....
        /*0380*/ 	.word	0xffffffff


	//   ....[100]....
        /*0384*/ 	.word	0xffffffff


	//   ....[101]....
        /*0388*/ 	.word	0xffffffff


	//   ....[102]....
        /*038c*/ 	.word	0xffffffff


	//   ....[103]....
        /*0390*/ 	.word	0xffffffff


	//   ....[104]....
        /*0394*/ 	.word	0xffffffff


	//   ....[105]....
        /*0398*/ 	.word	0xffffffff


	//   ....[106]....
        /*039c*/ 	.word	0xffffffff


	//   ....[107]....
        /*03a0*/ 	.word	0xffffffff


	//   ....[108]....
        /*03a4*/ 	.word	0xffffffff


	//   ....[109]....
        /*03a8*/ 	.word	0xffffffff


	//   ....[110]....
        /*03ac*/ 	.word	0xffffffff


	//   ....[111]....
        /*03b0*/ 	.word	0xffffffff


	//   ....[112]....
        /*03b4*/ 	.word	0xffffffff


	//   ....[113]....
        /*03b8*/ 	.word	0xffffffff


	//   ....[114]....
        /*03bc*/ 	.word	0xffffffff


	//   ....[115]....
        /*03c0*/ 	.word	0xffffffff


	//   ....[116]....
        /*03c4*/ 	.word	0xffffffff


	//   ....[117]....
        /*03c8*/ 	.word	0xffffffff


	//   ....[118]....
        /*03cc*/ 	.word	0xffffffff


	//   ....[119]....
        /*03d0*/ 	.word	0xffffffff


	//   ....[120]....
        /*03d4*/ 	.word	0xffffffff


	//   ....[121]....
        /*03d8*/ 	.word	0xffffffff


	//   ....[122]....
        /*03dc*/ 	.word	0xffffffff


	//   ....[123]....
        /*03e0*/ 	.word	0xffffffff


	//   ....[124]....
        /*03e4*/ 	.word	0xffffffff


	//   ....[125]....
        /*03e8*/ 	.word	0xffffffff


	//   ....[126]....
        /*03ec*/ 	.word	0xffffffff


	//   ....[127]....
        /*03f0*/ 	.word	0xffffffff


	//   ....[128]....
        /*03f4*/ 	.word	0xffffffff


	//   ....[129]....
        /*03f8*/ 	.word	0xffffffff


	//   ....[130]....
        /*03fc*/ 	.word	0xffffffff


	//   ....[131]....
        /*0400*/ 	.word	0xffffffff


	//   ....[132]....
        /*0404*/ 	.word	0xffffffff


	//   ....[133]....
        /*0408*/ 	.word	0xffffffff


	//   ....[134]....
        /*040c*/ 	.word	0xffffffff


	//   ....[135]....
        /*0410*/ 	.word	0xffffffff


	//   ....[136]....
        /*0414*/ 	.word	0xffffffff


	//   ....[137]....
        /*0418*/ 	.word	0xffffffff


	//   ....[138]....
        /*041c*/ 	.word	0xffffffff


	//   ....[139]....
        /*0420*/ 	.word	0xffffffff


	//   ....[140]....
        /*0424*/ 	.word	0xffffffff


	//   ....[141]....
        /*0428*/ 	.word	0xffffffff


	//   ....[142]....
        /*042c*/ 	.word	0xffffffff


	//   ....[143]....
        /*0430*/ 	.word	0xffffffff


	//   ....[144]....
        /*0434*/ 	.word	0xffffffff


	//   ....[145]....
        /*0438*/ 	.word	0xffffffff


	//   ....[146]....
        /*043c*/ 	.word	0xffffffff


	//   ....[147]....
        /*0440*/ 	.word	0xffffffff


	//   ....[148]....
        /*0444*/ 	.word	0xffffffff


	//   ....[149]....
        /*0448*/ 	.word	0xffffffff


	//   ....[150]....
        /*044c*/ 	.word	0xffffffff


	//   ....[151]....
        /*0450*/ 	.word	0xffffffff


	//   ....[152]....
        /*0454*/ 	.word	0xffffffff


	//   ....[153]....
        /*0458*/ 	.word	0xffffffff


	//   ....[154]....
        /*045c*/ 	.word	0xffffffff


	//   ....[155]....
        /*0460*/ 	.word	0xffffffff


	//   ....[156]....
        /*0464*/ 	.word	0xffffffff


	//   ....[157]....
        /*0468*/ 	.word	0xffffffff


	//   ....[158]....
        /*046c*/ 	.word	0xffffffff


	//   ....[159]....
        /*0470*/ 	.word	0xffffffff


	//   ....[160]....
        /*0474*/ 	.word	0xffffffff


	//   ....[161]....
        /*0478*/ 	.word	0xffffffff


	//   ....[162]....
        /*047c*/ 	.word	0xffffffff


	//   ....[163]....
        /*0480*/ 	.word	0xffffffff


	//   ....[164]....
        /*0484*/ 	.word	0xffffffff


	//   ....[165]....
        /*0488*/ 	.word	0xffffffff


	//   ....[166]....
        /*048c*/ 	.word	0xffffffff


	//   ....[167]....
        /*0490*/ 	.word	0xffffffff


	//   ....[168]....
        /*0494*/ 	.word	0xffffffff


	//   ....[169]....
        /*0498*/ 	.word	0xffffffff


	//   ....[170]....
        /*049c*/ 	.word	0xffffffff


	//   ....[171]....
        /*04a0*/ 	.word	0xffffffff


	//   ....[172]....
        /*04a4*/ 	.word	0xffffffff


	//   ....[173]....
        /*04a8*/ 	.word	0xffffffff


	//   ....[174]....
        /*04ac*/ 	.word	0xffffffff


	//   ....[175]....
        /*04b0*/ 	.word	0xffffffff


	//   ....[176]....
        /*04b4*/ 	.word	0xffffffff


	//   ....[177]....
        /*04b8*/ 	.word	0xffffffff


	//   ....[178]....
        /*04bc*/ 	.word	0xffffffff


	//   ....[179]....
        /*04c0*/ 	.word	0xffffffff


	//   ....[180]....
        /*04c4*/ 	.word	0xffffffff


	//   ....[181]....
        /*04c8*/ 	.word	0xffffffff


	//   ....[182]....
        /*04cc*/ 	.word	0xffffffff


	//   ....[183]....
        /*04d0*/ 	.word	0xffffffff


	//   ....[184]....
        /*04d4*/ 	.word	0xffffffff


	//   ....[185]....
        /*04d8*/ 	.word	0xffffffff


	//   ....[186]....
        /*04dc*/ 	.word	0xffffffff


	//   ....[187]....
        /*04e0*/ 	.word	0xffffffff


	//   ....[188]....
        /*04e4*/ 	.word	0xffffffff


	//   ....[189]....
        /*04e8*/ 	.word	0xffffffff


	//   ....[190]....
        /*04ec*/ 	.word	0xffffffff


	//   ....[191]....
        /*04f0*/ 	.word	0xffffffff


	//   ....[192]....
        /*04f4*/ 	.word	0xffffffff


	//   ....[193]....
        /*04f8*/ 	.word	0xffffffff


	//   ....[194]....
        /*04fc*/ 	.word	0xffffffff


	//   ....[195]....
        /*0500*/ 	.word	0xffffffff


	//   ....[196]....
        /*0504*/ 	.word	0xffffffff


	//   ....[197]....
        /*0508*/ 	.word	0xffffffff


	//   ....[198]....
        /*050c*/ 	.word	0xffffffff


	//   ....[199]....
        /*0510*/ 	.word	0xffffffff


	//   ....[200]....
        /*0514*/ 	.word	0xffffffff


	//   ....[201]....
        /*0518*/ 	.word	0xffffffff


	//   ....[202]....
        /*051c*/ 	.word	0xffffffff


	//   ....[203]....
        /*0520*/ 	.word	0xffffffff


	//   ....[204]....
        /*0524*/ 	.word	0xffffffff


	//   ....[205]....
        /*0528*/ 	.word	0xffffffff


	//   ....[206]....
        /*052c*/ 	.word	0xffffffff


	//   ....[207]....
        /*0530*/ 	.word	0xffffffff


	//   ....[208]....
        /*0534*/ 	.word	0xffffffff


	//   ....[209]....
        /*0538*/ 	.word	0xffffffff


	//   ....[210]....
        /*053c*/ 	.word	0xffffffff


	//   ....[211]....
        /*0540*/ 	.word	0xffffffff


	//   ....[212]....
        /*0544*/ 	.word	0xffffffff


	//   ....[213]....
        /*0548*/ 	.word	0xffffffff


	//   ....[214]....
        /*054c*/ 	.word	0xffffffff


	//   ....[215]....
        /*0550*/ 	.word	0xffffffff


	//   ....[216]....
        /*0554*/ 	.word	0xffffffff


	//   ....[217]....
        /*0558*/ 	.word	0xffffffff


	//   ....[218]....
        /*055c*/ 	.word	0xffffffff


	//   ....[219]....
        /*0560*/ 	.word	0xffffffff


	//   ....[220]....
        /*0564*/ 	.word	0xffffffff


	//   ....[221]....
        /*0568*/ 	.word	0xffffffff


	//   ....[222]....
        /*056c*/ 	.word	0xffffffff


	//   ....[223]....
        /*0570*/ 	.word	0xffffffff


	//   ....[224]....
        /*0574*/ 	.word	0xffffffff


	//   ....[225]....
        /*0578*/ 	.word	0xffffffff


	//   ....[226]....
        /*057c*/ 	.word	0xffffffff


	//   ....[227]....
        /*0580*/ 	.word	0xffffffff


	//   ....[228]....
        /*0584*/ 	.word	0xffffffff


	//   ....[229]....
        /*0588*/ 	.word	0xffffffff


	//   ....[230]....
        /*058c*/ 	.word	0xffffffff


	//   ....[231]....
        /*0590*/ 	.word	0xffffffff


	//----- nvinfo : EIATTR_COOP_GROUP_INSTR_OFFSETS
	.align		4
.L_390:
        /*0594*/ 	.byte	0x04, 0x28
        /*0596*/ 	.short	(.L_392 - .L_391)


	//   ....[0]....
.L_391:
        /*0598*/ 	.word	0x00000050


	//   ....[1]....
        /*059c*/ 	.word	0x000001e0


	//   ....[2]....
        /*05a0*/ 	.word	0x00000210


	//   ....[3]....
        /*05a4*/ 	.word	0x00000240


	//   ....[4]....
        /*05a8*/ 	.word	0x00000270


	//   ....[5]....
        /*05ac*/ 	.word	0x000002a0


	//   ....[6]....
        /*05b0*/ 	.word	0x000002d0


	//   ....[7]....
        /*05b4*/ 	.word	0x00000430


	//   ....[8]....
        /*05b8*/ 	.word	0x00000470


	//   ....[9]....
        /*05bc*/ 	.word	0x000004a0


	//   ....[10]....
        /*05c0*/ 	.word	0x000004d0


	//   ....[11]....
        /*05c4*/ 	.word	0x00000500


	//   ....[12]....
        /*05c8*/ 	.word	0x00000530


	//   ....[13]....
        /*05cc*/ 	.word	0x000005c0


	//   ....[14]....
        /*05d0*/ 	.word	0x00000600


	//   ....[15]....
        /*05d4*/ 	.word	0x00000620


	//   ....[16]....
        /*05d8*/ 	.word	0x00000680


	//   ....[17]....
        /*05dc*/ 	.word	0x00003bc0


	//   ....[18]....
        /*05e0*/ 	.word	0x00003bd0


	//   ....[19]....
        /*05e4*/ 	.word	0x00005770


	//   ....[20]....
        /*05e8*/ 	.word	0x00005780


	//   ....[21]....
        /*05ec*/ 	.word	0x00007110


	//   ....[22]....
        /*05f0*/ 	.word	0x00007130


	//   ....[23]....
        /*05f4*/ 	.word	0x00007680


	//   ....[24]....
        /*05f8*/ 	.word	0x000076a0


	//   ....[25]....
        /*05fc*/ 	.word	0x000083f0


	//   ....[26]....
        /*0600*/ 	.word	0x00008410


	//   ....[27]....
        /*0604*/ 	.word	0x00008540


	//   ....[28]....
        /*0608*/ 	.word	0x00008550


	//   ....[29]....
        /*060c*/ 	.word	0x00008680


	//   ....[30]....
        /*0610*/ 	.word	0x000086a0


	//   ....[31]....
        /*0614*/ 	.word	0x000087d0


	//   ....[32]....
        /*0618*/ 	.word	0x000087e0


	//   ....[33]....
        /*061c*/ 	.word	0x00008c30


	//   ....[34]....
        /*0620*/ 	.word	0x00008c40


	//   ....[35]....
        /*0624*/ 	.word	0x00008c50


	//   ....[36]....
        /*0628*/ 	.word	0x00008c60


	//   ....[37]....
        /*062c*/ 	.word	0x000090c0


	//   ....[38]....
        /*0630*/ 	.word	0x000090e0


	//   ....[39]....
        /*0634*/ 	.word	0x00009100


	//   ....[40]....
        /*0638*/ 	.word	0x00009120


	//   ....[41]....
        /*063c*/ 	.word	0x00009640


	//   ....[42]....
        /*0640*/ 	.word	0x000098b0


	//   ....[43]....
        /*0644*/ 	.word	0x000098f0


	//   ....[44]....
        /*0648*/ 	.word	0x00009930


	//   ....[45]....
        /*064c*/ 	.word	0x0000c720


	//   ....[46]....
        /*0650*/ 	.word	0x0000c7d0


	//   ....[47]....
        /*0654*/ 	.word	0x0000c7f0


	//   ....[48]....
        /*0658*/ 	.word	0x0000c800


	//   ....[49]....
        /*065c*/ 	.word	0x0000caa0


	//   ....[50]....
        /*0660*/ 	.word	0x0000cd10


	//   ....[51]....
        /*0664*/ 	.word	0x0000cd50


	//   ....[52]....
        /*0668*/ 	.word	0x0000cd90


	//   ....[53]....
        /*066c*/ 	.word	0x0000fdf0


	//   ....[54]....
        /*0670*/ 	.word	0x0000fe10


	//   ....[55]....
        /*0674*/ 	.word	0x0000fe20


	//   ....[56]....
        /*0678*/ 	.word	0x0000fe40


	//   ....[57]....
        /*067c*/ 	.word	0x00010b10


	//   ....[58]....
        /*0680*/ 	.word	0x00010b30


	//   ....[59]....
        /*0684*/ 	.word	0x00010c30


	//   ....[60]....
        /*0688*/ 	.word	0x00010c50


	//   ....[61]....
        /*068c*/ 	.word	0x00010ea0


	//   ....[62]....
        /*0690*/ 	.word	0x000110e0


	//   ....[63]....
        /*0694*/ 	.word	0x000114e0


	//   ....[64]....
        /*0698*/ 	.word	0x00011500


	//   ....[65]....
        /*069c*/ 	.word	0x00011520


	//   ....[66]....
        /*06a0*/ 	.word	0x00011540


	//   ....[67]....
        /*06a4*/ 	.word	0x00012950


	//   ....[68]....
        /*06a8*/ 	.word	0x00012970


	//   ....[69]....
        /*06ac*/ 	.word	0x00012a40


	//   ....[70]....
        /*06b0*/ 	.word	0x00012a80


	//   ....[71]....
        /*06b4*/ 	.word	0x000137f0


	//   ....[72]....
        /*06b8*/ 	.word	0x00013810


	//   ....[73]....
        /*06bc*/ 	.word	0x000138e0


	//   ....[74]....
        /*06c0*/ 	.word	0x00013920


	//   ....[75]....
        /*06c4*/ 	.word	0x00013b70


	//   ....[76]....
        /*06c8*/ 	.word	0x00013da0


	//   ....[77]....
        /*06cc*/ 	.word	0x000140c0


	//   ....[78]....
        /*06d0*/ 	.word	0x000140e0


	//   ....[79]....
        /*06d4*/ 	.word	0x00014200


	//   ....[80]....
        /*06d8*/ 	.word	0x00014220


	//   ....[81]....
        /*06dc*/ 	.word	0x00015be0


	//   ....[82]....
        /*06e0*/ 	.word	0x00015bf0


	//   ....[83]....
        /*06e4*/ 	.word	0x00015c30


	//   ....[84]....
        /*06e8*/ 	.word	0x00015c60


	//   ....[85]....
        /*06ec*/ 	.word	0x00016a00


	//   ....[86]....
        /*06f0*/ 	.word	0x00016a20


	//   ....[87]....
        /*06f4*/ 	.word	0x00016af0


	//   ....[88]....
        /*06f8*/ 	.word	0x00016b10


	//   ....[89]....
        /*06fc*/ 	.word	0x00016e50


	//   ....[90]....
        /*0700*/ 	.word	0x00016e70


	//   ....[91]....
        /*0704*/ 	.word	0x00016e90


	//   ....[92]....
        /*0708*/ 	.word	0x00016eb0


	//   ....[93]....
        /*070c*/ 	.word	0x000185f0


	//   ....[94]....
        /*0710*/ 	.word	0x00018620


	//   ....[95]....
        /*0714*/ 	.word	0x00018640


	//   ....[96]....
        /*0718*/ 	.word	0x00018650


	//   ....[97]....
        /*071c*/ 	.word	0x00019a70


	//   ....[98]....
        /*0720*/ 	.word	0x00019a90


	//   ....[99]....
        /*0724*/ 	.word	0x00019ab0


	//   ....[100]....
        /*0728*/ 	.word	0x00019ad0


	//   ....[101]....
        /*072c*/ 	.word	0x00019e80


	//   ....[102]....
        /*0730*/ 	.word	0x00019ea0


	//   ....[103]....
        /*0734*/ 	.word	0x00019fc0


	//   ....[104]....
        /*0738*/ 	.word	0x00019fd0


	//   ....[105]....
        /*073c*/ 	.word	0x0001a100


	//   ....[106]....
        /*0740*/ 	.word	0x0001a120


	//   ....[107]....
        /*0744*/ 	.word	0x0001a250


	//   ....[108]....
        /*0748*/ 	.word	0x0001a260


	//   ....[109]....
        /*074c*/ 	.word	0x0001a5a0


	//   ....[110]....
        /*0750*/ 	.word	0x0001a5c0


	//   ....[111]....
        /*0754*/ 	.word	0x0001b070


	//   ....[112]....
        /*0758*/ 	.word	0x0001b080


	//   ....[113]....
        /*075c*/ 	.word	0x0001c340


	//   ....[114]....
        /*0760*/ 	.word	0x0001c360


	//   ....[115]....
        /*0764*/ 	.word	0x0001c490


	//   ....[116]....
        /*0768*/ 	.word	0x0001c4a0


	//   ....[117]....
        /*076c*/ 	.word	0x0001c5d0


	//   ....[118]....
        /*0770*/ 	.word	0x0001c5f0


	//   ....[119]....
        /*0774*/ 	.word	0x0001c720


	//   ....[120]....
        /*0778*/ 	.word	0x0001c730


	//   ....[121]....
        /*077c*/ 	.word	0x0001c900


	//   ....[122]....
        /*0780*/ 	.word	0x0001c920


	//   ....[123]....
        /*0784*/ 	.word	0x0001ca40


	//   ....[124]....
        /*0788*/ 	.word	0x0001ca80


	//   ....[125]....
        /*078c*/ 	.word	0x0001cab0


	//   ....[126]....
        /*0790*/ 	.word	0x0001cae0


	//   ....[127]....
        /*0794*/ 	.word	0x0001cb10


	//   ....[128]....
        /*0798*/ 	.word	0x0001cb40


	//   ....[129]....
        /*079c*/ 	.word	0x0001cca0


	//   ....[130]....
        /*07a0*/ 	.word	0x0001cce0


	//   ....[131]....
        /*07a4*/ 	.word	0x0001cd10


	//   ....[132]....
        /*07a8*/ 	.word	0x0001cd40


	//   ....[133]....
        /*07ac*/ 	.word	0x0001cd70


	//   ....[134]....
        /*07b0*/ 	.word	0x0001cda0


	//   ....[135]....
        /*07b4*/ 	.word	0x0001ce30


	//   ....[136]....
        /*07b8*/ 	.word	0x0001ce70


	//   ....[137]....
        /*07bc*/ 	.word	0x0001ce80


	//   ....[138]....
        /*07c0*/ 	.word	0x0001cee0


	//   ....[139]....
        /*07c4*/ 	.word	0x0001d880


	//   ....[140]....
        /*07c8*/ 	.word	0x0001d8e0


	//   ....[141]....
        /*07cc*/ 	.word	0x0001d930


	//   ....[142]....
        /*07d0*/ 	.word	0x0001d980


	//   ....[143]....
        /*07d4*/ 	.word	0x0001d9d0


	//   ....[144]....
        /*07d8*/ 	.word	0x0001da40


	//   ....[145]....
        /*07dc*/ 	.word	0x0001da80


	//   ....[146]....
        /*07e0*/ 	.word	0x0001daf0


	//   ....[147]....
        /*07e4*/ 	.word	0x0001db60


	//   ....[148]....
        /*07e8*/ 	.word	0x0001dbc0


	//   ....[149]....
        /*07ec*/ 	.word	0x0001dc30


	//   ....[150]....
        /*07f0*/ 	.word	0x0001dca0


	//   ....[151]....
        /*07f4*/ 	.word	0x0001dd00


	//   ....[152]....
        /*07f8*/ 	.word	0x0001dd60


	//   ....[153]....
        /*07fc*/ 	.word	0x0001ddc0


	//   ....[154]....
        /*0800*/ 	.word	0x0001de30


	//   ....[155]....
        /*0804*/ 	.word	0x0001de90


	//   ....[156]....
        /*0808*/ 	.word	0x0001def0


	//   ....[157]....
        /*080c*/ 	.word	0x0001df50


	//   ....[158]....
        /*0810*/ 	.word	0x0001dfc0


	//   ....[159]....
        /*0814*/ 	.word	0x0001e130


	//   ....[160]....
        /*0818*/ 	.word	0x0001e190


	//   ....[161]....
        /*081c*/ 	.word	0x0001e1f0


	//   ....[162]....
        /*0820*/ 	.word	0x0001e250


	//   ....[163]....
        /*0824*/ 	.word	0x0001e690


	//   ....[164]....
        /*0828*/ 	.word	0x0001e6e0


	//   ....[165]....
        /*082c*/ 	.word	0x0001e730


	//   ....[166]....
        /*0830*/ 	.word	0x0001e780


	//   ....[167]....
        /*0834*/ 	.word	0x0001e7f0


	//   ....[168]....
        /*0838*/ 	.word	0x0001e860


	//   ....[169]....
        /*083c*/ 	.word	0x0001e9d0


	//   ....[170]....
        /*0840*/ 	.word	0x0001ea30


	//   ....[171]....
        /*0844*/ 	.word	0x0001ea90


	//   ....[172]....
        /*0848*/ 	.word	0x0001eb00


	//   ....[173]....
        /*084c*/ 	.word	0x0001ec70


	//   ....[174]....
        /*0850*/ 	.word	0x0001ecd0


	//   ....[175]....
        /*0854*/ 	.word	0x0001ed30


	//   ....[176]....
        /*0858*/ 	.word	0x0001ed90


	//   ....[177]....
        /*085c*/ 	.word	0x0001f1d0


	//   ....[178]....
        /*0860*/ 	.word	0x0001f210


	//   ....[179]....
        /*0864*/ 	.word	0x0001f260


	//   ....[180]....
        /*0868*/ 	.word	0x0001f2a0


	//   ....[181]....
        /*086c*/ 	.word	0x0001f300


	//   ....[182]....
        /*0870*/ 	.word	0x0001f360


	//   ....[183]....
        /*0874*/ 	.word	0x0001f3d0


	//   ....[184]....
        /*0878*/ 	.word	0x0001f510


	//   ....[185]....
        /*087c*/ 	.word	0x0001f570


	//   ....[186]....
        /*0880*/ 	.word	0x0001f5b0


	//   ....[187]....
        /*0884*/ 	.word	0x0001f5f0


	//   ....[188]....
        /*0888*/ 	.word	0x0001f640


	//   ....[189]....
        /*088c*/ 	.word	0x0001f680


	//   ....[190]....
        /*0890*/ 	.word	0x0001f6d0


	//   ....[191]....
        /*0894*/ 	.word	0x0001f720


	//   ....[192]....
        /*0898*/ 	.word	0x0001f770


	//   ....[193]....
        /*089c*/ 	.word	0x0001f7c0


	//   ....[194]....
        /*08a0*/ 	.word	0x0001f830


	//   ....[195]....
        /*08a4*/ 	.word	0x0001f8a0


	//   ....[196]....
        /*08a8*/ 	.word	0x0001f900


	//   ....[197]....
        /*08ac*/ 	.word	0x0001f960


	//   ....[198]....
        /*08b0*/ 	.word	0x0001f9c0


	//   ....[199]....
        /*08b4*/ 	.word	0x0001fa30


	//   ....[200]....
        /*08b8*/ 	.word	0x0001fa90


	//   ....[201]....
        /*08bc*/ 	.word	0x0001faf0


	//   ....[202]....
        /*08c0*/ 	.word	0x0001fb50


	//   ....[203]....
        /*08c4*/ 	.word	0x0001fbc0


	//   ....[204]....
        /*08c8*/ 	.word	0x0001fc20


	//   ....[205]....
        /*08cc*/ 	.word	0x0001fc80


	//   ....[206]....
        /*08d0*/ 	.word	0x0001fce0


	//   ....[207]....
        /*08d4*/ 	.word	0x0001fd50


	//   ....[208]....
        /*08d8*/ 	.word	0x0001fdb0


	//   ....[209]....
        /*08dc*/ 	.word	0x0001fe10


	//   ....[210]....
        /*08e0*/ 	.word	0x0001fe70


	//   ....[211]....
        /*08e4*/ 	.word	0x0001fee0


	//   ....[212]....
        /*08e8*/ 	.word	0x0001ff40


	//   ....[213]....
        /*08ec*/ 	.word	0x0001ffa0


	//   ....[214]....
        /*08f0*/ 	.word	0x00020010


	//   ....[215]....
        /*08f4*/ 	.word	0x00020080


	//   ....[216]....
        /*08f8*/ 	.word	0x000200d0


	//   ....[217]....
        /*08fc*/ 	.word	0x00020110


	//   ....[218]....
        /*0900*/ 	.word	0x00020160


	//   ....[219]....
        /*0904*/ 	.word	0x000201b0


	//   ....[220]....
        /*0908*/ 	.word	0x00020200


	//   ....[221]....
        /*090c*/ 	.word	0x00020270


	//   ....[222]....
        /*0910*/ 	.word	0x000202b0


	//   ....[223]....
        /*0914*/ 	.word	0x00020300


	//   ....[224]....
        /*0918*/ 	.word	0x00020350


	//   ....[225]....
        /*091c*/ 	.word	0x000203a0


	//   ....[226]....
        /*0920*/ 	.word	0x000203f0


	//   ....[227]....
        /*0924*/ 	.word	0x00020460


	//   ....[228]....
        /*0928*/ 	.word	0x000204a0


	//   ....[229]....
        /*092c*/ 	.word	0x00020510


	//   ....[230]....
        /*0930*/ 	.word	0x00020570


	//   ....[231]....
        /*0934*/ 	.word	0x000205e0


	//----- nvinfo : EIATTR_EXIT_INSTR_OFFSETS
	.align		4
.L_392:
        /*0938*/ 	.byte	0x04, 0x1c
        /*093a*/ 	.short	(.L_394 - .L_393)


	//   ....[0]....
.L_393:
        /*093c*/ 	.word	0x00000fe0


	//   ....[1]....
        /*0940*/ 	.word	0x0001d840


	//----- nvinfo : EIATTR_MAX_THREADS
	.align		4
.L_394:
        /*0944*/ 	.byte	0x04, 0x05
        /*0946*/ 	.short	(.L_396 - .L_395)
.L_395:
        /*0948*/ 	.word	0x00000100
        /*094c*/ 	.word	0x00000001
        /*0950*/ 	.word	0x00000001


	//----- nvinfo : EIATTR_CRS_STACK_SIZE
	.align		4
.L_396:
        /*0954*/ 	.byte	0x04, 0x1e
        /*0956*/ 	.short	(.L_398 - .L_397)
.L_397:
        /*0958*/ 	.word	0x00000000
.L_398:


//--------------------- .nv.info._ZN7cutlass13device_kernelIN5flash19enable_sm80_to_sm89INS1_16FlashAttnFwdSm80INS1_25CollectiveMainloopFwdSm80ILi8ELi2ELb0EN4cute5tupleIJNS5_1CILi128EEENS7_ILi64EEENS7_ILi192EEEEEELi192ENS_10bfloat16_tEfNS_4arch4Sm80ELb0ELb0ELb0ELb0ELb1ELb0ELb1ELb1EEENS1_21CollectiveEpilogueFwdINS6_IJS8_SA_S9_EEENS6_IJNS7_ILi1EEESI_SI_EEESC_SE_Li256ELb0ELb1ELb1ELb0EEENS1_19SingleTileSchedulerILb0ELb1ELb1ELi128EEEEEEEEEvNT_6ParamsE --------------------------
	.section	.nv.info._ZN7cutlass13device_kernelIN5flash19enable_sm80_to_sm89INS1_16FlashAttnFwdSm80INS1_25CollectiveMainloopFwdSm80ILi8ELi2ELb0EN4cute5tupleIJNS5_1CILi128EEENS7_ILi64EEENS7_ILi192EEEEEELi192ENS_10bfloat16_tEfNS_4arch4Sm80ELb0ELb0ELb0ELb0ELb1ELb0ELb1ELb1EEENS1_21CollectiveEpilogueFwdINS6_IJS8_SA_S9_EEENS6_IJNS7_ILi1EEESI_SI_EEESC_SE_Li256ELb0ELb1ELb1ELb0EEENS1_19SingleTileSchedulerILb0ELb1ELb1ELi128EEEEEEEEEvNT_6ParamsE,"",@"SHT_CUDA_INFO"
	.sectionflags	@""
	.align	4


	//----- nvinfo : EIATTR_CUDA_API_VERSION
	.align		4
        /*0000*/ 	.byte	0x04, 0x37
        /*0002*/ 	.short	(.L_400 - .L_399)
.L_399:
        /*0004*/ 	.word	0x00000082


	//----- nvinfo : EIATTR_SW2861232_WAR
	.align		4
.L_400:
        /*0008*/ 	.byte	0x01, 0x35
	.zero		2


	//----- nvinfo : EIATTR_PARAM_CBANK
	.align		4
        /*000c*/ 	.byte	0x04, 0x0a
        /*000e*/ 	.short	(.L_402 - .L_401)
	.align		4
.L_401:
        /*0010*/ 	.word	index@(.nv.constant0._ZN7cutlass13device_kernelIN5flash19enable_sm80_to_sm89INS1_16FlashAttnFwdSm80INS1_25CollectiveMainloopFwdSm80ILi8ELi2ELb0EN4cute5tupleIJNS5_1CILi128EEENS7_ILi64EEENS7_ILi192EEEEEELi192ENS_10bfloat16_tEfNS_4arch4Sm80ELb0ELb0ELb0ELb0ELb1ELb0ELb1ELb1EEENS1_21CollectiveEpilogueFwdINS6_IJS8_SA_S9_EEENS6_IJNS7_ILi1EEESI_SI_EEESC_SE_Li256ELb0ELb1ELb1ELb0EEENS1_19SingleTileSchedulerILb0ELb1ELb1ELi128EEEEEEEEEvNT_6ParamsE)
        /*0014*/ 	.short	0x0160
        /*0016*/ 	.short	0x0418


	//----- nvinfo : EIATTR_CBANK_PARAM_SIZE
	.align		4
.L_402:
        /*0018*/ 	.byte	0x03, 0x19
        /*001a*/ 	.short	0x0418


	//----- nvinfo : EIATTR_KPARAM_INFO
	.align		4
        /*001c*/ 	.byte	0x04, 0x17
        /*001e*/ 	.short	(.L_404 - .L_403)
.L_403:
        /*0020*/ 	.word	0x00000000
        /*0024*/ 	.short	0x0000
        /*0026*/ 	.short	0x0000
        /*0028*/ 	.byte	0x00, 0xf0, 0x61, 0x10


	//----- nvinfo : EIATTR_MAXREG_COUNT
	.align		4
.L_404:
        /*002c*/ 	.byte	0x03, 0x1b
        /*002e*/ 	.short	0x00ff


	//----- nvinfo : EIATTR_NUM_BARRIERS
	.align		4
        /*0030*/ 	.byte	0x02, 0x4c
        /*0032*/ 	.byte	0x02
	.zero		1


	//----- nvinfo : EIATTR_MERCURY_ISA_VERSION
	.align		4
        /*0034*/ 	.byte	0x03, 0x5f
        /*0036*/ 	.short	0x0000


	//----- nvinfo : EIATTR_COOP_GROUP_MASK_REGIDS
	.align		4
        /*0038*/ 	.byte	0x04, 0x29
        /*003a*/ 	.short	(.L_406 - .L_405)


	//   ....[0]....
.L_405:
        /*003c*/ 	.word	0xffffffff


	//   ....[1]....
        /*0040*/ 	.word	0xffffffff


	//   ....[2]....
        /*0044*/ 	.word	0xffffffff


	//   ....[3]....
        /*0048*/ 	.word	0xffffffff


	//   ....[4]....
        /*004c*/ 	.word	0xffffffff


	//   ....[5]....
        /*0050*/ 	.word	0xffffffff


	//   ....[6]....
        /*0054*/ 	.word	0xffffffff


	//   ....[7]....
        /*0058*/ 	.word	0xffffffff


	//   ....[8]....
        /*005c*/ 	.word	0xffffffff


	//   ....[9]....
        /*0060*/ 	.word	0xffffffff


	//   ....[10]....
        /*0064*/ 	.word	0xffffffff


	//   ....[11]....
        /*0068*/ 	.word	0xffffffff


	//   ....[12]....
        /*006c*/ 	.word	0xffffffff


	//   ....[13]....
        /*0070*/ 	.word	0xffffffff


	//   ....[14]....
        /*0074*/ 	.word	0xffffffff


	//   ....[15]....
        /*0078*/ 	.word	0xffffffff


	//   ....[16]....
        /*007c*/ 	.word	0xffffffff


	//   ....[17]....
        /*0080*/ 	.word	0xffffffff


	//   ....[18]....
        /*0084*/ 	.word	0xffffffff


	//   ....[19]....
        /*0088*/ 	.word	0xffffffff


	//   ....[20]....
        /*008c*/ 	.word	0xffffffff


	//   ....[21]....
        /*0090*/ 	.word	0xffffffff


	//   ....[22]....
        /*0094*/ 	.word	0xffffffff


	//   ....[23]....
        /*0098*/ 	.word	0xffffffff


	//   ....[24]....
        /*009c*/ 	.word	0xffffffff


	//   ....[25]....
        /*00a0*/ 	.word	0xffffffff


	//   ....[26]....
        /*00a4*/ 	.word	0xffffffff


	//   ....[27]....
        /*00a8*/ 	.word	0xffffffff


	//   ....[28]....
        /*00ac*/ 	.word	0xffffffff


	//   ....[29]....
        /*00b0*/ 	.word	0xffffffff


	//   ....[30]....
        /*00b4*/ 	.word	0xffffffff


	//   ....[31]....
        /*00b8*/ 	.word	0xffffffff


	//   ....[32]....
        /*00bc*/ 	.word	0xffffffff


	//   ....[33]....
        /*00c0*/ 	.word	0xffffffff


	//   ....[34]....
        /*00c4*/ 	.word	0xffffffff


	//   ....[35]....
        /*00c8*/ 	.word	0xffffffff


	//   ....[36]....
        /*00cc*/ 	.word	0xffffffff


	//   ....[37]....
        /*00d0*/ 	.word	0xffffffff


	//   ....[38]....
        /*00d4*/ 	.word	0xffffffff


	//   ....[39]....
        /*00d8*/ 	.word	0xffffffff


	//   ....[40]....
        /*00dc*/ 	.word	0xffffffff


	//   ....[41]....
        /*00e0*/ 	.word	0xffffffff


	//   ....[42]....
        /*00e4*/ 	.word	0xffffffff


	//   ....[43]....
        /*00e8*/ 	.word	0xffffffff


	//   ....[44]....
        /*00ec*/ 	.word	0xffffffff


	//   ....[45]....
        /*00f0*/ 	.word	0xffffffff


	//   ....[46]....
        /*00f4*/ 	.word	0xffffffff


	//   ....[47]....
        /*00f8*/ 	.word	0xffffffff


	//   ....[48]....
        /*00fc*/ 	.word	0xffffffff


	//   ....[49]....
        /*0100*/ 	.word	0xffffffff


	//   ....[50]....
        /*0104*/ 	.word	0xffffffff


	//   ....[51]....
        /*0108*/ 	.word	0xffffffff


	//   ....[52]....
        /*010c*/ 	.word	0xffffffff


	//   ....[53]....
        /*0110*/ 	.word	0xffffffff


	//   ....[54]....
        /*0114*/ 	.word	0xffffffff


	//   ....[55]....
        /*0118*/ 	.word	0xffffffff


	//   ....[56]....
        /*011c*/ 	.word	0xffffffff


	//----- nvinfo : EIATTR_COOP_GROUP_INSTR_OFFSETS
	.align		4
.L_406:
        /*0120*/ 	.byte	0x04, 0x28
        /*0122*/ 	.short	(.L_408 - .L_407)


	//   ....[0]....
.L_407:
        /*0124*/ 	.word	0x00000050


	//   ....[1]....
        /*0128*/ 	.word	0x00000b70


	//   ....[2]....
        /*012c*/ 	.word	0x00000ba0


	//   ....[3]....
        /*0130*/ 	.word	0x00000d70


	//   ....[4]....
        /*0134*/ 	.word	0x00000da0


	//   ....[5]....
        /*0138*/ 	.word	0x00000ec0


	//   ....[6]....
        /*013c*/ 	.word	0x00000ef0


	//   ....[7]....
        /*0140*/ 	.word	0x00001020


	//   ....[8]....
        /*0144*/ 	.word	0x00001060


	//   ....[9]....
        /*0148*/ 	.word	0x00001560


	//   ....[10]....
        /*014c*/ 	.word	0x00001590


	//   ....[11]....
        /*0150*/ 	.word	0x000015c0


	//   ....[12]....
        /*0154*/ 	.word	0x000015f0


	//   ....[13]....
        /*0158*/ 	.word	0x00001610


	//   ....[14]....
        /*015c*/ 	.word	0x00001630


	//   ....[15]....
        /*0160*/ 	.word	0x00001640


	//   ....[16]....
        /*0164*/ 	.word	0x00001750


	//   ....[17]....
        /*0168*/ 	.word	0x00001bd0


	//   ....[18]....
        /*016c*/ 	.word	0x00001c10


	//   ....[19]....
        /*0170*/ 	.word	0x00001c30


	//   ....[20]....
        /*0174*/ 	.word	0x00001c90


	//   ....[21]....
        /*0178*/ 	.word	0x00002210


	//   ....[22]....
        /*017c*/ 	.word	0x00002240


	//   ....[23]....
        /*0180*/ 	.word	0x00002260


	//   ....[24]....
        /*0184*/ 	.word	0x000022c0


	//   ....[25]....
        /*0188*/ 	.word	0x00003420


	//   ....[26]....
        /*018c*/ 	.word	0x00003440


	//   ....[27]....
        /*0190*/ 	.word	0x00003470


	//   ....[28]....
        /*0194*/ 	.word	0x00003490


	//   ....[29]....
        /*0198*/ 	.word	0x000046d0


	//   ....[30]....
        /*019c*/ 	.word	0x000046f0


	//   ....[31]....
        /*01a0*/ 	.word	0x00004770


	//   ....[32]....
        /*01a4*/ 	.word	0x00004790


	//   ....[33]....
        /*01a8*/ 	.word	0x00004b90


	//   ....[34]....
        /*01ac*/ 	.word	0x00004bc0


	//   ....[35]....
        /*01b0*/ 	.word	0x00004bf0


	//   ....[36]....
        /*01b4*/ 	.word	0x00004c10


	//   ....[37]....
        /*01b8*/ 	.word	0x00005970


	//   ....[38]....
        /*01bc*/ 	.word	0x00005990


	//   ....[39]....
        /*01c0*/ 	.word	0x000059b0


	//   ....[40]....
        /*01c4*/ 	.word	0x000059d0


	//   ....[41]....
        /*01c8*/ 	.word	0x000072a0


	//   ....[42]....
        /*01cc*/ 	.word	0x000072d0


	//   ....[43]....
        /*01d0*/ 	.word	0x000072f0


	//   ....[44]....
        /*01d4*/ 	.word	0x00007310


	//   ....[45]....
        /*01d8*/ 	.word	0x00007530


	//   ....[46]....
        /*01dc*/ 	.word	0x00007550


	//   ....[47]....
        /*01e0*/ 	.word	0x00007580


	//   ....[48]....
        /*01e4*/ 	.word	0x000075a0


	//   ....[49]....
        /*01e8*/ 	.word	0x00008240


	//   ....[50]....
        /*01ec*/ 	.word	0x00008280


	//   ....[51]....
        /*01f0*/ 	.word	0x000082b0


	//   ....[52]....
        /*01f4*/ 	.word	0x000082f0


	//   ....[53]....
        /*01f8*/ 	.word	0x00008340


	//   ....[54]....
        /*01fc*/ 	.word	0x00008360


	//   ....[55]....
        /*0200*/ 	.word	0x00008cc0


	//   ....[56]....
        /*0204*/ 	.word	0x00008cd0


	//----- nvinfo : EIATTR_EXIT_INSTR_OFFSETS
	.align		4
.L_408:
        /*0208*/ 	.byte	0x04, 0x1c
        /*020a*/ 	.short	(.L_410 - .L_409)


	//   ....[0]....
.L_409:
        /*020c*/ 	.word	0x00000170


	//   ....[1]....
        /*0210*/ 	.word	0x00008ce0


	//   ....[2]....
        /*0214*/ 	.word	0x00009580


	//   ....[3]....
        /*0218*/ 	.word	0x000095d0


	//   ....[4]....
        /*021c*/ 	.word	0x00009600


	//   ....[5]....
        /*0220*/ 	.word	0x00009660


	//   ....[6]....
        /*0224*/ 	.word	0x000098b0


	//----- nvinfo : EIATTR_CTAIDZ_USED
	.align		4
.L_410:
        /*0228*/ 	.byte	0x01, 0x04
	.zero		2


	//----- nvinfo : EIATTR_MAX_THREADS
	.align		4
        /*022c*/ 	.byte	0x04, 0x05
        /*022e*/ 	.short	(.L_412 - .L_411)
.L_411:
        /*0230*/ 	.word	0x00000100
        /*0234*/ 	.word	0x00000001
        /*0238*/ 	.word	0x00000001


	//----- nvinfo : EIATTR_CRS_STACK_SIZE
	.align		4
.L_412:
        /*023c*/ 	.byte	0x04, 0x1e
        /*023e*/ 	.short	(.L_414 - .L_413)
.L_413:
        /*0240*/ 	.word	0x00000000
.L_414:


//--------------------- .nv.info._ZN7cutlass13device_kernelIN5flash19enable_sm80_to_sm89INS1_16FlashAttnFwdSm80INS1_25CollectiveMainloopFwdSm80ILi8ELi2ELb0EN4cute5tupleIJNS5_1CILi128EEENS7_ILi64EEENS7_ILi192EEEEEELi192ENS_10bfloat16_tEfNS_4arch4Sm80ELb0ELb0ELb0ELb1ELb1ELb0ELb1ELb1EEENS1_21CollectiveEpilogueFwdINS6_IJS8_SA_S9_EEENS6_IJNS7_ILi1EEESI_SI_EEESC_SE_Li256ELb1ELb1ELb1ELb0EEENS1_36VarlenDynamicPersistentTileSchedulerILi128ELi64ELi256ELi256ELb1ELb1ELb0ELb0ELb1ELb1EEEEEEEEEvNT_6ParamsE --------------------------
	.section	.nv.info._ZN7cutlass13device_kernelIN5flash19enable_sm80_to_sm89INS1_16FlashAttnFwdSm80INS1_25CollectiveMainloopFwdSm80ILi8ELi2ELb0EN4cute5tupleIJNS5_1CILi128EEENS7_ILi64EEENS7_ILi192EEEEEELi192ENS_10bfloat16_tEfNS_4arch4Sm80ELb0ELb0ELb0ELb1ELb1ELb0ELb1ELb1EEENS1_21CollectiveEpilogueFwdINS6_IJS8_SA_S9_EEENS6_IJNS7_ILi1EEESI_SI_EEESC_SE_Li256ELb1ELb1ELb1ELb0EEENS1_36VarlenDynamicPersistentTileSchedulerILi128ELi64ELi256ELi256ELb1ELb1ELb0ELb0ELb1ELb1EEEEEEEEEvNT_6ParamsE,"",@"SHT_CUDA_INFO"
	.sectionflags	@""
	.align	4


	//----- nvinfo : EIATTR_CUDA_API_VERSION
	.align		4
        /*0000*/ 	.byte	0x04, 0x37
        /*0002*/ 	.short	(.L_416 - .L_415)
.L_415:
        /*0004*/ 	.word	0x00000082


	//----- nvinfo : EIATTR_SW2861232_WAR
	.align		4
.L_416:
        /*0008*/ 	.byte	0x01, 0x35
	.zero		2


	//----- nvinfo : EIATTR_PARAM_CBANK
	.align		4
        /*000c*/ 	.byte	0x04, 0x0a
        /*000e*/ 	.short	(.L_418 - .L_417)
	.align		4
.L_417:
        /*0010*/ 	.word	index@(.nv.constant0._ZN7cutlass13device_kernelIN5flash19enable_sm80_to_sm89INS1_16FlashAttnFwdSm80INS1_25CollectiveMainloopFwdSm80ILi8ELi2ELb0EN4cute5tupleIJNS5_1CILi128EEENS7_ILi64EEENS7_ILi192EEEEEELi192ENS_10bfloat16_tEfNS_4arch4Sm80ELb0ELb0ELb0ELb1ELb1ELb0ELb1ELb1EEENS1_21CollectiveEpilogueFwdINS6_IJS8_SA_S9_EEENS6_IJNS7_ILi1EEESI_SI_EEESC_SE_Li256ELb1ELb1ELb1ELb0EEENS1_36VarlenDynamicPersistentTileSchedulerILi128ELi64ELi256ELi256ELb1ELb1ELb0ELb0ELb1ELb1EEEEEEEEEvNT_6ParamsE)
        /*0014*/ 	.short	0x0160
        /*0016*/ 	.short	0x0438


	//----- nvinfo : EIATTR_CBANK_PARAM_SIZE
	.align		4
.L_418:
        /*0018*/ 	.byte	0x03, 0x19
        /*001a*/ 	.short	0x0438


	//----- nvinfo : EIATTR_KPARAM_INFO
	.align		4
        /*001c*/ 	.byte	0x04, 0x17
        /*001e*/ 	.short	(.L_420 - .L_419)
.L_419:
        /*0020*/ 	.word	0x00000000
        /*0024*/ 	.short	0x0000
        /*0026*/ 	.short	0x0000
        /*0028*/ 	.byte	0x00, 0xf0, 0xe1, 0x10


	//----- nvinfo : EIATTR_MAXREG_COUNT
	.align		4
.L_420:
        /*002c*/ 	.byte	0x03, 0x1b
        /*002e*/ 	.short	0x00ff


	//----- nvinfo : EIATTR_NUM_BARRIERS
	.align		4
        /*0030*/ 	.byte	0x02, 0x4c
        /*0032*/ 	.byte	0x06
	.zero		1


	//----- nvinfo : EIATTR_ANNOTATIONS
	.align		4
        /*0034*/ 	.byte	0x04, 0x55
        /*0036*/ 	.short	(.L_422 - .L_421)


	//   ....[0]....
.L_421:
        /*0038*/ 	.word	0x00000001
        /*003c*/ 	.byte	0x70, 0x00, 0x00, 0x00, 0x01, 0x00, 0x00, 0x00, 0xc0, 0x0f, 0x00, 0x00, 0x01, 0x00, 0x00, 0x00
        /*004c*/ 	.byte	0xa0, 0x11, 0x00, 0x00, 0x01, 0x00, 0x00, 0x00, 0x10, 0x12, 0x00, 0x00, 0x01, 0x00, 0x00, 0x00
        /*005c*/ 	.byte	0x50, 0x47, 0x00, 0x00, 0x01, 0x00, 0x00, 0x00, 0x60, 0x9d, 0x00, 0x00, 0x01, 0x00, 0x00, 0x00
        /*006c*/ 	.byte	0x90, 0x9d, 0x00, 0x00, 0x01, 0x00, 0x00, 0x00, 0x30, 0xc9, 0x00, 0x00


	//----- nvinfo : EIATTR_MERCURY_ISA_VERSION
	.align		4
.L_422:
        /*0078*/ 	.byte	0x03, 0x5f
        /*007a*/ 	.short	0x0000


	//----- nvinfo : EIATTR_INT_WARP_WIDE_INSTR_OFFSETS
	.align		4
        /*007c*/ 	.byte	0x04, 0x31
        /*007e*/ 	.short	(.L_424 - .L_423)


	//   ....[0]....
.L_423:
        /*0080*/ 	.word	0x000094e0


	//   ....[1]....
        /*0084*/ 	.word	0x00009560


	//----- nvinfo : EIATTR_COOP_GROUP_MASK_REGIDS
	.align		4
.L_424:
        /*0088*/ 	.byte	0x04, 0x29
        /*008a*/ 	.short	(.L_426 - .L_425)


	//   ....[0]....
.L_425:
        /*008c*/ 	.word	0xffffffff


	//   ....[1]....
        /*0090*/ 	.word	0xffffffff


	//   ....[2]....
        /*0094*/ 	.word	0xffffffff


	//   ....[3]....
        /*0098*/ 	.word	0xffffffff


	//   ....[4]....
        /*009c*/ 	.word	0xffffffff


	//   ....[5]....
        /*00a0*/ 	.word	0xffffffff


	//   ....[6]....
        /*00a4*/ 	.word	0xffffffff


	//   ....[7]....
        /*00a8*/ 	.word	0xffffffff


	//   ....[8]....
        /*00ac*/ 	.word	0xffffffff


	//   ....[9]....
        /*00b0*/ 	.word	0xffffffff


	//   ....[10]....
        /*00b4*/ 	.word	0xffffffff


	//   ....[11]....
        /*00b8*/ 	.word	0xffffffff


	//   ....[12]....
        /*00bc*/ 	.word	0xffffffff


	//   ....[13]....
        /*00c0*/ 	.word	0xffffffff


	//   ....[14]....
        /*00c4*/ 	.word	0xffffffff


	//   ....[15]....
        /*00c8*/ 	.word	0xffffffff


	//   ....[16]....
        /*00cc*/ 	.word	0xffffffff


	//   ....[17]....
        /*00d0*/ 	.word	0xffffffff


	//   ....[18]....
        /*00d4*/ 	.word	0xffffffff


	//   ....[19]....
        /*00d8*/ 	.word	0xffffffff


	//   ....[20]....
        /*00dc*/ 	.word	0xffffffff


	//   ....[21]....
        /*00e0*/ 	.word	0xffffffff


	//   ....[22]....
        /*00e4*/ 	.word	0xffffffff


	//   ....[23]....
        /*00e8*/ 	.word	0xffffffff


	//   ....[24]....
        /*00ec*/ 	.word	0xffffffff


	//   ....[25]....
        /*00f0*/ 	.word	0xffffffff


	//   ....[26]....
        /*00f4*/ 	.word	0xffffffff


	//   ....[27]....
        /*00f8*/ 	.word	0xffffffff


	//   ....[28]....
        /*00fc*/ 	.word	0xffffffff


	//   ....[29]....
        /*0100*/ 	.word	0xffffffff


	//   ....[30]....
        /*0104*/ 	.word	0xffffffff


	//   ....[31]....
        /*0108*/ 	.word	0xffffffff


	//   ....[32]....
        /*010c*/ 	.word	0xffffffff


	//   ....[33]....
        /*0110*/ 	.word	0xffffffff


	//   ....[34]....
        /*0114*/ 	.word	0xffffffff


	//   ....[35]....
        /*0118*/ 	.word	0xffffffff


	//   ....[36]....
        /*011c*/ 	.word	0xffffffff


	//   ....[37]....
        /*0120*/ 	.word	0xffffffff


	//   ....[38]....
        /*0124*/ 	.word	0xffffffff


	//   ....[39]....
        /*0128*/ 	.word	0xffffffff


	//   ....[40]....
        /*012c*/ 	.word	0xffffffff


	//   ....[41]....
        /*0130*/ 	.word	0xffffffff


	//   ....[42]....
        /*0134*/ 	.word	0xffffffff


	//   ....[43]....
        /*0138*/ 	.word	0xffffffff


	//   ....[44]....
        /*013c*/ 	.word	0xffffffff


	//   ....[45]....
        /*0140*/ 	.word	0xffffffff


	//   ....[46]....
        /*0144*/ 	.word	0xffffffff


	//   ....[47]....
        /*0148*/ 	.word	0xffffffff


	//   ....[48]....
        /*014c*/ 	.word	0xffffffff


	//   ....[49]....
        /*0150*/ 	.word	0xffffffff


	//   ....[50]....
        /*0154*/ 	.word	0xffffffff


	//   ....[51]....
        /*0158*/ 	.word	0xffffffff


	//   ....[52]....
        /*015c*/ 	.word	0xffffffff


	//   ....[53]....
        /*0160*/ 	.word	0xffffffff


	//   ....[54]....
        /*0164*/ 	.word	0xffffffff


	//   ....[55]....
        /*0168*/ 	.word	0xffffffff


	//   ....[56]....
        /*016c*/ 	.word	0xffffffff


	//   ....[57]....
        /*0170*/ 	.word	0xffffffff


	//   ....[58]....
        /*0174*/ 	.word	0xffffffff


	//   ....[59]....
        /*0178*/ 	.word	0xffffffff


	//   ....[60]....
        /*017c*/ 	.word	0xffffffff


	//   ....[61]....
        /*0180*/ 	.word	0xffffffff


	//   ....[62]....
        /*0184*/ 	.word	0xffffffff


	//   ....[63]....
        /*0188*/ 	.word	0xffffffff


	//   ....[64]....
        /*018c*/ 	.word	0xffffffff


	//   ....[65]....
        /*0190*/ 	.word	0xffffffff


	//   ....[66]....
        /*0194*/ 	.word	0xffffffff


	//   ....[67]....
        /*0198*/ 	.word	0xffffffff


	//   ....[68]....
        /*019c*/ 	.word	0xffffffff


	//   ....[69]....
        /*01a0*/ 	.word	0xffffffff


	//   ....[70]....
        /*01a4*/ 	.word	0xffffffff


	//   ....[71]....
        /*01a8*/ 	.word	0xffffffff


	//   ....[72]....
        /*01ac*/ 	.word	0xffffffff


	//   ....[73]....
        /*01b0*/ 	.word	0xffffffff


	//   ....[74]....
        /*01b4*/ 	.word	0xffffffff


	//   ....[75]....
        /*01b8*/ 	.word	0xffffffff


	//   ....[76]....
        /*01bc*/ 	.word	0xffffffff


	//   ....[77]....
        /*01c0*/ 	.word	0xffffffff


	//   ....[78]....
        /*01c4*/ 	.word	0xffffffff


	//   ....[79]....
        /*01c8*/ 	.word	0xffffffff


	//   ....[80]....
        /*01cc*/ 	.word	0xffffffff


	//   ....[81]....
        /*01d0*/ 	.word	0xffffffff


	//   ....[82]....
        /*01d4*/ 	.word	0xffffffff


	//   ....[83]....
        /*01d8*/ 	.word	0xffffffff


	//   ....[84]....
        /*01dc*/ 	.word	0xffffffff


	//   ....[85]....
        /*01e0*/ 	.word	0xffffffff


	//   ....[86]....
        /*01e4*/ 	.word	0xffffffff


	//   ....[87]....
        /*01e8*/ 	.word	0xffffffff


	//   ....[88]....
        /*01ec*/ 	.word	0xffffffff


	//   ....[89]....
        /*01f0*/ 	.word	0xffffffff


	//   ....[90]....
        /*01f4*/ 	.word	0xffffffff


	//   ....[91]....
        /*01f8*/ 	.word	0xffffffff


	//   ....[92]....
        /*01fc*/ 	.word	0xffffffff


	//   ....[93]....
        /*0200*/ 	.word	0xffffffff


	//   ....[94]....
        /*0204*/ 	.word	0xffffffff


	//   ....[95]....
        /*0208*/ 	.word	0xffffffff


	//   ....[96]....
        /*020c*/ 	.word	0xffffffff


	//   ....[97]....
        /*0210*/ 	.word	0xffffffff


	//   ....[98]....
        /*0214*/ 	.word	0xffffffff


	//   ....[99]....
        /*0218*/ 	.word	0xffffffff


	//   ....[100]....
        /*021c*/ 	.word	0xffffffff


	//   ....[101]....
        /*0220*/ 	.word	0xffffffff


	//   ....[102]....
        /*0224*/ 	.word	0xffffffff


	//   ....[103]....
        /*0228*/ 	.word	0xffffffff


	//   ....[104]....
        /*022c*/ 	.word	0xffffffff


	//   ....[105]....
        /*0230*/ 	.word	0xffffffff


	//   ....[106]....
        /*0234*/ 	.word	0xffffffff


	//   ....[107]....
        /*0238*/ 	.word	0xffffffff


	//   ....[108]....
        /*023c*/ 	.word	0xffffffff


	//   ....[109]....
        /*0240*/ 	.word	0xffffffff


	//   ....[110]....
        /*0244*/ 	.word	0xffffffff


	//   ....[111]....
        /*0248*/ 	.word	0xffffffff


	//   ....[112]....
        /*024c*/ 	.word	0xffffffff


	//   ....[113]....
        /*0250*/ 	.word	0xffffffff


	//   ....[114]....
        /*0254*/ 	.word	0xffffffff


	//   ....[115]....
        /*0258*/ 	.word	0xffffffff


	//   ....[116]....
        /*025c*/ 	.word	0xffffffff


	//   ....[117]....
        /*0260*/ 	.word	0xffffffff


	//   ....[118]....
        /*0264*/ 	.word	0xffffffff


	//   ....[119]....
        /*0268*/ 	.word	0xffffffff


	//   ....[120]....
        /*026c*/ 	.word	0xffffffff


	//   ....[121]....
        /*0270*/ 	.word	0xffffffff


	//   ....[122]....
        /*0274*/ 	.word	0xffffffff


	//   ....[123]....
        /*0278*/ 	.word	0xffffffff


	//   ....[124]....
        /*027c*/ 	.word	0xffffffff


	//   ....[125]....
        /*0280*/ 	.word	0xffffffff


	//   ....[126]....
        /*0284*/ 	.word	0xffffffff


	//   ....[127]....
        /*0288*/ 	.word	0xffffffff


	//   ....[128]....
        /*028c*/ 	.word	0xffffffff


	//   ....[129]....
        /*0290*/ 	.word	0xffffffff


	//   ....[130]....
        /*0294*/ 	.word	0xffffffff


	//   ....[131]....
        /*0298*/ 	.word	0xffffffff


	//   ....[132]....
        /*029c*/ 	.word	0xffffffff


	//   ....[133]....
        /*02a0*/ 	.word	0xffffffff


	//   ....[134]....
        /*02a4*/ 	.word	0xffffffff


	//   ....[135]....
        /*02a8*/ 	.word	0xffffffff


	//   ....[136]....
        /*02ac*/ 	.word	0xffffffff


	//   ....[137]....
        /*02b0*/ 	.word	0xffffffff


	//   ....[138]....
        /*02b4*/ 	.word	0xffffffff


	//   ....[139]....
        /*02b8*/ 	.word	0xffffffff


	//   ....[140]....
        /*02bc*/ 	.word	0xffffffff


	//   ....[141]....
        /*02c0*/ 	.word	0xffffffff


	//   ....[142]....
        /*02c4*/ 	.word	0xffffffff


	//   ....[143]....
        /*02c8*/ 	.word	0xffffffff


	//   ....[144]....
        /*02cc*/ 	.word	0xffffffff


	//   ....[145]....
        /*02d0*/ 	.word	0xffffffff


	//   ....[146]....
        /*02d4*/ 	.word	0xffffffff


	//   ....[147]....
        /*02d8*/ 	.word	0xffffffff


	//   ....[148]....
        /*02dc*/ 	.word	0xffffffff


	//   ....[149]....
        /*02e0*/ 	.word	0xffffffff


	//   ....[150]....
        /*02e4*/ 	.word	0xffffffff


	//   ....[151]....
        /*02e8*/ 	.word	0xffffffff


	//   ....[152]....
        /*02ec*/ 	.word	0xffffffff


	//   ....[153]....
        /*02f0*/ 	.word	0xffffffff


	//   ....[154]....
        /*02f4*/ 	.word	0xffffffff


	//   ....[155]....
        /*02f8*/ 	.word	0xffffffff


	//   ....[156]....
        /*02fc*/ 	.word	0xffffffff


	//   ....[157]....
        /*0300*/ 	.word	0xffffffff


	//   ....[158]....
        /*0304*/ 	.word	0xffffffff


	//   ....[159]....
        /*0308*/ 	.word	0xffffffff


	//   ....[160]....
        /*030c*/ 	.word	0xffffffff


	//   ....[161]....
        /*0310*/ 	.word	0xffffffff


	//   ....[162]....
        /*0314*/ 	.word	0xffffffff


	//   ....[163]....
        /*0318*/ 	.word	0xffffffff


	//   ....[164]....
        /*031c*/ 	.word	0xffffffff


	//   ....[165]....
        /*0320*/ 	.word	0xffffffff


	//   ....[166]....
        /*0324*/ 	.word	0xffffffff


	//   ....[167]....
        /*0328*/ 	.word	0xffffffff


	//   ....[168]....
        /*032c*/ 	.word	0xffffffff


	//   ....[169]....
        /*0330*/ 	.word	0xffffffff


	//   ....[170]....
        /*0334*/ 	.word	0xffffffff


	//   ....[171]....
        /*0338*/ 	.word	0xffffffff


	//   ....[172]....
        /*033c*/ 	.word	0xffffffff


	//   ....[173]....
        /*0340*/ 	.word	0xffffffff


	//   ....[174]....
        /*0344*/ 	.word	0xffffffff


	//   ....[175]....
        /*0348*/ 	.word	0xffffffff


	//   ....[176]....
        /*034c*/ 	.word	0xffffffff


	//   ....[177]....
        /*0350*/ 	.word	0xffffffff


	//   ....[178]....
        /*0354*/ 	.word	0xffffffff


	//   ....[179]....
        /*0358*/ 	.word	0xffffffff


	//   ....[180]....
        /*035c*/ 	.word	0xffffffff


	//   ....[181]....
        /*0360*/ 	.word	0xffffffff


	//   ....[182]....
        /*0364*/ 	.word	0xffffffff


	//   ....[183]....
        /*0368*/ 	.word	0xffffffff


	//   ....[184]....
        /*036c*/ 	.word	0xffffffff


	//   ....[185]....
        /*0370*/ 	.word	0xffffffff


	//   ....[186]....
        /*0374*/ 	.word	0xffffffff


	//   ....[187]....
        /*0378*/ 	.word	0xffffffff


	//   ....[188]....
        /*037c*/ 	.word	0xffffffff


	//----- nvinfo : EIATTR_COOP_GROUP_INSTR_OFFSETS
	.align		4
.L_426:
        /*0380*/ 	.byte	0x04, 0x28
        /*0382*/ 	.short	(.L_428 - .L_427)


	//   ....[0]....
.L_427:
        /*0384*/ 	.word	0x00000050


	//   ....[1]....
        /*0388*/ 	.word	0x000001e0


	//   ....[2]....
        /*038c*/ 	.word	0x00000210


	//   ....[3]....
        /*0390*/ 	.word	0x00000240


	//   ....[4]....
        /*0394*/ 	.word	0x00000270


	//   ....[5]....
        /*0398*/ 	.word	0x000002a0


	//   ....[6]....
        /*039c*/ 	.word	0x000002d0


	//   ....[7]....
        /*03a0*/ 	.word	0x00000440


	//   ....[8]....
        /*03a4*/ 	.word	0x00000480


	//   ....[9]....
        /*03a8*/ 	.word	0x000004b0


	//   ....[10]....
        /*03ac*/ 	.word	0x000004e0


	//   ....[11]....
        /*03b0*/ 	.word	0x00000510


	//   ....[12]....
        /*03b4*/ 	.word	0x00000540


	//   ....[13]....
        /*03b8*/ 	.word	0x000005d0


	//   ....[14]....
        /*03bc*/ 	.word	0x00000600


	//   ....[15]....
        /*03c0*/ 	.word	0x00000620


	//   ....[16]....
        /*03c4*/ 	.word	0x00000680


	//   ....[17]....
        /*03c8*/ 	.word	0x00002190


	//   ....[18]....
        /*03cc*/ 	.word	0x000021b0


	//   ....[19]....
        /*03d0*/ 	.word	0x00002320


	//   ....[20]....
        /*03d4*/ 	.word	0x00002330


	//   ....[21]....
        /*03d8*/ 	.word	0x00002490


	//   ....[22]....
        /*03dc*/ 	.word	0x000024b0


	//   ....[23]....
        /*03e0*/ 	.word	0x00002610


	//   ....[24]....
        /*03e4*/ 	.word	0x00002620


	//   ....[25]....
        /*03e8*/ 	.word	0x00002ab0


	//   ....[26]....
        /*03ec*/ 	.word	0x00002ad0


	//   ....[27]....
        /*03f0*/ 	.word	0x00002b00


	//   ....[28]....
        /*03f4*/ 	.word	0x00002b20


	//   ....[29]....
        /*03f8*/ 	.word	0x00002c10


	//   ....[30]....
        /*03fc*/ 	.word	0x00002c20


	//   ....[31]....
        /*0400*/ 	.word	0x00002c30


	//   ....[32]....
        /*0404*/ 	.word	0x00002d40


	//   ....[33]....
        /*0408*/ 	.word	0x000030e0


	//   ....[34]....
        /*040c*/ 	.word	0x00003100


	//   ....[35]....
        /*0410*/ 	.word	0x000031b0


	//   ....[36]....
        /*0414*/ 	.word	0x000031f0


	//   ....[37]....
        /*0418*/ 	.word	0x00003630


	//   ....[38]....
        /*041c*/ 	.word	0x00003650


	//   ....[39]....
        /*0420*/ 	.word	0x000036b0


	//   ....[40]....
        /*0424*/ 	.word	0x00003710


	//   ....[41]....
        /*0428*/ 	.word	0x00004740


	//   ....[42]....
        /*042c*/ 	.word	0x00004780


	//   ....[43]....
        /*0430*/ 	.word	0x000047a0


	//   ....[44]....
        /*0434*/ 	.word	0x000047e0


	//   ....[45]....
        /*0438*/ 	.word	0x00005b30


	//   ....[46]....
        /*043c*/ 	.word	0x00005b50


	//   ....[47]....
        /*0440*/ 	.word	0x00005bd0


	//   ....[48]....
        /*0444*/ 	.word	0x00005c30


	//   ....[49]....
        /*0448*/ 	.word	0x000060e0


	//   ....[50]....
        /*044c*/ 	.word	0x00006100


	//   ....[51]....
        /*0450*/ 	.word	0x000061e0


	//   ....[52]....
        /*0454*/ 	.word	0x00006210


	//   ....[53]....
        /*0458*/ 	.word	0x00006f70


	//   ....[54]....
        /*045c*/ 	.word	0x00006fa0


	//   ....[55]....
        /*0460*/ 	.word	0x00007240


	//   ....[56]....
        /*0464*/ 	.word	0x00007370


	//   ....[57]....
        /*0468*/ 	.word	0x00008980


	//   ....[58]....
        /*046c*/ 	.word	0x000089a0


	//   ....[59]....
        /*0470*/ 	.word	0x00008a80


	//   ....[60]....
        /*0474*/ 	.word	0x00008aa0


	//   ....[61]....
        /*0478*/ 	.word	0x00008cd0


	//   ....[62]....
        /*047c*/ 	.word	0x00008d00


	//   ....[63]....
        /*0480*/ 	.word	0x00008d10


	//   ....[64]....
        /*0484*/ 	.word	0x00008d40


	//   ....[65]....
        /*0488*/ 	.word	0x0000a0c0


	//   ....[66]....
        /*048c*/ 	.word	0x0000a0d0


	//   ....[67]....
        /*0490*/ 	.word	0x0000a0f0


	//   ....[68]....
        /*0494*/ 	.word	0x0000a110


	//   ....[69]....
        /*0498*/ 	.word	0x0000a460


	//   ....[70]....
        /*049c*/ 	.word	0x0000a480


	//   ....[71]....
        /*04a0*/ 	.word	0x0000a5e0


	//   ....[72]....
        /*04a4*/ 	.word	0x0000a5f0


	//   ....[73]....
        /*04a8*/ 	.word	0x0000a750


	//   ....[74]....
        /*04ac*/ 	.word	0x0000a770


	//   ....[75]....
        /*04b0*/ 	.word	0x0000a8d0


	//   ....[76]....
        /*04b4*/ 	.word	0x0000a8e0


	//   ....[77]....
        /*04b8*/ 	.word	0x0000ac20


	//   ....[78]....
        /*04bc*/ 	.word	0x0000ac40


	//   ....[79]....
        /*04c0*/ 	.word	0x0000b410


	//   ....[80]....
        /*04c4*/ 	.word	0x0000b420


	//   ....[81]....
        /*04c8*/ 	.word	0x0000c360


	//   ....[82]....
        /*04cc*/ 	.word	0x0000c380


	//   ....[83]....
        /*04d0*/ 	.word	0x0000c4f0


	//   ....[84]....
        /*04d4*/ 	.word	0x0000c500


	//   ....[85]....
        /*04d8*/ 	.word	0x0000c660


	//   ....[86]....
        /*04dc*/ 	.word	0x0000c680


	//   ....[87]....
        /*04e0*/ 	.word	0x0000c7e0


	//   ....[88]....
        /*04e4*/ 	.word	0x0000c7f0


	//   ....[89]....
        /*04e8*/ 	.word	0x0000c9e0


	//   ....[90]....
        /*04ec*/ 	.word	0x0000ca00


	//   ....[91]....
        /*04f0*/ 	.word	0x0000cb20


	//   ....[92]....
        /*04f4*/ 	.word	0x0000cb60


	//   ....[93]....
        /*04f8*/ 	.word	0x0000cb90


	//   ....[94]....
        /*04fc*/ 	.word	0x0000cbc0


	//   ....[95]....
        /*0500*/ 	.word	0x0000cbf0


	//   ....[96]....
        /*0504*/ 	.word	0x0000cc20


	//   ....[97]....
        /*0508*/ 	.word	0x0000cd70


	//   ....[98]....
        /*050c*/ 	.word	0x0000cdb0


	//   ....[99]....
        /*0510*/ 	.word	0x0000cde0


	//   ....[100]....
        /*0514*/ 	.word	0x0000ce10


	//   ....[101]....
        /*0518*/ 	.word	0x0000ce40


	//   ....[102]....
        /*051c*/ 	.word	0x0000ce70


	//   ....[103]....
        /*0520*/ 	.word	0x0000cf00


	//   ....[104]....
        /*0524*/ 	.word	0x0000cf30


	//   ....[105]....
        /*0528*/ 	.word	0x0000cf40


	//   ....[106]....
        /*052c*/ 	.word	0x0000cfa0


	//   ....[107]....
        /*0530*/ 	.word	0x0000d4d0


	//   ....[108]....
        /*0534*/ 	.word	0x0000d530


	//   ....[109]....
        /*0538*/ 	.word	0x0000d580


	//   ....[110]....
        /*053c*/ 	.word	0x0000d5d0


	//   ....[111]....
        /*0540*/ 	.word	0x0000d620


	//   ....[112]....
        /*0544*/ 	.word	0x0000d690


	//   ....[113]....
        /*0548*/ 	.word	0x0000d6e0


	//   ....[114]....
        /*054c*/ 	.word	0x0000d740


	//   ....[115]....
        /*0550*/ 	.word	0x0000d7b0


	//   ....[116]....
        /*0554*/ 	.word	0x0000d810


	//   ....[117]....
        /*0558*/ 	.word	0x0000d880


	//   ....[118]....
        /*055c*/ 	.word	0x0000d8f0


	//   ....[119]....
        /*0560*/ 	.word	0x0000d960


	//   ....[120]....
        /*0564*/ 	.word	0x0000d9c0


	//   ....[121]....
        /*0568*/ 	.word	0x0000da30


	//   ....[122]....
        /*056c*/ 	.word	0x0000daa0


	//   ....[123]....
        /*0570*/ 	.word	0x0000db10


	//   ....[124]....
        /*0574*/ 	.word	0x0000db70


	//   ....[125]....
        /*0578*/ 	.word	0x0000dbe0


	//   ....[126]....
        /*057c*/ 	.word	0x0000dc50


	//   ....[127]....
        /*0580*/ 	.word	0x0000dd90


	//   ....[128]....
        /*0584*/ 	.word	0x0000ddf0


	//   ....[129]....
        /*0588*/ 	.word	0x0000de60


	//   ....[130]....
        /*058c*/ 	.word	0x0000ded0


	//   ....[131]....
        /*0590*/ 	.word	0x0000e010


	//   ....[132]....
        /*0594*/ 	.word	0x0000e070


	//   ....[133]....
        /*0598*/ 	.word	0x0000e0d0


	//   ....[134]....
        /*059c*/ 	.word	0x0000e140


	//   ....[135]....
        /*05a0*/ 	.word	0x0000e1b0


	//   ....[136]....
        /*05a4*/ 	.word	0x0000e2f0


	//   ....[137]....
        /*05a8*/ 	.word	0x0000e350


	//   ....[138]....
        /*05ac*/ 	.word	0x0000e3c0


	//   ....[139]....
        /*05b0*/ 	.word	0x0000e430


	//   ....[140]....
        /*05b4*/ 	.word	0x0000e580


	//   ....[141]....
        /*05b8*/ 	.word	0x0000e5e0


	//   ....[142]....
        /*05bc*/ 	.word	0x0000e640


	//   ....[143]....
        /*05c0*/ 	.word	0x0000e6b0


	//   ....[144]....
        /*05c4*/ 	.word	0x0000e720


	//   ....[145]....
        /*05c8*/ 	.word	0x0000e870


	//   ....[146]....
        /*05cc*/ 	.word	0x0000e8d0


	//   ....[147]....
        /*05d0*/ 	.word	0x0000e930


	//   ....[148]....
        /*05d4*/ 	.word	0x0000e990


	//   ....[149]....
        /*05d8*/ 	.word	0x0000e9e0


	//   ....[150]....
        /*05dc*/ 	.word	0x0000ea30


	//   ....[151]....
        /*05e0*/ 	.word	0x0000eaa0


	//   ....[152]....
        /*05e4*/ 	.word	0x0000eb10


	//   ....[153]....
        /*05e8*/ 	.word	0x0000eb80


	//   ....[154]....
        /*05ec*/ 	.word	0x0000ebe0


	//   ....[155]....
        /*05f0*/ 	.word	0x0000ec50


	//   ....[156]....
        /*05f4*/ 	.word	0x0000ecc0


	//   ....[157]....
        /*05f8*/ 	.word	0x0000ed30


	//   ....[158]....
        /*05fc*/ 	.word	0x0000ed90


	//   ....[159]....
        /*0600*/ 	.word	0x0000ee00


	//   ....[160]....
        /*0604*/ 	.word	0x0000ee70


	//   ....[161]....
        /*0608*/ 	.word	0x0000eee0


	//   ....[162]....
        /*060c*/ 	.word	0x0000ef40


	//   ....[163]....
        /*0610*/ 	.word	0x0000efb0


	//   ....[164]....
        /*0614*/ 	.word	0x0000f020


	//   ....[165]....
        /*0618*/ 	.word	0x0000f090


	//   ....[166]....
        /*061c*/ 	.word	0x0000f0f0


	//   ....[167]....
        /*0620*/ 	.word	0x0000f160


	//   ....[168]....
        /*0624*/ 	.word	0x0000f1d0


	//   ....[169]....
        /*0628*/ 	.word	0x0000f240


	//   ....[170]....
        /*062c*/ 	.word	0x0000f2a0


	//   ....[171]....
        /*0630*/ 	.word	0x0000f310


	//   ....[172]....
        /*0634*/ 	.word	0x0000f380


	//   ....[173]....
        /*0638*/ 	.word	0x0000f3d0


	//   ....[174]....
        /*063c*/ 	.word	0x0000f410


	//   ....[175]....
        /*0640*/ 	.word	0x0000f460


	//   ....[176]....
        /*0644*/ 	.word	0x0000f4b0


	//   ....[177]....
        /*0648*/ 	.word	0x0000f500


	//   ....[178]....
        /*064c*/ 	.word	0x0000f570


	//   ....[179]....
        /*0650*/ 	.word	0x0000f5c0


	//   ....[180]....
        /*0654*/ 	.word	0x0000f610


	//   ....[181]....
        /*0658*/ 	.word	0x0000f660


	//   ....[182]....
        /*065c*/ 	.word	0x0000f6b0


	//   ....[183]....
        /*0660*/ 	.word	0x0000f700


	//   ....[184]....
        /*0664*/ 	.word	0x0000f770


	//   ....[185]....
        /*0668*/ 	.word	0x0000f7c0


	//   ....[186]....
        /*066c*/ 	.word	0x0000f820


	//   ....[187]....
        /*0670*/ 	.word	0x0000f880


	//   ....[188]....
        /*0674*/ 	.word	0x0000f8f0


	//----- nvinfo : EIATTR_EXIT_INSTR_OFFSETS
	.align		4
.L_428:
        /*0678*/ 	.byte	0x04, 0x1c
        /*067a*/ 	.short	(.L_430 - .L_429)


	//   ....[0]....
.L_429:
        /*067c*/ 	.word	0x00000b40


	//   ....[1]....
        /*0680*/ 	.word	0x0000d490


	//----- nvinfo : EIATTR_MAX_THREADS
	.align		4
.L_430:
        /*0684*/ 	.byte	0x04, 0x05
        /*0686*/ 	.short	(.L_432 - .L_431)
.L_431:
        /*0688*/ 	.word	0x00000100
        /*068c*/ 	.word	0x00000001
        /*0690*/ 	.word	0x00000001


	//----- nvinfo : EIATTR_CRS_STACK_SIZE
	.align		4
.L_432:
        /*0694*/ 	.byte	0x04, 0x1e
        /*0696*/ 	.short	(.L_434 - .L_433)
.L_433:
        /*0698*/ 	.word	0x00000000
.L_434:


//--------------------- .nv.info._ZN7cutlass13device_kernelIN5flash19enable_sm80_to_sm89INS1_16FlashAttnFwdSm80INS1_25CollectiveMainloopFwdSm80ILi8ELi2ELb0EN4cute5tupleIJNS5_1CILi128EEENS7_ILi64EEENS7_ILi192EEEEEELi192ENS_10bfloat16_tEfNS_4arch4Sm80ELb0ELb0ELb0ELb1ELb1ELb1ELb1ELb1EEENS1_21CollectiveEpilogueFwdINS6_IJS8_SA_S9_EEENS6_IJNS7_ILi1EEESI_SI_EEESC_SE_Li256ELb1ELb1ELb1ELb0EEENS1_36VarlenDynamicPersistentTileSchedulerILi128ELi64ELi256ELi256ELb1ELb1ELb0ELb0ELb1ELb1EEEEEEEEEvNT_6ParamsE --------------------------
	.section	.nv.info._ZN7cutlass13device_kernelIN5flash19enable_sm80_to_sm89INS1_16FlashAttnFwdSm80INS1_25CollectiveMainloopFwdSm80ILi8ELi2ELb0EN4cute5tupleIJNS5_1CILi128EEENS7_ILi64EEENS7_ILi192EEEEEELi192ENS_10bfloat16_tEfNS_4arch4Sm80ELb0ELb0ELb0ELb1ELb1ELb1ELb1ELb1EEENS1_21CollectiveEpilogueFwdINS6_IJS8_SA_S9_EEENS6_IJNS7_ILi1EEESI_SI_EEESC_SE_Li256ELb1ELb1ELb1ELb0EEENS1_36VarlenDynamicPersistentTileSchedulerILi128ELi64ELi256ELi256ELb1ELb1ELb0ELb0ELb1ELb1EEEEEEEEEvNT_6ParamsE,"",@"SHT_CUDA_INFO"
	.sectionflags	@""
	.align	4


	//----- nvinfo : EIATTR_CUDA_API_VERSION
	.align		4
        /*0000*/ 	.byte	0x04, 0x37
        /*0002*/ 	.short	(.L_436 - .L_435)
.L_435:
        /*0004*/ 	.word	0x00000082


	//----- nvinfo : EIATTR_SW2861232_WAR
	.align		4
.L_436:
        /*0008*/ 	.byte	0x01, 0x35
	.zero		2


	//----- nvinfo : EIATTR_PARAM_CBANK
	.align		4
        /*000c*/ 	.byte	0x04, 0x0a
        /*000e*/ 	.short	(.L_438 - .L_437)
	.align		4
.L_437:
        /*0010*/ 	.word	index@(.nv.constant0._ZN7cutlass13device_kernelIN5flash19enable_sm80_to_sm89INS1_16FlashAttnFwdSm80INS1_25CollectiveMainloopFwdSm80ILi8ELi2ELb0EN4cute5tupleIJNS5_1CILi128EEENS7_ILi64EEENS7_ILi192EEEEEELi192ENS_10bfloat16_tEfNS_4arch4Sm80ELb0ELb0ELb0ELb1ELb1ELb1ELb1ELb1EEENS1_21CollectiveEpilogueFwdINS6_IJS8_SA_S9_EEENS6_IJNS7_ILi1EEESI_SI_EEESC_SE_Li256ELb1ELb1ELb1ELb0EEENS1_36VarlenDynamicPersistentTileSchedulerILi128ELi64ELi256ELi256ELb1ELb1ELb0ELb0ELb1ELb1EEEEEEEEEvNT_6ParamsE)
        /*0014*/ 	.short	0x0160
        /*0016*/ 	.short	0x0438


	//----- nvinfo : EIATTR_CBANK_PARAM_SIZE
	.align		4
.L_438:
        /*0018*/ 	.byte	0x03, 0x19
        /*001a*/ 	.short	0x0438


	//----- nvinfo : EIATTR_KPARAM_INFO
	.align		4
        /*001c*/ 	.byte	0x04, 0x17
        /*001e*/ 	.short	(.L_440 - .L_439)
.L_439:
        /*0020*/ 	.word	0x00000000
        /*0024*/ 	.short	0x0000
        /*0026*/ 	.short	0x0000
        /*0028*/ 	.byte	0x00, 0xf0, 0xe1, 0x10


	//----- nvinfo : EIATTR_MAXREG_COUNT
	.align		4
.L_440:
        /*002c*/ 	.byte	0x03, 0x1b
        /*002e*/ 	.short	0x00ff


	//----- nvinfo : EIATTR_NUM_BARRIERS
	.align		4
        /*0030*/ 	.byte	0x02, 0x4c
        /*0032*/ 	.byte	0x06
	.zero		1


	//----- nvinfo : EIATTR_ANNOTATIONS
	.align		4
        /*0034*/ 	.byte	0x04, 0x55
        /*0036*/ 	.short	(.L_442 - .L_441)


	//   ....[0]....
.L_441:
        /* <DEDUP_REMOVED lines=21> */


	//----- nvinfo : EIATTR_MERCURY_ISA_VERSION
	.align		4
.L_442:
        /*0178*/ 	.byte	0x03, 0x5f
        /*017a*/ 	.short	0x0000


	//----- nvinfo : EIATTR_INT_WARP_WIDE_INSTR_OFFSETS
	.align		4
        /*017c*/ 	.byte	0x04, 0x31
        /*017e*/ 	.short	(.L_444 - .L_443)


	//   ....[0]....
.L_443:
        /*0180*/ 	.word	0x00014be0


	//   ....[1]....
        /*0184*/ 	.word	0x00014c60


	//----- nvinfo : EIATTR_COOP_GROUP_MASK_REGIDS
	.align		4
.L_444:
        /*0188*/ 	.byte	0x04, 0x29
        /*018a*/ 	.short	(.L_446 - .L_445)


	//   ....[0]....
.L_445:
        /*018c*/ 	.word	0xffffffff


	//   ....[1]....
        /*0190*/ 	.word	0xffffffff


	//   ....[2]....
        /*0194*/ 	.word	0xffffffff


	//   ....[3]....
        /*0198*/ 	.word	0xffffffff


	//   ....[4]....
        /*019c*/ 	.word	0xffffffff


	//   ....[5]....
        /*01a0*/ 	.word	0xffffffff


	//   ....[6]....
        /*01a4*/ 	.word	0xffffffff


	//   ....[7]....
        /*01a8*/ 	.word	0xffffffff


	//   ....[8]....
        /*01ac*/ 	.word	0xffffffff


	//   ....[9]....
        /*01b0*/ 	.word	0xffffffff


	//   ....[10]....
        /*01b4*/ 	.word	0xffffffff


	//   ....[11]....
        /*01b8*/ 	.word	0xffffffff


	//   ....[12]....
        /*01bc*/ 	.word	0xffffffff


	//   ....[13]....
        /*01c0*/ 	.word	0xffffffff


	//   ....[14]....
        /*01c4*/ 	.word	0xffffffff


	//   ....[15]....
        /*01c8*/ 	.word	0xffffffff


	//   ....[16]....
        /*01cc*/ 	.word	0xffffffff


	//   ....[17]....
        /*01d0*/ 	.word	0xffffffff


	//   ....[18]....
        /*01d4*/ 	.word	0xffffffff


	//   ....[19]....
        /*01d8*/ 	.word	0xffffffff


	//   ....[20]....
        /*01dc*/ 	.word	0xffffffff


	//   ....[21]....
        /*01e0*/ 	.word	0xffffffff


	//   ....[22]....
        /*01e4*/ 	.word	0xffffffff


	//   ....[23]....
        /*01e8*/ 	.word	0xffffffff


	//   ....[24]....
        /*01ec*/ 	.word	0xffffffff


	//   ....[25]....
        /*01f0*/ 	.word	0xffffffff


	//   ....[26]....
        /*01f4*/ 	.word	0xffffffff


	//   ....[27]....
        /*01f8*/ 	.word	0xffffffff


	//   ....[28]....
        /*01fc*/ 	.word	0xffffffff


	//   ....[29]....
        /*0200*/ 	.word	0xffffffff


	//   ....[30]....
        /*0204*/ 	.word	0xffffffff


	//   ....[31]....
        /*0208*/ 	.word	0xffffffff


	//   ....[32]....
        /*020c*/ 	.word	0xffffffff


	//   ....[33]....
        /*0210*/ 	.word	0xffffffff


	//   ....[34]....
        /*0214*/ 	.word	0xffffffff


	//   ....[35]....
        /*0218*/ 	.word	0xffffffff


	//   ....[36]....
        /*021c*/ 	.word	0xffffffff


	//   ....[37]....
        /*0220*/ 	.word	0xffffffff


	//   ....[38]....
        /*0224*/ 	.word	0xffffffff


	//   ....[39]....
        /*0228*/ 	.word	0xffffffff


	//   ....[40]....
        /*022c*/ 	.word	0xffffffff


	//   ....[41]....
        /*0230*/ 	.word	0xffffffff


	//   ....[42]....
        /*0234*/ 	.word	0xffffffff


	//   ....[43]....
        /*0238*/ 	.word	0xffffffff


	//   ....[44]....
        /*023c*/ 	.word	0xffffffff


	//   ....[45]....
        /*0240*/ 	.word	0xffffffff


	//   ....[46]....
        /*0244*/ 	.word	0xffffffff


	//   ....[47]....
        /*0248*/ 	.word	0xffffffff


	//   ....[48]....
        /*024c*/ 	.word	0xffffffff


	//   ....[49]....
        /*0250*/ 	.word	0xffffffff


	//   ....[50]....
        /*0254*/ 	.word	0xffffffff


	//   ....[51]....
        /*0258*/ 	.word	0xffffffff


	//   ....[52]....
        /*025c*/ 	.word	0xffffffff


	//   ....[53]....
        /*0260*/ 	.word	0xffffffff


	//   ....[54]....
        /*0264*/ 	.word	0xffffffff


	//   ....[55]....
        /*0268*/ 	.word	0xffffffff


	//   ....[56]....
        /*026c*/ 	.word	0xffffffff


	//   ....[57]....
        /*0270*/ 	.word	0xffffffff


	//   ....[58]....
        /*0274*/ 	.word	0xffffffff


	//   ....[59]....
        /*0278*/ 	.word	0xffffffff


	//   ....[60]....
        /*027c*/ 	.word	0xffffffff


	//   ....[61]....
        /*0280*/ 	.word	0xffffffff


	//   ....[62]....
        /*0284*/ 	.word	0xffffffff


	//   ....[63]....
        /*0288*/ 	.word	0xffffffff


	//   ....[64]....
        /*028c*/ 	.word	0xffffffff


	//   ....[65]....
        /*0290*/ 	.word	0xffffffff


	//   ....[66]....
        /*0294*/ 	.word	0xffffffff


	//   ....[67]....
        /*0298*/ 	.word	0xffffffff


	//   ....[68]....
        /*029c*/ 	.word	0xffffffff


	//   ....[69]....
        /*02a0*/ 	.word	0xffffffff


	//   ....[70]....
        /*02a4*/ 	.word	0xffffffff


	//   ....[71]....
        /*02a8*/ 	.word	0xffffffff


	//   ....[72]....
        /*02ac*/ 	.word	0xffffffff


	//   ....[73]....
        /*02b0*/ 	.word	0xffffffff


	//   ....[74]....
        /*02b4*/ 	.word	0xffffffff


	//   ....[75]....
        /*02b8*/ 	.word	0xffffffff


	//   ....[76]....
        /*02bc*/ 	.word	0xffffffff


	//   ....[77]....
        /*02c0*/ 	.word	0xffffffff


	//   ....[78]....
        /*02c4*/ 	.word	0xffffffff


	//   ....[79]....
        /*02c8*/ 	.word	0xffffffff


	//   ....[80]....
        /*02cc*/ 	.word	0xffffffff


	//   ....[81]....
        /*02d0*/ 	.word	0xffffffff


	//   ....[82]....
        /*02d4*/ 	.word	0xffffffff


	//   ....[83]....
        /*02d8*/ 	.word	0xffffffff


	//   ....[84]....
        /*02dc*/ 	.word	0xffffffff


	//   ....[85]....
        /*02e0*/ 	.word	0xffffffff


	//   ....[86]....
        /*02e4*/ 	.word	0xffffffff


	//   ....[87]....
        /*02e8*/ 	.word	0xffffffff


	//   ....[88]....
        /*02ec*/ 	.word	0xffffffff


	//   ....[89]....
        /*02f0*/ 	.word	0xffffffff


	//   ....[90]....
        /*02f4*/ 	.word	0xffffffff


	//   ....[91]....
        /*02f8*/ 	.word	0xffffffff


	//   ....[92]....
        /*02fc*/ 	.word	0xffffffff


	//   ....[93]....
        /*0300*/ 	.word	0xffffffff


	//   ....[94]....
        /*0304*/ 	.word	0xffffffff


	//   ....[95]....
        /*0308*/ 	.word	0xffffffff


	//   ....[96]....
        /*030c*/ 	.word	0xffffffff


	//   ....[97]....
        /*0310*/ 	.word	0xffffffff


	//   ....[98]....
        /*0314*/ 	.word	0xffffffff


	//   ....[99]....
        /*0318*/ 	.word	0xffffffff


	//   ....[100]....
        /*031c*/ 	.word	0xffffffff


	//   ....[101]....
        /*0320*/ 	.word	0xffffffff


	//   ....[102]....
        /*0324*/ 	.word	0xffffffff


	//   ....[103]....
        /*0328*/ 	.word	0xffffffff


	//   ....[104]....
        /*032c*/ 	.word	0xffffffff


	//   ....[105]....
        /*0330*/ 	.word	0xffffffff


	//   ....[106]....
        /*0334*/ 	.word	0xffffffff


	//   ....[107]....
        /*0338*/ 	.word	0xffffffff


	//   ....[108]....
        /*033c*/ 	.word	0xffffffff


	//   ....[109]....
        /*0340*/ 	.word	0xffffffff


	//   ....[110]....
        /*0344*/ 	.word	0xffffffff


	//   ....[111]....
        /*0348*/ 	.word	0xffffffff


	//   ....[112]....
        /*034c*/ 	.word	0xffffffff


	//   ....[113]....
        /*0350*/ 	.word	0xffffffff


	//   ....[114]....
        /*0354*/ 	.word	0xffffffff


	//   ....[115]....
        /*0358*/ 	.word	0xffffffff


	//   ....[116]....
        /*035c*/ 	.word	0xffffffff


	//   ....[117]....
        /*0360*/ 	.word	0xffffffff


	//   ....[118]....
        /*0364*/ 	.word	0xffffffff


	//   ....[119]....
        /*0368*/ 	.word	0xffffffff


	//   ....[120]....
        /*036c*/ 	.word	0xffffffff


	//   ....[121]....
        /*0370*/ 	.word	0xffffffff


	//   ....[122]....
        /*0374*/ 	.word	0xffffffff


	//   ....[123]....
        /*0378*/ 	.word	0xffffffff


	//   ....[124]....
        /*037c*/ 	.word	0xffffffff


	//   ....[125]....
        /*0380*/ 	.word	0xffffffff


	//   ....[126]....
        /*0384*/ 	.word	0xffffffff


	//   ....[127]....
        /*0388*/ 	.word	0xffffffff


	//   ....[128]....
        /*038c*/ 	.word	0xffffffff


	//   ....[129]....
        /*0390*/ 	.word	0xffffffff


	//   ....[130]....
        /*0394*/ 	.word	0xffffffff


	//   ....[131]....
        /*0398*/ 	.word	0xffffffff


	//   ....[132]....
        /*039c*/ 	.word	0xffffffff


	//   ....[133]....
        /*03a0*/ 	.word	0xffffffff


	//   ....[134]....
        /*03a4*/ 	.word	0xffffffff


	//   ....[135]....
        /*03a8*/ 	.word	0xffffffff


	//   ....[136]....
        /*03ac*/ 	.word	0xffffffff


	//   ....[137]....
        /*03b0*/ 	.word	0xffffffff


	//   ....[138]....
        /*03b4*/ 	.word	0xffffffff


	//   ....[139]....
        /*03b8*/ 	.word	0xffffffff


	//   ....[140]....
        /*03bc*/ 	.word	0xffffffff


	//   ....[141]....
        /*03c0*/ 	.word	0xffffffff


	//   ....[142]....
        /*03c4*/ 	.word	0xffffffff


	//   ....[143]....
        /*03c8*/ 	.word	0xffffffff


	//   ....[144]....
        /*03cc*/ 	.word	0xffffffff


	//   ....[145]....
        /*03d0*/ 	.word	0xffffffff


	//   ....[146]....
        /*03d4*/ 	.word	0xffffffff


	//   ....[147]....
        /*03d8*/ 	.word	0xffffffff


	//   ....[148]....
        /*03dc*/ 	.word	0xffffffff


	//   ....[149]....
        /*03e0*/ 	.word	0xffffffff


	//   ....[150]....
        /*03e4*/ 	.word	0xffffffff


	//   ....[151]....
        /*03e8*/ 	.word	0xffffffff


	//   ....[152]....
        /*03ec*/ 	.word	0xffffffff


	//   ....[153]....
        /*03f0*/ 	.word	0xffffffff


	//   ....[154]....
        /*03f4*/ 	.word	0xffffffff


	//   ....[155]....
        /*03f8*/ 	.word	0xffffffff


	//   ....[156]....
        /*03fc*/ 	.word	0xffffffff


	//   ....[157]....
        /*0400*/ 	.word	0xffffffff


	//   ....[158]....
        /*0404*/ 	.word	0xffffffff


	//   ....[159]....
        /*0408*/ 	.word	0xffffffff


	//   ....[160]....
        /*040c*/ 	.word	0xffffffff


	//   ....[161]....
        /*0410*/ 	.word	0xffffffff


	//   ....[162]....
        /*0414*/ 	.word	0xffffffff


	//   ....[163]....
        /*0418*/ 	.word	0xffffffff


	//   ....[164]....
        /*041c*/ 	.word	0xffffffff


	//   ....[165]....
        /*0420*/ 	.word	0xffffffff


	//   ....[166]....
        /*0424*/ 	.word	0xffffffff


	//   ....[167]....
        /*0428*/ 	.word	0xffffffff


	//   ....[168]....
        /*042c*/ 	.word	0xffffffff


	//   ....[169]....
        /*0430*/ 	.word	0xffffffff


	//   ....[170]....
        /*0434*/ 	.word	0xffffffff


	//   ....[171]....
        /*0438*/ 	.word	0xffffffff


	//   ....[172]....
        /*043c*/ 	.word	0xffffffff


	//   ....[173]....
        /*0440*/ 	.word	0xffffffff


	//   ....[174]....
        /*0444*/ 	.word	0xffffffff


	//   ....[175]....
        /*0448*/ 	.word	0xffffffff


	//   ....[176]....
        /*044c*/ 	.word	0xffffffff


	//   ....[177]....
        /*0450*/ 	.word	0xffffffff


	//   ....[178]....
        /*0454*/ 	.word	0xffffffff


	//   ....[179]....
        /*0458*/ 	.word	0xffffffff


	//   ....[180]....
        /*045c*/ 	.word	0xffffffff


	//   ....[181]....
        /*0460*/ 	.word	0xffffffff


	//   ....[182]....
        /*0464*/ 	.word	0xffffffff


	//   ....[183]....
        /*0468*/ 	.word	0xffffffff


	//   ....[184]....
        /*046c*/ 	.word	0xffffffff


	//   ....[185]....
        /*0470*/ 	.word	0xffffffff


	//   ....[186]....
        /*0474*/ 	.word	0xffffffff


	//   ....[187]....
        /*0478*/ 	.word	0xffffffff


	//   ....[188]....
        /*047c*/ 	.word	0xffffffff


	//   ....[189]....
        /*0480*/ 	.word	0xffffffff


	//   ....[190]....
        /*0484*/ 	.word	0xffffffff


	//   ....[191]....
        /*0488*/ 	.word	0xffffffff


	//   ....[192]....
        /*048c*/ 	.word	0xffffffff


	//   ....[193]....
        /*0490*/ 	.word	0xffffffff


	//   ....[194]....
        /*0494*/ 	.word	0xffffffff


	//   ....[195]....
        /*0498*/ 	.word	0xffffffff


	//   ....[196]....
        /*049c*/ 	.word	0xffffffff


	//   ....[197]....
        /*04a0*/ 	.word	0xffffffff


	//   ....[198]....
        /*04a4*/ 	.word	0xffffffff


	//   ....[199]....
        /*04a8*/ 	.word	0xffffffff


	//   ....[200]....
        /*04ac*/ 	.word	0xffffffff


	//   ....[201]....
        /*04b0*/ 	.word	0xffffffff


	//   ....[202]....
        /*04b4*/ 	.word	0xffffffff


	//   ....[203]....
        /*04b8*/ 	.word	0xffffffff


	//   ....[204]....
        /*04bc*/ 	.word	0xffffffff


	//   ....[205]....
        /*04c0*/ 	.word	0xffffffff


	//   ....[206]....
        /*04c4*/ 	.word	0xffffffff


	//   ....[207]....
        /*04c8*/ 	.word	0xffffffff


	//   ....[208]....
        /*04cc*/ 	.word	0xffffffff


	//   ....[209]....
        /*04d0*/ 	.word	0xffffffff


	//   ....[210]....
        /*04d4*/ 	.word	0xffffffff


	//   ....[211]....
        /*04d8*/ 	.word	0xffffffff


	//----- nvinfo : EIATTR_COOP_GROUP_INSTR_OFFSETS
	.align		4
.L_446:
        /*04dc*/ 	.byte	0x04, 0x28
        /*04de*/ 	.short	(.L_448 - .L_447)


	//   ....[0]....
.L_447:
        /*04e0*/ 	.word	0x00000050


	//   ....[1]....
        /*04e4*/ 	.word	0x000001e0


	//   ....[2]....
        /*04e8*/ 	.word	0x00000210


	//   ....[3]....
        /*04ec*/ 	.word	0x00000240


	//   ....[4]....
        /*04f0*/ 	.word	0x00000270


	//   ....[5]....
        /*04f4*/ 	.word	0x000002a0


	//   ....[6]....
        /*04f8*/ 	.word	0x000002d0


	//   ....[7]....
        /*04fc*/ 	.word	0x00000440


	//   ....[8]....
        /*0500*/ 	.word	0x00000480


	//   ....[9]....
        /*0504*/ 	.word	0x000004b0


	//   ....[10]....
        /*0508*/ 	.word	0x000004e0


	//   ....[11]....
        /*050c*/ 	.word	0x00000510


	//   ....[12]....
        /*0510*/ 	.word	0x00000540


	//   ....[13]....
        /*0514*/ 	.word	0x000005d0


	//   ....[14]....
        /*0518*/ 	.word	0x00000600


	//   ....[15]....
        /*051c*/ 	.word	0x00000620


	//   ....[16]....
        /*0520*/ 	.word	0x00000680


	//   ....[17]....
        /*0524*/ 	.word	0x000037b0


	//   ....[18]....
        /*0528*/ 	.word	0x000037c0


	//   ....[19]....
        /*052c*/ 	.word	0x00005330


	//   ....[20]....
        /*0530*/ 	.word	0x00005340


	//   ....[21]....
        /*0534*/ 	.word	0x00006e30


	//   ....[22]....
        /*0538*/ 	.word	0x00006e40


	//   ....[23]....
        /*053c*/ 	.word	0x00007330


	//   ....[24]....
        /*0540*/ 	.word	0x00007340


	//   ....[25]....
        /*0544*/ 	.word	0x00008030


	//   ....[26]....
        /*0548*/ 	.word	0x00008050


	//   ....[27]....
        /*054c*/ 	.word	0x00008180


	//   ....[28]....
        /*0550*/ 	.word	0x00008190


	//   ....[29]....
        /*0554*/ 	.word	0x000082c0


	//   ....[30]....
        /*0558*/ 	.word	0x000082e0


	//   ....[31]....
        /*055c*/ 	.word	0x00008410


	//   ....[32]....
        /*0560*/ 	.word	0x00008420


	//   ....[33]....
        /*0564*/ 	.word	0x00008940


	//   ....[34]....
        /*0568*/ 	.word	0x00008960


	//   ....[35]....
        /*056c*/ 	.word	0x00008980


	//   ....[36]....
        /*0570*/ 	.word	0x00008990


	//   ....[37]....
        /*0574*/ 	.word	0x00008a80


	//   ....[38]....
        /*0578*/ 	.word	0x00008ab0


	//   ....[39]....
        /*057c*/ 	.word	0x00008ad0


	//   ....[40]....
        /*0580*/ 	.word	0x00008be0


	//   ....[41]....
        /*0584*/ 	.word	0x00008f50


	//   ....[42]....
        /*0588*/ 	.word	0x00008f70


	//   ....[43]....
        /*058c*/ 	.word	0x00009050


	//   ....[44]....
        /*0590*/ 	.word	0x00009090


	//   ....[45]....
        /*0594*/ 	.word	0x00009390


	//   ....[46]....
        /*0598*/ 	.word	0x000093b0


	//   ....[47]....
        /*059c*/ 	.word	0x000093c0


	//   ....[48]....
        /*05a0*/ 	.word	0x000093d0


	//   ....[49]....
        /*05a4*/ 	.word	0x0000be20


	//   ....[50]....
        /*05a8*/ 	.word	0x0000be40


	//   ....[51]....
        /*05ac*/ 	.word	0x0000be60


	//   ....[52]....
        /*05b0*/ 	.word	0x0000be70


	//   ....[53]....
        /*05b4*/ 	.word	0x0000ecc0


	//   ....[54]....
        /*05b8*/ 	.word	0x0000ece0


	//   ....[55]....
        /*05bc*/ 	.word	0x0000ed70


	//   ....[56]....
        /*05c0*/ 	.word	0x0000edd0


	//   ....[57]....
        /*05c4*/ 	.word	0x0000fe20


	//   ....[58]....
        /*05c8*/ 	.word	0x0000feb0


	//   ....[59]....
        /*05cc*/ 	.word	0x0000fec0


	//   ....[60]....
        /*05d0*/ 	.word	0x0000fef0


	//   ....[61]....
        /*05d4*/ 	.word	0x00011200


	//   ....[62]....
        /*05d8*/ 	.word	0x00011220


	//   ....[63]....
        /*05dc*/ 	.word	0x00011310


	//   ....[64]....
        /*05e0*/ 	.word	0x00011330


	//   ....[65]....
        /*05e4*/ 	.word	0x000117c0


	//   ....[66]....
        /*05e8*/ 	.word	0x000117e0


	//   ....[67]....
        /*05ec*/ 	.word	0x000118e0


	//   ....[68]....
        /*05f0*/ 	.word	0x00011920


	//   ....[69]....
        /*05f4*/ 	.word	0x00012680


	//   ....[70]....
        /*05f8*/ 	.word	0x000126b0


	//   ....[71]....
        /*05fc*/ 	.word	0x00012950


	//   ....[72]....
        /*0600*/ 	.word	0x00012a80


	//   ....[73]....
        /*0604*/ 	.word	0x00014050


	//   ....[74]....
        /*0608*/ 	.word	0x00014070


	//   ....[75]....
        /*060c*/ 	.word	0x00014180


	//   ....[76]....
        /*0610*/ 	.word	0x000141b0


	//   ....[77]....
        /*0614*/ 	.word	0x000143d0


	//   ....[78]....
        /*0618*/ 	.word	0x00014400


	//   ....[79]....
        /*061c*/ 	.word	0x00014410


	//   ....[80]....
        /*0620*/ 	.word	0x00014440


	//   ....[81]....
        /*0624*/ 	.word	0x00015930


	//   ....[82]....
        /*0628*/ 	.word	0x00015940


	//   ....[83]....
        /*062c*/ 	.word	0x00015960


	//   ....[84]....
        /*0630*/ 	.word	0x00015980


	//   ....[85]....
        /*0634*/ 	.word	0x00015d00


	//   ....[86]....
        /*0638*/ 	.word	0x00015d20


	//   ....[87]....
        /*063c*/ 	.word	0x00015e40


	//   ....[88]....
        /*0640*/ 	.word	0x00015e50


	//   ....[89]....
        /*0644*/ 	.word	0x00015f80


	//   ....[90]....
        /*0648*/ 	.word	0x00015fa0


	//   ....[91]....
        /*064c*/ 	.word	0x000160d0


	//   ....[92]....
        /*0650*/ 	.word	0x000160e0


	//   ....[93]....
        /*0654*/ 	.word	0x00016400


	//   ....[94]....
        /*0658*/ 	.word	0x00016420


	//   ....[95]....
        /*065c*/ 	.word	0x00016eb0


	//   ....[96]....
        /*0660*/ 	.word	0x00016ec0


	//   ....[97]....
        /*0664*/ 	.word	0x000180d0


	//   ....[98]....
        /*0668*/ 	.word	0x000180f0


	//   ....[99]....
        /*066c*/ 	.word	0x00018220


	//   ....[100]....
        /*0670*/ 	.word	0x00018230


	//   ....[101]....
        /*0674*/ 	.word	0x00018360


	//   ....[102]....
        /*0678*/ 	.word	0x00018380


	//   ....[103]....
        /*067c*/ 	.word	0x000184b0


	//   ....[104]....
        /*0680*/ 	.word	0x000184c0


	//   ....[105]....
        /*0684*/ 	.word	0x00018680


	//   ....[106]....
        /*0688*/ 	.word	0x000186a0


	//   ....[107]....
        /*068c*/ 	.word	0x000187c0


	//   ....[108]....
        /*0690*/ 	.word	0x00018800


	//   ....[109]....
        /*0694*/ 	.word	0x00018830


	//   ....[110]....
        /*0698*/ 	.word	0x00018860


	//   ....[111]....
        /*069c*/ 	.word	0x00018890


	//   ....[112]....
        /*06a0*/ 	.word	0x000188c0


	//   ....[113]....
        /*06a4*/ 	.word	0x00018a20


	//   ....[114]....
        /*06a8*/ 	.word	0x00018a60


	//   ....[115]....
        /*06ac*/ 	.word	0x00018a90


	//   ....[116]....
        /*06b0*/ 	.word	0x00018ac0


	//   ....[117]....
        /*06b4*/ 	.word	0x00018af0


	//   ....[118]....
        /*06b8*/ 	.word	0x00018b20


	//   ....[119]....
        /*06bc*/ 	.word	0x00018bb0


	//   ....[120]....
        /*06c0*/ 	.word	0x00018be0


	//   ....[121]....
        /*06c4*/ 	.word	0x00018bf0


	//   ....[122]....
        /*06c8*/ 	.word	0x00018c50


	//   ....[123]....
        /*06cc*/ 	.word	0x00019190


	//   ....[124]....
        /*06d0*/ 	.word	0x000191f0


	//   ....[125]....
        /*06d4*/ 	.word	0x00019240


	//   ....[126]....
        /*06d8*/ 	.word	0x00019290


	//   ....[127]....
        /*06dc*/ 	.word	0x000192e0


	//   ....[128]....
        /*06e0*/ 	.word	0x00019350


	//   ....[129]....
        /*06e4*/ 	.word	0x000193a0


	//   ....[130]....
        /*06e8*/ 	.word	0x00019400


	//   ....[131]....
        /*06ec*/ 	.word	0x00019470


	//   ....[132]....
        /*06f0*/ 	.word	0x000194d0


	//   ....[133]....
        /*06f4*/ 	.word	0x00019540


	//   ....[134]....
        /*06f8*/ 	.word	0x000195b0


	//   ....[135]....
        /*06fc*/ 	.word	0x00019620


	//   ....[136]....
        /*0700*/ 	.word	0x00019680


	//   ....[137]....
        /*0704*/ 	.word	0x000196f0


	//   ....[138]....
        /*0708*/ 	.word	0x00019760


	//   ....[139]....
        /*070c*/ 	.word	0x000197d0


	//   ....[140]....
        /*0710*/ 	.word	0x00019830


	//   ....[141]....
        /*0714*/ 	.word	0x000198a0


	//   ....[142]....
        /*0718*/ 	.word	0x00019910


	//   ....[143]....
        /*071c*/ 	.word	0x00019a80


	//   ....[144]....
        /*0720*/ 	.word	0x00019ae0


	//   ....[145]....
        /*0724*/ 	.word	0x00019b50


	//   ....[146]....
        /*0728*/ 	.word	0x00019bc0


	//   ....[147]....
        /*072c*/ 	.word	0x00019c30


	//   ....[148]....
        /*0730*/ 	.word	0x00019c90


	//   ....[149]....
        /*0734*/ 	.word	0x00019d00


	//   ....[150]....
        /*0738*/ 	.word	0x00019d70


	//   ....[151]....
        /*073c*/ 	.word	0x00019de0


	//   ....[152]....
        /*0740*/ 	.word	0x00019e40


	//   ....[153]....
        /*0744*/ 	.word	0x00019eb0


	//   ....[154]....
        /*0748*/ 	.word	0x00019f20


	//   ....[155]....
        /*074c*/ 	.word	0x0001a090


	//   ....[156]....
        /*0750*/ 	.word	0x0001a0f0


	//   ....[157]....
        /*0754*/ 	.word	0x0001a160


	//   ....[158]....
        /*0758*/ 	.word	0x0001a1d0


	//   ....[159]....
        /*075c*/ 	.word	0x0001a340


	//   ....[160]....
        /*0760*/ 	.word	0x0001a3a0


	//   ....[161]....
        /*0764*/ 	.word	0x0001a410


	//   ....[162]....
        /*0768*/ 	.word	0x0001a480


	//   ....[163]....
        /*076c*/ 	.word	0x0001a600


	//   ....[164]....
        /*0770*/ 	.word	0x0001a660


	//   ....[165]....
        /*0774*/ 	.word	0x0001a6c0


	//   ....[166]....
        /*0778*/ 	.word	0x0001a730


	//   ....[167]....
        /*077c*/ 	.word	0x0001a7a0


	//   ....[168]....
        /*0780*/ 	.word	0x0001a920


	//   ....[169]....
        /*0784*/ 	.word	0x0001a980


	//   ....[170]....
        /*0788*/ 	.word	0x0001a9e0


	//   ....[171]....
        /*078c*/ 	.word	0x0001aa40


	//   ....[172]....
        /*0790*/ 	.word	0x0001aa90


	//   ....[173]....
        /*0794*/ 	.word	0x0001aae0


	//   ....[174]....
        /*0798*/ 	.word	0x0001ab50


	//   ....[175]....
        /*079c*/ 	.word	0x0001abc0


	//   ....[176]....
        /*07a0*/ 	.word	0x0001ac30


	//   ....[177]....
        /*07a4*/ 	.word	0x0001ac90


	//   ....[178]....
        /*07a8*/ 	.word	0x0001ad00


	//   ....[179]....
        /*07ac*/ 	.word	0x0001ad70


	//   ....[180]....
        /*07b0*/ 	.word	0x0001ade0


	//   ....[181]....
        /*07b4*/ 	.word	0x0001ae40


	//   ....[182]....
        /*07b8*/ 	.word	0x0001aeb0


	//   ....[183]....
        /*07bc*/ 	.word	0x0001af20


	//   ....[184]....
        /*07c0*/ 	.word	0x0001af90


	//   ....[185]....
        /*07c4*/ 	.word	0x0001aff0


	//   ....[186]....
        /*07c8*/ 	.word	0x0001b060


	//   ....[187]....
        /*07cc*/ 	.word	0x0001b0d0


	//   ....[188]....
        /*07d0*/ 	.word	0x0001b140


	//   ....[189]....
        /*07d4*/ 	.word	0x0001b1a0


	//   ....[190]....
        /*07d8*/ 	.word	0x0001b210


	//   ....[191]....
        /*07dc*/ 	.word	0x0001b280


	//   ....[192]....
        /*07e0*/ 	.word	0x0001b2f0


	//   ....[193]....
        /*07e4*/ 	.word	0x0001b350


	//   ....[194]....
        /*07e8*/ 	.word	0x0001b3c0


	//   ....[195]....
        /*07ec*/ 	.word	0x0001b430


	//   ....[196]....
        /*07f0*/ 	.word	0x0001b480


	//   ....[197]....
        /*07f4*/ 	.word	0x0001b4c0


	//   ....[198]....
        /*07f8*/ 	.word	0x0001b510


	//   ....[199]....
        /*07fc*/ 	.word	0x0001b560


	//   ....[200]....
        /*0800*/ 	.word	0x0001b5b0


	//   ....[201]....
        /*0804*/ 	.word	0x0001b620


	//   ....[202]....
        /*0808*/ 	.word	0x0001b670


	//   ....[203]....
        /*080c*/ 	.word	0x0001b6c0


	//   ....[204]....
        /*0810*/ 	.word	0x0001b710


	//   ....[205]....
        /*0814*/ 	.word	0x0001b760


	//   ....[206]....
        /*0818*/ 	.word	0x0001b7b0


	//   ....[207]....
        /*081c*/ 	.word	0x0001b820


	//   ....[208]....
        /*0820*/ 	.word	0x0001b870


	//   ....[209]....
        /*0824*/ 	.word	0x0001b8d0


	//   ....[210]....
        /*0828*/ 	.word	0x0001b930


	//   ....[211]....
        /*082c*/ 	.word	0x0001b9a0


	//----- nvinfo : EIATTR_EXIT_INSTR_OFFSETS
	.align		4
.L_448:
        /*0830*/ 	.byte	0x04, 0x1c
        /*0832*/ 	.short	(.L_450 - .L_449)


	//   ....[0]....
.L_449:
        /*0834*/ 	.word	0x00000b40


	//   ....[1]....
        /*0838*/ 	.word	0x00019150


	//----- nvinfo : EIATTR_MAX_THREADS
	.align		4
.L_450:
        /*083c*/ 	.byte	0x04, 0x05
        /*083e*/ 	.short	(.L_452 - .L_451)
.L_451:
        /*0840*/ 	.word	0x00000100
        /*0844*/ 	.word	0x00000001
        /*0848*/ 	.word	0x00000001


	//----- nvinfo : EIATTR_CRS_STACK_SIZE
	.align		4
.L_452:
        /*084c*/ 	.byte	0x04, 0x1e
        /*084e*/ 	.short	(.L_454 - .L_453)
.L_453:
        /*0850*/ 	.word	0x00000000
.L_454:


//--------------------- .nv.info._ZN7cutlass13device_kernelIN5flash19enable_sm80_to_sm89INS1_16FlashAttnFwdSm80INS1_25CollectiveMainloopFwdSm80ILi8ELi2ELb0EN4cute5tupleIJNS5_1CILi128EEENS7_ILi64EEENS7_ILi192EEEEEELi192ENS_10bfloat16_tEfNS_4arch4Sm80ELb0ELb1ELb0ELb0ELb1ELb0ELb1ELb1EEENS1_21CollectiveEpilogueFwdINS6_IJS8_SA_S9_EEENS6_IJNS7_ILi1EEESI_SI_EEESC_SE_Li256ELb0ELb1ELb1ELb0EEENS1_19SingleTileSchedulerILb0ELb1ELb1ELi128EEEEEEEEEvNT_6ParamsE --------------------------
	.section	.nv.info._ZN7cutlass13device_kernelIN5flash19enable_sm80_to_sm89INS1_16FlashAttnFwdSm80INS1_25CollectiveMainloopFwdSm80ILi8ELi2ELb0EN4cute5tupleIJNS5_1CILi128EEENS7_ILi64EEENS7_ILi192EEEEEELi192ENS_10bfloat16_tEfNS_4arch4Sm80ELb0ELb1ELb0ELb0ELb1ELb0ELb1ELb1EEENS1_21CollectiveEpilogueFwdINS6_IJS8_SA_S9_EEENS6_IJNS7_ILi1EEESI_SI_EEESC_SE_Li256ELb0ELb1ELb1ELb0EEENS1_19SingleTileSchedulerILb0ELb1ELb1ELi128EEEEEEEEEvNT_6ParamsE,"",@"SHT_CUDA_INFO"
	.sectionflags	@""
	.align	4


	//----- nvinfo : EIATTR_CUDA_API_VERSION
	.align		4
        /*0000*/ 	.byte	0x04, 0x37
        /*0002*/ 	.short	(.L_456 - .L_455)
.L_455:
        /*0004*/ 	.word	0x00000082


	//----- nvinfo : EIATTR_SW2861232_WAR
	.align		4
.L_456:
        /*0008*/ 	.byte	0x01, 0x35
	.zero		2


	//----- nvinfo : EIATTR_PARAM_CBANK
	.align		4
        /*000c*/ 	.byte	0x04, 0x0a
        /*000e*/ 	.short	(.L_458 - .L_457)
	.align		4
.L_457:
        /*0010*/ 	.word	index@(.nv.constant0._ZN7cutlass13device_kernelIN5flash19enable_sm80_to_sm89INS1_16FlashAttnFwdSm80INS1_25CollectiveMainloopFwdSm80ILi8ELi2ELb0EN4cute5tupleIJNS5_1CILi128EEENS7_ILi64EEENS7_ILi192EEEEEELi192ENS_10bfloat16_tEfNS_4arch4Sm80ELb0ELb1ELb0ELb0ELb1ELb0ELb1ELb1EEENS1_21CollectiveEpilogueFwdINS6_IJS8_SA_S9_EEENS6_IJNS7_ILi1EEESI_SI_EEESC_SE_Li256ELb0ELb1ELb1ELb0EEENS1_19SingleTileSchedulerILb0ELb1ELb1ELi128EEEEEEEEEvNT_6ParamsE)
        /*0014*/ 	.short	0x0160
        /*0016*/ 	.short	0x0418


	//----- nvinfo : EIATTR_CBANK_PARAM_SIZE
	.align		4
.L_458:
        /*0018*/ 	.byte	0x03, 0x19
        /*001a*/ 	.short	0x0418


	//----- nvinfo : EIATTR_KPARAM_INFO
	.align		4
        /*001c*/ 	.byte	0x04, 0x17
        /*001e*/ 	.short	(.L_460 - .L_459)
.L_459:
        /*0020*/ 	.word	0x00000000
        /*0024*/ 	.short	0x0000
        /*0026*/ 	.short	0x0000
        /*0028*/ 	.byte	0x00, 0xf0, 0x61, 0x10


	//----- nvinfo : EIATTR_MAXREG_COUNT
	.align		4
.L_460:
        /*002c*/ 	.byte	0x03, 0x1b
        /*002e*/ 	.short	0x00ff


	//----- nvinfo : EIATTR_NUM_BARRIERS
	.align		4
        /*0030*/ 	.byte	0x02, 0x4c
        /*0032*/ 	.byte	0x02
	.zero		1


	//----- nvinfo : EIATTR_MERCURY_ISA_VERSION
	.align		4
        /*0034*/ 	.byte	0x03, 0x5f
        /*0036*/ 	.short	0x0000


	//----- nvinfo : EIATTR_COOP_GROUP_MASK_REGIDS
	.align		4
        /*0038*/ 	.byte	0x04, 0x29
        /*003a*/ 	.short	(.L_462 - .L_461)


	//   ....[0]....
.L_461:
        /*003c*/ 	.word	0xffffffff


	//   ....[1]....
        /*0040*/ 	.word	0xffffffff


	//   ....[2]....
        /*0044*/ 	.word	0xffffffff


	//   ....[3]....
        /*0048*/ 	.word	0xffffffff


	//   ....[4]....
        /*004c*/ 	.word	0xffffffff


	//   ....[5]....
        /*0050*/ 	.word	0xffffffff


	//   ....[6]....
        /*0054*/ 	.word	0xffffffff


	//   ....[7]....
        /*0058*/ 	.word	0xffffffff


	//   ....[8]....
        /*005c*/ 	.word	0xffffffff


	//   ....[9]....
        /*0060*/ 	.word	0xffffffff


	//   ....[10]....
        /*0064*/ 	.word	0xffffffff


	//   ....[11]....
        /*0068*/ 	.word	0xffffffff


	//   ....[12]....
        /*006c*/ 	.word	0xffffffff


	//   ....[13]....
        /*0070*/ 	.word	0xffffffff


	//   ....[14]....
        /*0074*/ 	.word	0xffffffff


	//   ....[15]....
        /*0078*/ 	.word	0xffffffff


	//   ....[16]....
        /*007c*/ 	.word	0xffffffff


	//   ....[17]....
        /*0080*/ 	.word	0xffffffff


	//   ....[18]....
        /*0084*/ 	.word	0xffffffff


	//   ....[19]....
        /*0088*/ 	.word	0xffffffff


	//   ....[20]....
        /*008c*/ 	.word	0xffffffff


	//   ....[21]....
        /*0090*/ 	.word	0xffffffff


	//   ....[22]....
        /*0094*/ 	.word	0xffffffff


	//   ....[23]....
        /*0098*/ 	.word	0xffffffff


	//   ....[24]....
        /*009c*/ 	.word	0xffffffff


	//   ....[25]....
        /*00a0*/ 	.word	0xffffffff


	//   ....[26]....
        /*00a4*/ 	.word	0xffffffff


	//   ....[27]....
        /*00a8*/ 	.word	0xffffffff


	//   ....[28]....
        /*00ac*/ 	.word	0xffffffff


	//   ....[29]....
        /*00b0*/ 	.word	0xffffffff


	//   ....[30]....
        /*00b4*/ 	.word	0xffffffff


	//   ....[31]....
        /*00b8*/ 	.word	0xffffffff


	//   ....[32]....
        /*00bc*/ 	.word	0xffffffff


	//   ....[33]....
        /*00c0*/ 	.word	0xffffffff


	//   ....[34]....
        /*00c4*/ 	.word	0xffffffff


	//   ....[35]....
        /*00c8*/ 	.word	0xffffffff


	//   ....[36]....
        /*00cc*/ 	.word	0xffffffff


	//   ....[37]....
        /*00d0*/ 	.word	0xffffffff


	//   ....[38]....
        /*00d4*/ 	.word	0xffffffff


	//   ....[39]....
        /*00d8*/ 	.word	0xffffffff


	//   ....[40]....
        /*00dc*/ 	.word	0xffffffff


	//   ....[41]....
        /*00e0*/ 	.word	0xffffffff


	//   ....[42]....
        /*00e4*/ 	.word	0xffffffff


	//   ....[43]....
        /*00e8*/ 	.word	0xffffffff


	//   ....[44]....
        /*00ec*/ 	.word	0xffffffff


	//   ....[45]....
        /*00f0*/ 	.word	0xffffffff


	//   ....[46]....
        /*00f4*/ 	.word	0xffffffff


	//   ....[47]....
        /*00f8*/ 	.word	0xffffffff


	//   ....[48]....
        /*00fc*/ 	.word	0xffffffff


	//   ....[49]....
        /*0100*/ 	.word	0xffffffff


	//   ....[50]....
        /*0104*/ 	.word	0xffffffff


	//   ....[51]....
        /*0108*/ 	.word	0xffffffff


	//   ....[52]....
        /*010c*/ 	.word	0xffffffff


	//   ....[53]....
        /*0110*/ 	.word	0xffffffff


	//   ....[54]....
        /*0114*/ 	.word	0xffffffff


	//   ....[55]....
        /*0118*/ 	.word	0xffffffff


	//   ....[56]....
        /*011c*/ 	.word	0xffffffff


	//   ....[57]....
        /*0120*/ 	.word	0xffffffff


	//   ....[58]....
        /*0124*/ 	.word	0xffffffff


	//   ....[59]....
        /*0128*/ 	.word	0xffffffff


	//   ....[60]....
        /*012c*/ 	.word	0xffffffff


	//   ....[61]....
        /*0130*/ 	.word	0xffffffff


	//   ....[62]....
        /*0134*/ 	.word	0xffffffff


	//   ....[63]....
        /*0138*/ 	.word	0xffffffff


	//   ....[64]....
        /*013c*/ 	.word	0xffffffff


	//   ....[65]....
        /*0140*/ 	.word	0xffffffff


	//   ....[66]....
        /*0144*/ 	.word	0xffffffff


	//   ....[67]....
        /*0148*/ 	.word	0xffffffff


	//   ....[68]....
        /*014c*/ 	.word	0xffffffff


	//   ....[69]....
        /*0150*/ 	.word	0xffffffff


	//   ....[70]....
        /*0154*/ 	.word	0xffffffff


	//   ....[71]....
        /*0158*/ 	.word	0xffffffff


	//   ....[72]....
        /*015c*/ 	.word	0xffffffff


	//   ....[73]....
        /*0160*/ 	.word	0xffffffff


	//   ....[74]....
        /*0164*/ 	.word	0xffffffff


	//   ....[75]....
        /*0168*/ 	.word	0xffffffff


	//   ....[76]....
        /*016c*/ 	.word	0xffffffff


	//   ....[77]....
        /*0170*/ 	.word	0xffffffff


	//   ....[78]....
        /*0174*/ 	.word	0xffffffff


	//   ....[79]....
        /*0178*/ 	.word	0xffffffff


	//   ....[80]....
        /*017c*/ 	.word	0xffffffff


	//   ....[81]....
        /*0180*/ 	.word	0xffffffff


	//   ....[82]....
        /*0184*/ 	.word	0xffffffff


	//   ....[83]....
        /*0188*/ 	.word	0xffffffff


	//   ....[84]....
        /*018c*/ 	.word	0xffffffff


	//   ....[85]....
        /*0190*/ 	.word	0xffffffff


	//   ....[86]....
        /*0194*/ 	.word	0xffffffff


	//----- nvinfo : EIATTR_COOP_GROUP_INSTR_OFFSETS
	.align		4
.L_462:
        /*0198*/ 	.byte	0x04, 0x28
        /*019a*/ 	.short	(.L_464 - .L_463)


	//   ....[0]....
.L_463:
        /*019c*/ 	.word	0x00000050


	//   ....[1]....
        /*01a0*/ 	.word	0x00001320


	//   ....[2]....
        /*01a4*/ 	.word	0x00001350


	//   ....[3]....
        /*01a8*/ 	.word	0x00001540


	//   ....[4]....
        /*01ac*/ 	.word	0x00001570


	//   ....[5]....
        /*01b0*/ 	.word	0x00001690


	//   ....[6]....
        /*01b4*/ 	.word	0x000016c0


	//   ....[7]....
        /*01b8*/ 	.word	0x000017d0


	//   ....[8]....
        /*01bc*/ 	.word	0x00001810


	//   ....[9]....
        /*01c0*/ 	.word	0x00001d70


	//   ....[10]....
        /*01c4*/ 	.word	0x00001d90


	//   ....[11]....
        /*01c8*/ 	.word	0x00001db0


	//   ....[12]....
        /*01cc*/ 	.word	0x00001dd0


	//   ....[13]....
        /*01d0*/ 	.word	0x00001e90


	//   ....[14]....
        /*01d4*/ 	.word	0x00001eb0


	//   ....[15]....
        /*01d8*/ 	.word	0x00001ed0


	//   ....[16]....
        /*01dc*/ 	.word	0x00001ef0


	//   ....[17]....
        /*01e0*/ 	.word	0x000023e0


	//   ....[18]....
        /*01e4*/ 	.word	0x00002410


	//   ....[19]....
        /*01e8*/ 	.word	0x00002430


	//   ....[20]....
        /*01ec*/ 	.word	0x00002440


	//   ....[21]....
        /*01f0*/ 	.word	0x00002a00


	//   ....[22]....
        /*01f4*/ 	.word	0x00002a30


	//   ....[23]....
        /*01f8*/ 	.word	0x00002a50


	//   ....[24]....
        /*01fc*/ 	.word	0x00002ab0


	//   ....[25]....
        /*0200*/ 	.word	0x00003770


	//   ....[26]....
        /*0204*/ 	.word	0x00003980


	//   ....[27]....
        /*0208*/ 	.word	0x00004210


	//   ....[28]....
        /*020c*/ 	.word	0x000044c0


	//   ....[29]....
        /*0210*/ 	.word	0x000044d0


	//   ....[30]....
        /*0214*/ 	.word	0x00004540


	//   ....[31]....
        /*0218*/ 	.word	0x00005710


	//   ....[32]....
        /*021c*/ 	.word	0x00005740


	//   ....[33]....
        /*0220*/ 	.word	0x00005760


	//   ....[34]....
        /*0224*/ 	.word	0x00005770


	//   ....[35]....
        /*0228*/ 	.word	0x00005e80


	//   ....[36]....
        /*022c*/ 	.word	0x00005ea0


	//   ....[37]....
        /*0230*/ 	.word	0x00005eb0


	//   ....[38]....
        /*0234*/ 	.word	0x00005ec0


	//   ....[39]....
        /*0238*/ 	.word	0x000061c0


	//   ....[40]....
        /*023c*/ 	.word	0x00006dd0


	//   ....[41]....
        /*0240*/ 	.word	0x000075b0


	//   ....[42]....
        /*0244*/ 	.word	0x00007700


	//   ....[43]....
        /*0248*/ 	.word	0x00007710


	//   ....[44]....
        /*024c*/ 	.word	0x00007730


	//   ....[45]....
        /*0250*/ 	.word	0x00009080


	//   ....[46]....
        /*0254*/ 	.word	0x000090b0


	//   ....[47]....
        /*0258*/ 	.word	0x000090c0


	//   ....[48]....
        /*025c*/ 	.word	0x000090d0


	//   ....[49]....
        /*0260*/ 	.word	0x00009850


	//   ....[50]....
        /*0264*/ 	.word	0x00009870


	//   ....[51]....
        /*0268*/ 	.word	0x00009880


	//   ....[52]....
        /*026c*/ 	.word	0x00009890


	//   ....[53]....
        /*0270*/ 	.word	0x0000a5f0


	//   ....[54]....
        /*0274*/ 	.word	0x0000a610


	//   ....[55]....
        /*0278*/ 	.word	0x0000a630


	//   ....[56]....
        /*027c*/ 	.word	0x0000a650


	//   ....[57]....
        /*0280*/ 	.word	0x0000bf50


	//   ....[58]....
        /*0284*/ 	.word	0x0000bf80


	//   ....[59]....
        /*0288*/ 	.word	0x0000bf90


	//   ....[60]....
        /*028c*/ 	.word	0x0000bfa0


	//   ....[61]....
        /*0290*/ 	.word	0x0000c4a0


	//   ....[62]....
        /*0294*/ 	.word	0x0000c4d0


	//   ....[63]....
        /*0298*/ 	.word	0x0000c4f0


	//   ....[64]....
        /*029c*/ 	.word	0x0000c500


	//   ....[65]....
        /*02a0*/ 	.word	0x0000cf70


	//   ....[66]....
        /*02a4*/ 	.word	0x0000d3b0


	//   ....[67]....
        /*02a8*/ 	.word	0x0000dbb0


	//   ....[68]....
        /*02ac*/ 	.word	0x0000dd00


	//   ....[69]....
        /*02b0*/ 	.word	0x0000dd10


	//   ....[70]....
        /*02b4*/ 	.word	0x0000dd30


	//   ....[71]....
        /*02b8*/ 	.word	0x0000f630


	//   ....[72]....
        /*02bc*/ 	.word	0x0000f660


	//   ....[73]....
        /*02c0*/ 	.word	0x0000f680


	//   ....[74]....
        /*02c4*/ 	.word	0x0000f690


	//   ....[75]....
        /*02c8*/ 	.word	0x0000f860


	//   ....[76]....
        /*02cc*/ 	.word	0x0000f890


	//   ....[77]....
        /*02d0*/ 	.word	0x0000f8d0


	//   ....[78]....
        /*02d4*/ 	.word	0x0000f8e0


	//   ....[79]....
        /*02d8*/ 	.word	0x000105e0


	//   ....[80]....
        /*02dc*/ 	.word	0x00010610


	//   ....[81]....
        /*02e0*/ 	.word	0x00010650


	//   ....[82]....
        /*02e4*/ 	.word	0x00010690


	//   ....[83]....
        /*02e8*/ 	.word	0x00010730


	//   ....[84]....
        /*02ec*/ 	.word	0x00010780


	//   ....[85]....
        /*02f0*/ 	.word	0x00011090


	//   ....[86]....
        /*02f4*/ 	.word	0x000110a0


	//----- nvinfo : EIATTR_EXIT_INSTR_OFFSETS
	.align		4
.L_464:
        /*02f8*/ 	.byte	0x04, 0x1c
        /*02fa*/ 	.short	(.L_466 - .L_465)


	//   ....[0]....
.L_465:
        /*02fc*/ 	.word	0x000001b0


	//   ....[1]....
        /*0300*/ 	.word	0x000110b0


	//   ....[2]....
        /*0304*/ 	.word	0x00011950


	//   ....[3]....
        /*0308*/ 	.word	0x000119a0


	//   ....[4]....
        /*030c*/ 	.word	0x000119d0


	//   ....[5]....
        /*0310*/ 	.word	0x00011a30


	//   ....[6]....
        /*0314*/ 	.word	0x00011cc0


	//----- nvinfo : EIATTR_CTAIDZ_USED
	.align		4
.L_466:
        /*0318*/ 	.byte	0x01, 0x04
	.zero		2


	//----- nvinfo : EIATTR_MAX_THREADS
	.align		4
        /*031c*/ 	.byte	0x04, 0x05
        /*031e*/ 	.short	(.L_468 - .L_467)
.L_467:
        /*0320*/ 	.word	0x00000100
        /*0324*/ 	.word	0x00000001
        /*0328*/ 	.word	0x00000001


	//----- nvinfo : EIATTR_CRS_STACK_SIZE
	.align		4
.L_468:
        /*032c*/ 	.byte	0x04, 0x1e
        /*032e*/ 	.short	(.L_470 - .L_469)
.L_469:
        /*0330*/ 	.word	0x00000000
.L_470:


//--------------------- .nv.info._ZN7cutlass13device_kernelIN5flash19enable_sm80_to_sm89INS1_16FlashAttnFwdSm80INS1_25CollectiveMainloopFwdSm80ILi8ELi2ELb0EN4cute5tupleIJNS5_1CILi128EEENS7_ILi64EEENS7_ILi192EEEEEELi192ENS_10bfloat16_tEfNS_4arch4Sm80ELb0ELb1ELb0ELb1ELb1ELb0ELb1ELb1EEENS1_21CollectiveEpilogueFwdINS6_IJS8_SA_S9_EEENS6_IJNS7_ILi1EEESI_SI_EEESC_SE_Li256ELb1ELb1ELb1ELb0EEENS1_36VarlenDynamicPersistentTileSchedulerILi128ELi64ELi256ELi256ELb1ELb1ELb0ELb1ELb0ELb1EEEEEEEEEvNT_6ParamsE --------------------------
	.section	.nv.info._ZN7cutlass13device_kernelIN5flash19enable_sm80_to_sm89INS1_16FlashAttnFwdSm80INS1_25CollectiveMainloopFwdSm80ILi8ELi2ELb0EN4cute5tupleIJNS5_1CILi128EEENS7_ILi64EEENS7_ILi192EEEEEELi192ENS_10bfloat16_tEfNS_4arch4Sm80ELb0ELb1ELb0ELb1ELb1ELb0ELb1ELb1EEENS1_21CollectiveEpilogueFwdINS6_IJS8_SA_S9_EEENS6_IJNS7_ILi1EEESI_SI_EEESC_SE_Li256ELb1ELb1ELb1ELb0EEENS1_36VarlenDynamicPersistentTileSchedulerILi128ELi64ELi256ELi256ELb1ELb1ELb0ELb1ELb0ELb1EEEEEEEEEvNT_6ParamsE,"",@"SHT_CUDA_INFO"
	.sectionflags	@""
	.align	4


	//----- nvinfo : EIATTR_CUDA_API_VERSION
	.align		4
        /*0000*/ 	.byte	0x04, 0x37
        /*0002*/ 	.short	(.L_472 - .L_471)
.L_471:
        /*0004*/ 	.word	0x00000082


	//----- nvinfo : EIATTR_SW2861232_WAR
	.align		4
.L_472:
        /*0008*/ 	.byte	0x01, 0x35
	.zero		2


	//----- nvinfo : EIATTR_PARAM_CBANK
	.align		4
        /*000c*/ 	.byte	0x04, 0x0a
        /*000e*/ 	.short	(.L_474 - .L_473)
	.align		4
.L_473:
        /*0010*/ 	.word	index@(.nv.constant0._ZN7cutlass13device_kernelIN5flash19enable_sm80_to_sm89INS1_16FlashAttnFwdSm80INS1_25CollectiveMainloopFwdSm80ILi8ELi2ELb0EN4cute5tupleIJNS5_1CILi128EEENS7_ILi64EEENS7_ILi192EEEEEELi192ENS_10bfloat16_tEfNS_4arch4Sm80ELb0ELb1ELb0ELb1ELb1ELb0ELb1ELb1EEENS1_21CollectiveEpilogueFwdINS6_IJS8_SA_S9_EEENS6_IJNS7_ILi1EEESI_SI_EEESC_SE_Li256ELb1ELb1ELb1ELb0EEENS1_36VarlenDynamicPersistentTileSchedulerILi128ELi64ELi256ELi256ELb1ELb1ELb0ELb1ELb0ELb1EEEEEEEEEvNT_6ParamsE)
        /*0014*/ 	.short	0x0160
        /*0016*/ 	.short	0x0438


	//----- nvinfo : EIATTR_CBANK_PARAM_SIZE
	.align		4
.L_474:
        /*0018*/ 	.byte	0x03, 0x19
        /*001a*/ 	.short	0x0438


	//----- nvinfo : EIATTR_KPARAM_INFO
	.align		4
        /*001c*/ 	.byte	0x04, 0x17
        /*001e*/ 	.short	(.L_476 - .L_475)
.L_475:
        /*0020*/ 	.word	0x00000000
        /*0024*/ 	.short	0x0000
        /*0026*/ 	.short	0x0000
        /*0028*/ 	.byte	0x00, 0xf0, 0xe1, 0x10


	//----- nvinfo : EIATTR_MAXREG_COUNT
	.align		4
.L_476:
        /*002c*/ 	.byte	0x03, 0x1b
        /*002e*/ 	.short	0x00ff


	//----- nvinfo : EIATTR_NUM_BARRIERS
	.align		4
        /*0030*/ 	.byte	0x02, 0x4c
        /*0032*/ 	.byte	0x06
	.zero		1


	//----- nvinfo : EIATTR_ANNOTATIONS
	.align		4
        /*0034*/ 	.byte	0x04, 0x55
        /*0036*/ 	.short	(.L_478 - .L_477)


	//   ....[0]....
.L_477:
        /*0038*/ 	.word	0x00000001
        /*003c*/ 	.byte	0x70, 0x00, 0x00, 0x00, 0x01, 0x00, 0x00, 0x00, 0x00, 0x14, 0x00, 0x00, 0x01, 0x00, 0x00, 0x00
        /*004c*/ 	.byte	0x90, 0x16, 0x00, 0x00, 0x01, 0x00, 0x00, 0x00, 0xa0, 0x52, 0x00, 0x00, 0x01, 0x00, 0x00, 0x00
        /*005c*/ 	.byte	0x20, 0x28, 0x01, 0x00, 0x01, 0x00, 0x00, 0x00, 0x20, 0x54, 0x01, 0x00


	//----- nvinfo : EIATTR_MERCURY_ISA_VERSION
	.align		4
.L_478:
        /*0068*/ 	.byte	0x03, 0x5f
        /*006a*/ 	.short	0x0000


	//----- nvinfo : EIATTR_INT_WARP_WIDE_INSTR_OFFSETS
	.align		4
        /*006c*/ 	.byte	0x04, 0x31
        /*006e*/ 	.short	(.L_480 - .L_479)


	//   ....[0]....
.L_479:
        /*0070*/ 	.word	0x00011fb0


	//   ....[1]....
        /*0074*/ 	.word	0x00012030


	//----- nvinfo : EIATTR_COOP_GROUP_MASK_REGIDS
	.align		4
.L_480:
        /*0078*/ 	.byte	0x04, 0x29
        /*007a*/ 	.short	(.L_482 - .L_481)


	//   ....[0]....
.L_481:
        /*007c*/ 	.word	0xffffffff


	//   ....[1]....
        /*0080*/ 	.word	0xffffffff


	//   ....[2]....
        /*0084*/ 	.word	0xffffffff


	//   ....[3]....
        /*0088*/ 	.word	0xffffffff


	//   ....[4]....
        /*008c*/ 	.word	0xffffffff


	//   ....[5]....
        /*0090*/ 	.word	0xffffffff


	//   ....[6]....
        /*0094*/ 	.word	0xffffffff


	//   ....[7]....
        /*0098*/ 	.word	0xffffffff


	//   ....[8]....
        /*009c*/ 	.word	0xffffffff


	//   ....[9]....
        /*00a0*/ 	.word	0xffffffff


	//   ....[10]....
        /*00a4*/ 	.word	0xffffffff


	//   ....[11]....
        /*00a8*/ 	.word	0xffffffff


	//   ....[12]....
        /*00ac*/ 	.word	0xffffffff


	//   ....[13]....
        /*00b0*/ 	.word	0xffffffff


	//   ....[14]....
        /*00b4*/ 	.word	0xffffffff


	//   ....[15]....
        /*00b8*/ 	.word	0xffffffff


	//   ....[16]....
        /*00bc*/ 	.word	0xffffffff


	//   ....[17]....
        /*00c0*/ 	.word	0xffffffff


	//   ....[18]....
        /*00c4*/ 	.word	0xffffffff


	//   ....[19]....
        /*00c8*/ 	.word	0xffffffff


	//   ....[20]....
        /*00cc*/ 	.word	0xffffffff


	//   ....[21]....
        /*00d0*/ 	.word	0xffffffff


	//   ....[22]....
        /*00d4*/ 	.word	0xffffffff


	//   ....[23]....
        /*00d8*/ 	.word	0xffffffff


	//   ....[24]....
        /*00dc*/ 	.word	0xffffffff


	//   ....[25]....
        /*00e0*/ 	.word	0xffffffff


	//   ....[26]....
        /*00e4*/ 	.word	0xffffffff


	//   ....[27]....
        /*00e8*/ 	.word	0xffffffff


	//   ....[28]....
        /*00ec*/ 	.word	0xffffffff


	//   ....[29]....
        /*00f0*/ 	.word	0xffffffff


	//   ....[30]....
        /*00f4*/ 	.word	0xffffffff


	//   ....[31]....
        /*00f8*/ 	.word	0xffffffff


	//   ....[32]....
        /*00fc*/ 	.word	0xffffffff


	//   ....[33]....
        /*0100*/ 	.word	0xffffffff


	//   ....[34]....
        /*0104*/ 	.word	0xffffffff


	//   ....[35]....
        /*0108*/ 	.word	0xffffffff


	//   ....[36]....
        /*010c*/ 	.word	0xffffffff


	//   ....[37]....
        /*0110*/ 	.word	0xffffffff


	//   ....[38]....
        /*0114*/ 	.word	0xffffffff


	//   ....[39]....
        /*0118*/ 	.word	0xffffffff


	//   ....[40]....
        /*011c*/ 	.word	0xffffffff


	//   ....[41]....
        /*0120*/ 	.word	0xffffffff


	//   ....[42]....
        /*0124*/ 	.word	0xffffffff


	//   ....[43]....
        /*0128*/ 	.word	0xffffffff


	//   ....[44]....
        /*012c*/ 	.word	0xffffffff


	//   ....[45]....
        /*0130*/ 	.word	0xffffffff


	//   ....[46]....
        /*0134*/ 	.word	0xffffffff


	//   ....[47]....
        /*0138*/ 	.word	0xffffffff


	//   ....[48]....
        /*013c*/ 	.word	0xffffffff


	//   ....[49]....
        /*0140*/ 	.word	0xffffffff


	//   ....[50]....
        /*0144*/ 	.word	0xffffffff


	//   ....[51]....
        /*0148*/ 	.word	0xffffffff


	//   ....[52]....
        /*014c*/ 	.word	0xffffffff


	//   ....[53]....
        /*0150*/ 	.word	0xffffffff


	//   ....[54]....
        /*0154*/ 	.word	0xffffffff


	//   ....[55]....
        /*0158*/ 	.word	0xffffffff


	//   ....[56]....
        /*015c*/ 	.word	0xffffffff


	//   ....[57]....
        /*0160*/ 	.word	0xffffffff


	//   ....[58]....
        /*0164*/ 	.word	0xffffffff


	//   ....[59]....
        /*0168*/ 	.word	0xffffffff


	//   ....[60]....
        /*016c*/ 	.word	0xffffffff


	//   ....[61]....
        /*0170*/ 	.word	0xffffffff


	//   ....[62]....
        /*0174*/ 	.word	0xffffffff


	//   ....[63]....
        /*0178*/ 	.word	0xffffffff


	//   ....[64]....
        /*017c*/ 	.word	0xffffffff


	//   ....[65]....
        /*0180*/ 	.word	0xffffffff


	//   ....[66]....
        /*0184*/ 	.word	0xffffffff


	//   ....[67]....
        /*0188*/ 	.word	0xffffffff


	//   ....[68]....
        /*018c*/ 	.word	0xffffffff


	//   ....[69]....
        /*0190*/ 	.word	0xffffffff


	//   ....[70]....
        /*0194*/ 	.word	0xffffffff


	//   ....[71]....
        /*0198*/ 	.word	0xffffffff


	//   ....[72]....
        /*019c*/ 	.word	0xffffffff


	//   ....[73]....
        /*01a0*/ 	.word	0xffffffff


	//   ....[74]....
        /*01a4*/ 	.word	0xffffffff


	//   ....[75]....
        /*01a8*/ 	.word	0xffffffff


	//   ....[76]....
        /*01ac*/ 	.word	0xffffffff


	//   ....[77]....
        /*01b0*/ 	.word	0xffffffff


	//   ....[78]....
        /*01b4*/ 	.word	0xffffffff


	//   ....[79]....
        /*01b8*/ 	.word	0xffffffff


	//   ....[80]....
        /*01bc*/ 	.word	0xffffffff


	//   ....[81]....
        /*01c0*/ 	.word	0xffffffff


	//   ....[82]....
        /*01c4*/ 	.word	0xffffffff


	//   ....[83]....
        /*01c8*/ 	.word	0xffffffff


	//   ....[84]....
        /*01cc*/ 	.word	0xffffffff


	//   ....[85]....
        /*01d0*/ 	.word	0xffffffff


	//   ....[86]....
        /*01d4*/ 	.word	0xffffffff


	//   ....[87]....
        /*01d8*/ 	.word	0xffffffff


	//   ....[88]....
        /*01dc*/ 	.word	0xffffffff


	//   ....[89]....
        /*01e0*/ 	.word	0xffffffff


	//   ....[90]....
        /*01e4*/ 	.word	0xffffffff


	//   ....[91]....
        /*01e8*/ 	.word	0xffffffff


	//   ....[92]....
        /*01ec*/ 	.word	0xffffffff


	//   ....[93]....
        /*01f0*/ 	.word	0xffffffff


	//   ....[94]....
        /*01f4*/ 	.word	0xffffffff


	//   ....[95]....
        /*01f8*/ 	.word	0xffffffff


	//   ....[96]....
        /*01fc*/ 	.word	0xffffffff


	//   ....[97]....
        /*0200*/ 	.word	0xffffffff


	//   ....[98]....
        /*0204*/ 	.word	0xffffffff


	//   ....[99]....
        /*0208*/ 	.word	0xffffffff


	//   ....[100]....
        /*020c*/ 	.word	0xffffffff


	//   ....[101]....
        /*0210*/ 	.word	0xffffffff


	//   ....[102]....
        /*0214*/ 	.word	0xffffffff


	//   ....[103]....
        /*0218*/ 	.word	0xffffffff


	//   ....[104]....
        /*021c*/ 	.word	0xffffffff


	//   ....[105]....
        /*0220*/ 	.word	0xffffffff


	//   ....[106]....
        /*0224*/ 	.word	0xffffffff


	//   ....[107]....
        /*0228*/ 	.word	0xffffffff


	//   ....[108]....
        /*022c*/ 	.word	0xffffffff


	//   ....[109]....
        /*0230*/ 	.word	0xffffffff


	//   ....[110]....
        /*0234*/ 	.word	0xffffffff


	//   ....[111]....
        /*0238*/ 	.word	0xffffffff


	//   ....[112]....
        /*023c*/ 	.word	0xffffffff


	//   ....[113]....
        /*0240*/ 	.word	0xffffffff


	//   ....[114]....
        /*0244*/ 	.word	0xffffffff


	//   ....[115]....
        /*0248*/ 	.word	0xffffffff


	//   ....[116]....
        /*024c*/ 	.word	0xffffffff


	//   ....[117]....
        /*0250*/ 	.word	0xffffffff


	//   ....[118]....
        /*0254*/ 	.word	0xffffffff


	//   ....[119]....
        /*0258*/ 	.word	0xffffffff


	//   ....[120]....
        /*025c*/ 	.word	0xffffffff


	//   ....[121]....
        /*0260*/ 	.word	0xffffffff


	//   ....[122]....
        /*0264*/ 	.word	0xffffffff


	//   ....[123]....
        /*0268*/ 	.word	0xffffffff


	//   ....[124]....
        /*026c*/ 	.word	0xffffffff


	//   ....[125]....
        /*0270*/ 	.word	0xffffffff


	//   ....[126]....
        /*0274*/ 	.word	0xffffffff


	//   ....[127]....
        /*0278*/ 	.word	0xffffffff


	//   ....[128]....
        /*027c*/ 	.word	0xffffffff


	//   ....[129]....
        /*0280*/ 	.word	0xffffffff


	//   ....[130]....
        /*0284*/ 	.word	0xffffffff


	//   ....[131]....
        /*0288*/ 	.word	0xffffffff


	//   ....[132]....
        /*028c*/ 	.word	0xffffffff


	//   ....[133]....
        /*0290*/ 	.word	0xffffffff


	//   ....[134]....
        /*0294*/ 	.word	0xffffffff


	//   ....[135]....
        /*0298*/ 	.word	0xffffffff


	//   ....[136]....
        /*029c*/ 	.word	0xffffffff


	//   ....[137]....
        /*02a0*/ 	.word	0xffffffff


	//   ....[138]....
        /*02a4*/ 	.word	0xffffffff


	//   ....[139]....
        /*02a8*/ 	.word	0xffffffff


	//   ....[140]....
        /*02ac*/ 	.word	0xffffffff


	//   ....[141]....
        /*02b0*/ 	.word	0xffffffff


	//   ....[142]....
        /*02b4*/ 	.word	0xffffffff


	//   ....[143]....
        /*02b8*/ 	.word	0xffffffff


	//   ....[144]....
        /*02bc*/ 	.word	0xffffffff


	//   ....[145]....
        /*02c0*/ 	.word	0xffffffff


	//   ....[146]....
        /*02c4*/ 	.word	0xffffffff


	//   ....[147]....
        /*02c8*/ 	.word	0xffffffff


	//   ....[148]....
        /*02cc*/ 	.word	0xffffffff


	//   ....[149]....
        /*02d0*/ 	.word	0xffffffff


	//   ....[150]....
        /*02d4*/ 	.word	0xffffffff


	//   ....[151]....
        /*02d8*/ 	.word	0xffffffff


	//   ....[152]....
        /*02dc*/ 	.word	0xffffffff


	//   ....[153]....
        /*02e0*/ 	.word	0xffffffff


	//   ....[154]....
        /*02e4*/ 	.word	0xffffffff


	//   ....[155]....
        /*02e8*/ 	.word	0xffffffff


	//   ....[156]....
        /*02ec*/ 	.word	0xffffffff


	//   ....[157]....
        /*02f0*/ 	.word	0xffffffff


	//   ....[158]....
        /*02f4*/ 	.word	0xffffffff


	//   ....[159]....
        /*02f8*/ 	.word	0xffffffff


	//   ....[160]....
        /*02fc*/ 	.word	0xffffffff


	//   ....[161]....
        /*0300*/ 	.word	0xffffffff


	//   ....[162]....
        /*0304*/ 	.word	0xffffffff


	//   ....[163]....
        /*0308*/ 	.word	0xffffffff


	//   ....[164]....
        /*030c*/ 	.word	0xffffffff


	//   ....[165]....
        /*0310*/ 	.word	0xffffffff


	//   ....[166]....
        /*0314*/ 	.word	0xffffffff


	//   ....[167]....
        /*0318*/ 	.word	0xffffffff


	//   ....[168]....
        /*031c*/ 	.word	0xffffffff


	//   ....[169]....
        /*0320*/ 	.word	0xffffffff


	//   ....[170]....
        /*0324*/ 	.word	0xffffffff


	//   ....[171]....
        /*0328*/ 	.word	0xffffffff


	//   ....[172]....
        /*032c*/ 	.word	0xffffffff


	//   ....[173]....
        /*0330*/ 	.word	0xffffffff


	//   ....[174]....
        /*0334*/ 	.word	0xffffffff


	//   ....[175]....
        /*0338*/ 	.word	0xffffffff


	//   ....[176]....
        /*033c*/ 	.word	0xffffffff


	//   ....[177]....
        /*0340*/ 	.word	0xffffffff


	//   ....[178]....
        /*0344*/ 	.word	0xffffffff


	//   ....[179]....
        /*0348*/ 	.word	0xffffffff


	//   ....[180]....
        /*034c*/ 	.word	0xffffffff


	//   ....[181]....
        /*0350*/ 	.word	0xffffffff


	//   ....[182]....
        /*0354*/ 	.word	0xffffffff


	//   ....[183]....
        /*0358*/ 	.word	0xffffffff


	//   ....[184]....
        /*035c*/ 	.word	0xffffffff


	//   ....[185]....
        /*0360*/ 	.word	0xffffffff


	//   ....[186]....
        /*0364*/ 	.word	0xffffffff


	//   ....[187]....
        /*0368*/ 	.word	0xffffffff


	//   ....[188]....
        /*036c*/ 	.word	0xffffffff


	//   ....[189]....
        /*0370*/ 	.word	0xffffffff


	//   ....[190]....
        /*0374*/ 	.word	0xffffffff


	//   ....[191]....
        /*0378*/ 	.word	0xffffffff


	//   ....[192]....
        /*037c*/ 	.word	0xffffffff


	//   ....[193]....
        /*0380*/ 	.word	0xffffffff


	//   ....[194]....
        /*0384*/ 	.word	0xffffffff


	//   ....[195]....
        /*0388*/ 	.word	0xffffffff


	//   ....[196]....
        /*038c*/ 	.word	0xffffffff


	//   ....[197]....
        /*0390*/ 	.word	0xffffffff


	//   ....[198]....
        /*0394*/ 	.word	0xffffffff


	//   ....[199]....
        /*0398*/ 	.word	0xffffffff


	//   ....[200]....
        /*039c*/ 	.word	0xffffffff


	//   ....[201]....
        /*03a0*/ 	.word	0xffffffff


	//   ....[202]....
        /*03a4*/ 	.word	0xffffffff


	//   ....[203]....
        /*03a8*/ 	.word	0xffffffff


	//   ....[204]....
        /*03ac*/ 	.word	0xffffffff


	//   ....[205]....
        /*03b0*/ 	.word	0xffffffff


	//   ....[206]....
        /*03b4*/ 	.word	0xffffffff


	//   ....[207]....
        /*03b8*/ 	.word	0xffffffff


	//   ....[208]....
        /*03bc*/ 	.word	0xffffffff


	//   ....[209]....
        /*03c0*/ 	.word	0xffffffff


	//   ....[210]....
        /*03c4*/ 	.word	0xffffffff


	//   ....[211]....
        /*03c8*/ 	.word	0xffffffff


	//   ....[212]....
        /*03cc*/ 	.word	0xffffffff


	//   ....[213]....
        /*03d0*/ 	.word	0xffffffff


	//   ....[214]....
        /*03d4*/ 	.word	0xffffffff


	//   ....[215]....
        /*03d8*/ 	.word	0xffffffff


	//   ....[216]....
        /*03dc*/ 	.word	0xffffffff


	//   ....[217]....
        /*03e0*/ 	.word	0xffffffff


	//   ....[218]....
        /*03e4*/ 	.word	0xffffffff


	//   ....[219]....
        /*03e8*/ 	.word	0xffffffff


	//   ....[220]....
        /*03ec*/ 	.word	0xffffffff


	//   ....[221]....
        /*03f0*/ 	.word	0xffffffff


	//   ....[222]....
        /*03f4*/ 	.word	0xffffffff


	//   ....[223]....
        /*03f8*/ 	.word	0xffffffff


	//   ....[224]....
        /*03fc*/ 	.word	0xffffffff


	//   ....[225]....
        /*0400*/ 	.word	0xffffffff


	//   ....[226]....
        /*0404*/ 	.word	0xffffffff


	//   ....[227]....
        /*0408*/ 	.word	0xffffffff


	//   ....[228]....
        /*040c*/ 	.word	0xffffffff


	//   ....[229]....
        /*0410*/ 	.word	0xffffffff


	//   ....[230]....
        /*0414*/ 	.word	0xffffffff


	//   ....[231]....
        /*0418*/ 	.word	0xffffffff


	//   ....[232]....
        /*041c*/ 	.word	0xffffffff


	//   ....[233]....
        /*0420*/ 	.word	0xffffffff


	//----- nvinfo : EIATTR_COOP_GROUP_INSTR_OFFSETS
	.align		4
.L_482:
        /*0424*/ 	.byte	0x04, 0x28
        /*0426*/ 	.short	(.L_484 - .L_483)


	//   ....[0]....
.L_483:
        /*0428*/ 	.word	0x00000050


	//   ....[1]....
        /*042c*/ 	.word	0x000001e0


	//   ....[2]....
        /*0430*/ 	.word	0x00000210


	//   ....[3]....
        /*0434*/ 	.word	0x00000240


	//   ....[4]....
        /*0438*/ 	.word	0x00000270


	//   ....[5]....
        /*043c*/ 	.word	0x000002a0


	//   ....[6]....
        /*0440*/ 	.word	0x000002d0


	//   ....[7]....
        /*0444*/ 	.word	0x00000430


	//   ....[8]....
        /*0448*/ 	.word	0x00000470


	//   ....[9]....
        /*044c*/ 	.word	0x000004a0


	//   ....[10]....
        /*0450*/ 	.word	0x000004d0


	//   ....[11]....
        /*0454*/ 	.word	0x00000500


	//   ....[12]....
        /*0458*/ 	.word	0x00000530


	//   ....[13]....
        /*045c*/ 	.word	0x000005c0


	//   ....[14]....
        /*0460*/ 	.word	0x00000600


	//   ....[15]....
        /*0464*/ 	.word	0x00000620


	//   ....[16]....
        /*0468*/ 	.word	0x00000680


	//   ....[17]....
        /*046c*/ 	.word	0x000029c0


	//   ....[18]....
        /*0470*/ 	.word	0x000029e0


	//   ....[19]....
        /*0474*/ 	.word	0x00002b50


	//   ....[20]....
        /*0478*/ 	.word	0x00002b60


	//   ....[21]....
        /*047c*/ 	.word	0x00002cc0


	//   ....[22]....
        /*0480*/ 	.word	0x00002ce0


	//   ....[23]....
        /*0484*/ 	.word	0x00002e40


	//   ....[24]....
        /*0488*/ 	.word	0x00002e50


	//   ....[25]....
        /*048c*/ 	.word	0x00003320


	//   ....[26]....
        /*0490*/ 	.word	0x00003340


	//   ....[27]....
        /*0494*/ 	.word	0x00003350


	//   ....[28]....
        /*0498*/ 	.word	0x00003360


	//   ....[29]....
        /*049c*/ 	.word	0x00003500


	//   ....[30]....
        /*04a0*/ 	.word	0x00003510


	//   ....[31]....
        /*04a4*/ 	.word	0x00003560


	//   ....[32]....
        /*04a8*/ 	.word	0x00003570


	//   ....[33]....
        /*04ac*/ 	.word	0x00003980


	//   ....[34]....
        /*04b0*/ 	.word	0x000039a0


	//   ....[35]....
        /*04b4*/ 	.word	0x00003a70


	//   ....[36]....
        /*04b8*/ 	.word	0x00003ab0


	//   ....[37]....
        /*04bc*/ 	.word	0x00003f00


	//   ....[38]....
        /*04c0*/ 	.word	0x00003f20


	//   ....[39]....
        /*04c4*/ 	.word	0x00003ff0


	//   ....[40]....
        /*04c8*/ 	.word	0x00004030


	//   ....[41]....
        /*04cc*/ 	.word	0x00004b90


	//   ....[42]....
        /*04d0*/ 	.word	0x00004df0


	//   ....[43]....
        /*04d4*/ 	.word	0x00005570


	//   ....[44]....
        /*04d8*/ 	.word	0x00005820


	//   ....[45]....
        /*04dc*/ 	.word	0x00005840


	//   ....[46]....
        /*04e0*/ 	.word	0x000058a0


	//   ....[47]....
        /*04e4*/ 	.word	0x00006b70


	//   ....[48]....
        /*04e8*/ 	.word	0x00006b90


	//   ....[49]....
        /*04ec*/ 	.word	0x00006bf0


	//   ....[50]....
        /*04f0*/ 	.word	0x00006c20


	//   ....[51]....
        /*04f4*/ 	.word	0x000073d0


	//   ....[52]....
        /*04f8*/ 	.word	0x000073f0


	//   ....[53]....
        /*04fc*/ 	.word	0x000074f0


	//   ....[54]....
        /*0500*/ 	.word	0x00007530


	//   ....[55]....
        /*0504*/ 	.word	0x00007ee0


	//   ....[56]....
        /*0508*/ 	.word	0x00008600


	//   ....[57]....
        /*050c*/ 	.word	0x00008900


	//   ....[58]....
        /*0510*/ 	.word	0x00008930


	//   ....[59]....
        /*0514*/ 	.word	0x00009290


	//   ....[60]....
        /*0518*/ 	.word	0x000092b0


	//   ....[61]....
        /*051c*/ 	.word	0x0000a770


	//   ....[62]....
        /*0520*/ 	.word	0x0000a790


	//   ....[63]....
        /*0524*/ 	.word	0x0000a8a0


	//   ....[64]....
        /*0528*/ 	.word	0x0000a8d0


	//   ....[65]....
        /*052c*/ 	.word	0x0000b060


	//   ....[66]....
        /*0530*/ 	.word	0x0000b080


	//   ....[67]....
        /*0534*/ 	.word	0x0000b180


	//   ....[68]....
        /*0538*/ 	.word	0x0000b1c0


	//   ....[69]....
        /*053c*/ 	.word	0x0000bf30


	//   ....[70]....
        /*0540*/ 	.word	0x0000bf60


	//   ....[71]....
        /*0544*/ 	.word	0x0000c200


	//   ....[72]....
        /*0548*/ 	.word	0x0000c330


	//   ....[73]....
        /*054c*/ 	.word	0x0000d960


	//   ....[74]....
        /*0550*/ 	.word	0x0000d980


	//   ....[75]....
        /*0554*/ 	.word	0x0000da90


	//   ....[76]....
        /*0558*/ 	.word	0x0000dad0


	//   ....[77]....
        /*055c*/ 	.word	0x0000e000


	//   ....[78]....
        /*0560*/ 	.word	0x0000e020


	//   ....[79]....
        /*0564*/ 	.word	0x0000e120


	//   ....[80]....
        /*0568*/ 	.word	0x0000e160


	//   ....[81]....
        /*056c*/ 	.word	0x0000ec50


	//   ....[82]....
        /*0570*/ 	.word	0x0000f260


	//   ....[83]....
        /*0574*/ 	.word	0x0000f560


	//   ....[84]....
        /*0578*/ 	.word	0x0000f590


	//   ....[85]....
        /*057c*/ 	.word	0x0000feb0


	//   ....[86]....
        /*0580*/ 	.word	0x0000fed0


	//   ....[87]....
        /*0584*/ 	.word	0x000113d0


	//   ....[88]....
        /*0588*/ 	.word	0x000113f0


	//   ....[89]....
        /*058c*/ 	.word	0x00011500


	//   ....[90]....
        /*0590*/ 	.word	0x00011540


	//   ....[91]....
        /*0594*/ 	.word	0x00011790


	//   ....[92]....
        /*0598*/ 	.word	0x000117c0


	//   ....[93]....
        /*059c*/ 	.word	0x000117d0


	//   ....[94]....
        /*05a0*/ 	.word	0x00011800


	//   ....[95]....
        /*05a4*/ 	.word	0x00012b80


	//   ....[96]....
        /*05a8*/ 	.word	0x00012bb0


	//   ....[97]....
        /*05ac*/ 	.word	0x00012bc0


	//   ....[98]....
        /*05b0*/ 	.word	0x00012bd0


	//   ....[99]....
        /*05b4*/ 	.word	0x00012f30


	//   ....[100]....
        /*05b8*/ 	.word	0x00012f50


	//   ....[101]....
        /*05bc*/ 	.word	0x000130b0


	//   ....[102]....
        /*05c0*/ 	.word	0x000130c0


	//   ....[103]....
        /*05c4*/ 	.word	0x00013220


	//   ....[104]....
        /*05c8*/ 	.word	0x00013240


	//   ....[105]....
        /*05cc*/ 	.word	0x000133a0


	//   ....[106]....
        /*05d0*/ 	.word	0x000133b0


	//   ....[107]....
        /*05d4*/ 	.word	0x000136f0


	//   ....[108]....
        /*05d8*/ 	.word	0x00013710


	//   ....[109]....
        /*05dc*/ 	.word	0x00013ee0


	//   ....[110]....
        /*05e0*/ 	.word	0x00013ef0


	//   ....[111]....
        /*05e4*/ 	.word	0x00014e50


	//   ....[112]....
        /*05e8*/ 	.word	0x00014e70


	//   ....[113]....
        /*05ec*/ 	.word	0x00014fe0


	//   ....[114]....
        /*05f0*/ 	.word	0x00014ff0


	//   ....[115]....
        /*05f4*/ 	.word	0x00015150


	//   ....[116]....
        /*05f8*/ 	.word	0x00015170


	//   ....[117]....
        /*05fc*/ 	.word	0x000152d0


	//   ....[118]....
        /*0600*/ 	.word	0x000152e0


	//   ....[119]....
        /*0604*/ 	.word	0x000154e0


	//   ....[120]....
        /*0608*/ 	.word	0x00015500


	//   ....[121]....
        /*060c*/ 	.word	0x00015620


	//   ....[122]....
        /*0610*/ 	.word	0x00015660


	//   ....[123]....
        /*0614*/ 	.word	0x00015690


	//   ....[124]....
        /*0618*/ 	.word	0x000156c0


	//   ....[125]....
        /*061c*/ 	.word	0x000156f0


	//   ....[126]....
        /*0620*/ 	.word	0x00015720


	//   ....[127]....
        /*0624*/ 	.word	0x00015870


	//   ....[128]....
        /*0628*/ 	.word	0x000158b0


	//   ....[129]....
        /*062c*/ 	.word	0x000158e0


	//   ....[130]....
        /*0630*/ 	.word	0x00015910


	//   ....[131]....
        /*0634*/ 	.word	0x00015940


	//   ....[132]....
        /*0638*/ 	.word	0x00015970


	//   ....[133]....
        /*063c*/ 	.word	0x00015a00


	//   ....[134]....
        /*0640*/ 	.word	0x00015a40


	//   ....[135]....
        /*0644*/ 	.word	0x00015a50


	//   ....[136]....
        /*0648*/ 	.word	0x00015ab0


	//   ....[137]....
        /*064c*/ 	.word	0x00016470


	//   ....[138]....
        /*0650*/ 	.word	0x000164d0


	//   ....[139]....
        /*0654*/ 	.word	0x00016520


	//   ....[140]....
        /*0658*/ 	.word	0x00016570


	//   ....[141]....
        /*065c*/ 	.word	0x000165c0


	//   ....[142]....
        /*0660*/ 	.word	0x00016630


	//   ....[143]....
        /*0664*/ 	.word	0x00016680


	//   ....[144]....
        /*0668*/ 	.word	0x000166f0


	//   ....[145]....
        /*066c*/ 	.word	0x00016760


	//   ....[146]....
        /*0670*/ 	.word	0x000167d0


	//   ....[147]....
        /*0674*/ 	.word	0x00016840


	//   ....[148]....
        /*0678*/ 	.word	0x000168b0


	//   ....[149]....
        /*067c*/ 	.word	0x00016920


	//   ....[150]....
        /*0680*/ 	.word	0x00016980


	//   ....[151]....
        /*0684*/ 	.word	0x000169f0


	//   ....[152]....
        /*0688*/ 	.word	0x00016a60


	//   ....[153]....
        /*068c*/ 	.word	0x00016ad0


	//   ....[154]....
        /*0690*/ 	.word	0x00016b30


	//   ....[155]....
        /*0694*/ 	.word	0x00016ba0


	//   ....[156]....
        /*0698*/ 	.word	0x00016c10


	//   ....[157]....
        /*069c*/ 	.word	0x00016d80


	//   ....[158]....
        /*06a0*/ 	.word	0x00016de0


	//   ....[159]....
        /*06a4*/ 	.word	0x00016e50


	//   ....[160]....
        /*06a8*/ 	.word	0x00016ec0


	//   ....[161]....
        /*06ac*/ 	.word	0x00017030


	//   ....[162]....
        /*06b0*/ 	.word	0x00017090


	//   ....[163]....
        /*06b4*/ 	.word	0x00017100


	//   ....[164]....
        /*06b8*/ 	.word	0x00017170


	//   ....[165]....
        /*06bc*/ 	.word	0x000172e0


	//   ....[166]....
        /*06c0*/ 	.word	0x00017340


	//   ....[167]....
        /*06c4*/ 	.word	0x000173b0


	//   ....[168]....
        /*06c8*/ 	.word	0x00017420


	//   ....[169]....
        /*06cc*/ 	.word	0x000175a0


	//   ....[170]....
        /*06d0*/ 	.word	0x00017600


	//   ....[171]....
        /*06d4*/ 	.word	0x00017670


	//   ....[172]....
        /*06d8*/ 	.word	0x000176e0


	//   ....[173]....
        /*06dc*/ 	.word	0x00017860


	//   ....[174]....
        /*06e0*/ 	.word	0x000178c0


	//   ....[175]....
        /*06e4*/ 	.word	0x00017930


	//   ....[176]....
        /*06e8*/ 	.word	0x000179a0


	//   ....[177]....
        /*06ec*/ 	.word	0x00017b20


	//   ....[178]....
        /*06f0*/ 	.word	0x00017b80


	//   ....[179]....
        /*06f4*/ 	.word	0x00017be0


	//   ....[180]....
        /*06f8*/ 	.word	0x00017c50


	//   ....[181]....
        /*06fc*/ 	.word	0x00017cc0


	//   ....[182]....
        /*0700*/ 	.word	0x00017e40


	//   ....[183]....
        /*0704*/ 	.word	0x00017ea0


	//   ....[184]....
        /*0708*/ 	.word	0x00017f10


	//   ....[185]....
        /*070c*/ 	.word	0x00017f80


	//   ....[186]....
        /*0710*/ 	.word	0x00018100


	//   ....[187]....
        /*0714*/ 	.word	0x00018160


	//   ....[188]....
        /*0718*/ 	.word	0x000181d0


	//   ....[189]....
        /*071c*/ 	.word	0x00018240


	//   ....[190]....
        /*0720*/ 	.word	0x000183c0


	//   ....[191]....
        /*0724*/ 	.word	0x00018420


	//   ....[192]....
        /*0728*/ 	.word	0x00018480


	//   ....[193]....
        /*072c*/ 	.word	0x000184e0


	//   ....[194]....
        /*0730*/ 	.word	0x00018530


	//   ....[195]....
        /*0734*/ 	.word	0x00018580


	//   ....[196]....
        /*0738*/ 	.word	0x000185f0


	//   ....[197]....
        /*073c*/ 	.word	0x00018660


	//   ....[198]....
        /*0740*/ 	.word	0x000186d0


	//   ....[199]....
        /*0744*/ 	.word	0x00018730


	//   ....[200]....
        /*0748*/ 	.word	0x000187a0


	//   ....[201]....
        /*074c*/ 	.word	0x00018810


	//   ....[202]....
        /*0750*/ 	.word	0x00018880


	//   ....[203]....
        /*0754*/ 	.word	0x000188e0


	//   ....[204]....
        /*0758*/ 	.word	0x00018950


	//   ....[205]....
        /*075c*/ 	.word	0x000189c0


	//   ....[206]....
        /*0760*/ 	.word	0x00018a30


	//   ....[207]....
        /*0764*/ 	.word	0x00018a90


	//   ....[208]....
        /*0768*/ 	.word	0x00018b00


	//   ....[209]....
        /*076c*/ 	.word	0x00018b70


	//   ....[210]....
        /*0770*/ 	.word	0x00018be0


	//   ....[211]....
        /*0774*/ 	.word	0x00018c40


	//   ....[212]....
        /*0778*/ 	.word	0x00018cb0


	//   ....[213]....
        /*077c*/ 	.word	0x00018d20


	//   ....[214]....
        /*0780*/ 	.word	0x00018d90


	//   ....[215]....
        /*0784*/ 	.word	0x00018df0


	//   ....[216]....
        /*0788*/ 	.word	0x00018e60


	//   ....[217]....
        /*078c*/ 	.word	0x00018ed0


	//   ....[218]....
        /*0790*/ 	.word	0x00018f20


	//   ....[219]....
        /*0794*/ 	.word	0x00018f60


	//   ....[220]....
        /*0798*/ 	.word	0x00018fb0


	//   ....[221]....
        /*079c*/ 	.word	0x00019000


	//   ....[222]....
        /*07a0*/ 	.word	0x00019050


	//   ....[223]....
        /*07a4*/ 	.word	0x000190c0


	//   ....[224]....
        /*07a8*/ 	.word	0x00019110


	//   ....[225]....
        /*07ac*/ 	.word	0x00019160


	//   ....[226]....
        /*07b0*/ 	.word	0x000191b0


	//   ....[227]....
        /*07b4*/ 	.word	0x00019200


	//   ....[228]....
        /*07b8*/ 	.word	0x00019250


	//   ....[229]....
        /*07bc*/ 	.word	0x000192c0


	//   ....[230]....
        /*07c0*/ 	.word	0x00019310


	//   ....[231]....
        /*07c4*/ 	.word	0x00019380


	//   ....[232]....
        /*07c8*/ 	.word	0x000193e0


	//   ....[233]....
        /*07cc*/ 	.word	0x00019450


	//----- nvinfo : EIATTR_EXIT_INSTR_OFFSETS
	.align		4
.L_484:
        /*07d0*/ 	.byte	0x04, 0x1c
        /*07d2*/ 	.short	(.L_486 - .L_485)


	//   ....[0]....
.L_485:
        /*07d4*/ 	.word	0x00000fe0


	//   ....[1]....
        /*07d8*/ 	.word	0x00016430


	//----- nvinfo : EIATTR_MAX_THREADS
	.align		4
.L_486:
        /*07dc*/ 	.byte	0x04, 0x05
        /*07de*/ 	.short	(.L_488 - .L_487)
.L_487:
        /*07e0*/ 	.word	0x00000100
        /*07e4*/ 	.word	0x00000001
        /*07e8*/ 	.word	0x00000001


	//----- nvinfo : EIATTR_CRS_STACK_SIZE
	.align		4
.L_488:
        /*07ec*/ 	.byte	0x04, 0x1e
        /*07ee*/ 	.short	(.L_490 - .L_489)
.L_489:
        /*07f0*/ 	.word	0x00000000
.L_490:


//--------------------- .nv.info._ZN7cutlass13device_kernelIN5flash19enable_sm80_to_sm89INS1_16FlashAttnFwdSm80INS1_25CollectiveMainloopFwdSm80ILi8ELi2ELb0EN4cute5tupleIJNS5_1CILi128EEENS7_ILi64EEENS7_ILi192EEEEEELi192ENS_10bfloat16_tEfNS_4arch4Sm80ELb0ELb1ELb0ELb1ELb1ELb1ELb1ELb1EEENS1_21CollectiveEpilogueFwdINS6_IJS8_SA_S9_EEENS6_IJNS7_ILi1EEESI_SI_EEESC_SE_Li256ELb1ELb1ELb1ELb0EEENS1_36VarlenDynamicPersistentTileSchedulerILi128ELi64ELi256ELi256ELb1ELb1ELb0ELb1ELb0ELb1EEEEEEEEEvNT_6ParamsE --------------------------
	.section	.nv.info._ZN7cutlass13device_kernelIN5flash19enable_sm80_to_sm89INS1_16FlashAttnFwdSm80INS1_25CollectiveMainloopFwdSm80ILi8ELi2ELb0EN4cute5tupleIJNS5_1CILi128EEENS7_ILi64EEENS7_ILi192EEEEEELi192ENS_10bfloat16_tEfNS_4arch4Sm80ELb0ELb1ELb0ELb1ELb1ELb1ELb1ELb1EEENS1_21CollectiveEpilogueFwdINS6_IJS8_SA_S9_EEENS6_IJNS7_ILi1EEESI_SI_EEESC_SE_Li256ELb1ELb1ELb1ELb0EEENS1_36VarlenDynamicPersistentTileSchedulerILi128ELi64ELi256ELi256ELb1ELb1ELb0ELb1ELb0ELb1EEEEEEEEEvNT_6ParamsE,"",@"SHT_CUDA_INFO"
	.sectionflags	@""
	.align	4


	//----- nvinfo : EIATTR_CUDA_API_VERSION
	.align		4
        /*0000*/ 	.byte	0x04, 0x37
        /*0002*/ 	.short	(.L_492 - .L_491)
.L_491:
        /*0004*/ 	.word	0x00000082


	//----- nvinfo : EIATTR_SW2861232_WAR
	.align		4
.L_492:
        /*0008*/ 	.byte	0x01, 0x35
	.zero		2


	//----- nvinfo : EIATTR_PARAM_CBANK
	.align		4
        /*000c*/ 	.byte	0x04, 0x0a
        /*000e*/ 	.short	(.L_494 - .L_493)
	.align		4
.L_493:
        /*0010*/ 	.word	index@(.nv.constant0._ZN7cutlass13device_kernelIN5flash19enable_sm80_to_sm89INS1_16FlashAttnFwdSm80INS1_25CollectiveMainloopFwdSm80ILi8ELi2ELb0EN4cute5tupleIJNS5_1CILi128EEENS7_ILi64EEENS7_ILi192EEEEEELi192ENS_10bfloat16_tEfNS_4arch4Sm80ELb0ELb1ELb0ELb1ELb1ELb1ELb1ELb1EEENS1_21CollectiveEpilogueFwdINS6_IJS8_SA_S9_EEENS6_IJNS7_ILi1EEESI_SI_EEESC_SE_Li256ELb1ELb1ELb1ELb0EEENS1_36VarlenDynamicPersistentTileSchedulerILi128ELi64ELi256ELi256ELb1ELb1ELb0ELb1ELb0ELb1EEEEEEEEEvNT_6ParamsE)
        /*0014*/ 	.short	0x0160
        /*0016*/ 	.short	0x0438


	//----- nvinfo : EIATTR_CBANK_PARAM_SIZE
	.align		4
.L_494:
        /*0018*/ 	.byte	0x03, 0x19
        /*001a*/ 	.short	0x0438


	//----- nvinfo : EIATTR_KPARAM_INFO
	.align		4
        /*001c*/ 	.byte	0x04, 0x17
        /*001e*/ 	.short	(.L_496 - .L_495)
.L_495:
        /*0020*/ 	.word	0x00000000
        /*0024*/ 	.short	0x0000
        /*0026*/ 	.short	0x0000
        /*0028*/ 	.byte	0x00, 0xf0, 0xe1, 0x10


	//----- nvinfo : EIATTR_MAXREG_COUNT
	.align		4
.L_496:
        /*002c*/ 	.byte	0x03, 0x1b
        /*002e*/ 	.short	0x00ff


	//----- nvinfo : EIATTR_NUM_BARRIERS
	.align		4
        /*0030*/ 	.byte	0x02, 0x4c
        /*0032*/ 	.byte	0x06
	.zero		1


	//----- nvinfo : EIATTR_ANNOTATIONS
	.align		4
        /*0034*/ 	.byte	0x04, 0x55
        /*0036*/ 	.short	(.L_498 - .L_497)


	//   ....[0]....
.L_497:
        /* <DEDUP_REMOVED lines=74> */


	//----- nvinfo : EIATTR_MERCURY_ISA_VERSION
	.align		4
.L_498:
        /*04c0*/ 	.byte	0x03, 0x5f
        /*04c2*/ 	.short	0x0000


	//----- nvinfo : EIATTR_INT_WARP_WIDE_INSTR_OFFSETS
	.align		4
        /*04c4*/ 	.byte	0x04, 0x31
        /*04c6*/ 	.short	(.L_500 - .L_499)


	//   ....[0]....
.L_499:
        /*04c8*/ 	.word	0x000180e0


	//   ....[1]....
        /*04cc*/ 	.word	0x00018160


	//----- nvinfo : EIATTR_COOP_GROUP_MASK_REGIDS
	.align		4
.L_500:
        /*04d0*/ 	.byte	0x04, 0x29
        /*04d2*/ 	.short	(.L_502 - .L_501)


	//   ....[0]....
.L_501:
        /*04d4*/ 	.word	0xffffffff


	//   ....[1]....
        /*04d8*/ 	.word	0xffffffff


	//   ....[2]....
        /*04dc*/ 	.word	0xffffffff


	//   ....[3]....
        /*04e0*/ 	.word	0xffffffff


	//   ....[4]....
        /*04e4*/ 	.word	0xffffffff


	//   ....[5]....
        /*04e8*/ 	.word	0xffffffff


	//   ....[6]....
        /*04ec*/ 	.word	0xffffffff


	//   ....[7]....
        /*04f0*/ 	.word	0xffffffff


	//   ....[8]....
        /*04f4*/ 	.word	0xffffffff


	//   ....[9]....
        /*04f8*/ 	.word	0xffffffff


	//   ....[10]....
        /*04fc*/ 	.word	0xffffffff


	//   ....[11]....
        /*0500*/ 	.word	0xffffffff


	//   ....[12]....
        /*0504*/ 	.word	0xffffffff


	//   ....[13]....
        /*0508*/ 	.word	0xffffffff


	//   ....[14]....
        /*050c*/ 	.word	0xffffffff


	//   ....[15]....
        /*0510*/ 	.word	0xffffffff


	//   ....[16]....
        /*0514*/ 	.word	0xffffffff


	//   ....[17]....
        /*0518*/ 	.word	0xffffffff


	//   ....[18]....
        /*051c*/ 	.word	0xffffffff


	//   ....[19]....
        /*0520*/ 	.word	0xffffffff


	//   ....[20]....
        /*0524*/ 	.word	0xffffffff


	//   ....[21]....
        /*0528*/ 	.word	0xffffffff


	//   ....[22]....
        /*052c*/ 	.word	0xffffffff


	//   ....[23]....
        /*0530*/ 	.word	0xffffffff


	//   ....[24]....
        /*0534*/ 	.word	0xffffffff


	//   ....[25]....
        /*0538*/ 	.word	0xffffffff


	//   ....[26]....
        /*053c*/ 	.word	0xffffffff


	//   ....[27]....
        /*0540*/ 	.word	0xffffffff


	//   ....[28]....
        /*0544*/ 	.word	0xffffffff


	//   ....[29]....
        /*0548*/ 	.word	0xffffffff


	//   ....[30]....
        /*054c*/ 	.word	0xffffffff


	//   ....[31]....
        /*0550*/ 	.word	0xffffffff


	//   ....[32]....
        /*0554*/ 	.word	0xffffffff


	//   ....[33]....
        /*0558*/ 	.word	0xffffffff


	//   ....[34]....
        /*055c*/ 	.word	0xffffffff


	//   ....[35]....
        /*0560*/ 	.word	0xffffffff


	//   ....[36]....
        /*0564*/ 	.word	0xffffffff


	//   ....[37]....
        /*0568*/ 	.word	0xffffffff


	//   ....[38]....
        /*056c*/ 	.word	0xffffffff


	//   ....[39]....
        /*0570*/ 	.word	0xffffffff


	//   ....[40]....
        /*0574*/ 	.word	0xffffffff


	//   ....[41]....
        /*0578*/ 	.word	0xffffffff


	//   ....[42]....
        /*057c*/ 	.word	0xffffffff


	//   ....[43]....
        /*0580*/ 	.word	0xffffffff


	//   ....[44]....
        /*0584*/ 	.word	0xffffffff


	//   ....[45]....
        /*0588*/ 	.word	0xffffffff


	//   ....[46]....
        /*058c*/ 	.word	0xffffffff


	//   ....[47]....
        /*0590*/ 	.word	0xffffffff


	//   ....[48]....
        /*0594*/ 	.word	0xffffffff


	//   ....[49]....
        /*0598*/ 	.word	0xffffffff


	//   ....[50]....
        /*059c*/ 	.word	0xffffffff


	//   ....[51]....
        /*05a0*/ 	.word	0xffffffff


	//   ....[52]....
        /*05a4*/ 	.word	0xffffffff


	//   ....[53]....
        /*05a8*/ 	.word	0xffffffff


	//   ....[54]....
        /*05ac*/ 	.word	0xffffffff


	//   ....[55]....
        /*05b0*/ 	.word	0xffffffff


	//   ....[56]....
        /*05b4*/ 	.word	0xffffffff


	//   ....[57]....
        /*05b8*/ 	.word	0xffffffff


	//   ....[58]....
        /*05bc*/ 	.word	0xffffffff


	//   ....[59]....
        /*05c0*/ 	.word	0xffffffff


	//   ....[60]....
        /*05c4*/ 	.word	0xffffffff


	//   ....[61]....
        /*05c8*/ 	.word	0xffffffff


	//   ....[62]....
        /*05cc*/ 	.word	0xffffffff


	//   ....[63]....
        /*05d0*/ 	.word	0xffffffff


	//   ....[64]....
        /*05d4*/ 	.word	0xffffffff


	//   ....[65]....
        /*05d8*/ 	.word	0xffffffff


	//   ....[66]....
        /*05dc*/ 	.word	0xffffffff


	//   ....[67]....
        /*05e0*/ 	.word	0xffffffff


	//   ....[68]....
        /*05e4*/ 	.word	0xffffffff


	//   ....[69]....
        /*05e8*/ 	.word	0xffffffff


	//   ....[70]....
        /*05ec*/ 	.word	0xffffffff


	//   ....[71]....
        /*05f0*/ 	.word	0xffffffff


	//   ....[72]....
        /*05f4*/ 	.word	0xffffffff


	//   ....[73]....
        /*05f8*/ 	.word	0xffffffff


	//   ....[74]....
        /*05fc*/ 	.word	0xffffffff


	//   ....[75]....
        /*0600*/ 	.word	0xffffffff


	//   ....[76]....
        /*0604*/ 	.word	0xffffffff


	//   ....[77]....
        /*0608*/ 	.word	0xffffffff


	//   ....[78]....
        /*060c*/ 	.word	0xffffffff


	//   ....[79]....
        /*0610*/ 	.word	0xffffffff


	//   ....[80]....
        /*0614*/ 	.word	0xffffffff


	//   ....[81]....
        /*0618*/ 	.word	0xffffffff


	//   ....[82]....
        /*061c*/ 	.word	0xffffffff


	//   ....[83]....
        /*0620*/ 	.word	0xffffffff


	//   ....[84]....
        /*0624*/ 	.word	0xffffffff


	//   ....[85]....
        /*0628*/ 	.word	0xffffffff


	//   ....[86]....
        /*062c*/ 	.word	0xffffffff


	//   ....[87]....
        /*0630*/ 	.word	0xffffffff


	//   ....[88]....
        /*0634*/ 	.word	0xffffffff


	//   ....[89]....
        /*0638*/ 	.word	0xffffffff


	//   ....[90]....
        /*063c*/ 	.word	0xffffffff


	//   ....[91]....
        /*0640*/ 	.word	0xffffffff


	//   ....[92]....
        /*0644*/ 	.word	0xffffffff


	//   ....[93]....
        /*0648*/ 	.word	0xffffffff


	//   ....[94]....
        /*064c*/ 	.word	0xffffffff


	//   ....[95]....
        /*0650*/ 	.word	0xffffffff


	//   ....[96]....
        /*0654*/ 	.word	0xffffffff


	//   ....[97]....
        /*0658*/ 	.word	0xffffffff


	//   ....[98]....
        /*065c*/ 	.word	0xffffffff


	//   ....[99]....
        /*0660*/ 	.word	0xffffffff


	//   ....[100]....
        /*0664*/ 	.word	0xffffffff


	//   ....[101]....
        /*0668*/ 	.word	0xffffffff


	//   ....[102]....
        /*066c*/ 	.word	0xffffffff


	//   ....[103]....
        /*0670*/ 	.word	0xffffffff


	//   ....[104]....
        /*0674*/ 	.word	0xffffffff


	//   ....[105]....
        /*0678*/ 	.word	0xffffffff


	//   ....[106]....
        /*067c*/ 	.word	0xffffffff


	//   ....[107]....
        /*0680*/ 	.word	0xffffffff


	//   ....[108]....
        /*0684*/ 	.word	0xffffffff


	//   ....[109]....
        /*0688*/ 	.word	0xffffffff


	//   ....[110]....
        /*068c*/ 	.word	0xffffffff


	//   ....[111]....
        /*0690*/ 	.word	0xffffffff


	//   ....[112]....
        /*0694*/ 	.word	0xffffffff


	//   ....[113]....
        /*0698*/ 	.word	0xffffffff


	//   ....[114]....
        /*069c*/ 	.word	0xffffffff


	//   ....[115]....
        /*06a0*/ 	.word	0xffffffff


	//   ....[116]....
        /*06a4*/ 	.word	0xffffffff


	//   ....[117]....
        /*06a8*/ 	.word	0xffffffff


	//   ....[118]....
        /*06ac*/ 	.word	0xffffffff


	//   ....[119]....
        /*06b0*/ 	.word	0xffffffff


	//   ....[120]....
        /*06b4*/ 	.word	0xffffffff


	//   ....[121]....
        /*06b8*/ 	.word	0xffffffff


	//   ....[122]....
        /*06bc*/ 	.word	0xffffffff


	//   ....[123]....
        /*06c0*/ 	.word	0xffffffff


	//   ....[124]....
        /*06c4*/ 	.word	0xffffffff


	//   ....[125]....
        /*06c8*/ 	.word	0xffffffff


	//   ....[126]....
        /*06cc*/ 	.word	0xffffffff


	//   ....[127]....
        /*06d0*/ 	.word	0xffffffff


	//   ....[128]....
        /*06d4*/ 	.word	0xffffffff


	//   ....[129]....
        /*06d8*/ 	.word	0xffffffff


	//   ....[130]....
        /*06dc*/ 	.word	0xffffffff


	//   ....[131]....
        /*06e0*/ 	.word	0xffffffff


	//   ....[132]....
        /*06e4*/ 	.word	0xffffffff


	//   ....[133]....
        /*06e8*/ 	.word	0xffffffff


	//   ....[134]....
        /*06ec*/ 	.word	0xffffffff


	//   ....[135]....
        /*06f0*/ 	.word	0xffffffff


	//   ....[136]....
        /*06f4*/ 	.word	0xffffffff


	//   ....[137]....
        /*06f8*/ 	.word	0xffffffff


	//   ....[138]....
        /*06fc*/ 	.word	0xffffffff


	//   ....[139]....
        /*0700*/ 	.word	0xffffffff


	//   ....[140]....
        /*0704*/ 	.word	0xffffffff


	//   ....[141]....
        /*0708*/ 	.word	0xffffffff


	//   ....[142]....
        /*070c*/ 	.word	0xffffffff


	//   ....[143]....
        /*0710*/ 	.word	0xffffffff


	//   ....[144]....
        /*0714*/ 	.word	0xffffffff


	//   ....[145]....
        /*0718*/ 	.word	0xffffffff


	//   ....[146]....
        /*071c*/ 	.word	0xffffffff


	//   ....[147]....
        /*0720*/ 	.word	0xffffffff


	//   ....[148]....
        /*0724*/ 	.word	0xffffffff


	//   ....[149]....
        /*0728*/ 	.word	0xffffffff


	//   ....[150]....
        /*072c*/ 	.word	0xffffffff


	//   ....[151]....
        /*0730*/ 	.word	0xffffffff


	//   ....[152]....
        /*0734*/ 	.word	0xffffffff


	//   ....[153]....
        /*0738*/ 	.word	0xffffffff


	//   ....[154]....
        /*073c*/ 	.word	0xffffffff


	//   ....[155]....
        /*0740*/ 	.word	0xffffffff


	//   ....[156]....
        /*0744*/ 	.word	0xffffffff


	//   ....[157]....
        /*0748*/ 	.word	0xffffffff


	//   ....[158]....
        /*074c*/ 	.word	0xffffffff


	//   ....[159]....
        /*0750*/ 	.word	0xffffffff


	//   ....[160]....
        /*0754*/ 	.word	0xffffffff


	//   ....[161]....
        /*0758*/ 	.word	0xffffffff


	//   ....[162]....
        /*075c*/ 	.word	0xffffffff


	//   ....[163]....
        /*0760*/ 	.word	0xffffffff


	//   ....[164]....
        /*0764*/ 	.word	0xffffffff


	//   ....[165]....
        /*0768*/ 	.word	0xffffffff


	//   ....[166]....
        /*076c*/ 	.word	0xffffffff


	//   ....[167]....
        /*0770*/ 	.word	0xffffffff


	//   ....[168]....
        /*0774*/ 	.word	0xffffffff


	//   ....[169]....
        /*0778*/ 	.word	0xffffffff


	//   ....[170]....
        /*077c*/ 	.word	0xffffffff


	//   ....[171]....
        /*0780*/ 	.word	0xffffffff


	//   ....[172]....
        /*0784*/ 	.word	0xffffffff


	//   ....[173]....
        /*0788*/ 	.word	0xffffffff


	//   ....[174]....
        /*078c*/ 	.word	0xffffffff


	//   ....[175]....
        /*0790*/ 	.word	0xffffffff


	//   ....[176]....
        /*0794*/ 	.word	0xffffffff


	//   ....[177]....
        /*0798*/ 	.word	0xffffffff


	//   ....[178]....
        /*079c*/ 	.word	0xffffffff


	//   ....[179]....
        /*07a0*/ 	.word	0xffffffff


	//   ....[180]....
        /*07a4*/ 	.word	0xffffffff


	//   ....[181]....
        /*07a8*/ 	.word	0xffffffff


	//   ....[182]....
        /*07ac*/ 	.word	0xffffffff


	//   ....[183]....
        /*07b0*/ 	.word	0xffffffff


	//   ....[184]....
        /*07b4*/ 	.word	0xffffffff


	//   ....[185]....
        /*07b8*/ 	.word	0xffffffff


	//   ....[186]....
        /*07bc*/ 	.word	0xffffffff


	//   ....[187]....
        /*07c0*/ 	.word	0xffffffff


	//   ....[188]....
        /*07c4*/ 	.word	0xffffffff


	//   ....[189]....
        /*07c8*/ 	.word	0xffffffff


	//   ....[190]....
        /*07cc*/ 	.word	0xffffffff


	//   ....[191]....
        /*07d0*/ 	.word	0xffffffff


	//   ....[192]....
        /*07d4*/ 	.word	0xffffffff


	//   ....[193]....
        /*07d8*/ 	.word	0xffffffff


	//   ....[194]....
        /*07dc*/ 	.word	0xffffffff


	//   ....[195]....
        /*07e0*/ 	.word	0xffffffff


	//   ....[196]....
        /*07e4*/ 	.word	0xffffffff


	//   ....[197]....
        /*07e8*/ 	.word	0xffffffff


	//   ....[198]....
        /*07ec*/ 	.word	0xffffffff


	//   ....[199]....
        /*07f0*/ 	.word	0xffffffff


	//   ....[200]....
        /*07f4*/ 	.word	0xffffffff


	//   ....[201]....
        /*07f8*/ 	.word	0xffffffff


	//   ....[202]....
        /*07fc*/ 	.word	0xffffffff


	//   ....[203]....
        /*0800*/ 	.word	0xffffffff


	//   ....[204]....
        /*0804*/ 	.word	0xffffffff


	//   ....[205]....
        /*0808*/ 	.word	0xffffffff


	//   ....[206]....
        /*080c*/ 	.word	0xffffffff


	//   ....[207]....
        /*0810*/ 	.word	0xffffffff


	//   ....[208]....
        /*0814*/ 	.word	0xffffffff


	//   ....[209]....
        /*0818*/ 	.word	0xffffffff


	//   ....[210]....
        /*081c*/ 	.word	0xffffffff


	//   ....[211]....
        /*0820*/ 	.word	0xffffffff


	//   ....[212]....
        /*0824*/ 	.word	0xffffffff


	//   ....[213]....
        /*0828*/ 	.word	0xffffffff


	//   ....[214]....
        /*082c*/ 	.word	0xffffffff


	//   ....[215]....
        /*0830*/ 	.word	0xffffffff


	//   ....[216]....
        /*0834*/ 	.word	0xffffffff


	//   ....[217]....
        /*0838*/ 	.word	0xffffffff


	//   ....[218]....
        /*083c*/ 	.word	0xffffffff


	//   ....[219]....
        /*0840*/ 	.word	0xffffffff


	//   ....[220]....
        /*0844*/ 	.word	0xffffffff


	//   ....[221]....
        /*0848*/ 	.word	0xffffffff


	//   ....[222]....
        /*084c*/ 	.word	0xffffffff


	//   ....[223]....
        /*0850*/ 	.word	0xffffffff


	//   ....[224]....
        /*0854*/ 	.word	0xffffffff


	//   ....[225]....
        /*0858*/ 	.word	0xffffffff


	//   ....[226]....
        /*085c*/ 	.word	0xffffffff


	//   ....[227]....
        /*0860*/ 	.word	0xffffffff


	//   ....[228]....
        /*0864*/ 	.word	0xffffffff


	//   ....[229]....
        /*0868*/ 	.word	0xffffffff


	//   ....[230]....
        /*086c*/ 	.word	0xffffffff


	//   ....[231]....
        /*0870*/ 	.word	0xffffffff


	//   ....[232]....
        /*0874*/ 	.word	0xffffffff


	//   ....[233]....
        /*0878*/ 	.word	0xffffffff


	//   ....[234]....
        /*087c*/ 	.word	0xffffffff


	//   ....[235]....
        /*0880*/ 	.word	0xffffffff


	//   ....[236]....
        /*0884*/ 	.word	0xffffffff


	//   ....[237]....
        /*0888*/ 	.word	0xffffffff


	//   ....[238]....
        /*088c*/ 	.word	0xffffffff


	//   ....[239]....
        /*0890*/ 	.word	0xffffffff


	//   ....[240]....
        /*0894*/ 	.word	0xffffffff


	//   ....[241]....
        /*0898*/ 	.word	0xffffffff


	//   ....[242]....
        /*089c*/ 	.word	0xffffffff


	//   ....[243]....
        /*08a0*/ 	.word	0xffffffff


	//   ....[244]....
        /*08a4*/ 	.word	0xffffffff


	//   ....[245]....
        /*08a8*/ 	.word	0xffffffff


	//   ....[246]....
        /*08ac*/ 	.word	0xffffffff


	//   ....[247]....
        /*08b0*/ 	.word	0xffffffff


	//   ....[248]....
        /*08b4*/ 	.word	0xffffffff


	//   ....[249]....
        /*08b8*/ 	.word	0xffffffff


	//   ....[250]....
        /*08bc*/ 	.word	0xffffffff


	//   ....[251]....
        /*08c0*/ 	.word	0xffffffff


	//   ....[252]....
        /*08c4*/ 	.word	0xffffffff


	//   ....[253]....
        /*08c8*/ 	.word	0xffffffff


	//   ....[254]....
        /*08cc*/ 	.word	0xffffffff


	//   ....[255]....
        /*08d0*/ 	.word	0xffffffff


	//   ....[0]....
        /*08d4*/ 	.word	0xffffffff


	//   ....[1]....
        /*08d8*/ 	.word	0xffffffff


	//   ....[2]....
        /*08dc*/ 	.word	0xffffffff


	//   ....[3]....
        /*08e0*/ 	.word	0xffffffff


	//   ....[4]....
        /*08e4*/ 	.word	0xffffffff


	//   ....[5]....
        /*08e8*/ 	.word	0xffffffff


	//   ....[6]....
        /*08ec*/ 	.word	0xffffffff


	//   ....[7]....
        /*08f0*/ 	.word	0xffffffff


	//   ....[8]....
        /*08f4*/ 	.word	0xffffffff


	//   ....[9]....
        /*08f8*/ 	.word	0xffffffff


	//   ....[10]....
        /*08fc*/ 	.word	0xffffffff


	//   ....[11]....
        /*0900*/ 	.word	0xffffffff


	//   ....[12]....
        /*0904*/ 	.word	0xffffffff


	//   ....[13]....
        /*0908*/ 	.word	0xffffffff


	//   ....[14]....
        /*090c*/ 	.word	0xffffffff


	//   ....[15]....
        /*0910*/ 	.word	0xffffffff


	//   ....[16]....
        /*0914*/ 	.word	0xffffffff


	//   ....[17]....
        /*0918*/ 	.word	0xffffffff


	//----- nvinfo : EIATTR_COOP_GROUP_INSTR_OFFSETS
	.align		4
.L_502:
        /*091c*/ 	.byte	0x04, 0x28
        /*091e*/ 	.short	(.L_504 - .L_503)


	//   ....[0]....
.L_503:
        /*0920*/ 	.word	0x00000060


	//   ....[1]....
        /*0924*/ 	.word	0x00000250


	//   ....[2]....
        /*0928*/ 	.word	0x00000280


	//   ....[3]....
        /*092c*/ 	.word	0x000002b0


	//   ....[4]....
        /*0930*/ 	.word	0x000002e0


	//   ....[5]....
        /*0934*/ 	.word	0x00000310


	//   ....[6]....
        /*0938*/ 	.word	0x00000340


	//   ....[7]....
        /*093c*/ 	.word	0x000004b0


	//   ....[8]....
        /*0940*/ 	.word	0x000004f0


	//   ....[9]....
        /*0944*/ 	.word	0x00000520


	//   ....[10]....
        /*0948*/ 	.word	0x00000550


	//   ....[11]....
        /*094c*/ 	.word	0x00000580


	//   ....[12]....
        /*0950*/ 	.word	0x000005b0


	//   ....[13]....
        /*0954*/ 	.word	0x00000640


	//   ....[14]....
        /*0958*/ 	.word	0x00000680


	//   ....[15]....
        /*095c*/ 	.word	0x000006a0


	//   ....[16]....
        /*0960*/ 	.word	0x00000700


	//   ....[17]....
        /*0964*/ 	.word	0x00003f80


	//   ....[18]....
        /*0968*/ 	.word	0x00003f90


	//   ....[19]....
        /*096c*/ 	.word	0x00005b20


	//   ....[20]....
        /*0970*/ 	.word	0x00005b30


	//   ....[21]....
        /*0974*/ 	.word	0x00007620


	//   ....[22]....
        /*0978*/ 	.word	0x00007630


	//   ....[23]....
        /*097c*/ 	.word	0x00007b10


	//   ....[24]....
        /*0980*/ 	.word	0x00007b20


	//   ....[25]....
        /*0984*/ 	.word	0x00008dc0


	//   ....[26]....
        /*0988*/ 	.word	0x00008de0


	//   ....[27]....
        /*098c*/ 	.word	0x00008f10


	//   ....[28]....
        /*0990*/ 	.word	0x00008f20


	//   ....[29]....
        /*0994*/ 	.word	0x00009050


	//   ....[30]....
        /*0998*/ 	.word	0x00009070


	//   ....[31]....
        /*099c*/ 	.word	0x000091a0


	//   ....[32]....
        /*09a0*/ 	.word	0x000091b0


	//   ....[33]....
        /*09a4*/ 	.word	0x00009850


	//   ....[34]....
        /*09a8*/ 	.word	0x00009880


	//   ....[35]....
        /*09ac*/ 	.word	0x000098b0


	//   ....[36]....
        /*09b0*/ 	.word	0x000098e0


	//   ....[37]....
        /*09b4*/ 	.word	0x00009960


	//   ....[38]....
        /*09b8*/ 	.word	0x00009990


	//   ....[39]....
        /*09bc*/ 	.word	0x00009a50


	//   ....[40]....
        /*09c0*/ 	.word	0x00009a70


	//   ....[41]....
        /*09c4*/ 	.word	0x00009ea0


	//   ....[42]....
        /*09c8*/ 	.word	0x00009ec0


	//   ....[43]....
        /*09cc*/ 	.word	0x00009fc0


	//   ....[44]....
        /*09d0*/ 	.word	0x0000a020


	//   ....[45]....
        /*09d4*/ 	.word	0x0000a480


	//   ....[46]....
        /*09d8*/ 	.word	0x0000a4a0


	//   ....[47]....
        /*09dc*/ 	.word	0x0000a590


	//   ....[48]....
        /*09e0*/ 	.word	0x0000a600


	//   ....[49]....
        /*09e4*/ 	.word	0x0000b320


	//   ....[50]....
        /*09e8*/ 	.word	0x0000b550


	//   ....[51]....
        /*09ec*/ 	.word	0x0000bd30


	//   ....[52]....
        /*09f0*/ 	.word	0x0000bf10


	//   ....[53]....
        /*09f4*/ 	.word	0x0000bfb0


	//   ....[54]....
        /*09f8*/ 	.word	0x0000c030


	//   ....[55]....
        /*09fc*/ 	.word	0x0000d220


	//   ....[56]....
        /*0a00*/ 	.word	0x0000d240


	//   ....[57]....
        /*0a04*/ 	.word	0x0000d380


	//   ....[58]....
        /*0a08*/ 	.word	0x0000d3a0


	//   ....[59]....
        /*0a0c*/ 	.word	0x0000d9e0


	//   ....[60]....
        /*0a10*/ 	.word	0x0000da00


	//   ....[61]....
        /*0a14*/ 	.word	0x0000db40


	//   ....[62]....
        /*0a18*/ 	.word	0x0000db60


	//   ....[63]....
        /*0a1c*/ 	.word	0x0000e5e0


	//   ....[64]....
        /*0a20*/ 	.word	0x0000e970


	//   ....[65]....
        /*0a24*/ 	.word	0x0000ef80


	//   ....[66]....
        /*0a28*/ 	.word	0x0000efb0


	//   ....[67]....
        /*0a2c*/ 	.word	0x0000f8c0


	//   ....[68]....
        /*0a30*/ 	.word	0x0000f8e0


	//   ....[69]....
        /*0a34*/ 	.word	0x00010d10


	//   ....[70]....
        /*0a38*/ 	.word	0x00010d30


	//   ....[71]....
        /*0a3c*/ 	.word	0x00010e70


	//   ....[72]....
        /*0a40*/ 	.word	0x00010e90


	//   ....[73]....
        /*0a44*/ 	.word	0x00011570


	//   ....[74]....
        /*0a48*/ 	.word	0x00011590


	//   ....[75]....
        /*0a4c*/ 	.word	0x000116e0


	//   ....[76]....
        /*0a50*/ 	.word	0x00011700


	//   ....[77]....
        /*0a54*/ 	.word	0x00012440


	//   ....[78]....
        /*0a58*/ 	.word	0x00012470


	//   ....[79]....
        /*0a5c*/ 	.word	0x000126a0


	//   ....[80]....
        /*0a60*/ 	.word	0x000127d0


	//   ....[81]....
        /*0a64*/ 	.word	0x00013dc0


	//   ....[82]....
        /*0a68*/ 	.word	0x00013de0


	//   ....[83]....
        /*0a6c*/ 	.word	0x00013f20


	//   ....[84]....
        /*0a70*/ 	.word	0x00013f40


	//   ....[85]....
        /*0a74*/ 	.word	0x00014380


	//   ....[86]....
        /*0a78*/ 	.word	0x000143a0


	//   ....[87]....
        /*0a7c*/ 	.word	0x000144d0


	//   ....[88]....
        /*0a80*/ 	.word	0x000144f0


	//   ....[89]....
        /*0a84*/ 	.word	0x00015030


	//   ....[90]....
        /*0a88*/ 	.word	0x00015280


	//   ....[91]....
        /*0a8c*/ 	.word	0x00015820


	//   ....[92]....
        /*0a90*/ 	.word	0x00015850


	//   ....[93]....
        /*0a94*/ 	.word	0x00016170


	//   ....[94]....
        /*0a98*/ 	.word	0x00016190


	//   ....[95]....
        /*0a9c*/ 	.word	0x000175c0


	//   ....[96]....
        /*0aa0*/ 	.word	0x000175e0


	//   ....[97]....
        /*0aa4*/ 	.word	0x00017700


	//   ....[98]....
        /*0aa8*/ 	.word	0x00017720


	//   ....[99]....
        /*0aac*/ 	.word	0x000178c0


	//   ....[100]....
        /*0ab0*/ 	.word	0x000178f0


	//   ....[101]....
        /*0ab4*/ 	.word	0x00017900


	//   ....[102]....
        /*0ab8*/ 	.word	0x00017930


	//   ....[103]....
        /*0abc*/ 	.word	0x00018e40


	//   ....[104]....
        /*0ac0*/ 	.word	0x00018e50


	//   ....[105]....
        /*0ac4*/ 	.word	0x00018e70


	//   ....[106]....
        /*0ac8*/ 	.word	0x00018e80


	//   ....[107]....
        /*0acc*/ 	.word	0x00019220


	//   ....[108]....
        /*0ad0*/ 	.word	0x00019240


	//   ....[109]....
        /*0ad4*/ 	.word	0x00019370


	//   ....[110]....
        /*0ad8*/ 	.word	0x00019380


	//   ....[111]....
        /*0adc*/ 	.word	0x000194b0


	//   ....[112]....
        /*0ae0*/ 	.word	0x000194d0


	//   ....[113]....
        /*0ae4*/ 	.word	0x00019600


	//   ....[114]....
        /*0ae8*/ 	.word	0x00019610


	//   ....[115]....
        /*0aec*/ 	.word	0x00019930


	//   ....[116]....
        /*0af0*/ 	.word	0x00019950


	//   ....[117]....
        /*0af4*/ 	.word	0x0001a300


	//   ....[118]....
        /*0af8*/ 	.word	0x0001a310


	//   ....[119]....
        /*0afc*/ 	.word	0x0001b420


	//   ....[120]....
        /*0b00*/ 	.word	0x0001b440


	//   ....[121]....
        /*0b04*/ 	.word	0x0001b570


	//   ....[122]....
        /*0b08*/ 	.word	0x0001b580


	//   ....[123]....
        /*0b0c*/ 	.word	0x0001b6b0


	//   ....[124]....
        /*0b10*/ 	.word	0x0001b6d0


	//   ....[125]....
        /*0b14*/ 	.word	0x0001b800


	//   ....[126]....
        /*0b18*/ 	.word	0x0001b810


	//   ....[127]....
        /*0b1c*/ 	.word	0x0001ba00


	//   ....[128]....
        /*0b20*/ 	.word	0x0001ba20


	//   ....[129]....
        /*0b24*/ 	.word	0x0001bb40


	//   ....[130]....
        /*0b28*/ 	.word	0x0001bb80


	//   ....[131]....
        /*0b2c*/ 	.word	0x0001bbb0


	//   ....[132]....
        /*0b30*/ 	.word	0x0001bbe0


	//   ....[133]....
        /*0b34*/ 	.word	0x0001bc10


	//   ....[134]....
        /*0b38*/ 	.word	0x0001bc40


	//   ....[135]....
        /*0b3c*/ 	.word	0x0001bd90


	//   ....[136]....
        /*0b40*/ 	.word	0x0001bdd0


	//   ....[137]....
        /*0b44*/ 	.word	0x0001be00


	//   ....[138]....
        /*0b48*/ 	.word	0x0001be30


	//   ....[139]....
        /*0b4c*/ 	.word	0x0001be60


	//   ....[140]....
        /*0b50*/ 	.word	0x0001be90


	//   ....[141]....
        /*0b54*/ 	.word	0x0001bf20


	//   ....[142]....
        /*0b58*/ 	.word	0x0001bf60


	//   ....[143]....
        /*0b5c*/ 	.word	0x0001bf70


	//   ....[144]....
        /*0b60*/ 	.word	0x0001bfd0


	//   ....[145]....
        /*0b64*/ 	.word	0x0001c9a0


	//   ....[146]....
        /*0b68*/ 	.word	0x0001ca00


	//   ....[147]....
        /*0b6c*/ 	.word	0x0001ca50


	//   ....[148]....
        /*0b70*/ 	.word	0x0001caa0


	//   ....[149]....
        /*0b74*/ 	.word	0x0001caf0


	//   ....[150]....
        /*0b78*/ 	.word	0x0001cb70


	//   ....[151]....
        /*0b7c*/ 	.word	0x0001cbc0


	//   ....[152]....
        /*0b80*/ 	.word	0x0001cc40


	//   ....[153]....
        /*0b84*/ 	.word	0x0001ccc0


	//   ....[154]....
        /*0b88*/ 	.word	0x0001cd40


	//   ....[155]....
        /*0b8c*/ 	.word	0x0001cdc0


	//   ....[156]....
        /*0b90*/ 	.word	0x0001ce40


	//   ....[157]....
        /*0b94*/ 	.word	0x0001cec0


	//   ....[158]....
        /*0b98*/ 	.word	0x0001cf30


	//   ....[159]....
        /*0b9c*/ 	.word	0x0001cfb0


	//   ....[160]....
        /*0ba0*/ 	.word	0x0001d030


	//   ....[161]....
        /*0ba4*/ 	.word	0x0001d0b0


	//   ....[162]....
        /*0ba8*/ 	.word	0x0001d120


	//   ....[163]....
        /*0bac*/ 	.word	0x0001d1a0


	//   ....[164]....
        /*0bb0*/ 	.word	0x0001d220


	//   ....[165]....
        /*0bb4*/ 	.word	0x0001d3f0


	//   ....[166]....
        /*0bb8*/ 	.word	0x0001d460


	//   ....[167]....
        /*0bbc*/ 	.word	0x0001d4e0


	//   ....[168]....
        /*0bc0*/ 	.word	0x0001d560


	//   ....[169]....
        /*0bc4*/ 	.word	0x0001d730


	//   ....[170]....
        /*0bc8*/ 	.word	0x0001d7a0


	//   ....[171]....
        /*0bcc*/ 	.word	0x0001d820


	//   ....[172]....
        /*0bd0*/ 	.word	0x0001d8a0


	//   ....[173]....
        /*0bd4*/ 	.word	0x0001da70


	//   ....[174]....
        /*0bd8*/ 	.word	0x0001dae0


	//   ....[175]....
        /*0bdc*/ 	.word	0x0001db60


	//   ....[176]....
        /*0be0*/ 	.word	0x0001dbe0


	//   ....[177]....
        /*0be4*/ 	.word	0x0001ddc0


	//   ....[178]....
        /*0be8*/ 	.word	0x0001de30


	//   ....[179]....
        /*0bec*/ 	.word	0x0001deb0


	//   ....[180]....
        /*0bf0*/ 	.word	0x0001df30


	//   ....[181]....
        /*0bf4*/ 	.word	0x0001e100


	//   ....[182]....
        /*0bf8*/ 	.word	0x0001e170


	//   ....[183]....
        /*0bfc*/ 	.word	0x0001e1f0


	//   ....[184]....
        /*0c00*/ 	.word	0x0001e270


	//   ....[185]....
        /*0c04*/ 	.word	0x0001e450


	//   ....[186]....
        /*0c08*/ 	.word	0x0001e4c0


	//   ....[187]....
        /*0c0c*/ 	.word	0x0001e520


	//   ....[188]....
        /*0c10*/ 	.word	0x0001e5a0


	//   ....[189]....
        /*0c14*/ 	.word	0x0001e620


	//   ....[190]....
        /*0c18*/ 	.word	0x0001e7f0


	//   ....[191]....
        /*0c1c*/ 	.word	0x0001e860


	//   ....[192]....
        /*0c20*/ 	.word	0x0001e8e0


	//   ....[193]....
        /*0c24*/ 	.word	0x0001e960


	//   ....[194]....
        /*0c28*/ 	.word	0x0001eb10


	//   ....[195]....
        /*0c2c*/ 	.word	0x0001eb80


	//   ....[196]....
        /*0c30*/ 	.word	0x0001ec00


	//   ....[197]....
        /*0c34*/ 	.word	0x0001ec80


	//   ....[198]....
        /*0c38*/ 	.word	0x0001ee20


	//   ....[199]....
        /*0c3c*/ 	.word	0x0001ee90


	//   ....[200]....
        /*0c40*/ 	.word	0x0001eef0


	//   ....[201]....
        /*0c44*/ 	.word	0x0001ef50


	//   ....[202]....
        /*0c48*/ 	.word	0x0001efa0


	//   ....[203]....
        /*0c4c*/ 	.word	0x0001eff0


	//   ....[204]....
        /*0c50*/ 	.word	0x0001f070


	//   ....[205]....
        /*0c54*/ 	.word	0x0001f0f0


	//   ....[206]....
        /*0c58*/ 	.word	0x0001f170


	//   ....[207]....
        /*0c5c*/ 	.word	0x0001f1e0


	//   ....[208]....
        /*0c60*/ 	.word	0x0001f260


	//   ....[209]....
        /*0c64*/ 	.word	0x0001f2e0


	//   ....[210]....
        /*0c68*/ 	.word	0x0001f360


	//   ....[211]....
        /*0c6c*/ 	.word	0x0001f3d0


	//   ....[212]....
        /*0c70*/ 	.word	0x0001f450


	//   ....[213]....
        /*0c74*/ 	.word	0x0001f4d0


	//   ....[214]....
        /*0c78*/ 	.word	0x0001f550


	//   ....[215]....
        /*0c7c*/ 	.word	0x0001f5c0


	//   ....[216]....
        /*0c80*/ 	.word	0x0001f640


	//   ....[217]....
        /*0c84*/ 	.word	0x0001f6c0


	//   ....[218]....
        /*0c88*/ 	.word	0x0001f740


	//   ....[219]....
        /*0c8c*/ 	.word	0x0001f7b0


	//   ....[220]....
        /*0c90*/ 	.word	0x0001f830


	//   ....[221]....
        /*0c94*/ 	.word	0x0001f8b0


	//   ....[222]....
        /*0c98*/ 	.word	0x0001f930


	//   ....[223]....
        /*0c9c*/ 	.word	0x0001f9a0


	//   ....[224]....
        /*0ca0*/ 	.word	0x0001fa20


	//   ....[225]....
        /*0ca4*/ 	.word	0x0001faa0


	//   ....[226]....
        /*0ca8*/ 	.word	0x0001faf0


	//   ....[227]....
        /*0cac*/ 	.word	0x0001fb30


	//   ....[228]....
        /*0cb0*/ 	.word	0x0001fb80


	//   ....[229]....
        /*0cb4*/ 	.word	0x0001fbd0


	//   ....[230]....
        /*0cb8*/ 	.word	0x0001fc20


	//   ....[231]....
        /*0cbc*/ 	.word	0x0001fca0


	//   ....[232]....
        /*0cc0*/ 	.word	0x0001fcf0


	//   ....[233]....
        /*0cc4*/ 	.word	0x0001fd40


	//   ....[234]....
        /*0cc8*/ 	.word	0x0001fd90


	//   ....[235]....
        /*0ccc*/ 	.word	0x0001fde0


	//   ....[236]....
        /*0cd0*/ 	.word	0x0001fe30


	//   ....[237]....
        /*0cd4*/ 	.word	0x0001feb0


	//   ....[238]....
        /*0cd8*/ 	.word	0x0001ff00


	//   ....[239]....
        /*0cdc*/ 	.word	0x0001ff80


	//   ....[240]....
        /*0ce0*/ 	.word	0x0001fff0


	//   ....[241]....
        /*0ce4*/ 	.word	0x00020070


	//   ....[242]....
        /*0ce8*/ 	.word	0x00020500


	//   ....[243]....
        /*0cec*/ 	.word	0x00020520


	//   ....[244]....
        /*0cf0*/ 	.word	0x00020530


	//   ....[245]....
        /*0cf4*/ 	.word	0x00020540


	//   ....[246]....
        /*0cf8*/ 	.word	0x00020cc0


	//   ....[247]....
        /*0cfc*/ 	.word	0x00020cd0


	//   ....[248]....
        /*0d00*/ 	.word	0x00020ce0


	//   ....[249]....
        /*0d04*/ 	.word	0x00020cf0


	//   ....[250]....
        /*0d08*/ 	.word	0x00024120


	//   ....[251]....
        /*0d0c*/ 	.word	0x00024140


	//   ....[252]....
        /*0d10*/ 	.word	0x00024160


	//   ....[253]....
        /*0d14*/ 	.word	0x00024170


	//   ....[254]....
        /*0d18*/ 	.word	0x00024750


	//   ....[255]....
        /*0d1c*/ 	.word	0x00024760


	//   ....[0]....
        /*0d20*/ 	.word	0x00024770


	//   ....[1]....
        /*0d24*/ 	.word	0x00024780


	//   ....[2]....
        /*0d28*/ 	.word	0x00027c80


	//   ....[3]....
        /*0d2c*/ 	.word	0x00027d00


	//   ....[4]....
        /*0d30*/ 	.word	0x00027d70


	//   ....[5]....
        /*0d34*/ 	.word	0x00027de0


	//   ....[6]....
        /*0d38*/ 	.word	0x00027e60


	//   ....[7]....
        /*0d3c*/ 	.word	0x00027ed0


	//   ....[8]....
        /*0d40*/ 	.word	0x00027f40


	//   ....[9]....
        /*0d44*/ 	.word	0x00027fb0


	//   ....[10]....
        /*0d48*/ 	.word	0x00028030


	//   ....[11]....
        /*0d4c*/ 	.word	0x000280b0


	//   ....[12]....
        /*0d50*/ 	.word	0x00028130


	//   ....[13]....
        /*0d54*/ 	.word	0x000281a0


	//   ....[14]....
        /*0d58*/ 	.word	0x00028220


	//   ....[15]....
        /*0d5c*/ 	.word	0x00028290


	//   ....[16]....
        /*0d60*/ 	.word	0x00028310


	//   ....[17]....
        /*0d64*/ 	.word	0x00028380


	//----- nvinfo : EIATTR_EXIT_INSTR_OFFSETS
	.align		4
.L_504:
        /*0d68*/ 	.byte	0x04, 0x1c
        /*0d6a*/ 	.short	(.L_506 - .L_505)


	//   ....[0]....
.L_505:
        /*0d6c*/ 	.word	0x000010c0


	//   ....[1]....
        /*0d70*/ 	.word	0x0001c960


	//----- nvinfo : EIATTR_MAX_THREADS
	.align		4
.L_506:
        /*0d74*/ 	.byte	0x04, 0x05
        /*0d76*/ 	.short	(.L_508 - .L_507)
.L_507:
        /*0d78*/ 	.word	0x00000100
        /*0d7c*/ 	.word	0x00000001
        /*0d80*/ 	.word	0x00000001


	//----- nvinfo : EIATTR_CRS_STACK_SIZE
	.align		4
.L_508:
        /*0d84*/ 	.byte	0x04, 0x1e
        /*0d86*/ 	.short	(.L_510 - .L_509)
.L_509:
        /*0d88*/ 	.word	0x00000000
.L_510:


//--------------------- .nv.info._ZN7cutlass13device_kernelIN5flash19enable_sm80_to_sm89INS1_16FlashAttnFwdSm80INS1_25CollectiveMainloopFwdSm80ILi8ELi2ELb0EN4cute5tupleIJNS5_1CILi128EEENS7_ILi64EEENS7_ILi192EEEEEELi192ENS_10bfloat16_tEfNS_4arch4Sm80ELb1ELb0ELb0ELb0ELb1ELb0ELb1ELb1EEENS1_21CollectiveEpilogueFwdINS6_IJS8_SA_S9_EEENS6_IJNS7_ILi1EEESI_SI_EEESC_SE_Li256ELb0ELb1ELb1ELb0EEENS1_30DynamicPersistentTileSchedulerILi256ELi256ELb1ELb1ELb0EEEEEEEEEvNT_6ParamsE --------------------------
	.section	.nv.info._ZN7cutlass13device_kernelIN5flash19enable_sm80_to_sm89INS1_16FlashAttnFwdSm80INS1_25CollectiveMainloopFwdSm80ILi8ELi2ELb0EN4cute5tupleIJNS5_1CILi128EEENS7_ILi64EEENS7_ILi192EEEEEELi192ENS_10bfloat16_tEfNS_4arch4Sm80ELb1ELb0ELb0ELb0ELb1ELb0ELb1ELb1EEENS1_21CollectiveEpilogueFwdINS6_IJS8_SA_S9_EEENS6_IJNS7_ILi1EEESI_SI_EEESC_SE_Li256ELb0ELb1ELb1ELb0EEENS1_30DynamicPersistentTileSchedulerILi256ELi256ELb1ELb1ELb0EEEEEEEEEvNT_6ParamsE,"",@"SHT_CUDA_INFO"
	.sectionflags	@""
	.align	4


	//----- nvinfo : EIATTR_CUDA_API_VERSION
	.align		4
        /*0000*/ 	.byte	0x04, 0x37
        /*0002*/ 	.short	(.L_512 - .L_511)
.L_511:
        /*0004*/ 	.word	0x00000082


	//----- nvinfo : EIATTR_SW2861232_WAR
	.align		4
.L_512:
        /*0008*/ 	.byte	0x01, 0x35
	.zero		2


	//----- nvinfo : EIATTR_PARAM_CBANK
	.align		4
        /*000c*/ 	.byte	0x04, 0x0a
        /*000e*/ 	.short	(.L_514 - .L_513)
	.align		4
.L_513:
        /*0010*/ 	.word	index@(.nv.constant0._ZN7cutlass13device_kernelIN5flash19enable_sm80_to_sm89INS1_16FlashAttnFwdSm80INS1_25CollectiveMainloopFwdSm80ILi8ELi2ELb0EN4cute5tupleIJNS5_1CILi128EEENS7_ILi64EEENS7_ILi192EEEEEELi192ENS_10bfloat16_tEfNS_4arch4Sm80ELb1ELb0ELb0ELb0ELb1ELb0ELb1ELb1EEENS1_21CollectiveEpilogueFwdINS6_IJS8_SA_S9_EEENS6_IJNS7_ILi1EEESI_SI_EEESC_SE_Li256ELb0ELb1ELb1ELb0EEENS1_30DynamicPersistentTileSchedulerILi256ELi256ELb1ELb1ELb0EEEEEEEEEvNT_6ParamsE)
        /*0014*/ 	.short	0x0160
        /*0016*/ 	.short	0x0428


	//----- nvinfo : EIATTR_CBANK_PARAM_SIZE
	.align		4
.L_514:
        /*0018*/ 	.byte	0x03, 0x19
        /*001a*/ 	.short	0x0428


	//----- nvinfo : EIATTR_KPARAM_INFO
	.align		4
        /*001c*/ 	.byte	0x04, 0x17
        /*001e*/ 	.short	(.L_516 - .L_515)
.L_515:
        /*0020*/ 	.word	0x00000000
        /*0024*/ 	.short	0x0000
        /*0026*/ 	.short	0x0000
        /*0028*/ 	.byte	0x00, 0xf0, 0xa1, 0x10


	//----- nvinfo : EIATTR_MAXREG_COUNT
	.align		4
.L_516:
        /*002c*/ 	.byte	0x03, 0x1b
        /*002e*/ 	.short	0x00ff


	//----- nvinfo : EIATTR_NUM_BARRIERS
	.align		4
        /*0030*/ 	.byte	0x02, 0x4c
        /*0032*/ 	.byte	0x06
	.zero		1


	//----- nvinfo : EIATTR_ANNOTATIONS
	.align		4
        /*0034*/ 	.byte	0x04, 0x55
        /*0036*/ 	.short	(.L_518 - .L_517)


	//   ....[0]....
.L_517:
        /*0038*/ 	.word	0x00000001
        /*003c*/ 	.byte	0x70, 0x00, 0x00, 0x00, 0x01, 0x00, 0x00, 0x00, 0xf0, 0x04, 0x00, 0x00, 0x01, 0x00, 0x00, 0x00
        /*004c*/ 	.byte	0xf0, 0x05, 0x00, 0x00, 0x01, 0x00, 0x00, 0x00, 0x70, 0x06, 0x00, 0x00, 0x01, 0x00, 0x00, 0x00
        /*005c*/ 	.byte	0xe0, 0x2d, 0x00, 0x00, 0x01, 0x00, 0x00, 0x00, 0xa0, 0x36, 0x00, 0x00, 0x01, 0x00, 0x00, 0x00
        /*006c*/ 	.byte	0x60, 0xc2, 0x00, 0x00, 0x01, 0x00, 0x00, 0x00, 0xa0, 0xc2, 0x00, 0x00, 0x01, 0x00, 0x00, 0x00
        /*007c*/ 	.byte	0x90, 0xd9, 0x00, 0x00


	//----- nvinfo : EIATTR_MERCURY_ISA_VERSION
	.align		4
.L_518:
        /*0080*/ 	.byte	0x03, 0x5f
        /*0082*/ 	.short	0x0000


	//----- nvinfo : EIATTR_INT_WARP_WIDE_INSTR_OFFSETS
	.align		4
        /*0084*/ 	.byte	0x04, 0x31
        /*0086*/ 	.short	(.L_520 - .L_519)


	//   ....[0]....
.L_519:
        /*0088*/ 	.word	0x0000c090


	//   ....[1]....
        /*008c*/ 	.word	0x0000c110


	//----- nvinfo : EIATTR_COOP_GROUP_MASK_REGIDS
	.align		4
.L_520:
        /*0090*/ 	.byte	0x04, 0x29
        /*0092*/ 	.short	(.L_522 - .L_521)


	//   ....[0]....
.L_521:
        /*0094*/ 	.word	0xffffffff


	//   ....[1]....
        /*0098*/ 	.word	0xffffffff


	//   ....[2]....
        /*009c*/ 	.word	0xffffffff


	//   ....[3]....
        /*00a0*/ 	.word	0xffffffff


	//   ....[4]....
        /*00a4*/ 	.word	0xffffffff


	//   ....[5]....
        /*00a8*/ 	.word	0xffffffff


	//   ....[6]....
        /*00ac*/ 	.word	0xffffffff


	//   ....[7]....
        /*00b0*/ 	.word	0xffffffff


	//   ....[8]....
        /*00b4*/ 	.word	0xffffffff


	//   ....[9]....
        /*00b8*/ 	.word	0xffffffff


	//   ....[10]....
        /*00bc*/ 	.word	0xffffffff


	//   ....[11]....
        /*00c0*/ 	.word	0xffffffff


	//   ....[12]....
        /*00c4*/ 	.word	0xffffffff


	//   ....[13]....
        /*00c8*/ 	.word	0xffffffff


	//   ....[14]....
        /*00cc*/ 	.word	0xffffffff


	//   ....[15]....
        /*00d0*/ 	.word	0xffffffff


	//   ....[16]....
        /*00d4*/ 	.word	0xffffffff


	//   ....[17]....
        /*00d8*/ 	.word	0xffffffff


	//   ....[18]....
        /*00dc*/ 	.word	0xffffffff


	//   ....[19]....
        /*00e0*/ 	.word	0xffffffff


	//   ....[20]....
        /*00e4*/ 	.word	0xffffffff


	//   ....[21]....
        /*00e8*/ 	.word	0xffffffff


	//   ....[22]....
        /*00ec*/ 	.word	0xffffffff


	//   ....[23]....
        /*00f0*/ 	.word	0xffffffff


	//   ....[24]....
        /*00f4*/ 	.word	0xffffffff


	//   ....[25]....
        /*00f8*/ 	.word	0xffffffff


	//   ....[26]....
        /*00fc*/ 	.word	0xffffffff


	//   ....[27]....
        /*0100*/ 	.word	0xffffffff


	//   ....[28]....
        /*0104*/ 	.word	0xffffffff


	//   ....[29]....
        /*0108*/ 	.word	0xffffffff


	//   ....[30]....
        /*010c*/ 	.word	0xffffffff


	//   ....[31]....
        /*0110*/ 	.word	0xffffffff


	//   ....[32]....
        /*0114*/ 	.word	0xffffffff


	//   ....[33]....
        /*0118*/ 	.word	0xffffffff


	//   ....[34]....
        /*011c*/ 	.word	0xffffffff


	//   ....[35]....
        /*0120*/ 	.word	0xffffffff


	//   ....[36]....
        /*0124*/ 	.word	0xffffffff


	//   ....[37]....
        /*0128*/ 	.word	0xffffffff


	//   ....[38]....
        /*012c*/ 	.word	0xffffffff


	//   ....[39]....
        /*0130*/ 	.word	0xffffffff


	//   ....[40]....
        /*0134*/ 	.word	0xffffffff


	//   ....[41]....
        /*0138*/ 	.word	0xffffffff


	//   ....[42]....
        /*013c*/ 	.word	0xffffffff


	//   ....[43]....
        /*0140*/ 	.word	0xffffffff


	//   ....[44]....
        /*0144*/ 	.word	0xffffffff


	//   ....[45]....
        /*0148*/ 	.word	0xffffffff


	//   ....[46]....
        /*014c*/ 	.word	0xffffffff


	//   ....[47]....
        /*0150*/ 	.word	0xffffffff


	//   ....[48]....
        /*0154*/ 	.word	0xffffffff


	//   ....[49]....
        /*0158*/ 	.word	0xffffffff


	//   ....[50]....
        /*015c*/ 	.word	0xffffffff


	//   ....[51]....
        /*0160*/ 	.word	0xffffffff


	//   ....[52]....
        /*0164*/ 	.word	0xffffffff


	//   ....[53]....
        /*0168*/ 	.word	0xffffffff


	//   ....[54]....
        /*016c*/ 	.word	0xffffffff


	//   ....[55]....
        /*0170*/ 	.word	0xffffffff


	//   ....[56]....
        /*0174*/ 	.word	0xffffffff


	//   ....[57]....
        /*0178*/ 	.word	0xffffffff


	//   ....[58]....
        /*017c*/ 	.word	0xffffffff


	//   ....[59]....
        /*0180*/ 	.word	0xffffffff


	//   ....[60]....
        /*0184*/ 	.word	0xffffffff


	//   ....[61]....
        /*0188*/ 	.word	0xffffffff


	//   ....[62]....
        /*018c*/ 	.word	0xffffffff


	//   ....[63]....
        /*0190*/ 	.word	0xffffffff


	//   ....[64]....
        /*0194*/ 	.word	0xffffffff


	//   ....[65]....
        /*0198*/ 	.word	0xffffffff


	//   ....[66]....
        /*019c*/ 	.word	0xffffffff


	//   ....[67]....
        /*01a0*/ 	.word	0xffffffff


	//   ....[68]....
        /*01a4*/ 	.word	0xffffffff


	//   ....[69]....
        /*01a8*/ 	.word	0xffffffff


	//   ....[70]....
        /*01ac*/ 	.word	0xffffffff


	//   ....[71]....
        /*01b0*/ 	.word	0xffffffff


	//   ....[72]....
        /*01b4*/ 	.word	0xffffffff


	//   ....[73]....
        /*01b8*/ 	.word	0xffffffff


	//   ....[74]....
        /*01bc*/ 	.word	0xffffffff


	//   ....[75]....
        /*01c0*/ 	.word	0xffffffff


	//   ....[76]....
        /*01c4*/ 	.word	0xffffffff


	//   ....[77]....
        /*01c8*/ 	.word	0xffffffff


	//   ....[78]....
        /*01cc*/ 	.word	0xffffffff


	//   ....[79]....
        /*01d0*/ 	.word	0xffffffff


	//   ....[80]....
        /*01d4*/ 	.word	0xffffffff


	//   ....[81]....
        /*01d8*/ 	.word	0xffffffff


	//   ....[82]....
        /*01dc*/ 	.word	0xffffffff


	//   ....[83]....
        /*01e0*/ 	.word	0xffffffff


	//   ....[84]....
        /*01e4*/ 	.word	0xffffffff


	//   ....[85]....
        /*01e8*/ 	.word	0xffffffff


	//   ....[86]....
        /*01ec*/ 	.word	0xffffffff


	//   ....[87]....
        /*01f0*/ 	.word	0xffffffff


	//   ....[88]....
        /*01f4*/ 	.word	0xffffffff


	//   ....[89]....
        /*01f8*/ 	.word	0xffffffff


	//   ....[90]....
        /*01fc*/ 	.word	0xffffffff


	//   ....[91]....
        /*0200*/ 	.word	0xffffffff


	//   ....[92]....
        /*0204*/ 	.word	0xffffffff


	//   ....[93]....
        /*0208*/ 	.word	0xffffffff


	//   ....[94]....
        /*020c*/ 	.word	0xffffffff


	//   ....[95]....
        /*0210*/ 	.word	0xffffffff


	//   ....[96]....
        /*0214*/ 	.word	0xffffffff


	//   ....[97]....
        /*0218*/ 	.word	0xffffffff


	//   ....[98]....
        /*021c*/ 	.word	0xffffffff


	//   ....[99]....
        /*0220*/ 	.word	0xffffffff


	//   ....[100]....
        /*0224*/ 	.word	0xffffffff


	//   ....[101]....
        /*0228*/ 	.word	0xffffffff


	//   ....[102]....
        /*022c*/ 	.word	0xffffffff


	//   ....[103]....
        /*0230*/ 	.word	0xffffffff


	//   ....[104]....
        /*0234*/ 	.word	0xffffffff


	//   ....[105]....
        /*0238*/ 	.word	0xffffffff


	//   ....[106]....
        /*023c*/ 	.word	0xffffffff


	//   ....[107]....
        /*0240*/ 	.word	0xffffffff


	//   ....[108]....
        /*0244*/ 	.word	0xffffffff


	//   ....[109]....
        /*0248*/ 	.word	0xffffffff


	//   ....[110]....
        /*024c*/ 	.word	0xffffffff


	//   ....[111]....
        /*0250*/ 	.word	0xffffffff


	//   ....[112]....
        /*0254*/ 	.word	0xffffffff


	//   ....[113]....
        /*0258*/ 	.word	0xffffffff


	//   ....[114]....
        /*025c*/ 	.word	0xffffffff


	//   ....[115]....
        /*0260*/ 	.word	0xffffffff


	//   ....[116]....
        /*0264*/ 	.word	0xffffffff


	//----- nvinfo : EIATTR_COOP_GROUP_INSTR_OFFSETS
	.align		4
.L_522:
        /*0268*/ 	.byte	0x04, 0x28
        /*026a*/ 	.short	(.L_524 - .L_523)


	//   ....[0]....
.L_523:
        /*026c*/ 	.word	0x00000050


	//   ....[1]....
        /*0270*/ 	.word	0x000015e0


	//   ....[2]....
        /*0274*/ 	.word	0x00001600


	//   ....[3]....
        /*0278*/ 	.word	0x00001780


	//   ....[4]....
        /*027c*/ 	.word	0x00001790


	//   ....[5]....
        /*0280*/ 	.word	0x000018f0


	//   ....[6]....
        /*0284*/ 	.word	0x00001910


	//   ....[7]....
        /*0288*/ 	.word	0x00001a70


	//   ....[8]....
        /*028c*/ 	.word	0x00001a80


	//   ....[9]....
        /*0290*/ 	.word	0x00001f90


	//   ....[10]....
        /*0294*/ 	.word	0x00001fb0


	//   ....[11]....
        /*0298*/ 	.word	0x00001fd0


	//   ....[12]....
        /*029c*/ 	.word	0x00001fe0


	//   ....[13]....
        /*02a0*/ 	.word	0x000020d0


	//   ....[14]....
        /*02a4*/ 	.word	0x000020f0


	//   ....[15]....
        /*02a8*/ 	.word	0x00002120


	//   ....[16]....
        /*02ac*/ 	.word	0x000021f0


	//   ....[17]....
        /*02b0*/ 	.word	0x000025b0


	//   ....[18]....
        /*02b4*/ 	.word	0x000025d0


	//   ....[19]....
        /*02b8*/ 	.word	0x00002660


	//   ....[20]....
        /*02bc*/ 	.word	0x000026c0


	//   ....[21]....
        /*02c0*/ 	.word	0x00002b20


	//   ....[22]....
        /*02c4*/ 	.word	0x00002b40


	//   ....[23]....
        /*02c8*/ 	.word	0x00002c40


	//   ....[24]....
        /*02cc*/ 	.word	0x00002c60


	//   ....[25]....
        /*02d0*/ 	.word	0x00003790


	//   ....[26]....
        /*02d4*/ 	.word	0x000037a0


	//   ....[27]....
        /*02d8*/ 	.word	0x00003d70


	//   ....[28]....
        /*02dc*/ 	.word	0x00003f40


	//   ....[29]....
        /*02e0*/ 	.word	0x00003f80


	//   ....[30]....
        /*02e4*/ 	.word	0x00003ff0


	//   ....[31]....
        /*02e8*/ 	.word	0x000051f0


	//   ....[32]....
        /*02ec*/ 	.word	0x00005210


	//   ....[33]....
        /*02f0*/ 	.word	0x00005310


	//   ....[34]....
        /*02f4*/ 	.word	0x00005330


	//   ....[35]....
        /*02f8*/ 	.word	0x00005890


	//   ....[36]....
        /*02fc*/ 	.word	0x000058b0


	//   ....[37]....
        /*0300*/ 	.word	0x000059b0


	//   ....[38]....
        /*0304*/ 	.word	0x000059f0


	//   ....[39]....
        /*0308*/ 	.word	0x00006420


	//   ....[40]....
        /*030c*/ 	.word	0x00006460


	//   ....[41]....
        /*0310*/ 	.word	0x00006b60


	//   ....[42]....
        /*0314*/ 	.word	0x00006be0


	//   ....[43]....
        /*0318*/ 	.word	0x00006c00


	//   ....[44]....
        /*031c*/ 	.word	0x00006c20


	//   ....[45]....
        /*0320*/ 	.word	0x00008620


	//   ....[46]....
        /*0324*/ 	.word	0x00008640


	//   ....[47]....
        /*0328*/ 	.word	0x00008730


	//   ....[48]....
        /*032c*/ 	.word	0x00008750


	//   ....[49]....
        /*0330*/ 	.word	0x00008c80


	//   ....[50]....
        /*0334*/ 	.word	0x00008ca0


	//   ....[51]....
        /*0338*/ 	.word	0x00008da0


	//   ....[52]....
        /*033c*/ 	.word	0x00008de0


	//   ....[53]....
        /*0340*/ 	.word	0x00009b10


	//   ....[54]....
        /*0344*/ 	.word	0x00009b30


	//   ....[55]....
        /*0348*/ 	.word	0x00009b60


	//   ....[56]....
        /*034c*/ 	.word	0x00009bc0


	//   ....[57]....
        /*0350*/ 	.word	0x0000b500


	//   ....[58]....
        /*0354*/ 	.word	0x0000b520


	//   ....[59]....
        /*0358*/ 	.word	0x0000b5c0


	//   ....[60]....
        /*035c*/ 	.word	0x0000b620


	//   ....[61]....
        /*0360*/ 	.word	0x0000b870


	//   ....[62]....
        /*0364*/ 	.word	0x0000b8a0


	//   ....[63]....
        /*0368*/ 	.word	0x0000b8b0


	//   ....[64]....
        /*036c*/ 	.word	0x0000b8e0


	//   ....[65]....
        /*0370*/ 	.word	0x0000c250


	//   ....[66]....
        /*0374*/ 	.word	0x0000c8d0


	//   ....[67]....
        /*0378*/ 	.word	0x0000c900


	//   ....[68]....
        /*037c*/ 	.word	0x0000c920


	//   ....[69]....
        /*0380*/ 	.word	0x0000c940


	//   ....[70]....
        /*0384*/ 	.word	0x0000ca30


	//   ....[71]....
        /*0388*/ 	.word	0x0000ca50


	//   ....[72]....
        /*038c*/ 	.word	0x0000d0c0


	//   ....[73]....
        /*0390*/ 	.word	0x0000d0d0


	//   ....[74]....
        /*0394*/ 	.word	0x0000da10


	//   ....[75]....
        /*0398*/ 	.word	0x0000daf0


	//   ....[76]....
        /*039c*/ 	.word	0x0000db60


	//   ....[77]....
        /*03a0*/ 	.word	0x0000dbd0


	//   ....[78]....
        /*03a4*/ 	.word	0x0000dc30


	//   ....[79]....
        /*03a8*/ 	.word	0x0000dca0


	//   ....[80]....
        /*03ac*/ 	.word	0x0000dd10


	//   ....[81]....
        /*03b0*/ 	.word	0x0000dd80


	//   ....[82]....
        /*03b4*/ 	.word	0x0000dde0


	//   ....[83]....
        /*03b8*/ 	.word	0x0000de50


	//   ....[84]....
        /*03bc*/ 	.word	0x0000dec0


	//   ....[85]....
        /*03c0*/ 	.word	0x0000e030


	//   ....[86]....
        /*03c4*/ 	.word	0x0000e090


	//   ....[87]....
        /*03c8*/ 	.word	0x0000e100


	//   ....[88]....
        /*03cc*/ 	.word	0x0000e170


	//   ....[89]....
        /*03d0*/ 	.word	0x0000e2e0


	//   ....[90]....
        /*03d4*/ 	.word	0x0000e340


	//   ....[91]....
        /*03d8*/ 	.word	0x0000e3b0


	//   ....[92]....
        /*03dc*/ 	.word	0x0000e420


	//   ....[93]....
        /*03e0*/ 	.word	0x0000e590


	//   ....[94]....
        /*03e4*/ 	.word	0x0000e5f0


	//   ....[95]....
        /*03e8*/ 	.word	0x0000e660


	//   ....[96]....
        /*03ec*/ 	.word	0x0000e6d0


	//   ....[97]....
        /*03f0*/ 	.word	0x0000e850


	//   ....[98]....
        /*03f4*/ 	.word	0x0000e8b0


	//   ....[99]....
        /*03f8*/ 	.word	0x0000e920


	//   ....[100]....
        /*03fc*/ 	.word	0x0000e990


	//   ....[101]....
        /*0400*/ 	.word	0x0000eb10


	//   ....[102]....
        /*0404*/ 	.word	0x0000eb70


	//   ....[103]....
        /*0408*/ 	.word	0x0000ebe0


	//   ....[104]....
        /*040c*/ 	.word	0x0000ec50


	//   ....[105]....
        /*0410*/ 	.word	0x0000edd0


	//   ....[106]....
        /*0414*/ 	.word	0x0000ee30


	//   ....[107]....
        /*0418*/ 	.word	0x0000ee90


	//   ....[108]....
        /*041c*/ 	.word	0x0000ef00


	//   ....[109]....
        /*0420*/ 	.word	0x0000ef70


	//   ....[110]....
        /*0424*/ 	.word	0x0000f0f0


	//   ....[111]....
        /*0428*/ 	.word	0x0000f150


	//   ....[112]....
        /*042c*/ 	.word	0x0000f1b0


	//   ....[113]....
        /*0430*/ 	.word	0x0000f210


	//   ....[114]....
        /*0434*/ 	.word	0x0000f260


	//   ....[115]....
        /*0438*/ 	.word	0x0000f2b0


	//   ....[116]....
        /*043c*/ 	.word	0x0000f320


	//----- nvinfo : EIATTR_EXIT_INSTR_OFFSETS
	.align		4
.L_524:
        /*0440*/ 	.byte	0x04, 0x1c
        /*0442*/ 	.short	(.L_526 - .L_525)


	//   ....[0]....
.L_525:
        /*0444*/ 	.word	0x000000a0


	//   ....[1]....
        /*0448*/ 	.word	0x0000daa0


	//----- nvinfo : EIATTR_MAX_THREADS
	.align		4
.L_526:
        /*044c*/ 	.byte	0x04, 0x05
        /*044e*/ 	.short	(.L_528 - .L_527)
.L_527:
        /*0450*/ 	.word	0x00000100
        /*0454*/ 	.word	0x00000001
        /*0458*/ 	.word	0x00000001


	//----- nvinfo : EIATTR_CRS_STACK_SIZE
	.align		4
.L_528:
        /*045c*/ 	.byte	0x04, 0x1e
        /*045e*/ 	.short	(.L_530 - .L_529)
.L_529:
        /*0460*/ 	.word	0x00000000
.L_530:


//--------------------- .nv.info._ZN7cutlass13device_kernelIN5flash19enable_sm80_to_sm89INS1_16FlashAttnFwdSm80INS1_25CollectiveMainloopFwdSm80ILi8ELi2ELb0EN4cute5tupleIJNS5_1CILi128EEENS7_ILi64EEENS7_ILi192EEEEEELi192ENS_10bfloat16_tEfNS_4arch4Sm80ELb1ELb0ELb0ELb1ELb1ELb0ELb1ELb1EEENS1_21CollectiveEpilogueFwdINS6_IJS8_SA_S9_EEENS6_IJNS7_ILi1EEESI_SI_EEESC_SE_Li256ELb1ELb1ELb1ELb0EEENS1_36VarlenDynamicPersistentTileSchedulerILi128ELi64ELi256ELi256ELb1ELb1ELb0ELb1ELb1ELb1EEEEEEEEEvNT_6ParamsE --------------------------
	.section	.nv.info._ZN7cutlass13device_kernelIN5flash19enable_sm80_to_sm89INS1_16FlashAttnFwdSm80INS1_25CollectiveMainloopFwdSm80ILi8ELi2ELb0EN4cute5tupleIJNS5_1CILi128EEENS7_ILi64EEENS7_ILi192EEEEEELi192ENS_10bfloat16_tEfNS_4arch4Sm80ELb1ELb0ELb0ELb1ELb1ELb0ELb1ELb1EEENS1_21CollectiveEpilogueFwdINS6_IJS8_SA_S9_EEENS6_IJNS7_ILi1EEESI_SI_EEESC_SE_Li256ELb1ELb1ELb1ELb0EEENS1_36VarlenDynamicPersistentTileSchedulerILi128ELi64ELi256ELi256ELb1ELb1ELb0ELb1ELb1ELb1EEEEEEEEEvNT_6ParamsE,"",@"SHT_CUDA_INFO"
	.sectionflags	@""
	.align	4


	//----- nvinfo : EIATTR_CUDA_API_VERSION
	.align		4
        /*0000*/ 	.byte	0x04, 0x37
        /*0002*/ 	.short	(.L_532 - .L_531)
.L_531:
        /*0004*/ 	.word	0x00000082


	//----- nvinfo : EIATTR_SW2861232_WAR
	.align		4
.L_532:
        /*0008*/ 	.byte	0x01, 0x35
	.zero		2


	//----- nvinfo : EIATTR_PARAM_CBANK
	.align		4
        /*000c*/ 	.byte	0x04, 0x0a
        /*000e*/ 	.short	(.L_534 - .L_533)
	.align		4
.L_533:
        /*0010*/ 	.word	index@(.nv.constant0._ZN7cutlass13device_kernelIN5flash19enable_sm80_to_sm89INS1_16FlashAttnFwdSm80INS1_25CollectiveMainloopFwdSm80ILi8ELi2ELb0EN4cute5tupleIJNS5_1CILi128EEENS7_ILi64EEENS7_ILi192EEEEEELi192ENS_10bfloat16_tEfNS_4arch4Sm80ELb1ELb0ELb0ELb1ELb1ELb0ELb1ELb1EEENS1_21CollectiveEpilogueFwdINS6_IJS8_SA_S9_EEENS6_IJNS7_ILi1EEESI_SI_EEESC_SE_Li256ELb1ELb1ELb1ELb0EEENS1_36VarlenDynamicPersistentTileSchedulerILi128ELi64ELi256ELi256ELb1ELb1ELb0ELb1ELb1ELb1EEEEEEEEEvNT_6ParamsE)
        /*0014*/ 	.short	0x0160
        /*0016*/ 	.short	0x0438


	//----- nvinfo : EIATTR_CBANK_PARAM_SIZE
	.align		4
.L_534:
        /*0018*/ 	.byte	0x03, 0x19
        /*001a*/ 	.short	0x0438


	//----- nvinfo : EIATTR_KPARAM_INFO
	.align		4
        /*001c*/ 	.byte	0x04, 0x17
        /*001e*/ 	.short	(.L_536 - .L_535)
.L_535:
        /*0020*/ 	.word	0x00000000
        /*0024*/ 	.short	0x0000
        /*0026*/ 	.short	0x0000
        /*0028*/ 	.byte	0x00, 0xf0, 0xe1, 0x10


	//----- nvinfo : EIATTR_MAXREG_COUNT
	.align		4
.L_536:
        /*002c*/ 	.byte	0x03, 0x1b
        /*002e*/ 	.short	0x00ff


	//----- nvinfo : EIATTR_NUM_BARRIERS
	.align		4
        /*0030*/ 	.byte	0x02, 0x4c
        /*0032*/ 	.byte	0x06
	.zero		1


	//----- nvinfo : EIATTR_ANNOTATIONS
	.align		4
        /*0034*/ 	.byte	0x04, 0x55
        /*0036*/ 	.short	(.L_538 - .L_537)


	//   ....[0]....
.L_537:
        /* <DEDUP_REMOVED lines=9> */


	//----- nvinfo : EIATTR_MERCURY_ISA_VERSION
	.align		4
.L_538:
        /*00b0*/ 	.byte	0x03, 0x5f
        /*00b2*/ 	.short	0x0000


	//----- nvinfo : EIATTR_INT_WARP_WIDE_INSTR_OFFSETS
	.align		4
        /*00b4*/ 	.byte	0x04, 0x31
        /*00b6*/ 	.short	(.L_540 - .L_539)


	//   ....[0]....
.L_539:
        /*00b8*/ 	.word	0x0000d160


	//   ....[1]....
        /*00bc*/ 	.word	0x0000d1e0


	//----- nvinfo : EIATTR_COOP_GROUP_MASK_REGIDS
	.align		4
.L_540:
        /*00c0*/ 	.byte	0x04, 0x29
        /*00c2*/ 	.short	(.L_542 - .L_541)


	//   ....[0]....
.L_541:
        /*00c4*/ 	.word	0xffffffff


	//   ....[1]....
        /*00c8*/ 	.word	0xffffffff


	//   ....[2]....
        /*00cc*/ 	.word	0xffffffff


	//   ....[3]....
        /*00d0*/ 	.word	0xffffffff


	//   ....[4]....
        /*00d4*/ 	.word	0xffffffff


	//   ....[5]....
        /*00d8*/ 	.word	0xffffffff


	//   ....[6]....
        /*00dc*/ 	.word	0xffffffff


	//   ....[7]....
        /*00e0*/ 	.word	0xffffffff


	//   ....[8]....
        /*00e4*/ 	.word	0xffffffff


	//   ....[9]....
        /*00e8*/ 	.word	0xffffffff


	//   ....[10]....
        /*00ec*/ 	.word	0xffffffff


	//   ....[11]....
        /*00f0*/ 	.word	0xffffffff


	//   ....[12]....
        /*00f4*/ 	.word	0xffffffff


	//   ....[13]....
        /*00f8*/ 	.word	0xffffffff


	//   ....[14]....
        /*00fc*/ 	.word	0xffffffff


	//   ....[15]....
        /*0100*/ 	.word	0xffffffff


	//   ....[16]....
        /*0104*/ 	.word	0xffffffff


	//   ....[17]....
        /*0108*/ 	.word	0xffffffff


	//   ....[18]....
        /*010c*/ 	.word	0xffffffff


	//   ....[19]....
        /*0110*/ 	.word	0xffffffff


	//   ....[20]....
        /*0114*/ 	.word	0xffffffff


	//   ....[21]....
        /*0118*/ 	.word	0xffffffff


	//   ....[22]....
        /*011c*/ 	.word	0xffffffff


	//   ....[23]....
        /*0120*/ 	.word	0xffffffff


	//   ....[24]....
        /*0124*/ 	.word	0xffffffff


	//   ....[25]....
        /*0128*/ 	.word	0xffffffff


	//   ....[26]....
        /*012c*/ 	.word	0xffffffff


	//   ....[27]....
        /*0130*/ 	.word	0xffffffff


	//   ....[28]....
        /*0134*/ 	.word	0xffffffff


	//   ....[29]....
        /*0138*/ 	.word	0xffffffff


	//   ....[30]....
        /*013c*/ 	.word	0xffffffff


	//   ....[31]....
        /*0140*/ 	.word	0xffffffff


	//   ....[32]....
        /*0144*/ 	.word	0xffffffff


	//   ....[33]....
        /*0148*/ 	.word	0xffffffff


	//   ....[34]....
        /*014c*/ 	.word	0xffffffff


	//   ....[35]....
        /*0150*/ 	.word	0xffffffff


	//   ....[36]....
        /*0154*/ 	.word	0xffffffff


	//   ....[37]....
        /*0158*/ 	.word	0xffffffff


	//   ....[38]....
        /*015c*/ 	.word	0xffffffff


	//   ....[39]....
        /*0160*/ 	.word	0xffffffff


	//   ....[40]....
        /*0164*/ 	.word	0xffffffff


	//   ....[41]....
        /*0168*/ 	.word	0xffffffff


	//   ....[42]....
        /*016c*/ 	.word	0xffffffff


	//   ....[43]....
        /*0170*/ 	.word	0xffffffff


	//   ....[44]....
        /*0174*/ 	.word	0xffffffff


	//   ....[45]....
        /*0178*/ 	.word	0xffffffff


	//   ....[46]....
        /*017c*/ 	.word	0xffffffff


	//   ....[47]....
        /*0180*/ 	.word	0xffffffff


	//   ....[48]....
        /*0184*/ 	.word	0xffffffff


	//   ....[49]....
        /*0188*/ 	.word	0xffffffff


	//   ....[50]....
        /*018c*/ 	.word	0xffffffff


	//   ....[51]....
        /*0190*/ 	.word	0xffffffff


	//   ....[52]....
        /*0194*/ 	.word	0xffffffff


	//   ....[53]....
        /*0198*/ 	.word	0xffffffff


	//   ....[54]....
        /*019c*/ 	.word	0xffffffff


	//   ....[55]....
        /*01a0*/ 	.word	0xffffffff


	//   ....[56]....
        /*01a4*/ 	.word	0xffffffff


	//   ....[57]....
        /*01a8*/ 	.word	0xffffffff


	//   ....[58]....
        /*01ac*/ 	.word	0xffffffff


	//   ....[59]....
        /*01b0*/ 	.word	0xffffffff


	//   ....[60]....
        /*01b4*/ 	.word	0xffffffff


	//   ....[61]....
        /*01b8*/ 	.word	0xffffffff


	//   ....[62]....
        /*01bc*/ 	.word	0xffffffff


	//   ....[63]....
        /*01c0*/ 	.word	0xffffffff


	//   ....[64]....
        /*01c4*/ 	.word	0xffffffff


	//   ....[65]....
        /*01c8*/ 	.word	0xffffffff


	//   ....[66]....
        /*01cc*/ 	.word	0xffffffff


	//   ....[67]....
        /*01d0*/ 	.word	0xffffffff


	//   ....[68]....
        /*01d4*/ 	.word	0xffffffff


	//   ....[69]....
        /*01d8*/ 	.word	0xffffffff


	//   ....[70]....
        /*01dc*/ 	.word	0xffffffff


	//   ....[71]....
        /*01e0*/ 	.word	0xffffffff


	//   ....[72]....
        /*01e4*/ 	.word	0xffffffff


	//   ....[73]....
        /*01e8*/ 	.word	0xffffffff


	//   ....[74]....
        /*01ec*/ 	.word	0xffffffff


	//   ....[75]....
        /*01f0*/ 	.word	0xffffffff


	//   ....[76]....
        /*01f4*/ 	.word	0xffffffff


	//   ....[77]....
        /*01f8*/ 	.word	0xffffffff


	//   ....[78]....
        /*01fc*/ 	.word	0xffffffff


	//   ....[79]....
        /*0200*/ 	.word	0xffffffff


	//   ....[80]....
        /*0204*/ 	.word	0xffffffff


	//   ....[81]....
        /*0208*/ 	.word	0xffffffff


	//   ....[82]....
        /*020c*/ 	.word	0xffffffff


	//   ....[83]....
        /*0210*/ 	.word	0xffffffff


	//   ....[84]....
        /*0214*/ 	.word	0xffffffff


	//   ....[85]....
        /*0218*/ 	.word	0xffffffff


	//   ....[86]....
        /*021c*/ 	.word	0xffffffff


	//   ....[87]....
        /*0220*/ 	.word	0xffffffff


	//   ....[88]....
        /*0224*/ 	.word	0xffffffff


	//   ....[89]....
        /*0228*/ 	.word	0xffffffff


	//   ....[90]....
        /*022c*/ 	.word	0xffffffff


	//   ....[91]....
        /*0230*/ 	.word	0xffffffff


	//   ....[92]....
        /*0234*/ 	.word	0xffffffff


	//   ....[93]....
        /*0238*/ 	.word	0xffffffff


	//   ....[94]....
        /*023c*/ 	.word	0xffffffff


	//   ....[95]....
        /*0240*/ 	.word	0xffffffff


	//   ....[96]....
        /*0244*/ 	.word	0xffffffff


	//   ....[97]....
        /*0248*/ 	.word	0xffffffff


	//   ....[98]....
        /*024c*/ 	.word	0xffffffff


	//   ....[99]....
        /*0250*/ 	.word	0xffffffff


	//   ....[100]....
        /*0254*/ 	.word	0xffffffff


	//   ....[101]....
        /*0258*/ 	.word	0xffffffff


	//   ....[102]....
        /*025c*/ 	.word	0xffffffff


	//   ....[103]....
        /*0260*/ 	.word	0xffffffff


	//   ....[104]....
        /*0264*/ 	.word	0xffffffff


	//   ....[105]....
        /*0268*/ 	.word	0xffffffff


	//   ....[106]....
        /*026c*/ 	.word	0xffffffff


	//   ....[107]....
        /*0270*/ 	.word	0xffffffff


	//   ....[108]....
        /*0274*/ 	.word	0xffffffff


	//   ....[109]....
        /*0278*/ 	.word	0xffffffff


	//   ....[110]....
        /*027c*/ 	.word	0xffffffff


	//   ....[111]....
        /*0280*/ 	.word	0xffffffff


	//   ....[112]....
        /*0284*/ 	.word	0xffffffff


	//   ....[113]....
        /*0288*/ 	.word	0xffffffff


	//   ....[114]....
        /*028c*/ 	.word	0xffffffff


	//   ....[115]....
        /*0290*/ 	.word	0xffffffff


	//   ....[116]....
        /*0294*/ 	.word	0xffffffff


	//   ....[117]....
        /*0298*/ 	.word	0xffffffff


	//   ....[118]....
        /*029c*/ 	.word	0xffffffff


	//   ....[119]....
        /*02a0*/ 	.word	0xffffffff


	//   ....[120]....
        /*02a4*/ 	.word	0xffffffff


	//   ....[121]....
        /*02a8*/ 	.word	0xffffffff


	//   ....[122]....
        /*02ac*/ 	.word	0xffffffff


	//   ....[123]....
        /*02b0*/ 	.word	0xffffffff


	//   ....[124]....
        /*02b4*/ 	.word	0xffffffff


	//   ....[125]....
        /*02b8*/ 	.word	0xffffffff


	//   ....[126]....
        /*02bc*/ 	.word	0xffffffff


	//   ....[127]....
        /*02c0*/ 	.word	0xffffffff


	//   ....[128]....
        /*02c4*/ 	.word	0xffffffff


	//   ....[129]....
        /*02c8*/ 	.word	0xffffffff


	//   ....[130]....
        /*02cc*/ 	.word	0xffffffff


	//   ....[131]....
        /*02d0*/ 	.word	0xffffffff


	//   ....[132]....
        /*02d4*/ 	.word	0xffffffff


	//   ....[133]....
        /*02d8*/ 	.word	0xffffffff


	//   ....[134]....
        /*02dc*/ 	.word	0xffffffff


	//   ....[135]....
        /*02e0*/ 	.word	0xffffffff


	//   ....[136]....
        /*02e4*/ 	.word	0xffffffff


	//   ....[137]....
        /*02e8*/ 	.word	0xffffffff


	//   ....[138]....
        /*02ec*/ 	.word	0xffffffff


	//   ....[139]....
        /*02f0*/ 	.word	0xffffffff


	//   ....[140]....
        /*02f4*/ 	.word	0xffffffff


	//   ....[141]....
        /*02f8*/ 	.word	0xffffffff


	//   ....[142]....
        /*02fc*/ 	.word	0xffffffff


	//   ....[143]....
        /*0300*/ 	.word	0xffffffff


	//   ....[144]....
        /*0304*/ 	.word	0xffffffff


	//   ....[145]....
        /*0308*/ 	.word	0xffffffff


	//   ....[146]....
        /*030c*/ 	.word	0xffffffff


	//   ....[147]....
        /*0310*/ 	.word	0xffffffff


	//   ....[148]....
        /*0314*/ 	.word	0xffffffff


	//   ....[149]....
        /*0318*/ 	.word	0xffffffff


	//   ....[150]....
        /*031c*/ 	.word	0xffffffff


	//   ....[151]....
        /*0320*/ 	.word	0xffffffff


	//   ....[152]....
        /*0324*/ 	.word	0xffffffff


	//   ....[153]....
        /*0328*/ 	.word	0xffffffff


	//   ....[154]....
        /*032c*/ 	.word	0xffffffff


	//   ....[155]....
        /*0330*/ 	.word	0xffffffff


	//   ....[156]....
        /*0334*/ 	.word	0xffffffff


	//   ....[157]....
        /*0338*/ 	.word	0xffffffff


	//   ....[158]....
        /*033c*/ 	.word	0xffffffff


	//   ....[159]....
        /*0340*/ 	.word	0xffffffff


	//   ....[160]....
        /*0344*/ 	.word	0xffffffff


	//   ....[161]....
        /*0348*/ 	.word	0xffffffff


	//   ....[162]....
        /*034c*/ 	.word	0xffffffff


	//   ....[163]....
        /*0350*/ 	.word	0xffffffff


	//   ....[164]....
        /*0354*/ 	.word	0xffffffff


	//   ....[165]....
        /*0358*/ 	.word	0xffffffff


	//   ....[166]....
        /*035c*/ 	.word	0xffffffff


	//   ....[167]....
        /*0360*/ 	.word	0xffffffff


	//   ....[168]....
        /*0364*/ 	.word	0xffffffff


	//   ....[169]....
        /*0368*/ 	.word	0xffffffff


	//   ....[170]....
        /*036c*/ 	.word	0xffffffff


	//   ....[171]....
        /*0370*/ 	.word	0xffffffff


	//   ....[172]....
        /*0374*/ 	.word	0xffffffff


	//   ....[173]....
        /*0378*/ 	.word	0xffffffff


	//   ....[174]....
        /*037c*/ 	.word	0xffffffff


	//   ....[175]....
        /*0380*/ 	.word	0xffffffff


	//   ....[176]....
        /*0384*/ 	.word	0xffffffff


	//   ....[177]....
        /*0388*/ 	.word	0xffffffff


	//   ....[178]....
        /*038c*/ 	.word	0xffffffff


	//   ....[179]....
        /*0390*/ 	.word	0xffffffff


	//   ....[180]....
        /*0394*/ 	.word	0xffffffff


	//   ....[181]....
        /*0398*/ 	.word	0xffffffff


	//   ....[182]....
        /*039c*/ 	.word	0xffffffff


	//   ....[183]....
        /*03a0*/ 	.word	0xffffffff


	//   ....[184]....
        /*03a4*/ 	.word	0xffffffff


	//   ....[185]....
        /*03a8*/ 	.word	0xffffffff


	//   ....[186]....
        /*03ac*/ 	.word	0xffffffff


	//   ....[187]....
        /*03b0*/ 	.word	0xffffffff


	//   ....[188]....
        /*03b4*/ 	.word	0xffffffff


	//   ....[189]....
        /*03b8*/ 	.word	0xffffffff


	//   ....[190]....
        /*03bc*/ 	.word	0xffffffff


	//   ....[191]....
        /*03c0*/ 	.word	0xffffffff


	//   ....[192]....
        /*03c4*/ 	.word	0xffffffff


	//   ....[193]....
        /*03c8*/ 	.word	0xffffffff


	//   ....[194]....
        /*03cc*/ 	.word	0xffffffff


	//   ....[195]....
        /*03d0*/ 	.word	0xffffffff


	//   ....[196]....
        /*03d4*/ 	.word	0xffffffff


	//   ....[197]....
        /*03d8*/ 	.word	0xffffffff


	//   ....[198]....
        /*03dc*/ 	.word	0xffffffff


	//   ....[199]....
        /*03e0*/ 	.word	0xffffffff


	//   ....[200]....
        /*03e4*/ 	.word	0xffffffff


	//   ....[201]....
        /*03e8*/ 	.word	0xffffffff


	//   ....[202]....
        /*03ec*/ 	.word	0xffffffff


	//   ....[203]....
        /*03f0*/ 	.word	0xffffffff


	//   ....[204]....
        /*03f4*/ 	.word	0xffffffff


	//   ....[205]....
        /*03f8*/ 	.word	0xffffffff


	//   ....[206]....
        /*03fc*/ 	.word	0xffffffff


	//   ....[207]....
        /*0400*/ 	.word	0xffffffff


	//   ....[208]....
        /*0404*/ 	.word	0xffffffff


	//   ....[209]....
        /*0408*/ 	.word	0xffffffff


	//   ....[210]....
        /*040c*/ 	.word	0xffffffff


	//   ....[211]....
        /*0410*/ 	.word	0xffffffff


	//----- nvinfo : EIATTR_COOP_GROUP_INSTR_OFFSETS
	.align		4
.L_542:
        /*0414*/ 	.byte	0x04, 0x28
        /*0416*/ 	.short	(.L_544 - .L_543)


	//   ....[0]....
.L_543:
        /*0418*/ 	.word	0x00000050


	//   ....[1]....
        /*041c*/ 	.word	0x000001e0


	//   ....[2]....
        /*0420*/ 	.word	0x00000210


	//   ....[3]....
        /*0424*/ 	.word	0x00000240


	//   ....[4]....
        /*0428*/ 	.word	0x00000270


	//   ....[5]....
        /*042c*/ 	.word	0x000002a0


	//   ....[6]....
        /*0430*/ 	.word	0x000002d0


	//   ....[7]....
        /*0434*/ 	.word	0x00000430


	//   ....[8]....
        /*0438*/ 	.word	0x00000470


	//   ....[9]....
        /*043c*/ 	.word	0x000004a0


	//   ....[10]....
        /*0440*/ 	.word	0x000004d0


	//   ....[11]....
        /*0444*/ 	.word	0x00000500


	//   ....[12]....
        /*0448*/ 	.word	0x00000530


	//   ....[13]....
        /*044c*/ 	.word	0x000005c0


	//   ....[14]....
        /*0450*/ 	.word	0x00000600


	//   ....[15]....
        /*0454*/ 	.word	0x00000620


	//   ....[16]....
        /*0458*/ 	.word	0x00000680


	//   ....[17]....
        /*045c*/ 	.word	0x00002740


	//   ....[18]....
        /*0460*/ 	.word	0x00002760


	//   ....[19]....
        /*0464*/ 	.word	0x000028d0


	//   ....[20]....
        /*0468*/ 	.word	0x000028e0


	//   ....[21]....
        /*046c*/ 	.word	0x00002a40


	//   ....[22]....
        /*0470*/ 	.word	0x00002a60


	//   ....[23]....
        /*0474*/ 	.word	0x00002bc0


	//   ....[24]....
        /*0478*/ 	.word	0x00002bd0


	//   ....[25]....
        /*047c*/ 	.word	0x00003080


	//   ....[26]....
        /*0480*/ 	.word	0x000030a0


	//   ....[27]....
        /*0484*/ 	.word	0x000030c0


	//   ....[28]....
        /*0488*/ 	.word	0x000030d0


	//   ....[29]....
        /*048c*/ 	.word	0x000031c0


	//   ....[30]....
        /*0490*/ 	.word	0x000031e0


	//   ....[31]....
        /*0494*/ 	.word	0x00003210


	//   ....[32]....
        /*0498*/ 	.word	0x000032e0


	//   ....[33]....
        /*049c*/ 	.word	0x000036a0


	//   ....[34]....
        /*04a0*/ 	.word	0x000036c0


	//   ....[35]....
        /*04a4*/ 	.word	0x00003750


	//   ....[36]....
        /*04a8*/ 	.word	0x000037b0


	//   ....[37]....
        /*04ac*/ 	.word	0x00003c10


	//   ....[38]....
        /*04b0*/ 	.word	0x00003c30


	//   ....[39]....
        /*04b4*/ 	.word	0x00003d30


	//   ....[40]....
        /*04b8*/ 	.word	0x00003d50


	//   ....[41]....
        /*04bc*/ 	.word	0x00004870


	//   ....[42]....
        /*04c0*/ 	.word	0x00004890


	//   ....[43]....
        /*04c4*/ 	.word	0x00004f60


	//   ....[44]....
        /*04c8*/ 	.word	0x00004fe0


	//   ....[45]....
        /*04cc*/ 	.word	0x00005000


	//   ....[46]....
        /*04d0*/ 	.word	0x00005020


	//   ....[47]....
        /*04d4*/ 	.word	0x00006300


	//   ....[48]....
        /*04d8*/ 	.word	0x00006320


	//   ....[49]....
        /*04dc*/ 	.word	0x00006420


	//   ....[50]....
        /*04e0*/ 	.word	0x00006440


	//   ....[51]....
        /*04e4*/ 	.word	0x00006980


	//   ....[52]....
        /*04e8*/ 	.word	0x000069a0


	//   ....[53]....
        /*04ec*/ 	.word	0x00006aa0


	//   ....[54]....
        /*04f0*/ 	.word	0x00006ae0


	//   ....[55]....
        /*04f4*/ 	.word	0x00007510


	//   ....[56]....
        /*04f8*/ 	.word	0x00007550


	//   ....[57]....
        /*04fc*/ 	.word	0x00007b30


	//   ....[58]....
        /*0500*/ 	.word	0x00007c30


	//   ....[59]....
        /*0504*/ 	.word	0x00007d10


	//   ....[60]....
        /*0508*/ 	.word	0x00007d50


	//   ....[61]....
        /*050c*/ 	.word	0x000096f0


	//   ....[62]....
        /*0510*/ 	.word	0x00009710


	//   ....[63]....
        /*0514*/ 	.word	0x00009800


	//   ....[64]....
        /*0518*/ 	.word	0x00009820


	//   ....[65]....
        /*051c*/ 	.word	0x00009d50


	//   ....[66]....
        /*0520*/ 	.word	0x00009d70


	//   ....[67]....
        /*0524*/ 	.word	0x00009e70


	//   ....[68]....
        /*0528*/ 	.word	0x00009eb0


	//   ....[69]....
        /*052c*/ 	.word	0x0000abe0


	//   ....[70]....
        /*0530*/ 	.word	0x0000ac10


	//   ....[71]....
        /*0534*/ 	.word	0x0000aeb0


	//   ....[72]....
        /*0538*/ 	.word	0x0000afe0


	//   ....[73]....
        /*053c*/ 	.word	0x0000c5d0


	//   ....[74]....
        /*0540*/ 	.word	0x0000c5f0


	//   ....[75]....
        /*0544*/ 	.word	0x0000c690


	//   ....[76]....
        /*0548*/ 	.word	0x0000c6f0


	//   ....[77]....
        /*054c*/ 	.word	0x0000c940


	//   ....[78]....
        /*0550*/ 	.word	0x0000c970


	//   ....[79]....
        /*0554*/ 	.word	0x0000c980


	//   ....[80]....
        /*0558*/ 	.word	0x0000c9b0


	//   ....[81]....
        /*055c*/ 	.word	0x0000dd90


	//   ....[82]....
        /*0560*/ 	.word	0x0000dda0


	//   ....[83]....
        /*0564*/ 	.word	0x0000ddb0


	//   ....[84]....
        /*0568*/ 	.word	0x0000ddc0


	//   ....[85]....
        /*056c*/ 	.word	0x0000e120


	//   ....[86]....
        /*0570*/ 	.word	0x0000e140


	//   ....[87]....
        /*0574*/ 	.word	0x0000e2a0


	//   ....[88]....
        /*0578*/ 	.word	0x0000e2b0


	//   ....[89]....
        /*057c*/ 	.word	0x0000e410


	//   ....[90]....
        /*0580*/ 	.word	0x0000e430


	//   ....[91]....
        /*0584*/ 	.word	0x0000e590


	//   ....[92]....
        /*0588*/ 	.word	0x0000e5a0


	//   ....[93]....
        /*058c*/ 	.word	0x0000e8e0


	//   ....[94]....
        /*0590*/ 	.word	0x0000e900


	//   ....[95]....
        /*0594*/ 	.word	0x0000f250


	//   ....[96]....
        /*0598*/ 	.word	0x0000f260


	//   ....[97]....
        /*059c*/ 	.word	0x00010260


	//   ....[98]....
        /*05a0*/ 	.word	0x00010280


	//   ....[99]....
        /*05a4*/ 	.word	0x000103f0


	//   ....[100]....
        /*05a8*/ 	.word	0x00010400


	//   ....[101]....
        /*05ac*/ 	.word	0x00010560


	//   ....[102]....
        /*05b0*/ 	.word	0x00010580


	//   ....[103]....
        /*05b4*/ 	.word	0x000106e0


	//   ....[104]....
        /*05b8*/ 	.word	0x000106f0


	//   ....[105]....
        /*05bc*/ 	.word	0x000108e0


	//   ....[106]....
        /*05c0*/ 	.word	0x00010900


	//   ....[107]....
        /*05c4*/ 	.word	0x00010a20


	//   ....[108]....
        /*05c8*/ 	.word	0x00010a60


	//   ....[109]....
        /*05cc*/ 	.word	0x00010a90


	//   ....[110]....
        /*05d0*/ 	.word	0x00010ac0


	//   ....[111]....
        /*05d4*/ 	.word	0x00010af0


	//   ....[112]....
        /*05d8*/ 	.word	0x00010b20


	//   ....[113]....
        /*05dc*/ 	.word	0x00010c70


	//   ....[114]....
        /*05e0*/ 	.word	0x00010cb0


	//   ....[115]....
        /*05e4*/ 	.word	0x00010ce0


	//   ....[116]....
        /*05e8*/ 	.word	0x00010d10


	//   ....[117]....
        /*05ec*/ 	.word	0x00010d40


	//   ....[118]....
        /*05f0*/ 	.word	0x00010d70


	//   ....[119]....
        /*05f4*/ 	.word	0x00010e00


	//   ....[120]....
        /*05f8*/ 	.word	0x00010e40


	//   ....[121]....
        /*05fc*/ 	.word	0x00010e50


	//   ....[122]....
        /*0600*/ 	.word	0x00010eb0


	//   ....[123]....
        /*0604*/ 	.word	0x00011870


	//   ....[124]....
        /*0608*/ 	.word	0x000118d0


	//   ....[125]....
        /*060c*/ 	.word	0x00011920


	//   ....[126]....
        /*0610*/ 	.word	0x00011970


	//   ....[127]....
        /*0614*/ 	.word	0x000119c0


	//   ....[128]....
        /*0618*/ 	.word	0x00011a30


	//   ....[129]....
        /*061c*/ 	.word	0x00011a80


	//   ....[130]....
        /*0620*/ 	.word	0x00011af0


	//   ....[131]....
        /*0624*/ 	.word	0x00011b60


	//   ....[132]....
        /*0628*/ 	.word	0x00011bc0


	//   ....[133]....
        /*062c*/ 	.word	0x00011c30


	//   ....[134]....
        /*0630*/ 	.word	0x00011ca0


	//   ....[135]....
        /*0634*/ 	.word	0x00011d10


	//   ....[136]....
        /*0638*/ 	.word	0x00011d70


	//   ....[137]....
        /*063c*/ 	.word	0x00011de0


	//   ....[138]....
        /*0640*/ 	.word	0x00011e50


	//   ....[139]....
        /*0644*/ 	.word	0x00011ec0


	//   ....[140]....
        /*0648*/ 	.word	0x00011f20


	//   ....[141]....
        /*064c*/ 	.word	0x00011f90


	//   ....[142]....
        /*0650*/ 	.word	0x00012000


	//   ....[143]....
        /*0654*/ 	.word	0x00012170


	//   ....[144]....
        /*0658*/ 	.word	0x000121d0


	//   ....[145]....
        /*065c*/ 	.word	0x00012240


	//   ....[146]....
        /*0660*/ 	.word	0x000122b0


	//   ....[147]....
        /*0664*/ 	.word	0x00012420


	//   ....[148]....
        /*0668*/ 	.word	0x00012480


	//   ....[149]....
        /*066c*/ 	.word	0x000124f0


	//   ....[150]....
        /*0670*/ 	.word	0x00012560


	//   ....[151]....
        /*0674*/ 	.word	0x000126d0


	//   ....[152]....
        /*0678*/ 	.word	0x00012730


	//   ....[153]....
        /*067c*/ 	.word	0x000127a0


	//   ....[154]....
        /*0680*/ 	.word	0x00012810


	//   ....[155]....
        /*0684*/ 	.word	0x00012990


	//   ....[156]....
        /*0688*/ 	.word	0x000129f0


	//   ....[157]....
        /*068c*/ 	.word	0x00012a60


	//   ....[158]....
        /*0690*/ 	.word	0x00012ad0


	//   ....[159]....
        /*0694*/ 	.word	0x00012c50


	//   ....[160]....
        /*0698*/ 	.word	0x00012cb0


	//   ....[161]....
        /*069c*/ 	.word	0x00012d20


	//   ....[162]....
        /*06a0*/ 	.word	0x00012d90


	//   ....[163]....
        /*06a4*/ 	.word	0x00012f10


	//   ....[164]....
        /*06a8*/ 	.word	0x00012f70


	//   ....[165]....
        /*06ac*/ 	.word	0x00012fd0


	//   ....[166]....
        /*06b0*/ 	.word	0x00013040


	//   ....[167]....
        /*06b4*/ 	.word	0x000130b0


	//   ....[168]....
        /*06b8*/ 	.word	0x00013230


	//   ....[169]....
        /*06bc*/ 	.word	0x00013290


	//   ....[170]....
        /*06c0*/ 	.word	0x000132f0


	//   ....[171]....
        /*06c4*/ 	.word	0x00013350


	//   ....[172]....
        /*06c8*/ 	.word	0x000133a0


	//   ....[173]....
        /*06cc*/ 	.word	0x000133f0


	//   ....[174]....
        /*06d0*/ 	.word	0x00013460


	//   ....[175]....
        /*06d4*/ 	.word	0x000134d0


	//   ....[176]....
        /*06d8*/ 	.word	0x00013540


	//   ....[177]....
        /*06dc*/ 	.word	0x000135a0


	//   ....[178]....
        /*06e0*/ 	.word	0x00013610


	//   ....[179]....
        /*06e4*/ 	.word	0x00013680


	//   ....[180]....
        /*06e8*/ 	.word	0x000136f0


	//   ....[181]....
        /*06ec*/ 	.word	0x00013750


	//   ....[182]....
        /*06f0*/ 	.word	0x000137c0


	//   ....[183]....
        /*06f4*/ 	.word	0x00013830


	//   ....[184]....
        /*06f8*/ 	.word	0x000138a0


	//   ....[185]....
        /*06fc*/ 	.word	0x00013900


	//   ....[186]....
        /*0700*/ 	.word	0x00013970


	//   ....[187]....
        /*0704*/ 	.word	0x000139e0


	//   ....[188]....
        /*0708*/ 	.word	0x00013a50


	//   ....[189]....
        /*070c*/ 	.word	0x00013ab0


	//   ....[190]....
        /*0710*/ 	.word	0x00013b20


	//   ....[191]....
        /*0714*/ 	.word	0x00013b90


	//   ....[192]....
        /*0718*/ 	.word	0x00013c00


	//   ....[193]....
        /*071c*/ 	.word	0x00013c60


	//   ....[194]....
        /*0720*/ 	.word	0x00013cd0


	//   ....[195]....
        /*0724*/ 	.word	0x00013d40


	//   ....[196]....
        /*0728*/ 	.word	0x00013d90


	//   ....[197]....
        /*072c*/ 	.word	0x00013dd0


	//   ....[198]....
        /*0730*/ 	.word	0x00013e20


	//   ....[199]....
        /*0734*/ 	.word	0x00013e70


	//   ....[200]....
        /*0738*/ 	.word	0x00013ec0


	//   ....[201]....
        /*073c*/ 	.word	0x00013f30


	//   ....[202]....
        /*0740*/ 	.word	0x00013f80


	//   ....[203]....
        /*0744*/ 	.word	0x00013fd0


	//   ....[204]....
        /*0748*/ 	.word	0x00014020


	//   ....[205]....
        /*074c*/ 	.word	0x00014070


	//   ....[206]....
        /*0750*/ 	.word	0x000140c0


	//   ....[207]....
        /*0754*/ 	.word	0x00014130


	//   ....[208]....
        /*0758*/ 	.word	0x00014180


	//   ....[209]....
        /*075c*/ 	.word	0x000141f0


	//   ....[210]....
        /*0760*/ 	.word	0x00014250


	//   ....[211]....
        /*0764*/ 	.word	0x000142c0


	//----- nvinfo : EIATTR_EXIT_INSTR_OFFSETS
	.align		4
.L_544:
        /*0768*/ 	.byte	0x04, 0x1c
        /*076a*/ 	.short	(.L_546 - .L_545)


	//   ....[0]....
.L_545:
        /*076c*/ 	.word	0x00000fe0


	//   ....[1]....
        /*0770*/ 	.word	0x00011830


	//----- nvinfo : EIATTR_MAX_THREADS
	.align		4
.L_546:
        /*0774*/ 	.byte	0x04, 0x05
        /*0776*/ 	.short	(.L_548 - .L_547)
.L_547:
        /*0778*/ 	.word	0x00000100
        /*077c*/ 	.word	0x00000001
        /*0780*/ 	.word	0x00000001


	//----- nvinfo : EIATTR_CRS_STACK_SIZE
	.align		4
.L_548:
        /*0784*/ 	.byte	0x04, 0x1e
        /*0786*/ 	.short	(.L_550 - .L_549)
.L_549:
        /*0788*/ 	.word	0x00000000
.L_550:


//--------------------- .nv.info._ZN7cutlass13device_kernelIN5flash19enable_sm80_to_sm89INS1_16FlashAttnFwdSm80INS1_25CollectiveMainloopFwdSm80ILi8ELi2ELb0EN4cute5tupleIJNS5_1CILi128EEENS7_ILi64EEENS7_ILi192EEEEEELi192ENS_10bfloat16_tEfNS_4arch4Sm80ELb1ELb0ELb0ELb1ELb1ELb1ELb1ELb1EEENS1_21CollectiveEpilogueFwdINS6_IJS8_SA_S9_EEENS6_IJNS7_ILi1EEESI_SI_EEESC_SE_Li256ELb1ELb1ELb1ELb0EEENS1_36VarlenDynamicPersistentTileSchedulerILi128ELi64ELi256ELi256ELb1ELb1ELb0ELb1ELb1ELb1EEEEEEEEEvNT_6ParamsE --------------------------
	.section	.nv.info._ZN7cutlass13device_kernelIN5flash19enable_sm80_to_sm89INS1_16FlashAttnFwdSm80INS1_25CollectiveMainloopFwdSm80ILi8ELi2ELb0EN4cute5tupleIJNS5_1CILi128EEENS7_ILi64EEENS7_ILi192EEEEEELi192ENS_10bfloat16_tEfNS_4arch4Sm80ELb1ELb0ELb0ELb1ELb1ELb1ELb1ELb1EEENS1_21CollectiveEpilogueFwdINS6_IJS8_SA_S9_EEENS6_IJNS7_ILi1EEESI_SI_EEESC_SE_Li256ELb1ELb1ELb1ELb0EEENS1_36VarlenDynamicPersistentTileSchedulerILi128ELi64ELi256ELi256ELb1ELb1ELb0ELb1ELb1ELb1EEEEEEEEEvNT_6ParamsE,"",@"SHT_CUDA_INFO"
	.sectionflags	@""
	.align	4


	//----- nvinfo : EIATTR_CUDA_API_VERSION
	.align		4
        /*0000*/ 	.byte	0x04, 0x37
        /*0002*/ 	.short	(.L_552 - .L_551)
.L_551:
        /*0004*/ 	.word	0x00000082


	//----- nvinfo : EIATTR_SW2861232_WAR
	.align		4
.L_552:
        /*0008*/ 	.byte	0x01, 0x35
	.zero		2


	//----- nvinfo : EIATTR_PARAM_CBANK
	.align		4
        /*000c*/ 	.byte	0x04, 0x0a
        /*000e*/ 	.short	(.L_554 - .L_553)
	.align		4
.L_553:
        /*0010*/ 	.word	index@(.nv.constant0._ZN7cutlass13device_kernelIN5flash19enable_sm80_to_sm89INS1_16FlashAttnFwdSm80INS1_25CollectiveMainloopFwdSm80ILi8ELi2ELb0EN4cute5tupleIJNS5_1CILi128EEENS7_ILi64EEENS7_ILi192EEEEEELi192ENS_10bfloat16_tEfNS_4arch4Sm80ELb1ELb0ELb0ELb1ELb1ELb1ELb1ELb1EEENS1_21CollectiveEpilogueFwdINS6_IJS8_SA_S9_EEENS6_IJNS7_ILi1EEESI_SI_EEESC_SE_Li256ELb1ELb1ELb1ELb0EEENS1_36VarlenDynamicPersistentTileSchedulerILi128ELi64ELi256ELi256ELb1ELb1ELb0ELb1ELb1ELb1EEEEEEEEEvNT_6ParamsE)
        /*0014*/ 	.short	0x0160
        /*0016*/ 	.short	0x0438


	//----- nvinfo : EIATTR_CBANK_PARAM_SIZE
	.align		4
.L_554:
        /*0018*/ 	.byte	0x03, 0x19
        /*001a*/ 	.short	0x0438


	//----- nvinfo : EIATTR_KPARAM_INFO
	.align		4
        /*001c*/ 	.byte	0x04, 0x17
        /*001e*/ 	.short	(.L_556 - .L_555)
.L_555:
        /*0020*/ 	.word	0x00000000
        /*0024*/ 	.short	0x0000
        /*0026*/ 	.short	0x0000
        /*0028*/ 	.byte	0x00, 0xf0, 0xe1, 0x10


	//----- nvinfo : EIATTR_MAXREG_COUNT
	.align		4
.L_556:
        /*002c*/ 	.byte	0x03, 0x1b
        /*002e*/ 	.short	0x00ff


	//----- nvinfo : EIATTR_NUM_BARRIERS
	.align		4
        /*0030*/ 	.byte	0x02, 0x4c
        /*0032*/ 	.byte	0x06
	.zero		1


	//----- nvinfo : EIATTR_ANNOTATIONS
	.align		4
        /*0034*/ 	.byte	0x04, 0x55
        /*0036*/ 	.short	(.L_558 - .L_557)


	//   ....[0]....
.L_557:
        /* <DEDUP_REMOVED lines=64> */


	//----- nvinfo : EIATTR_MERCURY_ISA_VERSION
	.align		4
.L_558:
        /*0420*/ 	.byte	0x03, 0x5f
        /*0422*/ 	.short	0x0000


	//----- nvinfo : EIATTR_INT_WARP_WIDE_INSTR_OFFSETS
	.align		4
        /*0424*/ 	.byte	0x04, 0x31
        /*0426*/ 	.short	(.L_560 - .L_559)


	//   ....[0]....
.L_559:
        /*0428*/ 	.word	0x0001a1c0


	//   ....[1]....
        /*042c*/ 	.word	0x0001a240


	//----- nvinfo : EIATTR_COOP_GROUP_MASK_REGIDS
	.align		4
.L_560:
        /*0430*/ 	.byte	0x04, 0x29
        /*0432*/ 	.short	(.L_562 - .L_561)


	//   ....[0]....
.L_561:
        /*0434*/ 	.word	0xffffffff


	//   ....[1]....
        /*0438*/ 	.word	0xffffffff


	//   ....[2]....
        /*043c*/ 	.word	0xffffffff


	//   ....[3]....
        /*0440*/ 	.word	0xffffffff


	//   ....[4]....
        /*0444*/ 	.word	0xffffffff


	//   ....[5]....
        /*0448*/ 	.word	0xffffffff


	//   ....[6]....
        /*044c*/ 	.word	0xffffffff


	//   ....[7]....
        /*0450*/ 	.word	0xffffffff


	//   ....[8]....
        /*0454*/ 	.word	0xffffffff


	//   ....[9]....
        /*0458*/ 	.word	0xffffffff


	//   ....[10]....
        /*045c*/ 	.word	0xffffffff


	//   ....[11]....
        /*0460*/ 	.word	0xffffffff


	//   ....[12]....
        /*0464*/ 	.word	0xffffffff


	//   ....[13]....
        /*0468*/ 	.word	0xffffffff


	//   ....[14]....
        /*046c*/ 	.word	0xffffffff


	//   ....[15]....
        /*0470*/ 	.word	0xffffffff


	//   ....[16]....
        /*0474*/ 	.word	0xffffffff


	//   ....[17]....
        /*0478*/ 	.word	0xffffffff


	//   ....[18]....
        /*047c*/ 	.word	0xffffffff


	//   ....[19]....
        /*0480*/ 	.word	0xffffffff


	//   ....[20]....
        /*0484*/ 	.word	0xffffffff


	//   ....[21]....
        /*0488*/ 	.word	0xffffffff


	//   ....[22]....
        /*048c*/ 	.word	0xffffffff


	//   ....[23]....
        /*0490*/ 	.word	0xffffffff


	//   ....[24]....
        /*0494*/ 	.word	0xffffffff


	//   ....[25]....
        /*0498*/ 	.word	0xffffffff


	//   ....[26]....
        /*049c*/ 	.word	0xffffffff


	//   ....[27]....
        /*04a0*/ 	.word	0xffffffff


	//   ....[28]....
        /*04a4*/ 	.word	0xffffffff


	//   ....[29]....
        /*04a8*/ 	.word	0xffffffff


	//   ....[30]....
        /*04ac*/ 	.word	0xffffffff


	//   ....[31]....
        /*04b0*/ 	.word	0xffffffff


	//   ....[32]....
        /*04b4*/ 	.word	0xffffffff


	//   ....[33]....
        /*04b8*/ 	.word	0xffffffff


	//   ....[34]....
        /*04bc*/ 	.word	0xffffffff


	//   ....[35]....
        /*04c0*/ 	.word	0xffffffff


	//   ....[36]....
        /*04c4*/ 	.word	0xffffffff


	//   ....[37]....
        /*04c8*/ 	.word	0xffffffff


	//   ....[38]....
        /*04cc*/ 	.word	0xffffffff


	//   ....[39]....
        /*04d0*/ 	.word	0xffffffff


	//   ....[40]....
        /*04d4*/ 	.word	0xffffffff


	//   ....[41]....
        /*04d8*/ 	.word	0xffffffff


	//   ....[42]....
        /*04dc*/ 	.word	0xffffffff


	//   ....[43]....
        /*04e0*/ 	.word	0xffffffff


	//   ....[44]....
        /*04e4*/ 	.word	0xffffffff


	//   ....[45]....
        /*04e8*/ 	.word	0xffffffff


	//   ....[46]....
        /*04ec*/ 	.word	0xffffffff


	//   ....[47]....
        /*04f0*/ 	.word	0xffffffff


	//   ....[48]....
        /*04f4*/ 	.word	0xffffffff


	//   ....[49]....
        /*04f8*/ 	.word	0xffffffff


	//   ....[50]....
        /*04fc*/ 	.word	0xffffffff


	//   ....[51]....
        /*0500*/ 	.word	0xffffffff


	//   ....[52]....
        /*0504*/ 	.word	0xffffffff


	//   ....[53]....
        /*0508*/ 	.word	0xffffffff


	//   ....[54]....
        /*050c*/ 	.word	0xffffffff


	//   ....[55]....
        /*0510*/ 	.word	0xffffffff


	//   ....[56]....
        /*0514*/ 	.word	0xffffffff


	//   ....[57]....
        /*0518*/ 	.word	0xffffffff


	//   ....[58]....
        /*051c*/ 	.word	0xffffffff


	//   ....[59]....
        /*0520*/ 	.word	0xffffffff


	//   ....[60]....
        /*0524*/ 	.word	0xffffffff


	//   ....[61]....
        /*0528*/ 	.word	0xffffffff


	//   ....[62]....
        /*052c*/ 	.word	0xffffffff


	//   ....[63]....
        /*0530*/ 	.word	0xffffffff


	//   ....[64]....
        /*0534*/ 	.word	0xffffffff


	//   ....[65]....
        /*0538*/ 	.word	0xffffffff


	//   ....[66]....
        /*053c*/ 	.word	0xffffffff


	//   ....[67]....
        /*0540*/ 	.word	0xffffffff


	//   ....[68]....
        /*0544*/ 	.word	0xffffffff


	//   ....[69]....
        /*0548*/ 	.word	0xffffffff


	//   ....[70]....
        /*054c*/ 	.word	0xffffffff


	//   ....[71]....
        /*0550*/ 	.word	0xffffffff


	//   ....[72]....
        /*0554*/ 	.word	0xffffffff


	//   ....[73]....
        /*0558*/ 	.word	0xffffffff


	//   ....[74]....
        /*055c*/ 	.word	0xffffffff


	//   ....[75]....
        /*0560*/ 	.word	0xffffffff


	//   ....[76]....
        /*0564*/ 	.word	0xffffffff


	//   ....[77]....
        /*0568*/ 	.word	0xffffffff


	//   ....[78]....
        /*056c*/ 	.word	0xffffffff


	//   ....[79]....
        /*0570*/ 	.word	0xffffffff


	//   ....[80]....
        /*0574*/ 	.word	0xffffffff


	//   ....[81]....
        /*0578*/ 	.word	0xffffffff


	//   ....[82]....
        /*057c*/ 	.word	0xffffffff


	//   ....[83]....
        /*0580*/ 	.word	0xffffffff


	//   ....[84]....
        /*0584*/ 	.word	0xffffffff


	//   ....[85]....
        /*0588*/ 	.word	0xffffffff


	//   ....[86]....
        /*058c*/ 	.word	0xffffffff


	//   ....[87]....
        /*0590*/ 	.word	0xffffffff


	//   ....[88]....
        /*0594*/ 	.word	0xffffffff


	//   ....[89]....
        /*0598*/ 	.word	0xffffffff


	//   ....[90]....
        /*059c*/ 	.word	0xffffffff


	//   ....[91]....
        /*05a0*/ 	.word	0xffffffff


	//   ....[92]....
        /*05a4*/ 	.word	0xffffffff


	//   ....[93]....
        /*05a8*/ 	.word	0xffffffff


	//   ....[94]....
        /*05ac*/ 	.word	0xffffffff


	//   ....[95]....
        /*05b0*/ 	.word	0xffffffff


	//   ....[96]....
        /*05b4*/ 	.word	0xffffffff


	//   ....[97]....
        /*05b8*/ 	.word	0xffffffff


	//   ....[98]....
        /*05bc*/ 	.word	0xffffffff


	//   ....[99]....
        /*05c0*/ 	.word	0xffffffff


	//   ....[100]....
        /*05c4*/ 	.word	0xffffffff


	//   ....[101]....
        /*05c8*/ 	.word	0xffffffff


	//   ....[102]....
        /*05cc*/ 	.word	0xffffffff


	//   ....[103]....
        /*05d0*/ 	.word	0xffffffff


	//   ....[104]....
        /*05d4*/ 	.word	0xffffffff


	//   ....[105]....
        /*05d8*/ 	.word	0xffffffff


	//   ....[106]....
        /*05dc*/ 	.word	0xffffffff


	//   ....[107]....
        /*05e0*/ 	.word	0xffffffff


	//   ....[108]....
        /*05e4*/ 	.word	0xffffffff


	//   ....[109]....
        /*05e8*/ 	.word	0xffffffff


	//   ....[110]....
        /*05ec*/ 	.word	0xffffffff


	//   ....[111]....
        /*05f0*/ 	.word	0xffffffff


	//   ....[112]....
        /*05f4*/ 	.word	0xffffffff


	//   ....[113]....
        /*05f8*/ 	.word	0xffffffff


	//   ....[114]....
        /*05fc*/ 	.word	0xffffffff


	//   ....[115]....
        /*0600*/ 	.word	0xffffffff


	//   ....[116]....
        /*0604*/ 	.word	0xffffffff


	//   ....[117]....
        /*0608*/ 	.word	0xffffffff


	//   ....[118]....
        /*060c*/ 	.word	0xffffffff


	//   ....[119]....
        /*0610*/ 	.word	0xffffffff


	//   ....[120]....
        /*0614*/ 	.word	0xffffffff


	//   ....[121]....
        /*0618*/ 	.word	0xffffffff


	//   ....[122]....
        /*061c*/ 	.word	0xffffffff


	//   ....[123]....
        /*0620*/ 	.word	0xffffffff


	//   ....[124]....
        /*0624*/ 	.word	0xffffffff


	//   ....[125]....
        /*0628*/ 	.word	0xffffffff


	//   ....[126]....
        /*062c*/ 	.word	0xffffffff


	//   ....[127]....
        /*0630*/ 	.word	0xffffffff


	//   ....[128]....
        /*0634*/ 	.word	0xffffffff


	//   ....[129]....
        /*0638*/ 	.word	0xffffffff


	//   ....[130]....
        /*063c*/ 	.word	0xffffffff


	//   ....[131]....
        /*0640*/ 	.word	0xffffffff


	//   ....[132]....
        /*0644*/ 	.word	0xffffffff


	//   ....[133]....
        /*0648*/ 	.word	0xffffffff


	//   ....[134]....
        /*064c*/ 	.word	0xffffffff


	//   ....[135]....
        /*0650*/ 	.word	0xffffffff


	//   ....[136]....
        /*0654*/ 	.word	0xffffffff


	//   ....[137]....
        /*0658*/ 	.word	0xffffffff


	//   ....[138]....
        /*065c*/ 	.word	0xffffffff


	//   ....[139]....
        /*0660*/ 	.word	0xffffffff


	//   ....[140]....
        /*0664*/ 	.word	0xffffffff


	//   ....[141]....
        /*0668*/ 	.word	0xffffffff


	//   ....[142]....
        /*066c*/ 	.word	0xffffffff


	//   ....[143]....
        /*0670*/ 	.word	0xffffffff


	//   ....[144]....
        /*0674*/ 	.word	0xffffffff


	//   ....[145]....
        /*0678*/ 	.word	0xffffffff


	//   ....[146]....
        /*067c*/ 	.word	0xffffffff


	//   ....[147]....
        /*0680*/ 	.word	0xffffffff


	//   ....[148]....
        /*0684*/ 	.word	0xffffffff


	//   ....[149]....
        /*0688*/ 	.word	0xffffffff


	//   ....[150]....
        /*068c*/ 	.word	0xffffffff


	//   ....[151]....
        /*0690*/ 	.word	0xffffffff


	//   ....[152]....
        /*0694*/ 	.word	0xffffffff


	//   ....[153]....
        /*0698*/ 	.word	0xffffffff


	//   ....[154]....
        /*069c*/ 	.word	0xffffffff


	//   ....[155]....
        /*06a0*/ 	.word	0xffffffff


	//   ....[156]....
        /*06a4*/ 	.word	0xffffffff


	//   ....[157]....
        /*06a8*/ 	.word	0xffffffff


	//   ....[158]....
        /*06ac*/ 	.word	0xffffffff


	//   ....[159]....
        /*06b0*/ 	.word	0xffffffff


	//   ....[160]....
        /*06b4*/ 	.word	0xffffffff


	//   ....[161]....
        /*06b8*/ 	.word	0xffffffff


	//   ....[162]....
        /*06bc*/ 	.word	0xffffffff


	//   ....[163]....
        /*06c0*/ 	.word	0xffffffff


	//   ....[164]....
        /*06c4*/ 	.word	0xffffffff


	//   ....[165]....
        /*06c8*/ 	.word	0xffffffff


	//   ....[166]....
        /*06cc*/ 	.word	0xffffffff


	//   ....[167]....
        /*06d0*/ 	.word	0xffffffff


	//   ....[168]....
        /*06d4*/ 	.word	0xffffffff


	//   ....[169]....
        /*06d8*/ 	.word	0xffffffff


	//   ....[170]....
        /*06dc*/ 	.word	0xffffffff


	//   ....[171]....
        /*06e0*/ 	.word	0xffffffff


	//   ....[172]....
        /*06e4*/ 	.word	0xffffffff


	//   ....[173]....
        /*06e8*/ 	.word	0xffffffff


	//   ....[174]....
        /*06ec*/ 	.word	0xffffffff


	//   ....[175]....
        /*06f0*/ 	.word	0xffffffff


	//   ....[176]....
        /*06f4*/ 	.word	0xffffffff


	//   ....[177]....
        /*06f8*/ 	.word	0xffffffff


	//   ....[178]....
        /*06fc*/ 	.word	0xffffffff


	//   ....[179]....
        /*0700*/ 	.word	0xffffffff


	//   ....[180]....
        /*0704*/ 	.word	0xffffffff


	//   ....[181]....
        /*0708*/ 	.word	0xffffffff


	//   ....[182]....
        /*070c*/ 	.word	0xffffffff


	//   ....[183]....
        /*0710*/ 	.word	0xffffffff


	//   ....[184]....
        /*0714*/ 	.word	0xffffffff


	//   ....[185]....
        /*0718*/ 	.word	0xffffffff


	//   ....[186]....
        /*071c*/ 	.word	0xffffffff


	//   ....[187]....
        /*0720*/ 	.word	0xffffffff


	//   ....[188]....
        /*0724*/ 	.word	0xffffffff


	//   ....[189]....
        /*0728*/ 	.word	0xffffffff


	//   ....[190]....
        /*072c*/ 	.word	0xffffffff


	//   ....[191]....
        /*0730*/ 	.word	0xffffffff


	//   ....[192]....
        /*0734*/ 	.word	0xffffffff


	//   ....[193]....
        /*0738*/ 	.word	0xffffffff


	//   ....[194]....
        /*073c*/ 	.word	0xffffffff


	//   ....[195]....
        /*0740*/ 	.word	0xffffffff


	//   ....[196]....
        /*0744*/ 	.word	0xffffffff


	//   ....[197]....
        /*0748*/ 	.word	0xffffffff


	//   ....[198]....
        /*074c*/ 	.word	0xffffffff


	//   ....[199]....
        /*0750*/ 	.word	0xffffffff


	//   ....[200]....
        /*0754*/ 	.word	0xffffffff


	//   ....[201]....
        /*0758*/ 	.word	0xffffffff


	//   ....[202]....
        /*075c*/ 	.word	0xffffffff


	//   ....[203]....
        /*0760*/ 	.word	0xffffffff


	//   ....[204]....
        /*0764*/ 	.word	0xffffffff


	//   ....[205]....
        /*0768*/ 	.word	0xffffffff


	//   ....[206]....
        /*076c*/ 	.word	0xffffffff


	//   ....[207]....
        /*0770*/ 	.word	0xffffffff


	//   ....[208]....
        /*0774*/ 	.word	0xffffffff


	//   ....[209]....
        /*0778*/ 	.word	0xffffffff


	//   ....[210]....
        /*077c*/ 	.word	0xffffffff


	//   ....[211]....
        /*0780*/ 	.word	0xffffffff


	//   ....[212]....
        /*0784*/ 	.word	0xffffffff


	//   ....[213]....
        /*0788*/ 	.word	0xffffffff


	//   ....[214]....
        /*078c*/ 	.word	0xffffffff


	//   ....[215]....
        /*0790*/ 	.word	0xffffffff


	//   ....[216]....
        /*0794*/ 	.word	0xffffffff


	//   ....[217]....
        /*0798*/ 	.word	0xffffffff


	//   ....[218]....
        /*079c*/ 	.word	0xffffffff


	//   ....[219]....
        /*07a0*/ 	.word	0xffffffff


	//   ....[220]....
        /*07a4*/ 	.word	0xffffffff


	//   ....[221]....
        /*07a8*/ 	.word	0xffffffff


	//   ....[222]....
        /*07ac*/ 	.word	0xffffffff


	//   ....[223]....
        /*07b0*/ 	.word	0xffffffff


	//   ....[224]....
        /*07b4*/ 	.word	0xffffffff


	//   ....[225]....
        /*07b8*/ 	.word	0xffffffff


	//   ....[226]....
        /*07bc*/ 	.word	0xffffffff


	//   ....[227]....
        /*07c0*/ 	.word	0xffffffff


	//   ....[228]....
        /*07c4*/ 	.word	0xffffffff


	//   ....[229]....
        /*07c8*/ 	.word	0xffffffff


	//   ....[230]....
        /*07cc*/ 	.word	0xffffffff


	//   ....[231]....
        /*07d0*/ 	.word	0xffffffff


	//   ....[232]....
        /*07d4*/ 	.word	0xffffffff


	//   ....[233]....
        /*07d8*/ 	.word	0xffffffff


	//   ....[234]....
        /*07dc*/ 	.word	0xffffffff


	//   ....[235]....
        /*07e0*/ 	.word	0xffffffff


	//   ....[236]....
        /*07e4*/ 	.word	0xffffffff


	//   ....[237]....
        /*07e8*/ 	.word	0xffffffff


	//   ....[238]....
        /*07ec*/ 	.word	0xffffffff


	//   ....[239]....
        /*07f0*/ 	.word	0xffffffff


	//   ....[240]....
        /*07f4*/ 	.word	0xffffffff


	//   ....[241]....
        /*07f8*/ 	.word	0xffffffff


	//   ....[242]....
        /*07fc*/ 	.word	0xffffffff


	//   ....[243]....
        /*0800*/ 	.word	0xffffffff


	//   ....[244]....
        /*0804*/ 	.word	0xffffffff


	//   ....[245]....
        /*0808*/ 	.word	0xffffffff


	//   ....[246]....
        /*080c*/ 	.word	0xffffffff


	//   ....[247]....
        /*0810*/ 	.word	0xffffffff


	//   ....[248]....
        /*0814*/ 	.word	0xffffffff


	//   ....[249]....
        /*0818*/ 	.word	0xffffffff


	//   ....[250]....
        /*081c*/ 	.word	0xffffffff


	//   ....[251]....
        /*0820*/ 	.word	0xffffffff


	//----- nvinfo : EIATTR_COOP_GROUP_INSTR_OFFSETS
	.align		4
.L_562:
        /*0824*/ 	.byte	0x04, 0x28
        /*0826*/ 	.short	(.L_564 - .L_563)


	//   ....[0]....
.L_563:
        /*0828*/ 	.word	0x00000050


	//   ....[1]....
        /*082c*/ 	.word	0x00000200


	//   ....[2]....
        /*0830*/ 	.word	0x00000230


	//   ....[3]....
        /*0834*/ 	.word	0x00000260


	//   ....[4]....
        /*0838*/ 	.word	0x00000290


	//   ....[5]....
        /*083c*/ 	.word	0x000002c0


	//   ....[6]....
        /*0840*/ 	.word	0x000002f0


	//   ....[7]....
        /*0844*/ 	.word	0x00000450


	//   ....[8]....
        /*0848*/ 	.word	0x00000490


	//   ....[9]....
        /*084c*/ 	.word	0x000004c0


	//   ....[10]....
        /*0850*/ 	.word	0x000004f0


	//   ....[11]....
        /*0854*/ 	.word	0x00000520


	//   ....[12]....
        /*0858*/ 	.word	0x00000550


	//   ....[13]....
        /*085c*/ 	.word	0x000005e0


	//   ....[14]....
        /*0860*/ 	.word	0x00000630


	//   ....[15]....
        /*0864*/ 	.word	0x00000650


	//   ....[16]....
        /*0868*/ 	.word	0x000006b0


	//   ....[17]....
        /*086c*/ 	.word	0x00003e20


	//   ....[18]....
        /*0870*/ 	.word	0x00003e30


	//   ....[19]....
        /*0874*/ 	.word	0x000059a0


	//   ....[20]....
        /*0878*/ 	.word	0x000059b0


	//   ....[21]....
        /*087c*/ 	.word	0x000074a0


	//   ....[22]....
        /*0880*/ 	.word	0x000074b0


	//   ....[23]....
        /*0884*/ 	.word	0x000079a0


	//   ....[24]....
        /*0888*/ 	.word	0x000079b0


	//   ....[25]....
        /*088c*/ 	.word	0x00008790


	//   ....[26]....
        /*0890*/ 	.word	0x000087b0


	//   ....[27]....
        /*0894*/ 	.word	0x000088e0


	//   ....[28]....
        /*0898*/ 	.word	0x000088f0


	//   ....[29]....
        /*089c*/ 	.word	0x00008a20


	//   ....[30]....
        /*08a0*/ 	.word	0x00008a40


	//   ....[31]....
        /*08a4*/ 	.word	0x00008b70


	//   ....[32]....
        /*08a8*/ 	.word	0x00008b80


	//   ....[33]....
        /*08ac*/ 	.word	0x00009020


	//   ....[34]....
        /*08b0*/ 	.word	0x00009050


	//   ....[35]....
        /*08b4*/ 	.word	0x00009070


	//   ....[36]....
        /*08b8*/ 	.word	0x00009080


	//   ....[37]....
        /*08bc*/ 	.word	0x00009180


	//   ....[38]....
        /*08c0*/ 	.word	0x000091b0


	//   ....[39]....
        /*08c4*/ 	.word	0x000091e0


	//   ....[40]....
        /*08c8*/ 	.word	0x00009280


	//   ....[41]....
        /*08cc*/ 	.word	0x00009650


	//   ....[42]....
        /*08d0*/ 	.word	0x00009670


	//   ....[43]....
        /*08d4*/ 	.word	0x00009700


	//   ....[44]....
        /*08d8*/ 	.word	0x00009760


	//   ....[45]....
        /*08dc*/ 	.word	0x00009ba0


	//   ....[46]....
        /*08e0*/ 	.word	0x00009bc0


	//   ....[47]....
        /*08e4*/ 	.word	0x00009bd0


	//   ....[48]....
        /*08e8*/ 	.word	0x00009be0


	//   ....[49]....
        /*08ec*/ 	.word	0x0000a3c0


	//   ....[50]....
        /*08f0*/ 	.word	0x0000a3d0


	//   ....[51]....
        /*08f4*/ 	.word	0x0000a3e0


	//   ....[52]....
        /*08f8*/ 	.word	0x0000a3f0


	//   ....[53]....
        /*08fc*/ 	.word	0x0000d3b0


	//   ....[54]....
        /*0900*/ 	.word	0x0000d3d0


	//   ....[55]....
        /*0904*/ 	.word	0x0000d3f0


	//   ....[56]....
        /*0908*/ 	.word	0x0000d400


	//   ....[57]....
        /*090c*/ 	.word	0x0000d9a0


	//   ....[58]....
        /*0910*/ 	.word	0x0000d9b0


	//   ....[59]....
        /*0914*/ 	.word	0x0000d9c0


	//   ....[60]....
        /*0918*/ 	.word	0x0000d9d0


	//   ....[61]....
        /*091c*/ 	.word	0x00010c00


	//   ....[62]....
        /*0920*/ 	.word	0x00010c20


	//   ....[63]....
        /*0924*/ 	.word	0x00010d20


	//   ....[64]....
        /*0928*/ 	.word	0x00010d40


	//   ....[65]....
        /*092c*/ 	.word	0x00011900


	//   ....[66]....
        /*0930*/ 	.word	0x00011910


	//   ....[67]....
        /*0934*/ 	.word	0x00011f60


	//   ....[68]....
        /*0938*/ 	.word	0x00012090


	//   ....[69]....
        /*093c*/ 	.word	0x000120a0


	//   ....[70]....
        /*0940*/ 	.word	0x000120d0


	//   ....[71]....
        /*0944*/ 	.word	0x00013390


	//   ....[72]....
        /*0948*/ 	.word	0x000133b0


	//   ....[73]....
        /*094c*/ 	.word	0x000134a0


	//   ....[74]....
        /*0950*/ 	.word	0x000134c0


	//   ....[75]....
        /*0954*/ 	.word	0x00013a00


	//   ....[76]....
        /*0958*/ 	.word	0x00013a20


	//   ....[77]....
        /*095c*/ 	.word	0x00013b20


	//   ....[78]....
        /*0960*/ 	.word	0x00013b60


	//   ....[79]....
        /*0964*/ 	.word	0x000145b0


	//   ....[80]....
        /*0968*/ 	.word	0x000145f0


	//   ....[81]....
        /*096c*/ 	.word	0x00014b90


	//   ....[82]....
        /*0970*/ 	.word	0x00014cc0


	//   ....[83]....
        /*0974*/ 	.word	0x00014de0


	//   ....[84]....
        /*0978*/ 	.word	0x00014e20


	//   ....[85]....
        /*097c*/ 	.word	0x00016780


	//   ....[86]....
        /*0980*/ 	.word	0x000167a0


	//   ....[87]....
        /*0984*/ 	.word	0x000168b0


	//   ....[88]....
        /*0988*/ 	.word	0x000168e0


	//   ....[89]....
        /*098c*/ 	.word	0x00016db0


	//   ....[90]....
        /*0990*/ 	.word	0x00016dd0


	//   ....[91]....
        /*0994*/ 	.word	0x00016ed0


	//   ....[92]....
        /*0998*/ 	.word	0x00016f10


	//   ....[93]....
        /*099c*/ 	.word	0x00017c40


	//   ....[94]....
        /*09a0*/ 	.word	0x00017c70


	//   ....[95]....
        /*09a4*/ 	.word	0x00017f10


	//   ....[96]....
        /*09a8*/ 	.word	0x00018040


	//   ....[97]....
        /*09ac*/ 	.word	0x00019610


	//   ....[98]....
        /*09b0*/ 	.word	0x00019630


	//   ....[99]....
        /*09b4*/ 	.word	0x00019740


	//   ....[100]....
        /*09b8*/ 	.word	0x00019770


	//   ....[101]....
        /*09bc*/ 	.word	0x00019990


	//   ....[102]....
        /*09c0*/ 	.word	0x000199c0


	//   ....[103]....
        /*09c4*/ 	.word	0x000199d0


	//   ....[104]....
        /*09c8*/ 	.word	0x00019a00


	//   ....[105]....
        /*09cc*/ 	.word	0x0001afc0


	//   ....[106]....
        /*09d0*/ 	.word	0x0001afd0


	//   ....[107]....
        /*09d4*/ 	.word	0x0001aff0


	//   ....[108]....
        /*09d8*/ 	.word	0x0001b010


	//   ....[109]....
        /*09dc*/ 	.word	0x0001b390


	//   ....[110]....
        /*09e0*/ 	.word	0x0001b3b0


	//   ....[111]....
        /*09e4*/ 	.word	0x0001b4d0


	//   ....[112]....
        /*09e8*/ 	.word	0x0001b4e0


	//   ....[113]....
        /*09ec*/ 	.word	0x0001b610


	//   ....[114]....
        /*09f0*/ 	.word	0x0001b630


	//   ....[115]....
        /*09f4*/ 	.word	0x0001b760


	//   ....[116]....
        /*09f8*/ 	.word	0x0001b770


	//   ....[117]....
        /*09fc*/ 	.word	0x0001baa0


	//   ....[118]....
        /*0a00*/ 	.word	0x0001bac0


	//   ....[119]....
        /*0a04*/ 	.word	0x0001c570


	//   ....[120]....
        /*0a08*/ 	.word	0x0001c580


	//   ....[121]....
        /*0a0c*/ 	.word	0x0001d850


	//   ....[122]....
        /*0a10*/ 	.word	0x0001d870


	//   ....[123]....
        /*0a14*/ 	.word	0x0001d9a0


	//   ....[124]....
        /*0a18*/ 	.word	0x0001d9b0


	//   ....[125]....
        /*0a1c*/ 	.word	0x0001dae0


	//   ....[126]....
        /*0a20*/ 	.word	0x0001db00


	//   ....[127]....
        /*0a24*/ 	.word	0x0001dc30


	//   ....[128]....
        /*0a28*/ 	.word	0x0001dc40


	//   ....[129]....
        /*0a2c*/ 	.word	0x0001de30


	//   ....[130]....
        /*0a30*/ 	.word	0x0001de50


	//   ....[131]....
        /*0a34*/ 	.word	0x0001df80


	//   ....[132]....
        /*0a38*/ 	.word	0x0001dfc0


	//   ....[133]....
        /*0a3c*/ 	.word	0x0001dff0


	//   ....[134]....
        /*0a40*/ 	.word	0x0001e020


	//   ....[135]....
        /*0a44*/ 	.word	0x0001e050


	//   ....[136]....
        /*0a48*/ 	.word	0x0001e080


	//   ....[137]....
        /*0a4c*/ 	.word	0x0001e1f0


	//   ....[138]....
        /*0a50*/ 	.word	0x0001e230


	//   ....[139]....
        /*0a54*/ 	.word	0x0001e260


	//   ....[140]....
        /*0a58*/ 	.word	0x0001e290


	//   ....[141]....
        /*0a5c*/ 	.word	0x0001e2c0


	//   ....[142]....
        /*0a60*/ 	.word	0x0001e2f0


	//   ....[143]....
        /*0a64*/ 	.word	0x0001e380


	//   ....[144]....
        /*0a68*/ 	.word	0x0001e3e0


	//   ....[145]....
        /*0a6c*/ 	.word	0x0001e3f0


	//   ....[146]....
        /*0a70*/ 	.word	0x0001e450


	//   ....[147]....
        /*0a74*/ 	.word	0x0001eeb0


	//   ....[148]....
        /*0a78*/ 	.word	0x0001ef10


	//   ....[149]....
        /*0a7c*/ 	.word	0x0001ef60


	//   ....[150]....
        /*0a80*/ 	.word	0x0001efb0


	//   ....[151]....
        /*0a84*/ 	.word	0x0001f000


	//   ....[152]....
        /*0a88*/ 	.word	0x0001f070


	//   ....[153]....
        /*0a8c*/ 	.word	0x0001f0c0


	//   ....[154]....
        /*0a90*/ 	.word	0x0001f130


	//   ....[155]....
        /*0a94*/ 	.word	0x0001f1a0


	//   ....[156]....
        /*0a98*/ 	.word	0x0001f200


	//   ....[157]....
        /*0a9c*/ 	.word	0x0001f270


	//   ....[158]....
        /*0aa0*/ 	.word	0x0001f2e0


	//   ....[159]....
        /*0aa4*/ 	.word	0x0001f350


	//   ....[160]....
        /*0aa8*/ 	.word	0x0001f3b0


	//   ....[161]....
        /*0aac*/ 	.word	0x0001f420


	//   ....[162]....
        /*0ab0*/ 	.word	0x0001f490


	//   ....[163]....
        /*0ab4*/ 	.word	0x0001f500


	//   ....[164]....
        /*0ab8*/ 	.word	0x0001f560


	//   ....[165]....
        /*0abc*/ 	.word	0x0001f5d0


	//   ....[166]....
        /*0ac0*/ 	.word	0x0001f640


	//   ....[167]....
        /*0ac4*/ 	.word	0x0001f7b0


	//   ....[168]....
        /*0ac8*/ 	.word	0x0001f810


	//   ....[169]....
        /*0acc*/ 	.word	0x0001f880


	//   ....[170]....
        /*0ad0*/ 	.word	0x0001f8f0


	//   ....[171]....
        /*0ad4*/ 	.word	0x0001f950


	//   ....[172]....
        /*0ad8*/ 	.word	0x0001f9b0


	//   ....[173]....
        /*0adc*/ 	.word	0x0001fa20


	//   ....[174]....
        /*0ae0*/ 	.word	0x0001fa80


	//   ....[175]....
        /*0ae4*/ 	.word	0x0001fae0


	//   ....[176]....
        /*0ae8*/ 	.word	0x0001fb40


	//   ....[177]....
        /*0aec*/ 	.word	0x0001fbb0


	//   ....[178]....
        /*0af0*/ 	.word	0x0001fc20


	//   ....[179]....
        /*0af4*/ 	.word	0x0001fc90


	//   ....[180]....
        /*0af8*/ 	.word	0x0001fcf0


	//   ....[181]....
        /*0afc*/ 	.word	0x0001fd60


	//   ....[182]....
        /*0b00*/ 	.word	0x0001fdc0


	//   ....[183]....
        /*0b04*/ 	.word	0x0001fe30


	//   ....[184]....
        /*0b08*/ 	.word	0x0001fe90


	//   ....[185]....
        /*0b0c*/ 	.word	0x0001ff00


	//   ....[186]....
        /*0b10*/ 	.word	0x0001ff70


	//   ....[187]....
        /*0b14*/ 	.word	0x000200e0


	//   ....[188]....
        /*0b18*/ 	.word	0x00020140


	//   ....[189]....
        /*0b1c*/ 	.word	0x000201b0


	//   ....[190]....
        /*0b20*/ 	.word	0x00020220


	//   ....[191]....
        /*0b24*/ 	.word	0x00020390


	//   ....[192]....
        /*0b28*/ 	.word	0x000203f0


	//   ....[193]....
        /*0b2c*/ 	.word	0x00020460


	//   ....[194]....
        /*0b30*/ 	.word	0x000204d0


	//   ....[195]....
        /*0b34*/ 	.word	0x00020650


	//   ....[196]....
        /*0b38*/ 	.word	0x000206b0


	//   ....[197]....
        /*0b3c*/ 	.word	0x00020720


	//   ....[198]....
        /*0b40*/ 	.word	0x00020790


	//   ....[199]....
        /*0b44*/ 	.word	0x00020910


	//   ....[200]....
        /*0b48*/ 	.word	0x00020970


	//   ....[201]....
        /*0b4c*/ 	.word	0x000209e0


	//   ....[202]....
        /*0b50*/ 	.word	0x00020a50


	//   ....[203]....
        /*0b54*/ 	.word	0x00020bd0


	//   ....[204]....
        /*0b58*/ 	.word	0x00020c30


	//   ....[205]....
        /*0b5c*/ 	.word	0x00020c90


	//   ....[206]....
        /*0b60*/ 	.word	0x00020d00


	//   ....[207]....
        /*0b64*/ 	.word	0x00020d70


	//   ....[208]....
        /*0b68*/ 	.word	0x00020ef0


	//   ....[209]....
        /*0b6c*/ 	.word	0x00020f50


	//   ....[210]....
        /*0b70*/ 	.word	0x00020fb0


	//   ....[211]....
        /*0b74*/ 	.word	0x00021010


	//   ....[212]....
        /*0b78*/ 	.word	0x00021060


	//   ....[213]....
        /*0b7c*/ 	.word	0x000210b0


	//   ....[214]....
        /*0b80*/ 	.word	0x00021120


	//   ....[215]....
        /*0b84*/ 	.word	0x00021190


	//   ....[216]....
        /*0b88*/ 	.word	0x00021200


	//   ....[217]....
        /*0b8c*/ 	.word	0x00021260


	//   ....[218]....
        /*0b90*/ 	.word	0x000212d0


	//   ....[219]....
        /*0b94*/ 	.word	0x00021340


	//   ....[220]....
        /*0b98*/ 	.word	0x000213b0


	//   ....[221]....
        /*0b9c*/ 	.word	0x00021410


	//   ....[222]....
        /*0ba0*/ 	.word	0x00021480


	//   ....[223]....
        /*0ba4*/ 	.word	0x000214f0


	//   ....[224]....
        /*0ba8*/ 	.word	0x00021560


	//   ....[225]....
        /*0bac*/ 	.word	0x000215c0


	//   ....[226]....
        /*0bb0*/ 	.word	0x00021630


	//   ....[227]....
        /*0bb4*/ 	.word	0x000216a0


	//   ....[228]....
        /*0bb8*/ 	.word	0x00021710


	//   ....[229]....
        /*0bbc*/ 	.word	0x00021770


	//   ....[230]....
        /*0bc0*/ 	.word	0x000217e0


	//   ....[231]....
        /*0bc4*/ 	.word	0x00021850


	//   ....[232]....
        /*0bc8*/ 	.word	0x000218c0


	//   ....[233]....
        /*0bcc*/ 	.word	0x00021920


	//   ....[234]....
        /*0bd0*/ 	.word	0x00021990


	//   ....[235]....
        /*0bd4*/ 	.word	0x00021a00


	//   ....[236]....
        /*0bd8*/ 	.word	0x00021a50


	//   ....[237]....
        /*0bdc*/ 	.word	0x00021a90


	//   ....[238]....
        /*0be0*/ 	.word	0x00021ae0


	//   ....[239]....
        /*0be4*/ 	.word	0x00021b30


	//   ....[240]....
        /*0be8*/ 	.word	0x00021b80


	//   ....[241]....
        /*0bec*/ 	.word	0x00021bf0


	//   ....[242]....
        /*0bf0*/ 	.word	0x00021c40


	//   ....[243]....
        /*0bf4*/ 	.word	0x00021c90


	//   ....[244]....
        /*0bf8*/ 	.word	0x00021ce0


	//   ....[245]....
        /*0bfc*/ 	.word	0x00021d30


	//   ....[246]....
        /*0c00*/ 	.word	0x00021d80


	//   ....[247]....
        /*0c04*/ 	.word	0x00021df0


	//   ....[248]....
        /*0c08*/ 	.word	0x00021e40


	//   ....[249]....
        /*0c0c*/ 	.word	0x00021eb0


	//   ....[250]....
        /*0c10*/ 	.word	0x00021f10


	//   ....[251]....
        /*0c14*/ 	.word	0x00021f80


	//----- nvinfo : EIATTR_EXIT_INSTR_OFFSETS
	.align		4
.L_564:
        /*0c18*/ 	.byte	0x04, 0x1c
        /*0c1a*/ 	.short	(.L_566 - .L_565)


	//   ....[0]....
.L_565:
        /*0c1c*/ 	.word	0x000010d0


	//   ....[1]....
        /*0c20*/ 	.word	0x0001ee70


	//----- nvinfo : EIATTR_MAX_THREADS
	.align		4
.L_566:
        /*0c24*/ 	.byte	0x04, 0x05
        /*0c26*/ 	.short	(.L_568 - .L_567)
.L_567:
        /*0c28*/ 	.word	0x00000100
        /*0c2c*/ 	.word	0x00000001
        /*0c30*/ 	.word	0x00000001


	//----- nvinfo : EIATTR_CRS_STACK_SIZE
	.align		4
.L_568:
        /*0c34*/ 	.byte	0x04, 0x1e
        /*0c36*/ 	.short	(.L_570 - .L_569)
.L_569:
        /*0c38*/ 	.word	0x00000000
.L_570:


//--------------------- .nv.callgraph             --------------------------
	.section	.nv.callgraph,"",@"SHT_CUDA_CALLGRAPH"
	.align	4
	.sectionentsize	8
	.align		4
        /*0000*/ 	.word	0x00000000
	.align		4
        /*0004*/ 	.word	0xffffffff
	.align		4
        /*0008*/ 	.word	0x00000000
	.align		4
        /*000c*/ 	.word	0xfffffffe
	.align		4
        /*0010*/ 	.word	0x00000000
	.align		4
        /*0014*/ 	.word	0xfffffffd
	.align		4
        /*0018*/ 	.word	0x00000000
	.align		4
        /*001c*/ 	.word	0xfffffffc


//--------------------- .nv.rel.action            --------------------------
	.section	.nv.rel.action,"",@"SHT_CUDA_RELOCINFO"
	.align	8
	.sectionentsize	8
        /*0000*/ 	.byte	0x73, 0x00, 0x00, 0x00, 0x00, 0x00, 0x00, 0x00, 0x00, 0x00, 0x00, 0x11, 0x25, 0x00, 0x05, 0x36


//--------------------- .nv.constant4             --------------------------
	.section	.nv.constant4,"a",@progbits
	.align	8
	.align		8
.nv.constant4:
        /*0000*/ 	.dword	_ZN78_INTERNAL_7009d4ec_42_flash_fwd_hdim192_bf16_paged_split_sm80_cu_a7f3af4d_39574cuda3std3__45__cpo5beginE
	.align		8
        /*0008*/ 	.dword	_ZN78_INTERNAL_7009d4ec_42_flash_fwd_hdim192_bf16_paged_split_sm80_cu_a7f3af4d_39574cuda3std3__45__cpo3endE
	.align		8
        /*0010*/ 	.dword	_ZN78_INTERNAL_7009d4ec_42_flash_fwd_hdim192_bf16_paged_split_sm80_cu_a7f3af4d_39574cuda3std3__45__cpo6cbeginE
	.align		8
        /*0018*/ 	.dword	_ZN78_INTERNAL_7009d4ec_42_flash_fwd_hdim192_bf16_paged_split_sm80_cu_a7f3af4d_39574cuda3std3__45__cpo4cendE
	.align		8
        /*0020*/ 	.dword	_ZN78_INTERNAL_7009d4ec_42_flash_fwd_hdim192_bf16_paged_split_sm80_cu_a7f3af4d_39574cuda3std3__480_GLOBAL__N__7009d4ec_42_flash_fwd_hdim192_bf16_paged_split_sm80_cu_a7f3af4d_39576ignoreE
	.align		8
        /*0028*/ 	.dword	_ZN78_INTERNAL_7009d4ec_42_flash_fwd_hdim192_bf16_paged_split_sm80_cu_a7f3af4d_39574cuda3std3__419piecewise_constructE
	.align		8
        /*0030*/ 	.dword	_ZN78_INTERNAL_7009d4ec_42_flash_fwd_hdim192_bf16_paged_split_sm80_cu_a7f3af4d_39574cuda3std3__48in_placeE
	.align		8
        /*0038*/ 	.dword	_ZN78_INTERNAL_7009d4ec_42_flash_fwd_hdim192_bf16_paged_split_sm80_cu_a7f3af4d_39574cuda3std6ranges3__45__cpo4swapE
	.align		8
        /*0040*/ 	.dword	_ZN78_INTERNAL_7009d4ec_42_flash_fwd_hdim192_bf16_paged_split_sm80_cu_a7f3af4d_39574cuda3std6ranges3__45__cpo9iter_moveE
	.align		8
        /*0048*/ 	.dword	_ZN78_INTERNAL_7009d4ec_42_flash_fwd_hdim192_bf16_paged_split_sm80_cu_a7f3af4d_39574cute7productE
	.align		8
        /*0050*/ 	.dword	_ZN78_INTERNAL_7009d4ec_42_flash_fwd_hdim192_bf16_paged_split_sm80_cu_a7f3af4d_39574cute1_E


//--------------------- .nv.constant0._ZN7cutlass13device_kernelIN5flash19enable_sm80_to_sm89INS1_16FlashAttnFwdSm80INS1_25CollectiveMainloopFwdSm80ILi8ELi1ELb0EN4cute5tupleIJNS5_1CILi128EEENS7_ILi64EEENS7_ILi192EEEEEELi192ENS_10bfloat16_tEfNS_4arch4Sm80ELb0ELb0ELb0ELb0ELb1ELb0ELb1ELb1EEENS1_21CollectiveEpilogueFwdINS6_IJS8_SA_S9_EEENS6_IJNS7_ILi1EEESI_SI_EEESC_SE_Li256ELb0ELb1ELb1ELb0EEENS1_19SingleTileSchedulerILb0ELb1ELb1ELi128EEEEEEEEEvNT_6ParamsE --------------------------
	.section	.nv.constant0._ZN7cutlass13device_kernelIN5flash19enable_sm80_to_sm89INS1_16FlashAttnFwdSm80INS1_25CollectiveMainloopFwdSm80ILi8ELi1ELb0EN4cute5tupleIJNS5_1CILi128EEENS7_ILi64EEENS7_ILi192EEEEEELi192ENS_10bfloat16_tEfNS_4arch4Sm80ELb0ELb0ELb0ELb0ELb1ELb0ELb1ELb1EEENS1_21CollectiveEpilogueFwdINS6_IJS8_SA_S9_EEENS6_IJNS7_ILi1EEESI_SI_EEESC_SE_Li256ELb0ELb1ELb1ELb0EEENS1_19SingleTileSchedulerILb0ELb1ELb1ELi128EEEEEEEEEvNT_6ParamsE,"a",@progbits
	.sectionflags	@""
	.align	4
.nv.constant0._ZN7cutlass13device_kernelIN5flash19enable_sm80_to_sm89INS1_16FlashAttnFwdSm80INS1_25CollectiveMainloopFwdSm80ILi8ELi1ELb0EN4cute5tupleIJNS5_1CILi128EEENS7_ILi64EEENS7_ILi192EEEEEELi192ENS_10bfloat16_tEfNS_4arch4Sm80ELb0ELb0ELb0ELb0ELb1ELb0ELb1ELb1EEENS1_21CollectiveEpilogueFwdINS6_IJS8_SA_S9_EEENS6_IJNS7_ILi1EEESI_SI_EEESC_SE_Li256ELb0ELb1ELb1ELb0EEENS1_19SingleTileSchedulerILb0ELb1ELb1ELi128EEEEEEEEEvNT_6ParamsE:
	.zero		1400


//--------------------- .nv.constant0._ZN7cutlass13device_kernelIN5flash19enable_sm80_to_sm89INS1_16FlashAttnFwdSm80INS1_25CollectiveMainloopFwdSm80ILi8ELi1ELb0EN4cute5tupleIJNS5_1CILi128EEENS7_ILi64EEENS7_ILi192EEEEEELi192ENS_10bfloat16_tEfNS_4arch4Sm80ELb0ELb0ELb0ELb1ELb1ELb0ELb1ELb1EEENS1_21CollectiveEpilogueFwdINS6_IJS8_SA_S9_EEENS6_IJNS7_ILi1EEESI_SI_EEESC_SE_Li256ELb1ELb1ELb1ELb0EEENS1_36VarlenDynamicPersistentTileSchedulerILi128ELi64ELi256ELi256ELb1ELb1ELb0ELb0ELb1ELb1EEEEEEEEEvNT_6ParamsE --------------------------
	.section	.nv.constant0._ZN7cutlass13device_kernelIN5flash19enable_sm80_to_sm89INS1_16FlashAttnFwdSm80INS1_25CollectiveMainloopFwdSm80ILi8ELi1ELb0EN4cute5tupleIJNS5_1CILi128EEENS7_ILi64EEENS7_ILi192EEEEEELi192ENS_10bfloat16_tEfNS_4arch4Sm80ELb0ELb0ELb0ELb1ELb1ELb0ELb1ELb1EEENS1_21CollectiveEpilogueFwdINS6_IJS8_SA_S9_EEENS6_IJNS7_ILi1EEESI_SI_EEESC_SE_Li256ELb1ELb1ELb1ELb0EEENS1_36VarlenDynamicPersistentTileSchedulerILi128ELi64ELi256ELi256ELb1ELb1ELb0ELb0ELb1ELb1EEEEEEEEEvNT_6ParamsE,"a",@progbits
	.sectionflags	@""
	.align	4
.nv.constant0._ZN7cutlass13device_kernelIN5flash19enable_sm80_to_sm89INS1_16FlashAttnFwdSm80INS1_25CollectiveMainloopFwdSm80ILi8ELi1ELb0EN4cute5tupleIJNS5_1CILi128EEENS7_ILi64EEENS7_ILi192EEEEEELi192ENS_10bfloat16_tEfNS_4arch4Sm80ELb0ELb0ELb0ELb1ELb1ELb0ELb1ELb1EEENS1_21CollectiveEpilogueFwdINS6_IJS8_SA_S9_EEENS6_IJNS7_ILi1EEESI_SI_EEESC_SE_Li256ELb1ELb1ELb1ELb0EEENS1_36VarlenDynamicPersistentTileSchedulerILi128ELi64ELi256ELi256ELb1ELb1ELb0ELb0ELb1ELb1EEEEEEEEEvNT_6ParamsE:
	.zero		1432


//--------------------- .nv.constant0._ZN7cutlass13device_kernelIN5flash19enable_sm80_to_sm89INS1_16FlashAttnFwdSm80INS1_25CollectiveMainloopFwdSm80ILi8ELi1ELb0EN4cute5tupleIJNS5_1CILi128EEENS7_ILi64EEENS7_ILi192EEEEEELi192ENS_10bfloat16_tEfNS_4arch4Sm80ELb0ELb0ELb0ELb1ELb1ELb1ELb1ELb1EEENS1_21CollectiveEpilogueFwdINS6_IJS8_SA_S9_EEENS6_IJNS7_ILi1EEESI_SI_EEESC_SE_Li256ELb1ELb1ELb1ELb0EEENS1_36VarlenDynamicPersistentTileSchedulerILi128ELi64ELi256ELi256ELb1ELb1ELb0ELb0ELb1ELb1EEEEEEEEEvNT_6ParamsE --------------------------
	.section	.nv.constant0._ZN7cutlass13device_kernelIN5flash19enable_sm80_to_sm89INS1_16FlashAttnFwdSm80INS1_25CollectiveMainloopFwdSm80ILi8ELi1ELb0EN4cute5tupleIJNS5_1CILi128EEENS7_ILi64EEENS7_ILi192EEEEEELi192ENS_10bfloat16_tEfNS_4arch4Sm80ELb0ELb0ELb0ELb1ELb1ELb1ELb1ELb1EEENS1_21CollectiveEpilogueFwdINS6_IJS8_SA_S9_EEENS6_IJNS7_ILi1EEESI_SI_EEESC_SE_Li256ELb1ELb1ELb1ELb0EEENS1_36VarlenDynamicPersistentTileSchedulerILi128ELi64ELi256ELi256ELb1ELb1ELb0ELb0ELb1ELb1EEEEEEEEEvNT_6ParamsE,"a",@progbits
	.sectionflags	@""
	.align	4
.nv.constant0._ZN7cutlass13device_kernelIN5flash19enable_sm80_to_sm89INS1_16FlashAttnFwdSm80INS1_25CollectiveMainloopFwdSm80ILi8ELi1ELb0EN4cute5tupleIJNS5_1CILi128EEENS7_ILi64EEENS7_ILi192EEEEEELi192ENS_10bfloat16_tEfNS_4arch4Sm80ELb0ELb0ELb0ELb1ELb1ELb1ELb1ELb1EEENS1_21CollectiveEpilogueFwdINS6_IJS8_SA_S9_EEENS6_IJNS7_ILi1EEESI_SI_EEESC_SE_Li256ELb1ELb1ELb1ELb0EEENS1_36VarlenDynamicPersistentTileSchedulerILi128ELi64ELi256ELi256ELb1ELb1ELb0ELb0ELb1ELb1EEEEEEEEEvNT_6ParamsE:
	.zero		1432


//--------------------- .nv.constant0._ZN7cutlass13device_kernelIN5flash19enable_sm80_to_sm89INS1_16FlashAttnFwdSm80INS1_25CollectiveMainloopFwdSm80ILi8ELi1ELb0EN4cute5tupleIJNS5_1CILi128EEENS7_ILi64EEENS7_ILi192EEEEEELi192ENS_10bfloat16_tEfNS_4arch4Sm80ELb0ELb1ELb0ELb0ELb1ELb0ELb1ELb1EEENS1_21CollectiveEpilogueFwdINS6_IJS8_SA_S9_EEENS6_IJNS7_ILi1EEESI_SI_EEESC_SE_Li256ELb0ELb1ELb1ELb0EEENS1_19SingleTileSchedulerILb0ELb1ELb1ELi128EEEEEEEEEvNT_6ParamsE --------------------------
	.section	.nv.constant0._ZN7cutlass13device_kernelIN5flash19enable_sm80_to_sm89INS1_16FlashAttnFwdSm80INS1_25CollectiveMainloopFwdSm80ILi8ELi1ELb0EN4cute5tupleIJNS5_1CILi128EEENS7_ILi64EEENS7_ILi192EEEEEELi192ENS_10bfloat16_tEfNS_4arch4Sm80ELb0ELb1ELb0ELb0ELb1ELb0ELb1ELb1EEENS1_21CollectiveEpilogueFwdINS6_IJS8_SA_S9_EEENS6_IJNS7_ILi1EEESI_SI_EEESC_SE_Li256ELb0ELb1ELb1ELb0EEENS1_19SingleTileSchedulerILb0ELb1ELb1ELi128EEEEEEEEEvNT_6ParamsE,"a",@progbits
	.sectionflags	@""
	.align	4
.nv.constant0._ZN7cutlass13device_kernelIN5flash19enable_sm80_to_sm89INS1_16FlashAttnFwdSm80INS1_25CollectiveMainloopFwdSm80ILi8ELi1ELb0EN4cute5tupleIJNS5_1CILi128EEENS7_ILi64EEENS7_ILi192EEEEEELi192ENS_10bfloat16_tEfNS_4arch4Sm80ELb0ELb1ELb0ELb0ELb1ELb0ELb1ELb1EEENS1_21CollectiveEpilogueFwdINS6_IJS8_SA_S9_EEENS6_IJNS7_ILi1EEESI_SI_EEESC_SE_Li256ELb0ELb1ELb1ELb0EEENS1_19SingleTileSchedulerILb0ELb1ELb1ELi128EEEEEEEEEvNT_6ParamsE:
	.zero		1400


//--------------------- .nv.constant0._ZN7cutlass13device_kernelIN5flash19enable_sm80_to_sm89INS1_16FlashAttnFwdSm80INS1_25CollectiveMainloopFwdSm80ILi8ELi1ELb0EN4cute5tupleIJNS5_1CILi128EEENS7_ILi64EEENS7_ILi192EEEEEELi192ENS_10bfloat16_tEfNS_4arch4Sm80ELb0ELb1ELb0ELb1ELb1ELb0ELb1ELb1EEENS1_21CollectiveEpilogueFwdINS6_IJS8_SA_S9_EEENS6_IJNS7_ILi1EEESI_SI_EEESC_SE_Li256ELb1ELb1ELb1ELb0EEENS1_36VarlenDynamicPersistentTileSchedulerILi128ELi64ELi256ELi256ELb1ELb1ELb0ELb1ELb0ELb1EEEEEEEEEvNT_6ParamsE --------------------------
	.section	.nv.constant0._ZN7cutlass13device_kernelIN5flash19enable_sm80_to_sm89INS1_16FlashAttnFwdSm80INS1_25CollectiveMainloopFwdSm80ILi8ELi1ELb0EN4cute5tupleIJNS5_1CILi128EEENS7_ILi64EEENS7_ILi192EEEEEELi192ENS_10bfloat16_tEfNS_4arch4Sm80ELb0ELb1ELb0ELb1ELb1ELb0ELb1ELb1EEENS1_21CollectiveEpilogueFwdINS6_IJS8_SA_S9_EEENS6_IJNS7_ILi1EEESI_SI_EEESC_SE_Li256ELb1ELb1ELb1ELb0EEENS1_36VarlenDynamicPersistentTileSchedulerILi128ELi64ELi256ELi256ELb1ELb1ELb0ELb1ELb0ELb1EEEEEEEEEvNT_6ParamsE,"a",@progbits
	.sectionflags	@""
	.align	4
.nv.constant0._ZN7cutlass13device_kernelIN5flash19enable_sm80_to_sm89INS1_16FlashAttnFwdSm80INS1_25CollectiveMainloopFwdSm80ILi8ELi1ELb0EN4cute5tupleIJNS5_1CILi128EEENS7_ILi64EEENS7_ILi192EEEEEELi192ENS_10bfloat16_tEfNS_4arch4Sm80ELb0ELb1ELb0ELb1ELb1ELb0ELb1ELb1EEENS1_21CollectiveEpilogueFwdINS6_IJS8_SA_S9_EEENS6_IJNS7_ILi1EEESI_SI_EEESC_SE_Li256ELb1ELb1ELb1ELb0EEENS1_36VarlenDynamicPersistentTileSchedulerILi128ELi64ELi256ELi256ELb1ELb1ELb0ELb1ELb0ELb1EEEEEEEEEvNT_6ParamsE:
	.zero		1432


//--------------------- .nv.constant0._ZN7cutlass13device_kernelIN5flash19enable_sm80_to_sm89INS1_16FlashAttnFwdSm80INS1_25CollectiveMainloopFwdSm80ILi8ELi1ELb0EN4cute5tupleIJNS5_1CILi128EEENS7_ILi64EEENS7_ILi192EEEEEELi192ENS_10bfloat16_tEfNS_4arch4Sm80ELb0ELb1ELb0ELb1ELb1ELb1ELb1ELb1EEENS1_21CollectiveEpilogueFwdINS6_IJS8_SA_S9_EEENS6_IJNS7_ILi1EEESI_SI_EEESC_SE_Li256ELb1ELb1ELb1ELb0EEENS1_36VarlenDynamicPersistentTileSchedulerILi128ELi64ELi256ELi256ELb1ELb1ELb0ELb1ELb0ELb1EEEEEEEEEvNT_6ParamsE --------------------------
	.section	.nv.constant0._ZN7cutlass13device_kernelIN5flash19enable_sm80_to_sm89INS1_16FlashAttnFwdSm80INS1_25CollectiveMainloopFwdSm80ILi8ELi1ELb0EN4cute5tupleIJNS5_1CILi128EEENS7_ILi64EEENS7_ILi192EEEEEELi192ENS_10bfloat16_tEfNS_4arch4Sm80ELb0ELb1ELb0ELb1ELb1ELb1ELb1ELb1EEENS1_21CollectiveEpilogueFwdINS6_IJS8_SA_S9_EEENS6_IJNS7_ILi1EEESI_SI_EEESC_SE_Li256ELb1ELb1ELb1ELb0EEENS1_36VarlenDynamicPersistentTileSchedulerILi128ELi64ELi256ELi256ELb1ELb1ELb0ELb1ELb0ELb1EEEEEEEEEvNT_6ParamsE,"a",@progbits
	.sectionflags	@""
	.align	4
.nv.constant0._ZN7cutlass13device_kernelIN5flash19enable_sm80_to_sm89INS1_16FlashAttnFwdSm80INS1_25CollectiveMainloopFwdSm80ILi8ELi1ELb0EN4cute5tupleIJNS5_1CILi128EEENS7_ILi64EEENS7_ILi192EEEEEELi192ENS_10bfloat16_tEfNS_4arch4Sm80ELb0ELb1ELb0ELb1ELb1ELb1ELb1ELb1EEENS1_21CollectiveEpilogueFwdINS6_IJS8_SA_S9_EEENS6_IJNS7_ILi1EEESI_SI_EEESC_SE_Li256ELb1ELb1ELb1ELb0EEENS1_36VarlenDynamicPersistentTileSchedulerILi128ELi64ELi256ELi256ELb1ELb1ELb0ELb1ELb0ELb1EEEEEEEEEvNT_6ParamsE:
	.zero		1432


//--------------------- .nv.constant0._ZN7cutlass13device_kernelIN5flash19enable_sm80_to_sm89INS1_16FlashAttnFwdSm80INS1_25CollectiveMainloopFwdSm80ILi8ELi1ELb0EN4cute5tupleIJNS5_1CILi128EEENS7_ILi64EEENS7_ILi192EEEEEELi192ENS_10bfloat16_tEfNS_4arch4Sm80ELb1ELb0ELb0ELb0ELb1ELb0ELb1ELb1EEENS1_21CollectiveEpilogueFwdINS6_IJS8_SA_S9_EEENS6_IJNS7_ILi1EEESI_SI_EEESC_SE_Li256ELb0ELb1ELb1ELb0EEENS1_30DynamicPersistentTileSchedulerILi256ELi256ELb1ELb1ELb0EEEEEEEEEvNT_6ParamsE --------------------------
	.section	.nv.constant0._ZN7cutlass13device_kernelIN5flash19enable_sm80_to_sm89INS1_16FlashAttnFwdSm80INS1_25CollectiveMainloopFwdSm80ILi8ELi1ELb0EN4cute5tupleIJNS5_1CILi128EEENS7_ILi64EEENS7_ILi192EEEEEELi192ENS_10bfloat16_tEfNS_4arch4Sm80ELb1ELb0ELb0ELb0ELb1ELb0ELb1ELb1EEENS1_21CollectiveEpilogueFwdINS6_IJS8_SA_S9_EEENS6_IJNS7_ILi1EEESI_SI_EEESC_SE_Li256ELb0ELb1ELb1ELb0EEENS1_30DynamicPersistentTileSchedulerILi256ELi256ELb1ELb1ELb0EEEEEEEEEvNT_6ParamsE,"a",@progbits
	.sectionflags	@""
	.align	4
.nv.constant0._ZN7cutlass13device_kernelIN5flash19enable_sm80_to_sm89INS1_16FlashAttnFwdSm80INS1_25CollectiveMainloopFwdSm80ILi8ELi1ELb0EN4cute5tupleIJNS5_1CILi128EEENS7_ILi64EEENS7_ILi192EEEEEELi192ENS_10bfloat16_tEfNS_4arch4Sm80ELb1ELb0ELb0ELb0ELb1ELb0ELb1ELb1EEENS1_21CollectiveEpilogueFwdINS6_IJS8_SA_S9_EEENS6_IJNS7_ILi1EEESI_SI_EEESC_SE_Li256ELb0ELb1ELb1ELb0EEENS1_30DynamicPersistentTileSchedulerILi256ELi256ELb1ELb1ELb0EEEEEEEEEvNT_6ParamsE:
	.zero		1416


//--------------------- .nv.constant0._ZN7cutlass13device_kernelIN5flash19enable_sm80_to_sm89INS1_16FlashAttnFwdSm80INS1_25CollectiveMainloopFwdSm80ILi8ELi1ELb0EN4cute5tupleIJNS5_1CILi128EEENS7_ILi64EEENS7_ILi192EEEEEELi192ENS_10bfloat16_tEfNS_4arch4Sm80ELb1ELb0ELb0ELb1ELb1ELb0ELb1ELb1EEENS1_21CollectiveEpilogueFwdINS6_IJS8_SA_S9_EEENS6_IJNS7_ILi1EEESI_SI_EEESC_SE_Li256ELb1ELb1ELb1ELb0EEENS1_36VarlenDynamicPersistentTileSchedulerILi128ELi64ELi256ELi256ELb1ELb1ELb0ELb1ELb1ELb1EEEEEEEEEvNT_6ParamsE --------------------------
	.section	.nv.constant0._ZN7cutlass13device_kernelIN5flash19enable_sm80_to_sm89INS1_16FlashAttnFwdSm80INS1_25CollectiveMainloopFwdSm80ILi8ELi1ELb0EN4cute5tupleIJNS5_1CILi128EEENS7_ILi64EEENS7_ILi192EEEEEELi192ENS_10bfloat16_tEfNS_4arch4Sm80ELb1ELb0ELb0ELb1ELb1ELb0ELb1ELb1EEENS1_21CollectiveEpilogueFwdINS6_IJS8_SA_S9_EEENS6_IJNS7_ILi1EEESI_SI_EEESC_SE_Li256ELb1ELb1ELb1ELb0EEENS1_36VarlenDynamicPersistentTileSchedulerILi128ELi64ELi256ELi256ELb1ELb1ELb0ELb1ELb1ELb1EEEEEEEEEvNT_6ParamsE,"a",@progbits
	.sectionflags	@""
	.align	4
.nv.constant0._ZN7cutlass13device_kernelIN5flash19enable_sm80_to_sm89INS1_16FlashAttnFwdSm80INS1_25CollectiveMainloopFwdSm80ILi8ELi1ELb0EN4cute5tupleIJNS5_1CILi128EEENS7_ILi64EEENS7_ILi192EEEEEELi192ENS_10bfloat16_tEfNS_4arch4Sm80ELb1ELb0ELb0ELb1ELb1ELb0ELb1ELb1EEENS1_21CollectiveEpilogueFwdINS6_IJS8_SA_S9_EEENS6_IJNS7_ILi1EEESI_SI_EEESC_SE_Li256ELb1ELb1ELb1ELb0EEENS1_36VarlenDynamicPersistentTileSchedulerILi128ELi64ELi256ELi256ELb1ELb1ELb0ELb1ELb1ELb1EEEEEEEEEvNT_6ParamsE:
	.zero		1432


//--------------------- .nv.constant0._ZN7cutlass13device_kernelIN5flash19enable_sm80_to_sm89INS1_16FlashAttnFwdSm80INS1_25CollectiveMainloopFwdSm80ILi8ELi1ELb0EN4cute5tupleIJNS5_1CILi128EEENS7_ILi64EEENS7_ILi192EEEEEELi192ENS_10bfloat16_tEfNS_4arch4Sm80ELb1ELb0ELb0ELb1ELb1ELb1ELb1ELb1EEENS1_21CollectiveEpilogueFwdINS6_IJS8_SA_S9_EEENS6_IJNS7_ILi1EEESI_SI_EEESC_SE_Li256ELb1ELb1ELb1ELb0EEENS1_36VarlenDynamicPersistentTileSchedulerILi128ELi64ELi256ELi256ELb1ELb1ELb0ELb1ELb1ELb1EEEEEEEEEvNT_6ParamsE --------------------------
	.section	.nv.constant0._ZN7cutlass13device_kernelIN5flash19enable_sm80_to_sm89INS1_16FlashAttnFwdSm80INS1_25CollectiveMainloopFwdSm80ILi8ELi1ELb0EN4cute5tupleIJNS5_1CILi128EEENS7_ILi64EEENS7_ILi192EEEEEELi192ENS_10bfloat16_tEfNS_4arch4Sm80ELb1ELb0ELb0ELb1ELb1ELb1ELb1ELb1EEENS1_21CollectiveEpilogueFwdINS6_IJS8_SA_S9_EEENS6_IJNS7_ILi1EEESI_SI_EEESC_SE_Li256ELb1ELb1ELb1ELb0EEENS1_36VarlenDynamicPersistentTileSchedulerILi128ELi64ELi256ELi256ELb1ELb1ELb0ELb1ELb1ELb1EEEEEEEEEvNT_6ParamsE,"a",@progbits
	.sectionflags	@""
	.align	4
.nv.constant0._ZN7cutlass13device_kernelIN5flash19enable_sm80_to_sm89INS1_16FlashAttnFwdSm80INS1_25CollectiveMainloopFwdSm80ILi8ELi1ELb0EN4cute5tupleIJNS5_1CILi128EEENS7_ILi64EEENS7_ILi192EEEEEELi192ENS_10bfloat16_tEfNS_4arch4Sm80ELb1ELb0ELb0ELb1ELb1ELb1ELb1ELb1EEENS1_21CollectiveEpilogueFwdINS6_IJS8_SA_S9_EEENS6_IJNS7_ILi1EEESI_SI_EEESC_SE_Li256ELb1ELb1ELb1ELb0EEENS1_36VarlenDynamicPersistentTileSchedulerILi128ELi64ELi256ELi256ELb1ELb1ELb0ELb1ELb1ELb1EEEEEEEEEvNT_6ParamsE:
	.zero		1432


//--------------------- .nv.constant0._ZN7cutlass13device_kernelIN5flash19enable_sm80_to_sm89INS1_16FlashAttnFwdSm80INS1_25CollectiveMainloopFwdSm80ILi8ELi2ELb0EN4cute5tupleIJNS5_1CILi128EEENS7_ILi64EEENS7_ILi192EEEEEELi192ENS_10bfloat16_tEfNS_4arch4Sm80ELb0ELb0ELb0ELb0ELb1ELb0ELb1ELb1EEENS1_21CollectiveEpilogueFwdINS6_IJS8_SA_S9_EEENS6_IJNS7_ILi1EEESI_SI_EEESC_SE_Li256ELb0ELb1ELb1ELb0EEENS1_19SingleTileSchedulerILb0ELb1ELb1ELi128EEEEEEEEEvNT_6ParamsE --------------------------
	.section	.nv.constant0._ZN7cutlass13device_kernelIN5flash19enable_sm80_to_sm89INS1_16FlashAttnFwdSm80INS1_25CollectiveMainloopFwdSm80ILi8ELi2ELb0EN4cute5tupleIJNS5_1CILi128EEENS7_ILi64EEENS7_ILi192EEEEEELi192ENS_10bfloat16_tEfNS_4arch4Sm80ELb0ELb0ELb0ELb0ELb1ELb0ELb1ELb1EEENS1_21CollectiveEpilogueFwdINS6_IJS8_SA_S9_EEENS6_IJNS7_ILi1EEESI_SI_EEESC_SE_Li256ELb0ELb1ELb1ELb0EEENS1_19SingleTileSchedulerILb0ELb1ELb1ELi128EEEEEEEEEvNT_6ParamsE,"a",@progbits
	.sectionflags	@""
	.align	4
.nv.constant0._ZN7cutlass13device_kernelIN5flash19enable_sm80_to_sm89INS1_16FlashAttnFwdSm80INS1_25CollectiveMainloopFwdSm80ILi8ELi2ELb0EN4cute5tupleIJNS5_1CILi128EEENS7_ILi64EEENS7_ILi192EEEEEELi192ENS_10bfloat16_tEfNS_4arch4Sm80ELb0ELb0ELb0ELb0ELb1ELb0ELb1ELb1EEENS1_21CollectiveEpilogueFwdINS6_IJS8_SA_S9_EEENS6_IJNS7_ILi1EEESI_SI_EEESC_SE_Li256ELb0ELb1ELb1ELb0EEENS1_19SingleTileSchedulerILb0ELb1ELb1ELi128EEEEEEEEEvNT_6ParamsE:
	.zero		1400


//--------------------- .nv.constant0._ZN7cutlass13device_kernelIN5flash19enable_sm80_to_sm89INS1_16FlashAttnFwdSm80INS1_25CollectiveMainloopFwdSm80ILi8ELi2ELb0EN4cute5tupleIJNS5_1CILi128EEENS7_ILi64EEENS7_ILi192EEEEEELi192ENS_10bfloat16_tEfNS_4arch4Sm80ELb0ELb0ELb0ELb1ELb1ELb0ELb1ELb1EEENS1_21CollectiveEpilogueFwdINS6_IJS8_SA_S9_EEENS6_IJNS7_ILi1EEESI_SI_EEESC_SE_Li256ELb1ELb1ELb1ELb0EEENS1_36VarlenDynamicPersistentTileSchedulerILi128ELi64ELi256ELi256ELb1ELb1ELb0ELb0ELb1ELb1EEEEEEEEEvNT_6ParamsE --------------------------
	.section	.nv.constant0._ZN7cutlass13device_kernelIN5flash19enable_sm80_to_sm89INS1_16FlashAttnFwdSm80INS1_25CollectiveMainloopFwdSm80ILi8ELi2ELb0EN4cute5tupleIJNS5_1CILi128EEENS7_ILi64EEENS7_ILi192EEEEEELi192ENS_10bfloat16_tEfNS_4arch4Sm80ELb0ELb0ELb0ELb1ELb1ELb0ELb1ELb1EEENS1_21CollectiveEpilogueFwdINS6_IJS8_SA_S9_EEENS6_IJNS7_ILi1EEESI_SI_EEESC_SE_Li256ELb1ELb1ELb1ELb0EEENS1_36VarlenDynamicPersistentTileSchedulerILi128ELi64ELi256ELi256ELb1ELb1ELb0ELb0ELb1ELb1EEEEEEEEEvNT_6ParamsE,"a",@progbits
	.sectionflags	@""
	.align	4
.nv.constant0._ZN7cutlass13device_kernelIN5flash19enable_sm80_to_sm89INS1_16FlashAttnFwdSm80INS1_25CollectiveMainloopFwdSm80ILi8ELi2ELb0EN4cute5tupleIJNS5_1CILi128EEENS7_ILi64EEENS7_ILi192EEEEEELi192ENS_10bfloat16_tEfNS_4arch4Sm80ELb0ELb0ELb0ELb1ELb1ELb0ELb1ELb1EEENS1_21CollectiveEpilogueFwdINS6_IJS8_SA_S9_EEENS6_IJNS7_ILi1EEESI_SI_EEESC_SE_Li256ELb1ELb1ELb1ELb0EEENS1_36VarlenDynamicPersistentTileSchedulerILi128ELi64ELi256ELi256ELb1ELb1ELb0ELb0ELb1ELb1EEEEEEEEEvNT_6ParamsE:
	.zero		1432


//--------------------- .nv.constant0._ZN7cutlass13device_kernelIN5flash19enable_sm80_to_sm89INS1_16FlashAttnFwdSm80INS1_25CollectiveMainloopFwdSm80ILi8ELi2ELb0EN4cute5tupleIJNS5_1CILi128EEENS7_ILi64EEENS7_ILi192EEEEEELi192ENS_10bfloat16_tEfNS_4arch4Sm80ELb0ELb0ELb0ELb1ELb1ELb1ELb1ELb1EEENS1_21CollectiveEpilogueFwdINS6_IJS8_SA_S9_EEENS6_IJNS7_ILi1EEESI_SI_EEESC_SE_Li256ELb1ELb1ELb1ELb0EEENS1_36VarlenDynamicPersistentTileSchedulerILi128ELi64ELi256ELi256ELb1ELb1ELb0ELb0ELb1ELb1EEEEEEEEEvNT_6ParamsE --------------------------
	.section	.nv.constant0._ZN7cutlass13device_kernelIN5flash19enable_sm80_to_sm89INS1_16FlashAttnFwdSm80INS1_25CollectiveMainloopFwdSm80ILi8ELi2ELb0EN4cute5tupleIJNS5_1CILi128EEENS7_ILi64EEENS7_ILi192EEEEEELi192ENS_10bfloat16_tEfNS_4arch4Sm80ELb0ELb0ELb0ELb1ELb1ELb1ELb1ELb1EEENS1_21CollectiveEpilogueFwdINS6_IJS8_SA_S9_EEENS6_IJNS7_ILi1EEESI_SI_EEESC_SE_Li256ELb1ELb1ELb1ELb0EEENS1_36VarlenDynamicPersistentTileSchedulerILi128ELi64ELi256ELi256ELb1ELb1ELb0ELb0ELb1ELb1EEEEEEEEEvNT_6ParamsE,"a",@progbits
	.sectionflags	@""
	.align	4
.nv.constant0._ZN7cutlass13device_kernelIN5flash19enable_sm80_to_sm89INS1_16FlashAttnFwdSm80INS1_25CollectiveMainloopFwdSm80ILi8ELi2ELb0EN4cute5tupleIJNS5_1CILi128EEENS7_ILi64EEENS7_ILi192EEEEEELi192ENS_10bfloat16_tEfNS_4arch4Sm80ELb0ELb0ELb0ELb1ELb1ELb1ELb1ELb1EEENS1_21CollectiveEpilogueFwdINS6_IJS8_SA_S9_EEENS6_IJNS7_ILi1EEESI_SI_EEESC_SE_Li256ELb1ELb1ELb1ELb0EEENS1_36VarlenDynamicPersistentTileSchedulerILi128ELi64ELi256ELi256ELb1ELb1ELb0ELb0ELb1ELb1EEEEEEEEEvNT_6ParamsE:
	.zero		1432


//--------------------- .nv.constant0._ZN7cutlass13device_kernelIN5flash19enable_sm80_to_sm89INS1_16FlashAttnFwdSm80INS1_25CollectiveMainloopFwdSm80ILi8ELi2ELb0EN4cute5tupleIJNS5_1CILi128EEENS7_ILi64EEENS7_ILi192EEEEEELi192ENS_10bfloat16_tEfNS_4arch4Sm80ELb0ELb1ELb0ELb0ELb1ELb0ELb1ELb1EEENS1_21CollectiveEpilogueFwdINS6_IJS8_SA_S9_EEENS6_IJNS7_ILi1EEESI_SI_EEESC_SE_Li256ELb0ELb1ELb1ELb0EEENS1_19SingleTileSchedulerILb0ELb1ELb1ELi128EEEEEEEEEvNT_6ParamsE --------------------------
	.section	.nv.constant0._ZN7cutlass13device_kernelIN5flash19enable_sm80_to_sm89INS1_16FlashAttnFwdSm80INS1_25CollectiveMainloopFwdSm80ILi8ELi2ELb0EN4cute5tupleIJNS5_1CILi128EEENS7_ILi64EEENS7_ILi192EEEEEELi192ENS_10bfloat16_tEfNS_4arch4Sm80ELb0ELb1ELb0ELb0ELb1ELb0ELb1ELb1EEENS1_21CollectiveEpilogueFwdINS6_IJS8_SA_S9_EEENS6_IJNS7_ILi1EEESI_SI_EEESC_SE_Li256ELb0ELb1ELb1ELb0EEENS1_19SingleTileSchedulerILb0ELb1ELb1ELi128EEEEEEEEEvNT_6ParamsE,"a",@progbits
	.sectionflags	@""
	.align	4
.nv.constant0._ZN7cutlass13device_kernelIN5flash19enable_sm80_to_sm89INS1_16FlashAttnFwdSm80INS1_25CollectiveMainloopFwdSm80ILi8ELi2ELb0EN4cute5tupleIJNS5_1CILi128EEENS7_ILi64EEENS7_ILi192EEEEEELi192ENS_10bfloat16_tEfNS_4arch4Sm80ELb0ELb1ELb0ELb0ELb1ELb0ELb1ELb1EEENS1_21CollectiveEpilogueFwdINS6_IJS8_SA_S9_EEENS6_IJNS7_ILi1EEESI_SI_EEESC_SE_Li256ELb0ELb1ELb1ELb0EEENS1_19SingleTileSchedulerILb0ELb1ELb1ELi128EEEEEEEEEvNT_6ParamsE:
	.zero		1400


//--------------------- .nv.constant0._ZN7cutlass13device_kernelIN5flash19enable_sm80_to_sm89INS1_16FlashAttnFwdSm80INS1_25CollectiveMainloopFwdSm80ILi8ELi2ELb0EN4cute5tupleIJNS5_1CILi128EEENS7_ILi64EEENS7_ILi192EEEEEELi192ENS_10bfloat16_tEfNS_4arch4Sm80ELb0ELb1ELb0ELb1ELb1ELb0ELb1ELb1EEENS1_21CollectiveEpilogueFwdINS6_IJS8_SA_S9_EEENS6_IJNS7_ILi1EEESI_SI_EEESC_SE_Li256ELb1ELb1ELb1ELb0EEENS1_36VarlenDynamicPersistentTileSchedulerILi128ELi64ELi256ELi256ELb1ELb1ELb0ELb1ELb0ELb1EEEEEEEEEvNT_6ParamsE --------------------------
	.section	.nv.constant0._ZN7cutlass13device_kernelIN5flash19enable_sm80_to_sm89INS1_16FlashAttnFwdSm80INS1_25CollectiveMainloopFwdSm80ILi8ELi2ELb0EN4cute5tupleIJNS5_1CILi128EEENS7_ILi64EEENS7_ILi192EEEEEELi192ENS_10bfloat16_tEfNS_4arch4Sm80ELb0ELb1ELb0ELb1ELb1ELb0ELb1ELb1EEENS1_21CollectiveEpilogueFwdINS6_IJS8_SA_S9_EEENS6_IJNS7_ILi1EEESI_SI_EEESC_SE_Li256ELb1ELb1ELb1ELb0EEENS1_36VarlenDynamicPersistentTileSchedulerILi128ELi64ELi256ELi256ELb1ELb1ELb0ELb1ELb0ELb1EEEEEEEEEvNT_6ParamsE,"a",@progbits
	.sectionflags	@""
	.align	4
.nv.constant0._ZN7cutlass13device_kernelIN5flash19enable_sm80_to_sm89INS1_16FlashAttnFwdSm80INS1_25CollectiveMainloopFwdSm80ILi8ELi2ELb0EN4cute5tupleIJNS5_1CILi128EEENS7_ILi64EEENS7_ILi192EEEEEELi192ENS_10bfloat16_tEfNS_4arch4Sm80ELb0ELb1ELb0ELb1ELb1ELb0ELb1ELb1EEENS1_21CollectiveEpilogueFwdINS6_IJS8_SA_S9_EEENS6_IJNS7_ILi1EEESI_SI_EEESC_SE_Li256ELb1ELb1ELb1ELb0EEENS1_36VarlenDynamicPersistentTileSchedulerILi128ELi64ELi256ELi256ELb1ELb1ELb0ELb1ELb0ELb1EEEEEEEEEvNT_6ParamsE:
	.zero		1432


//--------------------- .nv.constant0._ZN7cutlass13device_kernelIN5flash19enable_sm80_to_sm89INS1_16FlashAttnFwdSm80INS1_25CollectiveMainloopFwdSm80ILi8ELi2ELb0EN4cute5tupleIJNS5_1CILi128EEENS7_ILi64EEENS7_ILi192EEEEEELi192ENS_10bfloat16_tEfNS_4arch4Sm80ELb0ELb1ELb0ELb1ELb1ELb1ELb1ELb1EEENS1_21CollectiveEpilogueFwdINS6_IJS8_SA_S9_EEENS6_IJNS7_ILi1EEESI_SI_EEESC_SE_Li256ELb1ELb1ELb1ELb0EEENS1_36VarlenDynamicPersistentTileSchedulerILi128ELi64ELi256ELi256ELb1ELb1ELb0ELb1ELb0ELb1EEEEEEEEEvNT_6ParamsE --------------------------
	.section	.nv.constant0._ZN7cutlass13device_kernelIN5flash19enable_sm80_to_sm89INS1_16FlashAttnFwdSm80INS1_25CollectiveMainloopFwdSm80ILi8ELi2ELb0EN4cute5tupleIJNS5_1CILi128EEENS7_ILi64EEENS7_ILi192EEEEEELi192ENS_10bfloat16_tEfNS_4arch4Sm80ELb0ELb1ELb0ELb1ELb1ELb1ELb1ELb1EEENS1_21CollectiveEpilogueFwdINS6_IJS8_SA_S9_EEENS6_IJNS7_ILi1EEESI_SI_EEESC_SE_Li256ELb1ELb1ELb1ELb0EEENS1_36VarlenDynamicPersistentTileSchedulerILi128ELi64ELi256ELi256ELb1ELb1ELb0ELb1ELb0ELb1EEEEEEEEEvNT_6ParamsE,"a",@progbits
	.sectionflags	@""
	.align	4
.nv.constant0._ZN7cutlass13device_kernelIN5flash19enable_sm80_to_sm89INS1_16FlashAttnFwdSm80INS1_25CollectiveMainloopFwdSm80ILi8ELi2ELb0EN4cute5tupleIJNS5_1CILi128EEENS7_ILi64EEENS7_ILi192EEEEEELi192ENS_10bfloat16_tEfNS_4arch4Sm80ELb0ELb1ELb0ELb1ELb1ELb1ELb1ELb1EEENS1_21CollectiveEpilogueFwdINS6_IJS8_SA_S9_EEENS6_IJNS7_ILi1EEESI_SI_EEESC_SE_Li256ELb1ELb1ELb1ELb0EEENS1_36VarlenDynamicPersistentTileSchedulerILi128ELi64ELi256ELi256ELb1ELb1ELb0ELb1ELb0ELb1EEEEEEEEEvNT_6ParamsE:
	.zero		1432


//--------------------- .nv.constant0._ZN7cutlass13device_kernelIN5flash19enable_sm80_to_sm89INS1_16FlashAttnFwdSm80INS1_25CollectiveMainloopFwdSm80ILi8ELi2ELb0EN4cute5tupleIJNS5_1CILi128EEENS7_ILi64EEENS7_ILi192EEEEEELi192ENS_10bfloat16_tEfNS_4arch4Sm80ELb1ELb0ELb0ELb0ELb1ELb0ELb1ELb1EEENS1_21CollectiveEpilogueFwdINS6_IJS8_SA_S9_EEENS6_IJNS7_ILi1EEESI_SI_EEESC_SE_Li256ELb0ELb1ELb1ELb0EEENS1_30DynamicPersistentTileSchedulerILi256ELi256ELb1ELb1ELb0EEEEEEEEEvNT_6ParamsE --------------------------
	.section	.nv.constant0._ZN7cutlass13device_kernelIN5flash19enable_sm80_to_sm89INS1_16FlashAttnFwdSm80INS1_25CollectiveMainloopFwdSm80ILi8ELi2ELb0EN4cute5tupleIJNS5_1CILi128EEENS7_ILi64EEENS7_ILi192EEEEEELi192ENS_10bfloat16_tEfNS_4arch4Sm80ELb1ELb0ELb0ELb0ELb1ELb0ELb1ELb1EEENS1_21CollectiveEpilogueFwdINS6_IJS8_SA_S9_EEENS6_IJNS7_ILi1EEESI_SI_EEESC_SE_Li256ELb0ELb1ELb1ELb0EEENS1_30DynamicPersistentTileSchedulerILi256ELi256ELb1ELb1ELb0EEEEEEEEEvNT_6ParamsE,"a",@progbits
	.sectionflags	@""
	.align	4
.nv.constant0._ZN7cutlass13device_kernelIN5flash19enable_sm80_to_sm89INS1_16FlashAttnFwdSm80INS1_25CollectiveMainloopFwdSm80ILi8ELi2ELb0EN4cute5tupleIJNS5_1CILi128EEENS7_ILi64EEENS7_ILi192EEEEEELi192ENS_10bfloat16_tEfNS_4arch4Sm80ELb1ELb0ELb0ELb0ELb1ELb0ELb1ELb1EEENS1_21CollectiveEpilogueFwdINS6_IJS8_SA_S9_EEENS6_IJNS7_ILi1EEESI_SI_EEESC_SE_Li256ELb0ELb1ELb1ELb0EEENS1_30DynamicPersistentTileSchedulerILi256ELi256ELb1ELb1ELb0EEEEEEEEEvNT_6ParamsE:
	.zero		1416


//--------------------- .nv.constant0._ZN7cutlass13device_kernelIN5flash19enable_sm80_to_sm89INS1_16FlashAttnFwdSm80INS1_25CollectiveMainloopFwdSm80ILi8ELi2ELb0EN4cute5tupleIJNS5_1CILi128EEENS7_ILi64EEENS7_ILi192EEEEEELi192ENS_10bfloat16_tEfNS_4arch4Sm80ELb1ELb0ELb0ELb1ELb1ELb0ELb1ELb1EEENS1_21CollectiveEpilogueFwdINS6_IJS8_SA_S9_EEENS6_IJNS7_ILi1EEESI_SI_EEESC_SE_Li256ELb1ELb1ELb1ELb0EEENS1_36VarlenDynamicPersistentTileSchedulerILi128ELi64ELi256ELi256ELb1ELb1ELb0ELb1ELb1ELb1EEEEEEEEEvNT_6ParamsE --------------------------
	.section	.nv.constant0._ZN7cutlass13device_kernelIN5flash19enable_sm80_to_sm89INS1_16FlashAttnFwdSm80INS1_25CollectiveMainloopFwdSm80ILi8ELi2ELb0EN4cute5tupleIJNS5_1CILi128EEENS7_ILi64EEENS7_ILi192EEEEEELi192ENS_10bfloat16_tEfNS_4arch4Sm80ELb1ELb0ELb0ELb1ELb1ELb0ELb1ELb1EEENS1_21CollectiveEpilogueFwdINS6_IJS8_SA_S9_EEENS6_IJNS7_ILi1EEESI_SI_EEESC_SE_Li256ELb1ELb1ELb1ELb0EEENS1_36VarlenDynamicPersistentTileSchedulerILi128ELi64ELi256ELi256ELb1ELb1ELb0ELb1ELb1ELb1EEEEEEEEEvNT_6ParamsE,"a",@progbits
	.sectionflags	@""
	.align	4
.nv.constant0._ZN7cutlass13device_kernelIN5flash19enable_sm80_to_sm89INS1_16FlashAttnFwdSm80INS1_25CollectiveMainloopFwdSm80ILi8ELi2ELb0EN4cute5tupleIJNS5_1CILi128EEENS7_ILi64EEENS7_ILi192EEEEEELi192ENS_10bfloat16_tEfNS_4arch4Sm80ELb1ELb0ELb0ELb1ELb1ELb0ELb1ELb1EEENS1_21CollectiveEpilogueFwdINS6_IJS8_SA_S9_EEENS6_IJNS7_ILi1EEESI_SI_EEESC_SE_Li256ELb1ELb1ELb1ELb0EEENS1_36VarlenDynamicPersistentTileSchedulerILi128ELi64ELi256ELi256ELb1ELb1ELb0ELb1ELb1ELb1EEEEEEEEEvNT_6ParamsE:
	.zero		1432


//--------------------- .nv.constant0._ZN7cutlass13device_kernelIN5flash19enable_sm80_to_sm89INS1_16FlashAttnFwdSm80INS1_25CollectiveMainloopFwdSm80ILi8ELi2ELb0EN4cute5tupleIJNS5_1CILi128EEENS7_ILi64EEENS7_ILi192EEEEEELi192ENS_10bfloat16_tEfNS_4arch4Sm80ELb1ELb0ELb0ELb1ELb1ELb1ELb1ELb1EEENS1_21CollectiveEpilogueFwdINS6_IJS8_SA_S9_EEENS6_IJNS7_ILi1EEESI_SI_EEESC_SE_Li256ELb1ELb1ELb1ELb0EEENS1_36VarlenDynamicPersistentTileSchedulerILi128ELi64ELi256ELi256ELb1ELb1ELb0ELb1ELb1ELb1EEEEEEEEEvNT_6ParamsE --------------------------
	.section	.nv.constant0._ZN7cutlass13device_kernelIN5flash19enable_sm80_to_sm89INS1_16FlashAttnFwdSm80INS1_25CollectiveMainloopFwdSm80ILi8ELi2ELb0EN4cute5tupleIJNS5_1CILi128EEENS7_ILi64EEENS7_ILi192EEEEEELi192ENS_10bfloat16_tEfNS_4arch4Sm80ELb1ELb0ELb0ELb1ELb1ELb1ELb1ELb1EEENS1_21CollectiveEpilogueFwdINS6_IJS8_SA_S9_EEENS6_IJNS7_ILi1EEESI_SI_EEESC_SE_Li256ELb1ELb1ELb1ELb0EEENS1_36VarlenDynamicPersistentTileSchedulerILi128ELi64ELi256ELi256ELb1ELb1ELb0ELb1ELb1ELb1EEEEEEEEEvNT_6ParamsE,"a",@progbits
	.sectionflags	@""
	.align	4
.nv.constant0._ZN7cutlass13device_kernelIN5flash19enable_sm80_to_sm89INS1_16FlashAttnFwdSm80INS1_25CollectiveMainloopFwdSm80ILi8ELi2ELb0EN4cute5tupleIJNS5_1CILi128EEENS7_ILi64EEENS7_ILi192EEEEEELi192ENS_10bfloat16_tEfNS_4arch4Sm80ELb1ELb0ELb0ELb1ELb1ELb1ELb1ELb1EEENS1_21CollectiveEpilogueFwdINS6_IJS8_SA_S9_EEENS6_IJNS7_ILi1EEESI_SI_EEESC_SE_Li256ELb1ELb1ELb1ELb0EEENS1_36VarlenDynamicPersistentTileSchedulerILi128ELi64ELi256ELi256ELb1ELb1ELb0ELb1ELb1ELb1EEEEEEEEEvNT_6ParamsE:
	.zero		1432


//--------------------- .text._ZN7cutlass13device_kernelIN5flash19enable_sm80_to_sm89INS1_16FlashAttnFwdSm80INS1_25CollectiveMainloopFwdSm80ILi8ELi1ELb0EN4cute5tupleIJNS5_1CILi128EEENS7_ILi64EEENS7_ILi192EEEEEELi192ENS_10bfloat16_tEfNS_4arch4Sm80ELb0ELb0ELb0ELb0ELb1ELb0ELb1ELb1EEENS1_21CollectiveEpilogueFwdINS6_IJS8_SA_S9_EEENS6_IJNS7_ILi1EEESI_SI_EEESC_SE_Li256ELb0ELb1ELb1ELb0EEENS1_19SingleTileSchedulerILb0ELb1ELb1ELi128EEEEEEEEEvNT_6ParamsE --------------------------
	.section	.text._ZN7cutlass13device_kernelIN5flash19enable_sm80_to_sm89INS1_16FlashAttnFwdSm80INS1_25CollectiveMainloopFwdSm80ILi8ELi1ELb0EN4cute5tupleIJNS5_1CILi128EEENS7_ILi64EEENS7_ILi192EEEEEELi192ENS_10bfloat16_tEfNS_4arch4Sm80ELb0ELb0ELb0ELb0ELb1ELb0ELb1ELb1EEENS1_21CollectiveEpilogueFwdINS6_IJS8_SA_S9_EEENS6_IJNS7_ILi1EEESI_SI_EEESC_SE_Li256ELb0ELb1ELb1ELb0EEENS1_19SingleTileSchedulerILb0ELb1ELb1ELi128EEEEEEEEEvNT_6ParamsE,"ax",@progbits
	.sectioninfo	@"SHI_REGISTERS=226"
	.align	128
.text._ZN7cutlass13device_kernelIN5flash19enable_sm80_to_sm89INS1_16FlashAttnFwdSm80INS1_25CollectiveMainloopFwdSm80ILi8ELi1ELb0EN4cute5tupleIJNS5_1CILi128EEENS7_ILi64EEENS7_ILi192EEEEEELi192ENS_10bfloat16_tEfNS_4arch4Sm80ELb0ELb0ELb0ELb0ELb1ELb0ELb1ELb1EEENS1_21CollectiveEpilogueFwdINS6_IJS8_SA_S9_EEENS6_IJNS7_ILi1EEESI_SI_EEESC_SE_Li256ELb0ELb1ELb1ELb0EEENS1_19SingleTileSchedulerILb0ELb1ELb1ELi128EEEEEEEEEvNT_6ParamsE:
        .type           _ZN7cutlass13device_kernelIN5flash19enable_sm80_to_sm89INS1_16FlashAttnFwdSm80INS1_25CollectiveMainloopFwdSm80ILi8ELi1ELb0EN4cute5tupleIJNS5_1CILi128EEENS7_ILi64EEENS7_ILi192EEEEEELi192ENS_10bfloat16_tEfNS_4arch4Sm80ELb0ELb0ELb0ELb0ELb1ELb0ELb1ELb1EEENS1_21CollectiveEpilogueFwdINS6_IJS8_SA_S9_EEENS6_IJNS7_ILi1EEESI_SI_EEESC_SE_Li256ELb0ELb1ELb1ELb0EEENS1_19SingleTileSchedulerILb0ELb1ELb1ELi128EEEEEEEEEvNT_6ParamsE,@function
        .size           _ZN7cutlass13device_kernelIN5flash19enable_sm80_to_sm89INS1_16FlashAttnFwdSm80INS1_25CollectiveMainloopFwdSm80ILi8ELi1ELb0EN4cute5tupleIJNS5_1CILi128EEENS7_ILi64EEENS7_ILi192EEEEEELi192ENS_10bfloat16_tEfNS_4arch4Sm80ELb0ELb0ELb0ELb0ELb1ELb0ELb1ELb1EEENS1_21CollectiveEpilogueFwdINS6_IJS8_SA_S9_EEENS6_IJNS7_ILi1EEESI_SI_EEESC_SE_Li256ELb0ELb1ELb1ELb0EEENS1_19SingleTileSchedulerILb0ELb1ELb1ELi128EEEEEEEEEvNT_6ParamsE,(.L_x_3105 - _ZN7cutlass13device_kernelIN5flash19enable_sm80_to_sm89INS1_16FlashAttnFwdSm80INS1_25CollectiveMainloopFwdSm80ILi8ELi1ELb0EN4cute5tupleIJNS5_1CILi128EEENS7_ILi64EEENS7_ILi192EEEEEELi192ENS_10bfloat16_tEfNS_4arch4Sm80ELb0ELb0ELb0ELb0ELb1ELb0ELb1ELb1EEENS1_21CollectiveEpilogueFwdINS6_IJS8_SA_S9_EEENS6_IJNS7_ILi1EEESI_SI_EEESC_SE_Li256ELb0ELb1ELb1ELb0EEENS1_19SingleTileSchedulerILb0ELb1ELb1ELi128EEEEEEEEEvNT_6ParamsE)
        .other          _ZN7cutlass13device_kernelIN5flash19enable_sm80_to_sm89INS1_16FlashAttnFwdSm80INS1_25CollectiveMainloopFwdSm80ILi8ELi1ELb0EN4cute5tupleIJNS5_1CILi128EEENS7_ILi64EEENS7_ILi192EEEEEELi192ENS_10bfloat16_tEfNS_4arch4Sm80ELb0ELb0ELb0ELb0ELb1ELb0ELb1ELb1EEENS1_21CollectiveEpilogueFwdINS6_IJS8_SA_S9_EEENS6_IJNS7_ILi1EEESI_SI_EEESC_SE_Li256ELb0ELb1ELb1ELb0EEENS1_19SingleTileSchedulerILb0ELb1ELb1ELi128EEEEEEEEEvNT_6ParamsE,@"STO_CUDA_ENTRY STV_DEFAULT"
_ZN7cutlass13device_kernelIN5flash19enable_sm80_to_sm89INS1_16FlashAttnFwdSm80INS1_25CollectiveMainloopFwdSm80ILi8ELi1ELb0EN4cute5tupleIJNS5_1CILi128EEENS7_ILi64EEENS7_ILi192EEEEEELi192ENS_10bfloat16_tEfNS_4arch4Sm80ELb0ELb0ELb0ELb0ELb1ELb0ELb1ELb1EEENS1_21CollectiveEpilogueFwdINS6_IJS8_SA_S9_EEENS6_IJNS7_ILi1EEESI_SI_EEESC_SE_Li256ELb0ELb1ELb1ELb0EEENS1_19SingleTileSchedulerILb0ELb1ELb1ELi128EEEEEEEEEvNT_6ParamsE:
[----:B------:R-:W-:Y:S02]  /*0000*/  MOV R1, c[0x0][0x28] ;  /* 0x00000a0000017a02 */ /* 0x000fe40000000f00 */
[----:B------:R-:W1:Y:S01]  /*0010*/  S2R R3, SR_TID.X ;  /* 0x0000000000037919 */ /* 0x000e620000002100 */
[----:B------:R-:W2:Y:S08]  /*0020*/  S2UR UR6, SR_CTAID.Y ;  /* 0x00000000000679c3 */ /* 0x000eb00000002600 */
[----:B------:R-:W3:Y:S01]  /*0030*/  S2UR UR11, SR_CTAID.Z ;  /* 0x00000000000b79c3 */ /* 0x000ee20000002700 */
[----:B-1----:R-:W-:-:S06]  /*0040*/  SHF.R.U32.HI R0, RZ, 0x5, R3 ;  /* 0x00000005ff007819 */ /* 0x002fcc0000011603 */
[----:B------:R-:W1:Y:S02]  /*0050*/  SHFL.IDX PT, R0, R0, RZ, 0x1f ;  /* 0x00001fff00007589 */ /* 0x000e6400000e0000 */
[----:B-1----:R-:W-:-:S13]  /*0060*/  ISETP.NE.AND P0, PT, R0, RZ, PT ;  /* 0x000000ff0000720c */ /* 0x002fda0003f05270 */
[----:B--23--:R-:W-:Y:S05]  /*0070*/  @!P0 BRA `(.L_x_0) ;  /* 0x0000009000008947 */ /* 0x00cfea0003800000 */
[----:B------:R-:W-:Y:S01]  /*0080*/  MOV R0, c[0x0][0x550] ;  /* 0x0001540000007a02 */ /* 0x000fe20000000f00 */
[----:B------:R-:W-:-:S03]  /*0090*/  UMOV UR10, UR6 ;  /* 0x00000006000a7c82 */ /* 0x000fc60008000000 */
[----:B------:R-:W-:-:S13]  /*00a0*/  ISETP.NE.AND P0, PT, R0, 0x1, PT ;  /* 0x000000010000780c */ /* 0x000fda0003f05270 */
[----:B------:R-:W-:Y:S05]  /*00b0*/  @!P0 BRA `(.L_x_1) ;  /* 0x000000b000008947 */ /* 0x000fea0003800000 */
[----:B------:R-:W-:Y:S02]  /*00c0*/  ULDC UR4, c[0x0][0x554] ;  /* 0x0001550000047ab9 */ /* 0x000fe40000000800 */
[----:B------:R-:W-:Y:S02]  /*00d0*/  UIMAD.WIDE.U32 UR4, UR6, UR4, URZ ;  /* 0x00000004060472a5 */ /* 0x000fe4000f8e003f */
[----:B------:R-:W-:Y:S02]  /*00e0*/  ULDC UR10, c[0x0][0x558] ;  /* 0x00015600000a7ab9 */ /* 0x000fe40000000800 */
[----:B------:R-:W-:Y:S01]  /*00f0*/  USHF.R.U32.HI UR10, URZ, UR10, UR5 ;  /* 0x0000000a3f0a7299 */ /* 0x000fe20008011605 */
[----:B------:R-:W-:Y:S05]  /*0100*/  BRA `(.L_x_1) ;  /* 0x0000006000007947 */ /* 0x000fea0003800000 */
.L_x_0:
[----:B------:R-:W-:Y:S02]  /*0110*/  ULDC.64 UR4, c[0x0][0x550] ;  /* 0x0001540000047ab9 */ /* 0x000fe40000000a00 */
[----:B------:R-:W-:Y:S02]  /*0120*/  UISETP.NE.AND UP0, UPT, UR4, 0x1, UPT ;  /* 0x000000010400788c */ /* 0x000fe4000bf05270 */
[----:B------:R-:W-:-:S02]  /*0130*/  UIMAD.WIDE.U32 UR8, UR6, UR5, URZ ;  /* 0x00000005060872a5 */ /* 0x000fc4000f8e003f */
[----:B------:R-:W-:Y:S02]  /*0140*/  ULDC UR4, c[0x0][0x558] ;  /* 0x0001560000047ab9 */ /* 0x000fe40000000800 */
[----:B------:R-:W-:-:S05]  /*0150*/  UMOV UR10, UR6 ;  /* 0x00000006000a7c82 */ /* 0x000fca0008000000 */
[----:B------:R-:W-:-:S03]  /*0160*/  @UP0 USHF.R.U32.HI UR10, URZ, UR4, UR9 ;  /* 0x000000043f0a0299 */ /* 0x000fc60008011609 */
.L_x_1:
[----:B------:R-:W-:Y:S01]  /*0170*/  ISETP.LE.AND P0, PT, RZ, UR11, PT ;  /* 0x0000000bff007c0c */ /* 0x000fe2000bf03270 */
[----:B------:R-:W-:Y:S02]  /*0180*/  UIADD3 UR4, -UR10, URZ, URZ ;  /* 0x0000003f0a047290 */ /* 0x000fe4000fffe13f */
[----:B------:R-:W-:Y:S02]  /*0190*/  ULDC UR7, c[0x0][0x550] ;  /* 0x0001540000077ab9 */ /* 0x000fe40000000800 */
[----:B------:R-:W-:-:S08]  /*01a0*/  UIMAD UR7, UR4, UR7, UR6 ;  /* 0x00000007040772a4 */ /* 0x000fd0000f8e0206 */
[----:B------:R-:W-:Y:S05]  /*01b0*/  @!P0 EXIT ;  /* 0x000000000000894d */ /* 0x000fea0003800000 */
[----:B------:R-:W-:Y:S02]  /*01c0*/  ULDC.64 UR4, c[0x0][0x370] ;  /* 0x0000dc0000047ab9 */ /* 0x000fe40000000a00 */
[----:B------:R-:W-:Y:S02]  /*01d0*/  UISETP.NE.U32.AND UP0, UPT, URZ, UR4, UPT ;  /* 0x000000043f00728c */ /* 0x000fe4000bf05070 */
[----:B------:R-:W-:Y:S02]  /*01e0*/  ULDC.64 UR8, c[0x0][0x370] ;  /* 0x0000dc0000087ab9 */ /* 0x000fe40000000a00 */
[----:B------:R-:W-:Y:S02]  /*01f0*/  UISETP.NE.AND.EX UP0, UPT, URZ, UR5, UPT, UP0 ;  /* 0x000000053f00728c */ /* 0x000fe4000bf05300 */
[----:B------:R-:W-:-:S04]  /*0200*/  ULDC.64 UR12, c[0x0][0x118] ;  /* 0x00004600000c7ab9 */ /* 0x000fc80000000a00 */
[----:B------:R-:W-:-:S05]  /*0210*/  PLOP3.LUT P0, PT, PT, PT, UP0, 0x80, 0x0 ;  /* 0x000000000000781c */ /* 0x000fca0003f0f008 */
[----:B------:R-:W-:Y:S02]  /*0220*/  @UP0 UMOV UR4, 0x4 ;  /* 0x0000000400040882 */ /* 0x000fe40000000000 */
[----:B------:R-:W-:-:S06]  /*0230*/  @UP0 UIMAD.WIDE UR4, UR11, UR4, UR8 ;  /* 0x000000040b0402a5 */ /* 0x000fcc000f8e0208 */
[----:B------:R-:W-:Y:S02]  /*0240*/  IMAD.U32 R4, RZ, RZ, UR4 ;  /* 0x00000004ff047e24 */ /* 0x000fe4000f8e00ff */
[----:B------:R-:W-:-:S05]  /*0250*/  IMAD.U32 R5, RZ, RZ, UR5 ;  /* 0x00000005ff057e24 */ /* 0x000fca000f8e00ff */
[----:B------:R-:W2:Y:S01]  /*0260*/  @P0 LDG.E R4, [R4.64] ;  /* 0x0000000c04040981 */ /* 0x000ea2000c1e1900 */
[----:B------:R-:W-:Y:S02]  /*0270*/  ULDC UR4, c[0x0][0x2ac] ;  /* 0x0000ab0000047ab9 */ /* 0x000fe40000000800 */
[----:B------:R-:W-:Y:S02]  /*0280*/  ULDC UR9, c[0x0][0x1d0] ;  /* 0x0000740000097ab9 */ /* 0x000fe40000000800 */
[----:B------:R-:W-:Y:S02]  /*0290*/  UIMAD UR9, UR4, UR9, URZ ;  /* 0x00000009040972a4 */ /* 0x000fe4000f8e023f */
[----:B------:R-:W-:Y:S02]  /*02a0*/  UMOV UR8, URZ ;  /* 0x0000003f00087c82 */ /* 0x000fe40008000000 */
[----:B------:R-:W-:Y:S02]  /*02b0*/  UISETP.GE.AND UP0, UPT, UR9, 0x1, UPT ;  /* 0x000000010900788c */ /* 0x000fe4000bf06270 */
[----:B------:R-:W-:-:S02]  /*02c0*/  UIADD3 UR5, UR9, 0x3f, URZ ;  /* 0x0000003f09057890 */ /* 0x000fc4000fffe03f */
[----:B------:R-:W-:Y:S02]  /*02d0*/  UMOV UR19, URZ ;  /* 0x0000003f00137c82 */ /* 0x000fe40008000000 */
[----:B------:R-:W-:-:S04]  /*02e0*/  USHF.R.S32.HI UR4, URZ, 0x1f, UR5 ;  /* 0x0000001f3f047899 */ /* 0x000fc80008011405 */
[----:B------:R-:W-:-:S04]  /*02f0*/  ULEA.HI UR4, UR4, UR5, URZ, 0x6 ;  /* 0x0000000504047291 */ /* 0x000fc8000f8f303f */
[----:B------:R-:W-:Y:S01]  /*0300*/  USHF.R.S32.HI UR6, URZ, 0x6, UR4 ;  /* 0x000000063f067899 */ /* 0x000fe20008011404 */
[----:B--2---:R1:W2:Y:S01]  /*0310*/  @P0 R2UR UR8, R4 ;  /* 0x00000000040803c2 */ /* 0x0042a200000e0000 */
[----:B------:R-:W-:-:S13]  /*0320*/  PLOP3.LUT P0, PT, PT, PT, UP0, 0x80, 0x0 ;  /* 0x000000000000781c */ /* 0x000fda0003f0f008 */
[----:B------:R-:W-:Y:S05]  /*0330*/  @!P0 BRA `(.L_x_2) ;  /* 0x0000024000008947 */ /* 0x000fea0003800000 */
[----:B------:R-:W-:Y:S02]  /*0340*/  USHF.R.U32.HI UR4, URZ, 0x10, UR7 ;  /* 0x000000103f047899 */ /* 0x000fe40008011607 */
[----:B------:R-:W-:Y:S02]  /*0350*/  ULDC UR5, c[0x0][0x338] ;  /* 0x0000ce0000057ab9 */ /* 0x000fe40000000800 */
[----:B------:R-:W-:Y:S02]  /*0360*/  UISETP.NE.AND UP0, UPT, UR4, URZ, UPT ;  /* 0x0000003f0400728c */ /* 0x000fe4000bf05270 */
[----:B------:R-:W-:Y:S02]  /*0370*/  UMOV UR18, URZ ;  /* 0x0000003f00127c82 */ /* 0x000fe40008000000 */
[----:B------:R-:W-:-:S04]  /*0380*/  USEL UR5, UR4, UR5, UP0 ;  /* 0x0000000504057287 */ /* 0x000fc80008000000 */
[----:B------:R-:W-:Y:S02]  /*0390*/  UIADD3 UR17, UR6, -0x1, UR5 ;  /* 0xffffffff06117890 */ /* 0x000fe4000fffe005 */
[----:B------:R-:W-:-:S05]  /*03a0*/  IMAD.U32 R0, RZ, RZ, UR5 ;  /* 0x00000005ff007e24 */ /* 0x000fca000f8e00ff */
[-C--:B------:R-:W-:Y:S02]  /*03b0*/  IABS R2, R0.reuse ;  /* 0x0000000000027213 */ /* 0x080fe40000000000 */
[----:B------:R-:W-:-:S03]  /*03c0*/  IABS R0, R0 ;  /* 0x0000000000007213 */ /* 0x000fc60000000000 */
[----:B------:R-:W-:Y:S02]  /*03d0*/  IMAD.MOV.U32 R5, RZ, RZ, R2 ;  /* 0x000000ffff057224 */ /* 0x000fe400078e0002 */
[----:B------:R-:W-:Y:S01]  /*03e0*/  IMAD.U32 R2, RZ, RZ, UR17 ;  /* 0x00000011ff027e24 */ /* 0x000fe2000f8e00ff */
[----:B------:R-:W-:Y:S01]  /*03f0*/  ULOP3.LUT UR17, UR17, UR5, URZ, 0x3c, !UPT ;  /* 0x0000000511117292 */ /* 0x000fe2000f8e3c3f */
[----:B------:R-:W3:Y:S01]  /*0400*/  R2UR UR16, R5 ;  /* 0x00000000051073c2 */ /* 0x000ee200000e0000 */
[----:B------:R-:W-:Y:S02]  /*0410*/  IMAD.MOV R0, RZ, RZ, -R0 ;  /* 0x000000ffff007224 */ /* 0x000fe400078e0a00 */
[----:B------:R-:W-:-:S05]  /*0420*/  IABS R2, R2 ;  /* 0x0000000200027213 */ /* 0x000fca0000000000 */
[----:B------:R-:W4:Y:S08]  /*0430*/  R2UR UR15, R2 ;  /* 0x00000000020f73c2 */ /* 0x000f3000000e0000 */
[----:B------:R-:W5:Y:S01]  /*0440*/  R2UR UR14, R0 ;  /* 0x00000000000e73c2 */ /* 0x000f6200000e0000 */
[----:B---3--:R-:W3:Y:S08]  /*0450*/  I2F.RP R6, UR16 ;  /* 0x0000001000067d06 */ /* 0x008ef00008209400 */
[----:B-1-3--:R-:W1:Y:S02]  /*0460*/  MUFU.RCP R4, R6 ;  /* 0x0000000600047308 */ /* 0x00ae640000001000 */
[----:B-1----:R-:W-:-:S06]  /*0470*/  IADD3 R4, R4, 0xffffffe, RZ ;  /* 0x0ffffffe04047810 */ /* 0x002fcc0007ffe0ff */
[----:B------:R-:W1:Y:S02]  /*0480*/  F2I.FTZ.U32.TRUNC.NTZ R4, R4 ;  /* 0x0000000400047305 */ /* 0x000e64000021f000 */
[----:B-1----:R-:W1:Y:S02]  /*0490*/  R2UR UR19, R4 ;  /* 0x00000000041373c2 */ /* 0x002e6400000e0000 */
[----:B-1----:R-:W-:-:S04]  /*04a0*/  UIADD3 UR4, URZ, -UR19, URZ ;  /* 0x800000133f047290 */ /* 0x002fc8000fffe03f */
[----:B------:R-:W-:-:S04]  /*04b0*/  UIMAD UR4, UR4, UR16, URZ ;  /* 0x00000010040472a4 */ /* 0x000fc8000f8e023f */
[----:B------:R-:W-:-:S04]  /*04c0*/  UIMAD.WIDE.U32 UR18, UR19, UR4, UR18 ;  /* 0x00000004131272a5 */ /* 0x000fc8000f8e0012 */
[----:B----4-:R-:W-:-:S04]  /*04d0*/  UIMAD.WIDE.U32 UR18, UR19, UR15, URZ ;  /* 0x0000000f131272a5 */ /* 0x010fc8000f8e003f */
[----:B-----5:R-:W-:-:S04]  /*04e0*/  UIMAD UR14, UR19, UR14, UR15 ;  /* 0x0000000e130e72a4 */ /* 0x020fc8000f8e020f */
[----:B------:R-:W-:-:S11]  /*04f0*/  UISETP.GT.U32.AND UP0, UPT, UR16, UR14, UPT ;  /* 0x0000000e1000728c */ /* 0x000fd6000bf04070 */
[----:B------:R-:W-:Y:S02]  /*0500*/  @!UP0 UIADD3 UR14, UR14, -UR16, URZ ;  /* 0x800000100e0e8290 */ /* 0x000fe4000fffe03f */
[----:B------:R-:W-:Y:S02]  /*0510*/  @!UP0 UIADD3 UR19, UR19, 0x1, URZ ;  /* 0x0000000113138890 */ /* 0x000fe4000fffe03f */
[----:B------:R-:W-:Y:S02]  /*0520*/  UISETP.GE.U32.AND UP1, UPT, UR14, UR16, UPT ;  /* 0x000000100e00728c */ /* 0x000fe4000bf26070 */
[----:B------:R-:W-:-:S09]  /*0530*/  UISETP.GE.AND UP0, UPT, UR17, URZ, UPT ;  /* 0x0000003f1100728c */ /* 0x000fd2000bf06270 */
[----:B------:R-:W-:Y:S02]  /*0540*/  @UP1 UIADD3 UR19, UR19, 0x1, URZ ;  /* 0x0000000113131890 */ /* 0x000fe4000fffe03f */
[----:B------:R-:W-:Y:S02]  /*0550*/  UISETP.NE.AND UP1, UPT, UR5, URZ, UPT ;  /* 0x0000003f0500728c */ /* 0x000fe4000bf25270 */
[----:B------:R-:W-:-:S09]  /*0560*/  @!UP0 UIADD3 UR19, -UR19, URZ, URZ ;  /* 0x0000003f13138290 */ /* 0x000fd2000fffe13f */
[----:B------:R-:W-:Y:S02]  /*0570*/  @!UP1 ULOP3.LUT UR19, URZ, UR5, URZ, 0x33, !UPT ;  /* 0x000000053f139292 */ /* 0x000fe4000f8e333f */
.L_x_2:
[----:B------:R-:W-:Y:S01]  /*0580*/  ULOP3.LUT UR7, UR7, 0xffff, URZ, 0xc0, !UPT ;  /* 0x0000ffff07077892 */ /* 0x000fe2000f8ec03f */
[----:B------:R-:W-:Y:S01]  /*0590*/  PLOP3.LUT P2, PT, PT, PT, PT, 0x80, 0x0 ;  /* 0x000000000000781c */ /* 0x000fe20003f4f070 */
[----:B------:R-:W-:Y:S01]  /*05a0*/  IMAD.MOV.U32 R5, RZ, RZ, RZ ;  /* 0x000000ffff057224 */ /* 0x000fe200078e00ff */
[----:B------:R-:W-:Y:S01]  /*05b0*/  CS2R R116, SRZ ;  /* 0x0000000000747805 */ /* 0x000fe2000001ff00 */
[----:B------:R-:W-:Y:S01]  /*05c0*/  UIMAD UR7, UR7, UR19, URZ ;  /* 0x00000013070772a4 */ /* 0x000fe2000f8e023f */
[----:B------:R-:W-:Y:S01]  /*05d0*/  IMAD.MOV.U32 R2, RZ, RZ, RZ ;  /* 0x000000ffff027224 */ /* 0x000fe200078e00ff */
[----:B------:R-:W-:Y:S01]  /*05e0*/  CS2R R122, SRZ ;  /* 0x00000000007a7805 */ /* 0x000fe2000001ff00 */
[----:B------:R-:W-:Y:S01]  /*05f0*/  CS2R R120, SRZ ;  /* 0x0000000000787805 */ /* 0x000fe2000001ff00 */
[----:B------:R-:W-:Y:S01]  /*0600*/  UIADD3 UR19, UR7, UR19, URZ ;  /* 0x0000001307137290 */ /* 0x000fe2000fffe03f */
[----:B------:R-:W-:Y:S01]  /*0610*/  CS2R R114, SRZ ;  /* 0x0000000000727805 */ /* 0x000fe2000001ff00 */
[----:B------:R-:W-:Y:S01]  /*0620*/  CS2R R112, SRZ ;  /* 0x0000000000707805 */ /* 0x000fe2000001ff00 */
[----:B------:R-:W-:Y:S01]  /*0630*/  CS2R R110, SRZ ;  /* 0x00000000006e7805 */ /* 0x000fe2000001ff00 */
[----:B------:R-:W-:Y:S01]  /*0640*/  UISETP.LT.AND UP0, UPT, UR6, UR19, UPT ;  /* 0x000000130600728c */ /* 0x000fe2000bf01270 */
[----:B------:R-:W-:Y:S01]  /*0650*/  CS2R R108, SRZ ;  /* 0x00000000006c7805 */ /* 0x000fe2000001ff00 */
[----:B------:R-:W-:Y:S01]  /*0660*/  CS2R R106, SRZ ;  /* 0x00000000006a7805 */ /* 0x000fe2000001ff00 */
[----:B------:R-:W-:Y:S01]  /*0670*/  CS2R R104, SRZ ;  /* 0x0000000000687805 */ /* 0x000fe2000001ff00 */
[----:B------:R-:W-:Y:S01]  /*0680*/  USEL UR6, UR6, UR19, UP0 ;  /* 0x0000001306067287 */ /* 0x000fe20008000000 */
[----:B------:R-:W-:Y:S01]  /*0690*/  CS2R R126, SRZ ;  /* 0x00000000007e7805 */ /* 0x000fe2000001ff00 */
[----:B------:R-:W-:Y:S01]  /*06a0*/  CS2R R124, SRZ ;  /* 0x00000000007c7805 */ /* 0x000fe2000001ff00 */
[----:B------:R-:W-:Y:S01]  /*06b0*/  CS2R R102, SRZ ;  /* 0x0000000000667805 */ /* 0x000fe2000001ff00 */
[----:B------:R-:W-:Y:S01]  /*06c0*/  UISETP.GT.AND UP0, UPT, UR6, UR7, UPT ;  /* 0x000000070600728c */ /* 0x000fe2000bf04270 */
[----:B------:R-:W-:Y:S01]  /*06d0*/  CS2R R100, SRZ ;  /* 0x0000000000647805 */ /* 0x000fe2000001ff00 */
[----:B------:R-:W-:Y:S01]  /*06e0*/  CS2R R98, SRZ ;  /* 0x0000000000627805 */ /* 0x000fe2000001ff00 */
[----:B------:R-:W-:Y:S01]  /*06f0*/  CS2R R96, SRZ ;  /* 0x0000000000607805 */ /* 0x000fe2000001ff00 */
[----:B------:R-:W-:Y:S01]  /*0700*/  CS2R R94, SRZ ;  /* 0x00000000005e7805 */ /* 0x000fe2000001ff00 */
[----:B------:R-:W-:Y:S01]  /*0710*/  CS2R R92, SRZ ;  /* 0x00000000005c7805 */ /* 0x000fe2000001ff00 */
[----:B------:R-:W-:Y:S01]  /*0720*/  PLOP3.LUT P0, PT, PT, PT, UP0, 0x80, 0x0 ;  /* 0x000000000000781c */ /* 0x000fe20003f0f008 */
[----:B------:R-:W-:Y:S01]  /*0730*/  CS2R R90, SRZ ;  /* 0x00000000005a7805 */ /* 0x000fe2000001ff00 */
        /* <DEDUP_REMOVED lines=30> */
[----:B------:R-:W-:Y:S05]  /*0920*/  @!P0 BRA `(.L_x_3) ;  /* 0x00006c2000008947 */ /* 0x000fea0003800000 */
[----:B------:R-:W-:Y:S02]  /*0930*/  ULDC.64 UR4, c[0x0][0x340] ;  /* 0x0000d00000047ab9 */ /* 0x000fe40000000a00 */
[----:B------:R-:W-:-:S02]  /*0940*/  UISETP.NE.U32.AND UP0, UPT, URZ, UR4, UPT ;  /* 0x000000043f00728c */ /* 0x000fc4000bf05070 */
[----:B------:R-:W-:Y:S02]  /*0950*/  ULDC.64 UR14, c[0x0][0x340] ;  /* 0x0000d000000e7ab9 */ /* 0x000fe40000000a00 */
[----:B------:R-:W-:-:S06]  /*0960*/  UISETP.NE.AND.EX UP0, UPT, URZ, UR5, UPT, UP0 ;  /* 0x000000053f00728c */ /* 0x000fcc000bf05300 */
[----:B------:R-:W-:-:S05]  /*0970*/  PLOP3.LUT P0, PT, PT, PT, UP0, 0x80, 0x0 ;  /* 0x000000000000781c */ /* 0x000fca0003f0f008 */
[----:B------:R-:W-:Y:S02]  /*0980*/  @UP0 UMOV UR4, 0x4 ;  /* 0x0000000400040882 */ /* 0x000fe40000000000 */
[----:B------:R-:W-:-:S06]  /*0990*/  @UP0 UIMAD.WIDE UR4, UR11, UR4, UR14 ;  /* 0x000000040b0402a5 */ /* 0x000fcc000f8e020e */
[----:B------:R-:W-:Y:S02]  /*09a0*/  IMAD.U32 R8, RZ, RZ, UR4 ;  /* 0x00000004ff087e24 */ /* 0x000fe4000f8e00ff */
[----:B------:R-:W-:Y:S01]  /*09b0*/  IMAD.U32 R9, RZ, RZ, UR5 ;  /* 0x00000005ff097e24 */ /* 0x000fe2000f8e00ff */
[----:B------:R-:W3:Y:S01]  /*09c0*/  S2R R12, SR_CTAID.X ;  /* 0x00000000000c7919 */ /* 0x000ee20000002500 */
[----:B------:R-:W-:Y:S01]  /*09d0*/  SHF.R.S32.HI R10, RZ, 0x1f, R3 ;  /* 0x0000001fff0a7819 */ /* 0x000fe20000011403 */
[----:B------:R-:W-:Y:S01]  /*09e0*/  IMAD.MOV.U32 R0, RZ, RZ, c[0x0][0x2c4] ;  /* 0x0000b100ff007624 */ /* 0x000fe200078e00ff */
[----:B------:R-:W-:Y:S01]  /*09f0*/  USHF.R.S32.HI UR14, URZ, 0x1f, UR10 ;  /* 0x0000001f3f0e7899 */ /* 0x000fe2000801140a */
[----:B------:R3:W4:Y:S01]  /*0a00*/  @P0 LDG.E R8, [R8.64] ;  /* 0x0000000c08080981 */ /* 0x000722000c1e1900 */
[-C--:B------:R-:W-:Y:S01]  /*0a10*/  LEA.HI R7, R10, R3.reuse, RZ, 0x3 ;  /* 0x000000030a077211 */ /* 0x080fe200078f18ff */
[----:B------:R-:W-:Y:S01]  /*0a20*/  ULDC.64 UR4, c[0x0][0x1b8] ;  /* 0x00006e0000047ab9 */ /* 0x000fe20000000a00 */
[----:B------:R-:W-:Y:S01]  /*0a30*/  ISETP.NE.AND P1, PT, R0, 0x1, PT ;  /* 0x000000010000780c */ /* 0x000fe20003f25270 */
[----:B------:R-:W-:Y:S01]  /*0a40*/  UIMAD UR14, UR14, UR4, URZ ;  /* 0x000000040e0e72a4 */ /* 0x000fe2000f8e023f */
[----:B------:R-:W-:Y:S01]  /*0a50*/  LOP3.LUT R2, R7, 0xfffffff8, RZ, 0xc0, !PT ;  /* 0xfffffff807027812 */ /* 0x000fe200078ec0ff */
[----:B------:R-:W-:Y:S01]  /*0a60*/  UIMAD.WIDE.U32 UR16, UR10, UR4, URZ ;  /* 0x000000040a1072a5 */ /* 0x000fe2000f8e003f */
[----:B------:R-:W-:Y:S01]  /*0a70*/  SHF.R.S32.HI R7, RZ, 0x3, R7 ;  /* 0x00000003ff077819 */ /* 0x000fe20000011407 */
[----:B------:R-:W-:Y:S01]  /*0a80*/  UIMAD UR14, UR10, UR5, UR14 ;  /* 0x000000050a0e72a4 */ /* 0x000fe2000f8e020e */
[----:B------:R-:W-:Y:S01]  /*0a90*/  LEA.HI R13, R10, R3, RZ, 0x4 ;  /* 0x000000030a0d7211 */ /* 0x000fe200078f20ff */
[----:B------:R-:W-:Y:S01]  /*0aa0*/  IMAD.IADD R2, R3, 0x1, -R2 ;  /* 0x0000000103027824 */ /* 0x000fe200078e0a02 */
[----:B------:R-:W-:Y:S01]  /*0ab0*/  USHF.R.S32.HI UR15, URZ, 0x1f, UR11 ;  /* 0x0000001f3f0f7899 */ /* 0x000fe2000801140b */
[----:B------:R-:W-:Y:S01]  /*0ac0*/  IMAD.SHL.U32 R199, R7, 0x40, RZ ;  /* 0x0000004007c77824 */ /* 0x000fe200078e00ff */
[----:B------:R-:W-:Y:S01]  /*0ad0*/  ULDC.64 UR4, c[0x0][0x1c0] ;  /* 0x0000700000047ab9 */ /* 0x000fe20000000a00 */
[C---:B------:R-:W-:Y:S01]  /*0ae0*/  IMAD R202, R2.reuse, 0x20, R7 ;  /* 0x0000002002ca7824 */ /* 0x040fe200078e0207 */
[----:B------:R-:W-:Y:S01]  /*0af0*/  UIADD3 UR17, UR17, UR14, URZ ;  /* 0x0000000e11117290 */ /* 0x000fe2000fffe03f */
[----:B------:R-:W-:Y:S01]  /*0b00*/  IMAD.SHL.U32 R144, R2, 0x8, RZ ;  /* 0x0000000802907824 */ /* 0x000fe200078e00ff */
[----:B------:R-:W-:Y:S01]  /*0b10*/  UIMAD UR15, UR15, UR4, URZ ;  /* 0x000000040f0f72a4 */ /* 0x000fe2000f8e023f */
[----:B------:R-:W-:Y:S01]  /*0b20*/  LOP3.LUT R199, R199, 0x1c0, RZ, 0xc0, !PT ;  /* 0x000001c0c7c77812 */ /* 0x000fe200078ec0ff */
[----:B------:R-:W-:Y:S01]  /*0b30*/  UIMAD.WIDE.U32 UR16, UR11, UR4, UR16 ;  /* 0x000000040b1072a5 */ /* 0x000fe2000f8e0010 */
[----:B------:R-:W-:Y:S01]  /*0b40*/  BSSY B0, `(.L_x_4) ;  /* 0x0000046000007945 */ /* 0x000fe20003800000 */
[----:B------:R-:W-:Y:S01]  /*0b50*/  UIMAD UR5, UR11, UR5, UR15 ;  /* 0x000000050b0572a4 */ /* 0x000fe2000f8e020f */
[----:B------:R-:W-:Y:S01]  /*0b60*/  ISETP.GE.AND P5, PT, R144, c[0x0][0x198], PT ;  /* 0x0000660090007a0c */ /* 0x000fe20003fa6270 */
[----:B------:R-:W-:Y:S01]  /*0b70*/  ULDC UR4, c[0x0][0x168] ;  /* 0x00005a0000047ab9 */ /* 0x000fe20000000800 */
[----:B---3--:R-:W-:Y:S01]  /*0b80*/  IMAD R9, R12, 0x80, R202 ;  /* 0x000000800c097824 */ /* 0x008fe200078e02ca */
[----:B------:R-:W-:Y:S01]  /*0b90*/  UIADD3 UR5, UR17, UR5, URZ ;  /* 0x0000000511057290 */ /* 0x000fe2000fffe03f */
[----:B------:R-:W-:-:S02]  /*0ba0*/  IMAD.U32 R15, RZ, RZ, UR17 ;  /* 0x00000011ff0f7e24 */ /* 0x000fc4000f8e00ff */
[----:B------:R-:W-:-:S04]  /*0bb0*/  @P1 IMAD.HI.U32 R0, R9, c[0x0][0x2c8], RZ ;  /* 0x0000b20009001a27 */ /* 0x000fc800078e00ff */
[----:B------:R-:W-:Y:S01]  /*0bc0*/  IMAD.MOV.U32 R5, RZ, RZ, R9 ;  /* 0x000000ffff057224 */ /* 0x000fe200078e0009 */
[----:B------:R-:W-:Y:S01]  /*0bd0*/  @P1 SHF.R.U32.HI R5, RZ, c[0x0][0x2cc], R0 ;  /* 0x0000b300ff051a19 */ /* 0x000fe20000011600 */
[----:B------:R-:W-:Y:S02]  /*0be0*/  IMAD.U32 R14, RZ, RZ, UR16 ;  /* 0x00000010ff0e7e24 */ /* 0x000fe4000f8e00ff */
[----:B------:R-:W-:Y:S01]  /*0bf0*/  IMAD.U32 R15, RZ, RZ, UR5 ;  /* 0x00000005ff0f7e24 */ /* 0x000fe2000f8e00ff */
[--C-:B-1----:R-:W-:Y:S01]  /*0c00*/  SHF.R.S32.HI R4, RZ, 0x1f, R5.reuse ;  /* 0x0000001fff047819 */ /* 0x102fe20000011405 */
[----:B------:R-:W-:Y:S01]  /*0c10*/  IMAD.MOV R0, RZ, RZ, -R5 ;  /* 0x000000ffff007224 */ /* 0x000fe200078e0a05 */
[----:B------:R-:W-:Y:S01]  /*0c20*/  ULDC UR5, c[0x0][0x2c4] ;  /* 0x0000b10000057ab9 */ /* 0x000fe20000000800 */
[----:B------:R-:W-:Y:S01]  /*0c30*/  IMAD.WIDE.U32 R14, R5, c[0x0][0x1b0], R14 ;  /* 0x00006c00050e7a25 */ /* 0x000fe200078e000e */
[----:B------:R-:W-:-:S03]  /*0c40*/  UIMAD UR4, UR5, UR4, URZ ;  /* 0x00000004050472a4 */ /* 0x000fc6000f8e023f */
[----:B------:R-:W-:Y:S01]  /*0c50*/  IMAD R0, R0, c[0x0][0x2c4], R9 ;  /* 0x0000b10000007a24 */ /* 0x000fe200078e0209 */
[----:B------:R-:W-:Y:S01]  /*0c60*/  IADD3 R9, R144, 0x40, RZ ;  /* 0x0000004090097810 */ /* 0x000fe20007ffe0ff */
[----:B------:R-:W-:Y:S02]  /*0c70*/  IMAD R4, R4, c[0x0][0x1b0], RZ ;  /* 0x00006c0004047a24 */ /* 0x000fe400078e02ff */
[----:B------:R-:W-:Y:S01]  /*0c80*/  IMAD R12, R12, 0x80, R7 ;  /* 0x000000800c0c7824 */ /* 0x000fe200078e0207 */
[----:B------:R-:W-:Y:S01]  /*0c90*/  SHF.R.S32.HI R11, RZ, 0x1f, R0 ;  /* 0x0000001fff0b7819 */ /* 0x000fe20000011400 */
[----:B------:R-:W-:Y:S01]  /*0ca0*/  IMAD R5, R5, c[0x0][0x1b4], R4 ;  /* 0x00006d0005057a24 */ /* 0x000fe200078e0204 */
[----:B------:R-:W-:-:S03]  /*0cb0*/  ISETP.GE.AND P4, PT, R9, c[0x0][0x198], PT ;  /* 0x0000660009007a0c */ /* 0x000fc60003f86270 */
[----:B------:R-:W-:Y:S02]  /*0cc0*/  IMAD.IADD R15, R15, 0x1, R5 ;  /* 0x000000010f0f7824 */ /* 0x000fe400078e0205 */
[----:B------:R-:W-:Y:S02]  /*0cd0*/  IMAD R11, R11, c[0x0][0x1a8], RZ ;  /* 0x00006a000b0b7a24 */ /* 0x000fe400078e02ff */
[----:B------:R-:W-:Y:S01]  /*0ce0*/  IMAD.WIDE.U32 R4, R0, c[0x0][0x1a8], R14 ;  /* 0x00006a0000047a25 */ /* 0x000fe200078e000e */
[----:B------:R-:W-:-:S03]  /*0cf0*/  LEA.HI R14, R10, R3, RZ, 0x6 ;  /* 0x000000030a0e7211 */ /* 0x000fc600078f30ff */
[----:B------:R-:W-:Y:S01]  /*0d00*/  IMAD R11, R0, c[0x0][0x1ac], R11 ;  /* 0x00006b00000b7a24 */ /* 0x000fe200078e020b */
[----:B------:R-:W-:Y:S01]  /*0d10*/  LOP3.LUT R0, R13, 0xfffffff0, RZ, 0xc0, !PT ;  /* 0xfffffff00d007812 */ /* 0x000fe200078ec0ff */
[----:B------:R-:W-:Y:S01]  /*0d20*/  IMAD.SHL.U32 R14, R14, 0x8, RZ ;  /* 0x000000080e0e7824 */ /* 0x000fe200078e00ff */
[C---:B------:R-:W-:Y:S01]  /*0d30*/  LEA R18, P1, R4.reuse, c[0x0][0x160], 0x1 ;  /* 0x0000580004127a11 */ /* 0x040fe200078208ff */
[----:B------:R-:W-:Y:S02]  /*0d40*/  IMAD.IADD R11, R5, 0x1, R11 ;  /* 0x00000001050b7824 */ /* 0x000fe400078e020b */
[----:B------:R-:W-:Y:S01]  /*0d50*/  IMAD.IADD R5, R3, 0x1, -R0 ;  /* 0x0000000103057824 */ /* 0x000fe200078e0a00 */
[----:B------:R-:W-:Y:S01]  /*0d60*/  SHF.R.U32.HI R0, RZ, 0x3, R199 ;  /* 0x00000003ff007819 */ /* 0x000fe200000116c7 */
[----:B------:R1:W3:Y:S01]  /*0d70*/  SHFL.IDX PT, R20, R18, RZ, 0x181f ;  /* 0x00181fff12147589 */ /* 0x0002e200000e0000 */
[----:B------:R-:W-:Y:S02]  /*0d80*/  LEA.HI.X R11, R4, c[0x0][0x164], R11, 0x1, P1 ;  /* 0x00005900040b7a11 */ /* 0x000fe400008f0c0b */
[----:B------:R-:W-:-:S02]  /*0d90*/  SHF.R.S32.HI R4, RZ, 0x1f, R5 ;  /* 0x0000001fff047819 */ /* 0x000fc40000011405 */
[----:B------:R-:W-:Y:S01]  /*0da0*/  LOP3.LUT R199, R199, 0x38, R144, 0xf8, !PT ;  /* 0x00000038c7c77812 */ /* 0x000fe200078ef890 */
[----:B------:R1:W2:Y:S01]  /*0db0*/  SHFL.IDX PT, R21, R11, RZ, 0x181f ;  /* 0x00181fff0b157589 */ /* 0x0002a200000e0000 */
[----:B------:R-:W-:Y:S02]  /*0dc0*/  LEA.HI R4, R4, R5, RZ, 0x3 ;  /* 0x0000000504047211 */ /* 0x000fe400078f18ff */
[----:B------:R-:W-:Y:S01]  /*0dd0*/  LOP3.LUT R199, R199, R0, RZ, 0x3c, !PT ;  /* 0x00000000c7c77212 */ /* 0x000fe200078e3cff */
[----:B------:R-:W-:Y:S01]  /*0de0*/  IMAD.MOV.U32 R0, RZ, RZ, 0x10 ;  /* 0x00000010ff007424 */ /* 0x000fe200078e00ff */
[----:B------:R-:W-:Y:S02]  /*0df0*/  LOP3.LUT R6, R4, 0xfffffff8, RZ, 0xc0, !PT ;  /* 0xfffffff804067812 */ /* 0x000fe400078ec0ff */
[----:B------:R-:W-:-:S03]  /*0e00*/  LOP3.LUT R199, R199, 0xfffffe00, R14, 0xf8, !PT ;  /* 0xfffffe00c7c77812 */ /* 0x000fc600078ef80e */
[----:B------:R-:W-:Y:S02]  /*0e10*/  IMAD.IADD R6, R5, 0x1, -R6 ;  /* 0x0000000105067824 */ /* 0x000fe400078e0a06 */
[----:B------:R-:W-:Y:S01]  /*0e20*/  IMAD.MOV.U32 R5, RZ, RZ, 0x20 ;  /* 0x00000020ff057424 */ /* 0x000fe200078e00ff */
[----:B----4-:R4:W5:Y:S01]  /*0e30*/  @P0 R2UR UR14, R8 ;  /* 0x00000000080e03c2 */ /* 0x01096200000e0000 */
[----:B------:R-:W-:Y:S01]  /*0e40*/  ISETP.GE.AND P0, PT, R12, UR4, PT ;  /* 0x000000040c007c0c */ /* 0x000fe2000bf06270 */
[----:B-----5:R-:W-:Y:S01]  /*0e50*/  @!UP0 UMOV UR14, UR11 ;  /* 0x0000000b000e8c82 */ /* 0x020fe20008000000 */
[----:B----4-:R-:W-:-:S04]  /*0e60*/  IADD3 R8, R144, 0x80, RZ ;  /* 0x0000008090087810 */ /* 0x010fc80007ffe0ff */
[----:B------:R-:W-:-:S04]  /*0e70*/  ISETP.GE.AND P3, PT, R8, c[0x0][0x198], PT ;  /* 0x0000660008007a0c */ /* 0x000fc80003f66270 */
[----:B------:R-:W-:-:S05]  /*0e80*/  R2P PR, R6, 0x6 ;  /* 0x0000000606007804 */ /* 0x000fca0000000000 */
[----:B------:R-:W-:Y:S02]  /*0e90*/  SEL R0, R0, 0xfffffff0, !P1 ;  /* 0xfffffff000007807 */ /* 0x000fe40004800000 */
[----:B------:R-:W-:Y:S01]  /*0ea0*/  SEL R5, R5, 0xffffffe0, !P2 ;  /* 0xffffffe005057807 */ /* 0x000fe20005000000 */
[----:B------:R-:W-:Y:S05]  /*0eb0*/  @P0 BRA `(.L_x_5) ;  /* 0x000000e000000947 */ /* 0x000fea0003800000 */
[----:B-123--:R-:W-:Y:S01]  /*0ec0*/  SHF.R.S32.HI R14, RZ, 0x1f, R9 ;  /* 0x0000001fff0e7819 */ /* 0x00efe20000011409 */
[----:B------:R-:W-:Y:S01]  /*0ed0*/  IMAD.SHL.U32 R16, R199, 0x2, RZ ;  /* 0x00000002c7107824 */ /* 0x000fe200078e00ff */
[----:B------:R-:W-:Y:S01]  /*0ee0*/  SHF.R.S32.HI R17, RZ, 0x1f, R8 ;  /* 0x0000001fff117819 */ /* 0x000fe20000011408 */
[----:B------:R-:W-:Y:S01]  /*0ef0*/  IMAD.WIDE R22, R144, 0x2, R20 ;  /* 0x0000000290167825 */ /* 0x000fe200078e0214 */
[----:B------:R-:W-:Y:S02]  /*0f00*/  LEA.HI R15, R14, R9, RZ, 0x3 ;  /* 0x000000090e0f7211 */ /* 0x000fe400078f18ff */
[----:B------:R-:W-:Y:S02]  /*0f10*/  LEA.HI R14, R17, R8, RZ, 0x3 ;  /* 0x00000008110e7211 */ /* 0x000fe400078f18ff */
[----:B------:R-:W-:Y:S01]  /*0f20*/  LOP3.LUT R15, R15, 0xfffffff8, RZ, 0xc0, !PT ;  /* 0xfffffff80f0f7812 */ /* 0x000fe200078ec0ff */
[----:B------:R-:W-:Y:S01]  /*0f30*/  @!PT LDS RZ, [RZ] ;  /* 0x00000000fffff984 */ /* 0x000fe20000000800 */
[----:B------:R1:W-:Y:S01]  /*0f40*/  LDGSTS.E.BYPASS.LTC128B.128 [R16+0xc100], [R22.64], !P5 ;  /* 0x0c10000016107fae */ /* 0x0003e2000e901d4c */
[----:B------:R-:W-:-:S03]  /*0f50*/  LOP3.LUT R14, R14, 0xfffffff8, RZ, 0xc0, !PT ;  /* 0xfffffff80e0e7812 */ /* 0x000fc600078ec0ff */
[----:B------:R-:W-:-:S04]  /*0f60*/  IMAD.WIDE R24, R15, 0x2, R20 ;  /* 0x000000020f187825 */ /* 0x000fc800078e0214 */
[----:B------:R-:W-:Y:S01]  /*0f70*/  IMAD.WIDE R14, R14, 0x2, R20 ;  /* 0x000000020e0e7825 */ /* 0x000fe200078e0214 */
[----:B------:R1:W-:Y:S04]  /*0f80*/  LDGSTS.E.BYPASS.LTC128B.128 [R16+0x10100], [R24.64], !P4 ;  /* 0x1010000018107fae */ /* 0x0003e8000e101d4c */
[----:B------:R1:W-:Y:S02]  /*0f90*/  LDGSTS.E.BYPASS.LTC128B.128 [R16+0x14100], [R14.64], !P3 ;  /* 0x141000000e107fae */ /* 0x0003e4000d901d4c */
.L_x_5:
[----:B-123--:R-:W-:Y:S05]  /*0fa0*/  BSYNC B0 ;  /* 0x0000000000007941 */ /* 0x00efea0003800000 */
.L_x_4:
[----:B------:R-:W-:Y:S01]  /*0fb0*/  IADD3 R14, R12, 0x20, RZ ;  /* 0x000000200c0e7810 */ /* 0x000fe20007ffe0ff */
[----:B------:R1:W2:Y:S01]  /*0fc0*/  SHFL.IDX PT, R21, R11, 0x1, 0x181f ;  /* 0x00381f000b157f89 */ /* 0x0002a200000e0000 */
[----:B------:R-:W-:Y:S02]  /*0fd0*/  BSSY B0, `(.L_x_6) ;  /* 0x0000012000007945 */ /* 0x000fe40003800000 */
[----:B------:R-:W-:Y:S01]  /*0fe0*/  ISETP.GE.AND P0, PT, R14, UR4, PT ;  /* 0x000000040e007c0c */ /* 0x000fe2000bf06270 */
[----:B------:R1:W3:-:S12]  /*0ff0*/  SHFL.IDX PT, R20, R18, 0x1, 0x181f ;  /* 0x00381f0012147f89 */ /* 0x0002d800000e0000 */
[----:B------:R-:W-:Y:S05]  /*1000*/  @P0 BRA `(.L_x_7) ;  /* 0x000000e000000947 */ /* 0x000fea0003800000 */
[----:B------:R-:W-:Y:S01]  /*1010*/  SHF.R.S32.HI R14, RZ, 0x1f, R9 ;  /* 0x0000001fff0e7819 */ /* 0x000fe20000011409 */
[----:B------:R-:W-:Y:S01]  /*1020*/  IMAD.SHL.U32 R16, R199, 0x2, RZ ;  /* 0x00000002c7107824 */ /* 0x000fe200078e00ff */
[----:B------:R-:W-:Y:S01]  /*1030*/  SHF.R.S32.HI R17, RZ, 0x1f, R8 ;  /* 0x0000001fff117819 */ /* 0x000fe20000011408 */
[----:B--23--:R-:W-:Y:S01]  /*1040*/  IMAD.WIDE R22, R144, 0x2, R20 ;  /* 0x0000000290167825 */ /* 0x00cfe200078e0214 */
        /* <DEDUP_REMOVED lines=10> */
.L_x_7:
[----:B------:R-:W-:Y:S05]  /*10f0*/  BSYNC B0 ;  /* 0x0000000000007941 */ /* 0x000fea0003800000 */
.L_x_6:
[----:B--2---:R-:W-:Y:S01]  /*1100*/  IADD3 R14, R12, 0x40, RZ ;  /* 0x000000400c0e7810 */ /* 0x004fe20007ffe0ff */
[----:B------:R2:W4:Y:S01]  /*1110*/  SHFL.IDX PT, R21, R11, 0x2, 0x181f ;  /* 0x00581f000b157f89 */ /* 0x00052200000e0000 */
[----:B------:R-:W-:Y:S02]  /*1120*/  BSSY B0, `(.L_x_8) ;  /* 0x0000012000007945 */ /* 0x000fe40003800000 */
[----:B------:R-:W-:Y:S01]  /*1130*/  ISETP.GE.AND P0, PT, R14, UR4, PT ;  /* 0x000000040e007c0c */ /* 0x000fe2000bf06270 */
[----:B---3--:R2:W3:-:S12]  /*1140*/  SHFL.IDX PT, R20, R18, 0x2, 0x181f ;  /* 0x00581f0012147f89 */ /* 0x0084d800000e0000 */
[----:B------:R-:W-:Y:S05]  /*1150*/  @P0 BRA `(.L_x_9) ;  /* 0x000000e000000947 */ /* 0x000fea0003800000 */
[----:B------:R-:W-:Y:S01]  /*1160*/  SHF.R.S32.HI R14, RZ, 0x1f, R9 ;  /* 0x0000001fff0e7819 */ /* 0x000fe20000011409 */
[----:B------:R-:W-:Y:S01]  /*1170*/  IMAD.SHL.U32 R16, R199, 0x2, RZ ;  /* 0x00000002c7107824 */ /* 0x000fe200078e00ff */
[----:B------:R-:W-:Y:S01]  /*1180*/  SHF.R.S32.HI R17, RZ, 0x1f, R8 ;  /* 0x0000001fff117819 */ /* 0x000fe20000011408 */
[----:B---34-:R-:W-:Y:S01]  /*1190*/  IMAD.WIDE R22, R144, 0x2, R20 ;  /* 0x0000000290167825 */ /* 0x018fe200078e0214 */
        /* <DEDUP_REMOVED lines=10> */
.L_x_9:
[----:B------:R-:W-:Y:S05]  /*1240*/  BSYNC B0 ;  /* 0x0000000000007941 */ /* 0x000fea0003800000 */
.L_x_8:
[----:B------:R-:W-:Y:S01]  /*1250*/  UIADD3 UR11, UR6, -0x1, URZ ;  /* 0xffffffff060b7890 */ /* 0x000fe2000fffe03f */
[----:B---3--:R-:W-:Y:S01]  /*1260*/  SHFL.IDX PT, R16, R18, 0x3, 0x181f ;  /* 0x00781f0012107f89 */ /* 0x008fe200000e0000 */
[----:B------:R-:W-:Y:S01]  /*1270*/  IADD3 R12, R12, 0x60, RZ ;  /* 0x000000600c0c7810 */ /* 0x000fe20007ffe0ff */
[----:B------:R-:W-:Y:S01]  /*1280*/  IMAD.MOV.U32 R14, RZ, RZ, c[0x0][0x2b8] ;  /* 0x0000ae00ff0e7624 */ /* 0x000fe200078e00ff */
[----:B------:R-:W-:Y:S01]  /*1290*/  USHF.R.S32.HI UR15, URZ, 0x1f, UR14 ;  /* 0x0000001f3f0f7899 */ /* 0x000fe2000801140e */
[----:B------:R3:W5:Y:S01]  /*12a0*/  SHFL.IDX PT, R17, R11, 0x3, 0x181f ;  /* 0x00781f000b117f89 */ /* 0x00076200000e0000 */
[----:B------:R-:W-:Y:S01]  /*12b0*/  IMAD.U32 R15, RZ, RZ, UR11 ;  /* 0x0000000bff0f7e24 */ /* 0x000fe2000f8e00ff */
[----:B------:R-:W-:Y:S01]  /*12c0*/  ISETP.GE.AND P2, PT, R12, UR4, PT ;  /* 0x000000040c007c0c */ /* 0x000fe2000bf46270 */
[----:B------:R-:W-:Y:S01]  /*12d0*/  IMAD.SHL.U32 R199, R199, 0x2, RZ ;  /* 0x00000002c7c77824 */ /* 0x000fe200078e00ff */
[----:B------:R-:W-:Y:S01]  /*12e0*/  SHF.R.S32.HI R12, RZ, 0x1f, R9 ;  /* 0x0000001fff0c7819 */ /* 0x000fe20000011409 */
[----:B------:R-:W-:Y:S01]  /*12f0*/  IMAD R15, R15, 0x40, R202 ;  /* 0x000000400f0f7824 */ /* 0x000fe200078e02ca */
[----:B------:R-:W-:Y:S01]  /*1300*/  ISETP.NE.AND P0, PT, R14, 0x1, PT ;  /* 0x000000010e00780c */ /* 0x000fe20003f05270 */
[----:B------:R-:W-:Y:S01]  /*1310*/  ULDC.64 UR4, c[0x0][0x2b0] ;  /* 0x0000ac0000047ab9 */ /* 0x000fe20000000a00 */
[----:B------:R-:W-:Y:S01]  /*1320*/  LEA.HI R133, R12, R9, RZ, 0x3 ;  /* 0x000000090c857211 */ /* 0x000fe200078f18ff */
[----:B------:R-:W-:Y:S01]  /*1330*/  UIMAD UR15, UR15, UR4, URZ ;  /* 0x000000040f0f72a4 */ /* 0x000fe2000f8e023f */
[C---:B------:R-:W-:Y:S01]  /*1340*/  IADD3 R201, R15.reuse, UR8, RZ ;  /* 0x000000080fc97c10 */ /* 0x040fe2000fffe0ff */
[----:B------:R-:W-:Y:S01]  /*1350*/  UIMAD.WIDE.U32 UR16, UR14, UR4, URZ ;  /* 0x000000040e1072a5 */ /* 0x000fe2000f8e003f */
[----:B------:R-:W-:Y:S01]  /*1360*/  ISETP.GE.AND P6, PT, R15, UR9, PT ;  /* 0x000000090f007c0c */ /* 0x000fe2000bfc6270 */
[----:B------:R-:W-:Y:S01]  /*1370*/  UIMAD UR15, UR14, UR5, UR15 ;  /* 0x000000050e0f72a4 */ /* 0x000fe2000f8e020f */
[----:B------:R-:W-:Y:S01]  /*1380*/  SHF.R.S32.HI R15, RZ, 0x1f, R8 ;  /* 0x0000001fff0f7819 */ /* 0x000fe20000011408 */
[----:B------:R-:W-:Y:S01]  /*1390*/  IMAD.MOV.U32 R200, RZ, RZ, RZ ;  /* 0x000000ffffc87224 */ /* 0x000fe200078e00ff */
[----:B------:R-:W-:Y:S01]  /*13a0*/  LOP3.LUT R133, R133, 0xfffffff8, RZ, 0xc0, !PT ;  /* 0xfffffff885857812 */ /* 0x000fe200078ec0ff */
[----:B------:R-:W-:Y:S01]  /*13b0*/  UIADD3 UR15, UR17, UR15, URZ ;  /* 0x0000000f110f7290 */ /* 0x000fe2000fffe03f */
[----:B------:R-:W-:Y:S01]  /*13c0*/  LEA.HI R134, R15, R8, RZ, 0x3 ;  /* 0x000000080f867211 */ /* 0x000fe200078f18ff */
[----:B------:R-:W-:Y:S01]  /*13d0*/  @P0 IMAD.HI.U32 R14, R201, c[0x0][0x2bc], RZ ;  /* 0x0000af00c90e0a27 */ /* 0x000fe200078e00ff */
[----:B------:R-:W-:-:S03]  /*13e0*/  ISETP.GT.OR P6, PT, R202, 0x3f, P6 ;  /* 0x0000003fca00780c */ /* 0x000fc600037c4670 */
[----:B-123--:R-:W-:Y:S01]  /*13f0*/  IMAD.MOV.U32 R11, RZ, RZ, R201 ;  /* 0x000000ffff0b7224 */ /* 0x00efe200078e00c9 */
[----:B------:R-:W-:Y:S01]  /*1400*/  LOP3.LUT R134, R134, 0xfffffff8, RZ, 0xc0, !PT ;  /* 0xfffffff886867812 */ /* 0x000fe200078ec0ff */
[----:B----45:R-:W-:Y:S01]  /*1410*/  @!P2 IMAD.WIDE R20, R144, 0x2, R16 ;  /* 0x000000029014a825 */ /* 0x030fe200078e0210 */
[----:B------:R-:W-:Y:S01]  /*1420*/  @P0 SHF.R.U32.HI R11, RZ, c[0x0][0x2c0], R14 ;  /* 0x0000b000ff0b0a19 */ /* 0x000fe2000001160e */
[----:B------:R-:W-:Y:S02]  /*1430*/  USHF.R.S32.HI UR14, URZ, 0x1f, UR10 ;  /* 0x0000001f3f0e7899 */ /* 0x000fe4000801140a */
[--C-:B------:R-:W-:Y:S01]  /*1440*/  @!P2 IMAD.WIDE R18, R133, 0x2, R16.reuse ;  /* 0x000000028512a825 */ /* 0x100fe200078e0210 */
[----:B------:R-:W-:Y:S01]  /*1450*/  @!PT LDS RZ, [RZ] ;  /* 0x00000000fffff984 */ /* 0x000fe20000000800 */
[----:B------:R1:W-:Y:S01]  /*1460*/  @!P2 LDGSTS.E.BYPASS.LTC128B.128 [R199+0xf100], [R20.64], !P5 ;  /* 0x0f10000014c7afae */ /* 0x0003e2000e901d4c */
[----:B------:R-:W-:Y:S02]  /*1470*/  ULDC.64 UR4, c[0x0][0x1e8] ;  /* 0x00007a0000047ab9 */ /* 0x000fe40000000a00 */
[----:B------:R-:W-:Y:S01]  /*1480*/  @!P2 IMAD.WIDE R16, R134, 0x2, R16 ;  /* 0x000000028610a825 */ /* 0x000fe200078e0210 */
[----:B------:R2:W-:Y:S01]  /*1490*/  @!P2 LDGSTS.E.BYPASS.LTC128B.128 [R199+0x13100], [R18.64], !P4 ;  /* 0x1310000012c7afae */ /* 0x0005e2000e101d4c */
[----:B------:R-:W-:-:S03]  /*14a0*/  @!P6 IADD3 R15, P1, R11, UR16, RZ ;  /* 0x000000100b0fec10 */ /* 0x000fc6000ff3e0ff */
[----:B------:R3:W-:Y:S01]  /*14b0*/  @!P2 LDGSTS.E.BYPASS.LTC128B.128 [R199+0x17100], [R16.64], !P3 ;  /* 0x1710000010c7afae */ /* 0x0007e2000d901d4c */
[----:B------:R-:W-:Y:S02]  /*14c0*/  @!P6 LEA.HI.X.SX32 R12, R11, UR15, 0x1, P1 ;  /* 0x0000000f0b0cec11 */ /* 0x000fe400088f0eff */
[C---:B------:R-:W-:Y:S01]  /*14d0*/  @!P6 LEA R14, P1, R15.reuse, c[0x0][0x2a0], 0x2 ;  /* 0x0000a8000f0eea11 */ /* 0x040fe200078210ff */
[----:B------:R-:W0:Y:S03]  /*14e0*/  LDGDEPBAR ;  /* 0x00000000000079af */ /* 0x000e260000000000 */
[----:B------:R-:W-:Y:S01]  /*14f0*/  @!P6 LEA.HI.X R15, R15, c[0x0][0x2a4], R12, 0x2, P1 ;  /* 0x0000a9000f0fea11 */ /* 0x000fe200008f140c */
[----:B------:R-:W-:Y:S06]  /*1500*/  BAR.SYNC.DEFER_BLOCKING 0x0 ;  /* 0x0000000000007b1d */ /* 0x000fec0000010000 */
[----:B------:R4:W5:Y:S01]  /*1510*/  @!P6 LDG.E R200, [R14.64] ;  /* 0x0000000c0ec8e981 */ /* 0x000962000c1e1900 */
[----:B------:R-:W-:Y:S01]  /*1520*/  IMAD.MOV R12, RZ, RZ, -R11 ;  /* 0x000000ffff0c7224 */ /* 0x000fe200078e0a0b */
[----:B------:R-:W-:Y:S01]  /*1530*/  UIMAD UR18, UR14, UR4, URZ ;  /* 0x000000040e1272a4 */ /* 0x000fe2000f8e023f */
[----:B---3--:R-:W-:Y:S01]  /*1540*/  IMAD.SHL.U32 R16, R7, 0x8, RZ ;  /* 0x0000000807107824 */ /* 0x008fe200078e00ff */
[----:B------:R-:W-:Y:S01]  /*1550*/  UIMAD.WIDE.U32 UR20, UR10, UR4, URZ ;  /* 0x000000040a1472a5 */ /* 0x000fe2000f8e003f */
[----:B------:R-:W-:Y:S01]  /*1560*/  IMAD R201, R12, c[0x0][0x2b8], R201 ;  /* 0x0000ae000cc97a24 */ /* 0x000fe200078e02c9 */
[----:B------:R-:W-:Y:S01]  /*1570*/  UIMAD UR18, UR10, UR5, UR18 ;  /* 0x000000050a1272a4 */ /* 0x000fe2000f8e0212 */
[----:B------:R-:W-:Y:S01]  /*1580*/  LOP3.LUT P2, RZ, R2, 0x2, RZ, 0xc0, !PT ;  /* 0x0000000202ff7812 */ /* 0x000fe2000784c0ff */
[----:B------:R-:W-:Y:S01]  /*1590*/  UIMAD UR9, UR11, -0x40, UR9 ;  /* 0xffffffc00b0978a4 */ /* 0x000fe2000f8e0209 */
[C---:B--2---:R-:W-:Y:S01]  /*15a0*/  IMAD.WIDE.U32 R18, R201.reuse, c[0x0][0x1e0], RZ ;  /* 0x00007800c9127a25 */ /* 0x044fe200078e00ff */
[----:B------:R-:W-:Y:S01]  /*15b0*/  SHF.R.S32.HI R12, RZ, 0x1f, R201 ;  /* 0x0000001fff0c7819 */ /* 0x000fe200000114c9 */
[----:B------:R-:W-:Y:S01]  /*15c0*/  UIADD3 UR18, UR21, UR18, URZ ;  /* 0x0000001215127290 */ /* 0x000fe2000fffe03f */
[----:B------:R-:W-:Y:S01]  /*15d0*/  ISETP.GE.AND P3, PT, R144, c[0x0][0x1d4], PT ;  /* 0x0000750090007a0c */ /* 0x000fe20003f66270 */
[----:B------:R-:W-:Y:S01]  /*15e0*/  IMAD.WIDE.U32 R22, R201, c[0x0][0x208], RZ ;  /* 0x00008200c9167a25 */ /* 0x000fe200078e00ff */
[----:B------:R-:W-:Y:S01]  /*15f0*/  ULDC.64 UR4, c[0x0][0x210] ;  /* 0x0000840000047ab9 */ /* 0x000fe20000000a00 */
[----:B------:R-:W-:Y:S01]  /*1600*/  IADD3 R44, -R7, UR9, RZ ;  /* 0x00000009072c7c10 */ /* 0x000fe2000fffe1ff */
[----:B------:R-:W-:Y:S01]  /*1610*/  UIMAD UR14, UR14, UR4, URZ ;  /* 0x000000040e0e72a4 */ /* 0x000fe2000f8e023f */
[C---:B-1----:R-:W-:Y:S01]  /*1620*/  IMAD R20, R12.reuse, c[0x0][0x1e0], RZ ;  /* 0x000078000c147a24 */ /* 0x042fe200078e02ff */
[----:B------:R-:W-:Y:S01]  /*1630*/  UIMAD.WIDE.U32 UR22, UR10, UR4, URZ ;  /* 0x000000040a1672a5 */ /* 0x000fe2000f8e003f */
[----:B------:R-:W-:Y:S01]  /*1640*/  IMAD R12, R12, c[0x0][0x208], RZ ;  /* 0x000082000c0c7a24 */ /* 0x000fe200078e02ff */
[----:B------:R-:W-:Y:S01]  /*1650*/  UIMAD UR5, UR10, UR5, UR14 ;  /* 0x000000050a0572a4 */ /* 0x000fe2000f8e020e */
[----:B------:R-:W-:Y:S01]  /*1660*/  IMAD R20, R201, c[0x0][0x1e4], R20 ;  /* 0x00007900c9147a24 */ /* 0x000fe200078e0214 */
[----:B------:R-:W-:Y:S01]  /*1670*/  ISETP.GE.AND P5, PT, R44, 0x1, PT ;  /* 0x000000012c00780c */ /* 0x000fe20003fa6270 */
[----:B------:R-:W-:Y:S01]  /*1680*/  IMAD.SHL.U32 R6, R6, 0x40, RZ ;  /* 0x0000004006067824 */ /* 0x000fe200078e00ff */
[----:B------:R-:W-:Y:S01]  /*1690*/  UIADD3 UR5, UR23, UR5, URZ ;  /* 0x0000000517057290 */ /* 0x000fe2000fffe03f */
[----:B------:R-:W-:Y:S01]  /*16a0*/  IMAD.IADD R21, R19, 0x1, R20 ;  /* 0x0000000113157824 */ /* 0x000fe200078e0214 */
[----:B------:R-:W-:Y:S01]  /*16b0*/  ISETP.GT.AND P4, PT, R44, 0x20, PT ;  /* 0x000000202c00780c */ /* 0x000fe20003f84270 */
[----:B------:R-:W-:Y:S01]  /*16c0*/  IMAD.MOV.U32 R20, RZ, RZ, R18 ;  /* 0x000000ffff147224 */ /* 0x000fe200078e0012 */
[----:B------:R-:W-:Y:S01]  /*16d0*/  SHF.R.S32.HI R18, RZ, 0x4, R13 ;  /* 0x00000004ff127819 */ /* 0x000fe2000001140d */
[----:B----4-:R-:W-:Y:S01]  /*16e0*/  IMAD.SHL.U32 R15, R2, 0x40, RZ ;  /* 0x00000040020f7824 */ /* 0x010fe200078e00ff */
[----:B------:R-:W-:Y:S01]  /*16f0*/  LOP3.LUT R6, R6, 0x1c0, RZ, 0xc0, !PT ;  /* 0x000001c006067812 */ /* 0x000fe200078ec0ff */
[----:B------:R-:W-:Y:S01]  /*1700*/  IMAD R19, R201, c[0x0][0x20c], R12 ;  /* 0x00008300c9137a24 */ /* 0x000fe200078e020c */
[----:B------:R-:W-:Y:S01]  /*1710*/  LEA.HI R13, R13, R18, RZ, 0x1 ;  /* 0x000000120d0d7211 */ /* 0x000fe200078f08ff */
[----:B------:R-:W-:Y:S01]  /*1720*/  UISETP.GT.AND UP0, UPT, UR11, UR7, UPT ;  /* 0x000000070b00728c */ /* 0x000fe2000bf04270 */
[----:B------:R-:W-:Y:S01]  /*1730*/  LOP3.LUT R15, R15, 0x1c0, RZ, 0xc0, !PT ;  /* 0x000001c00f0f7812 */ /* 0x000fe200078ec0ff */
[----:B------:R-:W-:Y:S01]  /*1740*/  IMAD.IADD R19, R23, 0x1, R19 ;  /* 0x0000000117137824 */ /* 0x000fe200078e0213 */
[----:B------:R-:W-:-:S02]  /*1750*/  LOP3.LUT R13, R13, 0xfffffffe, RZ, 0xc0, !PT ;  /* 0xfffffffe0d0d7812 */ /* 0x000fc400078ec0ff */
[----:B------:R-:W-:Y:S02]  /*1760*/  LOP3.LUT R16, R15, 0x8, R16, 0xf8, !PT ;  /* 0x000000080f107812 */ /* 0x000fe400078ef810 */
[----:B------:R-:W-:Y:S01]  /*1770*/  SHF.R.U32.HI R15, RZ, 0x3, R15 ;  /* 0x00000003ff0f7819 */ /* 0x000fe2000001160f */
[----:B------:R-:W-:Y:S01]  /*1780*/  IMAD.IADD R13, R18, 0x1, -R13 ;  /* 0x00000001120d7824 */ /* 0x000fe200078e0a0d */
[----:B------:R-:W-:Y:S01]  /*1790*/  SHF.R.S32.HI R145, RZ, 0x1f, R144 ;  /* 0x0000001fff917819 */ /* 0x000fe20000011490 */
[----:B------:R-:W-:Y:S01]  /*17a0*/  IMAD.MOV.U32 R18, RZ, RZ, R22 ;  /* 0x000000ffff127224 */ /* 0x000fe200078e0016 */
[----:B------:R-:W-:Y:S02]  /*17b0*/  LOP3.LUT R16, R16, R15, RZ, 0x3c, !PT ;  /* 0x0000000f10107212 */ /* 0x000fe400078e3cff */
[----:B------:R-:W-:Y:S02]  /*17c0*/  IADD3 R203, R199, 0x100, RZ ;  /* 0x00000100c7cb7810 */ /* 0x000fe40007ffe0ff */
[----:B------:R-:W-:Y:S01]  /*17d0*/  SHF.R.S32.HI R146, RZ, 0x1f, R133 ;  /* 0x0000001fff927819 */ /* 0x000fe20000011485 */
[----:B------:R-:W-:Y:S01]  /*17e0*/  IMAD R197, R13, 0x200, R16 ;  /* 0x000002000dc57824 */ /* 0x000fe200078e0210 */
[----:B------:R-:W-:-:S03]  /*17f0*/  SHF.R.S32.HI R135, RZ, 0x1f, R134 ;  /* 0x0000001fff877819 */ /* 0x000fc60000011486 */
[----:B------:R-:W-:-:S05]  /*1800*/  IMAD.SHL.U32 R197, R197, 0x2, RZ ;  /* 0x00000002c5c57824 */ /* 0x000fca00078e00ff */
[----:B------:R-:W-:Y:S02]  /*1810*/  IADD3 R196, R197, 0x6120, RZ ;  /* 0x00006120c5c47810 */ /* 0x000fe40007ffe0ff */
[----:B-----5:R-:W-:Y:S01]  /*1820*/  SHF.R.S32.HI R14, RZ, 0x1f, R200 ;  /* 0x0000001fff0e7819 */ /* 0x020fe200000114c8 */
[----:B------:R-:W-:-:S04]  /*1830*/  IMAD.WIDE.U32 R20, R200, c[0x0][0x1f0], R20 ;  /* 0x00007c00c8147a25 */ /* 0x000fc800078e0014 */
[C---:B------:R-:W-:Y:S02]  /*1840*/  IMAD R11, R14.reuse, c[0x0][0x1f0], RZ ;  /* 0x00007c000e0b7a24 */ /* 0x040fe400078e02ff */
[----:B------:R-:W-:Y:S02]  /*1850*/  IMAD R15, R14, c[0x0][0x218], RZ ;  /* 0x000086000e0f7a24 */ /* 0x000fe400078e02ff */
[----:B------:R-:W-:Y:S01]  /*1860*/  IMAD R12, R200, c[0x0][0x1f4], R11 ;  /* 0x00007d00c80c7a24 */ /* 0x000fe200078e020b */
[----:B------:R-:W-:-:S04]  /*1870*/  IADD3 R11, P1, R20, UR20, RZ ;  /* 0x00000014140b7c10 */ /* 0x000fc8000ff3e0ff */
[----:B------:R-:W-:Y:S02]  /*1880*/  IADD3.X R20, R21, UR18, R12, P1, !PT ;  /* 0x0000001215147c10 */ /* 0x000fe40008ffe40c */
[----:B------:R-:W-:-:S04]  /*1890*/  LEA R12, P1, R11, c[0x0][0x1c8], 0x1 ;  /* 0x000072000b0c7a11 */ /* 0x000fc800078208ff */
[----:B------:R-:W-:Y:S01]  /*18a0*/  LEA.HI.X R11, R11, c[0x0][0x1cc], R20, 0x1, P1 ;  /* 0x000073000b0b7a11 */ /* 0x000fe200008f0c14 */
[----:B------:R-:W-:Y:S01]  /*18b0*/  SHFL.IDX PT, R16, R12, RZ, 0x181f ;  /* 0x00181fff0c107589 */ /* 0x000fe200000e0000 */
[----:B------:R-:W-:-:S03]  /*18c0*/  IMAD.WIDE.U32 R20, R200, c[0x0][0x218], R18 ;  /* 0x00008600c8147a25 */ /* 0x000fc600078e0012 */
[----:B------:R-:W1:Y:S01]  /*18d0*/  SHFL.IDX PT, R17, R11, RZ, 0x181f ;  /* 0x00181fff0b117589 */ /* 0x000e6200000e0000 */
[----:B------:R-:W-:Y:S02]  /*18e0*/  IMAD R18, R200, c[0x0][0x21c], R15 ;  /* 0x00008700c8127a24 */ /* 0x000fe400078e020f */
[----:B------:R-:W-:Y:S01]  /*18f0*/  IMAD.SHL.U32 R19, R13, 0x8, RZ ;  /* 0x000000080d137824 */ /* 0x000fe200078e00ff */
[----:B------:R-:W-:Y:S01]  /*1900*/  SHFL.IDX PT, R14, R12, 0x1, 0x181f ;  /* 0x00381f000c0e7f89 */ /* 0x000fe200000e0000 */
[----:B------:R-:W-:Y:S02]  /*1910*/  IADD3 R13, P1, R20, UR22, RZ ;  /* 0x00000016140d7c10 */ /* 0x000fe4000ff3e0ff */
[----:B------:R-:W-:Y:S01]  /*1920*/  IADD3 R20, R197, 0x6100, RZ ;  /* 0x00006100c5147810 */ /* 0x000fe20007ffe0ff */
[----:B------:R-:W2:Y:S01]  /*1930*/  SHFL.IDX PT, R15, R11, 0x1, 0x181f ;  /* 0x00381f000b0f7f89 */ /* 0x000ea200000e0000 */
[----:B------:R-:W-:Y:S02]  /*1940*/  IADD3.X R18, R21, UR5, R18, P1, !PT ;  /* 0x0000000515127c10 */ /* 0x000fe40008ffe412 */
[----:B------:R-:W-:-:S02]  /*1950*/  LEA R7, P1, R13, c[0x0][0x1f8], 0x1 ;  /* 0x00007e000d077a11 */ /* 0x000fc400078208ff */
[----:B------:R-:W-:Y:S02]  /*1960*/  @P2 IADD3 R196, R20, -0x20, RZ ;  /* 0xffffffe014c42810 */ /* 0x000fe40007ffe0ff */
[----:B------:R-:W-:Y:S01]  /*1970*/  LEA.HI.X R18, R13, c[0x0][0x1fc], R18, 0x1, P1 ;  /* 0x00007f000d127a11 */ /* 0x000fe200008f0c12 */
[----:B------:R-:W-:Y:S01]  /*1980*/  SHFL.IDX PT, R48, R7, RZ, 0x181f ;  /* 0x00181fff07307589 */ /* 0x000fe200000e0000 */
[----:B------:R-:W-:Y:S02]  /*1990*/  ISETP.GE.AND P2, PT, R9, c[0x0][0x1d4], PT ;  /* 0x0000750009007a0c */ /* 0x000fe40003f46270 */
[----:B------:R-:W-:Y:S01]  /*19a0*/  ISETP.GE.AND P1, PT, R8, c[0x0][0x1d4], PT ;  /* 0x0000750008007a0c */ /* 0x000fe20003f26270 */
[----:B------:R3:W4:Y:S01]  /*19b0*/  SHFL.IDX PT, R72, R7, 0x1, 0x181f ;  /* 0x00381f0007487f89 */ /* 0x00072200000e0000 */
[----:B------:R-:W-:Y:S02]  /*19c0*/  LOP3.LUT R19, R6, 0x8, R19, 0xf8, !PT ;  /* 0x0000000806137812 */ /* 0x000fe400078ef813 */
[----:B------:R-:W-:Y:S01]  /*19d0*/  SHF.R.U32.HI R6, RZ, 0x3, R6 ;  /* 0x00000003ff067819 */ /* 0x000fe20000011606 */
[----:B-1----:R-:W-:Y:S01]  /*19e0*/  @P5 IMAD.WIDE R22, R144, 0x2, R16 ;  /* 0x0000000290165825 */ /* 0x002fe200078e0210 */
[----:B------:R-:W1:Y:S01]  /*19f0*/  SHFL.IDX PT, R13, R18, RZ, 0x181f ;  /* 0x00181fff120d7589 */ /* 0x000e6200000e0000 */
[----:B------:R-:W-:-:S02]  /*1a00*/  IADD3 R187, R196, 0x800, RZ ;  /* 0x00000800c4bb7810 */ /* 0x000fc40007ffe0ff */
[--C-:B------:R-:W-:Y:S01]  /*1a10*/  @P5 IMAD.WIDE R20, R133, 0x2, R16.reuse ;  /* 0x0000000285145825 */ /* 0x100fe200078e0210 */
[----:B------:R5:W-:Y:S01]  /*1a20*/  @P5 LDGSTS.E.BYPASS.LTC128B.128 [R199+0x6100], [R22.64], !P3 ;  /* 0x0610000016c75fae */ /* 0x000be2000d901d4c */
[----:B------:R-:W-:Y:S02]  /*1a30*/  LOP3.LUT R6, R19, R6, RZ, 0x3c, !PT ;  /* 0x0000000613067212 */ /* 0x000fe400078e3cff */
[----:B------:R-:W-:Y:S01]  /*1a40*/  @P5 IMAD.WIDE R16, R134, 0x2, R16 ;  /* 0x0000000286105825 */ /* 0x000fe200078e0210 */
[----:B------:R5:W-:Y:S01]  /*1a50*/  @P5 LDGSTS.E.BYPASS.LTC128B.128 [R199+0x8100], [R20.64], !P2 ;  /* 0x0810000014c75fae */ /* 0x000be2000d101d4c */
[----:B------:R-:W-:Y:S02]  /*1a60*/  IADD3 R186, R196, 0x1000, RZ ;  /* 0x00001000c4ba7810 */ /* 0x000fe40007ffe0ff */
[----:B--2---:R-:W-:Y:S01]  /*1a70*/  @P4 IMAD.WIDE R24, R144, 0x2, R14 ;  /* 0x0000000290184825 */ /* 0x004fe200078e020e */
[----:B------:R2:W-:Y:S01]  /*1a80*/  @P5 LDGSTS.E.BYPASS.LTC128B.128 [R199+0xa100], [R16.64], !P1 ;  /* 0x0a10000010c75fae */ /* 0x0005e2000c901d4c */
[----:B------:R-:W-:-:S02]  /*1a90*/  IADD3 R185, R196, 0x1800, RZ ;  /* 0x00001800c4b97810 */ /* 0x000fc40007ffe0ff */
[--C-:B------:R-:W-:Y:S01]  /*1aa0*/  @P4 IMAD.WIDE R26, R133, 0x2, R14.reuse ;  /* 0x00000002851a4825 */ /* 0x100fe200078e020e */
[----:B------:R1:W-:Y:S01]  /*1ab0*/  @P4 LDGSTS.E.BYPASS.LTC128B.128 [R199+0x7100], [R24.64], !P3 ;  /* 0x0710000018c74fae */ /* 0x0003e2000d901d4c */
[----:B------:R-:W-:Y:S02]  /*1ac0*/  IADD3 R183, R196, 0x2000, RZ ;  /* 0x00002000c4b77810 */ /* 0x000fe40007ffe0ff */
[----:B------:R-:W-:Y:S01]  /*1ad0*/  @P4 IMAD.WIDE R14, R134, 0x2, R14 ;  /* 0x00000002860e4825 */ /* 0x000fe200078e020e */
[----:B------:R5:W-:Y:S01]  /*1ae0*/  @P4 LDGSTS.E.BYPASS.LTC128B.128 [R199+0x9100], [R26.64], !P2 ;  /* 0x091000001ac74fae */ /* 0x000be2000d101d4c */
[----:B------:R-:W-:Y:S02]  /*1af0*/  IADD3 R182, R196, 0x2800, RZ ;  /* 0x00002800c4b67810 */ /* 0x000fe40007ffe0ff */
[----:B---3--:R-:W-:Y:S01]  /*1b00*/  IMAD.SHL.U32 R7, R4, 0x40, RZ ;  /* 0x0000004004077824 */ /* 0x008fe200078e00ff */
[----:B------:R3:W-:Y:S01]  /*1b10*/  @P4 LDGSTS.E.BYPASS.LTC128B.128 [R199+0xb100], [R14.64], !P1 ;  /* 0x0b1000000ec74fae */ /* 0x0007e2000c901d4c */
[----:B------:R-:W-:Y:S01]  /*1b20*/  LEA.HI R4, R10, R3, RZ, 0x5 ;  /* 0x000000030a047211 */ /* 0x000fe200078f28ff */
[----:B------:R-:W-:Y:S01]  /*1b30*/  IMAD.WIDE R10, R144, 0x2, RZ ;  /* 0x00000002900a7825 */ /* 0x000fe200078e02ff */
[----:B------:R-:W-:Y:S01]  /*1b40*/  IADD3 R181, R196, 0x3000, RZ ;  /* 0x00003000c4b57810 */ /* 0x000fe20007ffe0ff */
[----:B------:R-:W0:Y:S01]  /*1b50*/  LDGDEPBAR ;  /* 0x00000000000079af */ /* 0x000e220000000000 */
[----:B------:R-:W-:Y:S01]  /*1b60*/  LOP3.LUT R7, R7, 0xfffffe00, RZ, 0xc0, !PT ;  /* 0xfffffe0007077812 */ /* 0x000fe200078ec0ff */
[----:B------:R-:W-:Y:S01]  /*1b70*/  IMAD.SHL.U32 R198, R4, 0x20, RZ ;  /* 0x0000002004c67824 */ /* 0x000fe200078e00ff */
[----:B----4-:R-:W-:Y:S01]  /*1b80*/  IADD3 R46, P5, R10, R72, RZ ;  /* 0x000000480a2e7210 */ /* 0x010fe20007fbe0ff */
[----:B------:R4:W3:Y:S01]  /*1b90*/  SHFL.IDX PT, R12, R18, 0x1, 0x181f ;  /* 0x00381f00120c7f89 */ /* 0x0008e200000e0000 */
[----:B------:R-:W-:-:S02]  /*1ba0*/  IADD3 R180, R196, 0x3800, RZ ;  /* 0x00003800c4b47810 */ /* 0x000fc40007ffe0ff */
[----:B------:R-:W-:Y:S02]  /*1bb0*/  LOP3.LUT R198, R198, 0x7ffffc00, RZ, 0xc0, !PT ;  /* 0x7ffffc00c6c67812 */ /* 0x000fe400078ec0ff */
[----:B------:R-:W-:Y:S02]  /*1bc0*/  IADD3 R179, R196, 0x4000, RZ ;  /* 0x00004000c4b37810 */ /* 0x000fe40007ffe0ff */
[----:B--2---:R-:W-:Y:S02]  /*1bd0*/  IADD3 R16, P4, R48, R10, RZ ;  /* 0x0000000a30107210 */ /* 0x004fe40007f9e0ff */
[----:B------:R-:W-:Y:S02]  /*1be0*/  IADD3 R198, R6, R7, R198 ;  /* 0x0000000706c67210 */ /* 0x000fe40007ffe0c6 */
[C---:B------:R-:W-:Y:S01]  /*1bf0*/  IADD3 R178, R196.reuse, 0x4800, RZ ;  /* 0x00004800c4b27810 */ /* 0x040fe20007ffe0ff */
[----:B-1----:R-:W-:Y:S01]  /*1c00*/  IMAD.X R17, R13, 0x1, R11, P4 ;  /* 0x000000010d117824 */ /* 0x002fe200020e060b */
[----:B------:R-:W-:Y:S01]  /*1c10*/  IADD3 R177, R196, 0x5000, RZ ;  /* 0x00005000c4b17810 */ /* 0x000fe20007ffe0ff */
[----:B------:R-:W-:Y:S01]  /*1c20*/  IMAD.SHL.U32 R198, R198, 0x2, RZ ;  /* 0x00000002c6c67824 */ /* 0x000fe200078e00ff */
[----:B------:R-:W-:-:S03]  /*1c30*/  IADD3 R176, R196, 0x5800, RZ ;  /* 0x00005800c4b07810 */ /* 0x000fc60007ffe0ff */
[----:B------:R-:W-:Y:S01]  /*1c40*/  IMAD R194, R0, 0x2, R198 ;  /* 0x0000000200c27824 */ /* 0x000fe200078e02c6 */
[----:B------:R-:W-:-:S04]  /*1c50*/  DEPBAR.LE SB0, 0x1 ;  /* 0x000080400000791a */ /* 0x000fc80000000000 */
[----:B----4-:R-:W-:Y:S01]  /*1c60*/  IMAD.WIDE R18, R133, 0x2, RZ ;  /* 0x0000000285127825 */ /* 0x010fe200078e02ff */
[----:B------:R-:W-:-:S04]  /*1c70*/  DEPBAR.LE SB0, 0x0 ;  /* 0x000080000000791a */ /* 0x000fc80000000000 */
[----:B---3--:R-:W-:Y:S01]  /*1c80*/  IMAD.WIDE R14, R134, 0x2, RZ ;  /* 0x00000002860e7825 */ /* 0x008fe200078e02ff */
[----:B------:R-:W-:Y:S01]  /*1c90*/  BAR.SYNC.DEFER_BLOCKING 0x0 ;  /* 0x0000000000007b1d */ /* 0x000fe20000010000 */
[----:B------:R-:W-:Y:S02]  /*1ca0*/  IADD3 R74, P4, R18, R72, RZ ;  /* 0x00000048124a7210 */ /* 0x000fe40007f9e0ff */
[C---:B------:R-:W-:Y:S01]  /*1cb0*/  IADD3 R10, P6, R48.reuse, R18, RZ ;  /* 0x00000012300a7210 */ /* 0x040fe20007fde0ff */
[--C-:B------:R-:W-:Y:S01]  /*1cc0*/  IMAD.X R47, R11, 0x1, R12.reuse, P5 ;  /* 0x000000010b2f7824 */ /* 0x100fe200028e060c */
[----:B------:R-:W-:Y:S01]  /*1cd0*/  IADD3 R48, P5, R48, R14, RZ ;  /* 0x0000000e30307210 */ /* 0x000fe20007fbe0ff */
[--C-:B------:R-:W-:Y:S01]  /*1ce0*/  IMAD.X R75, R19, 0x1, R12.reuse, P4 ;  /* 0x00000001134b7824 */ /* 0x100fe200020e060c */
[----:B------:R-:W-:Y:S01]  /*1cf0*/  IADD3 R72, P4, R14, R72, RZ ;  /* 0x000000480e487210 */ /* 0x000fe20007f9e0ff */
[----:B------:R-:W-:Y:S01]  /*1d00*/  IMAD.X R11, R13, 0x1, R19, P6 ;  /* 0x000000010d0b7824 */ /* 0x000fe200030e0613 */
[----:B------:R-:W-:Y:S01]  /*1d10*/  ISETP.GE.AND P6, PT, R9, c[0x0][0x1d4], PT ;  /* 0x0000750009007a0c */ /* 0x000fe20003fc6270 */
[----:B------:R-:W-:Y:S01]  /*1d20*/  IMAD.X R49, R13, 0x1, R15, P5 ;  /* 0x000000010d317824 */ /* 0x000fe200028e060f */
[----:B------:R-:W-:Y:S01]  /*1d30*/  ISETP.GE.AND P5, PT, R144, c[0x0][0x1d4], PT ;  /* 0x0000750090007a0c */ /* 0x000fe20003fa6270 */
[----:B------:R-:W-:-:S02]  /*1d40*/  IMAD.X R73, R15, 0x1, R12, P4 ;  /* 0x000000010f497824 */ /* 0x000fc400020e060c */
[C---:B------:R-:W-:Y:S01]  /*1d50*/  IMAD R193, R5.reuse, 0x2, R198 ;  /* 0x0000000205c17824 */ /* 0x040fe200078e02c6 */
[----:B------:R-:W-:Y:S01]  /*1d60*/  ISETP.LT.OR P4, PT, R44, 0x1, P5 ;  /* 0x000000012c00780c */ /* 0x000fe20002f81670 */
[----:B------:R-:W-:Y:S01]  /*1d70*/  IMAD R191, R5, 0x2, R194 ;  /* 0x0000000205bf7824 */ /* 0x000fe200078e02c2 */
[----:B------:R-:W-:Y:S01]  /*1d80*/  ISETP.GE.AND P5, PT, R8, c[0x0][0x1d4], PT ;  /* 0x0000750008007a0c */ /* 0x000fe20003fa6270 */
[----:B------:R-:W-:Y:S04]  /*1d90*/  LDSM.16.M88.4 R76, [R198+0xc100] ;  /* 0x00c10000c64c783b */ /* 0x000fe80000000200 */
[----:B------:R-:W1:Y:S04]  /*1da0*/  LDSM.16.M88.4 R28, [R197+0x6100] ;  /* 0x00610000c51c783b */ /* 0x000e680000000200 */
[----:B------:R-:W-:Y:S04]  /*1db0*/  LDSM.16.M88.4 R56, [R194+0xc100] ;  /* 0x00c10000c238783b */ /* 0x000fe80000000200 */
[----:B-----5:R-:W2:Y:S04]  /*1dc0*/  LDSM.16.M88.4 R20, [R197+0x6900] ;  /* 0x00690000c514783b */ /* 0x020ea80000000200 */
[----:B------:R-:W3:Y:S04]  /*1dd0*/  LDSM.16.M88.4 R12, [R197+0x7100] ;  /* 0x00710000c50c783b */ /* 0x000ee80000000200 */
[----:B------:R-:W4:Y:S04]  /*1de0*/  LDSM.16.M88.4 R40, [R197+0x7900] ;  /* 0x00790000c528783b */ /* 0x000f280000000200 */
[----:B------:R-:W5:Y:S04]  /*1df0*/  LDSM.16.M88.4 R36, [R196] ;  /* 0x00000000c424783b */ /* 0x000f680000000200 */
[----:B------:R-:W3:Y:S04]  /*1e00*/  LDSM.16.M88.4 R68, [R196+0x800] ;  /* 0x00080000c444783b */ /* 0x000ee80000000200 */
[----:B------:R-:W4:Y:S04]  /*1e10*/  LDSM.16.M88.4 R64, [R196+0x1000] ;  /* 0x00100000c440783b */ /* 0x000f280000000200 */
[----:B------:R-:W4:Y:S04]  /*1e20*/  LDSM.16.M88.4 R60, [R196+0x1800] ;  /* 0x00180000c43c783b */ /* 0x000f280000000200 */
[----:B------:R-:W-:Y:S01]  /*1e30*/  @!PT LDS RZ, [RZ] ;  /* 0x00000000fffff984 */ /* 0x000fe20000000800 */
[----:B------:R-:W-:Y:S01]  /*1e40*/  @!PT LDS RZ, [RZ] ;  /* 0x00000000fffff984 */ /* 0x000fe20000000800 */
[----:B------:R-:W-:Y:S01]  /*1e50*/  @!PT LDS RZ, [RZ] ;  /* 0x00000000fffff984 */ /* 0x000fe20000000800 */
[----:B------:R3:W-:Y:S01]  /*1e60*/  LDGSTS.E.BYPASS.LTC128B.128 [R199+0x100], [R16.64], !P4 ;  /* 0x0010000010c77fae */ /* 0x0007e2000e101d4c */
[----:B------:R-:W-:-:S02]  /*1e70*/  ISETP.LT.OR P4, PT, R44, 0x1, P6 ;  /* 0x000000012c00780c */ /* 0x000fc40003781670 */
[C---:B------:R-:W-:Y:S01]  /*1e80*/  ISETP.LT.OR P6, PT, R44.reuse, 0x21, P6 ;  /* 0x000000212c00780c */ /* 0x040fe200037c1670 */
[C---:B-1----:R-:W-:Y:S08]  /*1e90*/  HMMA.16816.F32.BF16 R32, R76.reuse, R28, RZ ;  /* 0x0000001c4c20723c */ /* 0x042ff000000418ff */
[----:B------:R-:W-:Y:S02]  /*1ea0*/  HMMA.16816.F32.BF16 R28, R76, R30, RZ ;  /* 0x0000001e4c1c723c */ /* 0x000fe400000418ff */
[----:B------:R4:W-:Y:S01]  /*1eb0*/  LDGSTS.E.BYPASS.LTC128B.128 [R199+0x2100], [R10.64], !P4 ;  /* 0x021000000ac77fae */ /* 0x0009e2000e101d4c */
[----:B------:R-:W-:-:S02]  /*1ec0*/  ISETP.LT.OR P4, PT, R44, 0x1, P5 ;  /* 0x000000012c00780c */ /* 0x000fc40002f81670 */
[----:B------:R-:W-:-:S03]  /*1ed0*/  ISETP.LT.OR P5, PT, R44, 0x21, P5 ;  /* 0x000000212c00780c */ /* 0x000fc60002fa1670 */
[C---:B--2---:R-:W-:Y:S08]  /*1ee0*/  HMMA.16816.F32.BF16 R24, R76.reuse, R20, RZ ;  /* 0x000000144c18723c */ /* 0x044ff000000418ff */
[----:B------:R1:W-:Y:S01]  /*1ef0*/  LDGSTS.E.BYPASS.LTC128B.128 [R199+0x4100], [R48.64], !P4 ;  /* 0x0410000030c77fae */ /* 0x0003e2000e101d4c */
[----:B------:R-:W-:Y:S01]  /*1f00*/  ISETP.GE.AND P4, PT, R144, c[0x0][0x1d4], PT ;  /* 0x0000750090007a0c */ /* 0x000fe20003f86270 */
[----:B---3--:R-:W-:Y:S03]  /*1f10*/  HMMA.16816.F32.BF16 R16, R76, R12, RZ ;  /* 0x0000000c4c10723c */ /* 0x008fe600000418ff */
[----:B------:R-:W-:-:S05]  /*1f20*/  ISETP.LT.OR P4, PT, R44, 0x21, P4 ;  /* 0x000000212c00780c */ /* 0x000fca0002781670 */
[C---:B------:R-:W-:Y:S08]  /*1f30*/  HMMA.16816.F32.BF16 R20, R76.reuse, R22, RZ ;  /* 0x000000164c14723c */ /* 0x040ff000000418ff */
[----:B------:R2:W-:Y:S01]  /*1f40*/  LDGSTS.E.BYPASS.LTC128B.128 [R199+0x1100], [R46.64], !P4 ;  /* 0x011000002ec77fae */ /* 0x0005e2000e101d4c */
[----:B------:R-:W-:Y:S01]  /*1f50*/  LOP3.LUT P4, RZ, R2, 0x4, RZ, 0xc0, !PT ;  /* 0x0000000402ff7812 */ /* 0x000fe2000788c0ff */
[----:B------:R-:W-:Y:S01]  /*1f60*/  IMAD.MOV.U32 R2, RZ, RZ, 0x40 ;  /* 0x00000040ff027424 */ /* 0x000fe200078e00ff */
[----:B------:R-:W-:Y:S01]  /*1f70*/  HMMA.16816.F32.BF16 R12, R76, R14, RZ ;  /* 0x0000000e4c0c723c */ /* 0x000fe200000418ff */
[----:B------:R3:W-:Y:S01]  /*1f80*/  LDGSTS.E.BYPASS.LTC128B.128 [R199+0x3100], [R74.64], !P6 ;  /* 0x031000004ac77fae */ /* 0x0007e2000f101d4c */
[----:B------:R-:W-:-:S02]  /*1f90*/  ISETP.GT.AND P6, PT, R202, 0x3f, PT ;  /* 0x0000003fca00780c */ /* 0x000fc40003fc4270 */
[----:B------:R-:W-:Y:S01]  /*1fa0*/  SEL R2, R2, 0xffffffc0, !P4 ;  /* 0xffffffc002027807 */ /* 0x000fe20006000000 */
[----:B------:R3:W-:Y:S01]  /*1fb0*/  LDGSTS.E.BYPASS.LTC128B.128 [R199+0x5100], [R72.64], !P5 ;  /* 0x0510000048c77fae */ /* 0x0007e2000e901d4c */
[----:B------:R-:W-:Y:S02]  /*1fc0*/  PLOP3.LUT P4, PT, PT, PT, UP0, 0x80, 0x0 ;  /* 0x000000000000781c */ /* 0x000fe40003f8f008 */
[C---:B----4-:R-:W-:Y:S01]  /*1fd0*/  HMMA.16816.F32.BF16 R8, R76.reuse, R40, RZ ;  /* 0x000000284c08723c */ /* 0x050fe200000418ff */
[----:B------:R-:W-:Y:S01]  /*1fe0*/  IMAD.IADD R192, R197, 0x1, R2 ;  /* 0x00000001c5c07824 */ /* 0x000fe200078e0202 */
[----:B------:R-:W-:Y:S01]  /*1ff0*/  LDSM.16.M88.4 R52, [R193+0xc100] ;  /* 0x00c10000c134783b */ /* 0x000fe20000000200 */
[----:B------:R-:W-:Y:S01]  /*2000*/  IMAD.IADD R184, R2, 0x1, R196 ;  /* 0x0000000102b87824 */ /* 0x000fe200078e02c4 */
[----:B------:R-:W-:Y:S02]  /*2010*/  LOP3.LUT R2, R6, R7, RZ, 0xfc, !PT ;  /* 0x0000000706027212 */ /* 0x000fe400078efcff */
[----:B-1----:R-:W1:Y:S02]  /*2020*/  LDSM.16.M88.4 R48, [R192+0x6100] ;  /* 0x00610000c030783b */ /* 0x002e640000000200 */
[----:B------:R-:W-:Y:S02]  /*2030*/  HMMA.16816.F32.BF16 R76, R76, R42, RZ ;  /* 0x0000002a4c4c723c */ /* 0x000fe400000418ff */
[----:B------:R-:W-:Y:S04]  /*2040*/  LDSM.16.M88.4 R40, [R192+0x7100] ;  /* 0x00710000c028783b */ /* 0x000fe80000000200 */
[----:B------:R-:W0:Y:S02]  /*2050*/  LDGDEPBAR ;  /* 0x00000000000079af */ /* 0x000e240000000000 */
[C---:B-----5:R-:W-:Y:S02]  /*2060*/  HMMA.16816.F32.BF16 R32, R56.reuse, R36, R32 ;  /* 0x000000243820723c */ /* 0x060fe40000041820 */
[----:B--2---:R-:W2:Y:S06]  /*2070*/  LDSM.16.M88.4 R44, [R192+0x6900] ;  /* 0x00690000c02c783b */ /* 0x004eac0000000200 */
[C---:B------:R-:W-:Y:S01]  /*2080*/  HMMA.16816.F32.BF16 R28, R56.reuse, R38, R28 ;  /* 0x00000026381c723c */ /* 0x040fe2000004181c */
[----:B------:R-:W4:Y:S04]  /*2090*/  LDSM.16.M88.4 R36, [R192+0x7900] ;  /* 0x00790000c024783b */ /* 0x000f280000000200 */
[----:B---3--:R-:W-:Y:S03]  /*20a0*/  LDSM.16.M88.4 R72, [R191+0xc100] ;  /* 0x00c10000bf48783b */ /* 0x008fe60000000200 */
[C---:B------:R-:W-:Y:S08]  /*20b0*/  HMMA.16816.F32.BF16 R24, R56.reuse, R68, R24 ;  /* 0x000000443818723c */ /* 0x040ff00000041818 */
[C---:B------:R-:W-:Y:S01]  /*20c0*/  HMMA.16816.F32.BF16 R20, R56.reuse, R70, R20 ;  /* 0x000000463814723c */ /* 0x040fe20000041814 */
[----:B------:R-:W3:Y:S07]  /*20d0*/  LDSM.16.M88.4 R68, [R184] ;  /* 0x00000000b844783b */ /* 0x000eee0000000200 */
[C---:B------:R-:W-:Y:S08]  /*20e0*/  HMMA.16816.F32.BF16 R16, R56.reuse, R64, R16 ;  /* 0x000000403810723c */ /* 0x040ff00000041810 */
[C---:B------:R-:W-:Y:S01]  /*20f0*/  HMMA.16816.F32.BF16 R12, R56.reuse, R66, R12 ;  /* 0x00000042380c723c */ /* 0x040fe2000004180c */
[----:B------:R-:W5:Y:S07]  /*2100*/  LDSM.16.M88.4 R64, [R184+0x800] ;  /* 0x00080000b840783b */ /* 0x000f6e0000000200 */
[C---:B------:R-:W-:Y:S08]  /*2110*/  HMMA.16816.F32.BF16 R8, R56.reuse, R60, R8 ;  /* 0x0000003c3808723c */ /* 0x040ff00000041808 */
[----:B------:R-:W-:Y:S01]  /*2120*/  HMMA.16816.F32.BF16 R76, R56, R62, R76 ;  /* 0x0000003e384c723c */ /* 0x000fe2000004184c */
[----:B------:R-:W3:Y:S04]  /*2130*/  LDSM.16.M88.4 R60, [R184+0x1000] ;  /* 0x00100000b83c783b */ /* 0x000ee80000000200 */
[----:B------:R-:W3:Y:S03]  /*2140*/  LDSM.16.M88.4 R56, [R184+0x1800] ;  /* 0x00180000b838783b */ /* 0x000ee60000000200 */
[C---:B-1----:R-:W-:Y:S08]  /*2150*/  HMMA.16816.F32.BF16 R32, R52.reuse, R48, R32 ;  /* 0x000000303420723c */ /* 0x042ff00000041820 */
[C---:B------:R-:W-:Y:S01]  /*2160*/  HMMA.16816.F32.BF16 R28, R52.reuse, R50, R28 ;  /* 0x00000032341c723c */ /* 0x040fe2000004181c */
[----:B------:R-:W-:Y:S07]  /*2170*/  LDSM.16.M88.4 R48, [R197+0x8100] ;  /* 0x00810000c530783b */ /* 0x000fee0000000200 */
[C---:B--2---:R-:W-:Y:S08]  /*2180*/  HMMA.16816.F32.BF16 R24, R52.reuse, R44, R24 ;  /* 0x0000002c3418723c */ /* 0x044ff00000041818 */
[C---:B------:R-:W-:Y:S01]  /*2190*/  HMMA.16816.F32.BF16 R20, R52.reuse, R46, R20 ;  /* 0x0000002e3414723c */ /* 0x040fe20000041814 */
[----:B------:R-:W-:Y:S07]  /*21a0*/  LDSM.16.M88.4 R44, [R197+0x8900] ;  /* 0x00890000c52c783b */ /* 0x000fee0000000200 */
[C---:B------:R-:W-:Y:S08]  /*21b0*/  HMMA.16816.F32.BF16 R16, R52.reuse, R40, R16 ;  /* 0x000000283410723c */ /* 0x040ff00000041810 */
[C---:B------:R-:W-:Y:S01]  /*21c0*/  HMMA.16816.F32.BF16 R12, R52.reuse, R42, R12 ;  /* 0x0000002a340c723c */ /* 0x040fe2000004180c */
[----:B------:R-:W-:Y:S07]  /*21d0*/  LDSM.16.M88.4 R40, [R197+0x9100] ;  /* 0x00910000c528783b */ /* 0x000fee0000000200 */
[C---:B----4-:R-:W-:Y:S08]  /*21e0*/  HMMA.16816.F32.BF16 R8, R52.reuse, R36, R8 ;  /* 0x000000243408723c */ /* 0x050ff00000041808 */
[----:B------:R-:W-:Y:S01]  /*21f0*/  HMMA.16816.F32.BF16 R76, R52, R38, R76 ;  /* 0x00000026344c723c */ /* 0x000fe2000004184c */
[----:B------:R-:W1:Y:S04]  /*2200*/  LDSM.16.M88.4 R52, [R198+0x10100] ;  /* 0x01010000c634783b */ /* 0x000e680000000200 */
[----:B------:R-:W2:Y:S03]  /*2210*/  LDSM.16.M88.4 R36, [R197+0x9900] ;  /* 0x00990000c524783b */ /* 0x000ea60000000200 */
[C---:B---3--:R-:W-:Y:S08]  /*2220*/  HMMA.16816.F32.BF16 R32, R72.reuse, R68, R32 ;  /* 0x000000444820723c */ /* 0x048ff00000041820 */
[C---:B------:R-:W-:Y:S01]  /*2230*/  HMMA.16816.F32.BF16 R28, R72.reuse, R70, R28 ;  /* 0x00000046481c723c */ /* 0x040fe2000004181c */
[----:B------:R-:W-:Y:S07]  /*2240*/  LDSM.16.M88.4 R68, [R196+0x2000] ;  /* 0x00200000c444783b */ /* 0x000fee0000000200 */
[C---:B-----5:R-:W-:Y:S08]  /*2250*/  HMMA.16816.F32.BF16 R24, R72.reuse, R64, R24 ;  /* 0x000000404818723c */ /* 0x060ff00000041818 */
[C---:B------:R-:W-:Y:S01]  /*2260*/  HMMA.16816.F32.BF16 R20, R72.reuse, R66, R20 ;  /* 0x000000424814723c */ /* 0x040fe20000041814 */
[----:B------:R-:W-:Y:S07]  /*2270*/  LDSM.16.M88.4 R64, [R196+0x2800] ;  /* 0x00280000c440783b */ /* 0x000fee0000000200 */
[C---:B------:R-:W-:Y:S08]  /*2280*/  HMMA.16816.F32.BF16 R16, R72.reuse, R60, R16 ;  /* 0x0000003c4810723c */ /* 0x040ff00000041810 */
[C---:B------:R-:W-:Y:S01]  /*2290*/  HMMA.16816.F32.BF16 R12, R72.reuse, R62, R12 ;  /* 0x0000003e480c723c */ /* 0x040fe2000004180c */
[----:B------:R-:W-:Y:S07]  /*22a0*/  LDSM.16.M88.4 R60, [R196+0x3000] ;  /* 0x00300000c43c783b */ /* 0x000fee0000000200 */
[C---:B------:R-:W-:Y:S08]  /*22b0*/  HMMA.16816.F32.BF16 R8, R72.reuse, R56, R8 ;  /* 0x000000384808723c */ /* 0x040ff00000041808 */
[----:B------:R-:W-:Y:S01]  /*22c0*/  HMMA.16816.F32.BF16 R76, R72, R58, R76 ;  /* 0x0000003a484c723c */ /* 0x000fe2000004184c */
[----:B------:R-:W3:Y:S04]  /*22d0*/  LDSM.16.M88.4 R72, [R194+0x10100] ;  /* 0x01010000c248783b */ /* 0x000ee80000000200 */
[----:B------:R-:W4:Y:S03]  /*22e0*/  LDSM.16.M88.4 R56, [R196+0x3800] ;  /* 0x00380000c438783b */ /* 0x000f260000000200 */
[C---:B-1----:R-:W-:Y:S08]  /*22f0*/  HMMA.16816.F32.BF16 R32, R52.reuse, R48, R32 ;  /* 0x000000303420723c */ /* 0x042ff00000041820 */
[C---:B------:R-:W-:Y:S01]  /*2300*/  HMMA.16816.F32.BF16 R28, R52.reuse, R50, R28 ;  /* 0x00000032341c723c */ /* 0x040fe2000004181c */
[----:B------:R-:W-:Y:S07]  /*2310*/  LDSM.16.M88.4 R48, [R192+0x8100] ;  /* 0x00810000c030783b */ /* 0x000fee0000000200 */
[C---:B------:R-:W-:Y:S08]  /*2320*/  HMMA.16816.F32.BF16 R24, R52.reuse, R44, R24 ;  /* 0x0000002c3418723c */ /* 0x040ff00000041818 */
[C---:B------:R-:W-:Y:S01]  /*2330*/  HMMA.16816.F32.BF16 R20, R52.reuse, R46, R20 ;  /* 0x0000002e3414723c */ /* 0x040fe20000041814 */
[----:B------:R-:W-:Y:S07]  /*2340*/  LDSM.16.M88.4 R44, [R192+0x8900] ;  /* 0x00890000c02c783b */ /* 0x000fee0000000200 */
[C---:B------:R-:W-:Y:S08]  /*2350*/  HMMA.16816.F32.BF16 R16, R52.reuse, R40, R16 ;  /* 0x000000283410723c */ /* 0x040ff00000041810 */
[C---:B------:R-:W-:Y:S01]  /*2360*/  HMMA.16816.F32.BF16 R12, R52.reuse, R42, R12 ;  /* 0x0000002a340c723c */ /* 0x040fe2000004180c */
[----:B------:R-:W-:Y:S07]  /*2370*/  LDSM.16.M88.4 R40, [R192+0x9100] ;  /* 0x00910000c028783b */ /* 0x000fee0000000200 */
[C---:B--2---:R-:W-:Y:S08]  /*2380*/  HMMA.16816.F32.BF16 R8, R52.reuse, R36, R8 ;  /* 0x000000243408723c */ /* 0x044ff00000041808 */
[----:B------:R-:W-:Y:S01]  /*2390*/  HMMA.16816.F32.BF16 R76, R52, R38, R76 ;  /* 0x00000026344c723c */ /* 0x000fe2000004184c */
[----:B------:R-:W1:Y:S04]  /*23a0*/  LDSM.16.M88.4 R52, [R193+0x10100] ;  /* 0x01010000c134783b */ /* 0x000e680000000200 */
[----:B------:R-:W2:Y:S03]  /*23b0*/  LDSM.16.M88.4 R36, [R192+0x9900] ;  /* 0x00990000c024783b */ /* 0x000ea60000000200 */
[C---:B---3--:R-:W-:Y:S08]  /*23c0*/  HMMA.16816.F32.BF16 R32, R72.reuse, R68, R32 ;  /* 0x000000444820723c */ /* 0x048ff00000041820 */
        /* <DEDUP_REMOVED lines=8> */
[C---:B----4-:R-:W-:Y:S08]  /*2450*/  HMMA.16816.F32.BF16 R8, R72.reuse, R56, R8 ;  /* 0x000000384808723c */ /* 0x050ff00000041808 */
        /* <DEDUP_REMOVED lines=53> */
[----:B------:R-:W-:Y:S04]  /*27b0*/  LDSM.16.M88.4 R56, [R191+0x14100] ;  /* 0x01410000bf38783b */ /* 0x000fe80000000200 */
[----:B------:R-:W3:Y:S01]  /*27c0*/  LDSM.16.M88.4 R72, [R184+0x4000] ;  /* 0x00400000b848783b */ /* 0x000ee20000000200 */
[----:B------:R-:W-:-:S04]  /*27d0*/  DEPBAR.LE SB0, 0x0 ;  /* 0x000080000000791a */ /* 0x000fc80000000000 */
[C---:B-1----:R-:W-:Y:S08]  /*27e0*/  HMMA.16816.F32.BF16 R32, R52.reuse, R48, R32 ;  /* 0x000000303420723c */ /* 0x042ff00000041820 */
[C---:B------:R-:W-:Y:S08]  /*27f0*/  HMMA.16816.F32.BF16 R28, R52.reuse, R50, R28 ;  /* 0x00000032341c723c */ /* 0x040ff0000004181c */
[C---:B------:R-:W-:Y:S08]  /*2800*/  HMMA.16816.F32.BF16 R24, R52.reuse, R44, R24 ;  /* 0x0000002c3418723c */ /* 0x040ff00000041818 */
[C---:B------:R-:W-:Y:S08]  /*2810*/  HMMA.16816.F32.BF16 R20, R52.reuse, R46, R20 ;  /* 0x0000002e3414723c */ /* 0x040ff00000041814 */
[C---:B------:R-:W-:Y:S08]  /*2820*/  HMMA.16816.F32.BF16 R16, R52.reuse, R40, R16 ;  /* 0x000000283410723c */ /* 0x040ff00000041810 */
[C---:B------:R-:W-:Y:S08]  /*2830*/  HMMA.16816.F32.BF16 R12, R52.reuse, R42, R12 ;  /* 0x0000002a340c723c */ /* 0x040ff0000004180c */
[C---:B--2---:R-:W-:Y:S08]  /*2840*/  HMMA.16816.F32.BF16 R8, R52.reuse, R36, R8 ;  /* 0x000000243408723c */ /* 0x044ff00000041808 */
[----:B------:R-:W-:Y:S08]  /*2850*/  HMMA.16816.F32.BF16 R76, R52, R38, R76 ;  /* 0x00000026344c723c */ /* 0x000ff0000004184c */
[C---:B---3--:R-:W-:Y:S08]  /*2860*/  HMMA.16816.F32.BF16 R32, R56.reuse, R72, R32 ;  /* 0x000000483820723c */ /* 0x048ff00000041820 */
[C---:B------:R-:W-:Y:S08]  /*2870*/  HMMA.16816.F32.BF16 R28, R56.reuse, R74, R28 ;  /* 0x0000004a381c723c */ /* 0x040ff0000004181c */
[C---:B------:R-:W-:Y:S08]  /*2880*/  HMMA.16816.F32.BF16 R24, R56.reuse, R68, R24 ;  /* 0x000000443818723c */ /* 0x040ff00000041818 */
[C---:B------:R-:W-:Y:S08]  /*2890*/  HMMA.16816.F32.BF16 R20, R56.reuse, R70, R20 ;  /* 0x000000463814723c */ /* 0x040ff00000041814 */
[C---:B------:R-:W-:Y:S08]  /*28a0*/  HMMA.16816.F32.BF16 R16, R56.reuse, R64, R16 ;  /* 0x000000403810723c */ /* 0x040ff00000041810 */
[C---:B------:R-:W-:Y:S08]  /*28b0*/  HMMA.16816.F32.BF16 R12, R56.reuse, R66, R12 ;  /* 0x00000042380c723c */ /* 0x040ff0000004180c */
[C---:B------:R-:W-:Y:S08]  /*28c0*/  HMMA.16816.F32.BF16 R8, R56.reuse, R60, R8 ;  /* 0x0000003c3808723c */ /* 0x040ff00000041808 */
[----:B------:R-:W-:Y:S01]  /*28d0*/  HMMA.16816.F32.BF16 R76, R56, R62, R76 ;  /* 0x0000003e384c723c */ /* 0x000fe2000004184c */
[----:B------:R-:W-:Y:S06]  /*28e0*/  BAR.SYNC.DEFER_BLOCKING 0x0 ;  /* 0x0000000000007b1d */ /* 0x000fec0000010000 */
[----:B------:R-:W-:Y:S05]  /*28f0*/  @!P4 BRA `(.L_x_10) ;  /* 0x000004300000c947 */ /* 0x000fea0003800000 */
[----:B------:R-:W-:Y:S01]  /*2900*/  ULEA UR11, UR11, UR8, 0x6 ;  /* 0x000000080b0b7291 */ /* 0x000fe2000f8e303f */
[----:B------:R-:W-:-:S05]  /*2910*/  IMAD.MOV.U32 R200, RZ, RZ, RZ ;  /* 0x000000ffffc87224 */ /* 0x000fca00078e00ff */
[----:B------:R-:W-:-:S05]  /*2920*/  IMAD.U32 R201, RZ, RZ, UR11 ;  /* 0x0000000bffc97e24 */ /* 0x000fca000f8e00ff */
[----:B------:R-:W-:-:S05]  /*2930*/  IADD3 R201, R201, -0x40, R202 ;  /* 0xffffffc0c9c97810 */ /* 0x000fca0007ffe0ca */
[----:B------:R-:W-:-:S04]  /*2940*/  @P0 IMAD.HI.U32 R7, R201, c[0x0][0x2bc], RZ ;  /* 0x0000af00c9070a27 */ /* 0x000fc800078e00ff */
[----:B------:R-:W-:Y:S01]  /*2950*/  IMAD.MOV.U32 R6, RZ, RZ, R201 ;  /* 0x000000ffff067224 */ /* 0x000fe200078e00c9 */
[----:B------:R-:W-:-:S04]  /*2960*/  @P0 SHF.R.U32.HI R6, RZ, c[0x0][0x2c0], R7 ;  /* 0x0000b000ff060a19 */ /* 0x000fc80000011607 */
[----:B------:R-:W-:-:S04]  /*2970*/  @!P6 IADD3 R38, P4, R6, UR16, RZ ;  /* 0x000000100626ec10 */ /* 0x000fc8000ff9e0ff */
[----:B------:R-:W-:Y:S02]  /*2980*/  @!P6 LEA.HI.X.SX32 R7, R6, UR15, 0x1, P4 ;  /* 0x0000000f0607ec11 */ /* 0x000fe4000a0f0eff */
[----:B------:R-:W-:-:S04]  /*2990*/  @!P6 LEA R36, P4, R38, c[0x0][0x2a0], 0x2 ;  /* 0x0000a8002624ea11 */ /* 0x000fc800078810ff */
[----:B------:R-:W-:-:S05]  /*29a0*/  @!P6 LEA.HI.X R37, R38, c[0x0][0x2a4], R7, 0x2, P4 ;  /* 0x0000a9002625ea11 */ /* 0x000fca00020f1407 */
[----:B------:R-:W2:Y:S01]  /*29b0*/  @!P6 LDG.E R200, [R36.64] ;  /* 0x0000000c24c8e981 */ /* 0x000ea2000c1e1900 */
[----:B------:R-:W-:Y:S01]  /*29c0*/  IMAD.MOV R6, RZ, RZ, -R6 ;  /* 0x000000ffff067224 */ /* 0x000fe200078e0a06 */
[----:B------:R-:W-:Y:S02]  /*29d0*/  SEL R46, RZ, 0x10, P1 ;  /* 0x00000010ff2e7807 */ /* 0x000fe40000800000 */
[----:B------:R-:W-:Y:S01]  /*29e0*/  SHF.L.U64.HI R40, R144, 0x1, R145 ;  /* 0x0000000190287819 */ /* 0x000fe20000010291 */
[----:B------:R-:W-:Y:S01]  /*29f0*/  IMAD R201, R6, c[0x0][0x2b8], R201 ;  /* 0x0000ae0006c97a24 */ /* 0x000fe200078e02c9 */
[----:B------:R-:W-:-:S03]  /*2a00*/  IADD3 R41, -R46, 0x10, RZ ;  /* 0x000000102e297810 */ /* 0x000fc60007ffe1ff */
[----:B------:R-:W-:Y:S01]  /*2a10*/  IMAD.WIDE.U32 R38, R201, c[0x0][0x1e0], RZ ;  /* 0x00007800c9267a25 */ /* 0x000fe200078e00ff */
[----:B------:R-:W-:Y:S02]  /*2a20*/  SHF.R.S32.HI R6, RZ, 0x1f, R201 ;  /* 0x0000001fff067819 */ /* 0x000fe400000114c9 */
[----:B------:R-:W-:-:S03]  /*2a30*/  LOP3.LUT R41, R41, 0xf, RZ, 0xc0, !PT ;  /* 0x0000000f29297812 */ /* 0x000fc600078ec0ff */
[----:B------:R-:W-:-:S04]  /*2a40*/  IMAD R6, R6, c[0x0][0x1e0], RZ ;  /* 0x0000780006067a24 */ /* 0x000fc800078e02ff */
[----:B------:R-:W-:-:S04]  /*2a50*/  IMAD R7, R201, c[0x0][0x1e4], R6 ;  /* 0x00007900c9077a24 */ /* 0x000fc800078e0206 */
[----:B------:R-:W-:Y:S01]  /*2a60*/  IMAD.IADD R39, R39, 0x1, R7 ;  /* 0x0000000127277824 */ /* 0x000fe200078e0207 */
[----:B--2---:R-:W-:-:S03]  /*2a70*/  SHF.R.S32.HI R7, RZ, 0x1f, R200 ;  /* 0x0000001fff077819 */ /* 0x004fc600000114c8 */
[----:B------:R-:W-:Y:S01]  /*2a80*/  IMAD.WIDE.U32 R36, R200, c[0x0][0x1f0], R38 ;  /* 0x00007c00c8247a25 */ /* 0x000fe200078e0026 */
[----:B------:R-:W-:-:S03]  /*2a90*/  SEL R38, RZ, 0x10, P3 ;  /* 0x00000010ff267807 */ /* 0x000fc60001800000 */
[----:B------:R-:W-:Y:S01]  /*2aa0*/  IMAD R7, R7, c[0x0][0x1f0], RZ ;  /* 0x00007c0007077a24 */ /* 0x000fe200078e02ff */
[----:B------:R-:W-:Y:S01]  /*2ab0*/  IADD3 R47, P4, R36, UR20, RZ ;  /* 0x00000014242f7c10 */ /* 0x000fe2000ff9e0ff */
[----:B------:R-:W-:Y:S01]  /*2ac0*/  IMAD.SHL.U32 R39, R144, 0x2, RZ ;  /* 0x0000000290277824 */ /* 0x000fe200078e00ff */
[----:B------:R-:W-:Y:S01]  /*2ad0*/  IADD3 R50, -R38, 0x10, RZ ;  /* 0x0000001026327810 */ /* 0x000fe20007ffe1ff */
[----:B------:R-:W-:Y:S01]  /*2ae0*/  IMAD R6, R200, c[0x0][0x1f4], R7 ;  /* 0x00007d00c8067a24 */ /* 0x000fe200078e0207 */
[----:B------:R-:W-:Y:S02]  /*2af0*/  SEL R7, RZ, 0x10, P2 ;  /* 0x00000010ff077807 */ /* 0x000fe40001000000 */
[----:B------:R-:W-:Y:S02]  /*2b00*/  LOP3.LUT R50, R50, 0xf, RZ, 0xc0, !PT ;  /* 0x0000000f32327812 */ /* 0x000fe400078ec0ff */
[----:B------:R-:W-:Y:S02]  /*2b10*/  IADD3.X R36, R37, UR18, R6, P4, !PT ;  /* 0x0000001225247c10 */ /* 0x000fe4000a7fe406 */
[----:B------:R-:W-:-:S02]  /*2b20*/  LEA R6, P4, R47, c[0x0][0x1c8], 0x1 ;  /* 0x000072002f067a11 */ /* 0x000fc400078808ff */
[----:B------:R-:W-:Y:S02]  /*2b30*/  IADD3 R49, -R7, 0x10, RZ ;  /* 0x0000001007317810 */ /* 0x000fe40007ffe1ff */
[----:B------:R-:W-:Y:S01]  /*2b40*/  LEA.HI.X R47, R47, c[0x0][0x1cc], R36, 0x1, P4 ;  /* 0x000073002f2f7a11 */ /* 0x000fe200020f0c24 */
[----:B------:R-:W1:Y:S01]  /*2b50*/  SHFL.IDX PT, R42, R6, 0x1, 0x181f ;  /* 0x00381f00062a7f89 */ /* 0x000e6200000e0000 */
[----:B------:R-:W-:Y:S01]  /*2b60*/  IMAD.SHL.U32 R36, R133, 0x2, RZ ;  /* 0x0000000285247824 */ /* 0x000fe200078e00ff */
[----:B------:R-:W-:Y:S02]  /*2b70*/  LOP3.LUT R49, R49, 0xf, RZ, 0xc0, !PT ;  /* 0x0000000f31317812 */ /* 0x000fe400078ec0ff */
[----:B------:R-:W2:Y:S01]  /*2b80*/  SHFL.IDX PT, R43, R47, 0x1, 0x181f ;  /* 0x00381f002f2b7f89 */ /* 0x000ea200000e0000 */
[----:B------:R-:W-:-:S03]  /*2b90*/  SHF.L.U64.HI R37, R133, 0x1, R146 ;  /* 0x0000000185257819 */ /* 0x000fc60000010292 */
[----:B------:R3:W4:Y:S04]  /*2ba0*/  SHFL.IDX PT, R45, R6, RZ, 0x181f ;  /* 0x00181fff062d7589 */ /* 0x00072800000e0000 */
[----:B------:R-:W5:Y:S01]  /*2bb0*/  SHFL.IDX PT, R44, R47, RZ, 0x181f ;  /* 0x00181fff2f2c7589 */ /* 0x000f6200000e0000 */
[----:B-1----:R-:W-:-:S04]  /*2bc0*/  IADD3 R50, P5, P4, R50, R42, R39 ;  /* 0x0000002a32327210 */ /* 0x002fc80007cbe027 */
[----:B--2---:R-:W-:Y:S02]  /*2bd0*/  IADD3.X R51, RZ, R43, R40, P5, P4 ;  /* 0x0000002bff337210 */ /* 0x004fe40002fe8428 */
[----:B------:R-:W-:Y:S01]  /*2be0*/  IADD3 R48, P5, P4, R49, R42, R36 ;  /* 0x0000002a31307210 */ /* 0x000fe20007cbe024 */
[----:B---3--:R-:W-:-:S03]  /*2bf0*/  IMAD.SHL.U32 R6, R134, 0x2, RZ ;  /* 0x0000000286067824 */ /* 0x008fc600078e00ff */
[----:B------:R-:W-:Y:S02]  /*2c00*/  IADD3.X R49, RZ, R43, R37, P5, P4 ;  /* 0x0000002bff317210 */ /* 0x000fe40002fe8425 */
[----:B------:R-:W-:Y:S02]  /*2c10*/  IADD3 R42, P5, P4, R41, R42, R6 ;  /* 0x0000002a292a7210 */ /* 0x000fe40007cbe006 */
[----:B------:R-:W-:-:S04]  /*2c20*/  SHF.L.U64.HI R41, R134, 0x1, R135 ;  /* 0x0000000186297819 */ /* 0x000fc80000010287 */
[----:B------:R-:W-:Y:S02]  /*2c30*/  IADD3.X R43, RZ, R43, R41, P5, P4 ;  /* 0x0000002bff2b7210 */ /* 0x000fe40002fe8429 */
[C---:B----4-:R-:W-:Y:S02]  /*2c40*/  IADD3 R52, P5, R45.reuse, R39, RZ ;  /* 0x000000272d347210 */ /* 0x050fe40007fbe0ff */
[----:B------:R-:W-:-:S03]  /*2c50*/  IADD3 R36, P4, R45, R36, RZ ;  /* 0x000000242d247210 */ /* 0x000fc60007f9e0ff */
[----:B-----5:R-:W-:Y:S01]  /*2c60*/  IMAD.X R53, R44, 0x1, R40, P5 ;  /* 0x000000012c357824 */ /* 0x020fe200028e0628 */
[----:B------:R-:W-:Y:S01]  /*2c70*/  ISETP.NE.U32.AND P5, PT, R38, RZ, PT ;  /* 0x000000ff2600720c */ /* 0x000fe20003fa5070 */
[C---:B------:R-:W-:Y:S01]  /*2c80*/  IMAD.X R37, R44.reuse, 0x1, R37, P4 ;  /* 0x000000012c257824 */ /* 0x040fe200020e0625 */
[----:B------:R-:W-:Y:S02]  /*2c90*/  IADD3 R38, P4, R45, R6, RZ ;  /* 0x000000062d267210 */ /* 0x000fe40007f9e0ff */
[----:B------:R1:W-:Y:S03]  /*2ca0*/  LDGSTS.E.BYPASS.LTC128B.128 [R199+0x6100], [R52.64], !P3 ;  /* 0x0610000034c77fae */ /* 0x0003e6000d901d4c */
[----:B------:R-:W-:Y:S01]  /*2cb0*/  IMAD.X R39, R44, 0x1, R41, P4 ;  /* 0x000000012c277824 */ /* 0x000fe200020e0629 */
[----:B------:R1:W-:Y:S01]  /*2cc0*/  LDGSTS.E.BYPASS.LTC128B.128 [R199+0x8100], [R36.64], !P2 ;  /* 0x0810000024c77fae */ /* 0x0003e2000d101d4c */
[----:B------:R-:W-:-:S03]  /*2cd0*/  ISETP.NE.U32.AND P4, PT, R7, RZ, PT ;  /* 0x000000ff0700720c */ /* 0x000fc60003f85070 */
[----:B------:R1:W-:Y:S04]  /*2ce0*/  LDGSTS.E.BYPASS.LTC128B.128 [R199+0xa100], [R38.64], !P1 ;  /* 0x0a10000026c77fae */ /* 0x0003e8000c901d4c */
[----:B------:R1:W-:Y:S01]  /*2cf0*/  LDGSTS.E.BYPASS.LTC128B.128.ZFILL [R199+0x7100], [R50.64], P5 ;  /* 0x0710000032c77fae */ /* 0x0003e2000a941d4c */
[----:B------:R-:W-:-:S05]  /*2d00*/  ISETP.NE.U32.AND P5, PT, R46, RZ, PT ;  /* 0x000000ff2e00720c */ /* 0x000fca0003fa5070 */
[----:B------:R1:W-:Y:S08]  /*2d10*/  LDGSTS.E.BYPASS.LTC128B.128.ZFILL [R199+0x9100], [R48.64], P4 ;  /* 0x0910000030c77fae */ /* 0x0003f0000a141d4c */
[----:B------:R1:W-:Y:S02]  /*2d20*/  LDGSTS.E.BYPASS.LTC128B.128.ZFILL [R199+0xb100], [R42.64], P5 ;  /* 0x0b1000002ac77fae */ /* 0x0003e4000a941d4c */
.L_x_10:
[----:B------:R-:W-:Y:S01]  /*2d30*/  LOP3.LUT R4, R4, 0xffffffe0, RZ, 0xc0, !PT ;  /* 0xffffffe004047812 */ /* 0x000fe200078ec0ff */
[----:B-1----:R-:W-:Y:S01]  /*2d40*/  IMAD.U32 R36, RZ, RZ, UR9 ;  /* 0x00000009ff247e24 */ /* 0x002fe2000f8e00ff */
[----:B------:R-:W-:Y:S01]  /*2d50*/  UIADD3 UR6, UR6, -0x2, URZ ;  /* 0xfffffffe06067890 */ /* 0x000fe2000fffe03f */
[----:B------:R-:W-:Y:S01]  /*2d60*/  IMAD.SHL.U32 R195, R2, 0x2, RZ ;  /* 0x0000000202c37824 */ /* 0x000fe200078e00ff */
[----:B------:R-:W0:Y:S01]  /*2d70*/  LDGDEPBAR ;  /* 0x00000000000079af */ /* 0x000e220000000000 */
[----:B------:R-:W-:Y:S01]  /*2d80*/  IMAD.IADD R4, R3, 0x1, -R4 ;  /* 0x0000000103047824 */ /* 0x000fe200078e0a04 */
[----:B------:R-:W-:Y:S01]  /*2d90*/  UISETP.GE.AND UP0, UPT, UR6, UR7, UPT ;  /* 0x000000070600728c */ /* 0x000fe2000bf06270 */
[--C-:B------:R-:W-:Y:S01]  /*2da0*/  IMAD R189, R5, 0x2, R195.reuse ;  /* 0x0000000205bd7824 */ /* 0x100fe200078e02c3 */
[----:B------:R-:W-:Y:S01]  /*2db0*/  LDSM.16.MT88.4 R68, [R195+0x2100] ;  /* 0x00210000c344783b */ /* 0x000fe20000004200 */
[----:B------:R-:W-:Y:S01]  /*2dc0*/  IMAD R190, R0, 0x2, R195 ;  /* 0x0000000200be7824 */ /* 0x000fe200078e02c3 */
[----:B------:R-:W-:-:S02]  /*2dd0*/  SHF.R.S32.HI R3, RZ, 0x1f, R4 ;  /* 0x0000001fff037819 */ /* 0x000fc40000011404 */
[----:B------:R-:W-:Y:S01]  /*2de0*/  LDSM.16.MT88.4 R84, [R189+0x2100] ;  /* 0x00210000bd54783b */ /* 0x000fe20000004200 */
[----:B------:R-:W-:Y:S01]  /*2df0*/  IMAD R188, R5, 0x2, R190 ;  /* 0x0000000205bc7824 */ /* 0x000fe200078e02be */
[----:B------:R-:W-:Y:S02]  /*2e00*/  LEA.HI R3, R3, R4, RZ, 0x2 ;  /* 0x0000000403037211 */ /* 0x000fe400078f10ff */
[----:B------:R-:W-:Y:S02]  /*2e10*/  LDSM.16.MT88.4 R44, [R190+0x100] ;  /* 0x00010000be2c783b */ /* 0x000fe40000004200 */
[----:B------:R-:W-:Y:S02]  /*2e20*/  LOP3.LUT R3, R3, 0x7ffffffc, RZ, 0xc0, !PT ;  /* 0x7ffffffc03037812 */ /* 0x000fe400078ec0ff */
[----:B------:R-:W-:Y:S03]  /*2e30*/  LDSM.16.MT88.4 R52, [R189+0x100] ;  /* 0x00010000bd34783b */ /* 0x000fe60000004200 */
[----:B------:R-:W-:Y:S01]  /*2e40*/  IMAD.IADD R3, R4, 0x1, -R3 ;  /* 0x0000000104037824 */ /* 0x000fe200078e0a03 */
[----:B------:R-:W-:Y:S03]  /*2e50*/  LDSM.16.MT88.4 R60, [R188+0x100] ;  /* 0x00010000bc3c783b */ /* 0x000fe60000004200 */
[----:B------:R-:W-:Y:S01]  /*2e60*/  IMAD R36, R3, -0x2, R36 ;  /* 0xfffffffe03247824 */ /* 0x000fe200078e0224 */
[----:B------:R-:W-:Y:S04]  /*2e70*/  LDSM.16.MT88.4 R92, [R188+0x2100] ;  /* 0x00210000bc5c783b */ /* 0x000fe80000004200 */
[C---:B------:R-:W-:Y:S01]  /*2e80*/  ISETP.GT.AND P5, PT, R36.reuse, RZ, PT ;  /* 0x000000ff2400720c */ /* 0x040fe20003fa4270 */
[----:B------:R-:W-:Y:S01]  /*2e90*/  LDSM.16.MT88.4 R100, [R195+0x4100] ;  /* 0x00410000c364783b */ /* 0x000fe20000004200 */
[----:B------:R-:W-:-:S02]  /*2ea0*/  ISETP.GT.AND P4, PT, R36, 0x1, PT ;  /* 0x000000012400780c */ /* 0x000fc40003f84270 */
[----:B------:R-:W-:Y:S01]  /*2eb0*/  FSEL R34, R34, -INF , P5 ;  /* 0xff80000022227808 */ /* 0x000fe20002800000 */
[----:B------:R-:W-:Y:S01]  /*2ec0*/  LDSM.16.MT88.4 R104, [R190+0x4100] ;  /* 0x00410000be68783b */ /* 0x000fe20000004200 */
[----:B------:R-:W-:Y:S02]  /*2ed0*/  FSEL R3, R32, -INF , P5 ;  /* 0xff80000020037808 */ /* 0x000fe40002800000 */
[C---:B------:R-:W-:Y:S01]  /*2ee0*/  ISETP.GT.AND P5, PT, R36.reuse, 0x8, PT ;  /* 0x000000082400780c */ /* 0x040fe20003fa4270 */
[----:B------:R-:W-:Y:S01]  /*2ef0*/  LDSM.16.MT88.4 R112, [R189+0x4100] ;  /* 0x00410000bd70783b */ /* 0x000fe20000004200 */
[----:B------:R-:W-:Y:S02]  /*2f00*/  FSEL R32, R35, -INF , P4 ;  /* 0xff80000023207808 */ /* 0x000fe40002000000 */
[----:B------:R-:W-:Y:S01]  /*2f10*/  FSEL R33, R33, -INF , P4 ;  /* 0xff80000021217808 */ /* 0x000fe20002000000 */
[----:B------:R-:W-:Y:S01]  /*2f20*/  LDSM.16.MT88.4 R136, [R190+0x900] ;  /* 0x00090000be88783b */ /* 0x000fe20000004200 */
[----:B------:R-:W-:-:S02]  /*2f30*/  ISETP.GT.AND P4, PT, R36, 0x9, PT ;  /* 0x000000092400780c */ /* 0x000fc40003f84270 */
[----:B------:R-:W-:Y:S02]  /*2f40*/  FSEL R6, R30, -INF , P5 ;  /* 0xff8000001e067808 */ /* 0x000fe40002800000 */
[----:B------:R-:W-:Y:S02]  /*2f50*/  FSEL R35, R28, -INF , P5 ;  /* 0xff8000001c237808 */ /* 0x000fe40002800000 */
[----:B------:R-:W-:Y:S02]  /*2f60*/  ISETP.GT.AND P5, PT, R36, 0x10, PT ;  /* 0x000000102400780c */ /* 0x000fe40003fa4270 */
[----:B------:R-:W-:Y:S02]  /*2f70*/  FSEL R4, R31, -INF , P4 ;  /* 0xff8000001f047808 */ /* 0x000fe40002000000 */
[----:B------:R-:W-:Y:S02]  /*2f80*/  FSEL R31, R29, -INF , P4 ;  /* 0xff8000001d1f7808 */ /* 0x000fe40002000000 */
[----:B------:R-:W-:-:S02]  /*2f90*/  FSEL R29, R24, -INF , P5 ;  /* 0xff800000181d7808 */ /* 0x000fc40002800000 */
[----:B------:R-:W-:Y:S02]  /*2fa0*/  FMNMX.FTZ R24, R3, R33, !PT ;  /* 0x0000002103187209 */ /* 0x000fe40007810000 */
[----:B------:R-:W-:Y:S02]  /*2fb0*/  ISETP.GT.AND P4, PT, R36, 0x11, PT ;  /* 0x000000112400780c */ /* 0x000fe40003f84270 */
[----:B------:R-:W-:Y:S02]  /*2fc0*/  FSEL R30, R26, -INF , P5 ;  /* 0xff8000001a1e7808 */ /* 0x000fe40002800000 */
[----:B------:R-:W-:Y:S02]  /*2fd0*/  ISETP.GT.AND P5, PT, R36, 0x18, PT ;  /* 0x000000182400780c */ /* 0x000fe40003fa4270 */
[----:B------:R-:W-:Y:S02]  /*2fe0*/  FMNMX.FTZ R24, R35, R24, !PT ;  /* 0x0000001823187209 */ /* 0x000fe40007810000 */
[----:B------:R-:W-:-:S02]  /*2ff0*/  FSEL R28, R27, -INF , P4 ;  /* 0xff8000001b1c7808 */ /* 0x000fc40002000000 */
[----:B------:R-:W-:Y:S02]  /*3000*/  FSEL R25, R25, -INF , P4 ;  /* 0xff80000019197808 */ /* 0x000fe40002000000 */
[----:B------:R-:W-:Y:S02]  /*3010*/  ISETP.GT.AND P4, PT, R36, 0x19, PT ;  /* 0x000000192400780c */ /* 0x000fe40003f84270 */
[----:B------:R-:W-:Y:S02]  /*3020*/  FSEL R7, R20, -INF , P5 ;  /* 0xff80000014077808 */ /* 0x000fe40002800000 */
[----:B------:R-:W-:Y:S02]  /*3030*/  FMNMX.FTZ R20, R31, R24, !PT ;  /* 0x000000181f147209 */ /* 0x000fe40007810000 */
[----:B------:R-:W-:Y:S02]  /*3040*/  FSEL R26, R22, -INF , P5 ;  /* 0xff800000161a7808 */ /* 0x000fe40002800000 */
[----:B------:R-:W-:-:S02]  /*3050*/  FSEL R24, R23, -INF , P4 ;  /* 0xff80000017187808 */ /* 0x000fc40002000000 */
[----:B------:R-:W-:Y:S02]  /*3060*/  FSEL R21, R21, -INF , P4 ;  /* 0xff80000015157808 */ /* 0x000fe40002000000 */
[C---:B------:R-:W-:Y:S02]  /*3070*/  ISETP.GT.AND P5, PT, R36.reuse, 0x20, PT ;  /* 0x000000202400780c */ /* 0x040fe40003fa4270 */
[----:B------:R-:W-:Y:S02]  /*3080*/  ISETP.GT.AND P4, PT, R36, 0x21, PT ;  /* 0x000000212400780c */ /* 0x000fe40003f84270 */
[----:B------:R-:W-:Y:S02]  /*3090*/  FMNMX.FTZ R20, R29, R20, !PT ;  /* 0x000000141d147209 */ /* 0x000fe40007810000 */
[----:B------:R-:W-:Y:S02]  /*30a0*/  FSEL R171, R16, -INF , P5 ;  /* 0xff80000010ab7808 */ /* 0x000fe40002800000 */
[----:B------:R-:W-:-:S02]  /*30b0*/  FSEL R163, R17, -INF , P4 ;  /* 0xff80000011a37808 */ /* 0x000fc40002000000 */
[----:B------:R-:W-:Y:S02]  /*30c0*/  FMNMX.FTZ R16, R25, R20, !PT ;  /* 0x0000001419107209 */ /* 0x000fe40007810000 */
[----:B------:R-:W-:Y:S02]  /*30d0*/  FMNMX.FTZ R17, R34, R32, !PT ;  /* 0x0000002022117209 */ /* 0x000fe40007810000 */
[----:B------:R-:W-:Y:S02]  /*30e0*/  FSEL R166, R18, -INF , P5 ;  /* 0xff80000012a67808 */ /* 0x000fe40002800000 */
[----:B------:R-:W-:Y:S02]  /*30f0*/  FSEL R204, R19, -INF , P4 ;  /* 0xff80000013cc7808 */ /* 0x000fe40002000000 */
[C---:B------:R-:W-:Y:S02]  /*3100*/  ISETP.GT.AND P5, PT, R36.reuse, 0x28, PT ;  /* 0x000000282400780c */ /* 0x040fe40003fa4270 */
[----:B------:R-:W-:-:S02]  /*3110*/  ISETP.GT.AND P4, PT, R36, 0x29, PT ;  /* 0x000000292400780c */ /* 0x000fc40003f84270 */
[----:B------:R-:W-:Y:S02]  /*3120*/  FMNMX.FTZ R16, R7, R16, !PT ;  /* 0x0000001007107209 */ /* 0x000fe40007810000 */
[----:B------:R-:W-:Y:S02]  /*3130*/  FMNMX.FTZ R17, R6, R17, !PT ;  /* 0x0000001106117209 */ /* 0x000fe40007810000 */
[----:B------:R-:W-:Y:S02]  /*3140*/  FSEL R168, R14, -INF , P5 ;  /* 0xff8000000ea87808 */ /* 0x000fe40002800000 */
[----:B------:R-:W-:Y:S02]  /*3150*/  FSEL R174, R15, -INF , P4 ;  /* 0xff8000000fae7808 */ /* 0x000fe40002000000 */
[----:B------:R-:W-:Y:S02]  /*3160*/  FMNMX.FTZ R14, R21, R16, !PT ;  /* 0x00000010150e7209 */ /* 0x000fe40007810000 */
[----:B------:R-:W-:-:S02]  /*3170*/  FMNMX.FTZ R15, R4, R17, !PT ;  /* 0x00000011040f7209 */ /* 0x000fc40007810000 */
[----:B------:R-:W-:Y:S01]  /*3180*/  FSEL R169, R12, -INF , P5 ;  /* 0xff8000000ca97808 */ /* 0x000fe20002800000 */
[----:B------:R-:W-:Y:S01]  /*3190*/  LDSM.16.MT88.4 R16, [R189+0x2900] ;  /* 0x00290000bd10783b */ /* 0x000fe20000004200 */
[----:B------:R-:W-:Y:S02]  /*31a0*/  FSEL R165, R13, -INF , P4 ;  /* 0xff8000000da57808 */ /* 0x000fe40002000000 */
[----:B------:R-:W-:Y:S02]  /*31b0*/  FMNMX.FTZ R12, R171, R14, !PT ;  /* 0x0000000eab0c7209 */ /* 0x000fe40007810000 */
[----:B------:R-:W-:Y:S02]  /*31c0*/  FMNMX.FTZ R13, R30, R15, !PT ;  /* 0x0000000f1e0d7209 */ /* 0x000fe40007810000 */
[----:B------:R-:W-:Y:S02]  /*31d0*/  ISETP.GT.AND P5, PT, R36, 0x30, PT ;  /* 0x000000302400780c */ /* 0x000fe40003fa4270 */
[----:B------:R-:W-:-:S02]  /*31e0*/  FMNMX.FTZ R12, R163, R12, !PT ;  /* 0x0000000ca30c7209 */ /* 0x000fc40007810000 */
[----:B------:R-:W-:Y:S02]  /*31f0*/  FMNMX.FTZ R13, R28, R13, !PT ;  /* 0x0000000d1c0d7209 */ /* 0x000fe40007810000 */
[----:B------:R-:W-:Y:S02]  /*3200*/  FSEL R170, R10, -INF , P5 ;  /* 0xff8000000aaa7808 */ /* 0x000fe40002800000 */
[----:B------:R-:W-:Y:S02]  /*3210*/  FMNMX.FTZ R10, R169, R12, !PT ;  /* 0x0000000ca90a7209 */ /* 0x000fe40007810000 */
[----:B------:R-:W-:Y:S02]  /*3220*/  FMNMX.FTZ R13, R26, R13, !PT ;  /* 0x0000000d1a0d7209 */ /* 0x000fe40007810000 */
[----:B------:R-:W-:Y:S02]  /*3230*/  ISETP.GT.AND P4, PT, R36, 0x31, PT ;  /* 0x000000312400780c */ /* 0x000fe40003f84270 */
[----:B------:R-:W-:-:S02]  /*3240*/  FSEL R175, R8, -INF , P5 ;  /* 0xff80000008af7808 */ /* 0x000fc40002800000 */
[----:B------:R-:W-:Y:S02]  /*3250*/  FMNMX.FTZ R10, R165, R10, !PT ;  /* 0x0000000aa50a7209 */ /* 0x000fe40007810000 */
[----:B------:R-:W-:Y:S02]  /*3260*/  FMNMX.FTZ R13, R24, R13, !PT ;  /* 0x0000000d180d7209 */ /* 0x000fe40007810000 */
[----:B------:R-:W-:Y:S02]  /*3270*/  FSEL R173, R9, -INF , P4 ;  /* 0xff80000009ad7808 */ /* 0x000fe40002000000 */
[----:B------:R-:W-:Y:S02]  /*3280*/  ISETP.GT.AND P5, PT, R36, 0x38, PT ;  /* 0x000000382400780c */ /* 0x000fe40003fa4270 */
[----:B------:R-:W-:Y:S02]  /*3290*/  FMNMX.FTZ R10, R175, R10, !PT ;  /* 0x0000000aaf0a7209 */ /* 0x000fe40007810000 */
[----:B------:R-:W-:-:S02]  /*32a0*/  FMNMX.FTZ R13, R166, R13, !PT ;  /* 0x0000000da60d7209 */ /* 0x000fc40007810000 */
[----:B------:R-:W-:Y:S02]  /*32b0*/  FSEL R142, R11, -INF , P4 ;  /* 0xff8000000b8e7808 */ /* 0x000fe40002000000 */
[----:B------:R-:W-:Y:S02]  /*32c0*/  ISETP.GT.AND P4, PT, R36, 0x39, PT ;  /* 0x000000392400780c */ /* 0x000fe40003f84270 */
[----:B------:R-:W-:Y:S01]  /*32d0*/  FSEL R143, R76, -INF , P5 ;  /* 0xff8000004c8f7808 */ /* 0x000fe20002800000 */
[----:B------:R-:W-:Y:S01]  /*32e0*/  LDSM.16.MT88.4 R36, [R195+0x100] ;  /* 0x00010000c324783b */ /* 0x000fe20000004200 */
[----:B------:R-:W-:Y:S02]  /*32f0*/  FMNMX.FTZ R10, R173, R10, !PT ;  /* 0x0000000aad0a7209 */ /* 0x000fe40007810000 */
[----:B------:R-:W-:Y:S02]  /*3300*/  FMNMX.FTZ R9, R204, R13, !PT ;  /* 0x0000000dcc097209 */ /* 0x000fe40007810000 */
[----:B------:R-:W-:Y:S01]  /*3310*/  FSEL R141, R77, -INF , P4 ;  /* 0xff8000004d8d7808 */ /* 0x000fe20002000000 */
[----:B------:R-:W-:Y:S01]  /*3320*/  LDSM.16.MT88.4 R12, [R188+0x2900] ;  /* 0x00290000bc0c783b */ /* 0x000fe20000004200 */
[----:B------:R-:W-:-:S02]  /*3330*/  FMNMX.FTZ R8, R143, R10, !PT ;  /* 0x0000000a8f087209 */ /* 0x000fc40007810000 */
[----:B------:R-:W-:Y:S02]  /*3340*/  FMNMX.FTZ R9, R168, R9, !PT ;  /* 0x00000009a8097209 */ /* 0x000fe40007810000 */
[----:B------:R-:W-:Y:S02]  /*3350*/  FMNMX.FTZ R8, R141, R8, !PT ;  /* 0x000000088d087209 */ /* 0x000fe40007810000 */
[----:B------:R-:W-:Y:S02]  /*3360*/  FMNMX.FTZ R9, R174, R9, !PT ;  /* 0x00000009ae097209 */ /* 0x000fe40007810000 */
[----:B------:R-:W-:Y:S01]  /*3370*/  FSEL R140, R78, -INF , P5 ;  /* 0xff8000004e8c7808 */ /* 0x000fe20002800000 */
[----:B------:R-:W1:Y:S01]  /*3380*/  SHFL.BFLY PT, R11, R8, 0x2, 0x1f ;  /* 0x0c401f00080b7f89 */ /* 0x000e6200000e0000 */
[----:B------:R-:W-:Y:S02]  /*3390*/  FMNMX.FTZ R9, R170, R9, !PT ;  /* 0x00000009aa097209 */ /* 0x000fe40007810000 */
[----:B------:R-:W-:-:S02]  /*33a0*/  FSEL R164, R79, -INF , P4 ;  /* 0xff8000004fa47808 */ /* 0x000fc40002000000 */
[----:B------:R-:W-:Y:S01]  /*33b0*/  FMNMX.FTZ R9, R142, R9, !PT ;  /* 0x000000098e097209 */ /* 0x000fe20007810000 */
[----:B------:R-:W-:Y:S03]  /*33c0*/  LDSM.16.MT88.4 R76, [R190+0x2100] ;  /* 0x00210000be4c783b */ /* 0x000fe60000004200 */
[----:B------:R-:W-:-:S04]  /*33d0*/  FMNMX.FTZ R9, R140, R9, !PT ;  /* 0x000000098c097209 */ /* 0x000fc80007810000 */
[----:B------:R-:W-:-:S05]  /*33e0*/  FMNMX.FTZ R10, R164, R9, !PT ;  /* 0x00000009a40a7209 */ /* 0x000fca0007810000 */
[----:B------:R-:W2:Y:S01]  /*33f0*/  SHFL.BFLY PT, R9, R10, 0x2, 0x1f ;  /* 0x0c401f000a097f89 */ /* 0x000ea200000e0000 */
[----:B-1----:R-:W-:-:S05]  /*3400*/  FMNMX.FTZ R11, R8, R11, !PT ;  /* 0x0000000b080b7209 */ /* 0x002fca0007810000 */
[----:B------:R-:W1:Y:S01]  /*3410*/  SHFL.BFLY PT, R132, R11, 0x1, 0x1f ;  /* 0x0c201f000b847f89 */ /* 0x000e6200000e0000 */
[----:B--2---:R-:W-:-:S05]  /*3420*/  FMNMX.FTZ R9, R10, R9, !PT ;  /* 0x000000090a097209 */ /* 0x004fca0007810000 */
[----:B------:R-:W2:Y:S01]  /*3430*/  SHFL.BFLY PT, R8, R9, 0x1, 0x1f ;  /* 0x0c201f0009087f89 */ /* 0x000ea200000e0000 */
[----:B-1----:R-:W-:-:S04]  /*3440*/  FMNMX.FTZ R132, R11, R132, !PT ;  /* 0x000000840b847209 */ /* 0x002fc80007810000 */
[C---:B------:R-:W-:Y:S01]  /*3450*/  FSETP.NEU.FTZ.AND P4, PT, R132.reuse, -INF , PT ;  /* 0xff8000008400780b */ /* 0x040fe20003f9d000 */
[----:B------:R-:W-:-:S05]  /*3460*/  FMUL.FTZ R172, R132, c[0x0][0x2d0] ;  /* 0x0000b40084ac7a20 */ /* 0x000fca0000410000 */
[----:B------:R-:W-:-:S05]  /*3470*/  FSEL R172, R172, RZ, P4 ;  /* 0x000000ffacac7208 */ /* 0x000fca0002000000 */
[--C-:B------:R-:W-:Y:S02]  /*3480*/  FFMA.FTZ R157, R3, c[0x0][0x2d0], -R172.reuse ;  /* 0x0000b400039d7a23 */ /* 0x100fe400000108ac */
[--C-:B------:R-:W-:Y:S01]  /*3490*/  FFMA.FTZ R156, R33, c[0x0][0x2d0], -R172.reuse ;  /* 0x0000b400219c7a23 */ /* 0x100fe200000108ac */
[----:B--2---:R-:W-:Y:S01]  /*34a0*/  FMNMX.FTZ R3, R8, R9, !PT ;  /* 0x0000000908037209 */ /* 0x004fe20007810000 */
[--C-:B------:R-:W-:Y:S01]  /*34b0*/  FFMA.FTZ R154, R35, c[0x0][0x2d0], -R172.reuse ;  /* 0x0000b400239a7a23 */ /* 0x100fe200000108ac */
[----:B------:R-:W-:Y:S01]  /*34c0*/  LDSM.16.MT88.4 R8, [R195+0x2900] ;  /* 0x00290000c308783b */ /* 0x000fe20000004200 */
[--C-:B------:R-:W-:Y:S01]  /*34d0*/  FFMA.FTZ R151, R31, c[0x0][0x2d0], -R172.reuse ;  /* 0x0000b4001f977a23 */ /* 0x100fe200000108ac */
[C---:B------:R-:W-:Y:S01]  /*34e0*/  FSETP.NEU.FTZ.AND P4, PT, R3.reuse, -INF , PT ;  /* 0xff8000000300780b */ /* 0x040fe20003f9d000 */
[----:B------:R-:W-:Y:S01]  /*34f0*/  FMUL.FTZ R167, R3, c[0x0][0x2d0] ;  /* 0x0000b40003a77a20 */ /* 0x000fe20000410000 */
[----:B------:R-:W-:Y:S01]  /*3500*/  MUFU.EX2 R157, R157 ;  /* 0x0000009d009d7308 */ /* 0x000fe20000000800 */
[----:B------:R-:W-:-:S02]  /*3510*/  FFMA.FTZ R149, R7, c[0x0][0x2d0], -R172 ;  /* 0x0000b40007957a23 */ /* 0x000fc400000108ac */
[--C-:B------:R-:W-:Y:S01]  /*3520*/  FFMA.FTZ R155, R29, c[0x0][0x2d0], -R172.reuse ;  /* 0x0000b4001d9b7a23 */ /* 0x100fe200000108ac */
[----:B------:R-:W-:Y:S01]  /*3530*/  FSEL R167, R167, RZ, P4 ;  /* 0x000000ffa7a77208 */ /* 0x000fe20002000000 */
[--C-:B------:R-:W-:Y:S01]  /*3540*/  FFMA.FTZ R150, R25, c[0x0][0x2d0], -R172.reuse ;  /* 0x0000b40019967a23 */ /* 0x100fe200000108ac */
[----:B------:R-:W-:Y:S01]  /*3550*/  PLOP3.LUT P4, PT, PT, PT, UP0, 0x80, 0x0 ;  /* 0x000000000000781c */ /* 0x000fe20003f8f008 */
[----:B------:R-:W-:Y:S01]  /*3560*/  FFMA.FTZ R2, R21, c[0x0][0x2d0], -R172 ;  /* 0x0000b40015027a23 */ /* 0x000fe200000108ac */
[----:B------:R-:W1:Y:S01]  /*3570*/  MUFU.EX2 R156, R156 ;  /* 0x0000009c009c7308 */ /* 0x000e620000000800 */
[--C-:B------:R-:W-:Y:S01]  /*3580*/  FFMA.FTZ R158, R34, c[0x0][0x2d0], -R167.reuse ;  /* 0x0000b400229e7a23 */ /* 0x100fe200000108a7 */
[----:B------:R-:W-:Y:S01]  /*3590*/  LDSM.16.MT88.4 R20, [R195+0x900] ;  /* 0x00090000c314783b */ /* 0x000fe20000004200 */
[--C-:B------:R-:W-:Y:S02]  /*35a0*/  FFMA.FTZ R159, R32, c[0x0][0x2d0], -R167.reuse ;  /* 0x0000b400209f7a23 */ /* 0x100fe400000108a7 */
[--C-:B------:R-:W-:Y:S01]  /*35b0*/  FFMA.FTZ R161, R6, c[0x0][0x2d0], -R167.reuse ;  /* 0x0000b40006a17a23 */ /* 0x100fe200000108a7 */
[----:B------:R-:W-:Y:S01]  /*35c0*/  LDSM.16.MT88.4 R32, [R189+0x900] ;  /* 0x00090000bd20783b */ /* 0x000fe20000004200 */
[--C-:B------:R-:W-:Y:S01]  /*35d0*/  FFMA.FTZ R152, R4, c[0x0][0x2d0], -R167.reuse ;  /* 0x0000b40004987a23 */ /* 0x100fe200000108a7 */
[----:B------:R-:W-:Y:S01]  /*35e0*/  MUFU.EX2 R154, R154 ;  /* 0x0000009a009a7308 */ /* 0x000fe20000000800 */
[--C-:B------:R-:W-:Y:S01]  /*35f0*/  FFMA.FTZ R153, R30, c[0x0][0x2d0], -R167.reuse ;  /* 0x0000b4001e997a23 */ /* 0x100fe200000108a7 */
[----:B------:R-:W2:Y:S01]  /*3600*/  LDSM.16.MT88.4 R4, [R188+0x4100] ;  /* 0x00410000bc04783b */ /* 0x000ea20000004200 */
[----:B------:R-:W-:-:S02]  /*3610*/  FFMA.FTZ R148, R28, c[0x0][0x2d0], -R167 ;  /* 0x0000b4001c947a23 */ /* 0x000fc400000108a7 */
[--C-:B------:R-:W-:Y:S01]  /*3620*/  FFMA.FTZ R147, R26, c[0x0][0x2d0], -R167.reuse ;  /* 0x0000b4001a937a23 */ /* 0x100fe200000108a7 */
[----:B------:R-:W-:Y:S01]  /*3630*/  LDSM.16.MT88.4 R28, [R188+0x900] ;  /* 0x00090000bc1c783b */ /* 0x000fe20000004200 */
[----:B------:R-:W-:Y:S01]  /*3640*/  FFMA.FTZ R0, R24, c[0x0][0x2d0], -R167 ;  /* 0x0000b40018007a23 */ /* 0x000fe200000108a7 */
[----:B------:R-:W3:Y:S01]  /*3650*/  MUFU.EX2 R151, R151 ;  /* 0x0000009700977308 */ /* 0x000ee20000000800 */
[----:B-1----:R-:W-:Y:S01]  /*3660*/  F2FP.BF16.PACK_AB R116, R156, R157 ;  /* 0x0000009d9c74723e */ /* 0x002fe200000010ff */
[----:B------:R-:W-:Y:S01]  /*3670*/  LDSM.16.MT88.4 R24, [R190+0x2900] ;  /* 0x00290000be18783b */ /* 0x000fe20000004200 */
[--C-:B------:R-:W-:Y:S02]  /*3680*/  FFMA.FTZ R160, R171, c[0x0][0x2d0], -R172.reuse ;  /* 0x0000b400aba07a23 */ /* 0x100fe400000108ac */
[--C-:B------:R-:W-:Y:S02]  /*3690*/  FFMA.FTZ R162, R169, c[0x0][0x2d0], -R172.reuse ;  /* 0x0000b400a9a27a23 */ /* 0x100fe400000108ac */
[--C-:B------:R-:W-:Y:S01]  /*36a0*/  FFMA.FTZ R163, R163, c[0x0][0x2d0], -R172.reuse ;  /* 0x0000b400a3a37a23 */ /* 0x100fe200000108ac */
[----:B------:R-:W-:Y:S01]  /*36b0*/  MUFU.EX2 R158, R158 ;  /* 0x0000009e009e7308 */ /* 0x000fe20000000800 */
[----:B------:R-:W-:-:S02]  /*36c0*/  FFMA.FTZ R165, R165, c[0x0][0x2d0], -R172 ;  /* 0x0000b400a5a57a23 */ /* 0x000fc400000108ac */
[--C-:B------:R-:W-:Y:S02]  /*36d0*/  FFMA.FTZ R166, R166, c[0x0][0x2d0], -R167.reuse ;  /* 0x0000b400a6a67a23 */ /* 0x100fe400000108a7 */
[--C-:B------:R-:W-:Y:S02]  /*36e0*/  FFMA.FTZ R169, R204, c[0x0][0x2d0], -R167.reuse ;  /* 0x0000b400cca97a23 */ /* 0x100fe400000108a7 */
[--C-:B------:R-:W-:Y:S01]  /*36f0*/  FFMA.FTZ R168, R168, c[0x0][0x2d0], -R167.reuse ;  /* 0x0000b400a8a87a23 */ /* 0x100fe200000108a7 */
[----:B------:R-:W1:Y:S01]  /*3700*/  MUFU.EX2 R159, R159 ;  /* 0x0000009f009f7308 */ /* 0x000e620000000800 */
[----:B---3--:R-:W-:Y:S01]  /*3710*/  F2FP.BF16.PACK_AB R118, R151, R154 ;  /* 0x0000009a9776723e */ /* 0x008fe200000010ff */
[----:B------:R-:W-:Y:S02]  /*3720*/  FFMA.FTZ R171, R174, c[0x0][0x2d0], -R167 ;  /* 0x0000b400aeab7a23 */ /* 0x000fe400000108a7 */
[--C-:B------:R-:W-:Y:S02]  /*3730*/  FFMA.FTZ R174, R175, c[0x0][0x2d0], -R172.reuse ;  /* 0x0000b400afae7a23 */ /* 0x100fe400000108ac */
[----:B------:R-:W-:-:S02]  /*3740*/  FFMA.FTZ R173, R173, c[0x0][0x2d0], -R172 ;  /* 0x0000b400adad7a23 */ /* 0x000fc400000108ac */
[----:B------:R-:W-:Y:S01]  /*3750*/  MUFU.EX2 R161, R161 ;  /* 0x000000a100a17308 */ /* 0x000fe20000000800 */
[--C-:B------:R-:W-:Y:S02]  /*3760*/  FFMA.FTZ R175, R143, c[0x0][0x2d0], -R172.reuse ;  /* 0x0000b4008faf7a23 */ /* 0x100fe400000108ac */
[----:B------:R-:W-:Y:S02]  /*3770*/  FFMA.FTZ R172, R141, c[0x0][0x2d0], -R172 ;  /* 0x0000b4008dac7a23 */ /* 0x000fe400000108ac */
[--C-:B------:R-:W-:Y:S02]  /*3780*/  FFMA.FTZ R170, R170, c[0x0][0x2d0], -R167.reuse ;  /* 0x0000b400aaaa7a23 */ /* 0x100fe400000108a7 */
[--C-:B------:R-:W-:Y:S01]  /*3790*/  FFMA.FTZ R205, R142, c[0x0][0x2d0], -R167.reuse ;  /* 0x0000b4008ecd7a23 */ /* 0x100fe200000108a7 */
[----:B------:R-:W3:Y:S01]  /*37a0*/  MUFU.EX2 R152, R152 ;  /* 0x0000009800987308 */ /* 0x000ee20000000800 */
[----:B-1----:R-:W-:Y:S01]  /*37b0*/  F2FP.BF16.PACK_AB R117, R159, R158 ;  /* 0x0000009e9f75723e */ /* 0x002fe200000010ff */
[----:B------:R-:W-:-:S02]  /*37c0*/  FFMA.FTZ R204, R140, c[0x0][0x2d0], -R167 ;  /* 0x0000b4008ccc7a23 */ /* 0x000fc400000108a7 */
[----:B------:R-:W-:Y:S01]  /*37d0*/  FFMA.FTZ R211, R164, c[0x0][0x2d0], -R167 ;  /* 0x0000b400a4d37a23 */ /* 0x000fe200000108a7 */
[----:B------:R-:W-:Y:S01]  /*37e0*/  LDSM.16.MT88.4 R140, [R190+0x1900] ;  /* 0x00190000be8c783b */ /* 0x000fe20000004200 */
[----:B------:R-:W-:Y:S02]  /*37f0*/  FADD.FTZ R157, R157, R156 ;  /* 0x0000009c9d9d7221 */ /* 0x000fe40000010000 */
[----:B------:R-:W-:Y:S01]  /*3800*/  MUFU.EX2 R155, R155 ;  /* 0x0000009b009b7308 */ /* 0x000fe20000000800 */
[----:B------:R-:W-:Y:S02]  /*3810*/  FADD.FTZ R158, R158, R159 ;  /* 0x0000009f9e9e7221 */ /* 0x000fe40000010000 */
[----:B------:R-:W-:-:S04]  /*3820*/  FADD.FTZ R154, R154, R157 ;  /* 0x0000009d9a9a7221 */ /* 0x000fc80000010000 */
[----:B------:R-:W-:Y:S01]  /*3830*/  FADD.FTZ R154, R151, R154 ;  /* 0x0000009a979a7221 */ /* 0x000fe20000010000 */
[----:B---3--:R-:W-:Y:S01]  /*3840*/  F2FP.BF16.PACK_AB R119, R152, R161 ;  /* 0x000000a19877723e */ /* 0x008fe200000010ff */
[----:B------:R-:W1:Y:S01]  /*3850*/  MUFU.EX2 R150, R150 ;  /* 0x0000009600967308 */ /* 0x000e620000000800 */
[----:B------:R-:W-:-:S04]  /*3860*/  FADD.FTZ R161, R161, R158 ;  /* 0x0000009ea1a17221 */ /* 0x000fc80000010000 */
[----:B------:R-:W-:Y:S01]  /*3870*/  FADD.FTZ R152, R152, R161 ;  /* 0x000000a198987221 */ /* 0x000fe20000010000 */
[C---:B------:R-:W-:Y:S02]  /*3880*/  HMMA.16816.F32.BF16 R64, R116.reuse, R68, RZ ;  /* 0x000000447440723c */ /* 0x040fe400000418ff */
[----:B------:R-:W-:Y:S06]  /*3890*/  MUFU.EX2 R149, R149 ;  /* 0x0000009500957308 */ /* 0x000fec0000000800 */
[C---:B------:R-:W-:Y:S02]  /*38a0*/  HMMA.16816.F32.BF16 R80, R116.reuse, R84, RZ ;  /* 0x000000547450723c */ /* 0x040fe400000418ff */
[----:B------:R-:W-:Y:S06]  /*38b0*/  MUFU.EX2 R2, R2 ;  /* 0x0000000200027308 */ /* 0x000fec0000000800 */
[C---:B------:R-:W-:Y:S02]  /*38c0*/  HMMA.16816.F32.BF16 R68, R116.reuse, R70, RZ ;  /* 0x000000467444723c */ /* 0x040fe400000418ff */
[----:B------:R-:W-:Y:S06]  /*38d0*/  MUFU.EX2 R153, R153 ;  /* 0x0000009900997308 */ /* 0x000fec0000000800 */
[C---:B------:R-:W-:Y:S02]  /*38e0*/  HMMA.16816.F32.BF16 R84, R116.reuse, R86, RZ ;  /* 0x000000567454723c */ /* 0x040fe400000418ff */
[----:B------:R-:W3:Y:S06]  /*38f0*/  MUFU.EX2 R148, R148 ;  /* 0x0000009400947308 */ /* 0x000eec0000000800 */
[C---:B------:R-:W-:Y:S02]  /*3900*/  HMMA.16816.F32.BF16 R128, R116.reuse, R36, RZ ;  /* 0x000000247480723c */ /* 0x040fe400000418ff */
[----:B------:R-:W-:Y:S06]  /*3910*/  MUFU.EX2 R147, R147 ;  /* 0x0000009300937308 */ /* 0x000fec0000000800 */
[C---:B------:R-:W-:Y:S02]  /*3920*/  HMMA.16816.F32.BF16 R40, R116.reuse, R44, RZ ;  /* 0x0000002c7428723c */ /* 0x040fe400000418ff */
[----:B------:R-:W4:Y:S06]  /*3930*/  MUFU.EX2 R0, R0 ;  /* 0x0000000000007308 */ /* 0x000f2c0000000800 */
[C---:B------:R-:W-:Y:S02]  /*3940*/  HMMA.16816.F32.BF16 R48, R116.reuse, R52, RZ ;  /* 0x000000347430723c */ /* 0x040fe400000418ff */
[----:B------:R-:W-:Y:S06]  /*3950*/  MUFU.EX2 R160, R160 ;  /* 0x000000a000a07308 */ /* 0x000fec0000000800 */
[C---:B------:R-:W-:Y:S02]  /*3960*/  HMMA.16816.F32.BF16 R56, R116.reuse, R60, RZ ;  /* 0x0000003c7438723c */ /* 0x040fe400000418ff */
[----:B------:R-:W5:Y:S06]  /*3970*/  MUFU.EX2 R163, R163 ;  /* 0x000000a300a37308 */ /* 0x000f6c0000000800 */
[C---:B------:R-:W-:Y:S02]  /*3980*/  HMMA.16816.F32.BF16 R72, R116.reuse, R76, RZ ;  /* 0x0000004c7448723c */ /* 0x040fe400000418ff */
[----:B------:R-:W-:Y:S06]  /*3990*/  MUFU.EX2 R162, R162 ;  /* 0x000000a200a27308 */ /* 0x000fec0000000800 */
[C---:B------:R-:W-:Y:S02]  /*39a0*/  HMMA.16816.F32.BF16 R88, R116.reuse, R92, RZ ;  /* 0x0000005c7458723c */ /* 0x040fe400000418ff */
[----:B------:R-:W1:Y:S06]  /*39b0*/  MUFU.EX2 R165, R165 ;  /* 0x000000a500a57308 */ /* 0x000e6c0000000800 */
        /* <DEDUP_REMOVED lines=23> */
[----:B------:R-:W4:Y:S06]  /*3b30*/  MUFU.EX2 R211, R211 ;  /* 0x000000d300d37308 */ /* 0x000f2c0000000800 */
[C---:B--2---:R-:W-:Y:S07]  /*3b40*/  HMMA.16816.F32.BF16 R120, R116.reuse, R4, RZ ;  /* 0x000000047478723c */ /* 0x044fee00000418ff */
[----:B-1----:R-:W-:Y:S01]  /*3b50*/  F2FP.BF16.PACK_AB R4, R150, R155 ;  /* 0x0000009b9604723e */ /* 0x002fe200000010ff */
[----:B------:R-:W-:Y:S01]  /*3b60*/  HMMA.16816.F32.BF16 R116, R116, R6, RZ ;  /* 0x000000067474723c */ /* 0x000fe200000418ff */
[----:B---3--:R-:W-:Y:S01]  /*3b70*/  F2FP.BF16.PACK_AB R5, R148, R153 ;  /* 0x000000999405723e */ /* 0x008fe200000010ff */
[----:B------:R-:W-:-:S02]  /*3b80*/  FADD.FTZ R155, R155, R154 ;  /* 0x0000009a9b9b7221 */ /* 0x000fc40000010000 */
[----:B------:R-:W-:Y:S02]  /*3b90*/  FADD.FTZ R153, R153, R152 ;  /* 0x0000009899997221 */ /* 0x000fe40000010000 */
[----:B------:R-:W-:Y:S01]  /*3ba0*/  FADD.FTZ R150, R150, R155 ;  /* 0x0000009b96967221 */ /* 0x000fe20000010000 */
[----:B------:R-:W-:Y:S01]  /*3bb0*/  F2FP.BF16.PACK_AB R6, R2, R149 ;  /* 0x000000950206723e */ /* 0x000fe200000010ff */
[----:B------:R-:W-:Y:S01]  /*3bc0*/  FADD.FTZ R148, R148, R153 ;  /* 0x0000009994947221 */ /* 0x000fe20000010000 */
[----:B----4-:R-:W-:Y:S01]  /*3bd0*/  F2FP.BF16.PACK_AB R7, R0, R147 ;  /* 0x000000930007723e */ /* 0x010fe200000010ff */
[----:B------:R-:W-:Y:S02]  /*3be0*/  FADD.FTZ R149, R149, R150 ;  /* 0x0000009695957221 */ /* 0x000fe40000010000 */
[----:B------:R-:W-:Y:S02]  /*3bf0*/  FADD.FTZ R147, R147, R148 ;  /* 0x0000009493937221 */ /* 0x000fe40000010000 */
[----:B------:R-:W-:-:S02]  /*3c00*/  FADD.FTZ R149, R2, R149 ;  /* 0x0000009502957221 */ /* 0x000fc40000010000 */
[----:B------:R-:W-:Y:S01]  /*3c10*/  HMMA.16816.F32.BF16 R64, R4, R8, R64 ;  /* 0x000000080440723c */ /* 0x000fe20000041840 */
[----:B------:R-:W-:-:S07]  /*3c20*/  FADD.FTZ R147, R0, R147 ;  /* 0x0000009300937221 */ /* 0x000fce0000010000 */
[C---:B------:R-:W-:Y:S01]  /*3c30*/  HMMA.16816.F32.BF16 R68, R4.reuse, R10, R68 ;  /* 0x0000000a0444723c */ /* 0x040fe20000041844 */
[----:B------:R-:W1:Y:S07]  /*3c40*/  LDSM.16.MT88.4 R8, [R190+0x4900] ;  /* 0x00490000be08783b */ /* 0x000e6e0000004200 */
[C---:B------:R-:W-:Y:S08]  /*3c50*/  HMMA.16816.F32.BF16 R80, R4.reuse, R16, R80 ;  /* 0x000000100450723c */ /* 0x040ff00000041850 */
[C---:B------:R-:W-:Y:S01]  /*3c60*/  HMMA.16816.F32.BF16 R84, R4.reuse, R18, R84 ;  /* 0x000000120454723c */ /* 0x040fe20000041854 */
[----:B------:R-:W2:Y:S07]  /*3c70*/  LDSM.16.MT88.4 R16, [R189+0x4900] ;  /* 0x00490000bd10783b */ /* 0x000eae0000004200 */
[C---:B------:R-:W-:Y:S08]  /*3c80*/  HMMA.16816.F32.BF16 R128, R4.reuse, R20, R128 ;  /* 0x000000140480723c */ /* 0x040ff00000041880 */
[C---:B------:R-:W-:Y:S01]  /*3c90*/  HMMA.16816.F32.BF16 R36, R4.reuse, R22, R36 ;  /* 0x000000160424723c */ /* 0x040fe20000041824 */
[----:B------:R-:W3:Y:S07]  /*3ca0*/  LDSM.16.MT88.4 R20, [R195+0x4900] ;  /* 0x00490000c314783b */ /* 0x000eee0000004200 */
[C---:B------:R-:W-:Y:S08]  /*3cb0*/  HMMA.16816.F32.BF16 R88, R4.reuse, R12, R88 ;  /* 0x0000000c0458723c */ /* 0x040ff00000041858 */
[C---:B------:R-:W-:Y:S01]  /*3cc0*/  HMMA.16816.F32.BF16 R92, R4.reuse, R14, R92 ;  /* 0x0000000e045c723c */ /* 0x040fe2000004185c */
[----:B------:R-:W4:Y:S07]  /*3cd0*/  LDSM.16.MT88.4 R12, [R188+0x4900] ;  /* 0x00490000bc0c783b */ /* 0x000f2e0000004200 */
[C---:B-1----:R-:W-:Y:S08]  /*3ce0*/  HMMA.16816.F32.BF16 R124, R4.reuse, R8, R124 ;  /* 0x00000008047c723c */ /* 0x042ff0000004187c */
[C---:B------:R-:W-:Y:S01]  /*3cf0*/  HMMA.16816.F32.BF16 R104, R4.reuse, R10, R104 ;  /* 0x0000000a0468723c */ /* 0x040fe20000041868 */
[----:B------:R-:W1:Y:S07]  /*3d00*/  LDSM.16.MT88.4 R8, [R195+0x1100] ;  /* 0x00110000c308783b */ /* 0x000e6e0000004200 */
[C---:B--2---:R-:W-:Y:S08]  /*3d10*/  HMMA.16816.F32.BF16 R108, R4.reuse, R16, R108 ;  /* 0x00000010046c723c */ /* 0x044ff0000004186c */
[C---:B------:R-:W-:Y:S01]  /*3d20*/  HMMA.16816.F32.BF16 R112, R4.reuse, R18, R112 ;  /* 0x000000120470723c */ /* 0x040fe20000041870 */
[----:B------:R-:W2:Y:S07]  /*3d30*/  LDSM.16.MT88.4 R16, [R190+0x1100] ;  /* 0x00110000be10783b */ /* 0x000eae0000004200 */
[C---:B------:R-:W-:Y:S08]  /*3d40*/  HMMA.16816.F32.BF16 R40, R4.reuse, R136, R40 ;  /* 0x000000880428723c */ /* 0x040ff00000041828 */
[C---:B------:R-:W-:Y:S01]  /*3d50*/  HMMA.16816.F32.BF16 R44, R4.reuse, R138, R44 ;  /* 0x0000008a042c723c */ /* 0x040fe2000004182c */
[----:B------:R-:W-:Y:S07]  /*3d60*/  LDSM.16.MT88.4 R136, [R189+0x1900] ;  /* 0x00190000bd88783b */ /* 0x000fee0000004200 */
        /* <DEDUP_REMOVED lines=9> */
[C---:B---3--:R-:W-:Y:S08]  /*3e00*/  HMMA.16816.F32.BF16 R96, R4.reuse, R20, R96 ;  /* 0x000000140460723c */ /* 0x048ff00000041860 */
[C---:B------:R-:W-:Y:S01]  /*3e10*/  HMMA.16816.F32.BF16 R100, R4.reuse, R22, R100 ;  /* 0x000000160464723c */ /* 0x040fe20000041864 */
[----:B------:R-:W-:Y:S07]  /*3e20*/  LDSM.16.MT88.4 R20, [R195+0x5100] ;  /* 0x00510000c314783b */ /* 0x000fee0000004200 */
[C---:B----4-:R-:W-:Y:S08]  /*3e30*/  HMMA.16816.F32.BF16 R120, R4.reuse, R12, R120 ;  /* 0x0000000c0478723c */ /* 0x050ff00000041878 */
[----:B------:R-:W-:Y:S01]  /*3e40*/  HMMA.16816.F32.BF16 R116, R4, R14, R116 ;  /* 0x0000000e0474723c */ /* 0x000fe20000041874 */
[----:B------:R-:W3:Y:S06]  /*3e50*/  LDSM.16.MT88.4 R12, [R195+0x3100] ;  /* 0x00310000c30c783b */ /* 0x000eec0000004200 */
[----:B-----5:R-:W-:Y:S01]  /*3e60*/  F2FP.BF16.PACK_AB R4, R163, R160 ;  /* 0x000000a0a304723e */ /* 0x020fe200000010ff */
[----:B------:R-:W-:Y:S01]  /*3e70*/  FADD.FTZ R160, R160, R149 ;  /* 0x00000095a0a07221 */ /* 0x000fe20000010000 */
[----:B------:R-:W-:-:S02]  /*3e80*/  F2FP.BF16.PACK_AB R6, R165, R162 ;  /* 0x000000a2a506723e */ /* 0x000fc400000010ff */
[----:B------:R-:W-:Y:S01]  /*3e90*/  F2FP.BF16.PACK_AB R5, R169, R166 ;  /* 0x000000a6a905723e */ /* 0x000fe200000010ff */
[----:B------:R-:W-:Y:S01]  /*3ea0*/  FADD.FTZ R166, R166, R147 ;  /* 0x00000093a6a67221 */ /* 0x000fe20000010000 */
[----:B------:R-:W-:Y:S01]  /*3eb0*/  F2FP.BF16.PACK_AB R7, R171, R168 ;  /* 0x000000a8ab07723e */ /* 0x000fe200000010ff */
[----:B------:R-:W-:Y:S02]  /*3ec0*/  FADD.FTZ R163, R163, R160 ;  /* 0x000000a0a3a37221 */ /* 0x000fe40000010000 */
[----:B------:R-:W-:Y:S02]  /*3ed0*/  FADD.FTZ R169, R169, R166 ;  /* 0x000000a6a9a97221 */ /* 0x000fe40000010000 */
[----:B------:R-:W-:Y:S02]  /*3ee0*/  FADD.FTZ R162, R162, R163 ;  /* 0x000000a3a2a27221 */ /* 0x000fe40000010000 */
[----:B-1----:R-:W-:Y:S01]  /*3ef0*/  HMMA.16816.F32.BF16 R128, R4, R8, R128 ;  /* 0x000000080480723c */ /* 0x002fe20000041880 */
[----:B------:R-:W-:-:S02]  /*3f00*/  FADD.FTZ R168, R168, R169 ;  /* 0x000000a9a8a87221 */ /* 0x000fc40000010000 */
[----:B------:R-:W-:Y:S02]  /*3f10*/  FADD.FTZ R165, R165, R162 ;  /* 0x000000a2a5a57221 */ /* 0x000fe40000010000 */
[----:B------:R-:W-:-:S03]  /*3f20*/  FADD.FTZ R171, R171, R168 ;  /* 0x000000a8abab7221 */ /* 0x000fc60000010000 */
[C---:B------:R-:W-:Y:S01]  /*3f30*/  HMMA.16816.F32.BF16 R36, R4.reuse, R10, R36 ;  /* 0x0000000a0424723c */ /* 0x040fe20000041824 */
[----:B------:R-:W1:Y:S07]  /*3f40*/  LDSM.16.MT88.4 R8, [R189+0x3100] ;  /* 0x00310000bd08783b */ /* 0x000e6e0000004200 */
[C---:B--2---:R-:W-:Y:S08]  /*3f50*/  HMMA.16816.F32.BF16 R40, R4.reuse, R16, R40 ;  /* 0x000000100428723c */ /* 0x044ff00000041828 */
[C---:B------:R-:W-:Y:S01]  /*3f60*/  HMMA.16816.F32.BF16 R44, R4.reuse, R18, R44 ;  /* 0x00000012042c723c */ /* 0x040fe2000004182c */
[----:B------:R-:W2:Y:S07]  /*3f70*/  LDSM.16.MT88.4 R16, [R188+0x3100] ;  /* 0x00310000bc10783b */ /* 0x000eae0000004200 */
[C---:B---3--:R-:W-:Y:S08]  /*3f80*/  HMMA.16816.F32.BF16 R64, R4.reuse, R12, R64 ;  /* 0x0000000c0440723c */ /* 0x048ff00000041840 */
[C---:B------:R-:W-:Y:S01]  /*3f90*/  HMMA.16816.F32.BF16 R68, R4.reuse, R14, R68 ;  /* 0x0000000e0444723c */ /* 0x040fe20000041844 */
[----:B------:R-:W3:Y:S07]  /*3fa0*/  LDSM.16.MT88.4 R12, [R190+0x5100] ;  /* 0x00510000be0c783b */ /* 0x000eee0000004200 */
[C---:B------:R-:W-:Y:S08]  /*3fb0*/  HMMA.16816.F32.BF16 R96, R4.reuse, R20, R96 ;  /* 0x000000140460723c */ /* 0x040ff00000041860 */
[C---:B-1----:R-:W-:Y:S08]  /*3fc0*/  HMMA.16816.F32.BF16 R80, R4.reuse, R8, R80 ;  /* 0x000000080450723c */ /* 0x042ff00000041850 */
        /* <DEDUP_REMOVED lines=8> */
[C---:B------:R-:W-:Y:S01]  /*4050*/  HMMA.16816.F32.BF16 R100, R4.reuse, R22, R100 ;  /* 0x000000160464723c */ /* 0x040fe20000041864 */
[----:B------:R-:W-:Y:S07]  /*4060*/  LDSM.16.MT88.4 R20, [R188+0x3900] ;  /* 0x00390000bc14783b */ /* 0x000fee0000004200 */
        /* <DEDUP_REMOVED lines=8> */
[----:B------:R-:W4:Y:S07]  /*40f0*/  LDSM.16.MT88.4 R32, [R188+0x1900] ;  /* 0x00190000bc20783b */ /* 0x000f2e0000004200 */
[C---:B------:R-:W-:Y:S08]  /*4100*/  HMMA.16816.F32.BF16 R56, R4.reuse, R28, R56 ;  /* 0x0000001c0438723c */ /* 0x040ff00000041838 */
[C---:B------:R-:W-:Y:S01]  /*4110*/  HMMA.16816.F32.BF16 R60, R4.reuse, R30, R60 ;  /* 0x0000001e043c723c */ /* 0x040fe2000004183c */
[----:B------:R-:W5:Y:S07]  /*4120*/  LDSM.16.MT88.4 R28, [R190+0x3900] ;  /* 0x00390000be1c783b */ /* 0x000f6e0000004200 */
[C---:B------:R-:W-:Y:S08]  /*4130*/  HMMA.16816.F32.BF16 R72, R4.reuse, R24, R72 ;  /* 0x000000180448723c */ /* 0x040ff00000041848 */
[----:B------:R-:W-:Y:S01]  /*4140*/  HMMA.16816.F32.BF16 R76, R4, R26, R76 ;  /* 0x0000001a044c723c */ /* 0x000fe2000004184c */
[----:B------:R-:W2:Y:S06]  /*4150*/  LDSM.16.MT88.4 R24, [R189+0x3900] ;  /* 0x00390000bd18783b */ /* 0x000eac0000004200 */
[----:B------:R-:W-:Y:S01]  /*4160*/  F2FP.BF16.PACK_AB R4, R173, R174 ;  /* 0x000000aead04723e */ /* 0x000fe200000010ff */
        /* <DEDUP_REMOVED lines=8> */
[----:B---3--:R-:W-:Y:S01]  /*41f0*/  HMMA.16816.F32.BF16 R128, R4, R12, R128 ;  /* 0x0000000c0480723c */ /* 0x008fe20000041880 */
[----:B------:R-:W-:-:S02]  /*4200*/  FADD.FTZ R204, R204, R205 ;  /* 0x000000cdcccc7221 */ /* 0x000fc40000010000 */
[----:B------:R-:W-:Y:S02]  /*4210*/  FADD.FTZ R213, R172, R175 ;  /* 0x000000afacd57221 */ /* 0x000fe40000010000 */
[----:B------:R-:W-:-:S03]  /*4220*/  FADD.FTZ R211, R211, R204 ;  /* 0x000000ccd3d37221 */ /* 0x000fc60000010000 */
[C---:B------:R-:W-:Y:S01]  /*4230*/  HMMA.16816.F32.BF16 R36, R4.reuse, R14, R36 ;  /* 0x0000000e0424723c */ /* 0x040fe20000041824 */
[----:B------:R-:W3:Y:S07]  /*4240*/  LDSM.16.MT88.4 R12, [R190+0x5900] ;  /* 0x00590000be0c783b */ /* 0x000eee0000004200 */
[C---:B-1----:R-:W-:Y:S08]  /*4250*/  HMMA.16816.F32.BF16 R64, R4.reuse, R8, R64 ;  /* 0x000000080440723c */ /* 0x042ff00000041840 */
[C---:B------:R-:W-:Y:S01]  /*4260*/  HMMA.16816.F32.BF16 R68, R4.reuse, R10, R68 ;  /* 0x0000000a0444723c */ /* 0x040fe20000041844 */
[----:B------:R-:W1:Y:S07]  /*4270*/  LDSM.16.MT88.4 R8, [R189+0x5900] ;  /* 0x00590000bd08783b */ /* 0x000e6e0000004200 */
[C---:B--2---:R-:W-:Y:S08]  /*4280*/  HMMA.16816.F32.BF16 R96, R4.reuse, R16, R96 ;  /* 0x000000100460723c */ /* 0x044ff00000041860 */
[C---:B------:R-:W-:Y:S01]  /*4290*/  HMMA.16816.F32.BF16 R100, R4.reuse, R18, R100 ;  /* 0x000000120464723c */ /* 0x040fe20000041864 */
[----:B------:R-:W2:Y:S07]  /*42a0*/  LDSM.16.MT88.4 R16, [R188+0x5900] ;  /* 0x00590000bc10783b */ /* 0x000eae0000004200 */
[C---:B------:R-:W-:Y:S08]  /*42b0*/  HMMA.16816.F32.BF16 R40, R4.reuse, R140, R40 ;  /* 0x0000008c0428723c */ /* 0x040ff00000041828 */
[C---:B------:R-:W-:Y:S08]  /*42c0*/  HMMA.16816.F32.BF16 R44, R4.reuse, R142, R44 ;  /* 0x0000008e042c723c */ /* 0x040ff0000004182c */
[C---:B------:R-:W-:Y:S08]  /*42d0*/  HMMA.16816.F32.BF16 R48, R4.reuse, R136, R48 ;  /* 0x000000880430723c */ /* 0x040ff00000041830 */
[C---:B------:R-:W-:Y:S08]  /*42e0*/  HMMA.16816.F32.BF16 R52, R4.reuse, R138, R52 ;  /* 0x0000008a0434723c */ /* 0x040ff00000041834 */
[C---:B----4-:R-:W-:Y:S08]  /*42f0*/  HMMA.16816.F32.BF16 R56, R4.reuse, R32, R56 ;  /* 0x000000200438723c */ /* 0x050ff00000041838 */
[C---:B------:R-:W-:Y:S08]  /*4300*/  HMMA.16816.F32.BF16 R60, R4.reuse, R34, R60 ;  /* 0x00000022043c723c */ /* 0x040ff0000004183c */
[C---:B-----5:R-:W-:Y:S08]  /*4310*/  HMMA.16816.F32.BF16 R72, R4.reuse, R28, R72 ;  /* 0x0000001c0448723c */ /* 0x060ff00000041848 */
[C---:B------:R-:W-:Y:S08]  /*4320*/  HMMA.16816.F32.BF16 R76, R4.reuse, R30, R76 ;  /* 0x0000001e044c723c */ /* 0x040ff0000004184c */
[C---:B------:R-:W-:Y:S08]  /*4330*/  HMMA.16816.F32.BF16 R80, R4.reuse, R24, R80 ;  /* 0x000000180450723c */ /* 0x040ff00000041850 */
[C---:B------:R-:W-:Y:S08]  /*4340*/  HMMA.16816.F32.BF16 R84, R4.reuse, R26, R84 ;  /* 0x0000001a0454723c */ /* 0x040ff00000041854 */
[C---:B------:R-:W-:Y:S08]  /*4350*/  HMMA.16816.F32.BF16 R88, R4.reuse, R20, R88 ;  /* 0x000000140458723c */ /* 0x040ff00000041858 */
[C---:B------:R-:W-:Y:S08]  /*4360*/  HMMA.16816.F32.BF16 R92, R4.reuse, R22, R92 ;  /* 0x00000016045c723c */ /* 0x040ff0000004185c */
[C---:B---3--:R-:W-:Y:S08]  /*4370*/  HMMA.16816.F32.BF16 R124, R4.reuse, R12, R124 ;  /* 0x0000000c047c723c */ /* 0x048ff0000004187c */
[C---:B------:R-:W-:Y:S08]  /*4380*/  HMMA.16816.F32.BF16 R104, R4.reuse, R14, R104 ;  /* 0x0000000e0468723c */ /* 0x040ff00000041868 */
[C---:B-1----:R-:W-:Y:S08]  /*4390*/  HMMA.16816.F32.BF16 R108, R4.reuse, R8, R108 ;  /* 0x00000008046c723c */ /* 0x042ff0000004186c */
[C---:B------:R-:W-:Y:S08]  /*43a0*/  HMMA.16816.F32.BF16 R112, R4.reuse, R10, R112 ;  /* 0x0000000a0470723c */ /* 0x040ff00000041870 */
[C---:B--2---:R-:W-:Y:S08]  /*43b0*/  HMMA.16816.F32.BF16 R120, R4.reuse, R16, R120 ;  /* 0x000000100478723c */ /* 0x044ff00000041878 */
[----:B------:R-:W-:Y:S01]  /*43c0*/  HMMA.16816.F32.BF16 R116, R4, R18, R116 ;  /* 0x000000120474723c */ /* 0x000fe20000041874 */
[----:B------:R-:W-:Y:S08]  /*43d0*/  @!P4 BRA `(.L_x_11) ;  /* 0x000029c00000c947 */ /* 0x000ff00003800000 */
[C---:B------:R-:W-:Y:S01]  /*43e0*/  SHF.L.U64.HI R207, R133.reuse, 0x1, R146 ;  /* 0x0000000185cf7819 */ /* 0x040fe20000010292 */
[----:B------:R-:W-:Y:S01]  /*43f0*/  IMAD.SHL.U32 R206, R133, 0x2, RZ ;  /* 0x0000000285ce7824 */ /* 0x000fe200078e00ff */
[C---:B------:R-:W-:Y:S01]  /*4400*/  SHF.L.U64.HI R209, R144.reuse, 0x1, R145 ;  /* 0x0000000190d17819 */ /* 0x040fe20000010291 */
[----:B------:R-:W-:Y:S01]  /*4410*/  IMAD.SHL.U32 R208, R144, 0x2, RZ ;  /* 0x0000000290d07824 */ /* 0x000fe200078e00ff */
[----:B------:R-:W-:Y:S01]  /*4420*/  MOV R0, R3 ;  /* 0x0000000300007202 */ /* 0x000fe20000000f00 */
[----:B------:R-:W-:Y:S01]  /*4430*/  IMAD.MOV.U32 R133, RZ, RZ, R132 ;  /* 0x000000ffff857224 */ /* 0x000fe200078e0084 */
[----:B------:R-:W-:-:S02]  /*4440*/  SHF.L.U64.HI R205, R134, 0x1, R135 ;  /* 0x0000000186cd7819 */ /* 0x000fc40000010287 */
[----:B------:R-:W-:Y:S01]  /*4450*/  SHF.L.U32 R204, R134, 0x1, RZ ;  /* 0x0000000186cc7819 */ /* 0x000fe200000006ff */
[----:B------:R-:W-:Y:S06]  /*4460*/  BRA `(.L_x_12) ;  /* 0x0000032000007947 */ /* 0x000fec0003800000 */
.L_x_14:
[----:B------:R-:W-:Y:S01]  /*4470*/  ULEA UR4, UR6, UR8, 0x6 ;  /* 0x0000000806047291 */ /* 0x000fe2000f8e303f */
[----:B------:R-:W-:Y:S05]  /*4480*/  IMAD.MOV.U32 R200, RZ, RZ, RZ ;  /* 0x000000ffffc87224 */ /* 0x000fea00078e00ff */
[----:B------:R-:W-:Y:S05]  /*4490*/  IMAD.U32 R201, RZ, RZ, UR4 ;  /* 0x00000004ffc97e24 */ /* 0x000fea000f8e00ff */
[----:B------:R-:W-:Y:S05]  /*44a0*/  IADD3 R201, R201, -0x40, R202 ;  /* 0xffffffc0c9c97810 */ /* 0x000fea0007ffe0ca */
[----:B------:R-:W-:Y:S04]  /*44b0*/  @P0 IMAD.HI.U32 R3, R201, c[0x0][0x2bc], RZ ;  /* 0x0000af00c9030a27 */ /* 0x000fe800078e00ff */
[----:B------:R-:W-:Y:S01]  /*44c0*/  IMAD.MOV.U32 R2, RZ, RZ, R201 ;  /* 0x000000ffff027224 */ /* 0x000fe200078e00c9 */
[----:B------:R-:W-:Y:S04]  /*44d0*/  @P0 SHF.R.U32.HI R2, RZ, c[0x0][0x2c0], R3 ;  /* 0x0000b000ff020a19 */ /* 0x000fe80000011603 */
[C---:B------:R-:W-:Y:S04]  /*44e0*/  @!P6 IADD3 R132, P4, R2.reuse, UR16, RZ ;  /* 0x000000100284ec10 */ /* 0x040fe8000ff9e0ff */
[----:B------:R-:W-:Y:S01]  /*44f0*/  @!P6 LEA.HI.X.SX32 R3, R2, UR15, 0x1, P4 ;  /* 0x0000000f0203ec11 */ /* 0x000fe2000a0f0eff */
[----:B------:R-:W-:Y:S01]  /*4500*/  IMAD.MOV R2, RZ, RZ, -R2 ;  /* 0x000000ffff027224 */ /* 0x000fe200078e0a02 */
[----:B------:R-:W-:Y:S03]  /*4510*/  @!P6 LEA R134, P4, R132, c[0x0][0x2a0], 0x2 ;  /* 0x0000a8008486ea11 */ /* 0x000fe600078810ff */
[----:B------:R-:W-:Y:S01]  /*4520*/  IMAD R201, R2, c[0x0][0x2b8], R201 ;  /* 0x0000ae0002c97a24 */ /* 0x000fe200078e02c9 */
[----:B------:R-:W-:Y:S04]  /*4530*/  @!P6 LEA.HI.X R135, R132, c[0x0][0x2a4], R3, 0x2, P4 ;  /* 0x0000a9008487ea11 */ /* 0x000fe800020f1403 */
[----:B------:R-:W-:Y:S01]  /*4540*/  SHF.R.S32.HI R3, RZ, 0x1f, R201 ;  /* 0x0000001fff037819 */ /* 0x000fe200000114c9 */
[----:B------:R1:W2:Y:S04]  /*4550*/  @!P6 LDG.E R200, [R134.64] ;  /* 0x0000000c86c8e981 */ /* 0x0002a8000c1e1900 */
[----:B------:R-:W-:Y:S04]  /*4560*/  IMAD R3, R3, c[0x0][0x1e0], RZ ;  /* 0x0000780003037a24 */ /* 0x000fe800078e02ff */
[C---:B------:R-:W-:Y:S02]  /*4570*/  IMAD R3, R201.reuse, c[0x0][0x1e4], R3 ;  /* 0x00007900c9037a24 */ /* 0x040fe400078e0203 */
[----:B-1----:R-:W-:Y:S04]  /*4580*/  IMAD.WIDE.U32 R134, R201, c[0x0][0x1e0], RZ ;  /* 0x00007800c9867a25 */ /* 0x002fe800078e00ff */
[----:B------:R-:W-:Y:S01]  /*4590*/  IMAD.IADD R135, R135, 0x1, R3 ;  /* 0x0000000187877824 */ /* 0x000fe200078e0203 */
[----:B--2---:R-:W-:Y:S03]  /*45a0*/  SHF.R.S32.HI R2, RZ, 0x1f, R200 ;  /* 0x0000001fff027819 */ /* 0x004fe600000114c8 */
[----:B------:R-:W-:Y:S04]  /*45b0*/  IMAD.WIDE.U32 R134, R200, c[0x0][0x1f0], R134 ;  /* 0x00007c00c8867a25 */ /* 0x000fe800078e0086 */
[----:B------:R-:W-:Y:S01]  /*45c0*/  IMAD R2, R2, c[0x0][0x1f0], RZ ;  /* 0x00007c0002027a24 */ /* 0x000fe200078e02ff */
[----:B------:R-:W-:Y:S03]  /*45d0*/  IADD3 R3, P4, R134, UR20, RZ ;  /* 0x0000001486037c10 */ /* 0x000fe6000ff9e0ff */
[----:B------:R-:W-:Y:S05]  /*45e0*/  IMAD R2, R200, c[0x0][0x1f4], R2 ;  /* 0x00007d00c8027a24 */ /* 0x000fea00078e0202 */
[----:B------:R-:W-:Y:S02]  /*45f0*/  IADD3.X R2, R135, UR18, R2, P4, !PT ;  /* 0x0000001287027c10 */ /* 0x000fe4000a7fe402 */
[C---:B------:R-:W-:Y:S04]  /*4600*/  LEA R145, P4, R3.reuse, c[0x0][0x1c8], 0x1 ;  /* 0x0000720003917a11 */ /* 0x040fe800078808ff */
[----:B------:R-:W-:Y:S01]  /*4610*/  LEA.HI.X R144, R3, c[0x0][0x1cc], R2, 0x1, P4 ;  /* 0x0000730003907a11 */ /* 0x000fe200020f0c02 */
[----:B------:R-:W1:Y:S04]  /*4620*/  SHFL.IDX PT, R135, R145, RZ, 0x181f ;  /* 0x00181fff91877589 */ /* 0x000e6800000e0000 */
[----:B------:R-:W2:Y:S04]  /*4630*/  SHFL.IDX PT, R132, R144, RZ, 0x181f ;  /* 0x00181fff90847589 */ /* 0x000ea800000e0000 */
[----:B------:R-:W3:Y:S04]  /*4640*/  SHFL.IDX PT, R3, R145, 0x1, 0x181f ;  /* 0x00381f0091037f89 */ /* 0x000ee800000e0000 */
[----:B------:R-:W4:Y:S01]  /*4650*/  SHFL.IDX PT, R2, R144, 0x1, 0x181f ;  /* 0x00381f0090027f89 */ /* 0x000f2200000e0000 */
[C---:B-1----:R-:W-:Y:S02]  /*4660*/  IADD3 R136, P5, R135.reuse, R208, RZ ;  /* 0x000000d087887210 */ /* 0x042fe40007fbe0ff */
[C---:B------:R-:W-:Y:S02]  /*4670*/  IADD3 R134, P4, R135.reuse, R206, RZ ;  /* 0x000000ce87867210 */ /* 0x040fe40007f9e0ff */
[C---:B--2---:R-:W-:Y:S02]  /*4680*/  IADD3.X R137, R132.reuse, R209, RZ, P5, !PT ;  /* 0x000000d184897210 */ /* 0x044fe40002ffe4ff */
[----:B------:R-:W-:Y:S01]  /*4690*/  IADD3 R140, P5, R135, R204, RZ ;  /* 0x000000cc878c7210 */ /* 0x000fe20007fbe0ff */
[C---:B------:R-:W-:Y:S01]  /*46a0*/  IMAD.X R135, R132.reuse, 0x1, R207, P4 ;  /* 0x0000000184877824 */ /* 0x040fe200020e06cf */
[C---:B---3--:R-:W-:Y:S01]  /*46b0*/  IADD3 R138, P4, R3.reuse, R208, RZ ;  /* 0x000000d0038a7210 */ /* 0x048fe20007f9e0ff */
[----:B------:R1:W-:Y:S02]  /*46c0*/  LDGSTS.E.BYPASS.LTC128B.128 [R199+0x6100], [R136.64], !P3 ;  /* 0x0610000088c77fae */ /* 0x0003e4000d901d4c */
[----:B------:R-:W-:Y:S01]  /*46d0*/  IMAD.X R141, R132, 0x1, R205, P5 ;  /* 0x00000001848d7824 */ /* 0x000fe200028e06cd */
[C---:B------:R-:W-:Y:S01]  /*46e0*/  IADD3 R142, P5, R3.reuse, R206, RZ ;  /* 0x000000ce038e7210 */ /* 0x040fe20007fbe0ff */
[----:B------:R1:W-:Y:S01]  /*46f0*/  LDGSTS.E.BYPASS.LTC128B.128 [R199+0x8100], [R134.64], !P2 ;  /* 0x0810000086c77fae */ /* 0x0003e2000d101d4c */
[C---:B----4-:R-:W-:Y:S01]  /*4700*/  IMAD.X R139, R2.reuse, 0x1, R209, P4 ;  /* 0x00000001028b7824 */ /* 0x050fe200020e06d1 */
[----:B------:R-:W-:Y:S02]  /*4710*/  IADD3 R144, P4, R3, R204, RZ ;  /* 0x000000cc03907210 */ /* 0x000fe40007f9e0ff */
[----:B------:R1:W-:Y:S01]  /*4720*/  LDGSTS.E.BYPASS.LTC128B.128 [R199+0xa100], [R140.64], !P1 ;  /* 0x0a1000008cc77fae */ /* 0x0003e2000c901d4c */
[C---:B------:R-:W-:Y:S02]  /*4730*/  IADD3.X R143, R2.reuse, R207, RZ, P5, !PT ;  /* 0x000000cf028f7210 */ /* 0x040fe40002ffe4ff */
[----:B------:R-:W-:Y:S01]  /*4740*/  IMAD.X R145, R2, 0x1, R205, P4 ;  /* 0x0000000102917824 */ /* 0x000fe200020e06cd */
[----:B------:R1:W-:Y:S04]  /*4750*/  LDGSTS.E.BYPASS.LTC128B.128 [R199+0x7100], [R138.64], !P3 ;  /* 0x071000008ac77fae */ /* 0x0003e8000d901d4c */
[----:B------:R1:W-:Y:S04]  /*4760*/  LDGSTS.E.BYPASS.LTC128B.128 [R199+0x9100], [R142.64], !P2 ;  /* 0x091000008ec77fae */ /* 0x0003e8000d101d4c */
[----:B------:R1:W-:Y:S01]  /*4770*/  LDGSTS.E.BYPASS.LTC128B.128 [R199+0xb100], [R144.64], !P1 ;  /* 0x0b10000090c77fae */ /* 0x0003e2000c901d4c */
[----:B------:R-:W-:-:S05]  /*4780*/  BRA `(.L_x_13) ;  /* 0x00000ca000007947 */ /* 0x000fca0003800000 */
.L_x_12:
[----:B------:R-:W-:Y:S04]  /*4790*/  DEPBAR.LE SB0, 0x0 ;  /* 0x000080000000791a */ /* 0x000fe80000000000 */
[----:B------:R-:W-:Y:S01]  /*47a0*/  BAR.SYNC.DEFER_BLOCKING 0x0 ;  /* 0x0000000000007b1d */ /* 0x000fe20000010000 */
[----:B------:R-:W-:Y:S01]  /*47b0*/  SHF.R.S32.HI R3, RZ, 0x1f, R201 ;  /* 0x0000001fff037819 */ /* 0x000fe200000114c9 */
[----:B------:R-:W-:Y:S01]  /*47c0*/  IMAD.WIDE.U32 R214, R201, c[0x0][0x208], RZ ;  /* 0x00008200c9d67a25 */ /* 0x000fe200078e00ff */
[----:B------:R-:W-:Y:S03]  /*47d0*/  UISETP.GT.AND UP0, UPT, UR6, UR7, UPT ;  /* 0x000000070600728c */ /* 0x000fe6000bf04270 */
[----:B------:R-:W-:Y:S04]  /*47e0*/  IMAD R3, R3, c[0x0][0x208], RZ ;  /* 0x0000820003037a24 */ /* 0x000fe800078e02ff */
[----:B------:R-:W-:Y:S04]  /*47f0*/  IMAD R3, R201, c[0x0][0x20c], R3 ;  /* 0x00008300c9037a24 */ /* 0x000fe800078e0203 */
[----:B------:R-:W-:Y:S01]  /*4800*/  IMAD.IADD R215, R215, 0x1, R3 ;  /* 0x00000001d7d77824 */ /* 0x000fe200078e0203 */
[----:B------:R-:W-:Y:S03]  /*4810*/  SHF.R.S32.HI R3, RZ, 0x1f, R200 ;  /* 0x0000001fff037819 */ /* 0x000fe600000114c8 */
[----:B------:R-:W-:Y:S04]  /*4820*/  IMAD.WIDE.U32 R214, R200, c[0x0][0x218], R214 ;  /* 0x00008600c8d67a25 */ /* 0x000fe800078e00d6 */
[----:B------:R-:W-:Y:S01]  /*4830*/  IMAD R3, R3, c[0x0][0x218], RZ ;  /* 0x0000860003037a24 */ /* 0x000fe200078e02ff */
[----:B------:R-:W-:Y:S01]  /*4840*/  IADD3 R2, P4, R214, UR22, RZ ;  /* 0x00000016d6027c10 */ /* 0x000fe2000ff9e0ff */
[----:B------:R-:W-:Y:S02]  /*4850*/  LDSM.16.M88.4 R136, [R198+0xc100] ;  /* 0x00c10000c688783b */ /* 0x000fe40000000200 */
[----:B------:R-:W-:Y:S02]  /*4860*/  IMAD R3, R200, c[0x0][0x21c], R3 ;  /* 0x00008700c8037a24 */ /* 0x000fe400078e0203 */
[----:B------:R-:W1:Y:S03]  /*4870*/  LDSM.16.M88.4 R140, [R197+0x6100] ;  /* 0x00610000c58c783b */ /* 0x000e660000000200 */
[----:B------:R-:W-:Y:S01]  /*4880*/  IADD3.X R3, R215, UR5, R3, P4, !PT ;  /* 0x00000005d7037c10 */ /* 0x000fe2000a7fe403 */
[----:B------:R-:W-:Y:S01]  /*4890*/  LDSM.16.M88.4 R144, [R197+0x6900] ;  /* 0x00690000c590783b */ /* 0x000fe20000000200 */
[C---:B------:R-:W-:Y:S03]  /*48a0*/  LEA R210, P4, R2.reuse, c[0x0][0x1f8], 0x1 ;  /* 0x00007e0002d27a11 */ /* 0x040fe600078808ff */
[----:B------:R-:W-:Y:S01]  /*48b0*/  LDSM.16.M88.4 R148, [R197+0x7100] ;  /* 0x00710000c594783b */ /* 0x000fe20000000200 */
[----:B------:R-:W-:Y:S03]  /*48c0*/  LEA.HI.X R134, R2, c[0x0][0x1fc], R3, 0x1, P4 ;  /* 0x00007f0002867a11 */ /* 0x000fe600020f0c03 */
[----:B------:R-:W-:Y:S04]  /*48d0*/  LDSM.16.M88.4 R152, [R194+0xc100] ;  /* 0x00c10000c298783b */ /* 0x000fe80000000200 */
[----:B------:R-:W-:Y:S04]  /*48e0*/  LDSM.16.M88.4 R156, [R187] ;  /* 0x00000000bb9c783b */ /* 0x000fe80000000200 */
[----:B------:R-:W-:Y:S04]  /*48f0*/  LDSM.16.M88.4 R160, [R186] ;  /* 0x00000000baa0783b */ /* 0x000fe80000000200 */
[----:B------:R-:W-:Y:S04]  /*4900*/  LDSM.16.M88.4 R164, [R185] ;  /* 0x00000000b9a4783b */ /* 0x000fe80000000200 */
[----:B------:R-:W2:Y:S04]  /*4910*/  SHFL.IDX PT, R135, R210, RZ, 0x181f ;  /* 0x00181fffd2877589 */ /* 0x000ea800000e0000 */
[----:B------:R-:W3:Y:S04]  /*4920*/  SHFL.IDX PT, R132, R134, RZ, 0x181f ;  /* 0x00181fff86847589 */ /* 0x000ee800000e0000 */
[----:B------:R-:W4:Y:S01]  /*4930*/  SHFL.IDX PT, R3, R210, 0x1, 0x181f ;  /* 0x00381f00d2037f89 */ /* 0x000f2200000e0000 */
[C---:B-1----:R-:W-:Y:S03]  /*4940*/  HMMA.16816.F32.BF16 R4, R136.reuse, R140, RZ ;  /* 0x0000008c8804723c */ /* 0x042fe600000418ff */
[----:B------:R1:W5:Y:S05]  /*4950*/  SHFL.IDX PT, R2, R134, 0x1, 0x181f ;  /* 0x00381f0086027f89 */ /* 0x00036a00000e0000 */
[C---:B------:R-:W-:Y:S01]  /*4960*/  HMMA.16816.F32.BF16 R8, R136.reuse, R142, RZ ;  /* 0x0000008e8808723c */ /* 0x040fe200000418ff */
[----:B------:R-:W5:Y:S03]  /*4970*/  LDSM.16.M88.4 R140, [R197+0x7900] ;  /* 0x00790000c58c783b */ /* 0x000f660000000200 */
[C---:B--2---:R-:W-:Y:S02]  /*4980*/  IADD3 R222, P5, R135.reuse, R208, RZ ;  /* 0x000000d087de7210 */ /* 0x044fe40007fbe0ff */
[C---:B------:R-:W-:Y:S02]  /*4990*/  IADD3 R220, P4, R135.reuse, R206, RZ ;  /* 0x000000ce87dc7210 */ /* 0x040fe40007f9e0ff */
[C---:B------:R-:W-:Y:S01]  /*49a0*/  HMMA.16816.F32.BF16 R12, R136.reuse, R144, RZ ;  /* 0x00000090880c723c */ /* 0x040fe200000418ff */
[C---:B---3--:R-:W-:Y:S03]  /*49b0*/  IMAD.X R223, R132.reuse, 0x1, R209, P5 ;  /* 0x0000000184df7824 */ /* 0x048fe600028e06d1 */
[----:B------:R-:W-:Y:S01]  /*49c0*/  IADD3 R218, P5, R135, R204, RZ ;  /* 0x000000cc87da7210 */ /* 0x000fe20007fbe0ff */
[C---:B------:R-:W-:Y:S01]  /*49d0*/  IMAD.X R221, R132.reuse, 0x1, R207, P4 ;  /* 0x0000000184dd7824 */ /* 0x040fe200020e06cf */
[C---:B----4-:R-:W-:Y:S02]  /*49e0*/  IADD3 R216, P4, R3.reuse, R208, RZ ;  /* 0x000000d003d87210 */ /* 0x050fe40007f9e0ff */
[C---:B------:R-:W-:Y:S01]  /*49f0*/  HMMA.16816.F32.BF16 R16, R136.reuse, R146, RZ ;  /* 0x000000928810723c */ /* 0x040fe200000418ff */
[----:B------:R-:W2:Y:S03]  /*4a00*/  LDSM.16.M88.4 R144, [R196] ;  /* 0x00000000c490783b */ /* 0x000ea60000000200 */
[----:B------:R-:W-:Y:S01]  /*4a10*/  IMAD.X R219, R132, 0x1, R205, P5 ;  /* 0x0000000184db7824 */ /* 0x000fe200028e06cd */
[----:B------:R-:W-:Y:S01]  /*4a20*/  @!PT LDS RZ, [RZ] ;  /* 0x00000000fffff984 */ /* 0x000fe20000000800 */
[----:B------:R-:W-:Y:S01]  /*4a30*/  @!PT LDS RZ, [RZ] ;  /* 0x00000000fffff984 */ /* 0x000fe20000000800 */
[----:B------:R-:W-:Y:S01]  /*4a40*/  @!PT LDS RZ, [RZ] ;  /* 0x00000000fffff984 */ /* 0x000fe20000000800 */
[----:B------:R3:W-:Y:S01]  /*4a50*/  LDGSTS.E.BYPASS.LTC128B.128 [R203], [R222.64], !P3 ;  /* 0x00000000decb7fae */ /* 0x0007e2000d901d4c */
[C---:B-1----:R-:W-:Y:S01]  /*4a60*/  IADD3 R134, P5, R3.reuse, R206, RZ ;  /* 0x000000ce03867210 */ /* 0x042fe20007fbe0ff */
[C---:B-----5:R-:W-:Y:S01]  /*4a70*/  IMAD.X R217, R2.reuse, 0x1, R209, P4 ;  /* 0x0000000102d97824 */ /* 0x060fe200020e06d1 */
[C---:B------:R-:W-:Y:S01]  /*4a80*/  HMMA.16816.F32.BF16 R20, R136.reuse, R148, RZ ;  /* 0x000000948814723c */ /* 0x040fe200000418ff */
[----:B------:R3:W-:Y:S03]  /*4a90*/  LDGSTS.E.BYPASS.LTC128B.128 [R203+0x2000], [R220.64], !P2 ;  /* 0x02000000dccb7fae */ /* 0x0007e6000d101d4c */
[----:B------:R-:W-:Y:S01]  /*4aa0*/  IADD3 R214, P4, R3, R204, RZ ;  /* 0x000000cc03d67210 */ /* 0x000fe20007f9e0ff */
[----:B------:R3:W-:Y:S01]  /*4ab0*/  LDGSTS.E.BYPASS.LTC128B.128 [R203+0x4000], [R218.64], !P1 ;  /* 0x04000000dacb7fae */ /* 0x0007e2000c901d4c */
[C---:B------:R-:W-:Y:S02]  /*4ac0*/  IMAD.X R135, R2.reuse, 0x1, R207, P5 ;  /* 0x0000000102877824 */ /* 0x040fe400028e06cf */
[C---:B------:R-:W-:Y:S01]  /*4ad0*/  HMMA.16816.F32.BF16 R24, R136.reuse, R150, RZ ;  /* 0x000000968818723c */ /* 0x040fe200000418ff */
[----:B------:R3:W-:Y:S03]  /*4ae0*/  LDGSTS.E.BYPASS.LTC128B.128 [R203+0x1000], [R216.64], !P3 ;  /* 0x01000000d8cb7fae */ /* 0x0007e6000d901d4c */
[----:B------:R-:W-:Y:S01]  /*4af0*/  IMAD.X R215, R2, 0x1, R205, P4 ;  /* 0x0000000102d77824 */ /* 0x000fe200020e06cd */
[----:B------:R3:W-:Y:S01]  /*4b00*/  LDGSTS.E.BYPASS.LTC128B.128 [R203+0x3000], [R134.64], !P2 ;  /* 0x0300000086cb7fae */ /* 0x0007e2000d101d4c */
[----:B------:R-:W-:Y:S02]  /*4b10*/  PLOP3.LUT P4, PT, PT, PT, UP0, 0x80, 0x0 ;  /* 0x000000000000781c */ /* 0x000fe40003f8f008 */
[C---:B------:R-:W-:Y:S01]  /*4b20*/  HMMA.16816.F32.BF16 R28, R136.reuse, R140, RZ ;  /* 0x0000008c881c723c */ /* 0x040fe200000418ff */
[----:B------:R3:W-:Y:S04]  /*4b30*/  LDGSTS.E.BYPASS.LTC128B.128 [R203+0x5000], [R214.64], !P1 ;  /* 0x05000000d6cb7fae */ /* 0x0007e8000c901d4c */
[----:B------:R-:W-:Y:S03]  /*4b40*/  LDSM.16.M88.4 R148, [R193+0xc100] ;  /* 0x00c10000c194783b */ /* 0x000fe60000000200 */
[----:B------:R-:W-:Y:S01]  /*4b50*/  HMMA.16816.F32.BF16 R32, R136, R142, RZ ;  /* 0x0000008e8820723c */ /* 0x000fe200000418ff */
[----:B------:R-:W0:Y:S04]  /*4b60*/  LDGDEPBAR ;  /* 0x00000000000079af */ /* 0x000e280000000000 */
[----:B------:R-:W1:Y:S03]  /*4b70*/  LDSM.16.M88.4 R168, [R192+0x6100] ;  /* 0x00610000c0a8783b */ /* 0x000e660000000200 */
[C---:B--2---:R-:W-:Y:S01]  /*4b80*/  HMMA.16816.F32.BF16 R4, R152.reuse, R144, R4 ;  /* 0x000000909804723c */ /* 0x044fe20000041804 */
[----:B------:R-:W2:Y:S04]  /*4b90*/  LDSM.16.M88.4 R172, [R192+0x6900] ;  /* 0x00690000c0ac783b */ /* 0x000ea80000000200 */
[----:B------:R-:W4:Y:S03]  /*4ba0*/  LDSM.16.M88.4 R136, [R192+0x7100] ;  /* 0x00710000c088783b */ /* 0x000f260000000200 */
[C---:B------:R-:W-:Y:S01]  /*4bb0*/  HMMA.16816.F32.BF16 R8, R152.reuse, R146, R8 ;  /* 0x000000929808723c */ /* 0x040fe20000041808 */
[----:B------:R-:W5:Y:S04]  /*4bc0*/  LDSM.16.M88.4 R140, [R192+0x7900] ;  /* 0x00790000c08c783b */ /* 0x000f680000000200 */
[----:B------:R-:W-:Y:S03]  /*4bd0*/  LDSM.16.M88.4 R144, [R191+0xc100] ;  /* 0x00c10000bf90783b */ /* 0x000fe60000000200 */
[C---:B------:R-:W-:Y:S08]  /*4be0*/  HMMA.16816.F32.BF16 R12, R152.reuse, R156, R12 ;  /* 0x0000009c980c723c */ /* 0x040ff0000004180c */
[C---:B------:R-:W-:Y:S01]  /*4bf0*/  HMMA.16816.F32.BF16 R16, R152.reuse, R158, R16 ;  /* 0x0000009e9810723c */ /* 0x040fe20000041810 */
[----:B------:R-:W2:Y:S07]  /*4c00*/  LDSM.16.M88.4 R156, [R184] ;  /* 0x00000000b89c783b */ /* 0x000eae0000000200 */
[C---:B------:R-:W-:Y:S08]  /*4c10*/  HMMA.16816.F32.BF16 R20, R152.reuse, R160, R20 ;  /* 0x000000a09814723c */ /* 0x040ff00000041814 */
[C---:B------:R-:W-:Y:S01]  /*4c20*/  HMMA.16816.F32.BF16 R24, R152.reuse, R162, R24 ;  /* 0x000000a29818723c */ /* 0x040fe20000041818 */
[----:B------:R-:W3:Y:S07]  /*4c30*/  LDSM.16.M88.4 R160, [R184+0x800] ;  /* 0x00080000b8a0783b */ /* 0x000eee0000000200 */
        /* <DEDUP_REMOVED lines=10> */
[C---:B----4-:R-:W-:Y:S08]  /*4ce0*/  HMMA.16816.F32.BF16 R20, R148.reuse, R136, R20 ;  /* 0x000000889414723c */ /* 0x050ff00000041814 */
[C---:B------:R-:W-:Y:S01]  /*4cf0*/  HMMA.16816.F32.BF16 R24, R148.reuse, R138, R24 ;  /* 0x0000008a9418723c */ /* 0x040fe20000041818 */
[----:B------:R-:W1:Y:S07]  /*4d00*/  LDSM.16.M88.4 R136, [R198+0x10100] ;  /* 0x01010000c688783b */ /* 0x000e6e0000000200 */
[C---:B-----5:R-:W-:Y:S08]  /*4d10*/  HMMA.16816.F32.BF16 R28, R148.reuse, R140, R28 ;  /* 0x0000008c941c723c */ /* 0x060ff0000004181c */
[----:B------:R-:W-:Y:S01]  /*4d20*/  HMMA.16816.F32.BF16 R32, R148, R142, R32 ;  /* 0x0000008e9420723c */ /* 0x000fe20000041820 */
[----:B------:R-:W2:Y:S04]  /*4d30*/  LDSM.16.M88.4 R140, [R197+0x9100] ;  /* 0x00910000c58c783b */ /* 0x000ea80000000200 */
[----:B------:R-:W4:Y:S03]  /*4d40*/  LDSM.16.M88.4 R148, [R197+0x9900] ;  /* 0x00990000c594783b */ /* 0x000f260000000200 */
[C---:B------:R-:W-:Y:S08]  /*4d50*/  HMMA.16816.F32.BF16 R4, R144.reuse, R156, R4 ;  /* 0x0000009c9004723c */ /* 0x040ff00000041804 */
[C---:B------:R-:W-:Y:S01]  /*4d60*/  HMMA.16816.F32.BF16 R8, R144.reuse, R158, R8 ;  /* 0x0000009e9008723c */ /* 0x040fe20000041808 */
[----:B------:R-:W-:Y:S07]  /*4d70*/  LDSM.16.M88.4 R156, [R183] ;  /* 0x00000000b79c783b */ /* 0x000fee0000000200 */
[C---:B---3--:R-:W-:Y:S08]  /*4d80*/  HMMA.16816.F32.BF16 R12, R144.reuse, R160, R12 ;  /* 0x000000a0900c723c */ /* 0x048ff0000004180c */
[C---:B------:R-:W-:Y:S01]  /*4d90*/  HMMA.16816.F32.BF16 R16, R144.reuse, R162, R16 ;  /* 0x000000a29010723c */ /* 0x040fe20000041810 */
[----:B------:R-:W-:Y:S07]  /*4da0*/  LDSM.16.M88.4 R160, [R182] ;  /* 0x00000000b6a0783b */ /* 0x000fee0000000200 */
[C---:B------:R-:W-:Y:S08]  /*4db0*/  HMMA.16816.F32.BF16 R20, R144.reuse, R152, R20 ;  /* 0x000000989014723c */ /* 0x040ff00000041814 */
[C---:B------:R-:W-:Y:S01]  /*4dc0*/  HMMA.16816.F32.BF16 R24, R144.reuse, R154, R24 ;  /* 0x0000009a9018723c */ /* 0x040fe20000041818 */
[----:B------:R-:W3:Y:S07]  /*4dd0*/  LDSM.16.M88.4 R152, [R194+0x10100] ;  /* 0x01010000c298783b */ /* 0x000eee0000000200 */
[C---:B------:R-:W-:Y:S08]  /*4de0*/  HMMA.16816.F32.BF16 R28, R144.reuse, R164, R28 ;  /* 0x000000a4901c723c */ /* 0x040ff0000004181c */
[----:B------:R-:W-:Y:S01]  /*4df0*/  HMMA.16816.F32.BF16 R32, R144, R166, R32 ;  /* 0x000000a69020723c */ /* 0x000fe20000041820 */
[----:B------:R-:W5:Y:S04]  /*4e00*/  LDSM.16.M88.4 R144, [R181] ;  /* 0x00000000b590783b */ /* 0x000f680000000200 */
[----:B------:R-:W3:Y:S03]  /*4e10*/  LDSM.16.M88.4 R164, [R180] ;  /* 0x00000000b4a4783b */ /* 0x000ee60000000200 */
[C---:B-1----:R-:W-:Y:S08]  /*4e20*/  HMMA.16816.F32.BF16 R4, R136.reuse, R168, R4 ;  /* 0x000000a88804723c */ /* 0x042ff00000041804 */
[C---:B------:R-:W-:Y:S01]  /*4e30*/  HMMA.16816.F32.BF16 R8, R136.reuse, R170, R8 ;  /* 0x000000aa8808723c */ /* 0x040fe20000041808 */
[----:B------:R-:W-:Y:S07]  /*4e40*/  LDSM.16.M88.4 R168, [R192+0x8100] ;  /* 0x00810000c0a8783b */ /* 0x000fee0000000200 */
[C---:B------:R-:W-:Y:S08]  /*4e50*/  HMMA.16816.F32.BF16 R12, R136.reuse, R172, R12 ;  /* 0x000000ac880c723c */ /* 0x040ff0000004180c */
[C---:B------:R-:W-:Y:S01]  /*4e60*/  HMMA.16816.F32.BF16 R16, R136.reuse, R174, R16 ;  /* 0x000000ae8810723c */ /* 0x040fe20000041810 */
[----:B------:R-:W-:Y:S07]  /*4e70*/  LDSM.16.M88.4 R172, [R192+0x8900] ;  /* 0x00890000c0ac783b */ /* 0x000fee0000000200 */
[C---:B--2---:R-:W-:Y:S08]  /*4e80*/  HMMA.16816.F32.BF16 R20, R136.reuse, R140, R20 ;  /* 0x0000008c8814723c */ /* 0x044ff00000041814 */
[C---:B------:R-:W-:Y:S01]  /*4e90*/  HMMA.16816.F32.BF16 R24, R136.reuse, R142, R24 ;  /* 0x0000008e8818723c */ /* 0x040fe20000041818 */
[----:B------:R-:W1:Y:S07]  /*4ea0*/  LDSM.16.M88.4 R140, [R193+0x10100] ;  /* 0x01010000c18c783b */ /* 0x000e6e0000000200 */
[C---:B----4-:R-:W-:Y:S08]  /*4eb0*/  HMMA.16816.F32.BF16 R28, R136.reuse, R148, R28 ;  /* 0x00000094881c723c */ /* 0x050ff0000004181c */
[----:B------:R-:W-:Y:S01]  /*4ec0*/  HMMA.16816.F32.BF16 R32, R136, R150, R32 ;  /* 0x000000968820723c */ /* 0x000fe20000041820 */
[----:B------:R-:W2:Y:S04]  /*4ed0*/  LDSM.16.M88.4 R136, [R192+0x9100] ;  /* 0x00910000c088783b */ /* 0x000ea80000000200 */
[----:B------:R-:W4:Y:S03]  /*4ee0*/  LDSM.16.M88.4 R148, [R192+0x9900] ;  /* 0x00990000c094783b */ /* 0x000f260000000200 */
[C---:B---3--:R-:W-:Y:S08]  /*4ef0*/  HMMA.16816.F32.BF16 R4, R152.reuse, R156, R4 ;  /* 0x0000009c9804723c */ /* 0x048ff00000041804 */
[C---:B------:R-:W-:Y:S01]  /*4f00*/  HMMA.16816.F32.BF16 R8, R152.reuse, R158, R8 ;  /* 0x0000009e9808723c */ /* 0x040fe20000041808 */
[----:B------:R-:W-:Y:S07]  /*4f10*/  LDSM.16.M88.4 R156, [R184+0x2000] ;  /* 0x00200000b89c783b */ /* 0x000fee0000000200 */
[C---:B------:R-:W-:Y:S08]  /*4f20*/  HMMA.16816.F32.BF16 R12, R152.reuse, R160, R12 ;  /* 0x000000a0980c723c */ /* 0x040ff0000004180c */
[C---:B------:R-:W-:Y:S01]  /*4f30*/  HMMA.16816.F32.BF16 R16, R152.reuse, R162, R16 ;  /* 0x000000a29810723c */ /* 0x040fe20000041810 */
[----:B------:R-:W-:Y:S07]  /*4f40*/  LDSM.16.M88.4 R160, [R184+0x2800] ;  /* 0x00280000b8a0783b */ /* 0x000fee0000000200 */
[C---:B-----5:R-:W-:Y:S08]  /*4f50*/  HMMA.16816.F32.BF16 R20, R152.reuse, R144, R20 ;  /* 0x000000909814723c */ /* 0x060ff00000041814 */
[C---:B------:R-:W-:Y:S01]  /*4f60*/  HMMA.16816.F32.BF16 R24, R152.reuse, R146, R24 ;  /* 0x000000929818723c */ /* 0x040fe20000041818 */
[----:B------:R-:W3:Y:S07]  /*4f70*/  LDSM.16.M88.4 R144, [R191+0x10100] ;  /* 0x01010000bf90783b */ /* 0x000eee0000000200 */
[C---:B------:R-:W-:Y:S08]  /*4f80*/  HMMA.16816.F32.BF16 R28, R152.reuse, R164, R28 ;  /* 0x000000a4981c723c */ /* 0x040ff0000004181c */
[----:B------:R-:W-:Y:S01]  /*4f90*/  HMMA.16816.F32.BF16 R32, R152, R166, R32 ;  /* 0x000000a69820723c */ /* 0x000fe20000041820 */
[----:B------:R-:W5:Y:S04]  /*4fa0*/  LDSM.16.M88.4 R152, [R184+0x3000] ;  /* 0x00300000b898783b */ /* 0x000f680000000200 */
[----:B------:R-:W3:Y:S03]  /*4fb0*/  LDSM.16.M88.4 R164, [R184+0x3800] ;  /* 0x00380000b8a4783b */ /* 0x000ee60000000200 */
        /* <DEDUP_REMOVED lines=15> */
[----:B------:R-:W-:Y:S07]  /*50b0*/  LDSM.16.M88.4 R156, [R179] ;  /* 0x00000000b39c783b */ /* 0x000fee0000000200 */
[C---:B------:R-:W-:Y:S08]  /*50c0*/  HMMA.16816.F32.BF16 R12, R144.reuse, R160, R12 ;  /* 0x000000a0900c723c */ /* 0x040ff0000004180c */
[C---:B------:R-:W-:Y:S01]  /*50d0*/  HMMA.16816.F32.BF16 R16, R144.reuse, R162, R16 ;  /* 0x000000a29010723c */ /* 0x040fe20000041810 */
[----:B------:R-:W-:Y:S07]  /*50e0*/  LDSM.16.M88.4 R160, [R178] ;  /* 0x00000000b2a0783b */ /* 0x000fee0000000200 */
[C---:B-----5:R-:W-:Y:S08]  /*50f0*/  HMMA.16816.F32.BF16 R20, R144.reuse, R152, R20 ;  /* 0x000000989014723c */ /* 0x060ff00000041814 */
        /* <DEDUP_REMOVED lines=32> */
[C---:B-1----:R-:W-:Y:S01]  /*5300*/  HMMA.16816.F32.BF16 R4, R140.reuse, R168, R4 ;  /* 0x000000a88c04723c */ /* 0x042fe20000041804 */
[----:B------:R-:W-:Y:S04]  /*5310*/  DEPBAR.LE SB0, 0x0 ;  /* 0x000080000000791a */ /* 0x000fe80000000000 */
[----:B------:R-:W-:Y:S03]  /*5320*/  BAR.SYNC.DEFER_BLOCKING 0x0 ;  /* 0x0000000000007b1d */ /* 0x000fe60000010000 */
[C---:B------:R-:W-:Y:S08]  /*5330*/  HMMA.16816.F32.BF16 R8, R140.reuse, R170, R8 ;  /* 0x000000aa8c08723c */ /* 0x040ff00000041808 */
[C---:B------:R-:W-:Y:S08]  /*5340*/  HMMA.16816.F32.BF16 R12, R140.reuse, R172, R12 ;  /* 0x000000ac8c0c723c */ /* 0x040ff0000004180c */
[C---:B------:R-:W-:Y:S08]  /*5350*/  HMMA.16816.F32.BF16 R16, R140.reuse, R174, R16 ;  /* 0x000000ae8c10723c */ /* 0x040ff00000041810 */
[C---:B--2---:R-:W-:Y:S08]  /*5360*/  HMMA.16816.F32.BF16 R20, R140.reuse, R136, R20 ;  /* 0x000000888c14723c */ /* 0x044ff00000041814 */
[C---:B------:R-:W-:Y:S08]  /*5370*/  HMMA.16816.F32.BF16 R24, R140.reuse, R138, R24 ;  /* 0x0000008a8c18723c */ /* 0x040ff00000041818 */
[C---:B----4-:R-:W-:Y:S08]  /*5380*/  HMMA.16816.F32.BF16 R28, R140.reuse, R148, R28 ;  /* 0x000000948c1c723c */ /* 0x050ff0000004181c */
[----:B------:R-:W-:Y:S08]  /*5390*/  HMMA.16816.F32.BF16 R32, R140, R150, R32 ;  /* 0x000000968c20723c */ /* 0x000ff00000041820 */
[C---:B---3--:R-:W-:Y:S08]  /*53a0*/  HMMA.16816.F32.BF16 R4, R144.reuse, R156, R4 ;  /* 0x0000009c9004723c */ /* 0x048ff00000041804 */
[C---:B------:R-:W-:Y:S08]  /*53b0*/  HMMA.16816.F32.BF16 R8, R144.reuse, R158, R8 ;  /* 0x0000009e9008723c */ /* 0x040ff00000041808 */
[C---:B------:R-:W-:Y:S08]  /*53c0*/  HMMA.16816.F32.BF16 R12, R144.reuse, R160, R12 ;  /* 0x000000a0900c723c */ /* 0x040ff0000004180c */
[C---:B------:R-:W-:Y:S08]  /*53d0*/  HMMA.16816.F32.BF16 R16, R144.reuse, R162, R16 ;  /* 0x000000a29010723c */ /* 0x040ff00000041810 */
[C---:B-----5:R-:W-:Y:S08]  /*53e0*/  HMMA.16816.F32.BF16 R20, R144.reuse, R152, R20 ;  /* 0x000000989014723c */ /* 0x060ff00000041814 */
[C---:B------:R-:W-:Y:S08]  /*53f0*/  HMMA.16816.F32.BF16 R24, R144.reuse, R154, R24 ;  /* 0x0000009a9018723c */ /* 0x040ff00000041818 */
[C---:B------:R-:W-:Y:S08]  /*5400*/  HMMA.16816.F32.BF16 R28, R144.reuse, R164, R28 ;  /* 0x000000a4901c723c */ /* 0x040ff0000004181c */
[----:B------:R-:W-:Y:S01]  /*5410*/  HMMA.16816.F32.BF16 R32, R144, R166, R32 ;  /* 0x000000a69020723c */ /* 0x000fe20000041820 */
[----:B------:R-:W-:-:S07]  /*5420*/  @P4 BRA `(.L_x_14) ;  /* 0xfffff04000004947 */ /* 0x000fce000383ffff */
.L_x_13:
[----:B------:R-:W-:Y:S01]  /*5430*/  FMNMX.FTZ R2, R4, R133, !PT ;  /* 0x0000008504027209 */ /* 0x000fe20007810000 */
[----:B-1----:R-:W-:Y:S01]  /*5440*/  LDSM.16.MT88.4 R140, [R190+0x100] ;  /* 0x00010000be8c783b */ /* 0x002fe20000004200 */
[----:B------:R-:W-:Y:S01]  /*5450*/  FMNMX.FTZ R132, R6, R0, !PT ;  /* 0x0000000006847209 */ /* 0x000fe20007810000 */
[----:B------:R-:W-:Y:S01]  /*5460*/  UISETP.GT.AND UP0, UPT, UR6, UR7, UPT ;  /* 0x000000070600728c */ /* 0x000fe2000bf04270 */
[----:B------:R-:W-:Y:S01]  /*5470*/  FMNMX.FTZ R3, R5, R2, !PT ;  /* 0x0000000205037209 */ /* 0x000fe20007810000 */
[----:B------:R-:W-:Y:S01]  /*5480*/  UIADD3 UR6, UR6, -0x1, URZ ;  /* 0xffffffff06067890 */ /* 0x000fe2000fffe03f */
[----:B------:R-:W-:Y:S02]  /*5490*/  FMNMX.FTZ R135, R7, R132, !PT ;  /* 0x0000008407877209 */ /* 0x000fe40007810000 */
[----:B------:R-:W-:Y:S01]  /*54a0*/  FMNMX.FTZ R2, R8, R3, !PT ;  /* 0x0000000308027209 */ /* 0x000fe20007810000 */
[----:B------:R-:W-:Y:S01]  /*54b0*/  LDSM.16.MT88.4 R144, [R189+0x100] ;  /* 0x00010000bd90783b */ /* 0x000fe20000004200 */
[----:B------:R-:W-:Y:S02]  /*54c0*/  FMNMX.FTZ R132, R10, R135, !PT ;  /* 0x000000870a847209 */ /* 0x000fe40007810000 */
[----:B------:R-:W-:Y:S02]  /*54d0*/  FMNMX.FTZ R3, R9, R2, !PT ;  /* 0x0000000209037209 */ /* 0x000fe40007810000 */
        /* <DEDUP_REMOVED lines=22> */
[----:B------:R-:W0:Y:S01]  /*5640*/  LDGDEPBAR ;  /* 0x00000000000079af */ /* 0x000e220000000000 */
[----:B------:R-:W-:Y:S02]  /*5650*/  FMNMX.FTZ R132, R30, R135, !PT ;  /* 0x000000871e847209 */ /* 0x000fe40007810000 */
[----:B------:R-:W-:Y:S02]  /*5660*/  FMNMX.FTZ R3, R29, R2, !PT ;  /* 0x000000021d037209 */ /* 0x000fe40007810000 */
[----:B------:R-:W-:Y:S02]  /*5670*/  PLOP3.LUT P4, PT, PT, PT, UP0, 0x80, 0x0 ;  /* 0x000000000000781c */ /* 0x000fe40003f8f008 */
[----:B------:R-:W-:Y:S02]  /*5680*/  FMNMX.FTZ R2, R32, R3, !PT ;  /* 0x0000000320027209 */ /* 0x000fe40007810000 */
[----:B------:R-:W-:Y:S02]  /*5690*/  FMNMX.FTZ R3, R31, R132, !PT ;  /* 0x000000841f037209 */ /* 0x000fe40007810000 */
[----:B------:R-:W-:Y:S02]  /*56a0*/  FMNMX.FTZ R138, R33, R2, !PT ;  /* 0x00000002218a7209 */ /* 0x000fe40007810000 */
[----:B------:R-:W-:Y:S03]  /*56b0*/  FMNMX.FTZ R2, R34, R3, !PT ;  /* 0x0000000322027209 */ /* 0x000fe60007810000 */
[----:B------:R-:W-:Y:S01]  /*56c0*/  SHFL.BFLY PT, R135, R138, 0x2, 0x1f ;  /* 0x0c401f008a877f89 */ /* 0x000fe200000e0000 */
[----:B------:R-:W-:Y:S07]  /*56d0*/  FMNMX.FTZ R136, R35, R2, !PT ;  /* 0x0000000223887209 */ /* 0x000fee0007810000 */
[----:B------:R-:W1:Y:S02]  /*56e0*/  SHFL.BFLY PT, R3, R136, 0x2, 0x1f ;  /* 0x0c401f0088037f89 */ /* 0x000e6400000e0000 */
[----:B-1----:R-:W-:Y:S02]  /*56f0*/  FMNMX.FTZ R134, R136, R3, !PT ;  /* 0x0000000388867209 */ /* 0x002fe40007810000 */
[----:B------:R-:W-:Y:S04]  /*5700*/  FMNMX.FTZ R137, R138, R135, !PT ;  /* 0x000000878a897209 */ /* 0x000fe80007810000 */
[----:B------:R-:W1:Y:S08]  /*5710*/  SHFL.BFLY PT, R3, R134, 0x1, 0x1f ;  /* 0x0c201f0086037f89 */ /* 0x000e7000000e0000 */
[----:B------:R-:W2:Y:S01]  /*5720*/  SHFL.BFLY PT, R132, R137, 0x1, 0x1f ;  /* 0x0c201f0089847f89 */ /* 0x000ea200000e0000 */
[----:B-1----:R-:W-:Y:S05]  /*5730*/  FMNMX.FTZ R3, R3, R134, !PT ;  /* 0x0000008603037209 */ /* 0x002fea0007810000 */
[----:B------:R-:W-:Y:S01]  /*5740*/  FMUL.FTZ R167, R3, c[0x0][0x2d0] ;  /* 0x0000b40003a77a20 */ /* 0x000fe20000410000 */
[----:B--2---:R-:W-:Y:S03]  /*5750*/  FMNMX.FTZ R132, R137, R132, !PT ;  /* 0x0000008489847209 */ /* 0x004fe60007810000 */
[--C-:B------:R-:W-:Y:S01]  /*5760*/  FFMA.FTZ R6, R6, c[0x0][0x2d0], -R167.reuse ;  /* 0x0000b40006067a23 */ /* 0x100fe200000108a7 */
[----:B------:R-:W1:Y:S01]  /*5770*/  LDSM.16.MT88.4 R136, [R195+0x100] ;  /* 0x00010000c388783b */ /* 0x000e620000004200 */
[----:B------:R-:W-:Y:S02]  /*5780*/  FFMA.FTZ R7, R7, c[0x0][0x2d0], -R167 ;  /* 0x0000b40007077a23 */ /* 0x000fe400000108a7 */
[C---:B------:R-:W-:Y:S02]  /*5790*/  FADD.FTZ R2, -R132.reuse, R133 ;  /* 0x0000008584027221 */ /* 0x040fe40000010100 */
[----:B------:R-:W-:Y:S01]  /*57a0*/  FMUL.FTZ R168, R132, c[0x0][0x2d0] ;  /* 0x0000b40084a87a20 */ /* 0x000fe20000410000 */
[----:B------:R-:W-:Y:S01]  /*57b0*/  MUFU.EX2 R6, R6 ;  /* 0x0000000600067308 */ /* 0x000fe20000000800 */
[----:B------:R-:W-:Y:S02]  /*57c0*/  FMUL.FTZ R135, R2, c[0x0][0x2d0] ;  /* 0x0000b40002877a20 */ /* 0x000fe40000410000 */
[----:B------:R-:W-:Y:S02]  /*57d0*/  FADD.FTZ R133, -R3, R0 ;  /* 0x0000000003857221 */ /* 0x000fe40000010100 */
[--C-:B------:R-:W-:Y:S02]  /*57e0*/  FFMA.FTZ R164, R4, c[0x0][0x2d0], -R168.reuse ;  /* 0x0000b40004a47a23 */ /* 0x100fe400000108a8 */
[--C-:B------:R-:W-:Y:S02]  /*57f0*/  FFMA.FTZ R5, R5, c[0x0][0x2d0], -R168.reuse ;  /* 0x0000b40005057a23 */ /* 0x100fe400000108a8 */
[--C-:B------:R-:W-:Y:S01]  /*5800*/  FFMA.FTZ R134, R8, c[0x0][0x2d0], -R168.reuse ;  /* 0x0000b40008867a23 */ /* 0x100fe200000108a8 */
[----:B------:R2:W3:Y:S01]  /*5810*/  MUFU.EX2 R2, R135 ;  /* 0x0000008700027308 */ /* 0x0004e20000000800 */
[--C-:B------:R-:W-:Y:S02]  /*5820*/  FFMA.FTZ R165, R10, c[0x0][0x2d0], -R167.reuse ;  /* 0x0000b4000aa57a23 */ /* 0x100fe400000108a7 */
[--C-:B------:R-:W-:Y:S02]  /*5830*/  FFMA.FTZ R166, R11, c[0x0][0x2d0], -R167.reuse ;  /* 0x0000b4000ba67a23 */ /* 0x100fe400000108a7 */
[----:B------:R-:W-:Y:S01]  /*5840*/  FMUL.FTZ R0, R133, c[0x0][0x2d0] ;  /* 0x0000b40085007a20 */ /* 0x000fe20000410000 */
[----:B------:R-:W-:Y:S01]  /*5850*/  MOV R133, R132 ;  /* 0x0000008400857202 */ /* 0x000fe20000000f00 */
[--C-:B------:R-:W-:Y:S02]  /*5860*/  FFMA.FTZ R212, R32, c[0x0][0x2d0], -R168.reuse ;  /* 0x0000b40020d47a23 */ /* 0x100fe400000108a8 */
[--C-:B------:R-:W-:Y:S01]  /*5870*/  FFMA.FTZ R214, R34, c[0x0][0x2d0], -R167.reuse ;  /* 0x0000b40022d67a23 */ /* 0x100fe200000108a7 */
[----:B------:R-:W-:Y:S01]  /*5880*/  MUFU.EX2 R164, R164 ;  /* 0x000000a400a47308 */ /* 0x000fe20000000800 */
[--C-:B------:R-:W-:Y:S02]  /*5890*/  FFMA.FTZ R169, R12, c[0x0][0x2d0], -R168.reuse ;  /* 0x0000b4000ca97a23 */ /* 0x100fe400000108a8 */
[--C-:B------:R-:W-:Y:S02]  /*58a0*/  FFMA.FTZ R170, R13, c[0x0][0x2d0], -R168.reuse ;  /* 0x0000b4000daa7a23 */ /* 0x100fe400000108a8 */
[--C-:B------:R-:W-:Y:S02]  /*58b0*/  FFMA.FTZ R171, R14, c[0x0][0x2d0], -R167.reuse ;  /* 0x0000b4000eab7a23 */ /* 0x100fe400000108a7 */
[--C-:B------:R-:W-:Y:S02]  /*58c0*/  FFMA.FTZ R172, R15, c[0x0][0x2d0], -R167.reuse ;  /* 0x0000b4000fac7a23 */ /* 0x100fe400000108a7 */
[--C-:B------:R-:W-:Y:S01]  /*58d0*/  FFMA.FTZ R173, R16, c[0x0][0x2d0], -R168.reuse ;  /* 0x0000b40010ad7a23 */ /* 0x100fe200000108a8 */
[----:B------:R-:W4:Y:S01]  /*58e0*/  MUFU.EX2 R0, R0 ;  /* 0x0000000000007308 */ /* 0x000f220000000800 */
[--C-:B------:R-:W-:Y:S02]  /*58f0*/  FFMA.FTZ R174, R17, c[0x0][0x2d0], -R168.reuse ;  /* 0x0000b40011ae7a23 */ /* 0x100fe400000108a8 */
[--C-:B------:R-:W-:Y:S02]  /*5900*/  FFMA.FTZ R175, R18, c[0x0][0x2d0], -R167.reuse ;  /* 0x0000b40012af7a23 */ /* 0x100fe400000108a7 */
[----:B--2---:R-:W-:Y:S02]  /*5910*/  FFMA.FTZ R135, R9, c[0x0][0x2d0], -R168 ;  /* 0x0000b40009877a23 */ /* 0x004fe400000108a8 */
[C---:B---3--:R-:W-:Y:S02]  /*5920*/  FMUL.FTZ R8, R2.reuse, R128 ;  /* 0x0000008002087220 */ /* 0x048fe40000410000 */
[C---:B------:R-:W-:Y:S01]  /*5930*/  FMUL.FTZ R9, R2.reuse, R129 ;  /* 0x0000008102097220 */ /* 0x040fe20000410000 */
[----:B------:R-:W2:Y:S01]  /*5940*/  MUFU.EX2 R5, R5 ;  /* 0x0000000500057308 */ /* 0x000ea20000000800 */
[C---:B------:R-:W-:Y:S02]  /*5950*/  FMUL.FTZ R36, R2.reuse, R36 ;  /* 0x0000002402247220 */ /* 0x040fe40000410000 */
[C---:B------:R-:W-:Y:S02]  /*5960*/  FMUL.FTZ R37, R2.reuse, R37 ;  /* 0x0000002502257220 */ /* 0x040fe40000410000 */
[C---:B------:R-:W-:Y:S02]  /*5970*/  FMUL.FTZ R40, R2.reuse, R40 ;  /* 0x0000002802287220 */ /* 0x040fe40000410000 */
[C---:B------:R-:W-:Y:S02]  /*5980*/  FMUL.FTZ R41, R2.reuse, R41 ;  /* 0x0000002902297220 */ /* 0x040fe40000410000 */
[C---:B------:R-:W-:Y:S01]  /*5990*/  FMUL.FTZ R44, R2.reuse, R44 ;  /* 0x0000002c022c7220 */ /* 0x040fe20000410000 */
[----:B------:R-:W-:Y:S01]  /*59a0*/  MUFU.EX2 R134, R134 ;  /* 0x0000008600867308 */ /* 0x000fe20000000800 */
[C---:B------:R-:W-:Y:S02]  /*59b0*/  FMUL.FTZ R45, R2.reuse, R45 ;  /* 0x0000002d022d7220 */ /* 0x040fe40000410000 */
[----:B------:R-:W-:Y:S02]  /*59c0*/  FMUL.FTZ R48, R2, R48 ;  /* 0x0000003002307220 */ /* 0x000fe40000410000 */
[C---:B----4-:R-:W-:Y:S02]  /*59d0*/  FMUL.FTZ R10, R0.reuse, R130 ;  /* 0x00000082000a7220 */ /* 0x050fe40000410000 */
[C---:B------:R-:W-:Y:S02]  /*59e0*/  FMUL.FTZ R11, R0.reuse, R131 ;  /* 0x00000083000b7220 */ /* 0x040fe40000410000 */
[C---:B------:R-:W-:Y:S01]  /*59f0*/  FMUL.FTZ R38, R0.reuse, R38 ;  /* 0x0000002600267220 */ /* 0x040fe20000410000 */
[----:B------:R-:W3:Y:S01]  /*5a00*/  MUFU.EX2 R135, R135 ;  /* 0x0000008700877308 */ /* 0x000ee20000000800 */
[C---:B------:R-:W-:Y:S02]  /*5a10*/  FMUL.FTZ R39, R0.reuse, R39 ;  /* 0x0000002700277220 */ /* 0x040fe40000410000 */
[C---:B------:R-:W-:Y:S01]  /*5a20*/  FMUL.FTZ R42, R0.reuse, R42 ;  /* 0x0000002a002a7220 */ /* 0x040fe20000410000 */
[----:B--2---:R-:W-:Y:S01]  /*5a30*/  F2FP.BF16.PACK_AB R128, R5, R164 ;  /* 0x000000a40580723e */ /* 0x004fe200000010ff */
[C---:B------:R-:W-:Y:S02]  /*5a40*/  FMUL.FTZ R43, R0.reuse, R43 ;  /* 0x0000002b002b7220 */ /* 0x040fe40000410000 */
[C---:B------:R-:W-:Y:S02]  /*5a50*/  FMUL.FTZ R46, R0.reuse, R46 ;  /* 0x0000002e002e7220 */ /* 0x040fe40000410000 */
[----:B------:R-:W-:Y:S01]  /*5a60*/  FMUL.FTZ R47, R0, R47 ;  /* 0x0000002f002f7220 */ /* 0x000fe20000410000 */
[----:B------:R-:W2:Y:S01]  /*5a70*/  MUFU.EX2 R7, R7 ;  /* 0x0000000700077308 */ /* 0x000ea20000000800 */
[----:B------:R-:W-:Y:S02]  /*5a80*/  FMUL.FTZ R49, R2, R49 ;  /* 0x0000003102317220 */ /* 0x000fe40000410000 */
[C---:B------:R-:W-:Y:S02]  /*5a90*/  FMUL.FTZ R50, R0.reuse, R50 ;  /* 0x0000003200327220 */ /* 0x040fe40000410000 */
[----:B------:R-:W-:Y:S02]  /*5aa0*/  FMUL.FTZ R51, R0, R51 ;  /* 0x0000003300337220 */ /* 0x000fe40000410000 */
[C---:B------:R-:W-:Y:S02]  /*5ab0*/  FMUL.FTZ R12, R2.reuse, R124 ;  /* 0x0000007c020c7220 */ /* 0x040fe40000410000 */
[----:B------:R-:W-:Y:S01]  /*5ac0*/  FMUL.FTZ R13, R2, R125 ;  /* 0x0000007d020d7220 */ /* 0x000fe20000410000 */
[----:B------:R-:W-:Y:S01]  /*5ad0*/  MUFU.EX2 R165, R165 ;  /* 0x000000a500a57308 */ /* 0x000fe20000000800 */
[C---:B------:R-:W-:Y:S02]  /*5ae0*/  FMUL.FTZ R14, R0.reuse, R126 ;  /* 0x0000007e000e7220 */ /* 0x040fe40000410000 */
[----:B------:R-:W-:Y:S01]  /*5af0*/  FMUL.FTZ R15, R0, R127 ;  /* 0x0000007f000f7220 */ /* 0x000fe20000410000 */
[----:B---3--:R-:W-:Y:S01]  /*5b00*/  F2FP.BF16.PACK_AB R130, R135, R134 ;  /* 0x000000868782723e */ /* 0x008fe200000010ff */
[----:B------:R-:W-:Y:S01]  /*5b10*/  LDSM.16.MT88.4 R124, [R188+0x4100] ;  /* 0x00410000bc7c783b */ /* 0x000fe20000004200 */
[C---:B------:R-:W-:Y:S02]  /*5b20*/  FMUL.FTZ R52, R2.reuse, R52 ;  /* 0x0000003402347220 */ /* 0x040fe40000410000 */
[----:B------:R-:W-:Y:S02]  /*5b30*/  FMUL.FTZ R53, R2, R53 ;  /* 0x0000003502357220 */ /* 0x000fe40000410000 */
[----:B------:R-:W3:Y:S01]  /*5b40*/  MUFU.EX2 R166, R166 ;  /* 0x000000a600a67308 */ /* 0x000ee20000000800 */
[C---:B------:R-:W-:Y:S02]  /*5b50*/  FMUL.FTZ R54, R0.reuse, R54 ;  /* 0x0000003600367220 */ /* 0x040fe40000410000 */
[----:B------:R-:W-:Y:S01]  /*5b60*/  FMUL.FTZ R55, R0, R55 ;  /* 0x0000003700377220 */ /* 0x000fe20000410000 */
[----:B--2---:R-:W-:Y:S01]  /*5b70*/  F2FP.BF16.PACK_AB R129, R7, R6 ;  /* 0x000000060781723e */ /* 0x004fe200000010ff */
[C---:B------:R-:W-:Y:S02]  /*5b80*/  FMUL.FTZ R56, R2.reuse, R56 ;  /* 0x0000003802387220 */ /* 0x040fe40000410000 */
[----:B------:R-:W-:Y:S02]  /*5b90*/  FMUL.FTZ R57, R2, R57 ;  /* 0x0000003902397220 */ /* 0x000fe40000410000 */
[C---:B------:R-:W-:Y:S01]  /*5ba0*/  FMUL.FTZ R58, R0.reuse, R58 ;  /* 0x0000003a003a7220 */ /* 0x040fe20000410000 */
[----:B------:R-:W-:Y:S01]  /*5bb0*/  MUFU.EX2 R169, R169 ;  /* 0x000000a900a97308 */ /* 0x000fe20000000800 */
[----:B------:R-:W-:Y:S02]  /*5bc0*/  FMUL.FTZ R59, R0, R59 ;  /* 0x0000003b003b7220 */ /* 0x000fe40000410000 */
[C---:B------:R-:W-:Y:S02]  /*5bd0*/  FMUL.FTZ R60, R2.reuse, R60 ;  /* 0x0000003c023c7220 */ /* 0x040fe40000410000 */
[----:B------:R-:W-:Y:S02]  /*5be0*/  FMUL.FTZ R61, R2, R61 ;  /* 0x0000003d023d7220 */ /* 0x000fe40000410000 */
[C---:B------:R-:W-:Y:S02]  /*5bf0*/  FMUL.FTZ R62, R0.reuse, R62 ;  /* 0x0000003e003e7220 */ /* 0x040fe40000410000 */
[----:B------:R-:W-:Y:S01]  /*5c00*/  FMUL.FTZ R63, R0, R63 ;  /* 0x0000003f003f7220 */ /* 0x000fe20000410000 */
[----:B------:R-:W2:Y:S01]  /*5c10*/  MUFU.EX2 R170, R170 ;  /* 0x000000aa00aa7308 */ /* 0x000ea20000000800 */
[C---:B------:R-:W-:Y:S02]  /*5c20*/  FMUL.FTZ R64, R2.reuse, R64 ;  /* 0x0000004002407220 */ /* 0x040fe40000410000 */
[----:B------:R-:W-:Y:S01]  /*5c30*/  FMUL.FTZ R65, R2, R65 ;  /* 0x0000004102417220 */ /* 0x000fe20000410000 */
[----:B---3--:R-:W-:Y:S01]  /*5c40*/  F2FP.BF16.PACK_AB R131, R166, R165 ;  /* 0x000000a5a683723e */ /* 0x008fe200000010ff */
[C---:B------:R-:W-:Y:S02]  /*5c50*/  FMUL.FTZ R66, R0.reuse, R66 ;  /* 0x0000004200427220 */ /* 0x040fe40000410000 */
[----:B------:R-:W-:Y:S02]  /*5c60*/  FMUL.FTZ R67, R0, R67 ;  /* 0x0000004300437220 */ /* 0x000fe40000410000 */
[C---:B------:R-:W-:Y:S01]  /*5c70*/  FMUL.FTZ R68, R2.reuse, R68 ;  /* 0x0000004402447220 */ /* 0x040fe20000410000 */
[----:B------:R-:W-:Y:S01]  /*5c80*/  MUFU.EX2 R171, R171 ;  /* 0x000000ab00ab7308 */ /* 0x000fe20000000800 */
[C---:B-1----:R-:W-:Y:S05]  /*5c90*/  HMMA.16816.F32.BF16 R8, R128.reuse, R136, R8 ;  /* 0x000000888008723c */ /* 0x042fea0000041808 */
[----:B------:R-:W-:Y:S02]  /*5ca0*/  FMUL.FTZ R69, R2, R69 ;  /* 0x0000004502457220 */ /* 0x000fe40000410000 */
[C---:B------:R-:W-:Y:S01]  /*5cb0*/  FMUL.FTZ R70, R0.reuse, R70 ;  /* 0x0000004600467220 */ /* 0x040fe20000410000 */
[C---:B------:R-:W-:Y:S01]  /*5cc0*/  HMMA.16816.F32.BF16 R36, R128.reuse, R138, R36 ;  /* 0x0000008a8024723c */ /* 0x040fe20000041824 */
[----:B------:R-:W1:Y:S01]  /*5cd0*/  LDSM.16.MT88.4 R136, [R188+0x100] ;  /* 0x00010000bc88783b */ /* 0x000e620000004200 */
[----:B------:R-:W3:Y:S02]  /*5ce0*/  MUFU.EX2 R172, R172 ;  /* 0x000000ac00ac7308 */ /* 0x000ee40000000800 */
[----:B------:R-:W-:Y:S02]  /*5cf0*/  FMUL.FTZ R71, R0, R71 ;  /* 0x0000004700477220 */ /* 0x000fe40000410000 */
[C---:B------:R-:W-:Y:S02]  /*5d00*/  FMUL.FTZ R72, R2.reuse, R72 ;  /* 0x0000004802487220 */ /* 0x040fe40000410000 */
[C---:B------:R-:W-:Y:S04]  /*5d10*/  HMMA.16816.F32.BF16 R40, R128.reuse, R140, R40 ;  /* 0x0000008c8028723c */ /* 0x040fe80000041828 */
[----:B------:R-:W-:Y:S01]  /*5d20*/  FMUL.FTZ R73, R2, R73 ;  /* 0x0000004902497220 */ /* 0x000fe20000410000 */
[----:B------:R-:W-:Y:S01]  /*5d30*/  MUFU.EX2 R173, R173 ;  /* 0x000000ad00ad7308 */ /* 0x000fe20000000800 */
[C---:B------:R-:W-:Y:S02]  /*5d40*/  FMUL.FTZ R74, R0.reuse, R74 ;  /* 0x0000004a004a7220 */ /* 0x040fe40000410000 */
[C---:B------:R-:W-:Y:S01]  /*5d50*/  HMMA.16816.F32.BF16 R44, R128.reuse, R142, R44 ;  /* 0x0000008e802c723c */ /* 0x040fe2000004182c */
[----:B------:R-:W4:Y:S03]  /*5d60*/  LDSM.16.MT88.4 R140, [R195+0x2100] ;  /* 0x00210000c38c783b */ /* 0x000f260000004200 */
[----:B------:R-:W-:Y:S02]  /*5d70*/  FMUL.FTZ R75, R0, R75 ;  /* 0x0000004b004b7220 */ /* 0x000fe40000410000 */
[C---:B------:R-:W-:Y:S01]  /*5d80*/  FMUL.FTZ R76, R2.reuse, R76 ;  /* 0x0000004c024c7220 */ /* 0x040fe20000410000 */
[----:B------:R-:W5:Y:S01]  /*5d90*/  MUFU.EX2 R174, R174 ;  /* 0x000000ae00ae7308 */ /* 0x000f620000000800 */
[C---:B------:R-:W-:Y:S04]  /*5da0*/  HMMA.16816.F32.BF16 R48, R128.reuse, R144, R48 ;  /* 0x000000908030723c */ /* 0x040fe80000041830 */
[----:B------:R-:W-:Y:S02]  /*5db0*/  FMUL.FTZ R77, R2, R77 ;  /* 0x0000004d024d7220 */ /* 0x000fe40000410000 */
[C---:B------:R-:W-:Y:S02]  /*5dc0*/  FMUL.FTZ R78, R0.reuse, R78 ;  /* 0x0000004e004e7220 */ /* 0x040fe40000410000 */
[C---:B------:R-:W-:Y:S01]  /*5dd0*/  HMMA.16816.F32.BF16 R52, R128.reuse, R146, R52 ;  /* 0x000000928034723c */ /* 0x040fe20000041834 */
[----:B------:R-:W2:Y:S01]  /*5de0*/  LDSM.16.MT88.4 R144, [R190+0x2100] ;  /* 0x00210000be90783b */ /* 0x000ea20000004200 */
[----:B------:R-:W-:Y:S02]  /*5df0*/  MUFU.EX2 R175, R175 ;  /* 0x000000af00af7308 */ /* 0x000fe40000000800 */
[----:B------:R-:W-:Y:S02]  /*5e00*/  FMUL.FTZ R79, R0, R79 ;  /* 0x0000004f004f7220 */ /* 0x000fe40000410000 */
[C---:B------:R-:W-:Y:S02]  /*5e10*/  FMUL.FTZ R80, R2.reuse, R80 ;  /* 0x0000005002507220 */ /* 0x040fe40000410000 */
[----:B------:R-:W-:Y:S01]  /*5e20*/  FMUL.FTZ R81, R2, R81 ;  /* 0x0000005102517220 */ /* 0x000fe20000410000 */
[C---:B-1----:R-:W-:Y:S03]  /*5e30*/  HMMA.16816.F32.BF16 R56, R128.reuse, R136, R56 ;  /* 0x000000888038723c */ /* 0x042fe60000041838 */
[C---:B------:R-:W-:Y:S01]  /*5e40*/  FMUL.FTZ R82, R0.reuse, R82 ;  /* 0x0000005200527220 */ /* 0x040fe20000410000 */
[----:B------:R-:W-:Y:S01]  /*5e50*/  MUFU.EX2 R212, R212 ;  /* 0x000000d400d47308 */ /* 0x000fe20000000800 */
[----:B------:R-:W-:Y:S02]  /*5e60*/  FMUL.FTZ R83, R0, R83 ;  /* 0x0000005300537220 */ /* 0x000fe40000410000 */
[C---:B------:R-:W-:Y:S01]  /*5e70*/  FMUL.FTZ R84, R2.reuse, R84 ;  /* 0x0000005402547220 */ /* 0x040fe20000410000 */
[C---:B------:R-:W-:Y:S01]  /*5e80*/  HMMA.16816.F32.BF16 R60, R128.reuse, R138, R60 ;  /* 0x0000008a803c723c */ /* 0x040fe2000004183c */
[----:B------:R-:W1:Y:S03]  /*5e90*/  LDSM.16.MT88.4 R136, [R189+0x2100] ;  /* 0x00210000bd88783b */ /* 0x000e660000004200 */
[----:B------:R-:W-:Y:S02]  /*5ea0*/  FMUL.FTZ R85, R2, R85 ;  /* 0x0000005502557220 */ /* 0x000fe40000410000 */
[C---:B------:R-:W-:Y:S01]  /*5eb0*/  FMUL.FTZ R86, R0.reuse, R86 ;  /* 0x0000005600567220 */ /* 0x040fe20000410000 */
[----:B------:R-:W-:Y:S01]  /*5ec0*/  MUFU.EX2 R214, R214 ;  /* 0x000000d600d67308 */ /* 0x000fe20000000800 */
[C---:B----4-:R-:W-:Y:S04]  /*5ed0*/  HMMA.16816.F32.BF16 R64, R128.reuse, R140, R64 ;  /* 0x0000008c8040723c */ /* 0x050fe80000041840 */
[----:B------:R-:W-:Y:S02]  /*5ee0*/  FMUL.FTZ R87, R0, R87 ;  /* 0x0000005700577220 */ /* 0x000fe40000410000 */
[C---:B------:R-:W-:Y:S02]  /*5ef0*/  FMUL.FTZ R88, R2.reuse, R88 ;  /* 0x0000005802587220 */ /* 0x040fe40000410000 */
[C---:B------:R-:W-:Y:S01]  /*5f00*/  HMMA.16816.F32.BF16 R68, R128.reuse, R142, R68 ;  /* 0x0000008e8044723c */ /* 0x040fe20000041844 */
[----:B------:R-:W4:Y:S03]  /*5f10*/  LDSM.16.MT88.4 R140, [R188+0x2100] ;  /* 0x00210000bc8c783b */ /* 0x000f260000004200 */
[----:B------:R-:W-:Y:S02]  /*5f20*/  FMUL.FTZ R89, R2, R89 ;  /* 0x0000005902597220 */ /* 0x000fe40000410000 */
[C---:B------:R-:W-:Y:S02]  /*5f30*/  FMUL.FTZ R90, R0.reuse, R90 ;  /* 0x0000005a005a7220 */ /* 0x040fe40000410000 */
[C---:B--2---:R-:W-:Y:S04]  /*5f40*/  HMMA.16816.F32.BF16 R72, R128.reuse, R144, R72 ;  /* 0x000000908048723c */ /* 0x044fe80000041848 */
[----:B------:R-:W-:Y:S02]  /*5f50*/  FMUL.FTZ R91, R0, R91 ;  /* 0x0000005b005b7220 */ /* 0x000fe40000410000 */
[C---:B------:R-:W-:Y:S02]  /*5f60*/  FMUL.FTZ R92, R2.reuse, R92 ;  /* 0x0000005c025c7220 */ /* 0x040fe40000410000 */
[C---:B------:R-:W-:Y:S01]  /*5f70*/  HMMA.16816.F32.BF16 R76, R128.reuse, R146, R76 ;  /* 0x00000092804c723c */ /* 0x040fe2000004184c */
[----:B------:R-:W2:Y:S03]  /*5f80*/  LDSM.16.MT88.4 R144, [R195+0x4100] ;  /* 0x00410000c390783b */ /* 0x000ea60000004200 */
[----:B------:R-:W-:Y:S02]  /*5f90*/  FMUL.FTZ R93, R2, R93 ;  /* 0x0000005d025d7220 */ /* 0x000fe40000410000 */
[C---:B------:R-:W-:Y:S02]  /*5fa0*/  FMUL.FTZ R94, R0.reuse, R94 ;  /* 0x0000005e005e7220 */ /* 0x040fe40000410000 */
[----:B------:R-:W-:Y:S01]  /*5fb0*/  FMUL.FTZ R95, R0, R95 ;  /* 0x0000005f005f7220 */ /* 0x000fe20000410000 */
[C---:B-1----:R-:W-:Y:S03]  /*5fc0*/  HMMA.16816.F32.BF16 R80, R128.reuse, R136, R80 ;  /* 0x000000888050723c */ /* 0x042fe60000041850 */
[C---:B------:R-:W-:Y:S02]  /*5fd0*/  FMUL.FTZ R96, R2.reuse, R96 ;  /* 0x0000006002607220 */ /* 0x040fe40000410000 */
[----:B------:R-:W-:Y:S02]  /*5fe0*/  FMUL.FTZ R97, R2, R97 ;  /* 0x0000006102617220 */ /* 0x000fe40000410000 */
[C---:B------:R-:W-:Y:S01]  /*5ff0*/  FMUL.FTZ R98, R0.reuse, R98 ;  /* 0x0000006200627220 */ /* 0x040fe20000410000 */
[C---:B------:R-:W-:Y:S01]  /*6000*/  HMMA.16816.F32.BF16 R84, R128.reuse, R138, R84 ;  /* 0x0000008a8054723c */ /* 0x040fe20000041854 */
[----:B------:R-:W1:Y:S03]  /*6010*/  LDSM.16.MT88.4 R136, [R190+0x4100] ;  /* 0x00410000be88783b */ /* 0x000e660000004200 */
[----:B------:R-:W-:Y:S02]  /*6020*/  FMUL.FTZ R99, R0, R99 ;  /* 0x0000006300637220 */ /* 0x000fe40000410000 */
[C---:B------:R-:W-:Y:S02]  /*6030*/  FMUL.FTZ R100, R2.reuse, R100 ;  /* 0x0000006402647220 */ /* 0x040fe40000410000 */
        /* <DEDUP_REMOVED lines=11> */
[----:B------:R-:W-:Y:S03]  /*60f0*/  LDSM.16.MT88.4 R144, [R190+0x900] ;  /* 0x00090000be90783b */ /* 0x000fe60000004200 */
[----:B------:R-:W-:Y:S02]  /*6100*/  FMUL.FTZ R107, R0, R107 ;  /* 0x0000006b006b7220 */ /* 0x000fe40000410000 */
[C---:B------:R-:W-:Y:S02]  /*6110*/  FMUL.FTZ R108, R2.reuse, R108 ;  /* 0x0000006c026c7220 */ /* 0x040fe40000410000 */
[----:B------:R-:W-:Y:S01]  /*6120*/  FMUL.FTZ R109, R2, R109 ;  /* 0x0000006d026d7220 */ /* 0x000fe20000410000 */
[C---:B-1----:R-:W-:Y:S03]  /*6130*/  HMMA.16816.F32.BF16 R12, R128.reuse, R136, R12 ;  /* 0x00000088800c723c */ /* 0x042fe6000004180c */
[C---:B------:R-:W-:Y:S02]  /*6140*/  FMUL.FTZ R110, R0.reuse, R110 ;  /* 0x0000006e006e7220 */ /* 0x040fe40000410000 */
[----:B------:R-:W-:Y:S02]  /*6150*/  FMUL.FTZ R111, R0, R111 ;  /* 0x0000006f006f7220 */ /* 0x000fe40000410000 */
[----:B------:R-:W-:Y:S01]  /*6160*/  FFMA.FTZ R210, R19, c[0x0][0x2d0], -R167 ;  /* 0x0000b40013d27a23 */ /* 0x000fe200000108a7 */
[C---:B------:R-:W-:Y:S01]  /*6170*/  HMMA.16816.F32.BF16 R104, R128.reuse, R138, R104 ;  /* 0x0000008a8068723c */ /* 0x040fe20000041868 */
[----:B------:R-:W1:Y:S03]  /*6180*/  LDSM.16.MT88.4 R136, [R195+0x900] ;  /* 0x00090000c388783b */ /* 0x000e660000004200 */
[C---:B------:R-:W-:Y:S01]  /*6190*/  FMUL.FTZ R112, R2.reuse, R112 ;  /* 0x0000007002707220 */ /* 0x040fe20000410000 */
[----:B------:R-:W2:Y:S01]  /*61a0*/  MUFU.EX2 R210, R210 ;  /* 0x000000d200d27308 */ /* 0x000ea20000000800 */
[----:B------:R-:W-:Y:S02]  /*61b0*/  FMUL.FTZ R113, R2, R113 ;  /* 0x0000007102717220 */ /* 0x000fe40000410000 */
[C---:B----4-:R-:W-:Y:S04]  /*61c0*/  HMMA.16816.F32.BF16 R108, R128.reuse, R140, R108 ;  /* 0x0000008c806c723c */ /* 0x050fe8000004186c */
[C---:B------:R-:W-:Y:S02]  /*61d0*/  FMUL.FTZ R114, R0.reuse, R114 ;  /* 0x0000007200727220 */ /* 0x040fe40000410000 */
[----:B------:R-:W-:Y:S02]  /*61e0*/  FMUL.FTZ R115, R0, R115 ;  /* 0x0000007300737220 */ /* 0x000fe40000410000 */
[----:B------:R-:W-:Y:S01]  /*61f0*/  FMUL.FTZ R16, R2, R120 ;  /* 0x0000007802107220 */ /* 0x000fe20000410000 */
[----:B------:R-:W-:Y:S03]  /*6200*/  F2FP.BF16.PACK_AB R120, R170, R169 ;  /* 0x000000a9aa78723e */ /* 0x000fe600000010ff */
[----:B------:R-:W-:Y:S01]  /*6210*/  FMUL.FTZ R17, R2, R121 ;  /* 0x0000007902117220 */ /* 0x000fe20000410000 */
[C---:B------:R-:W-:Y:S01]  /*6220*/  HMMA.16816.F32.BF16 R112, R128.reuse, R142, R112 ;  /* 0x0000008e8070723c */ /* 0x040fe20000041870 */
[----:B------:R-:W4:Y:S02]  /*6230*/  LDSM.16.MT88.4 R140, [R189+0x900] ;  /* 0x00090000bd8c783b */ /* 0x000f240000004200 */
[----:B------:R-:W-:Y:S01]  /*6240*/  FMUL.FTZ R18, R0, R122 ;  /* 0x0000007a00127220 */ /* 0x000fe20000410000 */
[----:B---3--:R-:W-:Y:S01]  /*6250*/  F2FP.BF16.PACK_AB R121, R172, R171 ;  /* 0x000000abac79723e */ /* 0x008fe200000010ff */
[----:B------:R-:W-:Y:S01]  /*6260*/  FMUL.FTZ R19, R0, R123 ;  /* 0x0000007b00137220 */ /* 0x000fe20000410000 */
[----:B-----5:R-:W-:Y:S01]  /*6270*/  F2FP.BF16.PACK_AB R122, R174, R173 ;  /* 0x000000adae7a723e */ /* 0x020fe200000010ff */
[----:B------:R-:W-:Y:S01]  /*6280*/  FMUL.FTZ R116, R2, R116 ;  /* 0x0000007402747220 */ /* 0x000fe20000410000 */
[----:B--2---:R-:W-:Y:S01]  /*6290*/  F2FP.BF16.PACK_AB R123, R210, R175 ;  /* 0x000000afd27b723e */ /* 0x004fe200000010ff */
[----:B------:R-:W-:Y:S03]  /*62a0*/  FMUL.FTZ R117, R2, R117 ;  /* 0x0000007502757220 */ /* 0x000fe60000410000 */
[C---:B------:R-:W-:Y:S03]  /*62b0*/  HMMA.16816.F32.BF16 R16, R128.reuse, R124, R16 ;  /* 0x0000007c8010723c */ /* 0x040fe60000041810 */
[C---:B------:R-:W-:Y:S02]  /*62c0*/  FMUL.FTZ R118, R0.reuse, R118 ;  /* 0x0000007600767220 */ /* 0x040fe40000410000 */
[----:B------:R-:W-:Y:S02]  /*62d0*/  FMUL.FTZ R119, R0, R119 ;  /* 0x0000007700777220 */ /* 0x000fe40000410000 */
[----:B------:R-:W-:Y:S02]  /*62e0*/  FFMA.FTZ R164, R2, R213, R164 ;  /* 0x000000d502a47223 */ /* 0x000fe400000100a4 */
[----:B------:R-:W-:Y:S03]  /*62f0*/  FFMA.FTZ R6, R0, R211, R6 ;  /* 0x000000d300067223 */ /* 0x000fe60000010006 */
[----:B------:R-:W-:Y:S01]  /*6300*/  HMMA.16816.F32.BF16 R116, R128, R126, R116 ;  /* 0x0000007e8074723c */ /* 0x000fe20000041874 */
[----:B------:R-:W2:Y:S02]  /*6310*/  LDSM.16.MT88.4 R124, [R188+0x2900] ;  /* 0x00290000bc7c783b */ /* 0x000ea40000004200 */
[----:B------:R-:W-:Y:S01]  /*6320*/  MOV R0, R3 ;  /* 0x0000000300007202 */ /* 0x000fe20000000f00 */
[----:B------:R-:W-:Y:S02]  /*6330*/  FADD.FTZ R5, R5, R164 ;  /* 0x000000a405057221 */ /* 0x000fe40000010000 */
[----:B------:R-:W-:Y:S02]  /*6340*/  FADD.FTZ R6, R7, R6 ;  /* 0x0000000607067221 */ /* 0x000fe40000010000 */
[C---:B-1----:R-:W-:Y:S01]  /*6350*/  HMMA.16816.F32.BF16 R8, R120.reuse, R136, R8 ;  /* 0x000000887808723c */ /* 0x042fe20000041808 */
[----:B------:R-:W1:Y:S04]  /*6360*/  LDSM.16.MT88.4 R128, [R195+0x4900] ;  /* 0x00490000c380783b */ /* 0x000e680000004200 */
[----:B------:R-:W-:Y:S02]  /*6370*/  FADD.FTZ R134, R134, R5 ;  /* 0x0000000586867221 */ /* 0x000fe40000010000 */
[----:B------:R-:W-:Y:S01]  /*6380*/  FADD.FTZ R165, R165, R6 ;  /* 0x00000006a5a57221 */ /* 0x000fe20000010000 */
[C---:B------:R-:W-:Y:S01]  /*6390*/  HMMA.16816.F32.BF16 R36, R120.reuse, R138, R36 ;  /* 0x0000008a7824723c */ /* 0x040fe20000041824 */
[----:B------:R-:W3:Y:S03]  /*63a0*/  LDSM.16.MT88.4 R136, [R190+0x4900] ;  /* 0x00490000be88783b */ /* 0x000ee60000004200 */
[----:B------:R-:W-:Y:S02]  /*63b0*/  FADD.FTZ R134, R135, R134 ;  /* 0x0000008687867221 */ /* 0x000fe40000010000 */
[----:B------:R-:W-:Y:S02]  /*63c0*/  FADD.FTZ R166, R166, R165 ;  /* 0x000000a5a6a67221 */ /* 0x000fe40000010000 */
[C---:B------:R-:W-:Y:S04]  /*63d0*/  HMMA.16816.F32.BF16 R40, R120.reuse, R144, R40 ;  /* 0x000000907828723c */ /* 0x040fe80000041828 */
[----:B------:R-:W-:Y:S02]  /*63e0*/  FADD.FTZ R169, R169, R134 ;  /* 0x00000086a9a97221 */ /* 0x000fe40000010000 */
[----:B------:R-:W-:Y:S02]  /*63f0*/  FADD.FTZ R171, R171, R166 ;  /* 0x000000a6abab7221 */ /* 0x000fe40000010000 */
[C---:B------:R-:W-:Y:S01]  /*6400*/  HMMA.16816.F32.BF16 R44, R120.reuse, R146, R44 ;  /* 0x00000092782c723c */ /* 0x040fe2000004182c */
[----:B------:R-:W-:Y:S03]  /*6410*/  LDSM.16.MT88.4 R144, [R190+0x3100] ;  /* 0x00310000be90783b */ /* 0x000fe60000004200 */
[----:B------:R-:W-:Y:S02]  /*6420*/  FADD.FTZ R170, R170, R169 ;  /* 0x000000a9aaaa7221 */ /* 0x000fe40000010000 */
[----:B------:R-:W-:Y:S02]  /*6430*/  FADD.FTZ R172, R172, R171 ;  /* 0x000000abacac7221 */ /* 0x000fe40000010000 */
[C---:B----4-:R-:W-:Y:S04]  /*6440*/  HMMA.16816.F32.BF16 R48, R120.reuse, R140, R48 ;  /* 0x0000008c7830723c */ /* 0x050fe80000041830 */
[----:B------:R-:W-:Y:S02]  /*6450*/  FADD.FTZ R173, R173, R170 ;  /* 0x000000aaadad7221 */ /* 0x000fe40000010000 */
[----:B------:R-:W-:Y:S02]  /*6460*/  FADD.FTZ R5, R175, R172 ;  /* 0x000000acaf057221 */ /* 0x000fe40000010000 */
[C---:B------:R-:W-:Y:S01]  /*6470*/  HMMA.16816.F32.BF16 R52, R120.reuse, R142, R52 ;  /* 0x0000008e7834723c */ /* 0x040fe20000041834 */
[----:B------:R-:W4:Y:S03]  /*6480*/  LDSM.16.MT88.4 R140, [R189+0x4900] ;  /* 0x00490000bd8c783b */ /* 0x000f260000004200 */
[----:B------:R-:W-:Y:S02]  /*6490*/  FADD.FTZ R173, R174, R173 ;  /* 0x000000adaead7221 */ /* 0x000fe40000010000 */
[----:B------:R-:W-:Y:S02]  /*64a0*/  FADD.FTZ R5, R210, R5 ;  /* 0x00000005d2057221 */ /* 0x000fe40000010000 */
[C---:B------:R-:W-:Y:S08]  /*64b0*/  HMMA.16816.F32.BF16 R56, R120.reuse, R148, R56 ;  /* 0x000000947838723c */ /* 0x040ff00000041838 */
[C---:B------:R-:W-:Y:S01]  /*64c0*/  HMMA.16816.F32.BF16 R60, R120.reuse, R150, R60 ;  /* 0x00000096783c723c */ /* 0x040fe2000004183c */
[----:B------:R-:W-:Y:S07]  /*64d0*/  LDSM.16.MT88.4 R148, [R189+0x3100] ;  /* 0x00310000bd94783b */ /* 0x000fee0000004200 */
[C---:B------:R-:W-:Y:S07]  /*64e0*/  HMMA.16816.F32.BF16 R64, R120.reuse, R152, R64 ;  /* 0x000000987840723c */ /* 0x040fee0000041840 */
[--C-:B------:R-:W-:Y:S01]  /*64f0*/  FFMA.FTZ R152, R20, c[0x0][0x2d0], -R168.reuse ;  /* 0x0000b40014987a23 */ /* 0x100fe200000108a8 */
[C---:B------:R-:W-:Y:S04]  /*6500*/  HMMA.16816.F32.BF16 R68, R120.reuse, R154, R68 ;  /* 0x0000009a7844723c */ /* 0x040fe80000041844 */
[--C-:B------:R-:W-:Y:S01]  /*6510*/  FFMA.FTZ R153, R21, c[0x0][0x2d0], -R168.reuse ;  /* 0x0000b40015997a23 */ /* 0x100fe200000108a8 */
[----:B------:R-:W-:Y:S02]  /*6520*/  MUFU.EX2 R152, R152 ;  /* 0x0000009800987308 */ /* 0x000fe40000000800 */
[--C-:B------:R-:W-:Y:S01]  /*6530*/  FFMA.FTZ R154, R22, c[0x0][0x2d0], -R167.reuse ;  /* 0x0000b400169a7a23 */ /* 0x100fe200000108a7 */
[C---:B------:R-:W-:Y:S04]  /*6540*/  HMMA.16816.F32.BF16 R72, R120.reuse, R156, R72 ;  /* 0x0000009c7848723c */ /* 0x040fe80000041848 */
[--C-:B------:R-:W-:Y:S02]  /*6550*/  FFMA.FTZ R155, R23, c[0x0][0x2d0], -R167.reuse ;  /* 0x0000b400179b7a23 */ /* 0x100fe400000108a7 */
[----:B------:R-:W5:Y:S01]  /*6560*/  LDSM.16.MT88.4 R20, [R188+0x4900] ;  /* 0x00490000bc14783b */ /* 0x000f620000004200 */
[--C-:B------:R-:W-:Y:S01]  /*6570*/  FFMA.FTZ R156, R24, c[0x0][0x2d0], -R168.reuse ;  /* 0x0000b400189c7a23 */ /* 0x100fe200000108a8 */
[C---:B------:R-:W-:Y:S01]  /*6580*/  HMMA.16816.F32.BF16 R76, R120.reuse, R158, R76 ;  /* 0x0000009e784c723c */ /* 0x040fe2000004184c */
[----:B------:R-:W1:Y:S03]  /*6590*/  MUFU.EX2 R153, R153 ;  /* 0x0000009900997308 */ /* 0x000e660000000800 */
[--C-:B------:R-:W-:Y:S03]  /*65a0*/  FFMA.FTZ R157, R25, c[0x0][0x2d0], -R168.reuse ;  /* 0x0000b400199d7a23 */ /* 0x100fe600000108a8 */
[--C-:B------:R-:W-:Y:S01]  /*65b0*/  FFMA.FTZ R158, R26, c[0x0][0x2d0], -R167.reuse ;  /* 0x0000b4001a9e7a23 */ /* 0x100fe200000108a7 */
[C---:B------:R-:W-:Y:S03]  /*65c0*/  HMMA.16816.F32.BF16 R80, R120.reuse, R160, R80 ;  /* 0x000000a07850723c */ /* 0x040fe60000041850 */
[----:B------:R-:W-:Y:S01]  /*65d0*/  MUFU.EX2 R154, R154 ;  /* 0x0000009a009a7308 */ /* 0x000fe20000000800 */
[--C-:B------:R-:W-:Y:S02]  /*65e0*/  FFMA.FTZ R159, R27, c[0x0][0x2d0], -R167.reuse ;  /* 0x0000b4001b9f7a23 */ /* 0x100fe400000108a7 */
[----:B------:R-:W-:Y:S01]  /*65f0*/  LDSM.16.MT88.4 R24, [R189+0x1100] ;  /* 0x00110000bd18783b */ /* 0x000fe20000004200 */
[--C-:B------:R-:W-:Y:S01]  /*6600*/  FFMA.FTZ R160, R28, c[0x0][0x2d0], -R168.reuse ;  /* 0x0000b4001ca07a23 */ /* 0x100fe200000108a8 */
[C---:B------:R-:W-:Y:S04]  /*6610*/  HMMA.16816.F32.BF16 R84, R120.reuse, R162, R84 ;  /* 0x000000a27854723c */ /* 0x040fe80000041854 */
[--C-:B------:R-:W-:Y:S01]  /*6620*/  FFMA.FTZ R161, R29, c[0x0][0x2d0], -R168.reuse ;  /* 0x0000b4001da17a23 */ /* 0x100fe200000108a8 */
[----:B------:R-:W3:Y:S01]  /*6630*/  MUFU.EX2 R155, R155 ;  /* 0x0000009b009b7308 */ /* 0x000ee20000000800 */
[----:B------:R-:W-:Y:S02]  /*6640*/  FFMA.FTZ R168, R33, c[0x0][0x2d0], -R168 ;  /* 0x0000b40021a87a23 */ /* 0x000fe400000108a8 */
[C---:B--2---:R-:W-:Y:S04]  /*6650*/  HMMA.16816.F32.BF16 R88, R120.reuse, R124, R88 ;  /* 0x0000007c7858723c */ /* 0x044fe80000041858 */
[--C-:B------:R-:W-:Y:S02]  /*6660*/  FFMA.FTZ R162, R30, c[0x0][0x2d0], -R167.reuse ;  /* 0x0000b4001ea27a23 */ /* 0x100fe400000108a7 */
[--C-:B------:R-:W-:Y:S01]  /*6670*/  FFMA.FTZ R163, R31, c[0x0][0x2d0], -R167.reuse ;  /* 0x0000b4001fa37a23 */ /* 0x100fe200000108a7 */
[----:B------:R-:W-:Y:S01]  /*6680*/  MUFU.EX2 R156, R156 ;  /* 0x0000009c009c7308 */ /* 0x000fe20000000800 */
[C---:B------:R-:W-:Y:S01]  /*6690*/  HMMA.16816.F32.BF16 R92, R120.reuse, R126, R92 ;  /* 0x0000007e785c723c */ /* 0x040fe2000004185c */
[----:B------:R-:W2:Y:S03]  /*66a0*/  LDSM.16.MT88.4 R124, [R195+0x1100] ;  /* 0x00110000c37c783b */ /* 0x000ea60000004200 */
[----:B------:R-:W-:Y:S04]  /*66b0*/  FFMA.FTZ R167, R35, c[0x0][0x2d0], -R167 ;  /* 0x0000b40023a77a23 */ /* 0x000fe800000108a7 */
[C---:B-1----:R-:W-:Y:S01]  /*66c0*/  HMMA.16816.F32.BF16 R96, R120.reuse, R128, R96 ;  /* 0x000000807860723c */ /* 0x042fe20000041860 */
[----:B------:R-:W-:Y:S01]  /*66d0*/  LDSM.16.MT88.4 R28, [R188+0x5100] ;  /* 0x00510000bc1c783b */ /* 0x000fe20000004200 */
[----:B------:R-:W1:Y:S06]  /*66e0*/  MUFU.EX2 R157, R157 ;  /* 0x0000009d009d7308 */ /* 0x000e6c0000000800 */
[C---:B------:R-:W-:Y:S01]  /*66f0*/  HMMA.16816.F32.BF16 R100, R120.reuse, R130, R100 ;  /* 0x000000827864723c */ /* 0x040fe20000041864 */
[----:B------:R-:W1:Y:S03]  /*6700*/  LDSM.16.MT88.4 R128, [R190+0x1100] ;  /* 0x00110000be80783b */ /* 0x000e660000004200 */
[----:B------:R-:W-:Y:S04]  /*6710*/  MUFU.EX2 R158, R158 ;  /* 0x0000009e009e7308 */ /* 0x000fe80000000800 */
[C---:B---3--:R-:W-:Y:S01]  /*6720*/  HMMA.16816.F32.BF16 R12, R120.reuse, R136, R12 ;  /* 0x00000088780c723c */ /* 0x048fe2000004180c */
[----:B------:R-:W-:Y:S05]  /*6730*/  LDSM.16.MT88.4 R32, [R189+0x1900] ;  /* 0x00190000bd20783b */ /* 0x000fea0000004200 */
[----:B------:R-:W3:Y:S02]  /*6740*/  MUFU.EX2 R159, R159 ;  /* 0x0000009f009f7308 */ /* 0x000ee40000000800 */
[C---:B------:R-:W-:Y:S01]  /*6750*/  HMMA.16816.F32.BF16 R104, R120.reuse, R138, R104 ;  /* 0x0000008a7868723c */ /* 0x040fe20000041868 */
[----:B------:R-:W2:Y:S07]  /*6760*/  LDSM.16.MT88.4 R136, [R188+0x1100] ;  /* 0x00110000bc88783b */ /* 0x000eae0000004200 */
[C---:B----4-:R-:W-:Y:S01]  /*6770*/  HMMA.16816.F32.BF16 R108, R120.reuse, R140, R108 ;  /* 0x0000008c786c723c */ /* 0x050fe2000004186c */
[----:B------:R-:W-:Y:S07]  /*6780*/  MUFU.EX2 R160, R160 ;  /* 0x000000a000a07308 */ /* 0x000fee0000000800 */
[C---:B------:R-:W-:Y:S01]  /*6790*/  HMMA.16816.F32.BF16 R112, R120.reuse, R142, R112 ;  /* 0x0000008e7870723c */ /* 0x040fe20000041870 */
[----:B------:R-:W4:Y:S02]  /*67a0*/  LDSM.16.MT88.4 R140, [R195+0x3100] ;  /* 0x00310000c38c783b */ /* 0x000f240000004200 */
[----:B------:R-:W2:Y:S05]  /*67b0*/  MUFU.EX2 R161, R161 ;  /* 0x000000a100a17308 */ /* 0x000eaa0000000800 */
[C---:B-----5:R-:W-:Y:S05]  /*67c0*/  HMMA.16816.F32.BF16 R16, R120.reuse, R20, R16 ;  /* 0x000000147810723c */ /* 0x060fea0000041810 */
[----:B------:R-:W-:Y:S02]  /*67d0*/  MUFU.EX2 R162, R162 ;  /* 0x000000a200a27308 */ /* 0x000fe40000000800 */
[----:B------:R-:W-:Y:S01]  /*67e0*/  F2FP.BF16.PACK_AB R20, R153, R152 ;  /* 0x000000989914723e */ /* 0x000fe200000010ff */
[----:B------:R-:W-:Y:S01]  /*67f0*/  HMMA.16816.F32.BF16 R116, R120, R22, R116 ;  /* 0x000000167874723c */ /* 0x000fe20000041874 */
[----:B------:R-:W5:Y:S03]  /*6800*/  LDSM.16.MT88.4 R120, [R188+0x3100] ;  /* 0x00310000bc78783b */ /* 0x000f660000004200 */
[----:B------:R-:W-:Y:S01]  /*6810*/  F2FP.BF16.PACK_AB R21, R155, R154 ;  /* 0x0000009a9b15723e */ /* 0x000fe200000010ff */
[----:B------:R-:W-:Y:S02]  /*6820*/  FADD.FTZ R152, R152, R173 ;  /* 0x000000ad98987221 */ /* 0x000fe40000010000 */
[----:B-1----:R-:W-:Y:S01]  /*6830*/  F2FP.BF16.PACK_AB R22, R157, R156 ;  /* 0x0000009c9d16723e */ /* 0x002fe200000010ff */
[----:B------:R-:W1:Y:S01]  /*6840*/  MUFU.EX2 R163, R163 ;  /* 0x000000a300a37308 */ /* 0x000e620000000800 */
[----:B---3--:R-:W-:Y:S03]  /*6850*/  F2FP.BF16.PACK_AB R23, R159, R158 ;  /* 0x0000009e9f17723e */ /* 0x008fe600000010ff */
[----:B------:R-:W-:Y:S02]  /*6860*/  FADD.FTZ R154, R154, R5 ;  /* 0x000000059a9a7221 */ /* 0x000fe40000010000 */
[----:B------:R-:W-:Y:S02]  /*6870*/  FADD.FTZ R153, R153, R152 ;  /* 0x0000009899997221 */ /* 0x000fe40000010000 */
[C---:B--2---:R-:W-:Y:S02]  /*6880*/  HMMA.16816.F32.BF16 R8, R20.reuse, R124, R8 ;  /* 0x0000007c1408723c */ /* 0x044fe40000041808 */
[----:B------:R-:W2:Y:S03]  /*6890*/  MUFU.EX2 R215, R168 ;  /* 0x000000a800d77308 */ /* 0x000ea60000000800 */
[----:B------:R-:W-:Y:S02]  /*68a0*/  FADD.FTZ R155, R155, R154 ;  /* 0x0000009a9b9b7221 */ /* 0x000fe40000010000 */
[----:B------:R-:W-:Y:S01]  /*68b0*/  FADD.FTZ R156, R156, R153 ;  /* 0x000000999c9c7221 */ /* 0x000fe20000010000 */
[C---:B------:R-:W-:Y:S01]  /*68c0*/  HMMA.16816.F32.BF16 R36, R20.reuse, R126, R36 ;  /* 0x0000007e1424723c */ /* 0x040fe20000041824 */
[----:B------:R-:W-:Y:S03]  /*68d0*/  LDSM.16.MT88.4 R124, [R190+0x5100] ;  /* 0x00510000be7c783b */ /* 0x000fe60000004200 */
[----:B------:R-:W3:Y:S01]  /*68e0*/  MUFU.EX2 R167, R167 ;  /* 0x000000a700a77308 */ /* 0x000ee20000000800 */
[----:B------:R-:W-:Y:S02]  /*68f0*/  FADD.FTZ R158, R158, R155 ;  /* 0x0000009b9e9e7221 */ /* 0x000fe40000010000 */
[----:B------:R-:W-:Y:S01]  /*6900*/  FADD.FTZ R157, R157, R156 ;  /* 0x0000009c9d9d7221 */ /* 0x000fe20000010000 */
[C---:B------:R-:W-:Y:S04]  /*6910*/  HMMA.16816.F32.BF16 R40, R20.reuse, R128, R40 ;  /* 0x000000801428723c */ /* 0x040fe80000041828 */
[----:B------:R-:W-:Y:S04]  /*6920*/  FADD.FTZ R159, R159, R158 ;  /* 0x0000009e9f9f7221 */ /* 0x000fe80000010000 */
[C---:B------:R-:W-:Y:S01]  /*6930*/  HMMA.16816.F32.BF16 R44, R20.reuse, R130, R44 ;  /* 0x00000082142c723c */ /* 0x040fe2000004182c */
[----:B------:R-:W-:Y:S07]  /*6940*/  LDSM.16.MT88.4 R128, [R189+0x5100] ;  /* 0x00510000bd80783b */ /* 0x000fee0000004200 */
[C---:B------:R-:W-:Y:S08]  /*6950*/  HMMA.16816.F32.BF16 R48, R20.reuse, R24, R48 ;  /* 0x000000181430723c */ /* 0x040ff00000041830 */
[C---:B------:R-:W-:Y:S01]  /*6960*/  HMMA.16816.F32.BF16 R52, R20.reuse, R26, R52 ;  /* 0x0000001a1434723c */ /* 0x040fe20000041834 */
[----:B------:R-:W1:Y:S07]  /*6970*/  LDSM.16.MT88.4 R24, [R195+0x5100] ;  /* 0x00510000c318783b */ /* 0x000e6e0000004200 */
[C---:B------:R-:W-:Y:S08]  /*6980*/  HMMA.16816.F32.BF16 R56, R20.reuse, R136, R56 ;  /* 0x000000881438723c */ /* 0x040ff00000041838 */
[C---:B------:R-:W-:Y:S01]  /*6990*/  HMMA.16816.F32.BF16 R60, R20.reuse, R138, R60 ;  /* 0x0000008a143c723c */ /* 0x040fe2000004183c */
[----:B------:R-:W-:Y:S07]  /*69a0*/  LDSM.16.MT88.4 R136, [R195+0x3900] ;  /* 0x00390000c388783b */ /* 0x000fee0000004200 */
[C---:B----4-:R-:W-:Y:S08]  /*69b0*/  HMMA.16816.F32.BF16 R64, R20.reuse, R140, R64 ;  /* 0x0000008c1440723c */ /* 0x050ff00000041840 */
        /* <DEDUP_REMOVED lines=8> */
[C---:B-----5:R-:W-:Y:S08]  /*6a40*/  HMMA.16816.F32.BF16 R88, R20.reuse, R120, R88 ;  /* 0x000000781458723c */ /* 0x060ff00000041858 */
[C---:B------:R-:W-:Y:S01]  /*6a50*/  HMMA.16816.F32.BF16 R92, R20.reuse, R122, R92 ;  /* 0x0000007a145c723c */ /* 0x040fe2000004185c */
[----:B------:R-:W-:Y:S07]  /*6a60*/  LDSM.16.MT88.4 R120, [R190+0x1900] ;  /* 0x00190000be78783b */ /* 0x000fee0000004200 */
[C---:B-1----:R-:W-:Y:S08]  /*6a70*/  HMMA.16816.F32.BF16 R96, R20.reuse, R24, R96 ;  /* 0x000000181460723c */ /* 0x042ff00000041860 */
[C---:B------:R-:W-:Y:S01]  /*6a80*/  HMMA.16816.F32.BF16 R100, R20.reuse, R26, R100 ;  /* 0x0000001a1464723c */ /* 0x040fe20000041864 */
[----:B------:R-:W1:Y:S07]  /*6a90*/  LDSM.16.MT88.4 R24, [R195+0x1900] ;  /* 0x00190000c318783b */ /* 0x000e6e0000004200 */
[C---:B------:R-:W-:Y:S08]  /*6aa0*/  HMMA.16816.F32.BF16 R12, R20.reuse, R124, R12 ;  /* 0x0000007c140c723c */ /* 0x040ff0000004180c */
[C---:B------:R-:W-:Y:S01]  /*6ab0*/  HMMA.16816.F32.BF16 R104, R20.reuse, R126, R104 ;  /* 0x0000007e1468723c */ /* 0x040fe20000041868 */
[----:B------:R-:W4:Y:S07]  /*6ac0*/  LDSM.16.MT88.4 R124, [R188+0x1900] ;  /* 0x00190000bc7c783b */ /* 0x000f2e0000004200 */
[C---:B------:R-:W-:Y:S08]  /*6ad0*/  HMMA.16816.F32.BF16 R108, R20.reuse, R128, R108 ;  /* 0x00000080146c723c */ /* 0x040ff0000004186c */
[C---:B------:R-:W-:Y:S08]  /*6ae0*/  HMMA.16816.F32.BF16 R112, R20.reuse, R130, R112 ;  /* 0x000000821470723c */ /* 0x040ff00000041870 */
[C---:B------:R-:W-:Y:S08]  /*6af0*/  HMMA.16816.F32.BF16 R16, R20.reuse, R28, R16 ;  /* 0x0000001c1410723c */ /* 0x040ff00000041810 */
[----:B------:R-:W-:Y:S01]  /*6b00*/  HMMA.16816.F32.BF16 R116, R20, R30, R116 ;  /* 0x0000001e1474723c */ /* 0x000fe20000041874 */
[----:B------:R-:W5:Y:S06]  /*6b10*/  LDSM.16.MT88.4 R28, [R189+0x3900] ;  /* 0x00390000bd1c783b */ /* 0x000f6c0000004200 */
[----:B------:R-:W-:Y:S01]  /*6b20*/  F2FP.BF16.PACK_AB R20, R161, R160 ;  /* 0x000000a0a114723e */ /* 0x000fe200000010ff */
[----:B------:R-:W-:Y:S01]  /*6b30*/  FADD.FTZ R160, R160, R157 ;  /* 0x0000009da0a07221 */ /* 0x000fe20000010000 */
[----:B------:R-:W-:Y:S03]  /*6b40*/  F2FP.BF16.PACK_AB R21, R163, R162 ;  /* 0x000000a2a315723e */ /* 0x000fe600000010ff */
[----:B--2---:R-:W-:Y:S01]  /*6b50*/  F2FP.BF16.PACK_AB R22, R215, R212 ;  /* 0x000000d4d716723e */ /* 0x004fe200000010ff */
[----:B------:R-:W-:Y:S01]  /*6b60*/  FADD.FTZ R162, R162, R159 ;  /* 0x0000009fa2a27221 */ /* 0x000fe20000010000 */
[----:B---3--:R-:W-:Y:S01]  /*6b70*/  F2FP.BF16.PACK_AB R23, R167, R214 ;  /* 0x000000d6a717723e */ /* 0x008fe200000010ff */
[----:B------:R-:W-:Y:S02]  /*6b80*/  FADD.FTZ R161, R161, R160 ;  /* 0x000000a0a1a17221 */ /* 0x000fe40000010000 */
[----:B------:R-:W-:Y:S02]  /*6b90*/  FADD.FTZ R163, R163, R162 ;  /* 0x000000a2a3a37221 */ /* 0x000fe40000010000 */
[----:B------:R-:W-:Y:S02]  /*6ba0*/  FADD.FTZ R212, R212, R161 ;  /* 0x000000a1d4d47221 */ /* 0x000fe40000010000 */
[C---:B-1----:R-:W-:Y:S01]  /*6bb0*/  HMMA.16816.F32.BF16 R128, R20.reuse, R24, R8 ;  /* 0x000000181480723c */ /* 0x042fe20000041808 */
[----:B------:R-:W1:Y:S02]  /*6bc0*/  LDSM.16.MT88.4 R8, [R190+0x5900] ;  /* 0x00590000be08783b */ /* 0x000e640000004200 */
[----:B------:R-:W-:Y:S02]  /*6bd0*/  FADD.FTZ R214, R214, R163 ;  /* 0x000000a3d6d67221 */ /* 0x000fe40000010000 */
[----:B------:R-:W-:Y:S02]  /*6be0*/  FADD.FTZ R213, R215, R212 ;  /* 0x000000d4d7d57221 */ /* 0x000fe40000010000 */
[----:B------:R-:W-:Y:S01]  /*6bf0*/  FADD.FTZ R211, R167, R214 ;  /* 0x000000d6a7d37221 */ /* 0x000fe20000010000 */
        /* <DEDUP_REMOVED lines=8> */
[C---:B------:R-:W-:Y:S08]  /*6c80*/  HMMA.16816.F32.BF16 R64, R20.reuse, R136, R64 ;  /* 0x000000881440723c */ /* 0x040ff00000041840 */
[C---:B------:R-:W-:Y:S08]  /*6c90*/  HMMA.16816.F32.BF16 R68, R20.reuse, R138, R68 ;  /* 0x0000008a1444723c */ /* 0x040ff00000041844 */
[C---:B------:R-:W-:Y:S08]  /*6ca0*/  HMMA.16816.F32.BF16 R72, R20.reuse, R140, R72 ;  /* 0x0000008c1448723c */ /* 0x040ff00000041848 */
[C---:B------:R-:W-:Y:S08]  /*6cb0*/  HMMA.16816.F32.BF16 R76, R20.reuse, R142, R76 ;  /* 0x0000008e144c723c */ /* 0x040ff0000004184c */
[C---:B-----5:R-:W-:Y:S08]  /*6cc0*/  HMMA.16816.F32.BF16 R80, R20.reuse, R28, R80 ;  /* 0x0000001c1450723c */ /* 0x060ff00000041850 */
[C---:B------:R-:W-:Y:S01]  /*6cd0*/  HMMA.16816.F32.BF16 R84, R20.reuse, R30, R84 ;  /* 0x0000001e1454723c */ /* 0x040fe20000041854 */
[----:B------:R-:W3:Y:S07]  /*6ce0*/  LDSM.16.MT88.4 R28, [R188+0x5900] ;  /* 0x00590000bc1c783b */ /* 0x000eee0000004200 */
[C---:B------:R-:W-:Y:S08]  /*6cf0*/  HMMA.16816.F32.BF16 R88, R20.reuse, R144, R88 ;  /* 0x000000901458723c */ /* 0x040ff00000041858 */
[C---:B------:R-:W-:Y:S08]  /*6d00*/  HMMA.16816.F32.BF16 R92, R20.reuse, R146, R92 ;  /* 0x00000092145c723c */ /* 0x040ff0000004185c */
[C---:B------:R-:W-:Y:S08]  /*6d10*/  HMMA.16816.F32.BF16 R96, R20.reuse, R148, R96 ;  /* 0x000000941460723c */ /* 0x040ff00000041860 */
[C---:B------:R-:W-:Y:S08]  /*6d20*/  HMMA.16816.F32.BF16 R100, R20.reuse, R150, R100 ;  /* 0x000000961464723c */ /* 0x040ff00000041864 */
[C---:B-1----:R-:W-:Y:S08]  /*6d30*/  HMMA.16816.F32.BF16 R124, R20.reuse, R8, R12 ;  /* 0x00000008147c723c */ /* 0x042ff0000004180c */
[C---:B------:R-:W-:Y:S08]  /*6d40*/  HMMA.16816.F32.BF16 R104, R20.reuse, R10, R104 ;  /* 0x0000000a1468723c */ /* 0x040ff00000041868 */
[C---:B--2---:R-:W-:Y:S08]  /*6d50*/  HMMA.16816.F32.BF16 R108, R20.reuse, R24, R108 ;  /* 0x00000018146c723c */ /* 0x044ff0000004186c */
[C---:B------:R-:W-:Y:S08]  /*6d60*/  HMMA.16816.F32.BF16 R112, R20.reuse, R26, R112 ;  /* 0x0000001a1470723c */ /* 0x040ff00000041870 */
[C---:B---3--:R-:W-:Y:S08]  /*6d70*/  HMMA.16816.F32.BF16 R120, R20.reuse, R28, R16 ;  /* 0x0000001c1478723c */ /* 0x048ff00000041810 */
[----:B------:R-:W-:Y:S01]  /*6d80*/  HMMA.16816.F32.BF16 R116, R20, R30, R116 ;  /* 0x0000001e1474723c */ /* 0x000fe20000041874 */
[----:B------:R-:W-:-:S07]  /*6d90*/  @P4 BRA `(.L_x_12) ;  /* 0xffffd9f000004947 */ /* 0x000fce000383ffff */
.L_x_11:
[----:B------:R-:W1:Y:S01]  /*6da0*/  SHFL.BFLY PT, R6, R213, 0x2, 0x1f ;  /* 0x0c401f00d5067f89 */ /* 0x000e6200000e0000 */
[----:B------:R-:W-:-:S03]  /*6db0*/  PLOP3.LUT P2, PT, PT, PT, PT, 0x8, 0x0 ;  /* 0x000000000000781c */ /* 0x000fc60003f4e170 */
[----:B------:R-:W2:Y:S01]  /*6dc0*/  SHFL.BFLY PT, R0, R211, 0x2, 0x1f ;  /* 0x0c401f00d3007f89 */ /* 0x000ea200000e0000 */
[----:B-1----:R-:W-:Y:S02]  /*6dd0*/  FADD.FTZ R6, R6, R213 ;  /* 0x000000d506067221 */ /* 0x002fe40000010000 */
[----:B--2---:R-:W-:-:S03]  /*6de0*/  FADD.FTZ R7, R0, R211 ;  /* 0x000000d300077221 */ /* 0x004fc60000010000 */
[----:B------:R-:W1:Y:S01]  /*6df0*/  SHFL.BFLY PT, R5, R6, 0x1, 0x1f ;  /* 0x0c201f0006057f89 */ /* 0x000e6200000e0000 */
[----:B------:R-:W-:-:S03]  /*6e00*/  MOV R0, RZ ;  /* 0x000000ff00007202 */ /* 0x000fc60000000f00 */
[----:B------:R-:W2:Y:S01]  /*6e10*/  SHFL.BFLY PT, R2, R7, 0x1, 0x1f ;  /* 0x0c201f0007027f89 */ /* 0x000ea200000e0000 */
[----:B-1----:R-:W-:Y:S01]  /*6e20*/  FADD.FTZ R4, R6, R5 ;  /* 0x0000000506047221 */ /* 0x002fe20000010000 */
[----:B------:R-:W-:Y:S01]  /*6e30*/  MOV R5, RZ ;  /* 0x000000ff00057202 */ /* 0x000fe20000000f00 */
[----:B--2---:R-:W-:-:S03]  /*6e40*/  FADD.FTZ R2, R2, R7 ;  /* 0x0000000702027221 */ /* 0x004fc60000010000 */
[----:B------:R-:W-:Y:S02]  /*6e50*/  FSETP.NE.FTZ.AND P1, PT, R4, RZ, PT ;  /* 0x000000ff0400720b */ /* 0x000fe40003f35000 */
[----:B------:R-:W-:-:S11]  /*6e60*/  FSETP.NE.FTZ.AND P0, PT, R2, RZ, PT ;  /* 0x000000ff0200720b */ /* 0x000fd60003f15000 */
[----:B------:R-:W1:Y:S01]  /*6e70*/  @P1 MUFU.RCP R5, R4 ;  /* 0x0000000400051308 */ /* 0x000e620000001000 */
[----:B------:R-:W-:Y:S02]  /*6e80*/  @P1 MOV R8, 0x3f317218 ;  /* 0x3f31721800081802 */ /* 0x000fe40000000f00 */
[----:B------:R-:W-:-:S05]  /*6e90*/  @P0 MOV R9, 0x3f317218 ;  /* 0x3f31721800090802 */ /* 0x000fca0000000f00 */
[----:B------:R-:W2:Y:S08]  /*6ea0*/  @P1 MUFU.LG2 R4, R4 ;  /* 0x0000000400041308 */ /* 0x000eb00000000c00 */
[----:B------:R-:W3:Y:S01]  /*6eb0*/  @P0 MUFU.LG2 R6, R2 ;  /* 0x0000000200060308 */ /* 0x000ee20000000c00 */
[C---:B-1----:R-:W-:Y:S02]  /*6ec0*/  FMUL.FTZ R128, R5.reuse, R128 ;  /* 0x0000008005807220 */ /* 0x042fe40000410000 */
[----:B------:R-:W-:-:S02]  /*6ed0*/  FMUL.FTZ R129, R5, R129 ;  /* 0x0000008105817220 */ /* 0x000fc40000410000 */
[C---:B------:R-:W-:Y:S02]  /*6ee0*/  FMUL.FTZ R36, R5.reuse, R36 ;  /* 0x0000002405247220 */ /* 0x040fe40000410000 */
[C---:B------:R-:W-:Y:S01]  /*6ef0*/  FMUL.FTZ R37, R5.reuse, R37 ;  /* 0x0000002505257220 */ /* 0x040fe20000410000 */
[----:B------:R1:W4:Y:S01]  /*6f00*/  @P0 MUFU.RCP R0, R2 ;  /* 0x0000000200000308 */ /* 0x0003220000001000 */
[----:B--2---:R-:W-:Y:S02]  /*6f10*/  @P1 FMUL.FTZ R7, R4, 0.69314718246459960938 ;  /* 0x3f31721804071820 */ /* 0x004fe40000410000 */
[----:B------:R-:W-:Y:S02]  /*6f20*/  @P1 FMUL.FTZ R4, R8, c[0x0][0x2d0] ;  /* 0x0000b40008041a20 */ /* 0x000fe40000410000 */
[C---:B------:R-:W-:Y:S02]  /*6f30*/  FMUL.FTZ R40, R5.reuse, R40 ;  /* 0x0000002805287220 */ /* 0x040fe40000410000 */
[----:B------:R-:W-:-:S02]  /*6f40*/  FMUL.FTZ R41, R5, R41 ;  /* 0x0000002905297220 */ /* 0x000fc40000410000 */
[----:B---3--:R-:W-:Y:S02]  /*6f50*/  @P0 FMUL.FTZ R8, R6, 0.69314718246459960938 ;  /* 0x3f31721806080820 */ /* 0x008fe40000410000 */
[----:B------:R-:W-:Y:S02]  /*6f60*/  @P0 FMUL.FTZ R6, R9, c[0x0][0x2d0] ;  /* 0x0000b40009060a20 */ /* 0x000fe40000410000 */
[C---:B------:R-:W-:Y:S02]  /*6f70*/  FMUL.FTZ R44, R5.reuse, R44 ;  /* 0x0000002c052c7220 */ /* 0x040fe40000410000 */
[C---:B------:R-:W-:Y:S01]  /*6f80*/  FMUL.FTZ R45, R5.reuse, R45 ;  /* 0x0000002d052d7220 */ /* 0x040fe20000410000 */
[----:B-1----:R-:W-:Y:S01]  /*6f90*/  MOV R2, 0xff800000 ;  /* 0xff80000000027802 */ /* 0x002fe20000000f00 */
[C---:B------:R-:W-:Y:S02]  /*6fa0*/  FMUL.FTZ R48, R5.reuse, R48 ;  /* 0x0000003005307220 */ /* 0x040fe40000410000 */
[----:B------:R-:W-:-:S02]  /*6fb0*/  FMUL.FTZ R49, R5, R49 ;  /* 0x0000003105317220 */ /* 0x000fc40000410000 */
[C---:B------:R-:W-:Y:S02]  /*6fc0*/  FMUL.FTZ R52, R5.reuse, R52 ;  /* 0x0000003405347220 */ /* 0x040fe40000410000 */
[C---:B------:R-:W-:Y:S02]  /*6fd0*/  FMUL.FTZ R53, R5.reuse, R53 ;  /* 0x0000003505357220 */ /* 0x040fe40000410000 */
[C---:B------:R-:W-:Y:S02]  /*6fe0*/  FMUL.FTZ R56, R5.reuse, R56 ;  /* 0x0000003805387220 */ /* 0x040fe40000410000 */
[C---:B------:R-:W-:Y:S02]  /*6ff0*/  FMUL.FTZ R57, R5.reuse, R57 ;  /* 0x0000003905397220 */ /* 0x040fe40000410000 */
        /* <DEDUP_REMOVED lines=33> */
[----:B------:R-:W-:Y:S01]  /*7210*/  FMUL.FTZ R117, R5, R117 ;  /* 0x0000007505757220 */ /* 0x000fe20000410000 */
[----:B------:R-:W-:Y:S01]  /*7220*/  MOV R5, 0xff800000 ;  /* 0xff80000000057802 */ /* 0x000fe20000000f00 */
[C---:B----4-:R-:W-:Y:S02]  /*7230*/  FMUL.FTZ R130, R0.reuse, R130 ;  /* 0x0000008200827220 */ /* 0x050fe40000410000 */
        /* <DEDUP_REMOVED lines=46> */
[----:B------:R-:W-:Y:S02]  /*7520*/  FMUL.FTZ R119, R0, R119 ;  /* 0x0000007700777220 */ /* 0x000fe40000410000 */
[----:B------:R-:W-:Y:S02]  /*7530*/  @P1 FFMA.FTZ R2, R4, R132, R7 ;  /* 0x0000008404021223 */ /* 0x000fe40000010007 */
[----:B------:R-:W-:Y:S02]  /*7540*/  @P0 FFMA.FTZ R5, R6, R3, R8 ;  /* 0x0000000306050223 */ /* 0x000fe40000010008 */
.L_x_3:
[----:B------:R-:W-:Y:S05]  /*7550*/  @P2 BRA `(.L_x_15) ;  /* 0x0000196000002947 */ /* 0x000fea0003800000 */
[----:B------:R-:W3:Y:S01]  /*7560*/  S2R R11, SR_TID.X ;  /* 0x00000000000b7919 */ /* 0x000ee20000002100 */
[----:B------:R-:W-:Y:S01]  /*7570*/  USHF.R.S32.HI UR6, URZ, 0x1f, UR10 ;  /* 0x0000001f3f067899 */ /* 0x000fe2000801140a */
[----:B------:R-:W-:Y:S01]  /*7580*/  IMAD R6, RZ, RZ, -UR10 ;  /* 0x8000000aff067e24 */ /* 0x000fe2000f8e02ff */
[----:B------:R-:W-:Y:S01]  /*7590*/  ULDC.64 UR4, c[0x0][0x4d0] ;  /* 0x0001340000047ab9 */ /* 0x000fe20000000a00 */
[----:B------:R-:W4:Y:S01]  /*75a0*/  S2R R3, SR_CTAID.Y ;  /* 0x0000000000037919 */ /* 0x000f220000002600 */
[----:B------:R-:W-:Y:S01]  /*75b0*/  UIMAD UR7, UR6, UR4, URZ ;  /* 0x00000004060772a4 */ /* 0x000fe2000f8e023f */
[----:B------:R-:W-:Y:S01]  /*75c0*/  IMAD.MOV.U32 R9, RZ, RZ, c[0x0][0x4e8] ;  /* 0x00013a00ff097624 */ /* 0x000fe200078e00ff */
[----:B--2---:R-:W-:Y:S01]  /*75d0*/  UIMAD.WIDE.U32 UR8, UR10, UR4, URZ ;  /* 0x000000040a0872a5 */ /* 0x004fe2000f8e003f */
[----:B------:R-:W2:Y:S01]  /*75e0*/  S2R R8, SR_CTAID.Z ;  /* 0x0000000000087919 */ /* 0x000ea20000002700 */
[----:B------:R-:W-:Y:S01]  /*75f0*/  UIMAD UR7, UR10, UR5, UR7 ;  /* 0x000000050a0772a4 */ /* 0x000fe2000f8e0207 */
[----:B------:R-:W-:Y:S01]  /*7600*/  BSSY B0, `(.L_x_16) ;  /* 0x00000f9000007945 */ /* 0x000fe20003800000 */
[C---:B------:R-:W-:Y:S01]  /*7610*/  ISETP.NE.AND P1, PT, R9.reuse, 0x1, PT ;  /* 0x000000010900780c */ /* 0x040fe20003f25270 */
[----:B------:R-:W-:Y:S01]  /*7620*/  ULDC.64 UR4, c[0x0][0x438] ;  /* 0x00010e0000047ab9 */ /* 0x000fe20000000a00 */
[----:B------:R-:W-:Y:S01]  /*7630*/  MOV R17, UR9 ;  /* 0x0000000900117c02 */ /* 0x000fe20008000f00 */
[----:B------:R-:W-:Y:S01]  /*7640*/  UIMAD.WIDE.U32 UR14, UR10, UR4, URZ ;  /* 0x000000040a0e72a5 */ /* 0x000fe2000f8e003f */
[----:B------:R-:W-:Y:S01]  /*7650*/  IMAD.U32 R16, RZ, RZ, UR8 ;  /* 0x00000008ff107e24 */ /* 0x000fe2000f8e00ff */
[----:B------:R-:W-:Y:S01]  /*7660*/  UIMAD UR4, UR6, UR4, URZ ;  /* 0x00000004060472a4 */ /* 0x000fe2000f8e023f */
[----:B------:R-:W-:Y:S01]  /*7670*/  IMAD R9, R9, c[0x0][0x388], RZ ;  /* 0x0000e20009097a24 */ /* 0x000fe200078e02ff */
[----:B------:R-:W-:-:S02]  /*7680*/  UIADD3 UR7, UR9, UR7, URZ ;  /* 0x0000000709077290 */ /* 0x000fc4000fffe03f */
[----:B------:R-:W-:Y:S01]  /*7690*/  UIMAD UR4, UR10, UR5, UR4 ;  /* 0x000000050a0472a4 */ /* 0x000fe2000f8e0204 */
[----:B------:R-:W-:Y:S01]  /*76a0*/  MOV R14, UR14 ;  /* 0x0000000e000e7c02 */ /* 0x000fe20008000f00 */
[----:B------:R-:W-:Y:S01]  /*76b0*/  IMAD.U32 R15, RZ, RZ, UR15 ;  /* 0x0000000fff0f7e24 */ /* 0x000fe2000f8e00ff */
[----:B---3--:R-:W-:Y:S01]  /*76c0*/  SHF.R.S32.HI R0, RZ, 0x1f, R11 ;  /* 0x0000001fff007819 */ /* 0x008fe2000001140b */
[----:B------:R-:W-:Y:S01]  /*76d0*/  UIADD3 UR4, UR15, UR4, URZ ;  /* 0x000000040f047290 */ /* 0x000fe2000fffe03f */
[----:B------:R-:W-:Y:S02]  /*76e0*/  IMAD.U32 R17, RZ, RZ, UR7 ;  /* 0x00000007ff117e24 */ /* 0x000fe4000f8e00ff */
[-C--:B------:R-:W-:Y:S01]  /*76f0*/  LEA.HI R13, R0, R11.reuse, RZ, 0x5 ;  /* 0x0000000b000d7211 */ /* 0x080fe200078f28ff */
[----:B----4-:R-:W-:Y:S01]  /*7700*/  IMAD R6, R6, c[0x0][0x550], R3 ;  /* 0x0001540006067a24 */ /* 0x010fe200078e0203 */
[----:B------:R-:W-:Y:S01]  /*7710*/  LEA.HI R0, R0, R11, RZ, 0x2 ;  /* 0x0000000b00007211 */ /* 0x000fe200078f10ff */
[----:B------:R-:W-:Y:S01]  /*7720*/  IMAD.U32 R15, RZ, RZ, UR4 ;  /* 0x00000004ff0f7e24 */ /* 0x000fe2000f8e00ff */
[----:B-1----:R-:W-:Y:S01]  /*7730*/  LOP3.LUT R4, R13, 0xffffffe0, RZ, 0xc0, !PT ;  /* 0xffffffe00d047812 */ /* 0x002fe200078ec0ff */
[----:B--2---:R-:W-:Y:S01]  /*7740*/  IMAD.WIDE.U32 R16, R8, c[0x0][0x4d8], R16 ;  /* 0x0001360008107a25 */ /* 0x004fe200078e0010 */
[----:B------:R-:W-:-:S02]  /*7750*/  SHF.R.S32.HI R10, RZ, 0x5, R13 ;  /* 0x00000005ff0a7819 */ /* 0x000fc4000001140d */
[----:B------:R-:W-:Y:S01]  /*7760*/  SHF.R.S32.HI R13, RZ, 0x1f, R13 ;  /* 0x0000001fff0d7819 */ /* 0x000fe2000001140d */
[----:B------:R-:W-:Y:S01]  /*7770*/  IMAD.IADD R4, R11, 0x1, -R4 ;  /* 0x000000010b047824 */ /* 0x000fe200078e0a04 */
[----:B------:R-:W-:Y:S01]  /*7780*/  LOP3.LUT R0, R0, 0xfffffffc, RZ, 0xc0, !PT ;  /* 0xfffffffc00007812 */ /* 0x000fe200078ec0ff */
[----:B------:R-:W-:Y:S01]  /*7790*/  IMAD.WIDE.U32 R14, R8, c[0x0][0x440], R14 ;  /* 0x00011000080e7a25 */ /* 0x000fe200078e000e */
[----:B------:R-:W-:Y:S02]  /*77a0*/  LEA.HI R13, R13, R10, RZ, 0x3 ;  /* 0x0000000a0d0d7211 */ /* 0x000fe400078f18ff */
[----:B------:R-:W-:Y:S01]  /*77b0*/  IADD3 R11, -R0, R11, RZ ;  /* 0x0000000b000b7210 */ /* 0x000fe20007ffe1ff */
[----:B------:R-:W-:Y:S01]  /*77c0*/  IMAD.MOV.U32 R20, RZ, RZ, R14 ;  /* 0x000000ffff147224 */ /* 0x000fe200078e000e */
[----:B------:R-:W-:Y:S01]  /*77d0*/  LOP3.LUT R13, R13, 0xffffff8, RZ, 0xc0, !PT ;  /* 0x0ffffff80d0d7812 */ /* 0x000fe200078ec0ff */
[----:B------:R-:W1:Y:S01]  /*77e0*/  S2R R0, SR_CTAID.X ;  /* 0x0000000000007919 */ /* 0x000e620000002500 */
[----:B------:R-:W-:-:S02]  /*77f0*/  SHF.R.S32.HI R3, RZ, 0x1f, R4 ;  /* 0x0000001fff037819 */ /* 0x000fc40000011404 */
[----:B------:R-:W-:Y:S01]  /*7800*/  SHF.R.S32.HI R7, RZ, 0x1f, R8 ;  /* 0x0000001fff077819 */ /* 0x000fe20000011408 */
[----:B------:R-:W-:Y:S01]  /*7810*/  IMAD.IADD R13, R10, 0x1, -R13 ;  /* 0x000000010a0d7824 */ /* 0x000fe200078e0a0d */
[----:B------:R-:W-:Y:S02]  /*7820*/  LEA.HI R10, R11, R11, RZ, 0x1 ;  /* 0x0000000b0b0a7211 */ /* 0x000fe400078f08ff */
[----:B------:R-:W-:Y:S02]  /*7830*/  LEA.HI R3, R3, R4, RZ, 0x2 ;  /* 0x0000000403037211 */ /* 0x000fe400078f10ff */
[----:B------:R-:W-:Y:S02]  /*7840*/  LOP3.LUT R10, R10, 0x1ffffffe, RZ, 0xc0, !PT ;  /* 0x1ffffffe0a0a7812 */ /* 0x000fe400078ec0ff */
[----:B------:R-:W-:Y:S02]  /*7850*/  SHF.R.S32.HI R12, RZ, 0x2, R3 ;  /* 0x00000002ff0c7819 */ /* 0x000fe40000011403 */
[----:B------:R-:W-:Y:S01]  /*7860*/  IADD3 R10, R11, -R10, RZ ;  /* 0x8000000a0b0a7210 */ /* 0x000fe20007ffe0ff */
[----:B------:R-:W-:Y:S01]  /*7870*/  IMAD R11, R7, c[0x0][0x4d8], RZ ;  /* 0x00013600070b7a24 */ /* 0x000fe200078e02ff */
[----:B------:R-:W-:Y:S01]  /*7880*/  LOP3.LUT R3, R3, 0x7ffffffc, RZ, 0xc0, !PT ;  /* 0x7ffffffc03037812 */ /* 0x000fe200078ec0ff */
[----:B------:R-:W-:-:S02]  /*7890*/  IMAD R13, R13, 0x10, R12 ;  /* 0x000000100d0d7824 */ /* 0x000fc400078e020c */
[----:B------:R-:W-:Y:S02]  /*78a0*/  IMAD R7, R7, c[0x0][0x440], RZ ;  /* 0x0001100007077a24 */ /* 0x000fe400078e02ff */
[----:B------:R-:W-:Y:S02]  /*78b0*/  IMAD R19, R10, 0x8, R13 ;  /* 0x000000080a137824 */ /* 0x000fe400078e020d */
[C---:B------:R-:W-:Y:S02]  /*78c0*/  IMAD R7, R8.reuse, c[0x0][0x444], R7 ;  /* 0x0001110008077a24 */ /* 0x040fe400078e0207 */
[----:B------:R-:W-:Y:S01]  /*78d0*/  IMAD R11, R8, c[0x0][0x4dc], R11 ;  /* 0x00013700080b7a24 */ /* 0x000fe200078e020b */
[C---:B-1----:R-:W-:Y:S01]  /*78e0*/  LEA R19, R0.reuse, R19, 0x7 ;  /* 0x0000001300137211 */ /* 0x042fe200078e38ff */
[----:B------:R-:W-:Y:S01]  /*78f0*/  IMAD.IADD R21, R15, 0x1, R7 ;  /* 0x000000010f157824 */ /* 0x000fe200078e0207 */
[----:B------:R-:W-:Y:S01]  /*7900*/  SHF.R.S32.HI R8, RZ, 0x1f, R6 ;  /* 0x0000001fff087819 */ /* 0x000fe20000011406 */
[----:B------:R-:W-:Y:S01]  /*7910*/  IMAD.IADD R17, R17, 0x1, R11 ;  /* 0x0000000111117824 */ /* 0x000fe200078e020b */
[----:B------:R-:W-:Y:S01]  /*7920*/  MOV R10, R19 ;  /* 0x00000013000a7202 */ /* 0x000fe20000000f00 */
[----:B------:R-:W-:Y:S01]  /*7930*/  @P1 IMAD.HI.U32 R7, R19, c[0x0][0x4ec], RZ ;  /* 0x00013b0013071a27 */ /* 0x000fe200078e00ff */
[----:B------:R-:W-:-:S03]  /*7940*/  LEA R0, R0, R13, 0x7 ;  /* 0x0000000d00007211 */ /* 0x000fc600078e38ff */
[C---:B------:R-:W-:Y:S01]  /*7950*/  IMAD R11, R8.reuse, c[0x0][0x4e0], RZ ;  /* 0x00013800080b7a24 */ /* 0x040fe200078e02ff */
[----:B------:R-:W-:Y:S01]  /*7960*/  @P1 SHF.R.U32.HI R10, RZ, c[0x0][0x4f0], R7 ;  /* 0x00013c00ff0a1a19 */ /* 0x000fe20000011607 */
[----:B------:R-:W-:Y:S01]  /*7970*/  IMAD R15, R8, c[0x0][0x448], RZ ;  /* 0x00011200080f7a24 */ /* 0x000fe200078e02ff */
[----:B------:R-:W-:Y:S01]  /*7980*/  MOV R7, R19 ;  /* 0x0000001300077202 */ /* 0x000fe20000000f00 */
[C---:B------:R-:W-:Y:S01]  /*7990*/  IMAD R11, R6.reuse, c[0x0][0x4e4], R11 ;  /* 0x00013900060b7a24 */ /* 0x040fe200078e020b */
[--C-:B------:R-:W-:Y:S01]  /*79a0*/  SHF.R.S32.HI R12, RZ, 0x1f, R10.reuse ;  /* 0x0000001fff0c7819 */ /* 0x100fe2000001140a */
[----:B------:R-:W-:Y:S02]  /*79b0*/  IMAD.MOV R8, RZ, RZ, -R10 ;  /* 0x000000ffff087224 */ /* 0x000fe400078e0a0a */
[C---:B------:R-:W-:Y:S02]  /*79c0*/  IMAD R15, R6.reuse, c[0x0][0x44c], R15 ;  /* 0x00011300060f7a24 */ /* 0x040fe400078e020f */
[----:B------:R-:W-:-:S04]  /*79d0*/  IMAD.WIDE.U32 R20, R6, c[0x0][0x448], R20 ;  /* 0x0001120006147a25 */ /* 0x000fc800078e0014 */
[----:B------:R-:W-:-:S04]  /*79e0*/  IMAD.WIDE.U32 R16, R6, c[0x0][0x4e0], R16 ;  /* 0x0001380006107a25 */ /* 0x000fc800078e0010 */
[----:B------:R-:W-:Y:S01]  /*79f0*/  @P1 IMAD.HI.U32 R6, R19, c[0x0][0x4ec], RZ ;  /* 0x00013b0013061a27 */ /* 0x000fe200078e00ff */
[----:B------:R-:W-:Y:S01]  /*7a00*/  BAR.SYNC.DEFER_BLOCKING 0x1, 0x100 ;  /* 0x0044000000007b1d */ /* 0x000fe20000010000 */
[----:B------:R-:W-:Y:S02]  /*7a10*/  IADD3 R10, P0, R10, R16, RZ ;  /* 0x000000100a0a7210 */ /* 0x000fe40007f1e0ff */
[----:B------:R-:W-:Y:S01]  /*7a20*/  IMAD R8, R8, c[0x0][0x4e8], R19 ;  /* 0x00013a0008087a24 */ /* 0x000fe200078e0213 */
[----:B------:R-:W-:Y:S01]  /*7a30*/  @P1 SHF.R.U32.HI R7, RZ, c[0x0][0x4f0], R6 ;  /* 0x00013c00ff071a19 */ /* 0x000fe20000011606 */
[----:B------:R-:W-:Y:S01]  /*7a40*/  IMAD.IADD R21, R21, 0x1, R15 ;  /* 0x0000000115157824 */ /* 0x000fe200078e020f */
[----:B------:R-:W-:Y:S01]  /*7a50*/  IADD3.X R11, R12, R17, R11, P0, !PT ;  /* 0x000000110c0b7210 */ /* 0x000fe200007fe40b */
[----:B------:R-:W-:Y:S01]  /*7a60*/  IMAD.IADD R3, R4, 0x1, -R3 ;  /* 0x0000000104037824 */ /* 0x000fe200078e0a03 */
[----:B------:R-:W-:Y:S01]  /*7a70*/  SHF.R.S32.HI R6, RZ, 0x1f, R8 ;  /* 0x0000001fff067819 */ /* 0x000fe20000011408 */
[C---:B------:R-:W-:Y:S01]  /*7a80*/  IMAD.WIDE.U32 R20, R7.reuse, c[0x0][0x430], R20 ;  /* 0x00010c0007147a25 */ /* 0x040fe200078e0014 */
[----:B------:R-:W-:-:S02]  /*7a90*/  IADD3 R12, -R7, RZ, RZ ;  /* 0x000000ff070c7210 */ /* 0x000fc40007ffe1ff */
[----:B------:R-:W-:Y:S01]  /*7aa0*/  LOP3.LUT P1, RZ, R4, 0x3, RZ, 0xc0, !PT ;  /* 0x0000000304ff7812 */ /* 0x000fe2000782c0ff */
[----:B------:R-:W-:Y:S01]  /*7ab0*/  IMAD R15, R6, c[0x0][0x4c8], RZ ;  /* 0x00013200060f7a24 */ /* 0x000fe200078e02ff */
[----:B------:R-:W-:Y:S01]  /*7ac0*/  SHF.R.S32.HI R6, RZ, 0x1f, R7 ;  /* 0x0000001fff067819 */ /* 0x000fe20000011407 */
[----:B------:R-:W-:Y:S01]  /*7ad0*/  IMAD.WIDE.U32 R10, R8, c[0x0][0x4c8], R10 ;  /* 0x00013200080a7a25 */ /* 0x000fe200078e000a */
[----:B------:R-:W-:-:S03]  /*7ae0*/  ISETP.GE.OR P2, PT, R0, R9, P1 ;  /* 0x000000090000720c */ /* 0x000fc60000f46670 */
[----:B------:R-:W-:Y:S01]  /*7af0*/  IMAD R15, R8, c[0x0][0x4cc], R15 ;  /* 0x00013300080f7a24 */ /* 0x000fe200078e020f */
[----:B------:R-:W-:Y:S01]  /*7b00*/  LEA R8, P0, R10, c[0x0][0x4a8], 0x2 ;  /* 0x00012a000a087a11 */ /* 0x000fe200078010ff */
[----:B------:R-:W-:Y:S02]  /*7b10*/  IMAD R12, R12, c[0x0][0x4e8], R19 ;  /* 0x00013a000c0c7a24 */ /* 0x000fe400078e0213 */
[----:B------:R-:W-:Y:S02]  /*7b20*/  IMAD.IADD R15, R11, 0x1, R15 ;  /* 0x000000010b0f7824 */ /* 0x000fe400078e020f */
[----:B------:R-:W-:Y:S01]  /*7b30*/  IMAD R6, R6, c[0x0][0x430], RZ ;  /* 0x00010c0006067a24 */ /* 0x000fe200078e02ff */
[----:B------:R-:W-:Y:S02]  /*7b40*/  SHFL.IDX PT, R16, R8, 0x1, 0x1c1f ;  /* 0x003c1f0008107f89 */ /* 0x000fe400000e0000 */
[----:B------:R-:W-:Y:S01]  /*7b50*/  LEA.HI.X R15, R10, c[0x0][0x4ac], R15, 0x2, P0 ;  /* 0x00012b000a0f7a11 */ /* 0x000fe200000f140f */
[----:B------:R-:W-:Y:S01]  /*7b60*/  IMAD R7, R7, c[0x0][0x434], R6 ;  /* 0x00010d0007077a24 */ /* 0x000fe200078e0206 */
[----:B------:R-:W-:Y:S01]  /*7b70*/  SHFL.IDX PT, R10, R8, RZ, 0x1c1f ;  /* 0x001c1fff080a7589 */ /* 0x000fe200000e0000 */
[----:B------:R-:W-:-:S02]  /*7b80*/  SHF.R.S32.HI R6, RZ, 0x1f, R12 ;  /* 0x0000001fff067819 */ /* 0x000fc4000001140c */
[----:B------:R-:W-:Y:S01]  /*7b90*/  IMAD.IADD R21, R21, 0x1, R7 ;  /* 0x0000000115157824 */ /* 0x000fe200078e0207 */
[----:B------:R-:W1:Y:S02]  /*7ba0*/  SHFL.IDX PT, R11, R15, RZ, 0x1c1f ;  /* 0x001c1fff0f0b7589 */ /* 0x000e6400000e0000 */
[----:B------:R-:W-:Y:S01]  /*7bb0*/  IMAD R7, R6, c[0x0][0x428], RZ ;  /* 0x00010a0006077a24 */ /* 0x000fe200078e02ff */
[----:B------:R-:W-:Y:S01]  /*7bc0*/  IADD3 R6, R0, 0x8, RZ ;  /* 0x0000000800067810 */ /* 0x000fe20007ffe0ff */
[----:B------:R-:W2:Y:S01]  /*7bd0*/  SHFL.IDX PT, R17, R15, 0x1, 0x1c1f ;  /* 0x003c1f000f117f89 */ /* 0x000ea200000e0000 */
[----:B------:R-:W-:Y:S02]  /*7be0*/  IMAD.WIDE.U32 R20, R12, c[0x0][0x428], R20 ;  /* 0x00010a000c147a25 */ /* 0x000fe400078e0014 */
[----:B------:R-:W-:Y:S02]  /*7bf0*/  ISETP.GE.OR P1, PT, R6, R9, P1 ;  /* 0x000000090600720c */ /* 0x000fe40000f26670 */
[----:B------:R-:W-:-:S05]  /*7c00*/  IMAD R7, R12, c[0x0][0x42c], R7 ;  /* 0x00010b000c077a24 */ /* 0x000fca00078e0207 */
[----:B------:R-:W-:Y:S02]  /*7c10*/  IADD3 R12, R21, R7, RZ ;  /* 0x00000007150c7210 */ /* 0x000fe40007ffe0ff */
[----:B------:R-:W-:-:S04]  /*7c20*/  LEA R7, P0, R20, c[0x0][0x400], 0x2 ;  /* 0x0001000014077a11 */ /* 0x000fc800078010ff */
[----:B------:R-:W-:Y:S01]  /*7c30*/  LEA.HI.X R12, R20, c[0x0][0x404], R12, 0x2, P0 ;  /* 0x00010100140c7a11 */ /* 0x000fe200000f140c */
[----:B------:R3:W4:Y:S01]  /*7c40*/  SHFL.IDX PT, R14, R7, RZ, 0x1c1f ;  /* 0x001c1fff070e7589 */ /* 0x00072200000e0000 */
[----:B------:R-:W-:-:S03]  /*7c50*/  ISETP.GE.AND P0, PT, R6, R9, PT ;  /* 0x000000090600720c */ /* 0x000fc60003f06270 */
[----:B-1----:R3:W-:Y:S04]  /*7c60*/  @!P2 ST.E [R10.64], R2 ;  /* 0x000000020a00a985 */ /* 0x0027e8000c10190c */
[----:B--2---:R3:W-:Y:S01]  /*7c70*/  @!P1 ST.E [R16.64], R5 ;  /* 0x0000000510009985 */ /* 0x0047e2000c10190c */
[----:B------:R-:W-:Y:S02]  /*7c80*/  ISETP.GE.AND P1, PT, R0, R9, PT ;  /* 0x000000090000720c */ /* 0x000fe40003f26270 */
[----:B------:R-:W-:Y:S01]  /*7c90*/  SHF.L.U32 R9, R3, 0x1, RZ ;  /* 0x0000000103097819 */ /* 0x000fe200000006ff */
[----:B------:R3:W1:Y:S10]  /*7ca0*/  SHFL.IDX PT, R15, R12, RZ, 0x1c1f ;  /* 0x001c1fff0c0f7589 */ /* 0x00067400000e0000 */
[----:B------:R-:W-:Y:S05]  /*7cb0*/  @P1 BRA `(.L_x_17) ;  /* 0x000008d000001947 */ /* 0x000fea0003800000 */
[C---:B------:R-:W-:Y:S02]  /*7cc0*/  ISETP.GE.AND P1, PT, R9.reuse, c[0x0][0x3c8], PT ;  /* 0x0000f20009007a0c */ /* 0x040fe40003f26270 */
[----:B---3--:R-:W-:-:S02]  /*7cd0*/  IADD3 R5, R9, 0x8, RZ ;  /* 0x0000000809057810 */ /* 0x008fc40007ffe0ff */
[C---:B------:R-:W-:Y:S02]  /*7ce0*/  IADD3 R4, R9.reuse, 0x10, RZ ;  /* 0x0000001009047810 */ /* 0x040fe40007ffe0ff */
[----:B------:R-:W-:Y:S02]  /*7cf0*/  IADD3 R3, R9, 0x18, RZ ;  /* 0x0000001809037810 */ /* 0x000fe40007ffe0ff */
[----:B------:R-:W-:Y:S02]  /*7d00*/  ISETP.GE.AND P5, PT, R5, c[0x0][0x3c8], PT ;  /* 0x0000f20005007a0c */ /* 0x000fe40003fa6270 */
[----:B------:R-:W-:Y:S02]  /*7d10*/  ISETP.GE.AND P4, PT, R4, c[0x0][0x3c8], PT ;  /* 0x0000f20004007a0c */ /* 0x000fe40003f86270 */
[C---:B------:R-:W-:Y:S01]  /*7d20*/  IADD3 R2, R9.reuse, 0x20, RZ ;  /* 0x0000002009027810 */ /* 0x040fe20007ffe0ff */
[----:B-1--4-:R-:W-:Y:S01]  /*7d30*/  @!P1 IMAD.WIDE R10, R9, 0x4, R14 ;  /* 0x00000004090a9825 */ /* 0x012fe200078e020e */
[----:B------:R-:W-:-:S02]  /*7d40*/  ISETP.GE.AND P3, PT, R3, c[0x0][0x3c8], PT ;  /* 0x0000f20003007a0c */ /* 0x000fc40003f66270 */
[----:B------:R-:W-:Y:S02]  /*7d50*/  ISETP.GE.AND P2, PT, R2, c[0x0][0x3c8], PT ;  /* 0x0000f20002007a0c */ /* 0x000fe40003f46270 */
[C---:B------:R-:W-:Y:S01]  /*7d60*/  IADD3 R0, R9.reuse, 0x28, RZ ;  /* 0x0000002809007810 */ /* 0x040fe20007ffe0ff */
[----:B------:R1:W-:Y:S01]  /*7d70*/  @!P1 ST.E.64 [R10.64], R128 ;  /* 0x000000800a009985 */ /* 0x0003e2000c101b0c */
[----:B------:R-:W-:Y:S02]  /*7d80*/  IADD3 R6, R9, 0x30, RZ ;  /* 0x0000003009067810 */ /* 0x000fe40007ffe0ff */
[----:B------:R-:W-:Y:S02]  /*7d90*/  ISETP.GE.AND P6, PT, R0, c[0x0][0x3c8], PT ;  /* 0x0000f20000007a0c */ /* 0x000fe40003fc6270 */
[----:B------:R-:W-:Y:S02]  /*7da0*/  @!P5 LEA.HI R5, R5, R5, RZ, 0x1 ;  /* 0x000000050505d211 */ /* 0x000fe400078f08ff */
[----:B------:R-:W-:-:S02]  /*7db0*/  ISETP.GE.AND P1, PT, R6, c[0x0][0x3c8], PT ;  /* 0x0000f20006007a0c */ /* 0x000fc40003f26270 */
[----:B------:R-:W-:Y:S02]  /*7dc0*/  @!P4 LEA.HI R4, R4, R4, RZ, 0x1 ;  /* 0x000000040404c211 */ /* 0x000fe400078f08ff */
[----:B------:R-:W-:Y:S02]  /*7dd0*/  @!P3 LEA.HI R3, R3, R3, RZ, 0x1 ;  /* 0x000000030303b211 */ /* 0x000fe400078f08ff */
[----:B------:R-:W-:Y:S02]  /*7de0*/  @!P5 LOP3.LUT R5, R5, 0xfffffffe, RZ, 0xc0, !PT ;  /* 0xfffffffe0505d812 */ /* 0x000fe400078ec0ff */
[----:B------:R-:W-:Y:S02]  /*7df0*/  @!P4 LOP3.LUT R13, R4, 0xfffffffe, RZ, 0xc0, !PT ;  /* 0xfffffffe040dc812 */ /* 0x000fe400078ec0ff */
[----:B------:R-:W-:Y:S01]  /*7e00*/  @!P2 LEA.HI R2, R2, R2, RZ, 0x1 ;  /* 0x000000020202a211 */ /* 0x000fe200078f08ff */
[----:B------:R-:W-:Y:S01]  /*7e10*/  @!P5 IMAD.WIDE R4, R5, 0x4, R14 ;  /* 0x000000040504d825 */ /* 0x000fe200078e020e */
[----:B------:R-:W-:-:S02]  /*7e20*/  @!P3 LOP3.LUT R3, R3, 0xfffffffe, RZ, 0xc0, !PT ;  /* 0xfffffffe0303b812 */ /* 0x000fc400078ec0ff */
[----:B------:R-:W-:Y:S02]  /*7e30*/  @!P2 LOP3.LUT R17, R2, 0xfffffffe, RZ, 0xc0, !PT ;  /* 0xfffffffe0211a812 */ /* 0x000fe400078ec0ff */
[----:B------:R-:W-:Y:S01]  /*7e40*/  @!P6 LEA.HI R0, R0, R0, RZ, 0x1 ;  /* 0x000000000000e211 */ /* 0x000fe200078f08ff */
[--C-:B------:R-:W-:Y:S01]  /*7e50*/  @!P3 IMAD.WIDE R2, R3, 0x4, R14.reuse ;  /* 0x000000040302b825 */ /* 0x100fe200078e020e */
[----:B------:R-:W-:Y:S01]  /*7e60*/  @!P1 LEA.HI R6, R6, R6, RZ, 0x1 ;  /* 0x0000000606069211 */ /* 0x000fe200078f08ff */
[----:B------:R2:W-:Y:S01]  /*7e70*/  @!P5 ST.E.64 [R4.64], R36 ;  /* 0x000000240400d985 */ /* 0x0005e2000c101b0c */
[----:B------:R-:W-:Y:S01]  /*7e80*/  IADD3 R19, R9, 0x38, RZ ;  /* 0x0000003809137810 */ /* 0x000fe20007ffe0ff */
[--C-:B------:R-:W-:Y:S01]  /*7e90*/  @!P2 IMAD.WIDE R16, R17, 0x4, R14.reuse ;  /* 0x000000041110a825 */ /* 0x100fe200078e020e */
[----:B------:R-:W-:Y:S02]  /*7ea0*/  IADD3 R18, R9, 0x40, RZ ;  /* 0x0000004009127810 */ /* 0x000fe40007ffe0ff */
[----:B------:R-:W-:Y:S01]  /*7eb0*/  ISETP.GE.AND P5, PT, R19, c[0x0][0x3c8], PT ;  /* 0x0000f20013007a0c */ /* 0x000fe20003fa6270 */
[----:B-1----:R-:W-:Y:S01]  /*7ec0*/  @!P4 IMAD.WIDE R10, R13, 0x4, R14 ;  /* 0x000000040d0ac825 */ /* 0x002fe200078e020e */
[----:B------:R-:W-:-:S02]  /*7ed0*/  IADD3 R13, R9, 0x48, RZ ;  /* 0x00000048090d7810 */ /* 0x000fc40007ffe0ff */
[----:B------:R-:W-:Y:S02]  /*7ee0*/  IADD3 R8, R9, 0x50, RZ ;  /* 0x0000005009087810 */ /* 0x000fe40007ffe0ff */
[----:B------:R1:W-:Y:S01]  /*7ef0*/  @!P4 ST.E.64 [R10.64], R40 ;  /* 0x000000280a00c985 */ /* 0x0003e2000c101b0c */
[----:B------:R-:W-:-:S03]  /*7f00*/  ISETP.GE.AND P4, PT, R18, c[0x0][0x3c8], PT ;  /* 0x0000f20012007a0c */ /* 0x000fc60003f86270 */
[----:B------:R3:W-:Y:S01]  /*7f10*/  @!P3 ST.E.64 [R2.64], R44 ;  /* 0x0000002c0200b985 */ /* 0x0007e2000c101b0c */
[----:B------:R-:W-:Y:S02]  /*7f20*/  ISETP.GE.AND P3, PT, R13, c[0x0][0x3c8], PT ;  /* 0x0000f2000d007a0c */ /* 0x000fe40003f66270 */
[----:B------:R-:W-:Y:S01]  /*7f30*/  @!P5 LEA.HI R19, R19, R19, RZ, 0x1 ;  /* 0x000000131313d211 */ /* 0x000fe200078f08ff */
[----:B------:R4:W-:Y:S01]  /*7f40*/  @!P2 ST.E.64 [R16.64], R48 ;  /* 0x000000301000a985 */ /* 0x0009e2000c101b0c */
[----:B------:R-:W-:Y:S02]  /*7f50*/  ISETP.GE.AND P2, PT, R8, c[0x0][0x3c8], PT ;  /* 0x0000f20008007a0c */ /* 0x000fe40003f46270 */
[----:B------:R-:W-:-:S03]  /*7f60*/  @!P5 LOP3.LUT R19, R19, 0xfffffffe, RZ, 0xc0, !PT ;  /* 0xfffffffe1313d812 */ /* 0x000fc600078ec0ff */
[----:B------:R-:W-:Y:S02]  /*7f70*/  @!P4 LEA.HI R18, R18, R18, RZ, 0x1 ;  /* 0x000000121212c211 */ /* 0x000fe400078f08ff */
[----:B--2---:R-:W-:Y:S02]  /*7f80*/  @!P6 LOP3.LUT R5, R0, 0xfffffffe, RZ, 0xc0, !PT ;  /* 0xfffffffe0005e812 */ /* 0x004fe400078ec0ff */
[----:B------:R-:W-:Y:S02]  /*7f90*/  IADD3 R0, R9, 0x58, RZ ;  /* 0x0000005809007810 */ /* 0x000fe40007ffe0ff */
[----:B------:R-:W-:Y:S01]  /*7fa0*/  @!P3 LEA.HI R13, R13, R13, RZ, 0x1 ;  /* 0x0000000d0d0db211 */ /* 0x000fe200078f08ff */
[----:B------:R-:W-:Y:S01]  /*7fb0*/  @!P6 IMAD.WIDE R4, R5, 0x4, R14 ;  /* 0x000000040504e825 */ /* 0x000fe200078e020e */
[----:B------:R-:W-:Y:S02]  /*7fc0*/  @!P2 LEA.HI R8, R8, R8, RZ, 0x1 ;  /* 0x000000080808a211 */ /* 0x000fe400078f08ff */
[----:B------:R-:W-:-:S02]  /*7fd0*/  @!P3 LOP3.LUT R13, R13, 0xfffffffe, RZ, 0xc0, !PT ;  /* 0xfffffffe0d0db812 */ /* 0x000fc400078ec0ff */
[----:B------:R2:W-:Y:S01]  /*7fe0*/  @!P6 ST.E.64 [R4.64], R52 ;  /* 0x000000340400e985 */ /* 0x0005e2000c101b0c */
[----:B-1----:R-:W-:Y:S02]  /*7ff0*/  @!P4 LOP3.LUT R11, R18, 0xfffffffe, RZ, 0xc0, !PT ;  /* 0xfffffffe120bc812 */ /* 0x002fe400078ec0ff */
[----:B------:R-:W-:Y:S02]  /*8000*/  IADD3 R18, R9, 0x68, RZ ;  /* 0x0000006809127810 */ /* 0x000fe40007ffe0ff */
[----:B---3--:R-:W-:Y:S01]  /*8010*/  @!P1 LOP3.LUT R3, R6, 0xfffffffe, RZ, 0xc0, !PT ;  /* 0xfffffffe06039812 */ /* 0x008fe200078ec0ff */
[----:B------:R-:W-:Y:S01]  /*8020*/  @!P4 IMAD.WIDE R10, R11, 0x4, R14 ;  /* 0x000000040b0ac825 */ /* 0x000fe200078e020e */
[----:B------:R-:W-:-:S03]  /*8030*/  IADD3 R6, R9, 0x60, RZ ;  /* 0x0000006009067810 */ /* 0x000fc60007ffe0ff */
[----:B------:R-:W-:Y:S01]  /*8040*/  @!P1 IMAD.WIDE R2, R3, 0x4, R14 ;  /* 0x0000000403029825 */ /* 0x000fe200078e020e */
[----:B------:R-:W-:-:S03]  /*8050*/  ISETP.GE.AND P6, PT, R6, c[0x0][0x3c8], PT ;  /* 0x0000f20006007a0c */ /* 0x000fc60003fc6270 */
[----:B----4-:R-:W-:Y:S01]  /*8060*/  @!P3 IMAD.WIDE R16, R13, 0x4, R14 ;  /* 0x000000040d10b825 */ /* 0x010fe200078e020e */
[----:B------:R1:W-:Y:S01]  /*8070*/  @!P1 ST.E.64 [R2.64], R56 ;  /* 0x0000003802009985 */ /* 0x0003e2000c101b0c */
[----:B------:R-:W-:Y:S02]  /*8080*/  ISETP.GE.AND P1, PT, R0, c[0x0][0x3c8], PT ;  /* 0x0000f20000007a0c */ /* 0x000fe40003f26270 */
[----:B------:R-:W-:-:S06]  /*8090*/  IADD3 R13, R9, 0x70, RZ ;  /* 0x00000070090d7810 */ /* 0x000fcc0007ffe0ff */
[----:B------:R-:W-:-:S05]  /*80a0*/  @!P6 LEA.HI R6, R6, R6, RZ, 0x1 ;  /* 0x000000060606e211 */ /* 0x000fca00078f08ff */
[----:B------:R-:W-:Y:S02]  /*80b0*/  @!P1 LEA.HI R0, R0, R0, RZ, 0x1 ;  /* 0x0000000000009211 */ /* 0x000fe400078f08ff */
[----:B--2---:R-:W-:Y:S02]  /*80c0*/  @!P2 LOP3.LUT R5, R8, 0xfffffffe, RZ, 0xc0, !PT ;  /* 0xfffffffe0805a812 */ /* 0x004fe400078ec0ff */
[----:B------:R-:W-:Y:S02]  /*80d0*/  @!P1 LOP3.LUT R21, R0, 0xfffffffe, RZ, 0xc0, !PT ;  /* 0xfffffffe00159812 */ /* 0x000fe400078ec0ff */
[----:B------:R-:W-:Y:S01]  /*80e0*/  IADD3 R8, R9, 0x78, RZ ;  /* 0x0000007809087810 */ /* 0x000fe20007ffe0ff */
[----:B------:R-:W-:Y:S01]  /*80f0*/  @!P2 IMAD.WIDE R4, R5, 0x4, R14 ;  /* 0x000000040504a825 */ /* 0x000fe200078e020e */
[----:B------:R-:W-:-:S03]  /*8100*/  IADD3 R0, R9, 0x88, RZ ;  /* 0x0000008809007810 */ /* 0x000fc60007ffe0ff */
[----:B-1----:R-:W-:Y:S01]  /*8110*/  @!P5 IMAD.WIDE R2, R19, 0x4, R14 ;  /* 0x000000041302d825 */ /* 0x002fe200078e020e */
[----:B------:R-:W-:-:S04]  /*8120*/  IADD3 R19, R9, 0x80, RZ ;  /* 0x0000008009137810 */ /* 0x000fc80007ffe0ff */
[----:B------:R1:W-:Y:S01]  /*8130*/  @!P5 ST.E.64 [R2.64], R60 ;  /* 0x0000003c0200d985 */ /* 0x0003e2000c101b0c */
[----:B------:R-:W-:-:S03]  /*8140*/  ISETP.GE.AND P5, PT, R18, c[0x0][0x3c8], PT ;  /* 0x0000f20012007a0c */ /* 0x000fc60003fa6270 */
[----:B------:R2:W-:Y:S01]  /*8150*/  @!P4 ST.E.64 [R10.64], R64 ;  /* 0x000000400a00c985 */ /* 0x0005e2000c101b0c */
[----:B------:R-:W-:-:S03]  /*8160*/  ISETP.GE.AND P4, PT, R13, c[0x0][0x3c8], PT ;  /* 0x0000f2000d007a0c */ /* 0x000fc60003f86270 */
[----:B------:R-:W-:Y:S01]  /*8170*/  @!P3 ST.E.64 [R16.64], R68 ;  /* 0x000000441000b985 */ /* 0x000fe2000c101b0c */
[----:B------:R-:W-:-:S03]  /*8180*/  ISETP.GE.AND P3, PT, R8, c[0x0][0x3c8], PT ;  /* 0x0000f20008007a0c */ /* 0x000fc60003f66270 */
[----:B------:R3:W-:Y:S01]  /*8190*/  @!P2 ST.E.64 [R4.64], R72 ;  /* 0x000000480400a985 */ /* 0x0007e2000c101b0c */
[----:B------:R-:W-:Y:S02]  /*81a0*/  ISETP.GE.AND P2, PT, R19, c[0x0][0x3c8], PT ;  /* 0x0000f20013007a0c */ /* 0x000fe40003f46270 */
[----:B------:R-:W-:-:S03]  /*81b0*/  @!P5 LEA.HI R18, R18, R18, RZ, 0x1 ;  /* 0x000000121212d211 */ /* 0x000fc600078f08ff */
[----:B------:R-:W-:-:S04]  /*81c0*/  @!P4 LEA.HI R13, R13, R13, RZ, 0x1 ;  /* 0x0000000d0d0dc211 */ /* 0x000fc800078f08ff */
[----:B------:R-:W-:Y:S02]  /*81d0*/  @!P3 LEA.HI R8, R8, R8, RZ, 0x1 ;  /* 0x000000080808b211 */ /* 0x000fe400078f08ff */
[----:B------:R-:W-:Y:S02]  /*81e0*/  @!P4 LOP3.LUT R13, R13, 0xfffffffe, RZ, 0xc0, !PT ;  /* 0xfffffffe0d0dc812 */ /* 0x000fe400078ec0ff */
[----:B------:R-:W-:Y:S02]  /*81f0*/  @!P2 LEA.HI R19, R19, R19, RZ, 0x1 ;  /* 0x000000131313a211 */ /* 0x000fe400078f08ff */
[----:B-1----:R-:W-:Y:S02]  /*8200*/  @!P6 LOP3.LUT R3, R6, 0xfffffffe, RZ, 0xc0, !PT ;  /* 0xfffffffe0603e812 */ /* 0x002fe400078ec0ff */
[----:B------:R-:W-:Y:S01]  /*8210*/  @!P2 LOP3.LUT R19, R19, 0xfffffffe, RZ, 0xc0, !PT ;  /* 0xfffffffe1313a812 */ /* 0x000fe200078ec0ff */
[----:B--2---:R-:W-:Y:S01]  /*8220*/  @!P1 IMAD.WIDE R10, R21, 0x4, R14 ;  /* 0x00000004150a9825 */ /* 0x004fe200078e020e */
[----:B------:R-:W-:-:S03]  /*8230*/  IADD3 R6, R9, 0x98, RZ ;  /* 0x0000009809067810 */ /* 0x000fc60007ffe0ff */
[--C-:B------:R-:W-:Y:S01]  /*8240*/  @!P6 IMAD.WIDE R2, R3, 0x4, R14.reuse ;  /* 0x000000040302e825 */ /* 0x100fe200078e020e */
[----:B------:R1:W-:Y:S01]  /*8250*/  @!P1 ST.E.64 [R10.64], R76 ;  /* 0x0000004c0a009985 */ /* 0x0003e2000c101b0c */
[----:B------:R-:W-:Y:S02]  /*8260*/  ISETP.GE.AND P1, PT, R0, c[0x0][0x3c8], PT ;  /* 0x0000f20000007a0c */ /* 0x000fe40003f26270 */
[----:B---3--:R-:W-:Y:S01]  /*8270*/  @!P5 LOP3.LUT R5, R18, 0xfffffffe, RZ, 0xc0, !PT ;  /* 0xfffffffe1205d812 */ /* 0x008fe200078ec0ff */
[----:B------:R2:W-:Y:S01]  /*8280*/  @!P6 ST.E.64 [R2.64], R80 ;  /* 0x000000500200e985 */ /* 0x0005e2000c101b0c */
[----:B------:R-:W-:Y:S01]  /*8290*/  @!P4 IMAD.WIDE R16, R13, 0x4, R14 ;  /* 0x000000040d10c825 */ /* 0x000fe200078e020e */
[----:B------:R-:W-:-:S03]  /*82a0*/  IADD3 R13, R9, 0xa0, RZ ;  /* 0x000000a0090d7810 */ /* 0x000fc60007ffe0ff */
[----:B------:R-:W-:-:S04]  /*82b0*/  @!P5 IMAD.WIDE R4, R5, 0x4, R14 ;  /* 0x000000040504d825 */ /* 0x000fc800078e020e */
[----:B------:R-:W-:Y:S01]  /*82c0*/  @!P2 IMAD.WIDE R18, R19, 0x4, R14 ;  /* 0x000000041312a825 */ /* 0x000fe200078e020e */
[----:B------:R-:W-:Y:S01]  /*82d0*/  @!P1 LEA.HI R0, R0, R0, RZ, 0x1 ;  /* 0x0000000000009211 */ /* 0x000fe200078f08ff */
[----:B------:R3:W-:Y:S01]  /*82e0*/  @!P5 ST.E.64 [R4.64], R84 ;  /* 0x000000540400d985 */ /* 0x0007e2000c101b0c */
[----:B------:R-:W-:-:S03]  /*82f0*/  ISETP.GE.AND P5, PT, R6, c[0x0][0x3c8], PT ;  /* 0x0000f20006007a0c */ /* 0x000fc60003fa6270 */
[----:B------:R4:W-:Y:S01]  /*8300*/  @!P4 ST.E.64 [R16.64], R88 ;  /* 0x000000581000c985 */ /* 0x0009e2000c101b0c */
[----:B------:R-:W-:Y:S02]  /*8310*/  ISETP.GE.AND P4, PT, R13, c[0x0][0x3c8], PT ;  /* 0x0000f2000d007a0c */ /* 0x000fe40003f86270 */
[----:B-1----:R-:W-:Y:S02]  /*8320*/  @!P3 LOP3.LUT R11, R8, 0xfffffffe, RZ, 0xc0, !PT ;  /* 0xfffffffe080bb812 */ /* 0x002fe400078ec0ff */
[----:B------:R-:W-:Y:S02]  /*8330*/  IADD3 R8, R9, 0xa8, RZ ;  /* 0x000000a809087810 */ /* 0x000fe40007ffe0ff */
[----:B--2---:R-:W-:Y:S01]  /*8340*/  @!P1 LOP3.LUT R3, R0, 0xfffffffe, RZ, 0xc0, !PT ;  /* 0xfffffffe00039812 */ /* 0x004fe200078ec0ff */
[--C-:B------:R-:W-:Y:S01]  /*8350*/  @!P3 IMAD.WIDE R10, R11, 0x4, R14.reuse ;  /* 0x000000040b0ab825 */ /* 0x100fe200078e020e */
[----:B------:R-:W-:Y:S02]  /*8360*/  IADD3 R0, R9, 0x90, RZ ;  /* 0x0000009009007810 */ /* 0x000fe40007ffe0ff */
[----:B------:R-:W-:Y:S01]  /*8370*/  @!P5 LEA.HI R6, R6, R6, RZ, 0x1 ;  /* 0x000000060606d211 */ /* 0x000fe200078f08ff */
[----:B------:R-:W-:Y:S01]  /*8380*/  @!P1 IMAD.WIDE R2, R3, 0x4, R14 ;  /* 0x0000000403029825 */ /* 0x000fe200078e020e */
[----:B------:R-:W-:Y:S01]  /*8390*/  ISETP.GE.AND P6, PT, R0, c[0x0][0x3c8], PT ;  /* 0x0000f20000007a0c */ /* 0x000fe20003fc6270 */
[----:B------:R1:W-:Y:S01]  /*83a0*/  @!P3 ST.E.64 [R10.64], R92 ;  /* 0x0000005c0a00b985 */ /* 0x0003e2000c101b0c */
[----:B------:R-:W-:-:S02]  /*83b0*/  ISETP.GE.AND P3, PT, R8, c[0x0][0x3c8], PT ;  /* 0x0000f20008007a0c */ /* 0x000fc40003f66270 */
[----:B------:R-:W-:Y:S01]  /*83c0*/  @!P4 LEA.HI R13, R13, R13, RZ, 0x1 ;  /* 0x0000000d0d0dc211 */ /* 0x000fe200078f08ff */
[----:B------:R2:W-:Y:S01]  /*83d0*/  @!P2 ST.E.64 [R18.64], R96 ;  /* 0x000000601200a985 */ /* 0x0005e2000c101b0c */
[C---:B---3--:R-:W-:Y:S02]  /*83e0*/  IADD3 R5, R9.reuse, 0xb0, RZ ;  /* 0x000000b009057810 */ /* 0x048fe40007ffe0ff */
[----:B------:R-:W-:Y:S01]  /*83f0*/  IADD3 R4, R9, 0xb8, RZ ;  /* 0x000000b809047810 */ /* 0x000fe20007ffe0ff */
[----:B------:R3:W-:Y:S01]  /*8400*/  @!P1 ST.E.64 [R2.64], R100 ;  /* 0x0000006402009985 */ /* 0x0007e2000c101b0c */
[----:B------:R-:W-:Y:S02]  /*8410*/  ISETP.GE.AND P2, PT, R5, c[0x0][0x3c8], PT ;  /* 0x0000f20005007a0c */ /* 0x000fe40003f46270 */
[----:B------:R-:W-:Y:S02]  /*8420*/  ISETP.GE.AND P1, PT, R4, c[0x0][0x3c8], PT ;  /* 0x0000f20004007a0c */ /* 0x000fe40003f26270 */
[----:B------:R-:W-:-:S02]  /*8430*/  @!P6 LEA.HI R0, R0, R0, RZ, 0x1 ;  /* 0x000000000000e211 */ /* 0x000fc400078f08ff */
[----:B------:R-:W-:Y:S02]  /*8440*/  @!P3 LEA.HI R8, R8, R8, RZ, 0x1 ;  /* 0x000000080808b211 */ /* 0x000fe400078f08ff */
[----:B------:R-:W-:Y:S02]  /*8450*/  @!P4 LOP3.LUT R13, R13, 0xfffffffe, RZ, 0xc0, !PT ;  /* 0xfffffffe0d0dc812 */ /* 0x000fe400078ec0ff */
[----:B----4-:R-:W-:-:S03]  /*8460*/  @!P3 LOP3.LUT R17, R8, 0xfffffffe, RZ, 0xc0, !PT ;  /* 0xfffffffe0811b812 */ /* 0x010fc600078ec0ff */
[----:B------:R-:W-:Y:S01]  /*8470*/  @!P2 LEA.HI R5, R5, R5, RZ, 0x1 ;  /* 0x000000050505a211 */ /* 0x000fe200078f08ff */
[--C-:B------:R-:W-:Y:S01]  /*8480*/  @!P4 IMAD.WIDE R20, R13, 0x4, R14.reuse ;  /* 0x000000040d14c825 */ /* 0x100fe200078e020e */
[----:B------:R-:W-:Y:S02]  /*8490*/  @!P1 LEA.HI R4, R4, R4, RZ, 0x1 ;  /* 0x0000000404049211 */ /* 0x000fe400078f08ff */
[----:B------:R-:W-:Y:S01]  /*84a0*/  @!P2 LOP3.LUT R5, R5, 0xfffffffe, RZ, 0xc0, !PT ;  /* 0xfffffffe0505a812 */ /* 0x000fe200078ec0ff */
[----:B------:R-:W-:Y:S01]  /*84b0*/  @!P3 IMAD.WIDE R16, R17, 0x4, R14 ;  /* 0x000000041110b825 */ /* 0x000fe200078e020e */
[----:B-1----:R-:W-:Y:S02]  /*84c0*/  @!P5 LOP3.LUT R11, R6, 0xfffffffe, RZ, 0xc0, !PT ;  /* 0xfffffffe060bd812 */ /* 0x002fe400078ec0ff */
[----:B--2---:R-:W-:-:S03]  /*84d0*/  @!P1 LOP3.LUT R19, R4, 0xfffffffe, RZ, 0xc0, !PT ;  /* 0xfffffffe04139812 */ /* 0x004fc600078ec0ff */
[----:B------:R-:W-:Y:S01]  /*84e0*/  @!P5 IMAD.WIDE R10, R11, 0x4, R14 ;  /* 0x000000040b0ad825 */ /* 0x000fe200078e020e */
[----:B---3--:R-:W-:-:S03]  /*84f0*/  @!P6 LOP3.LUT R3, R0, 0xfffffffe, RZ, 0xc0, !PT ;  /* 0xfffffffe0003e812 */ /* 0x008fc600078ec0ff */
[----:B------:R-:W-:-:S04]  /*8500*/  @!P2 IMAD.WIDE R4, R5, 0x4, R14 ;  /* 0x000000040504a825 */ /* 0x000fc800078e020e */
[----:B------:R-:W-:-:S04]  /*8510*/  @!P6 IMAD.WIDE R2, R3, 0x4, R14 ;  /* 0x000000040302e825 */ /* 0x000fc800078e020e */
[----:B------:R-:W-:Y:S01]  /*8520*/  @!P1 IMAD.WIDE R14, R19, 0x4, R14 ;  /* 0x00000004130e9825 */ /* 0x000fe200078e020e */
[----:B------:R1:W-:Y:S04]  /*8530*/  @!P6 ST.E.64 [R2.64], R124 ;  /* 0x0000007c0200e985 */ /* 0x0003e8000c101b0c */
[----:B------:R1:W-:Y:S04]  /*8540*/  @!P5 ST.E.64 [R10.64], R104 ;  /* 0x000000680a00d985 */ /* 0x0003e8000c101b0c */
[----:B------:R1:W-:Y:S04]  /*8550*/  @!P4 ST.E.64 [R20.64], R108 ;  /* 0x0000006c1400c985 */ /* 0x0003e8000c101b0c */
[----:B------:R1:W-:Y:S04]  /*8560*/  @!P3 ST.E.64 [R16.64], R112 ;  /* 0x000000701000b985 */ /* 0x0003e8000c101b0c */
[----:B------:R1:W-:Y:S04]  /*8570*/  @!P2 ST.E.64 [R4.64], R120 ;  /* 0x000000780400a985 */ /* 0x0003e8000c101b0c */
[----:B------:R1:W-:Y:S02]  /*8580*/  @!P1 ST.E.64 [R14.64], R116 ;  /* 0x000000740e009985 */ /* 0x0003e4000c101b0c */
.L_x_17:
[----:B------:R-:W-:Y:S05]  /*8590*/  BSYNC B0 ;  /* 0x0000000000007941 */ /* 0x000fea0003800000 */
.L_x_16:
[----:B-1-3--:R1:W2:Y:S04]  /*85a0*/  SHFL.IDX PT, R5, R12, 0x1, 0x1c1f ;  /* 0x003c1f000c057f89 */ /* 0x00a2a800000e0000 */
[----:B------:R1:W3:Y:S01]  /*85b0*/  SHFL.IDX PT, R4, R7, 0x1, 0x1c1f ;  /* 0x003c1f0007047f89 */ /* 0x0002e200000e0000 */
[----:B------:R-:W-:Y:S05]  /*85c0*/  @P0 EXIT ;  /* 0x000000000000094d */ /* 0x000fea0003800000 */
[C---:B------:R-:W-:Y:S02]  /*85d0*/  IADD3 R3, R9.reuse, 0x8, RZ ;  /* 0x0000000809037810 */ /* 0x040fe40007ffe0ff */
[----:B------:R-:W-:-:S02]  /*85e0*/  ISETP.GE.AND P1, PT, R9, c[0x0][0x3c8], PT ;  /* 0x0000f20009007a0c */ /* 0x000fc40003f26270 */
[----:B------:R-:W-:Y:S02]  /*85f0*/  ISETP.GE.AND P0, PT, R3, c[0x0][0x3c8], PT ;  /* 0x0000f20003007a0c */ /* 0x000fe40003f06270 */
[C---:B------:R-:W-:Y:S02]  /*8600*/  IADD3 R2, R9.reuse, 0x10, RZ ;  /* 0x0000001009027810 */ /* 0x040fe40007ffe0ff */
[C---:B------:R-:W-:Y:S02]  /*8610*/  IADD3 R0, R9.reuse, 0x18, RZ ;  /* 0x0000001809007810 */ /* 0x040fe40007ffe0ff */
[----:B------:R-:W-:Y:S02]  /*8620*/  ISETP.GE.AND P6, PT, R2, c[0x0][0x3c8], PT ;  /* 0x0000f20002007a0c */ /* 0x000fe40003fc6270 */
[----:B------:R-:W-:Y:S02]  /*8630*/  ISETP.GE.AND P5, PT, R0, c[0x0][0x3c8], PT ;  /* 0x0000f20000007a0c */ /* 0x000fe40003fa6270 */
[C---:B------:R-:W-:Y:S01]  /*8640*/  IADD3 R10, R9.reuse, 0x20, RZ ;  /* 0x00000020090a7810 */ /* 0x040fe20007ffe0ff */
[C---:B-123--:R-:W-:Y:S01]  /*8650*/  @!P1 IMAD.WIDE R12, R9.reuse, 0x4, R4 ;  /* 0x00000004090c9825 */ /* 0x04efe200078e0204 */
[----:B------:R-:W-:-:S02]  /*8660*/  IADD3 R8, R9, 0x28, RZ ;  /* 0x0000002809087810 */ /* 0x000fc40007ffe0ff */
[----:B------:R-:W-:Y:S02]  /*8670*/  @!P0 LEA.HI R3, R3, R3, RZ, 0x1 ;  /* 0x0000000303038211 */ /* 0x000fe400078f08ff */
[----:B------:R-:W-:Y:S01]  /*8680*/  IADD3 R7, R9, 0x30, RZ ;  /* 0x0000003009077810 */ /* 0x000fe20007ffe0ff */
[----:B------:R1:W-:Y:S01]  /*8690*/  @!P1 ST.E.64 [R12.64], R130 ;  /* 0x000000820c009985 */ /* 0x0003e2000c101b0c */
[----:B------:R-:W-:Y:S02]  /*86a0*/  @!P0 LOP3.LUT R3, R3, 0xfffffffe, RZ, 0xc0, !PT ;  /* 0xfffffffe03038812 */ /* 0x000fe400078ec0ff */
[----:B------:R-:W-:Y:S02]  /*86b0*/  IADD3 R6, R9, 0x38, RZ ;  /* 0x0000003809067810 */ /* 0x000fe40007ffe0ff */
[----:B------:R-:W-:Y:S01]  /*86c0*/  ISETP.GE.AND P4, PT, R10, c[0x0][0x3c8], PT ;  /* 0x0000f2000a007a0c */ /* 0x000fe20003f86270 */
[----:B----4-:R-:W-:Y:S01]  /*86d0*/  @!P0 IMAD.WIDE R14, R3, 0x4, R4 ;  /* 0x00000004030e8825 */ /* 0x010fe200078e0204 */
[----:B------:R-:W-:-:S02]  /*86e0*/  IADD3 R3, R9, 0x40, RZ ;  /* 0x0000004009037810 */ /* 0x000fc40007ffe0ff */
[----:B------:R-:W-:Y:S02]  /*86f0*/  ISETP.GE.AND P3, PT, R8, c[0x0][0x3c8], PT ;  /* 0x0000f20008007a0c */ /* 0x000fe40003f66270 */
[----:B------:R-:W-:Y:S01]  /*8700*/  ISETP.GE.AND P2, PT, R7, c[0x0][0x3c8], PT ;  /* 0x0000f20007007a0c */ /* 0x000fe20003f46270 */
[----:B------:R2:W-:Y:S01]  /*8710*/  @!P0 ST.E.64 [R14.64], R38 ;  /* 0x000000260e008985 */ /* 0x0005e2000c101b0c */
[----:B------:R-:W-:Y:S02]  /*8720*/  ISETP.GE.AND P1, PT, R6, c[0x0][0x3c8], PT ;  /* 0x0000f20006007a0c */ /* 0x000fe40003f26270 */
[----:B------:R-:W-:Y:S02]  /*8730*/  @!P6 LEA.HI R2, R2, R2, RZ, 0x1 ;  /* 0x000000020202e211 */ /* 0x000fe400078f08ff */
[----:B------:R-:W-:Y:S02]  /*8740*/  ISETP.GE.AND P0, PT, R3, c[0x0][0x3c8], PT ;  /* 0x0000f20003007a0c */ /* 0x000fe40003f06270 */
[----:B------:R-:W-:-:S02]  /*8750*/  @!P5 LEA.HI R0, R0, R0, RZ, 0x1 ;  /* 0x000000000000d211 */ /* 0x000fc400078f08ff */
[----:B------:R-:W-:Y:S02]  /*8760*/  @!P6 LOP3.LUT R11, R2, 0xfffffffe, RZ, 0xc0, !PT ;  /* 0xfffffffe020be812 */ /* 0x000fe400078ec0ff */
[----:B------:R-:W-:Y:S02]  /*8770*/  @!P4 LEA.HI R10, R10, R10, RZ, 0x1 ;  /* 0x0000000a0a0ac211 */ /* 0x000fe400078f08ff */
[----:B------:R-:W-:Y:S02]  /*8780*/  @!P3 LEA.HI R8, R8, R8, RZ, 0x1 ;  /* 0x000000080808b211 */ /* 0x000fe400078f08ff */
[----:B------:R-:W-:Y:S02]  /*8790*/  IADD3 R2, R9, 0x48, RZ ;  /* 0x0000004809027810 */ /* 0x000fe40007ffe0ff */
[----:B-1----:R-:W-:Y:S02]  /*87a0*/  @!P5 LOP3.LUT R13, R0, 0xfffffffe, RZ, 0xc0, !PT ;  /* 0xfffffffe000dd812 */ /* 0x002fe400078ec0ff */
[----:B------:R-:W-:-:S02]  /*87b0*/  @!P2 LEA.HI R7, R7, R7, RZ, 0x1 ;  /* 0x000000070707a211 */ /* 0x000fc400078f08ff */
[----:B------:R-:W-:Y:S01]  /*87c0*/  IADD3 R0, R9, 0x50, RZ ;  /* 0x0000005009007810 */ /* 0x000fe20007ffe0ff */
[--C-:B------:R-:W-:Y:S01]  /*87d0*/  @!P5 IMAD.WIDE R12, R13, 0x4, R4.reuse ;  /* 0x000000040d0cd825 */ /* 0x100fe200078e0204 */
[----:B------:R-:W-:Y:S02]  /*87e0*/  @!P1 LEA.HI R6, R6, R6, RZ, 0x1 ;  /* 0x0000000606069211 */ /* 0x000fe400078f08ff */
[----:B------:R-:W-:Y:S02]  /*87f0*/  @!P0 LEA.HI R3, R3, R3, RZ, 0x1 ;  /* 0x0000000303038211 */ /* 0x000fe400078f08ff */
[----:B------:R-:W-:Y:S01]  /*8800*/  @!P3 LOP3.LUT R17, R8, 0xfffffffe, RZ, 0xc0, !PT ;  /* 0xfffffffe0811b812 */ /* 0x000fe200078ec0ff */
[----:B--2---:R-:W-:Y:S01]  /*8810*/  @!P6 IMAD.WIDE R14, R11, 0x4, R4 ;  /* 0x000000040b0ee825 */ /* 0x004fe200078e0204 */
[----:B------:R-:W-:Y:S02]  /*8820*/  @!P4 LOP3.LUT R11, R10, 0xfffffffe, RZ, 0xc0, !PT ;  /* 0xfffffffe0a0bc812 */ /* 0x000fe400078ec0ff */
[----:B------:R-:W-:-:S02]  /*8830*/  @!P2 LOP3.LUT R7, R7, 0xfffffffe, RZ, 0xc0, !PT ;  /* 0xfffffffe0707a812 */ /* 0x000fc400078ec0ff */
[----:B------:R1:W-:Y:S01]  /*8840*/  @!P6 ST.E.64 [R14.64], R42 ;  /* 0x0000002a0e00e985 */ /* 0x0003e2000c101b0c */
[----:B------:R-:W-:Y:S01]  /*8850*/  ISETP.GE.AND P6, PT, R2, c[0x0][0x3c8], PT ;  /* 0x0000f20002007a0c */ /* 0x000fe20003fc6270 */
[----:B------:R-:W-:Y:S01]  /*8860*/  @!P4 IMAD.WIDE R10, R11, 0x4, R4 ;  /* 0x000000040b0ac825 */ /* 0x000fe200078e0204 */
[----:B------:R-:W-:Y:S01]  /*8870*/  @!P0 LOP3.LUT R3, R3, 0xfffffffe, RZ, 0xc0, !PT ;  /* 0xfffffffe03038812 */ /* 0x000fe200078ec0ff */
[----:B------:R2:W-:Y:S01]  /*8880*/  @!P5 ST.E.64 [R12.64], R46 ;  /* 0x0000002e0c00d985 */ /* 0x0005e2000c101b0c */
[----:B------:R-:W-:Y:S02]  /*8890*/  ISETP.GE.AND P5, PT, R0, c[0x0][0x3c8], PT ;  /* 0x0000f20000007a0c */ /* 0x000fe40003fa6270 */
[C---:B------:R-:W-:Y:S01]  /*88a0*/  IADD3 R20, R9.reuse, 0x58, RZ ;  /* 0x0000005809147810 */ /* 0x040fe20007ffe0ff */
[----:B------:R3:W-:Y:S01]  /*88b0*/  @!P4 ST.E.64 [R10.64], R50 ;  /* 0x000000320a00c985 */ /* 0x0007e2000c101b0c */
[C---:B------:R-:W-:Y:S02]  /*88c0*/  IADD3 R19, R9.reuse, 0x60, RZ ;  /* 0x0000006009137810 */ /* 0x040fe40007ffe0ff */
[----:B------:R-:W-:-:S02]  /*88d0*/  IADD3 R18, R9, 0x68, RZ ;  /* 0x0000006809127810 */ /* 0x000fc40007ffe0ff */
[----:B------:R-:W-:Y:S02]  /*88e0*/  IADD3 R8, R9, 0x70, RZ ;  /* 0x0000007009087810 */ /* 0x000fe40007ffe0ff */
[----:B------:R-:W-:Y:S02]  /*88f0*/  ISETP.GE.AND P4, PT, R20, c[0x0][0x3c8], PT ;  /* 0x0000f20014007a0c */ /* 0x000fe40003f86270 */
[----:B------:R-:W-:Y:S02]  /*8900*/  @!P6 LEA.HI R2, R2, R2, RZ, 0x1 ;  /* 0x000000020202e211 */ /* 0x000fe400078f08ff */
[----:B------:R-:W-:-:S09]  /*8910*/  @!P5 LEA.HI R0, R0, R0, RZ, 0x1 ;  /* 0x000000000000d211 */ /* 0x000fd200078f08ff */
[----:B------:R-:W-:Y:S01]  /*8920*/  @!P4 LEA.HI R20, R20, R20, RZ, 0x1 ;  /* 0x000000141414c211 */ /* 0x000fe200078f08ff */
[----:B-1----:R-:W-:Y:S01]  /*8930*/  @!P3 IMAD.WIDE R14, R17, 0x4, R4 ;  /* 0x00000004110eb825 */ /* 0x002fe200078e0204 */
[----:B--2---:R-:W-:-:S03]  /*8940*/  @!P1 LOP3.LUT R13, R6, 0xfffffffe, RZ, 0xc0, !PT ;  /* 0xfffffffe060d9812 */ /* 0x004fc600078ec0ff */
[--C-:B------:R-:W-:Y:S01]  /*8950*/  @!P2 IMAD.WIDE R6, R7, 0x4, R4.reuse ;  /* 0x000000040706a825 */ /* 0x100fe200078e0204 */
[----:B------:R1:W-:Y:S01]  /*8960*/  @!P3 ST.E.64 [R14.64], R54 ;  /* 0x000000360e00b985 */ /* 0x0003e2000c101b0c */
[----:B------:R-:W-:Y:S02]  /*8970*/  ISETP.GE.AND P3, PT, R19, c[0x0][0x3c8], PT ;  /* 0x0000f20013007a0c */ /* 0x000fe40003f66270 */
[--C-:B------:R-:W-:Y:S01]  /*8980*/  @!P1 IMAD.WIDE R12, R13, 0x4, R4.reuse ;  /* 0x000000040d0c9825 */ /* 0x100fe200078e0204 */
[----:B------:R2:W-:Y:S01]  /*8990*/  @!P2 ST.E.64 [R6.64], R58 ;  /* 0x0000003a0600a985 */ /* 0x0005e2000c101b0c */
[----:B------:R-:W-:Y:S02]  /*89a0*/  ISETP.GE.AND P2, PT, R18, c[0x0][0x3c8], PT ;  /* 0x0000f20012007a0c */ /* 0x000fe40003f46270 */
[----:B------:R-:W-:Y:S01]  /*89b0*/  @!P0 IMAD.WIDE R16, R3, 0x4, R4 ;  /* 0x0000000403108825 */ /* 0x000fe200078e0204 */
[----:B------:R-:W-:Y:S01]  /*89c0*/  IADD3 R3, R9, 0x78, RZ ;  /* 0x0000007809037810 */ /* 0x000fe20007ffe0ff */
[----:B------:R4:W-:Y:S01]  /*89d0*/  @!P1 ST.E.64 [R12.64], R62 ;  /* 0x0000003e0c009985 */ /* 0x0009e2000c101b0c */
[----:B------:R-:W-:-:S02]  /*89e0*/  ISETP.GE.AND P1, PT, R8, c[0x0][0x3c8], PT ;  /* 0x0000f20008007a0c */ /* 0x000fc40003f26270 */
[----:B---3--:R-:W-:Y:S01]  /*89f0*/  @!P5 LOP3.LUT R11, R0, 0xfffffffe, RZ, 0xc0, !PT ;  /* 0xfffffffe000bd812 */ /* 0x008fe200078ec0ff */
[----:B------:R3:W-:Y:S01]  /*8a00*/  @!P0 ST.E.64 [R16.64], R66 ;  /* 0x0000004210008985 */ /* 0x0007e2000c101b0c */
[----:B------:R-:W-:Y:S02]  /*8a10*/  ISETP.GE.AND P0, PT, R3, c[0x0][0x3c8], PT ;  /* 0x0000f20003007a0c */ /* 0x000fe40003f06270 */
[----:B------:R-:W-:Y:S01]  /*8a20*/  @!P3 LEA.HI R19, R19, R19, RZ, 0x1 ;  /* 0x000000131313b211 */ /* 0x000fe200078f08ff */
[----:B------:R-:W-:Y:S01]  /*8a30*/  @!P5 IMAD.WIDE R10, R11, 0x4, R4 ;  /* 0x000000040b0ad825 */ /* 0x000fe200078e0204 */
[----:B------:R-:W-:Y:S02]  /*8a40*/  @!P2 LEA.HI R18, R18, R18, RZ, 0x1 ;  /* 0x000000121212a211 */ /* 0x000fe400078f08ff */
[----:B------:R-:W-:Y:S02]  /*8a50*/  @!P3 LOP3.LUT R19, R19, 0xfffffffe, RZ, 0xc0, !PT ;  /* 0xfffffffe1313b812 */ /* 0x000fe400078ec0ff */
[----:B------:R-:W-:-:S02]  /*8a60*/  IADD3 R0, R9, 0x88, RZ ;  /* 0x0000008809007810 */ /* 0x000fc40007ffe0ff */
[----:B------:R-:W-:-:S03]  /*8a70*/  @!P1 LEA.HI R8, R8, R8, RZ, 0x1 ;  /* 0x0000000808089211 */ /* 0x000fc600078f08ff */
[----:B------:R-:W-:Y:S01]  /*8a80*/  @!P0 LEA.HI R3, R3, R3, RZ, 0x1 ;  /* 0x0000000303038211 */ /* 0x000fe200078f08ff */
[--C-:B-1----:R-:W-:Y:S01]  /*8a90*/  @!P3 IMAD.WIDE R14, R19, 0x4, R4.reuse ;  /* 0x00000004130eb825 */ /* 0x102fe200078e0204 */
[----:B------:R-:W-:Y:S02]  /*8aa0*/  IADD3 R19, R9, 0x98, RZ ;  /* 0x0000009809137810 */ /* 0x000fe40007ffe0ff */
[----:B------:R-:W-:Y:S02]  /*8ab0*/  @!P0 LOP3.LUT R3, R3, 0xfffffffe, RZ, 0xc0, !PT ;  /* 0xfffffffe03038812 */ /* 0x000fe400078ec0ff */
[----:B--2---:R-:W-:Y:S02]  /*8ac0*/  @!P6 LOP3.LUT R7, R2, 0xfffffffe, RZ, 0xc0, !PT ;  /* 0xfffffffe0207e812 */ /* 0x004fe400078ec0ff */
[----:B------:R-:W-:Y:S02]  /*8ad0*/  IADD3 R2, R9, 0x80, RZ ;  /* 0x0000008009027810 */ /* 0x000fe40007ffe0ff */
[----:B----4-:R-:W-:Y:S01]  /*8ae0*/  @!P4 LOP3.LUT R13, R20, 0xfffffffe, RZ, 0xc0, !PT ;  /* 0xfffffffe140dc812 */ /* 0x010fe200078ec0ff */
[----:B------:R-:W-:Y:S01]  /*8af0*/  @!P6 IMAD.WIDE R6, R7, 0x4, R4 ;  /* 0x000000040706e825 */ /* 0x000fe200078e0204 */
[----:B------:R-:W-:-:S03]  /*8b00*/  IADD3 R20, R9, 0x90, RZ ;  /* 0x0000009009147810 */ /* 0x000fc60007ffe0ff */
[--C-:B------:R-:W-:Y:S01]  /*8b10*/  @!P4 IMAD.WIDE R12, R13, 0x4, R4.reuse ;  /* 0x000000040d0cc825 */ /* 0x100fe200078e0204 */
[----:B------:R1:W-:Y:S01]  /*8b20*/  @!P6 ST.E.64 [R6.64], R70 ;  /* 0x000000460600e985 */ /* 0x0003e2000c101b0c */
[----:B------:R-:W-:Y:S02]  /*8b30*/  ISETP.GE.AND P6, PT, R2, c[0x0][0x3c8], PT ;  /* 0x0000f20002007a0c */ /* 0x000fe40003fc6270 */
[----:B---3--:R-:W-:Y:S01]  /*8b40*/  @!P0 IMAD.WIDE R16, R3, 0x4, R4 ;  /* 0x0000000403108825 */ /* 0x008fe200078e0204 */
[----:B------:R2:W-:Y:S01]  /*8b50*/  @!P5 ST.E.64 [R10.64], R74 ;  /* 0x0000004a0a00d985 */ /* 0x0005e2000c101b0c */
[----:B------:R-:W-:Y:S02]  /*8b60*/  ISETP.GE.AND P5, PT, R0, c[0x0][0x3c8], PT ;  /* 0x0000f20000007a0c */ /* 0x000fe40003fa6270 */
[----:B------:R-:W-:Y:S01]  /*8b70*/  IADD3 R3, R9, 0xb0, RZ ;  /* 0x000000b009037810 */ /* 0x000fe20007ffe0ff */
[----:B------:R3:W-:Y:S01]  /*8b80*/  @!P4 ST.E.64 [R12.64], R78 ;  /* 0x0000004e0c00c985 */ /* 0x0007e2000c101b0c */
[----:B------:R-:W-:-:S03]  /*8b90*/  ISETP.GE.AND P4, PT, R20, c[0x0][0x3c8], PT ;  /* 0x0000f20014007a0c */ /* 0x000fc60003f86270 */
[----:B------:R4:W-:Y:S01]  /*8ba0*/  @!P3 ST.E.64 [R14.64], R82 ;  /* 0x000000520e00b985 */ /* 0x0009e2000c101b0c */
[----:B------:R-:W-:Y:S02]  /*8bb0*/  ISETP.GE.AND P3, PT, R19, c[0x0][0x3c8], PT ;  /* 0x0000f20013007a0c */ /* 0x000fe40003f66270 */
[----:B------:R-:W-:-:S03]  /*8bc0*/  @!P6 LEA.HI R2, R2, R2, RZ, 0x1 ;  /* 0x000000020202e211 */ /* 0x000fc600078f08ff */
[----:B------:R-:W-:-:S04]  /*8bd0*/  @!P5 LEA.HI R0, R0, R0, RZ, 0x1 ;  /* 0x000000000000d211 */ /* 0x000fc800078f08ff */
[----:B------:R-:W-:-:S04]  /*8be0*/  @!P4 LEA.HI R20, R20, R20, RZ, 0x1 ;  /* 0x000000141414c211 */ /* 0x000fc800078f08ff */
[----:B------:R-:W-:Y:S02]  /*8bf0*/  @!P3 LEA.HI R19, R19, R19, RZ, 0x1 ;  /* 0x000000131313b211 */ /* 0x000fe400078f08ff */
[----:B-1----:R-:W-:Y:S02]  /*8c00*/  @!P2 LOP3.LUT R7, R18, 0xfffffffe, RZ, 0xc0, !PT ;  /* 0xfffffffe1207a812 */ /* 0x002fe400078ec0ff */
[----:B------:R-:W-:Y:S02]  /*8c10*/  IADD3 R18, R9, 0xa0, RZ ;  /* 0x000000a009127810 */ /* 0x000fe40007ffe0ff */
[----:B--2---:R-:W-:Y:S01]  /*8c20*/  @!P1 LOP3.LUT R11, R8, 0xfffffffe, RZ, 0xc0, !PT ;  /* 0xfffffffe080b9812 */ /* 0x004fe200078ec0ff */
[--C-:B------:R-:W-:Y:S01]  /*8c30*/  @!P2 IMAD.WIDE R6, R7, 0x4, R4.reuse ;  /* 0x000000040706a825 */ /* 0x100fe200078e0204 */
[----:B------:R-:W-:Y:S02]  /*8c40*/  IADD3 R8, R9, 0xa8, RZ ;  /* 0x000000a809087810 */ /* 0x000fe40007ffe0ff */
[----:B---3--:R-:W-:Y:S01]  /*8c50*/  @!P4 LOP3.LUT R13, R20, 0xfffffffe, RZ, 0xc0, !PT ;  /* 0xfffffffe140dc812 */ /* 0x008fe200078ec0ff */
[----:B------:R-:W-:Y:S01]  /*8c60*/  @!P1 IMAD.WIDE R10, R11, 0x4, R4 ;  /* 0x000000040b0a9825 */ /* 0x000fe200078e0204 */
[----:B------:R1:W-:Y:S01]  /*8c70*/  @!P2 ST.E.64 [R6.64], R86 ;  /* 0x000000560600a985 */ /* 0x0003e2000c101b0c */
[----:B------:R-:W-:-:S02]  /*8c80*/  ISETP.GE.AND P2, PT, R18, c[0x0][0x3c8], PT ;  /* 0x0000f20012007a0c */ /* 0x000fc40003f46270 */
[----:B------:R-:W-:Y:S01]  /*8c90*/  @!P3 LOP3.LUT R19, R19, 0xfffffffe, RZ, 0xc0, !PT ;  /* 0xfffffffe1313b812 */ /* 0x000fe200078ec0ff */
[----:B------:R2:W-:Y:S01]  /*8ca0*/  @!P1 ST.E.64 [R10.64], R90 ;  /* 0x0000005a0a009985 */ /* 0x0005e2000c101b0c */
[----:B------:R-:W-:Y:S02]  /*8cb0*/  ISETP.GE.AND P1, PT, R8, c[0x0][0x3c8], PT ;  /* 0x0000f20008007a0c */ /* 0x000fe40003f26270 */
[----:B------:R-:W-:Y:S01]  /*8cc0*/  IADD3 R9, R9, 0xb8, RZ ;  /* 0x000000b809097810 */ /* 0x000fe20007ffe0ff */
[----:B------:R3:W-:Y:S01]  /*8cd0*/  @!P0 ST.E.64 [R16.64], R94 ;  /* 0x0000005e10008985 */ /* 0x0007e2000c101b0c */
[----:B------:R-:W-:-:S05]  /*8ce0*/  ISETP.GE.AND P0, PT, R3, c[0x0][0x3c8], PT ;  /* 0x0000f20003007a0c */ /* 0x000fca0003f06270 */
[----:B------:R-:W-:-:S04]  /*8cf0*/  @!P2 LEA.HI R18, R18, R18, RZ, 0x1 ;  /* 0x000000121212a211 */ /* 0x000fc800078f08ff */
[----:B------:R-:W-:Y:S02]  /*8d00*/  @!P1 LEA.HI R8, R8, R8, RZ, 0x1 ;  /* 0x0000000808089211 */ /* 0x000fe400078f08ff */
[----:B----4-:R-:W-:Y:S02]  /*8d10*/  @!P2 LOP3.LUT R15, R18, 0xfffffffe, RZ, 0xc0, !PT ;  /* 0xfffffffe120fa812 */ /* 0x010fe400078ec0ff */
[----:B------:R-:W-:-:S04]  /*8d20*/  @!P0 LEA.HI R3, R3, R3, RZ, 0x1 ;  /* 0x0000000303038211 */ /* 0x000fc800078f08ff */
[----:B------:R-:W-:Y:S02]  /*8d30*/  @!P0 LOP3.LUT R3, R3, 0xfffffffe, RZ, 0xc0, !PT ;  /* 0xfffffffe03038812 */ /* 0x000fe400078ec0ff */
[----:B-1----:R-:W-:-:S03]  /*8d40*/  @!P6 LOP3.LUT R7, R2, 0xfffffffe, RZ, 0xc0, !PT ;  /* 0xfffffffe0207e812 */ /* 0x002fc600078ec0ff */
[----:B------:R-:W-:Y:S01]  /*8d50*/  @!P0 IMAD.WIDE R2, R3, 0x4, R4 ;  /* 0x0000000403028825 */ /* 0x000fe200078e0204 */
[----:B--2---:R-:W-:-:S03]  /*8d60*/  @!P5 LOP3.LUT R11, R0, 0xfffffffe, RZ, 0xc0, !PT ;  /* 0xfffffffe000bd812 */ /* 0x004fc600078ec0ff */
[----:B------:R-:W-:Y:S01]  /*8d70*/  @!P6 IMAD.WIDE R6, R7, 0x4, R4 ;  /* 0x000000040706e825 */ /* 0x000fe200078e0204 */
[----:B---3--:R-:W-:-:S03]  /*8d80*/  @!P1 LOP3.LUT R17, R8, 0xfffffffe, RZ, 0xc0, !PT ;  /* 0xfffffffe08119812 */ /* 0x008fc600078ec0ff */
[--C-:B------:R-:W-:Y:S01]  /*8d90*/  @!P5 IMAD.WIDE R10, R11, 0x4, R4.reuse ;  /* 0x000000040b0ad825 */ /* 0x100fe200078e0204 */
[----:B------:R1:W-:Y:S04]  /*8da0*/  @!P6 ST.E.64 [R6.64], R98 ;  /* 0x000000620600e985 */ /* 0x0003e8000c101b0c */
[----:B------:R2:W-:Y:S01]  /*8db0*/  @!P5 ST.E.64 [R10.64], R102 ;  /* 0x000000660a00d985 */ /* 0x0005e2000c101b0c */
[----:B-1----:R-:W-:-:S04]  /*8dc0*/  @!P4 IMAD.WIDE R6, R13, 0x4, R4 ;  /* 0x000000040d06c825 */ /* 0x002fc800078e0204 */
[--C-:B--2---:R-:W-:Y:S01]  /*8dd0*/  @!P3 IMAD.WIDE R10, R19, 0x4, R4.reuse ;  /* 0x00000004130ab825 */ /* 0x104fe200078e0204 */
[----:B------:R1:W-:Y:S03]  /*8de0*/  @!P4 ST.E.64 [R6.64], R126 ;  /* 0x0000007e0600c985 */ /* 0x0003e6000c101b0c */
[--C-:B------:R-:W-:Y:S01]  /*8df0*/  @!P2 IMAD.WIDE R12, R15, 0x4, R4.reuse ;  /* 0x000000040f0ca825 */ /* 0x100fe200078e0204 */
[----:B------:R1:W-:Y:S03]  /*8e00*/  @!P3 ST.E.64 [R10.64], R106 ;  /* 0x0000006a0a00b985 */ /* 0x0003e6000c101b0c */
[----:B------:R-:W-:Y:S01]  /*8e10*/  @!P1 IMAD.WIDE R14, R17, 0x4, R4 ;  /* 0x00000004110e9825 */ /* 0x000fe200078e0204 */
[----:B------:R1:W-:Y:S04]  /*8e20*/  @!P2 ST.E.64 [R12.64], R110 ;  /* 0x0000006e0c00a985 */ /* 0x0003e8000c101b0c */
[----:B------:R1:W-:Y:S04]  /*8e30*/  @!P1 ST.E.64 [R14.64], R114 ;  /* 0x000000720e009985 */ /* 0x0003e8000c101b0c */
[----:B------:R1:W-:Y:S01]  /*8e40*/  @!P0 ST.E.64 [R2.64], R122 ;  /* 0x0000007a02008985 */ /* 0x0003e2000c101b0c */
[----:B------:R-:W-:-:S13]  /*8e50*/  ISETP.GE.AND P0, PT, R9, c[0x0][0x3c8], PT ;  /* 0x0000f20009007a0c */ /* 0x000fda0003f06270 */
[----:B------:R-:W-:Y:S05]  /*8e60*/  @P0 EXIT ;  /* 0x000000000000094d */ /* 0x000fea0003800000 */
[----:B-1----:R-:W-:-:S04]  /*8e70*/  LEA.HI R3, R9, R9, RZ, 0x1 ;  /* 0x0000000909037211 */ /* 0x002fc800078f08ff */
[----:B------:R-:W-:-:S05]  /*8e80*/  LOP3.LUT R3, R3, 0xfffffffe, RZ, 0xc0, !PT ;  /* 0xfffffffe03037812 */ /* 0x000fca00078ec0ff */
[----:B------:R-:W-:-:S05]  /*8e90*/  IMAD.WIDE R4, R3, 0x4, R4 ;  /* 0x0000000403047825 */ /* 0x000fca00078e0204 */
[----:B------:R-:W-:Y:S01]  /*8ea0*/  ST.E.64 [R4.64], R118 ;  /* 0x0000007604007985 */ /* 0x000fe2000c101b0c */
[----:B------:R-:W-:Y:S05]  /*8eb0*/  EXIT ;  /* 0x000000000000794d */ /* 0x000fea0003800000 */
.L_x_15:
[----:B-1----:R-:W1:Y:S02]  /*8ec0*/  S2R R4, SR_TID.X ;  /* 0x0000000000047919 */ /* 0x002e640000002100 */
[----:B-1----:R-:W-:-:S13]  /*8ed0*/  ISETP.GT.AND P0, PT, R4, 0x7f, PT ;  /* 0x0000007f0400780c */ /* 0x002fda0003f04270 */
[----:B------:R-:W-:Y:S05]  /*8ee0*/  @P0 EXIT ;  /* 0x000000000000094d */ /* 0x000fea0003800000 */
[----:B------:R-:W1:Y:S01]  /*8ef0*/  S2R R7, SR_CTAID.X ;  /* 0x0000000000077919 */ /* 0x000e620000002500 */
[----:B------:R-:W-:-:S05]  /*8f00*/  MOV R0, c[0x0][0x4e8] ;  /* 0x00013a0000007a02 */ /* 0x000fca0000000f00 */
[----:B------:R-:W-:Y:S01]  /*8f10*/  IMAD R2, R0, c[0x0][0x388], RZ ;  /* 0x0000e20000027a24 */ /* 0x000fe200078e02ff */
[----:B-1----:R-:W-:-:S04]  /*8f20*/  LEA R7, R7, R4, 0x7 ;  /* 0x0000000407077211 */ /* 0x002fc800078e38ff */
[----:B------:R-:W-:-:S13]  /*8f30*/  ISETP.GE.AND P0, PT, R7, R2, PT ;  /* 0x000000020700720c */ /* 0x000fda0003f06270 */
[----:B------:R-:W-:Y:S05]  /*8f40*/  @P0 EXIT ;  /* 0x000000000000094d */ /* 0x000fea0003800000 */
[----:B------:R-:W1:Y:S01]  /*8f50*/  S2R R5, SR_CTAID.Z ;  /* 0x0000000000057919 */ /* 0x000e620000002700 */
[----:B------:R-:W-:Y:S01]  /*8f60*/  USHF.R.S32.HI UR6, URZ, 0x1f, UR10 ;  /* 0x0000001f3f067899 */ /* 0x000fe2000801140a */
[----:B------:R-:W-:Y:S01]  /*8f70*/  ISETP.NE.AND P0, PT, R0, 0x1, PT ;  /* 0x000000010000780c */ /* 0x000fe20003f05270 */
[----:B------:R-:W-:Y:S01]  /*8f80*/  ULDC.64 UR4, c[0x0][0x4d0] ;  /* 0x0001340000047ab9 */ /* 0x000fe20000000a00 */
[----:B------:R-:W3:Y:S01]  /*8f90*/  S2R R3, SR_CTAID.Y ;  /* 0x0000000000037919 */ /* 0x000ee20000002600 */
[----:B------:R-:W-:Y:S01]  /*8fa0*/  UIMAD UR6, UR6, UR4, URZ ;  /* 0x00000004060672a4 */ /* 0x000fe2000f8e023f */
[----:B------:R-:W-:Y:S01]  /*8fb0*/  IADD3 R2, RZ, -UR10, RZ ;  /* 0x8000000aff027c10 */ /* 0x000fe2000fffe0ff */
[----:B--2---:R-:W-:Y:S01]  /*8fc0*/  UIMAD.WIDE.U32 UR8, UR10, UR4, URZ ;  /* 0x000000040a0872a5 */ /* 0x004fe2000f8e003f */
[----:B------:R-:W-:Y:S01]  /*8fd0*/  MOV R6, R7 ;  /* 0x0000000700067202 */ /* 0x000fe20000000f00 */
[----:B------:R-:W-:-:S04]  /*8fe0*/  UIMAD UR4, UR10, UR5, UR6 ;  /* 0x000000050a0472a4 */ /* 0x000fc8000f8e0206 */
[----:B------:R-:W-:Y:S01]  /*8ff0*/  UIADD3 UR4, UR9, UR4, URZ ;  /* 0x0000000409047290 */ /* 0x000fe2000fffe03f */
[----:B------:R-:W-:Y:S01]  /*9000*/  MOV R9, UR9 ;  /* 0x0000000900097c02 */ /* 0x000fe20008000f00 */
[----:B------:R-:W-:-:S04]  /*9010*/  @P0 IMAD.HI.U32 R4, R7, c[0x0][0x4ec], RZ ;  /* 0x00013b0007040a27 */ /* 0x000fc800078e00ff */
[----:B------:R-:W-:Y:S01]  /*9020*/  IMAD.U32 R8, RZ, RZ, UR8 ;  /* 0x00000008ff087e24 */ /* 0x000fe2000f8e00ff */
[----:B------:R-:W-:Y:S01]  /*9030*/  @P0 SHF.R.U32.HI R6, RZ, c[0x0][0x4f0], R4 ;  /* 0x00013c00ff060a19 */ /* 0x000fe20000011604 */
[----:B------:R-:W-:Y:S01]  /*9040*/  IMAD.U32 R9, RZ, RZ, UR4 ;  /* 0x00000004ff097e24 */ /* 0x000fe2000f8e00ff */
[----:B-1----:R-:W-:-:S03]  /*9050*/  SHF.R.S32.HI R0, RZ, 0x1f, R5 ;  /* 0x0000001fff007819 */ /* 0x002fc60000011405 */
[----:B------:R-:W-:Y:S01]  /*9060*/  IMAD.WIDE.U32 R8, R5, c[0x0][0x4d8], R8 ;  /* 0x0001360005087a25 */ /* 0x000fe200078e0008 */
[----:B------:R-:W-:-:S03]  /*9070*/  IADD3 R4, -R6, RZ, RZ ;  /* 0x000000ff06047210 */ /* 0x000fc60007ffe1ff */
[----:B------:R-:W-:Y:S02]  /*9080*/  IMAD R0, R0, c[0x0][0x4d8], RZ ;  /* 0x0001360000007a24 */ /* 0x000fe400078e02ff */
[----:B---3--:R-:W-:Y:S02]  /*9090*/  IMAD R2, R2, c[0x0][0x550], R3 ;  /* 0x0001540002027a24 */ /* 0x008fe400078e0203 */
[----:B------:R-:W-:Y:S02]  /*90a0*/  IMAD R0, R5, c[0x0][0x4dc], R0 ;  /* 0x0001370005007a24 */ /* 0x000fe400078e0200 */
[----:B------:R-:W-:Y:S01]  /*90b0*/  IMAD R4, R4, c[0x0][0x4e8], R7 ;  /* 0x00013a0004047a24 */ /* 0x000fe200078e0207 */
[----:B------:R-:W-:Y:S01]  /*90c0*/  SHF.R.S32.HI R3, RZ, 0x1f, R2 ;  /* 0x0000001fff037819 */ /* 0x000fe20000011402 */
[----:B------:R-:W-:Y:S01]  /*90d0*/  IMAD.IADD R9, R0, 0x1, R9 ;  /* 0x0000000100097824 */ /* 0x000fe200078e0209 */
[----:B------:R-:W-:-:S03]  /*90e0*/  SHF.R.S32.HI R0, RZ, 0x1f, R6 ;  /* 0x0000001fff007819 */ /* 0x000fc60000011406 */
[----:B------:R-:W-:Y:S02]  /*90f0*/  IMAD R3, R3, c[0x0][0x4e0], RZ ;  /* 0x0001380003037a24 */ /* 0x000fe400078e02ff */
[----:B------:R-:W-:-:S04]  /*9100*/  IMAD.WIDE.U32 R8, R2, c[0x0][0x4e0], R8 ;  /* 0x0001380002087a25 */ /* 0x000fc800078e0008 */
[----:B------:R-:W-:Y:S01]  /*9110*/  IMAD R3, R2, c[0x0][0x4e4], R3 ;  /* 0x0001390002037a24 */ /* 0x000fe200078e0203 */
[----:B------:R-:W-:Y:S02]  /*9120*/  SHF.R.S32.HI R2, RZ, 0x1f, R4 ;  /* 0x0000001fff027819 */ /* 0x000fe40000011404 */
[----:B------:R-:W-:-:S03]  /*9130*/  IADD3 R6, P0, R6, R8, RZ ;  /* 0x0000000806067210 */ /* 0x000fc60007f1e0ff */
[----:B------:R-:W-:Y:S01]  /*9140*/  IMAD R5, R2, c[0x0][0x4c8], RZ ;  /* 0x0001320002057a24 */ /* 0x000fe200078e02ff */
[----:B------:R-:W-:-:S03]  /*9150*/  IADD3.X R7, R0, R9, R3, P0, !PT ;  /* 0x0000000900077210 */ /* 0x000fc600007fe403 */
[C---:B------:R-:W-:Y:S02]  /*9160*/  IMAD R5, R4.reuse, c[0x0][0x4cc], R5 ;  /* 0x0001330004057a24 */ /* 0x040fe400078e0205 */
[----:B------:R-:W-:-:S05]  /*9170*/  IMAD.WIDE.U32 R6, R4, c[0x0][0x4c8], R6 ;  /* 0x0001320004067a25 */ /* 0x000fca00078e0006 */
[----:B------:R-:W-:Y:S02]  /*9180*/  IADD3 R5, R7, R5, RZ ;  /* 0x0000000507057210 */ /* 0x000fe40007ffe0ff */
[----:B------:R-:W-:-:S04]  /*9190*/  LEA R2, P0, R6, c[0x0][0x4a8], 0x2 ;  /* 0x00012a0006027a11 */ /* 0x000fc800078010ff */
[----:B------:R-:W-:Y:S02]  /*91a0*/  LEA.HI.X R3, R6, c[0x0][0x4ac], R5, 0x2, P0 ;  /* 0x00012b0006037a11 */ /* 0x000fe400000f1405 */
[----:B------:R-:W-:-:S05]  /*91b0*/  MOV R5, 0xff800000 ;  /* 0xff80000000057802 */ /* 0x000fca0000000f00 */
[----:B------:R-:W-:Y:S01]  /*91c0*/  STG.E [R2.64], R5 ;  /* 0x0000000502007986 */ /* 0x000fe2000c10190c */
[----:B------:R-:W-:Y:S05]  /*91d0*/  EXIT ;  /* 0x000000000000794d */ /* 0x000fea0003800000 */
.L_x_18:
[----:B------:R-:W-:-:S00]  /*91e0*/  BRA `(.L_x_18) ;  /* 0xfffffff000007947 */ /* 0x000fc0000383ffff */
[----:B------:R-:W-:-:S00]  /*91f0*/  NOP ;  /* 0x0000000000007918 */ /* 0x000fc00000000000 */
        /* <DEDUP_REMOVED lines=8> */
.L_x_3105:


//--------------------- .text._ZN7cutlass13device_kernelIN5flash19enable_sm80_to_sm89INS1_16FlashAttnFwdSm80INS1_25CollectiveMainloopFwdSm80ILi8ELi1ELb0EN4cute5tupleIJNS5_1CILi128EEENS7_ILi64EEENS7_ILi192EEEEEELi192ENS_10bfloat16_tEfNS_4arch4Sm80ELb0ELb0ELb0ELb1ELb1ELb0ELb1ELb1EEENS1_21CollectiveEpilogueFwdINS6_IJS8_SA_S9_EEENS6_IJNS7_ILi1EEESI_SI_EEESC_SE_Li256ELb1ELb1ELb1ELb0EEENS1_36VarlenDynamicPersistentTileSchedulerILi128ELi64ELi256ELi256ELb1ELb1ELb0ELb0ELb1ELb1EEEEEEEEEvNT_6ParamsE --------------------------
	.section	.text._ZN7cutlass13device_kernelIN5flash19enable_sm80_to_sm89INS1_16FlashAttnFwdSm80INS1_25CollectiveMainloopFwdSm80ILi8ELi1ELb0EN4cute5tupleIJNS5_1CILi128EEENS7_ILi64EEENS7_ILi192EEEEEELi192ENS_10bfloat16_tEfNS_4arch4Sm80ELb0ELb0ELb0ELb1ELb1ELb0ELb1ELb1EEENS1_21CollectiveEpilogueFwdINS6_IJS8_SA_S9_EEENS6_IJNS7_ILi1EEESI_SI_EEESC_SE_Li256ELb1ELb1ELb1ELb0EEENS1_36VarlenDynamicPersistentTileSchedulerILi128ELi64ELi256ELi256ELb1ELb1ELb0ELb0ELb1ELb1EEEEEEEEEvNT_6ParamsE,"ax",@progbits
	.sectioninfo	@"SHI_REGISTERS=255"
	.align	128
.text._ZN7cutlass13device_kernelIN5flash19enable_sm80_to_sm89INS1_16FlashAttnFwdSm80INS1_25CollectiveMainloopFwdSm80ILi8ELi1ELb0EN4cute5tupleIJNS5_1CILi128EEENS7_ILi64EEENS7_ILi192EEEEEELi192ENS_10bfloat16_tEfNS_4arch4Sm80ELb0ELb0ELb0ELb1ELb1ELb0ELb1ELb1EEENS1_21CollectiveEpilogueFwdINS6_IJS8_SA_S9_EEENS6_IJNS7_ILi1EEESI_SI_EEESC_SE_Li256ELb1ELb1ELb1ELb0EEENS1_36VarlenDynamicPersistentTileSchedulerILi128ELi64ELi256ELi256ELb1ELb1ELb0ELb0ELb1ELb1EEEEEEEEEvNT_6ParamsE:
        .type           _ZN7cutlass13device_kernelIN5flash19enable_sm80_to_sm89INS1_16FlashAttnFwdSm80INS1_25CollectiveMainloopFwdSm80ILi8ELi1ELb0EN4cute5tupleIJNS5_1CILi128EEENS7_ILi64EEENS7_ILi192EEEEEELi192ENS_10bfloat16_tEfNS_4arch4Sm80ELb0ELb0ELb0ELb1ELb1ELb0ELb1ELb1EEENS1_21CollectiveEpilogueFwdINS6_IJS8_SA_S9_EEENS6_IJNS7_ILi1EEESI_SI_EEESC_SE_Li256ELb1ELb1ELb1ELb0EEENS1_36VarlenDynamicPersistentTileSchedulerILi128ELi64ELi256ELi256ELb1ELb1ELb0ELb0ELb1ELb1EEEEEEEEEvNT_6ParamsE,@function
        .size           _ZN7cutlass13device_kernelIN5flash19enable_sm80_to_sm89INS1_16FlashAttnFwdSm80INS1_25CollectiveMainloopFwdSm80ILi8ELi1ELb0EN4cute5tupleIJNS5_1CILi128EEENS7_ILi64EEENS7_ILi192EEEEEELi192ENS_10bfloat16_tEfNS_4arch4Sm80ELb0ELb0ELb0ELb1ELb1ELb0ELb1ELb1EEENS1_21CollectiveEpilogueFwdINS6_IJS8_SA_S9_EEENS6_IJNS7_ILi1EEESI_SI_EEESC_SE_Li256ELb1ELb1ELb1ELb0EEENS1_36VarlenDynamicPersistentTileSchedulerILi128ELi64ELi256ELi256ELb1ELb1ELb0ELb0ELb1ELb1EEEEEEEEEvNT_6ParamsE,(.L_x_3106 - _ZN7cutlass13device_kernelIN5flash19enable_sm80_to_sm89INS1_16FlashAttnFwdSm80INS1_25CollectiveMainloopFwdSm80ILi8ELi1ELb0EN4cute5tupleIJNS5_1CILi128EEENS7_ILi64EEENS7_ILi192EEEEEELi192ENS_10bfloat16_tEfNS_4arch4Sm80ELb0ELb0ELb0ELb1ELb1ELb0ELb1ELb1EEENS1_21CollectiveEpilogueFwdINS6_IJS8_SA_S9_EEENS6_IJNS7_ILi1EEESI_SI_EEESC_SE_Li256ELb1ELb1ELb1ELb0EEENS1_36VarlenDynamicPersistentTileSchedulerILi128ELi64ELi256ELi256ELb1ELb1ELb0ELb0ELb1ELb1EEEEEEEEEvNT_6ParamsE)
        .other          _ZN7cutlass13device_kernelIN5flash19enable_sm80_to_sm89INS1_16FlashAttnFwdSm80INS1_25CollectiveMainloopFwdSm80ILi8ELi1ELb0EN4cute5tupleIJNS5_1CILi128EEENS7_ILi64EEENS7_ILi192EEEEEELi192ENS_10bfloat16_tEfNS_4arch4Sm80ELb0ELb0ELb0ELb1ELb1ELb0ELb1ELb1EEENS1_21CollectiveEpilogueFwdINS6_IJS8_SA_S9_EEENS6_IJNS7_ILi1EEESI_SI_EEESC_SE_Li256ELb1ELb1ELb1ELb0EEENS1_36VarlenDynamicPersistentTileSchedulerILi128ELi64ELi256ELi256ELb1ELb1ELb0ELb0ELb1ELb1EEEEEEEEEvNT_6ParamsE,@"STO_CUDA_ENTRY STV_DEFAULT"
_ZN7cutlass13device_kernelIN5flash19enable_sm80_to_sm89INS1_16FlashAttnFwdSm80INS1_25CollectiveMainloopFwdSm80ILi8ELi1ELb0EN4cute5tupleIJNS5_1CILi128EEENS7_ILi64EEENS7_ILi192EEEEEELi192ENS_10bfloat16_tEfNS_4arch4Sm80ELb0ELb0ELb0ELb1ELb1ELb0ELb1ELb1EEENS1_21CollectiveEpilogueFwdINS6_IJS8_SA_S9_EEENS6_IJNS7_ILi1EEESI_SI_EEESC_SE_Li256ELb1ELb1ELb1ELb0EEENS1_36VarlenDynamicPersistentTileSchedulerILi128ELi64ELi256ELi256ELb1ELb1ELb0ELb0ELb1ELb1EEEEEEEEEvNT_6ParamsE:
[----:B------:R-:W-:-:S03]  /*0000*/  MOV R1, c[0x0][0x28] ;  /* 0x00000a0000017a02 */ /* 0x000fc60000000f00 */
[----:B------:R-:W1:Y:S01]  /*0010*/  S2R R2, SR_TID.X ;  /* 0x0000000000027919 */ /* 0x000e620000002100 */
[----:B------:R-:W-:Y:S01]  /*0020*/  IADD3 R1, R1, -0x18, RZ ;  /* 0xffffffe801017810 */ /* 0x000fe20007ffe0ff */
[----:B------:R-:W-:Y:S01]  /*0030*/  ULDC.64 UR6, c[0x0][0x118] ;  /* 0x0000460000067ab9 */ /* 0x000fe20000000a00 */
[----:B-1----:R-:W-:-:S05]  /*0040*/  SHF.R.U32.HI R0, RZ, 0x5, R2 ;  /* 0x00000005ff007819 */ /* 0x002fca0000011602 */
[----:B------:R-:W1:Y:S02]  /*0050*/  SHFL.IDX PT, R3, R0, RZ, 0x1f ;  /* 0x00001fff00037589 */ /* 0x000e6400000e0000 */
[----:B-1----:R-:W-:Y:S02]  /*0060*/  ISETP.NE.AND P0, PT, R3, RZ, PT ;  /* 0x000000ff0300720c */ /* 0x002fe40003f05270 */
[----:B------:R1:W-:Y:S11]  /*0070*/  STL [R1+0x4], R3 ;  /* 0x0000040301007387 */ /* 0x0003f60000100800 */
[----:B------:R-:W-:Y:S06]  /*0080*/  @P0 BAR.SYNC.DEFER_BLOCKING 0x5, 0x100 ;  /* 0x0144000000000b1d */ /* 0x000fec0000010000 */
[----:B------:R-:W2:Y:S04]  /*0090*/  @P0 LDS.128 R212, [0x18100] ;  /* 0x01810000ffd40984 */ /* 0x000ea80000000c00 */
[----:B------:R-:W-:Y:S06]  /*00a0*/  @P0 BAR.ARV 0x4, 0x100 ;  /* 0x0104000000000b1d */ /* 0x000fec0000002000 */
[----:B------:R-:W-:Y:S05]  /*00b0*/  @P0 BRA `(.L_x_19) ;  /* 0x00000a7000000947 */ /* 0x000fea0003800000 */
[----:B-1----:R-:W-:Y:S01]  /*00c0*/  LOP3.LUT R12, R2, 0x1f, RZ, 0xc0, !PT ;  /* 0x0000001f020c7812 */ /* 0x002fe200078ec0ff */
[----:B------:R-:W-:Y:S01]  /*00d0*/  CS2R R8, SRZ ;  /* 0x0000000000087805 */ /* 0x000fe2000001ff00 */
[----:B------:R-:W-:-:S02]  /*00e0*/  IMAD.MOV.U32 R7, RZ, RZ, RZ ;  /* 0x000000ffff077224 */ /* 0x000fc400078e00ff */
[----:B------:R-:W-:-:S04]  /*00f0*/  ISETP.NE.AND P6, PT, R12, 0x1f, PT ;  /* 0x0000001f0c00780c */ /* 0x000fc80003fc5270 */
[----:B------:R-:W-:-:S13]  /*0100*/  ISETP.GE.OR P0, PT, R12, c[0x0][0x53c], !P6 ;  /* 0x00014f000c007a0c */ /* 0x000fda0007706670 */
[----:B------:R-:W-:Y:S02]  /*0110*/  @!P0 IMAD.MOV.U32 R4, RZ, RZ, 0x4 ;  /* 0x00000004ff048424 */ /* 0x000fe400078e00ff */
[----:B------:R-:W-:Y:S02]  /*0120*/  @!P0 IMAD.MOV.U32 R2, RZ, RZ, 0x4 ;  /* 0x00000004ff028424 */ /* 0x000fe400078e00ff */
[----:B------:R-:W-:-:S04]  /*0130*/  @!P0 IMAD.WIDE.U32 R4, R12, R4, c[0x0][0x580] ;  /* 0x000160000c048625 */ /* 0x000fc800078e0004 */
[C---:B------:R-:W-:Y:S01]  /*0140*/  @!P0 IMAD.WIDE.U32 R2, R12.reuse, R2, c[0x0][0x578] ;  /* 0x00015e000c028625 */ /* 0x040fe200078e0002 */
[----:B------:R-:W3:Y:S04]  /*0150*/  @!P0 LDG.E R8, [R4.64] ;  /* 0x0000000604088981 */ /* 0x000ee8000c1e1900 */
[----:B------:R-:W3:Y:S01]  /*0160*/  @!P0 LDG.E R7, [R2.64] ;  /* 0x0000000602078981 */ /* 0x000ee2000c1e1900 */
[C---:B------:R-:W-:Y:S01]  /*0170*/  ISETP.NE.AND P5, PT, R12.reuse, RZ, PT ;  /* 0x000000ff0c00720c */ /* 0x040fe20003fa5270 */
[----:B------:R-:W1:Y:S01]  /*0180*/  S2UR UR4, SR_CTAID.X ;  /* 0x00000000000479c3 */ /* 0x000e620000002500 */
[C---:B------:R-:W-:Y:S02]  /*0190*/  ISETP.GE.U32.AND P4, PT, R12.reuse, 0x2, PT ;  /* 0x000000020c00780c */ /* 0x040fe40003f86070 */
[----:B------:R-:W-:-:S02]  /*01a0*/  ISETP.GE.U32.AND P3, PT, R12, 0x4, PT ;  /* 0x000000040c00780c */ /* 0x000fc40003f66070 */
[C---:B------:R-:W-:Y:S02]  /*01b0*/  ISETP.GE.U32.AND P2, PT, R12.reuse, 0x8, PT ;  /* 0x000000080c00780c */ /* 0x040fe40003f46070 */
[----:B------:R-:W-:Y:S01]  /*01c0*/  ISETP.GE.U32.AND P1, PT, R12, 0x10, PT ;  /* 0x000000100c00780c */ /* 0x000fe20003f26070 */
[----:B---3--:R-:W-:-:S05]  /*01d0*/  IMAD R4, R8, R7, RZ ;  /* 0x0000000708047224 */ /* 0x008fca00078e02ff */
[----:B------:R-:W3:Y:S02]  /*01e0*/  SHFL.UP PT, R0, R4, 0x1, RZ ;  /* 0x0420000004007989 */ /* 0x000ee400000e00ff */
[----:B---3--:R-:W-:-:S05]  /*01f0*/  SEL R0, R0, RZ, P5 ;  /* 0x000000ff00007207 */ /* 0x008fca0002800000 */
[----:B------:R-:W-:-:S05]  /*0200*/  IMAD.IADD R4, R4, 0x1, R0 ;  /* 0x0000000104047824 */ /* 0x000fca00078e0200 */
        /* <DEDUP_REMOVED lines=12> */
[----:B------:R-:W3:Y:S02]  /*02d0*/  SHFL.IDX PT, R6, R4, 0x1f, 0x1f ;  /* 0x03e01f0004067f89 */ /* 0x000ee400000e0000 */
[----:B---3--:R-:W-:-:S04]  /*02e0*/  IMAD R6, R6, c[0x0][0x538], RZ ;  /* 0x00014e0006067a24 */ /* 0x008fc800078e02ff */
[----:B------:R-:W-:Y:S01]  /*02f0*/  IMAD.MOV.U32 R0, RZ, RZ, R6 ;  /* 0x000000ffff007224 */ /* 0x000fe200078e0006 */
[----:B-1----:R-:W-:-:S13]  /*0300*/  ISETP.GT.AND P0, PT, R6, UR4, PT ;  /* 0x0000000406007c0c */ /* 0x002fda000bf04270 */
[----:B------:R-:W-:Y:S05]  /*0310*/  @P0 BRA `(.L_x_20) ;  /* 0x0000027000000947 */ /* 0x000fea0003800000 */
[----:B------:R-:W-:Y:S02]  /*0320*/  MOV R6, R0 ;  /* 0x0000000000067202 */ /* 0x000fe40000000f00 */
[----:B------:R-:W-:-:S04]  /*0330*/  MOV R9, RZ ;  /* 0x000000ff00097202 */ /* 0x000fc80000000f00 */
.L_x_24:
[----:B------:R-:W-:-:S04]  /*0340*/  IADD3 R0, R9, 0x1f, RZ ;  /* 0x0000001f09007810 */ /* 0x000fc80007ffe0ff */
[----:B------:R-:W-:-:S13]  /*0350*/  ISETP.GE.AND P0, PT, R0, c[0x0][0x53c], PT ;  /* 0x00014f0000007a0c */ /* 0x000fda0003f06270 */
[----:B------:R-:W-:Y:S05]  /*0360*/  @P0 BRA `(.L_x_21) ;  /* 0x0000074000000947 */ /* 0x000fea0003800000 */
[----:B------:R-:W-:Y:S01]  /*0370*/  MOV R9, R0 ;  /* 0x0000000000097202 */ /* 0x000fe20000000f00 */
[----:B------:R-:W-:Y:S01]  /*0380*/  IMAD.MOV.U32 R7, RZ, RZ, RZ ;  /* 0x000000ffff077224 */ /* 0x000fe200078e00ff */
[----:B------:R-:W-:Y:S02]  /*0390*/  MOV R8, RZ ;  /* 0x000000ff00087202 */ /* 0x000fe40000000f00 */
[----:B------:R-:W-:-:S04]  /*03a0*/  IADD3 R0, R12, R9, RZ ;  /* 0x000000090c007210 */ /* 0x000fc80007ffe0ff */
[----:B------:R-:W-:-:S13]  /*03b0*/  ISETP.GE.OR P0, PT, R0, c[0x0][0x53c], !P6 ;  /* 0x00014f0000007a0c */ /* 0x000fda0007706670 */
[----:B------:R-:W-:Y:S01]  /*03c0*/  @!P0 MOV R2, 0x4 ;  /* 0x0000000400028802 */ /* 0x000fe20000000f00 */
[----:B------:R-:W-:-:S04]  /*03d0*/  @!P0 IMAD.MOV.U32 R3, RZ, RZ, 0x4 ;  /* 0x00000004ff038424 */ /* 0x000fc800078e00ff */
[----:B------:R-:W-:-:S04]  /*03e0*/  @!P0 IMAD.WIDE R4, R0, R2, c[0x0][0x580] ;  /* 0x0001600000048625 */ /* 0x000fc800078e0202 */
[----:B------:R-:W-:Y:S01]  /*03f0*/  @!P0 IMAD.WIDE R2, R0, R3, c[0x0][0x578] ;  /* 0x00015e0000028625 */ /* 0x000fe200078e0203 */
[----:B------:R-:W3:Y:S04]  /*0400*/  @!P0 LDG.E R8, [R4.64] ;  /* 0x0000000604088981 */ /* 0x000ee8000c1e1900 */
[----:B------:R-:W3:Y:S02]  /*0410*/  @!P0 LDG.E R7, [R2.64] ;  /* 0x0000000602078981 */ /* 0x000ee4000c1e1900 */
[----:B---3--:R-:W-:Y:S01]  /*0420*/  IMAD R5, R8, R7, RZ ;  /* 0x0000000708057224 */ /* 0x008fe200078e02ff */
[----:B------:R-:W-:Y:S05]  /*0430*/  BRA.DIV ~URZ, `(.L_x_22) ;  /* 0x0000c5b27f007947 */ /* 0x000fea000b800000 */
[----:B------:R1:W3:Y:S02]  /*0440*/  SHFL.UP PT, R0, R5, 0x1, RZ ;  /* 0x0420000005007989 */ /* 0x0002e400000e00ff */
.L_x_122:
[----:B---3--:R-:W-:-:S04]  /*0450*/  SEL R0, R0, RZ, P5 ;  /* 0x000000ff00007207 */ /* 0x008fc80002800000 */
[----:B-1----:R-:W-:Y:S01]  /*0460*/  IADD3 R5, R5, R0, RZ ;  /* 0x0000000005057210 */ /* 0x002fe20007ffe0ff */
[----:B------:R-:W-:Y:S05]  /*0470*/  BRA.DIV ~URZ, `(.L_x_23) ;  /* 0x0000c5d27f007947 */ /* 0x000fea000b800000 */
[----:B------:R-:W1:Y:S02]  /*0480*/  SHFL.UP PT, R0, R5, 0x2, RZ ;  /* 0x0440000005007989 */ /* 0x000e6400000e00ff */
[----:B-1----:R-:W-:-:S05]  /*0490*/  SEL R0, R0, RZ, P4 ;  /* 0x000000ff00007207 */ /* 0x002fca0002000000 */
[----:B------:R-:W-:-:S05]  /*04a0*/  IMAD.IADD R0, R5, 0x1, R0 ;  /* 0x0000000105007824 */ /* 0x000fca00078e0200 */
        /* <DEDUP_REMOVED lines=9> */
[----:B------:R1:W3:Y:S02]  /*0540*/  SHFL.IDX PT, R0, R4, 0x1f, 0x1f ;  /* 0x03e01f0004007f89 */ /* 0x0002e400000e0000 */
.L_x_123:
[----:B---3--:R-:W-:-:S05]  /*0550*/  IMAD R0, R0, c[0x0][0x538], RZ ;  /* 0x00014e0000007a24 */ /* 0x008fca00078e02ff */
[----:B------:R-:W-:-:S04]  /*0560*/  IADD3 R6, R0, R6, RZ ;  /* 0x0000000600067210 */ /* 0x000fc80007ffe0ff */
[----:B------:R-:W-:-:S13]  /*0570*/  ISETP.GT.AND P0, PT, R6, UR4, PT ;  /* 0x0000000406007c0c */ /* 0x000fda000bf04270 */
[----:B-12---:R-:W-:Y:S05]  /*0580*/  @!P0 BRA `(.L_x_24) ;  /* 0xfffffdb000008947 */ /* 0x006fea000383ffff */
.L_x_20:
[----:B--2---:R-:W-:-:S05]  /*0590*/  IADD3 R212, -R0, R6, RZ ;  /* 0x0000000600d47210 */ /* 0x004fca0007ffe1ff */
[----:B------:R-:W-:-:S05]  /*05a0*/  IMAD R0, R4, c[0x0][0x538], R212 ;  /* 0x00014e0004007a24 */ /* 0x000fca00078e02d4 */
[----:B------:R-:W-:Y:S01]  /*05b0*/  ISETP.GT.AND P0, PT, R0, UR4, PT ;  /* 0x0000000400007c0c */ /* 0x000fe2000bf04270 */
[----:B------:R-:W-:-:S12]  /*05c0*/  BRA.DIV ~URZ, `(.L_x_25) ;  /* 0x0000c6427f007947 */ /* 0x000fd8000b800000 */
[----:B------:R-:W-:-:S04]  /*05d0*/  VOTE.ANY R0, PT, !P0 ;  /* 0x0000000000007806 */ /* 0x000fc800040e0100 */
.L_x_124:
[----:B------:R1:W2:Y:S01]  /*05e0*/  POPC R215, R0 ;  /* 0x0000000000d77309 */ /* 0x0002a20000000000 */
[----:B------:R-:W-:Y:S05]  /*05f0*/  BRA.DIV ~URZ, `(.L_x_26) ;  /* 0x0000c6527f007947 */ /* 0x000fea000b800000 */
[----:B--2---:R2:W3:Y:S01]  /*0600*/  SHFL.IDX PT, R11, R8, R215, 0x1f ;  /* 0x00001fd7080b7589 */ /* 0x0044e200000e0000 */
[----:B------:R-:W-:-:S03]  /*0610*/  MOV R6, RZ ;  /* 0x000000ff00067202 */ /* 0x000fc60000000f00 */
[----:B------:R2:W4:Y:S04]  /*0620*/  SHFL.IDX PT, R10, R7, R215, 0x1f ;  /* 0x00001fd7070a7589 */ /* 0x00052800000e0000 */
.L_x_125:
[----:B------:R-:W-:Y:S01]  /*0630*/  ISETP.NE.AND P0, PT, R0, RZ, PT ;  /* 0x000000ff0000720c */ /* 0x000fe20003f05270 */
[----:B------:R-:W-:-:S12]  /*0640*/  BSSY B0, `(.L_x_27) ;  /* 0x0000005000007945 */ /* 0x000fd80003800000 */
[----:B------:R-:W-:Y:S05]  /*0650*/  @!P0 BRA `(.L_x_28) ;  /* 0x0000003000008947 */ /* 0x000fea0003800000 */
[----:B------:R-:W-:Y:S01]  /*0660*/  IADD3 R190, R215, -0x1, RZ ;  /* 0xffffffffd7be7810 */ /* 0x000fe20007ffe0ff */
[----:B------:R-:W-:Y:S05]  /*0670*/  BRA.DIV ~URZ, `(.L_x_29) ;  /* 0x0000c6b27f007947 */ /* 0x000fea000b800000 */
[----:B------:R1:W2:Y:S02]  /*0680*/  SHFL.IDX PT, R6, R4, R190, 0x1f ;  /* 0x00001fbe04067589 */ /* 0x0002a400000e0000 */
.L_x_28:
[----:B------:R-:W-:Y:S05]  /*0690*/  BSYNC B0 ;  /* 0x0000000000007941 */ /* 0x000fea0003800000 */
.L_x_27:
[----:B-1-3--:R-:W-:Y:S01]  /*06a0*/  IABS R0, R11 ;  /* 0x0000000b00007213 */ /* 0x00afe20000000000 */
[----:B--2---:R-:W-:Y:S02]  /*06b0*/  IMAD R212, R6, c[0x0][0x538], R212 ;  /* 0x00014e0006d47a24 */ /* 0x004fe400078e02d4 */
[----:B------:R-:W-:Y:S02]  /*06c0*/  IMAD.IADD R215, R215, 0x1, R9 ;  /* 0x00000001d7d77824 */ /* 0x000fe400078e0209 */
[----:B------:R-:W-:Y:S01]  /*06d0*/  IMAD.MOV.U32 R5, RZ, RZ, R0 ;  /* 0x000000ffff057224 */ /* 0x000fe200078e0000 */
[----:B----4-:R-:W-:Y:S02]  /*06e0*/  IABS R0, R10 ;  /* 0x0000000a00007213 */ /* 0x010fe40000000000 */
[----:B------:R-:W-:Y:S01]  /*06f0*/  IADD3 R213, -R212, UR4, RZ ;  /* 0x00000004d4d57c10 */ /* 0x000fe2000fffe1ff */
[----:B------:R-:W1:Y:S02]  /*0700*/  I2F.RP R2, R5 ;  /* 0x0000000500027306 */ /* 0x000e640000209400 */
[----:B------:R-:W-:Y:S01]  /*0710*/  IMAD.MOV.U32 R7, RZ, RZ, R0 ;  /* 0x000000ffff077224 */ /* 0x000fe200078e0000 */
[----:B------:R-:W-:-:S02]  /*0720*/  IABS R6, R213 ;  /* 0x000000d500067213 */ /* 0x000fc40000000000 */
[----:B------:R-:W-:-:S03]  /*0730*/  IABS R0, R11 ;  /* 0x0000000b00007213 */ /* 0x000fc60000000000 */
[----:B------:R-:W-:Y:S01]  /*0740*/  I2F.RP R8, R7 ;  /* 0x0000000700087306 */ /* 0x000fe20000209400 */
[----:B------:R-:W-:-:S07]  /*0750*/  IADD3 R0, RZ, -R0, RZ ;  /* 0x80000000ff007210 */ /* 0x000fce0007ffe0ff */
[----:B-1----:R-:W1:Y:S02]  /*0760*/  MUFU.RCP R2, R2 ;  /* 0x0000000200027308 */ /* 0x002e640000001000 */
[----:B-1----:R-:W-:-:S06]  /*0770*/  IADD3 R2, R2, 0xffffffe, RZ ;  /* 0x0ffffffe02027810 */ /* 0x002fcc0007ffe0ff */
[----:B------:R-:W1:Y:S02]  /*0780*/  F2I.FTZ.U32.TRUNC.NTZ R3, R2 ;  /* 0x0000000200037305 */ /* 0x000e64000021f000 */
[----:B-1----:R-:W-:-:S04]  /*0790*/  IMAD.MOV R2, RZ, RZ, -R3 ;  /* 0x000000ffff027224 */ /* 0x002fc800078e0a03 */
[----:B------:R-:W-:Y:S02]  /*07a0*/  IMAD R4, R2, R5, RZ ;  /* 0x0000000502047224 */ /* 0x000fe400078e02ff */
[----:B------:R-:W-:-:S04]  /*07b0*/  IMAD.MOV.U32 R2, RZ, RZ, RZ ;  /* 0x000000ffff027224 */ /* 0x000fc800078e00ff */
[----:B------:R-:W-:-:S04]  /*07c0*/  IMAD.HI.U32 R2, R3, R4, R2 ;  /* 0x0000000403027227 */ /* 0x000fc800078e0002 */
[----:B------:R-:W-:-:S04]  /*07d0*/  IMAD.MOV.U32 R3, RZ, RZ, R6 ;  /* 0x000000ffff037224 */ /* 0x000fc800078e0006 */
[----:B------:R-:W-:-:S04]  /*07e0*/  IMAD.HI.U32 R2, R2, R3, RZ ;  /* 0x0000000302027227 */ /* 0x000fc800078e00ff */
[----:B------:R-:W-:Y:S02]  /*07f0*/  IMAD R0, R2, R0, R3 ;  /* 0x0000000002007224 */ /* 0x000fe400078e0203 */
[----:B------:R-:W1:Y:S03]  /*0800*/  MUFU.RCP R3, R8 ;  /* 0x0000000800037308 */ /* 0x000e660000001000 */
[----:B------:R-:W-:Y:S02]  /*0810*/  ISETP.GT.U32.AND P1, PT, R5, R0, PT ;  /* 0x000000000500720c */ /* 0x000fe40003f24070 */
[----:B-1----:R-:W-:-:S11]  /*0820*/  IADD3 R3, R3, 0xffffffe, RZ ;  /* 0x0ffffffe03037810 */ /* 0x002fd60007ffe0ff */
[----:B------:R-:W-:Y:S01]  /*0830*/  @!P1 IMAD.IADD R0, R0, 0x1, -R5 ;  /* 0x0000000100009824 */ /* 0x000fe200078e0a05 */
[----:B------:R-:W-:Y:S02]  /*0840*/  @!P1 IADD3 R2, R2, 0x1, RZ ;  /* 0x0000000102029810 */ /* 0x000fe40007ffe0ff */
[----:B------:R-:W-:Y:S01]  /*0850*/  ISETP.NE.AND P1, PT, R11, RZ, PT ;  /* 0x000000ff0b00720c */ /* 0x000fe20003f25270 */
[----:B------:R-:W1:Y:S01]  /*0860*/  F2I.FTZ.U32.TRUNC.NTZ R3, R3 ;  /* 0x0000000300037305 */ /* 0x000e62000021f000 */
[----:B------:R-:W-:Y:S02]  /*0870*/  ISETP.GE.U32.AND P2, PT, R0, R5, PT ;  /* 0x000000050000720c */ /* 0x000fe40003f46070 */
[----:B------:R-:W-:-:S04]  /*0880*/  LOP3.LUT R0, R213, R11, RZ, 0x3c, !PT ;  /* 0x0000000bd5007212 */ /* 0x000fc800078e3cff */
[----:B------:R-:W-:-:S07]  /*0890*/  ISETP.GE.AND P0, PT, R0, RZ, PT ;  /* 0x000000ff0000720c */ /* 0x000fce0003f06270 */
[----:B------:R-:W-:Y:S02]  /*08a0*/  @P2 IADD3 R2, R2, 0x1, RZ ;  /* 0x0000000102022810 */ /* 0x000fe40007ffe0ff */
[----:B-1----:R-:W-:-:S03]  /*08b0*/  IADD3 R0, RZ, -R3, RZ ;  /* 0x80000003ff007210 */ /* 0x002fc60007ffe0ff */
[----:B------:R-:W-:Y:S02]  /*08c0*/  IMAD.MOV.U32 R4, RZ, RZ, R2 ;  /* 0x000000ffff047224 */ /* 0x000fe400078e0002 */
[----:B------:R-:W-:Y:S01]  /*08d0*/  IMAD.MOV.U32 R2, RZ, RZ, R0 ;  /* 0x000000ffff027224 */ /* 0x000fe200078e0000 */
[----:B------:R-:W-:Y:S01]  /*08e0*/  IABS R0, R10 ;  /* 0x0000000a00007213 */ /* 0x000fe20000000000 */
[----:B------:R-:W-:Y:S01]  /*08f0*/  @!P0 IMAD.MOV R4, RZ, RZ, -R4 ;  /* 0x000000ffff048224 */ /* 0x000fe200078e0a04 */
[----:B------:R-:W-:Y:S01]  /*0900*/  @!P1 LOP3.LUT R4, RZ, R11, RZ, 0x33, !PT ;  /* 0x0000000bff049212 */ /* 0x000fe200078e33ff */
[----:B------:R-:W-:Y:S01]  /*0910*/  IMAD R5, R2, R7, RZ ;  /* 0x0000000702057224 */ /* 0x000fe200078e02ff */
[----:B------:R-:W-:Y:S01]  /*0920*/  MOV R2, RZ ;  /* 0x000000ff00027202 */ /* 0x000fe20000000f00 */
[----:B------:R-:W-:Y:S01]  /*0930*/  IMAD.MOV R6, RZ, RZ, -R0 ;  /* 0x000000ffff067224 */ /* 0x000fe200078e0a00 */
[----:B------:R-:W-:-:S03]  /*0940*/  IABS R8, R4 ;  /* 0x0000000400087213 */ /* 0x000fc60000000000 */
[----:B------:R-:W-:-:S04]  /*0950*/  IMAD.HI.U32 R0, R3, R5, R2 ;  /* 0x0000000503007227 */ /* 0x000fc800078e0002 */
[----:B------:R-:W-:Y:S02]  /*0960*/  IMAD.MOV.U32 R2, RZ, RZ, R8 ;  /* 0x000000ffff027224 */ /* 0x000fe400078e0008 */
[----:B------:R-:W-:Y:S02]  /*0970*/  IMAD.MOV.U32 R3, RZ, RZ, R6 ;  /* 0x000000ffff037224 */ /* 0x000fe400078e0006 */
[----:B------:R-:W-:-:S04]  /*0980*/  IMAD.HI.U32 R0, R0, R2, RZ ;  /* 0x0000000200007227 */ /* 0x000fc800078e00ff */
[----:B------:R-:W-:Y:S02]  /*0990*/  IMAD R2, R0, R3, R2 ;  /* 0x0000000300027224 */ /* 0x000fe400078e0202 */
[----:B------:R-:W-:-:S03]  /*09a0*/  IMAD R3, R4, R11, RZ ;  /* 0x0000000b04037224 */ /* 0x000fc600078e02ff */
[----:B------:R-:W-:Y:S02]  /*09b0*/  ISETP.GT.U32.AND P1, PT, R7, R2, PT ;  /* 0x000000020700720c */ /* 0x000fe40003f24070 */
[----:B------:R-:W-:-:S11]  /*09c0*/  IADD3 R213, R213, -R3, RZ ;  /* 0x80000003d5d57210 */ /* 0x000fd60007ffe0ff */
[----:B------:R-:W-:Y:S01]  /*09d0*/  @!P1 IMAD.IADD R2, R2, 0x1, -R7 ;  /* 0x0000000102029824 */ /* 0x000fe200078e0a07 */
[----:B------:R-:W-:Y:S02]  /*09e0*/  @!P1 IADD3 R0, R0, 0x1, RZ ;  /* 0x0000000100009810 */ /* 0x000fe40007ffe0ff */
[----:B------:R-:W-:Y:S02]  /*09f0*/  ISETP.NE.AND P1, PT, R10, RZ, PT ;  /* 0x000000ff0a00720c */ /* 0x000fe40003f25270 */
[----:B------:R-:W-:Y:S02]  /*0a00*/  ISETP.GE.U32.AND P2, PT, R2, R7, PT ;  /* 0x000000070200720c */ /* 0x000fe40003f46070 */
[----:B------:R-:W-:-:S04]  /*0a10*/  LOP3.LUT R2, R4, R10, RZ, 0x3c, !PT ;  /* 0x0000000a04027212 */ /* 0x000fc800078e3cff */
[----:B------:R-:W-:-:S07]  /*0a20*/  ISETP.GE.AND P0, PT, R2, RZ, PT ;  /* 0x000000ff0200720c */ /* 0x000fce0003f06270 */
[----:B------:R-:W-:-:S06]  /*0a30*/  @P2 IADD3 R0, R0, 0x1, RZ ;  /* 0x0000000100002810 */ /* 0x000fcc0007ffe0ff */
[----:B------:R-:W-:Y:S02]  /*0a40*/  @!P0 IADD3 R0, -R0, RZ, RZ ;  /* 0x000000ff00008210 */ /* 0x000fe40007ffe1ff */
[----:B------:R-:W-:-:S05]  /*0a50*/  @!P1 LOP3.LUT R0, RZ, R10, RZ, 0x33, !PT ;  /* 0x0000000aff009212 */ /* 0x000fca00078e33ff */
[--C-:B------:R-:W-:Y:S02]  /*0a60*/  IMAD.MOV R2, RZ, RZ, -R0.reuse ;  /* 0x000000ffff027224 */ /* 0x100fe400078e0a00 */
[C---:B------:R-:W-:Y:S02]  /*0a70*/  IMAD R0, R10.reuse, 0x1000000, R0 ;  /* 0x010000000a007824 */ /* 0x040fe400078e0200 */
[----:B------:R-:W-:-:S04]  /*0a80*/  IMAD R2, R10, R2, R4 ;  /* 0x000000020a027224 */ /* 0x000fc800078e0204 */
[----:B------:R-:W-:Y:S01]  /*0a90*/  IMAD R214, R2, 0x10000, R0 ;  /* 0x0001000002d67824 */ /* 0x000fe200078e0200 */
[----:B------:R-:W-:Y:S05]  /*0aa0*/  BRA `(.L_x_30) ;  /* 0x0000004000007947 */ /* 0x000fea0003800000 */
.L_x_21:
[----:B--2---:R-:W-:Y:S01]  /*0ab0*/  IMAD.MOV.U32 R213, RZ, RZ, RZ ;  /* 0x000000ffffd57224 */ /* 0x004fe200078e00ff */
[----:B------:R-:W-:Y:S01]  /*0ac0*/  MOV R214, RZ ;  /* 0x000000ff00d67202 */ /* 0x000fe20000000f00 */
[----:B------:R-:W-:Y:S01]  /*0ad0*/  IMAD.U32 R212, RZ, RZ, UR4 ;  /* 0x00000004ffd47e24 */ /* 0x000fe2000f8e00ff */
[----:B------:R-:W-:Y:S02]  /*0ae0*/  MOV R215, c[0x0][0x53c] ;  /* 0x00014f0000d77a02 */ /* 0x000fe40000000f00 */
.L_x_30:
[----:B------:R-:W-:Y:S01]  /*0af0*/  ISETP.NE.AND P0, PT, R12, RZ, PT ;  /* 0x000000ff0c00720c */ /* 0x000fe20003f05270 */
[----:B------:R-:W-:-:S12]  /*0b00*/  WARPSYNC 0xffffffff ;  /* 0xffffffff00007948 */ /* 0x000fd80003800000 */
[----:B------:R1:W-:Y:S04]  /*0b10*/  @!P0 STS.128 [0x18100], R212 ;  /* 0x018100d4ff008388 */ /* 0x0003e80000000c00 */
[----:B------:R-:W-:Y:S06]  /*0b20*/  BAR.ARV 0x5, 0x100 ;  /* 0x0144000000007b1d */ /* 0x000fec0000002000 */
.L_x_19:
[----:B-12---:R-:W-:-:S13]  /*0b30*/  ISETP.GE.AND P0, PT, R215, c[0x0][0x53c], PT ;  /* 0x00014f00d7007a0c */ /* 0x006fda0003f06270 */
[----:B------:R-:W-:Y:S05]  /*0b40*/  @P0 EXIT ;  /* 0x000000000000094d */ /* 0x000fea0003800000 */
[----:B------:R-:W1:Y:S01]  /*0b50*/  S2R R17, SR_TID.X ;  /* 0x0000000000117919 */ /* 0x000e620000002100 */
[----:B------:R-:W-:Y:S02]  /*0b60*/  ULDC UR5, c[0x0][0x2ac] ;  /* 0x0000ab0000057ab9 */ /* 0x000fe40000000800 */
[----:B------:R-:W-:Y:S02]  /*0b70*/  ULDC UR4, c[0x0][0x1d0] ;  /* 0x0000740000047ab9 */ /* 0x000fe40000000800 */
[----:B------:R-:W-:Y:S01]  /*0b80*/  UIMAD UR5, UR5, UR4, URZ ;  /* 0x00000004050572a4 */ /* 0x000fe2000f8e023f */
[----:B-1----:R-:W-:-:S04]  /*0b90*/  SHF.R.S32.HI R9, RZ, 0x1f, R17 ;  /* 0x0000001fff097819 */ /* 0x002fc80000011411 */
[CC--:B------:R-:W-:Y:S02]  /*0ba0*/  LEA.HI R2, R9.reuse, R17.reuse, RZ, 0x4 ;  /* 0x0000001109027211 */ /* 0x0c0fe400078f20ff */
[CC--:B------:R-:W-:Y:S02]  /*0bb0*/  LEA.HI R15, R9.reuse, R17.reuse, RZ, 0x3 ;  /* 0x00000011090f7211 */ /* 0x0c0fe400078f18ff */
[----:B------:R-:W-:Y:S02]  /*0bc0*/  SHF.R.S32.HI R3, RZ, 0x4, R2 ;  /* 0x00000004ff037819 */ /* 0x000fe40000011402 */
[----:B------:R-:W-:Y:S02]  /*0bd0*/  LEA.HI R13, R9, R17, RZ, 0x2 ;  /* 0x00000011090d7211 */ /* 0x000fe400078f10ff */
[----:B------:R-:W-:Y:S02]  /*0be0*/  LEA.HI R0, R2, R3, RZ, 0x1 ;  /* 0x0000000302007211 */ /* 0x000fe400078f08ff */
[----:B------:R-:W-:-:S02]  /*0bf0*/  SHF.R.S32.HI R201, RZ, 0x3, R15 ;  /* 0x00000003ffc97819 */ /* 0x000fc4000001140f */
[----:B------:R-:W-:Y:S02]  /*0c00*/  LOP3.LUT R0, R0, 0xfffffffe, RZ, 0xc0, !PT ;  /* 0xfffffffe00007812 */ /* 0x000fe400078ec0ff */
[--C-:B------:R-:W-:Y:S02]  /*0c10*/  SHF.R.S32.HI R8, RZ, 0x2, R13.reuse ;  /* 0x00000002ff087819 */ /* 0x100fe4000001140d */
[----:B------:R-:W-:Y:S01]  /*0c20*/  LOP3.LUT R197, R15, 0xfffffff8, RZ, 0xc0, !PT ;  /* 0xfffffff80fc57812 */ /* 0x000fe200078ec0ff */
[----:B------:R-:W-:Y:S01]  /*0c30*/  IMAD.IADD R14, R3, 0x1, -R0 ;  /* 0x00000001030e7824 */ /* 0x000fe200078e0a00 */
[----:B------:R-:W-:Y:S01]  /*0c40*/  LOP3.LUT R0, R2, 0xfffffff0, RZ, 0xc0, !PT ;  /* 0xfffffff002007812 */ /* 0x000fe200078ec0ff */
[----:B------:R-:W-:Y:S01]  /*0c50*/  IMAD.SHL.U32 R3, R201, 0x40, RZ ;  /* 0x00000040c9037824 */ /* 0x000fe200078e00ff */
[----:B------:R-:W-:Y:S01]  /*0c60*/  SHF.R.S32.HI R2, RZ, 0x1f, R13 ;  /* 0x0000001fff027819 */ /* 0x000fe2000001140d */
[----:B------:R-:W-:Y:S01]  /*0c70*/  IMAD.IADD R197, R17, 0x1, -R197 ;  /* 0x0000000111c57824 */ /* 0x000fe200078e0ac5 */
[-C--:B------:R-:W-:Y:S01]  /*0c80*/  LEA.HI R7, R9, R17.reuse, RZ, 0x5 ;  /* 0x0000001109077211 */ /* 0x080fe200078f28ff */
[----:B------:R-:W-:Y:S01]  /*0c90*/  IMAD.IADD R0, R17, 0x1, -R0 ;  /* 0x0000000111007824 */ /* 0x000fe200078e0a00 */
[----:B------:R-:W-:Y:S01]  /*0ca0*/  LEA.HI R2, R2, R8, RZ, 0x3 ;  /* 0x0000000802027211 */ /* 0x000fe200078f18ff */
[----:B------:R-:W-:Y:S01]  /*0cb0*/  IMAD.SHL.U32 R194, R197, 0x8, RZ ;  /* 0x00000008c5c27824 */ /* 0x000fe200078e00ff */
[----:B------:R-:W-:-:S02]  /*0cc0*/  LEA.HI R9, R9, R17, RZ, 0x6 ;  /* 0x0000001109097211 */ /* 0x000fc400078f30ff */
[----:B------:R-:W-:Y:S02]  /*0cd0*/  SHF.R.S32.HI R5, RZ, 0x1f, R0 ;  /* 0x0000001fff057819 */ /* 0x000fe40000011400 */
[----:B------:R-:W-:Y:S01]  /*0ce0*/  LOP3.LUT R4, R2, 0xfffffff8, RZ, 0xc0, !PT ;  /* 0xfffffff802047812 */ /* 0x000fe200078ec0ff */
[----:B------:R-:W-:Y:S01]  /*0cf0*/  IMAD.SHL.U32 R9, R9, 0x8, RZ ;  /* 0x0000000809097824 */ /* 0x000fe200078e00ff */
[----:B------:R-:W-:Y:S02]  /*0d00*/  LEA.HI R10, R5, R0, RZ, 0x3 ;  /* 0x00000000050a7211 */ /* 0x000fe400078f18ff */
[----:B------:R-:W-:Y:S01]  /*0d10*/  LOP3.LUT R2, R3, 0x1c0, RZ, 0xc0, !PT ;  /* 0x000001c003027812 */ /* 0x000fe200078ec0ff */
[----:B------:R-:W-:Y:S01]  /*0d20*/  IMAD.IADD R8, R8, 0x1, -R4 ;  /* 0x0000000108087824 */ /* 0x000fe200078e0a04 */
[----:B------:R-:W-:Y:S02]  /*0d30*/  LOP3.LUT R3, R10, 0xfffffff8, RZ, 0xc0, !PT ;  /* 0xfffffff80a037812 */ /* 0x000fe400078ec0ff */
[----:B------:R-:W-:-:S02]  /*0d40*/  SHF.R.U32.HI R4, RZ, 0x3, R2 ;  /* 0x00000003ff047819 */ /* 0x000fc40000011602 */
[----:B------:R-:W-:Y:S01]  /*0d50*/  LOP3.LUT R2, R2, 0x38, R194, 0xf8, !PT ;  /* 0x0000003802027812 */ /* 0x000fe200078ef8c2 */
[----:B------:R-:W-:Y:S01]  /*0d60*/  IMAD.IADD R5, R0, 0x1, -R3 ;  /* 0x0000000100057824 */ /* 0x000fe200078e0a03 */
[----:B------:R-:W-:Y:S02]  /*0d70*/  LOP3.LUT R0, R7, 0xffffffe0, RZ, 0xc0, !PT ;  /* 0xffffffe007007812 */ /* 0x000fe400078ec0ff */
[----:B------:R-:W-:Y:S02]  /*0d80*/  LOP3.LUT R12, R2, R4, RZ, 0x3c, !PT ;  /* 0x00000004020c7212 */ /* 0x000fe400078e3cff */
[--C-:B------:R-:W-:Y:S01]  /*0d90*/  SHF.R.S32.HI R4, RZ, 0x5, R7.reuse ;  /* 0x00000005ff047819 */ /* 0x100fe20000011407 */
[----:B------:R-:W-:Y:S01]  /*0da0*/  IMAD.IADD R16, R17, 0x1, -R0 ;  /* 0x0000000111107824 */ /* 0x000fe200078e0a00 */
[----:B------:R-:W-:Y:S01]  /*0db0*/  SHF.R.S32.HI R2, RZ, 0x1f, R7 ;  /* 0x0000001fff027819 */ /* 0x000fe20000011407 */
[----:B------:R-:W-:Y:S01]  /*0dc0*/  IMAD.SHL.U32 R0, R197, 0x40, RZ ;  /* 0x00000040c5007824 */ /* 0x000fe200078e00ff */
[----:B------:R-:W-:-:S02]  /*0dd0*/  LOP3.LUT R6, R8, 0x1, RZ, 0xc0, !PT ;  /* 0x0000000108067812 */ /* 0x000fc400078ec0ff */
[----:B------:R-:W-:Y:S02]  /*0de0*/  LEA.HI R2, R2, R4, RZ, 0x3 ;  /* 0x0000000402027211 */ /* 0x000fe400078f18ff */
[----:B------:R-:W-:Y:S02]  /*0df0*/  SHF.R.S32.HI R11, RZ, 0x1f, R16 ;  /* 0x0000001fff0b7819 */ /* 0x000fe40000011410 */
[----:B------:R-:W-:Y:S02]  /*0e00*/  LOP3.LUT R0, R0, 0x1c0, RZ, 0xc0, !PT ;  /* 0x000001c000007812 */ /* 0x000fe400078ec0ff */
[----:B------:R-:W-:Y:S02]  /*0e10*/  LOP3.LUT R2, R2, 0xffffff8, RZ, 0xc0, !PT ;  /* 0x0ffffff802027812 */ /* 0x000fe400078ec0ff */
[----:B------:R-:W-:Y:S02]  /*0e20*/  ISETP.NE.U32.AND P0, PT, R6, 0x1, PT ;  /* 0x000000010600780c */ /* 0x000fe40003f05070 */
[----:B------:R-:W-:Y:S01]  /*0e30*/  LEA.HI R11, R11, R16, RZ, 0x2 ;  /* 0x000000100b0b7211 */ /* 0x000fe200078f10ff */
[----:B------:R-:W-:Y:S01]  /*0e40*/  IMAD.IADD R3, R4, 0x1, -R2 ;  /* 0x0000000104037824 */ /* 0x000fe200078e0a02 */
[----:B------:R-:W-:-:S02]  /*0e50*/  LOP3.LUT R7, R0, 0x8, R15, 0xf8, !PT ;  /* 0x0000000800077812 */ /* 0x000fc400078ef80f */
[----:B------:R-:W-:Y:S02]  /*0e60*/  SHF.R.U32.HI R6, RZ, 0x3, R0 ;  /* 0x00000003ff067819 */ /* 0x000fe40000011600 */
[----:B------:R-:W-:Y:S02]  /*0e70*/  LOP3.LUT R0, R13, 0xfffffffc, RZ, 0xc0, !PT ;  /* 0xfffffffc0d007812 */ /* 0x000fe400078ec0ff */
[----:B------:R-:W-:Y:S02]  /*0e80*/  SHF.R.S32.HI R2, RZ, 0x2, R11 ;  /* 0x00000002ff027819 */ /* 0x000fe4000001140b */
[----:B------:R-:W-:Y:S01]  /*0e90*/  LOP3.LUT R13, R7, R6, RZ, 0x3c, !PT ;  /* 0x00000006070d7212 */ /* 0x000fe200078e3cff */
[----:B------:R-:W-:Y:S01]  /*0ea0*/  IMAD.IADD R0, R17, 0x1, -R0 ;  /* 0x0000000111007824 */ /* 0x000fe200078e0a00 */
[----:B------:R-:W-:Y:S01]  /*0eb0*/  LOP3.LUT P4, RZ, R5, 0x2, RZ, 0xc0, !PT ;  /* 0x0000000205ff7812 */ /* 0x000fe2000788c0ff */
[----:B------:R-:W-:Y:S01]  /*0ec0*/  IMAD R15, R3, 0x10, R2 ;  /* 0x00000010030f7824 */ /* 0x000fe200078e0202 */
[C---:B------:R-:W-:Y:S01]  /*0ed0*/  LOP3.LUT P3, RZ, R5.reuse, 0x4, RZ, 0xc0, !PT ;  /* 0x0000000405ff7812 */ /* 0x040fe2000786c0ff */
[----:B------:R-:W-:Y:S01]  /*0ee0*/  IMAD.SHL.U32 R2, R5, 0x40, RZ ;  /* 0x0000004005027824 */ /* 0x000fe200078e00ff */
[----:B------:R-:W-:Y:S01]  /*0ef0*/  LEA.HI R3, R0, R0, RZ, 0x1 ;  /* 0x0000000000037211 */ /* 0x000fe200078f08ff */
[----:B------:R-:W-:Y:S01]  /*0f00*/  IMAD.SHL.U32 R7, R4, 0x400, RZ ;  /* 0x0000040004077824 */ /* 0x000fe200078e00ff */
[C---:B------:R-:W-:Y:S01]  /*0f10*/  R2P PR, R8.reuse, 0x6 ;  /* 0x0000000608007804 */ /* 0x040fe20000000000 */
[----:B------:R-:W-:Y:S01]  /*0f20*/  IMAD.SHL.U32 R4, R8, 0x40, RZ ;  /* 0x0000004008047824 */ /* 0x000fe200078e00ff */
[----:B------:R-:W-:Y:S01]  /*0f30*/  LOP3.LUT R2, R2, 0x1c0, RZ, 0xc0, !PT ;  /* 0x000001c002027812 */ /* 0x000fe200078ec0ff */
[----:B------:R-:W-:Y:S01]  /*0f40*/  IMAD.SHL.U32 R6, R14, 0x8, RZ ;  /* 0x000000080e067824 */ /* 0x000fe200078e00ff */
[----:B------:R-:W-:Y:S01]  /*0f50*/  LOP3.LUT R3, R3, 0x1ffffffe, RZ, 0xc0, !PT ;  /* 0x1ffffffe03037812 */ /* 0x000fe200078ec0ff */
[----:B------:R-:W-:Y:S01]  /*0f60*/  IMAD.SHL.U32 R8, R10, 0x40, RZ ;  /* 0x000000400a087824 */ /* 0x000fe200078e00ff */
[----:B------:R-:W-:Y:S01]  /*0f70*/  LOP3.LUT R4, R4, 0x1c0, RZ, 0xc0, !PT ;  /* 0x000001c004047812 */ /* 0x000fe200078ec0ff */
[----:B------:R-:W-:Y:S01]  /*0f80*/  IMAD R5, R0, 0x2, R7 ;  /* 0x0000000200057824 */ /* 0x000fe200078e0207 */
[----:B------:R-:W-:Y:S01]  /*0f90*/  LOP3.LUT R6, R2, 0x8, R6, 0xf8, !PT ;  /* 0x0000000802067812 */ /* 0x000fe200078ef806 */
[----:B------:R-:W-:Y:S01]  /*0fa0*/  IMAD.MOV.U32 R10, RZ, RZ, 0x40 ;  /* 0x00000040ff0a7424 */ /* 0x000fe200078e00ff */
[----:B------:R-:W-:Y:S01]  /*0fb0*/  LOP3.LUT R12, R12, 0x7ffffe00, R9, 0xf8, !PT ;  /* 0x7ffffe000c0c7812 */ /* 0x000fe200078ef809 */
[----:B------:R-:W-:Y:S01]  /*0fc0*/  IMAD.IADD R9, R0, 0x1, -R3 ;  /* 0x0000000100097824 */ /* 0x000fe200078e0a03 */
[----:B------:R-:W-:Y:S01]  /*0fd0*/  SHF.R.U32.HI R2, RZ, 0x3, R2 ;  /* 0x00000003ff027819 */ /* 0x000fe20000011602 */
[----:B------:R-:W-:Y:S01]  /*0fe0*/  STL [R1+0x8], R15 ;  /* 0x0000080f01007387 */ /* 0x000fe20000100800 */
[----:B------:R-:W-:Y:S01]  /*0ff0*/  LEA.HI R3, R4, R4, RZ, 0x1d ;  /* 0x0000000404037211 */ /* 0x000fe200078fe8ff */
[----:B------:R-:W-:Y:S01]  /*1000*/  IMAD R9, R9, 0x8, R15 ;  /* 0x0000000809097824 */ /* 0x000fe200078e020f */
[----:B------:R-:W-:Y:S01]  /*1010*/  LOP3.LUT R2, R6, R2, RZ, 0x3c, !PT ;  /* 0x0000000206027212 */ /* 0x000fe200078e3cff */
[----:B------:R-:W-:Y:S01]  /*1020*/  IMAD R0, R14, 0x200, R13 ;  /* 0x000002000e007824 */ /* 0x000fe200078e020d */
[----:B------:R-:W-:Y:S01]  /*1030*/  LOP3.LUT R4, R8, 0xfffffe00, RZ, 0xc0, !PT ;  /* 0xfffffe0008047812 */ /* 0x000fe200078ec0ff */
[----:B------:R-:W-:Y:S01]  /*1040*/  IMAD.IADD R8, R5, 0x1, R3 ;  /* 0x0000000105087824 */ /* 0x000fe200078e0203 */
[----:B------:R-:W-:Y:S01]  /*1050*/  IADD3 R198, R194, 0x40, RZ ;  /* 0x00000040c2c67810 */ /* 0x000fe20007ffe0ff */
[----:B------:R1:W-:Y:S01]  /*1060*/  STL [R1+0xc], R9 ;  /* 0x00000c0901007387 */ /* 0x0003e20000100800 */
[CC--:B------:R-:W-:Y:S01]  /*1070*/  IADD3 R3, R2.reuse, R4.reuse, R7 ;  /* 0x0000000402037210 */ /* 0x0c0fe20007ffe007 */
[----:B------:R-:W-:Y:S01]  /*1080*/  IMAD.MOV.U32 R7, RZ, RZ, 0x20 ;  /* 0x00000020ff077424 */ /* 0x000fe200078e00ff */
[----:B------:R-:W-:Y:S01]  /*1090*/  LOP3.LUT R4, R2, R4, RZ, 0xfc, !PT ;  /* 0x0000000402047212 */ /* 0x000fe200078efcff */
[----:B------:R-:W-:Y:S01]  /*10a0*/  IMAD.SHL.U32 R187, R12, 0x2, RZ ;  /* 0x000000020cbb7824 */ /* 0x000fe200078e00ff */
[----:B------:R-:W-:-:S02]  /*10b0*/  LOP3.LUT R2, R11, 0x7ffffffc, RZ, 0xc0, !PT ;  /* 0x7ffffffc0b027812 */ /* 0x000fc400078ec0ff */
[----:B------:R-:W-:Y:S02]  /*10c0*/  IADD3 R199, R194, 0x80, RZ ;  /* 0x00000080c2c77810 */ /* 0x000fe40007ffe0ff */
[----:B------:R-:W-:Y:S01]  /*10d0*/  SHF.R.S32.HI R5, RZ, 0x1f, R198 ;  /* 0x0000001fff057819 */ /* 0x000fe200000114c6 */
[----:B------:R-:W-:Y:S01]  /*10e0*/  IMAD.IADD R2, R16, 0x1, -R2 ;  /* 0x0000000110027824 */ /* 0x000fe200078e0a02 */
[C---:B------:R-:W-:Y:S02]  /*10f0*/  SEL R5, R7.reuse, 0xffffffe0, !P1 ;  /* 0xffffffe007057807 */ /* 0x040fe40004800000 */
[----:B------:R-:W-:Y:S01]  /*1100*/  SHF.R.S32.HI R6, RZ, 0x1f, R199 ;  /* 0x0000001fff067819 */ /* 0x000fe200000114c7 */
[----:B------:R-:W-:Y:S01]  /*1110*/  IMAD.SHL.U32 R222, R2, 0x2, RZ ;  /* 0x0000000202de7824 */ /* 0x000fe200078e00ff */
[----:B------:R-:W-:Y:S02]  /*1120*/  SEL R2, R7, 0xffffffe0, !P4 ;  /* 0xffffffe007027807 */ /* 0x000fe40006000000 */
[----:B------:R-:W-:-:S02]  /*1130*/  SEL R6, R10, 0xffffffc0, !P2 ;  /* 0xffffffc00a067807 */ /* 0x000fc40005000000 */
[C---:B------:R-:W-:Y:S02]  /*1140*/  IADD3 R249, R222.reuse, 0x8, RZ ;  /* 0x00000008def97810 */ /* 0x040fe40007ffe0ff */
[C---:B------:R-:W-:Y:S02]  /*1150*/  IADD3 R246, R222.reuse, 0x20, RZ ;  /* 0x00000020def67810 */ /* 0x040fe40007ffe0ff */
[C---:B------:R-:W-:Y:S02]  /*1160*/  IADD3 R243, R222.reuse, 0x38, RZ ;  /* 0x00000038def37810 */ /* 0x040fe40007ffe0ff */
[C---:B------:R-:W-:Y:S02]  /*1170*/  IADD3 R240, R222.reuse, 0x50, RZ ;  /* 0x00000050def07810 */ /* 0x040fe40007ffe0ff */
[----:B------:R-:W-:Y:S02]  /*1180*/  IADD3 R237, R222, 0x68, RZ ;  /* 0x00000068deed7810 */ /* 0x000fe40007ffe0ff */
[----:B------:R-:W-:-:S02]  /*1190*/  SHF.R.S32.HI R7, RZ, 0x1f, R249 ;  /* 0x0000001fff077819 */ /* 0x000fc400000114f9 */
[C---:B------:R-:W-:Y:S02]  /*11a0*/  IADD3 R234, R222.reuse, 0x80, RZ ;  /* 0x00000080deea7810 */ /* 0x040fe40007ffe0ff */
[----:B------:R-:W-:Y:S02]  /*11b0*/  SHF.R.S32.HI R7, RZ, 0x1f, R246 ;  /* 0x0000001fff077819 */ /* 0x000fe400000114f6 */
[C---:B------:R-:W-:Y:S02]  /*11c0*/  IADD3 R231, R222.reuse, 0x98, RZ ;  /* 0x00000098dee77810 */ /* 0x040fe40007ffe0ff */
[----:B------:R-:W-:Y:S02]  /*11d0*/  SHF.R.S32.HI R7, RZ, 0x1f, R243 ;  /* 0x0000001fff077819 */ /* 0x000fe400000114f3 */
[----:B------:R-:W-:Y:S02]  /*11e0*/  IADD3 R228, R222, 0xb0, RZ ;  /* 0x000000b0dee47810 */ /* 0x000fe40007ffe0ff */
[----:B------:R-:W-:-:S02]  /*11f0*/  LEA R223, R8, 0x80, 0x1 ;  /* 0x0000008008df7811 */ /* 0x000fc400078e08ff */
[----:B------:R-:W-:Y:S02]  /*1200*/  SHF.R.S32.HI R7, RZ, 0x1f, R240 ;  /* 0x0000001fff077819 */ /* 0x000fe400000114f0 */
[----:B------:R-:W-:Y:S01]  /*1210*/  SHF.R.S32.HI R7, RZ, 0x1f, R237 ;  /* 0x0000001fff077819 */ /* 0x000fe200000114ed */
[C---:B------:R-:W-:Y:S01]  /*1220*/  IMAD.IADD R226, R223.reuse, 0x1, R5 ;  /* 0x00000001dfe27824 */ /* 0x040fe200078e0205 */
[----:B------:R-:W-:Y:S02]  /*1230*/  SHF.R.S32.HI R7, RZ, 0x1f, R234 ;  /* 0x0000001fff077819 */ /* 0x000fe400000114ea */
[----:B------:R-:W-:Y:S01]  /*1240*/  SHF.R.S32.HI R7, RZ, 0x1f, R231 ;  /* 0x0000001fff077819 */ /* 0x000fe200000114e7 */
[----:B------:R-:W-:Y:S01]  /*1250*/  IMAD.IADD R252, R226, 0x1, R6 ;  /* 0x00000001e2fc7824 */ /* 0x000fe200078e0206 */
[----:B------:R-:W-:Y:S01]  /*1260*/  SHF.R.S32.HI R7, RZ, 0x1f, R228 ;  /* 0x0000001fff077819 */ /* 0x000fe200000114e4 */
[----:B------:R-:W-:Y:S01]  /*1270*/  IMAD.IADD R7, R223, 0x1, R6 ;  /* 0x00000001df077824 */ /* 0x000fe200078e0206 */
[----:B------:R-:W-:-:S02]  /*1280*/  IADD3 R247, R222, 0x18, RZ ;  /* 0x00000018def77810 */ /* 0x000fc40007ffe0ff */
[C---:B------:R-:W-:Y:S02]  /*1290*/  IADD3 R248, R222.reuse, 0x10, RZ ;  /* 0x00000010def87810 */ /* 0x040fe40007ffe0ff */
[----:B------:R2:W-:Y:S01]  /*12a0*/  STL [R1], R7 ;  /* 0x0000000701007387 */ /* 0x0005e20000100800 */
[C---:B------:R-:W-:Y:S02]  /*12b0*/  IADD3 R244, R222.reuse, 0x30, RZ ;  /* 0x00000030def47810 */ /* 0x040fe40007ffe0ff */
[C---:B------:R-:W-:Y:S02]  /*12c0*/  IADD3 R224, R223.reuse, -0x10, RZ ;  /* 0xfffffff0dfe07810 */ /* 0x040fe40007ffe0ff */
[C---:B------:R-:W-:Y:S02]  /*12d0*/  IADD3 R245, R222.reuse, 0x28, RZ ;  /* 0x00000028def57810 */ /* 0x040fe40007ffe0ff */
[----:B------:R-:W-:Y:S02]  /*12e0*/  IADD3 R241, R222, 0x48, RZ ;  /* 0x00000048def17810 */ /* 0x000fe40007ffe0ff */
[----:B------:R-:W-:-:S02]  /*12f0*/  @P0 IADD3 R224, R223, 0x10, RZ ;  /* 0x00000010dfe00810 */ /* 0x000fc40007ffe0ff */
[----:B------:R-:W-:Y:S02]  /*1300*/  LEA R183, R3, 0xc100, 0x1 ;  /* 0x0000c10003b77811 */ /* 0x000fe400078e08ff */
[----:B------:R-:W-:Y:S01]  /*1310*/  LEA R178, R4, 0x100, 0x1 ;  /* 0x0000010004b27811 */ /* 0x000fe200078e08ff */
[----:B------:R-:W-:Y:S01]  /*1320*/  IMAD.IADD R225, R5, 0x1, R224 ;  /* 0x0000000105e17824 */ /* 0x000fe200078e02e0 */
[C---:B------:R-:W-:Y:S01]  /*1330*/  IADD3 R242, R222.reuse, 0x40, RZ ;  /* 0x00000040def27810 */ /* 0x040fe20007ffe0ff */
[----:B------:R-:W-:Y:S01]  /*1340*/  IMAD.IADD R184, R183, 0x1, R2 ;  /* 0x00000001b7b87824 */ /* 0x000fe200078e0202 */
[----:B------:R-:W-:Y:S01]  /*1350*/  IADD3 R238, R222, 0x60, RZ ;  /* 0x00000060deee7810 */ /* 0x000fe20007ffe0ff */
[----:B------:R-:W-:Y:S01]  /*1360*/  IMAD.IADD R179, R2, 0x1, R178 ;  /* 0x0000000102b37824 */ /* 0x000fe200078e02b2 */
[----:B------:R-:W-:Y:S01]  /*1370*/  IADD3 R239, R222, 0x58, RZ ;  /* 0x00000058deef7810 */ /* 0x000fe20007ffe0ff */
[----:B------:R-:W-:Y:S01]  /*1380*/  IMAD.IADD R251, R6, 0x1, R224 ;  /* 0x0000000106fb7824 */ /* 0x000fe200078e02e0 */
[----:B------:R-:W-:Y:S01]  /*1390*/  IADD3 R235, R222, 0x78, RZ ;  /* 0x00000078deeb7810 */ /* 0x000fe20007ffe0ff */
[----:B------:R-:W-:Y:S01]  /*13a0*/  IMAD.IADD R250, R225, 0x1, R6 ;  /* 0x00000001e1fa7824 */ /* 0x000fe200078e0206 */
[----:B------:R-:W-:-:S02]  /*13b0*/  SHF.R.S32.HI R8, RZ, 0x1f, R247 ;  /* 0x0000001fff087819 */ /* 0x000fc400000114f7 */
[----:B------:R-:W-:Y:S02]  /*13c0*/  LEA R176, R0, 0x6100, 0x1 ;  /* 0x0000610000b07811 */ /* 0x000fe400078e08ff */
[C---:B------:R-:W-:Y:S02]  /*13d0*/  IADD3 R236, R222.reuse, 0x70, RZ ;  /* 0x00000070deec7810 */ /* 0x040fe40007ffe0ff */
[----:B------:R-:W-:Y:S02]  /*13e0*/  IADD3 R232, R222, 0x90, RZ ;  /* 0x00000090dee87810 */ /* 0x000fe40007ffe0ff */
[----:B-1----:R-:W-:Y:S02]  /*13f0*/  SHF.R.S32.HI R9, RZ, 0x1f, R248 ;  /* 0x0000001fff097819 */ /* 0x002fe400000114f8 */
[----:B------:R-:W-:Y:S02]  /*1400*/  SHF.R.S32.HI R8, RZ, 0x1f, R244 ;  /* 0x0000001fff087819 */ /* 0x000fe400000114f4 */
[----:B------:R-:W-:-:S02]  /*1410*/  SEL R0, R10, 0xffffffc0, !P3 ;  /* 0xffffffc00a007807 */ /* 0x000fc40005800000 */
[C---:B------:R-:W-:Y:S02]  /*1420*/  IADD3 R233, R222.reuse, 0x88, RZ ;  /* 0x00000088dee97810 */ /* 0x040fe40007ffe0ff */
[----:B------:R-:W-:Y:S01]  /*1430*/  IADD3 R229, R222, 0xa8, RZ ;  /* 0x000000a8dee57810 */ /* 0x000fe20007ffe0ff */
[----:B------:R-:W-:Y:S01]  /*1440*/  IMAD.IADD R186, R183, 0x1, R0 ;  /* 0x00000001b7ba7824 */ /* 0x000fe200078e0200 */
[----:B------:R-:W-:Y:S01]  /*1450*/  SHF.R.S32.HI R9, RZ, 0x1f, R245 ;  /* 0x0000001fff097819 */ /* 0x000fe200000114f5 */
[----:B------:R-:W-:Y:S01]  /*1460*/  IMAD.IADD R181, R0, 0x1, R178 ;  /* 0x0000000100b57824 */ /* 0x000fe200078e02b2 */
[----:B------:R-:W-:Y:S01]  /*1470*/  SHF.R.S32.HI R8, RZ, 0x1f, R241 ;  /* 0x0000001fff087819 */ /* 0x000fe200000114f1 */
[----:B------:R-:W-:Y:S01]  /*1480*/  IMAD.IADD R185, R184, 0x1, R0 ;  /* 0x00000001b8b97824 */ /* 0x000fe200078e0200 */
[----:B------:R-:W-:Y:S01]  /*1490*/  IADD3 R230, R222, 0xa0, RZ ;  /* 0x000000a0dee67810 */ /* 0x000fe20007ffe0ff */
[----:B------:R-:W-:Y:S01]  /*14a0*/  IMAD.IADD R180, R0, 0x1, R179 ;  /* 0x0000000100b47824 */ /* 0x000fe200078e02b3 */
[----:B------:R-:W-:-:S02]  /*14b0*/  IADD3 R227, R222, 0xb8, RZ ;  /* 0x000000b8dee37810 */ /* 0x000fc40007ffe0ff */
[----:B------:R-:W-:Y:S02]  /*14c0*/  SHF.R.S32.HI R9, RZ, 0x1f, R242 ;  /* 0x0000001fff097819 */ /* 0x000fe400000114f2 */
[----:B------:R-:W-:Y:S02]  /*14d0*/  SHF.R.S32.HI R8, RZ, 0x1f, R238 ;  /* 0x0000001fff087819 */ /* 0x000fe400000114ee */
[----:B------:R-:W-:Y:S02]  /*14e0*/  SHF.R.S32.HI R9, RZ, 0x1f, R239 ;  /* 0x0000001fff097819 */ /* 0x000fe400000114ef */
[----:B------:R-:W-:Y:S02]  /*14f0*/  SHF.R.S32.HI R8, RZ, 0x1f, R235 ;  /* 0x0000001fff087819 */ /* 0x000fe400000114eb */
[----:B------:R-:W-:Y:S02]  /*1500*/  SHF.R.S32.HI R9, RZ, 0x1f, R236 ;  /* 0x0000001fff097819 */ /* 0x000fe400000114ec */
[----:B------:R-:W-:-:S02]  /*1510*/  SHF.R.S32.HI R8, RZ, 0x1f, R232 ;  /* 0x0000001fff087819 */ /* 0x000fc400000114e8 */
[----:B------:R-:W-:Y:S02]  /*1520*/  SHF.R.S32.HI R9, RZ, 0x1f, R233 ;  /* 0x0000001fff097819 */ /* 0x000fe400000114e9 */
[----:B------:R-:W-:Y:S02]  /*1530*/  SHF.R.S32.HI R8, RZ, 0x1f, R229 ;  /* 0x0000001fff087819 */ /* 0x000fe400000114e5 */
[----:B------:R-:W-:Y:S02]  /*1540*/  SHF.R.S32.HI R11, RZ, 0x1f, R194 ;  /* 0x0000001fff0b7819 */ /* 0x000fe400000114c2 */
[----:B------:R-:W-:Y:S02]  /*1550*/  SHF.R.S32.HI R9, RZ, 0x1f, R230 ;  /* 0x0000001fff097819 */ /* 0x000fe400000114e6 */
[----:B--2---:R-:W-:Y:S02]  /*1560*/  SHF.R.S32.HI R8, RZ, 0x1f, R227 ;  /* 0x0000001fff087819 */ /* 0x004fe400000114e3 */
.L_x_121:
[----:B------:R-:W-:-:S04]  /*1570*/  IMAD.MOV.U32 R8, RZ, RZ, 0x4 ;  /* 0x00000004ff087424 */ /* 0x000fc800078e00ff */
[----:B------:R-:W-:-:S05]  /*1580*/  IMAD.WIDE R2, R215, R8, c[0x0][0x588] ;  /* 0x00016200d7027625 */ /* 0x000fca00078e0208 */
[----:B------:R-:W2:Y:S01]  /*1590*/  LDG.E R216, [R2.64] ;  /* 0x0000000602d87981 */ /* 0x000ea2000c1e1900 */
[----:B------:R-:W-:Y:S01]  /*15a0*/  ISETP.NE.U32.AND P4, PT, RZ, c[0x0][0x370], PT ;  /* 0x0000dc00ff007a0c */ /* 0x000fe20003f85070 */
[----:B------:R-:W-:Y:S01]  /*15b0*/  IMAD.MOV.U32 R202, RZ, RZ, RZ ;  /* 0x000000ffffca7224 */ /* 0x000fe200078e00ff */
[----:B------:R-:W-:Y:S01]  /*15c0*/  ISETP.NE.U32.AND P3, PT, RZ, c[0x0][0x360], PT ;  /* 0x0000d800ff007a0c */ /* 0x000fe20003f65070 */
[----:B------:R-:W-:Y:S01]  /*15d0*/  IMAD.MOV.U32 R11, RZ, RZ, RZ ;  /* 0x000000ffff0b7224 */ /* 0x000fe200078e00ff */
[----:B------:R-:W-:Y:S02]  /*15e0*/  ISETP.NE.AND.EX P4, PT, RZ, c[0x0][0x374], PT, P4 ;  /* 0x0000dd00ff007a0c */ /* 0x000fe40003f85340 */
[----:B------:R-:W-:Y:S02]  /*15f0*/  ISETP.NE.AND.EX P3, PT, RZ, c[0x0][0x364], PT, P3 ;  /* 0x0000d900ff007a0c */ /* 0x000fe40003f65330 */
[----:B------:R-:W-:-:S04]  /*1600*/  ISETP.NE.U32.AND P0, PT, RZ, c[0x0][0x348], PT ;  /* 0x0000d200ff007a0c */ /* 0x000fc80003f05070 */
[----:B------:R-:W-:Y:S02]  /*1610*/  ISETP.NE.AND.EX P0, PT, RZ, c[0x0][0x34c], PT, P0 ;  /* 0x0000d300ff007a0c */ /* 0x000fe40003f05300 */
[----:B--2---:R-:W-:Y:S01]  /*1620*/  SHF.R.S32.HI R220, RZ, 0x1f, R216 ;  /* 0x0000001fffdc7819 */ /* 0x004fe200000114d8 */
[C---:B------:R-:W-:Y:S02]  /*1630*/  IMAD.SHL.U32 R217, R216.reuse, 0x4, RZ ;  /* 0x00000004d8d97824 */ /* 0x040fe400078e00ff */
[C---:B------:R-:W-:Y:S02]  /*1640*/  @P4 LEA R6, P2, R216.reuse, c[0x0][0x370], 0x2 ;  /* 0x0000dc00d8064a11 */ /* 0x040fe400078410ff */
[C-C-:B------:R-:W-:Y:S02]  /*1650*/  SHF.L.U64.HI R218, R216.reuse, 0x2, R220.reuse ;  /* 0x00000002d8da7819 */ /* 0x140fe400000102dc */
[----:B------:R-:W-:Y:S02]  /*1660*/  @P4 LEA.HI.X R7, R216, c[0x0][0x374], R220, 0x2, P2 ;  /* 0x0000dd00d8074a11 */ /* 0x000fe400010f14dc */
[----:B------:R-:W-:-:S02]  /*1670*/  @P3 IADD3 R4, P1, R217, c[0x0][0x360], RZ ;  /* 0x0000d800d9043a10 */ /* 0x000fc40007f3e0ff */
[----:B------:R-:W-:Y:S01]  /*1680*/  IADD3 R2, P2, R217, c[0x0][0x348], RZ ;  /* 0x0000d200d9027a10 */ /* 0x000fe20007f5e0ff */
[----:B------:R1:W5:Y:S01]  /*1690*/  @P4 LDG.E R202, [R6.64] ;  /* 0x0000000606ca4981 */ /* 0x000362000c1e1900 */
[C---:B------:R-:W-:Y:S02]  /*16a0*/  @P3 IADD3.X R5, R218.reuse, c[0x0][0x364], RZ, P1, !PT ;  /* 0x0000d900da053a10 */ /* 0x040fe40000ffe4ff */
[----:B------:R-:W-:-:S03]  /*16b0*/  IADD3.X R3, R218, c[0x0][0x34c], RZ, P2, !PT ;  /* 0x0000d300da037a10 */ /* 0x000fc600017fe4ff */
[----:B------:R1:W5:Y:S04]  /*16c0*/  @P3 LDG.E R15, [R4.64] ;  /* 0x00000006040f3981 */ /* 0x000368000c1e1900 */
[----:B------:R1:W5:Y:S01]  /*16d0*/  @P0 LDG.E R11, [R2.64] ;  /* 0x00000006020b0981 */ /* 0x000362000c1e1900 */
[----:B------:R-:W-:Y:S01]  /*16e0*/  YIELD ;  /* 0x0000000000007946 */ /* 0x000fe20003800000 */
[----:B------:R-:W-:Y:S05]  /*16f0*/  @P3 BRA `(.L_x_31) ;  /* 0x0000005000003947 */ /* 0x000fea0003800000 */
[----:B-----5:R-:W-:Y:S01]  /*1700*/  MOV R15, c[0x0][0x168] ;  /* 0x00005a00000f7a02 */ /* 0x020fe20000000f00 */
[----:B------:R-:W-:Y:S05]  /*1710*/  @!P0 BRA `(.L_x_31) ;  /* 0x0000003000008947 */ /* 0x000fea0003800000 */
[----:B------:R2:W3:Y:S04]  /*1720*/  LDG.E R0, [R2.64] ;  /* 0x0000000602007981 */ /* 0x0004e8000c1e1900 */
[----:B-12---:R-:W3:Y:S02]  /*1730*/  LDG.E R2, [R2.64+0x4] ;  /* 0x0000040602027981 */ /* 0x006ee4000c1e1900 */
[----:B---3--:R-:W-:-:S02]  /*1740*/  IADD3 R15, -R0, R2, RZ ;  /* 0x00000002000f7210 */ /* 0x008fc40007ffe1ff */
.L_x_31:
[----:B------:R-:W-:-:S04]  /*1750*/  ISETP.NE.U32.AND P1, PT, RZ, c[0x0][0x368], PT ;  /* 0x0000da00ff007a0c */ /* 0x000fc80003f25070 */
[----:B------:R-:W-:-:S13]  /*1760*/  ISETP.NE.AND.EX P1, PT, RZ, c[0x0][0x36c], PT, P1 ;  /* 0x0000db00ff007a0c */ /* 0x000fda0003f25310 */
[----:B------:R-:W-:Y:S05]  /*1770*/  @!P1 BRA `(.L_x_32) ;  /* 0x0000004000009947 */ /* 0x000fea0003800000 */
[----:B-1----:R-:W-:-:S04]  /*1780*/  IADD3 R2, P1, R217, c[0x0][0x368], RZ ;  /* 0x0000da00d9027a10 */ /* 0x002fc80007f3e0ff */
[----:B------:R-:W-:-:S05]  /*1790*/  IADD3.X R3, R218, c[0x0][0x36c], RZ, P1, !PT ;  /* 0x0000db00da037a10 */ /* 0x000fca0000ffe4ff */
[----:B------:R1:W5:Y:S01]  /*17a0*/  LDG.E R0, [R2.64] ;  /* 0x0000000602007981 */ /* 0x000362000c1e1900 */
[----:B------:R-:W-:Y:S05]  /*17b0*/  BRA `(.L_x_33) ;  /* 0x0000008000007947 */ /* 0x000fea0003800000 */
.L_x_32:
[----:B------:R-:W-:Y:S01]  /*17c0*/  ISETP.NE.U32.AND P1, PT, RZ, c[0x0][0x350], PT ;  /* 0x0000d400ff007a0c */ /* 0x000fe20003f25070 */
[----:B------:R-:W-:-:S03]  /*17d0*/  IMAD.U32 R0, RZ, RZ, UR5 ;  /* 0x00000005ff007e24 */ /* 0x000fc6000f8e00ff */
[----:B------:R-:W-:-:S13]  /*17e0*/  ISETP.NE.AND.EX P1, PT, RZ, c[0x0][0x354], PT, P1 ;  /* 0x0000d500ff007a0c */ /* 0x000fda0003f25310 */
[----:B------:R-:W-:Y:S05]  /*17f0*/  @!P1 BRA `(.L_x_33) ;  /* 0x0000004000009947 */ /* 0x000fea0003800000 */
[----:B-1----:R-:W-:-:S05]  /*1800*/  IMAD.WIDE R2, R216, R8, c[0x0][0x350] ;  /* 0x0000d400d8027625 */ /* 0x002fca00078e0208 */
[----:B------:R-:W2:Y:S04]  /*1810*/  LDG.E R4, [R2.64] ;  /* 0x0000000602047981 */ /* 0x000ea8000c1e1900 */
[----:B------:R-:W2:Y:S02]  /*1820*/  LDG.E R0, [R2.64+0x4] ;  /* 0x0000040602007981 */ /* 0x000ea4000c1e1900 */
[----:B--2---:R-:W-:-:S05]  /*1830*/  IADD3 R0, -R4, R0, RZ ;  /* 0x0000000004007210 */ /* 0x004fca0007ffe1ff */
.L_x_33:
[----:B-----5:R-:W-:Y:S01]  /*1840*/  IMAD.IADD R16, R0, 0x1, -R202 ;  /* 0x0000000100107824 */ /* 0x020fe200078e0aca */
[C---:B-1----:R-:W-:Y:S01]  /*1850*/  LOP3.LUT R3, R214.reuse, 0xff000000, RZ, 0xc0, !PT ;  /* 0xff000000d6037812 */ /* 0x042fe200078ec0ff */
[----:B------:R-:W-:Y:S01]  /*1860*/  BSSY B0, `(.L_x_34) ;  /* 0x000002b000007945 */ /* 0x000fe20003800000 */
[----:B------:R-:W-:Y:S02]  /*1870*/  LOP3.LUT R4, R214, 0xff0000, RZ, 0xc0, !PT ;  /* 0x00ff0000d6047812 */ /* 0x000fe400078ec0ff */
[----:B------:R-:W-:-:S02]  /*1880*/  ISETP.GE.AND P1, PT, R16, 0x1, PT ;  /* 0x000000011000780c */ /* 0x000fc40003f26270 */
[----:B------:R-:W-:Y:S02]  /*1890*/  IADD3 R0, R16, 0x3f, RZ ;  /* 0x0000003f10007810 */ /* 0x000fe40007ffe0ff */
[----:B------:R-:W-:Y:S02]  /*18a0*/  SHF.R.U32.HI R3, RZ, 0x8, R3 ;  /* 0x00000008ff037819 */ /* 0x000fe40000011603 */
[----:B------:R-:W-:Y:S02]  /*18b0*/  SHF.R.S32.HI R2, RZ, 0x1f, R0 ;  /* 0x0000001fff027819 */ /* 0x000fe40000011400 */
[----:B------:R-:W-:Y:S02]  /*18c0*/  LEA.HI R3, R4, R3, RZ, 0x10 ;  /* 0x0000000304037211 */ /* 0x000fe400078f80ff */
[----:B------:R-:W-:Y:S01]  /*18d0*/  LEA.HI R0, R2, R0, RZ, 0x6 ;  /* 0x0000000002007211 */ /* 0x000fe200078f30ff */
[----:B------:R-:W-:Y:S01]  /*18e0*/  IMAD.MOV.U32 R2, RZ, RZ, RZ ;  /* 0x000000ffff027224 */ /* 0x000fe200078e00ff */
[----:B------:R-:W-:-:S02]  /*18f0*/  LOP3.LUT R221, R3, 0xff, RZ, 0xc0, !PT ;  /* 0x000000ff03dd7812 */ /* 0x000fc400078ec0ff */
[----:B------:R-:W-:Y:S02]  /*1900*/  SHF.R.U32.HI R219, RZ, 0x10, R3 ;  /* 0x00000010ffdb7819 */ /* 0x000fe40000011603 */
[----:B------:R-:W-:Y:S01]  /*1910*/  SHF.R.S32.HI R10, RZ, 0x6, R0 ;  /* 0x00000006ff0a7819 */ /* 0x000fe20000011400 */
[----:B------:R-:W-:Y:S05]  /*1920*/  @!P1 BRA `(.L_x_35) ;  /* 0x000001e000009947 */ /* 0x000fea0003800000 */
[----:B------:R-:W-:Y:S01]  /*1930*/  ISETP.NE.AND P1, PT, R219, RZ, PT ;  /* 0x000000ffdb00720c */ /* 0x000fe20003f25270 */
[----:B------:R-:W-:-:S03]  /*1940*/  IMAD.MOV.U32 R4, RZ, RZ, RZ ;  /* 0x000000ffff047224 */ /* 0x000fc600078e00ff */
[----:B------:R-:W-:-:S04]  /*1950*/  SEL R0, R219, c[0x0][0x338], P1 ;  /* 0x0000ce00db007a07 */ /* 0x000fc80000800000 */
[----:B------:R-:W-:Y:S02]  /*1960*/  IABS R3, R0 ;  /* 0x0000000000037213 */ /* 0x000fe40000000000 */
[----:B------:R-:W-:Y:S02]  /*1970*/  IADD3 R6, R10, -0x1, R0 ;  /* 0xffffffff0a067810 */ /* 0x000fe40007ffe000 */
[----:B------:R-:W1:Y:S02]  /*1980*/  I2F.RP R2, R3 ;  /* 0x0000000300027306 */ /* 0x000e640000209400 */
[----:B------:R-:W-:-:S06]  /*1990*/  IABS R9, R6 ;  /* 0x0000000600097213 */ /* 0x000fcc0000000000 */
[----:B-1----:R-:W1:Y:S02]  /*19a0*/  MUFU.RCP R2, R2 ;  /* 0x0000000200027308 */ /* 0x002e640000001000 */
[----:B-1----:R-:W-:-:S06]  /*19b0*/  IADD3 R2, R2, 0xffffffe, RZ ;  /* 0x0ffffffe02027810 */ /* 0x002fcc0007ffe0ff */
[----:B------:R-:W1:Y:S02]  /*19c0*/  F2I.FTZ.U32.TRUNC.NTZ R5, R2 ;  /* 0x0000000200057305 */ /* 0x000e64000021f000 */
[----:B-1----:R-:W-:-:S04]  /*19d0*/  IMAD.MOV R2, RZ, RZ, -R5 ;  /* 0x000000ffff027224 */ /* 0x002fc800078e0a05 */
[----:B------:R-:W-:Y:S01]  /*19e0*/  IMAD.MOV.U32 R7, RZ, RZ, R2 ;  /* 0x000000ffff077224 */ /* 0x000fe200078e0002 */
[----:B------:R-:W-:-:S03]  /*19f0*/  IABS R2, R0 ;  /* 0x0000000000027213 */ /* 0x000fc60000000000 */
[----:B------:R-:W-:Y:S02]  /*1a00*/  IMAD R7, R7, R3, RZ ;  /* 0x0000000307077224 */ /* 0x000fe400078e02ff */
[----:B------:R-:W-:Y:S02]  /*1a10*/  IMAD.MOV R8, RZ, RZ, -R2 ;  /* 0x000000ffff087224 */ /* 0x000fe400078e0a02 */
[----:B------:R-:W-:-:S04]  /*1a20*/  IMAD.HI.U32 R2, R5, R7, R4 ;  /* 0x0000000705027227 */ /* 0x000fc800078e0004 */
[----:B------:R-:W-:Y:S02]  /*1a30*/  IMAD.MOV.U32 R4, RZ, RZ, R9 ;  /* 0x000000ffff047224 */ /* 0x000fe400078e0009 */
[----:B------:R-:W-:Y:S02]  /*1a40*/  IMAD.MOV.U32 R5, RZ, RZ, R8 ;  /* 0x000000ffff057224 */ /* 0x000fe400078e0008 */
[----:B------:R-:W-:-:S04]  /*1a50*/  IMAD.HI.U32 R2, R2, R4, RZ ;  /* 0x0000000402027227 */ /* 0x000fc800078e00ff */
[----:B------:R-:W-:-:S05]  /*1a60*/  IMAD R4, R2, R5, R4 ;  /* 0x0000000502047224 */ /* 0x000fca00078e0204 */
[----:B------:R-:W-:-:S13]  /*1a70*/  ISETP.GT.U32.AND P2, PT, R3, R4, PT ;  /* 0x000000040300720c */ /* 0x000fda0003f44070 */
[----:B------:R-:W-:Y:S01]  /*1a80*/  @!P2 IMAD.IADD R4, R4, 0x1, -R3 ;  /* 0x000000010404a824 */ /* 0x000fe200078e0a03 */
[----:B------:R-:W-:Y:S02]  /*1a90*/  @!P2 IADD3 R2, R2, 0x1, RZ ;  /* 0x000000010202a810 */ /* 0x000fe40007ffe0ff */
[----:B------:R-:W-:Y:S02]  /*1aa0*/  ISETP.NE.AND P2, PT, R0, RZ, PT ;  /* 0x000000ff0000720c */ /* 0x000fe40003f45270 */
[----:B------:R-:W-:Y:S02]  /*1ab0*/  ISETP.GE.U32.AND P3, PT, R4, R3, PT ;  /* 0x000000030400720c */ /* 0x000fe40003f66070 */
[----:B------:R-:W-:-:S04]  /*1ac0*/  LOP3.LUT R3, R6, R0, RZ, 0x3c, !PT ;  /* 0x0000000006037212 */ /* 0x000fc800078e3cff */
[----:B------:R-:W-:-:S07]  /*1ad0*/  ISETP.GE.AND P1, PT, R3, RZ, PT ;  /* 0x000000ff0300720c */ /* 0x000fce0003f26270 */
[----:B------:R-:W-:-:S06]  /*1ae0*/  @P3 IADD3 R2, R2, 0x1, RZ ;  /* 0x0000000102023810 */ /* 0x000fcc0007ffe0ff */
[----:B------:R-:W-:Y:S01]  /*1af0*/  @!P1 IMAD.MOV R2, RZ, RZ, -R2 ;  /* 0x000000ffff029224 */ /* 0x000fe200078e0a02 */
[----:B------:R-:W-:Y:S02]  /*1b00*/  @!P2 LOP3.LUT R2, RZ, R0, RZ, 0x33, !PT ;  /* 0x00000000ff02a212 */ /* 0x000fe400078e33ff */
.L_x_35:
[----:B------:R-:W-:Y:S05]  /*1b10*/  BSYNC B0 ;  /* 0x0000000000007941 */ /* 0x000fea0003800000 */
.L_x_34:
[----:B------:R-:W-:Y:S01]  /*1b20*/  IMAD R200, R221, R2, RZ ;  /* 0x00000002ddc87224 */ /* 0x000fe200078e02ff */
[----:B------:R-:W-:Y:S01]  /*1b30*/  PRMT R0, RZ, 0x7610, R0 ;  /* 0x00007610ff007816 */ /* 0x000fe20000000000 */
[----:B------:R-:W-:Y:S01]  /*1b40*/  CS2R R22, SRZ ;  /* 0x0000000000167805 */ /* 0x000fe2000001ff00 */
[----:B------:R-:W-:Y:S01]  /*1b50*/  CS2R R26, SRZ ;  /* 0x00000000001a7805 */ /* 0x000fe2000001ff00 */
[----:B------:R-:W-:Y:S01]  /*1b60*/  IMAD.IADD R2, R200, 0x1, R2 ;  /* 0x00000001c8027824 */ /* 0x000fe200078e0202 */
[----:B------:R-:W-:Y:S01]  /*1b70*/  CS2R R24, SRZ ;  /* 0x0000000000187805 */ /* 0x000fe2000001ff00 */
[----:B------:R-:W-:Y:S01]  /*1b80*/  CS2R R42, SRZ ;  /* 0x00000000002a7805 */ /* 0x000fe2000001ff00 */
[----:B------:R-:W-:Y:S01]  /*1b90*/  CS2R R92, SRZ ;  /* 0x00000000005c7805 */ /* 0x000fe2000001ff00 */
[----:B------:R-:W-:Y:S01]  /*1ba0*/  CS2R R70, SRZ ;  /* 0x0000000000467805 */ /* 0x000fe2000001ff00 */
[----:B------:R-:W-:Y:S01]  /*1bb0*/  IMNMX R160, R10, R2, PT ;  /* 0x000000020aa07217 */ /* 0x000fe20003800200 */
[----:B------:R-:W-:Y:S01]  /*1bc0*/  CS2R R100, SRZ ;  /* 0x0000000000647805 */ /* 0x000fe2000001ff00 */
[----:B------:R-:W-:Y:S01]  /*1bd0*/  CS2R R82, SRZ ;  /* 0x0000000000527805 */ /* 0x000fe2000001ff00 */
[----:B------:R-:W-:Y:S01]  /*1be0*/  CS2R R128, SRZ ;  /* 0x0000000000807805 */ /* 0x000fe2000001ff00 */
[----:B------:R-:W-:Y:S01]  /*1bf0*/  ISETP.GT.AND P1, PT, R160, R200, PT ;  /* 0x000000c8a000720c */ /* 0x000fe20003f24270 */
        /* <DEDUP_REMOVED lines=41> */
[----:B------:R-:W-:-:S04]  /*1e90*/  ISETP.NE.U32.AND P1, PT, RZ, c[0x0][0x340], PT ;  /* 0x0000d000ff007a0c */ /* 0x000fc80003f25070 */
[----:B------:R-:W-:-:S13]  /*1ea0*/  ISETP.NE.AND.EX P1, PT, RZ, c[0x0][0x344], PT, P1 ;  /* 0x0000d100ff007a0c */ /* 0x000fda0003f25310 */
[----:B------:R-:W-:-:S04]  /*1eb0*/  @P1 IADD3 R2, P2, R217, c[0x0][0x340], RZ ;  /* 0x0000d000d9021a10 */ /* 0x000fc80007f5e0ff */
[----:B------:R-:W-:-:S05]  /*1ec0*/  @P1 IADD3.X R3, R218, c[0x0][0x344], RZ, P2, !PT ;  /* 0x0000d100da031a10 */ /* 0x000fca00017fe4ff */
[----:B------:R1:W5:Y:S01]  /*1ed0*/  @P1 LDG.E R14, [R2.64] ;  /* 0x00000006020e1981 */ /* 0x000362000c1e1900 */
[----:B------:R-:W-:Y:S01]  /*1ee0*/  SHF.R.S32.HI R0, RZ, 0x1f, R11 ;  /* 0x0000001fff007819 */ /* 0x000fe2000001140b */
[----:B------:R-:W-:Y:S01]  /*1ef0*/  IMAD.MOV.U32 R4, RZ, RZ, c[0x0][0x2c4] ;  /* 0x0000b100ff047624 */ /* 0x000fe200078e00ff */
[----:B------:R-:W-:Y:S01]  /*1f00*/  LOP3.LUT R13, R214, 0xffff, RZ, 0xc0, !PT ;  /* 0x0000ffffd60d7812 */ /* 0x000fe200078ec0ff */
[----:B------:R-:W-:Y:S01]  /*1f10*/  IMAD R5, R197, 0x20, R201 ;  /* 0x00000020c5057824 */ /* 0x000fe200078e02c9 */
[----:B------:R-:W-:Y:S01]  /*1f20*/  SEL R6, R220, RZ, !P0 ;  /* 0x000000ffdc067207 */ /* 0x000fe20004000000 */
[----:B------:R-:W-:Y:S01]  /*1f30*/  IMAD R0, R0, c[0x0][0x178], RZ ;  /* 0x00005e0000007a24 */ /* 0x000fe200078e02ff */
[----:B------:R-:W-:Y:S01]  /*1f40*/  ISETP.NE.AND P2, PT, R4, 0x1, PT ;  /* 0x000000010400780c */ /* 0x000fe20003f45270 */
[----:B------:R-:W-:Y:S01]  /*1f50*/  IMAD R5, R213, 0x80, R5 ;  /* 0x00000080d5057824 */ /* 0x000fe200078e0205 */
[----:B------:R-:W-:Y:S01]  /*1f60*/  SEL R4, R216, RZ, !P0 ;  /* 0x000000ffd8047207 */ /* 0x000fe20004000000 */
[----:B------:R-:W-:Y:S01]  /*1f70*/  IMAD R0, R11, c[0x0][0x17c], R0 ;  /* 0x00005f000b007a24 */ /* 0x000fe200078e0200 */
[----:B------:R-:W-:Y:S01]  /*1f80*/  ISETP.GE.AND P6, PT, R194, c[0x0][0x198], PT ;  /* 0x00006600c2007a0c */ /* 0x000fe20003fc6270 */
[----:B------:R-:W-:Y:S01]  /*1f90*/  IMAD R6, R6, c[0x0][0x1c0], RZ ;  /* 0x0000700006067a24 */ /* 0x000fe200078e02ff */
[----:B------:R-:W-:-:S02]  /*1fa0*/  ISETP.GE.AND P5, PT, R198, c[0x0][0x198], PT ;  /* 0x00006600c6007a0c */ /* 0x000fc40003fa6270 */
[----:B------:R-:W-:Y:S01]  /*1fb0*/  ISETP.GE.AND P4, PT, R199, c[0x0][0x198], PT ;  /* 0x00006600c7007a0c */ /* 0x000fe20003f86270 */
[----:B------:R-:W-:Y:S01]  /*1fc0*/  IMAD R6, R4, c[0x0][0x1c4], R6 ;  /* 0x0000710004067a24 */ /* 0x000fe200078e0206 */
[----:B------:R-:W-:-:S03]  /*1fd0*/  IADD3 R115, R160, -0x1, RZ ;  /* 0xffffffffa0737810 */ /* 0x000fc60007ffe0ff */
[----:B------:R-:W-:-:S04]  /*1fe0*/  @P2 IMAD.HI.U32 R7, R5, c[0x0][0x2c8], RZ ;  /* 0x0000b20005072a27 */ /* 0x000fc800078e00ff */
[----:B-1----:R-:W-:-:S05]  /*1ff0*/  IMAD.WIDE.U32 R2, R11, c[0x0][0x178], RZ ;  /* 0x00005e000b027a25 */ /* 0x002fca00078e00ff */
[----:B------:R-:W-:Y:S02]  /*2000*/  IADD3 R3, R3, R0, RZ ;  /* 0x0000000003037210 */ /* 0x000fe40007ffe0ff */
[----:B------:R-:W-:Y:S02]  /*2010*/  MOV R0, R5 ;  /* 0x0000000500007202 */ /* 0x000fe40000000f00 */
[----:B------:R-:W-:Y:S01]  /*2020*/  @P2 SHF.R.U32.HI R0, RZ, c[0x0][0x2cc], R7 ;  /* 0x0000b300ff002a19 */ /* 0x000fe20000011607 */
[----:B------:R-:W-:-:S03]  /*2030*/  IMAD.WIDE.U32 R2, R13, c[0x0][0x1b8], R2 ;  /* 0x00006e000d027a25 */ /* 0x000fc600078e0002 */
[----:B------:R-:W-:Y:S01]  /*2040*/  SHF.R.S32.HI R7, RZ, 0x1f, R0 ;  /* 0x0000001fff077819 */ /* 0x000fe20000011400 */
[----:B------:R-:W-:-:S04]  /*2050*/  IMAD R3, R13, c[0x0][0x1bc], R3 ;  /* 0x00006f000d037a24 */ /* 0x000fc800078e0203 */
[----:B------:R-:W-:-:S04]  /*2060*/  IMAD.WIDE.U32 R2, R4, c[0x0][0x1c0], R2 ;  /* 0x0000700004027a25 */ /* 0x000fc800078e0002 */
[----:B------:R-:W-:Y:S01]  /*2070*/  IMAD.MOV R4, RZ, RZ, -R0 ;  /* 0x000000ffff047224 */ /* 0x000fe200078e0a00 */
[----:B------:R-:W-:-:S03]  /*2080*/  IADD3 R3, R3, R6, RZ ;  /* 0x0000000603037210 */ /* 0x000fc60007ffe0ff */
[----:B------:R-:W-:Y:S02]  /*2090*/  IMAD R4, R4, c[0x0][0x2c4], R5 ;  /* 0x0000b10004047a24 */ /* 0x000fe400078e0205 */
[----:B------:R-:W-:Y:S02]  /*20a0*/  IMAD R5, R7, c[0x0][0x1b0], RZ ;  /* 0x00006c0007057a24 */ /* 0x000fe400078e02ff */
[----:B------:R-:W-:-:S04]  /*20b0*/  IMAD.WIDE.U32 R2, R0, c[0x0][0x1b0], R2 ;  /* 0x00006c0000027a25 */ /* 0x000fc800078e0002 */
[----:B------:R-:W-:Y:S01]  /*20c0*/  IMAD R6, R0, c[0x0][0x1b4], R5 ;  /* 0x00006d0000067a24 */ /* 0x000fe200078e0205 */
[----:B------:R-:W-:-:S03]  /*20d0*/  SHF.R.S32.HI R5, RZ, 0x1f, R4 ;  /* 0x0000001fff057819 */ /* 0x000fc60000011404 */
[----:B------:R-:W-:Y:S02]  /*20e0*/  IMAD.IADD R3, R3, 0x1, R6 ;  /* 0x0000000103037824 */ /* 0x000fe400078e0206 */
[----:B------:R-:W-:Y:S02]  /*20f0*/  IMAD R0, R5, c[0x0][0x1a8], RZ ;  /* 0x00006a0005007a24 */ /* 0x000fe400078e02ff */
[----:B------:R-:W-:-:S04]  /*2100*/  IMAD.WIDE.U32 R2, R4, c[0x0][0x1a8], R2 ;  /* 0x00006a0004027a25 */ /* 0x000fc800078e0002 */
[----:B------:R-:W-:Y:S01]  /*2110*/  IMAD R0, R4, c[0x0][0x1ac], R0 ;  /* 0x00006b0004007a24 */ /* 0x000fe200078e0200 */
[----:B------:R-:W-:-:S04]  /*2120*/  LEA R12, P0, R2, c[0x0][0x160], 0x1 ;  /* 0x00005800020c7a11 */ /* 0x000fc800078008ff */
[----:B------:R-:W-:-:S04]  /*2130*/  IADD3 R0, R3, R0, RZ ;  /* 0x0000000003007210 */ /* 0x000fc80007ffe0ff */
[----:B------:R-:W-:Y:S01]  /*2140*/  LEA.HI.X R9, R2, c[0x0][0x164], R0, 0x1, P0 ;  /* 0x0000590002097a11 */ /* 0x000fe200000f0c00 */
[----:B------:R-:W-:Y:S01]  /*2150*/  @!P1 IMAD.MOV.U32 R14, RZ, RZ, R216 ;  /* 0x000000ffff0e9224 */ /* 0x000fe200078e00d8 */
[----:B------:R-:W-:Y:S05]  /*2160*/  BRA.DIV ~URZ, `(.L_x_37) ;  /* 0x0000ac227f007947 */ /* 0x000fea000b800000 */
[----:B------:R1:W2:Y:S02]  /*2170*/  SHFL.IDX PT, R8, R9, RZ, 0x181f ;  /* 0x00181fff09087589 */ /* 0x0002a400000e0000 */
.L_x_126:
[----:B------:R-:W-:Y:S05]  /*2180*/  BRA.DIV ~URZ, `(.L_x_38) ;  /* 0x0000ac727f007947 */ /* 0x000fea000b800000 */
[----:B------:R3:W4:Y:S02]  /*2190*/  SHFL.IDX PT, R0, R12, RZ, 0x181f ;  /* 0x00181fff0c007589 */ /* 0x00072400000e0000 */
.L_x_127:
[----:B------:R-:W-:Y:S01]  /*21a0*/  IMAD R11, R15, c[0x0][0x2c4], RZ ;  /* 0x0000b1000f0b7a24 */ /* 0x000fe200078e02ff */
[----:B------:R-:W-:Y:S01]  /*21b0*/  LEA R10, R213, R201, 0x7 ;  /* 0x000000c9d50a7211 */ /* 0x000fe200078e38ff */
[----:B------:R-:W-:Y:S03]  /*21c0*/  BSSY B0, `(.L_x_39) ;  /* 0x0000012000007945 */ /* 0x000fe60003800000 */
[----:B------:R-:W-:-:S13]  /*21d0*/  ISETP.GE.AND P0, PT, R10, R11, PT ;  /* 0x0000000b0a00720c */ /* 0x000fda0003f06270 */
[----:B------:R-:W-:Y:S05]  /*21e0*/  @P0 BRA `(.L_x_40) ;  /* 0x000000f000000947 */ /* 0x000fea0003800000 */
[-C--:B----4-:R-:W-:Y:S02]  /*21f0*/  LEA R6, P2, R194, R0.reuse, 0x1 ;  /* 0x00000000c2067211 */ /* 0x090fe400078408ff */
[----:B------:R-:W-:Y:S02]  /*2200*/  SHF.R.S32.HI R19, RZ, 0x1f, R194 ;  /* 0x0000001fff137819 */ /* 0x000fe400000114c2 */
[-C--:B------:R-:W-:Y:S02]  /*2210*/  LEA R4, P1, R198, R0.reuse, 0x1 ;  /* 0x00000000c6047211 */ /* 0x080fe400078208ff */
[----:B------:R-:W-:Y:S02]  /*2220*/  SHF.R.S32.HI R18, RZ, 0x1f, R198 ;  /* 0x0000001fff127819 */ /* 0x000fe400000114c6 */
[----:B------:R-:W-:Y:S02]  /*2230*/  SHF.R.S32.HI R17, RZ, 0x1f, R199 ;  /* 0x0000001fff117819 */ /* 0x000fe400000114c7 */
[----:B------:R-:W-:-:S02]  /*2240*/  LEA R2, P0, R199, R0, 0x1 ;  /* 0x00000000c7027211 */ /* 0x000fc400078008ff */
[-C--:B--2---:R-:W-:Y:S02]  /*2250*/  LEA.HI.X R7, R194, R8.reuse, R19, 0x1, P2 ;  /* 0x00000008c2077211 */ /* 0x084fe400010f0c13 */
[-C--:B------:R-:W-:Y:S02]  /*2260*/  LEA.HI.X R5, R198, R8.reuse, R18, 0x1, P1 ;  /* 0x00000008c6057211 */ /* 0x080fe400008f0c12 */
[----:B------:R-:W-:Y:S01]  /*2270*/  LEA.HI.X R3, R199, R8, R17, 0x1, P0 ;  /* 0x00000008c7037211 */ /* 0x000fe200000f0c11 */
[----:B------:R-:W-:Y:S01]  /*2280*/  @!PT LDS RZ, [RZ] ;  /* 0x00000000fffff984 */ /* 0x000fe20000000800 */
[----:B------:R-:W-:Y:S01]  /*2290*/  @!PT LDS RZ, [RZ] ;  /* 0x00000000fffff984 */ /* 0x000fe20000000800 */
[----:B------:R-:W-:Y:S01]  /*22a0*/  @!PT LDS RZ, [RZ] ;  /* 0x00000000fffff984 */ /* 0x000fe20000000800 */
[----:B------:R2:W-:Y:S04]  /*22b0*/  LDGSTS.E.BYPASS.LTC128B.128 [R187+0xc100], [R6.64], !P6 ;  /* 0x0c10000006bb7fae */ /* 0x0005e8000f101d46 */
[----:B------:R2:W-:Y:S04]  /*22c0*/  LDGSTS.E.BYPASS.LTC128B.128 [R187+0x10100], [R4.64], !P5 ;  /* 0x1010000004bb7fae */ /* 0x0005e8000e901d46 */
[----:B------:R2:W-:Y:S02]  /*22d0*/  LDGSTS.E.BYPASS.LTC128B.128 [R187+0x14100], [R2.64], !P4 ;  /* 0x1410000002bb7fae */ /* 0x0005e4000e101d46 */
.L_x_40:
[----:B------:R-:W-:Y:S05]  /*22e0*/  BSYNC B0 ;  /* 0x0000000000007941 */ /* 0x000fea0003800000 */
.L_x_39:
[----:B------:R-:W-:Y:S05]  /*22f0*/  BRA.DIV ~URZ, `(.L_x_41) ;  /* 0x0000ab727f007947 */ /* 0x000fea000b800000 */
[----:B--2---:R2:W1:Y:S04]  /*2300*/  SHFL.IDX PT, R8, R9, 0x1, 0x181f ;  /* 0x00381f0009087f89 */ /* 0x00446800000e0000 */
[----:B----4-:R2:W4:Y:S02]  /*2310*/  SHFL.IDX PT, R0, R12, 0x1, 0x181f ;  /* 0x00381f000c007f89 */ /* 0x01052400000e0000 */
.L_x_128:
[----:B------:R-:W-:Y:S01]  /*2320*/  IADD3 R2, R10, 0x20, RZ ;  /* 0x000000200a027810 */ /* 0x000fe20007ffe0ff */
        /* <DEDUP_REMOVED lines=9> */
[-C--:B-1----:R-:W-:Y:S02]  /*23c0*/  LEA.HI.X R7, R194, R8.reuse, R18, 0x1, P2 ;  /* 0x00000008c2077211 */ /* 0x082fe400010f0c12 */
        /* <DEDUP_REMOVED lines=8> */
.L_x_43:
[----:B------:R-:W-:Y:S05]  /*2450*/  BSYNC B0 ;  /* 0x0000000000007941 */ /* 0x000fea0003800000 */
.L_x_42:
[----:B------:R-:W-:Y:S05]  /*2460*/  BRA.DIV ~URZ, `(.L_x_44) ;  /* 0x0000aad27f007947 */ /* 0x000fea000b800000 */
[----:B-1----:R1:W2:Y:S02]  /*2470*/  SHFL.IDX PT, R8, R9, 0x2, 0x181f ;  /* 0x00581f0009087f89 */ /* 0x0022a400000e0000 */
.L_x_129:
[----:B------:R-:W-:Y:S05]  /*2480*/  BRA.DIV ~URZ, `(.L_x_45) ;  /* 0x0000ab227f007947 */ /* 0x000fea000b800000 */
[----:B----4-:R4:W1:Y:S02]  /*2490*/  SHFL.IDX PT, R0, R12, 0x2, 0x181f ;  /* 0x00581f000c007f89 */ /* 0x01086400000e0000 */
.L_x_130:
[----:B------:R-:W-:Y:S01]  /*24a0*/  IADD3 R2, R10, 0x40, RZ ;  /* 0x000000400a027810 */ /* 0x000fe20007ffe0ff */
[----:B------:R-:W-:Y:S03]  /*24b0*/  BSSY B0, `(.L_x_46) ;  /* 0x0000012000007945 */ /* 0x000fe60003800000 */
[----:B------:R-:W-:-:S13]  /*24c0*/  ISETP.GE.AND P0, PT, R2, R11, PT ;  /* 0x0000000b0200720c */ /* 0x000fda0003f06270 */
[----:B------:R-:W-:Y:S05]  /*24d0*/  @P0 BRA `(.L_x_47) ;  /* 0x000000f000000947 */ /* 0x000fea0003800000 */
[-C--:B-1----:R-:W-:Y:S02]  /*24e0*/  LEA R6, P2, R194, R0.reuse, 0x1 ;  /* 0x00000000c2067211 */ /* 0x082fe400078408ff */
        /* <DEDUP_REMOVED lines=14> */
.L_x_47:
[----:B------:R-:W-:Y:S05]  /*25d0*/  BSYNC B0 ;  /* 0x0000000000007941 */ /* 0x000fea0003800000 */
.L_x_46:
[----:B------:R-:W-:Y:S05]  /*25e0*/  BRA.DIV ~URZ, `(.L_x_48) ;  /* 0x0000aa327f007947 */ /* 0x000fea000b800000 */
[----:B--2---:R2:W3:Y:S04]  /*25f0*/  SHFL.IDX PT, R8, R9, 0x3, 0x181f ;  /* 0x00781f0009087f89 */ /* 0x0044e800000e0000 */
[----:B-1----:R2:W1:Y:S02]  /*2600*/  SHFL.IDX PT, R0, R12, 0x3, 0x181f ;  /* 0x00781f000c007f89 */ /* 0x00246400000e0000 */
.L_x_131:
[----:B------:R-:W-:Y:S01]  /*2610*/  IADD3 R2, R10, 0x60, RZ ;  /* 0x000000600a027810 */ /* 0x000fe20007ffe0ff */
[----:B-----5:R-:W-:Y:S01]  /*2620*/  IMAD.WIDE.U32 R206, R14, c[0x0][0x2b0], RZ ;  /* 0x0000ac000ece7a25 */ /* 0x020fe200078e00ff */
[----:B------:R-:W-:-:S02]  /*2630*/  SHF.R.S32.HI R18, RZ, 0x1f, R194 ;  /* 0x0000001fff127819 */ /* 0x000fc400000114c2 */
[----:B------:R-:W-:Y:S01]  /*2640*/  ISETP.GE.AND P3, PT, R2, R11, PT ;  /* 0x0000000b0200720c */ /* 0x000fe20003f66270 */
[----:B------:R-:W-:Y:S01]  /*2650*/  IMAD R116, R197, 0x20, R201 ;  /* 0x00000020c5747824 */ /* 0x000fe200078e02c9 */
[----:B------:R-:W-:Y:S02]  /*2660*/  SHF.R.S32.HI R17, RZ, 0x1f, R198 ;  /* 0x0000001fff117819 */ /* 0x000fe400000114c6 */
[----:B------:R-:W-:-:S09]  /*2670*/  SHF.R.S32.HI R15, RZ, 0x1f, R199 ;  /* 0x0000001fff0f7819 */ /* 0x000fd200000114c7 */
[-C--:B-1----:R-:W-:Y:S02]  /*2680*/  @!P3 LEA R6, P2, R194, R0.reuse, 0x1 ;  /* 0x00000000c206b211 */ /* 0x082fe400078408ff */
[-C--:B------:R-:W-:Y:S02]  /*2690*/  @!P3 LEA R4, P1, R198, R0.reuse, 0x1 ;  /* 0x00000000c604b211 */ /* 0x080fe400078208ff */
[C---:B------:R-:W-:Y:S02]  /*26a0*/  @!P3 LEA R2, P0, R199.reuse, R0, 0x1 ;  /* 0x00000000c702b211 */ /* 0x040fe400078008ff */
[----:B------:R-:W-:Y:S02]  /*26b0*/  SHF.R.S32.HI R0, RZ, 0x1f, R14 ;  /* 0x0000001fff007819 */ /* 0x000fe4000001140e */
[-C--:B---3--:R-:W-:Y:S02]  /*26c0*/  @!P3 LEA.HI.X R7, R194, R8.reuse, R18, 0x1, P2 ;  /* 0x00000008c207b211 */ /* 0x088fe400010f0c12 */
[-C--:B------:R-:W-:Y:S01]  /*26d0*/  @!P3 LEA.HI.X R5, R198, R8.reuse, R17, 0x1, P1 ;  /* 0x00000008c605b211 */ /* 0x080fe200008f0c11 */
[----:B------:R-:W-:Y:S01]  /*26e0*/  IMAD R0, R0, c[0x0][0x2b0], RZ ;  /* 0x0000ac0000007a24 */ /* 0x000fe200078e02ff */
[----:B------:R-:W-:Y:S01]  /*26f0*/  @!P3 LEA.HI.X R3, R199, R8, R15, 0x1, P0 ;  /* 0x00000008c703b211 */ /* 0x000fe200000f0c0f */
[----:B------:R-:W-:Y:S01]  /*2700*/  @!PT LDS RZ, [RZ] ;  /* 0x00000000fffff984 */ /* 0x000fe20000000800 */
[----:B------:R-:W-:Y:S01]  /*2710*/  @!PT LDS RZ, [RZ] ;  /* 0x00000000fffff984 */ /* 0x000fe20000000800 */
[----:B------:R-:W-:Y:S01]  /*2720*/  @!PT LDS RZ, [RZ] ;  /* 0x00000000fffff984 */ /* 0x000fe20000000800 */
[----:B------:R1:W-:Y:S02]  /*2730*/  @!P3 LDGSTS.E.BYPASS.LTC128B.128 [R187+0xf100], [R6.64], !P6 ;  /* 0x0f10000006bbbfae */ /* 0x0003e4000f101d46 */
[----:B------:R-:W-:-:S02]  /*2740*/  IMAD R0, R14, c[0x0][0x2b4], R0 ;  /* 0x0000ad000e007a24 */ /* 0x000fc400078e0200 */
[----:B------:R1:W-:Y:S01]  /*2750*/  @!P3 LDGSTS.E.BYPASS.LTC128B.128 [R187+0x13100], [R4.64], !P5 ;  /* 0x1310000004bbbfae */ /* 0x0003e2000e901d46 */
[----:B------:R-:W-:Y:S01]  /*2760*/  ISETP.GE.AND P5, PT, R194, c[0x0][0x1d4], PT ;  /* 0x00007500c2007a0c */ /* 0x000fe20003fa6270 */
[----:B------:R-:W-:Y:S02]  /*2770*/  IMAD.IADD R210, R207, 0x1, R0 ;  /* 0x00000001cfd27824 */ /* 0x000fe400078e0200 */
[----:B------:R1:W-:Y:S01]  /*2780*/  @!P3 LDGSTS.E.BYPASS.LTC128B.128 [R187+0x17100], [R2.64], !P4 ;  /* 0x1710000002bbbfae */ /* 0x0003e2000e101d46 */
[----:B------:R-:W-:Y:S02]  /*2790*/  ISETP.GE.AND P4, PT, R198, c[0x0][0x1d4], PT ;  /* 0x00007500c6007a0c */ /* 0x000fe40003f86270 */
[----:B------:R-:W-:Y:S01]  /*27a0*/  ISETP.GE.AND P3, PT, R199, c[0x0][0x1d4], PT ;  /* 0x00007500c7007a0c */ /* 0x000fe20003f66270 */
[----:B------:R-:W0:Y:S01]  /*27b0*/  LDGDEPBAR ;  /* 0x00000000000079af */ /* 0x000e220000000000 */
[----:B------:R-:W-:Y:S03]  /*27c0*/  WARPSYNC 0xffffffff ;  /* 0xffffffff00007948 */ /* 0x000fe60003800000 */
[----:B------:R-:W-:Y:S01]  /*27d0*/  IMAD.MOV.U32 R0, RZ, RZ, c[0x0][0x2b8] ;  /* 0x0000ae00ff007624 */ /* 0x000fe200078e00ff */
[----:B------:R-:W-:Y:S01]  /*27e0*/  BAR.SYNC.DEFER_BLOCKING 0x0 ;  /* 0x0000000000007b1d */ /* 0x000fe20000010000 */
[----:B-1----:R-:W-:-:S02]  /*27f0*/  IMAD R2, R115, 0x40, R116 ;  /* 0x0000004073027824 */ /* 0x002fc400078e0274 */
[----:B------:R-:W-:Y:S01]  /*2800*/  IMAD.MOV.U32 R188, RZ, RZ, RZ ;  /* 0x000000ffffbc7224 */ /* 0x000fe200078e00ff */
[----:B------:R-:W-:Y:S02]  /*2810*/  ISETP.NE.AND P0, PT, R0, 0x1, PT ;  /* 0x000000010000780c */ /* 0x000fe40003f05270 */
[C---:B------:R-:W-:Y:S01]  /*2820*/  ISETP.GE.AND P2, PT, R2.reuse, R16, PT ;  /* 0x000000100200720c */ /* 0x040fe20003f46270 */
[----:B------:R-:W-:-:S03]  /*2830*/  IMAD.IADD R2, R2, 0x1, R202 ;  /* 0x0000000102027824 */ /* 0x000fc600078e02ca */
[----:B------:R-:W-:Y:S01]  /*2840*/  ISETP.GT.OR P2, PT, R116, 0x3f, P2 ;  /* 0x0000003f7400780c */ /* 0x000fe20001744670 */
[----:B------:R-:W-:-:S06]  /*2850*/  IMAD.MOV.U32 R0, RZ, RZ, R2 ;  /* 0x000000ffff007224 */ /* 0x000fcc00078e0002 */
[----:B------:R-:W-:-:S05]  /*2860*/  @P0 IMAD.HI.U32 R3, R2, c[0x0][0x2bc], RZ ;  /* 0x0000af0002030a27 */ /* 0x000fca00078e00ff */
[----:B------:R-:W-:-:S04]  /*2870*/  @P0 SHF.R.U32.HI R0, RZ, c[0x0][0x2c0], R3 ;  /* 0x0000b000ff000a19 */ /* 0x000fc80000011603 */
[----:B------:R-:W-:-:S04]  /*2880*/  @!P2 IADD3 R3, P1, R0, R206, RZ ;  /* 0x000000ce0003a210 */ /* 0x000fc80007f3e0ff */
[----:B------:R-:W-:Y:S02]  /*2890*/  @!P2 LEA.HI.X.SX32 R5, R0, R210, 0x1, P1 ;  /* 0x000000d20005a211 */ /* 0x000fe400008f0eff */
[----:B------:R-:W-:-:S04]  /*28a0*/  @!P2 LEA R4, P1, R3, c[0x0][0x2a0], 0x2 ;  /* 0x0000a8000304aa11 */ /* 0x000fc800078210ff */
[----:B------:R-:W-:-:S05]  /*28b0*/  @!P2 LEA.HI.X R5, R3, c[0x0][0x2a4], R5, 0x2, P1 ;  /* 0x0000a9000305aa11 */ /* 0x000fca00008f1405 */
[----:B------:R-:W3:Y:S01]  /*28c0*/  @!P2 LDG.E R188, [R4.64] ;  /* 0x0000000604bca981 */ /* 0x000ee2000c1e1900 */
[----:B------:R-:W-:Y:S01]  /*28d0*/  IMAD.MOV R0, RZ, RZ, -R0 ;  /* 0x000000ffff007224 */ /* 0x000fe200078e0a00 */
[----:B------:R-:W-:Y:S01]  /*28e0*/  SHF.L.U64.HI R112, R194, 0x1, R18 ;  /* 0x00000001c2707819 */ /* 0x000fe20000010212 */
[----:B------:R-:W-:Y:S01]  /*28f0*/  IMAD.WIDE.U32 R204, R13, c[0x0][0x1e8], RZ ;  /* 0x00007a000dcc7a25 */ /* 0x000fe200078e00ff */
[----:B------:R-:W-:Y:S01]  /*2900*/  SHF.L.U64.HI R113, R198, 0x1, R17 ;  /* 0x00000001c6717819 */ /* 0x000fe20000010211 */
[----:B------:R-:W-:Y:S01]  /*2910*/  BSSY B0, `(.L_x_49) ;  /* 0x0000153000007945 */ /* 0x000fe20003800000 */
[----:B------:R-:W-:Y:S01]  /*2920*/  SHF.L.U64.HI R114, R199, 0x1, R15 ;  /* 0x00000001c7727819 */ /* 0x000fe2000001020f */
[----:B------:R-:W-:Y:S02]  /*2930*/  IMAD R189, R0, c[0x0][0x2b8], R2 ;  /* 0x0000ae0000bd7a24 */ /* 0x000fe400078e0202 */
[----:B------:R-:W-:Y:S02]  /*2940*/  IMAD R203, R13, c[0x0][0x1ec], R205 ;  /* 0x00007b000dcb7a24 */ /* 0x000fe400078e02cd */
[----:B------:R-:W-:Y:S01]  /*2950*/  IMAD.WIDE.U32 R2, R189, c[0x0][0x1e0], RZ ;  /* 0x00007800bd027a25 */ /* 0x000fe200078e00ff */
[----:B------:R-:W-:-:S03]  /*2960*/  SHF.R.S32.HI R6, RZ, 0x1f, R189 ;  /* 0x0000001fff067819 */ /* 0x000fc600000114bd */
[----:B------:R-:W-:Y:S02]  /*2970*/  IMAD R117, R115, -0x40, R16 ;  /* 0xffffffc073757824 */ /* 0x000fe400078e0210 */
[C---:B------:R-:W-:Y:S02]  /*2980*/  IMAD R0, R6.reuse, c[0x0][0x1e0], RZ ;  /* 0x0000780006007a24 */ /* 0x040fe400078e02ff */
[----:B------:R-:W-:Y:S02]  /*2990*/  IMAD.IADD R22, R117, 0x1, -R201 ;  /* 0x0000000175167824 */ /* 0x000fe400078e0ac9 */
[----:B------:R-:W-:Y:S02]  /*29a0*/  IMAD R0, R189, c[0x0][0x1e4], R0 ;  /* 0x00007900bd007a24 */ /* 0x000fe400078e0200 */
[----:B------:R-:W-:Y:S01]  /*29b0*/  IMAD R6, R6, c[0x0][0x208], RZ ;  /* 0x0000820006067a24 */ /* 0x000fe200078e02ff */
[----:B------:R-:W-:Y:S01]  /*29c0*/  ISETP.GE.AND P2, PT, R22, 0x1, PT ;  /* 0x000000011600780c */ /* 0x000fe20003f46270 */
[----:B------:R-:W-:-:S02]  /*29d0*/  IMAD.IADD R3, R3, 0x1, R0 ;  /* 0x0000000103037824 */ /* 0x000fc400078e0200 */
[----:B------:R-:W-:Y:S02]  /*29e0*/  IMAD R6, R189, c[0x0][0x20c], R6 ;  /* 0x00008300bd067a24 */ /* 0x000fe400078e0206 */
[----:B------:R-:W-:-:S04]  /*29f0*/  IMAD.WIDE.U32 R208, R13, c[0x0][0x210], RZ ;  /* 0x000084000dd07a25 */ /* 0x000fc800078e00ff */
[----:B------:R-:W-:Y:S02]  /*2a00*/  IMAD R211, R13, c[0x0][0x214], R209 ;  /* 0x000085000dd37a24 */ /* 0x000fe400078e02d1 */
[----:B------:R-:W-:Y:S02]  /*2a10*/  IMAD.SHL.U32 R118, R194, 0x2, RZ ;  /* 0x00000002c2767824 */ /* 0x000fe400078e00ff */
[----:B------:R-:W-:Y:S02]  /*2a20*/  IMAD.SHL.U32 R119, R198, 0x2, RZ ;  /* 0x00000002c6777824 */ /* 0x000fe400078e00ff */
[----:B------:R-:W-:Y:S01]  /*2a30*/  IMAD.SHL.U32 R120, R199, 0x2, RZ ;  /* 0x00000002c7787824 */ /* 0x000fe200078e00ff */
[----:B---3--:R-:W-:Y:S01]  /*2a40*/  SHF.R.S32.HI R7, RZ, 0x1f, R188 ;  /* 0x0000001fff077819 */ /* 0x008fe200000114bc */
[----:B------:R-:W-:-:S04]  /*2a50*/  IMAD.WIDE.U32 R2, R188, c[0x0][0x1f0], R2 ;  /* 0x00007c00bc027a25 */ /* 0x000fc800078e0002 */
[C---:B------:R-:W-:Y:S02]  /*2a60*/  IMAD R0, R7.reuse, c[0x0][0x1f0], RZ ;  /* 0x00007c0007007a24 */ /* 0x040fe400078e02ff */
[----:B------:R-:W-:Y:S02]  /*2a70*/  IMAD R7, R7, c[0x0][0x218], RZ ;  /* 0x0000860007077a24 */ /* 0x000fe400078e02ff */
[----:B------:R-:W-:Y:S01]  /*2a80*/  IMAD R4, R188, c[0x0][0x1f4], R0 ;  /* 0x00007d00bc047a24 */ /* 0x000fe200078e0200 */
[----:B------:R-:W-:Y:S01]  /*2a90*/  IADD3 R0, P1, R2, R204, RZ ;  /* 0x000000cc02007210 */ /* 0x000fe20007f3e0ff */
[----:B--2-4-:R-:W-:-:S03]  /*2aa0*/  IMAD R12, R188, c[0x0][0x21c], R7 ;  /* 0x00008700bc0c7a24 */ /* 0x014fc600078e0207 */
[----:B------:R-:W-:Y:S02]  /*2ab0*/  IADD3.X R2, R203, R3, R4, P1, !PT ;  /* 0x00000003cb027210 */ /* 0x000fe40000ffe404 */
[----:B------:R-:W-:-:S04]  /*2ac0*/  LEA R4, P1, R0, c[0x0][0x1c8], 0x1 ;  /* 0x0000720000047a11 */ /* 0x000fc800078208ff */
[----:B------:R-:W-:Y:S01]  /*2ad0*/  LEA.HI.X R11, R0, c[0x0][0x1cc], R2, 0x1, P1 ;  /* 0x00007300000b7a11 */ /* 0x000fe200008f0c02 */
[----:B------:R-:W-:Y:S01]  /*2ae0*/  IMAD.WIDE.U32 R2, R189, c[0x0][0x208], RZ ;  /* 0x00008200bd027a25 */ /* 0x000fe200078e00ff */
[----:B------:R-:W1:Y:S03]  /*2af0*/  SHFL.IDX PT, R0, R4, RZ, 0x181f ;  /* 0x00181fff04007589 */ /* 0x000e6600000e0000 */
[----:B------:R-:W-:Y:S01]  /*2b00*/  IMAD.IADD R3, R3, 0x1, R6 ;  /* 0x0000000103037824 */ /* 0x000fe200078e0206 */
[----:B------:R-:W2:Y:S03]  /*2b10*/  SHFL.IDX PT, R5, R11, RZ, 0x181f ;  /* 0x00181fff0b057589 */ /* 0x000ea600000e0000 */
[----:B------:R-:W-:Y:S01]  /*2b20*/  IMAD.WIDE.U32 R2, R188, c[0x0][0x218], R2 ;  /* 0x00008600bc027a25 */ /* 0x000fe200078e0002 */
[----:B------:R3:W4:Y:S04]  /*2b30*/  SHFL.IDX PT, R10, R4, 0x1, 0x181f ;  /* 0x00381f00040a7f89 */ /* 0x00072800000e0000 */
[----:B------:R-:W5:Y:S01]  /*2b40*/  SHFL.IDX PT, R11, R11, 0x1, 0x181f ;  /* 0x00381f000b0b7f89 */ /* 0x000f6200000e0000 */
[----:B-1----:R-:W-:-:S02]  /*2b50*/  @P2 LEA R8, P6, R194, R0, 0x1 ;  /* 0x00000000c2082211 */ /* 0x002fc400078c08ff */
[-C--:B------:R-:W-:Y:S02]  /*2b60*/  @P2 LEA R6, P1, R198, R0.reuse, 0x1 ;  /* 0x00000000c6062211 */ /* 0x080fe400078208ff */
[-C--:B--2---:R-:W-:Y:S02]  /*2b70*/  @P2 LEA.HI.X R9, R194, R5.reuse, R18, 0x1, P6 ;  /* 0x00000005c2092211 */ /* 0x084fe400030f0c12 */
[-C--:B------:R-:W-:Y:S02]  /*2b80*/  @P2 LEA.HI.X R7, R198, R5.reuse, R17, 0x1, P1 ;  /* 0x00000005c6072211 */ /* 0x080fe400008f0c11 */
[C---:B---3--:R-:W-:Y:S01]  /*2b90*/  @P2 LEA R4, P6, R199.reuse, R0, 0x1 ;  /* 0x00000000c7042211 */ /* 0x048fe200078c08ff */
[----:B------:R4:W-:Y:S01]  /*2ba0*/  @P2 LDGSTS.E.BYPASS.LTC128B.128 [R187+0x6100], [R8.64], !P5 ;  /* 0x0610000008bb2fae */ /* 0x0009e2000e901d46 */
[----:B------:R-:W-:Y:S02]  /*2bb0*/  IADD3 R0, P1, R2, R208, RZ ;  /* 0x000000d002007210 */ /* 0x000fe40007f3e0ff */
[----:B------:R-:W-:Y:S01]  /*2bc0*/  @P2 LEA.HI.X R5, R199, R5, R15, 0x1, P6 ;  /* 0x00000005c7052211 */ /* 0x000fe200030f0c0f */
[----:B------:R1:W-:Y:S01]  /*2bd0*/  @P2 LDGSTS.E.BYPASS.LTC128B.128 [R187+0x8100], [R6.64], !P4 ;  /* 0x0810000006bb2fae */ /* 0x0003e2000e101d46 */
[----:B------:R-:W-:-:S02]  /*2be0*/  ISETP.GE.AND P6, PT, R22, 0x21, PT ;  /* 0x000000211600780c */ /* 0x000fc40003fc6270 */
[----:B------:R-:W-:Y:S01]  /*2bf0*/  IADD3.X R2, R211, R3, R12, P1, !PT ;  /* 0x00000003d3027210 */ /* 0x000fe20000ffe40c */
[----:B------:R2:W-:Y:S01]  /*2c00*/  @P2 LDGSTS.E.BYPASS.LTC128B.128 [R187+0xa100], [R4.64], !P3 ;  /* 0x0a10000004bb2fae */ /* 0x0005e2000d901d46 */
[----:B------:R-:W-:-:S04]  /*2c10*/  LEA R3, P1, R0, c[0x0][0x1f8], 0x1 ;  /* 0x00007e0000037a11 */ /* 0x000fc800078208ff */
[----:B------:R-:W-:Y:S01]  /*2c20*/  LEA.HI.X R12, R0, c[0x0][0x1fc], R2, 0x1, P1 ;  /* 0x00007f00000c7a11 */ /* 0x000fe200008f0c02 */
[----:B------:R-:W-:Y:S04]  /*2c30*/  SHFL.IDX PT, R21, R3, 0x1, 0x181f ;  /* 0x00381f0003157f89 */ /* 0x000fe800000e0000 */
[----:B------:R3:W3:Y:S04]  /*2c40*/  SHFL.IDX PT, R0, R3, RZ, 0x181f ;  /* 0x00181fff03007589 */ /* 0x0006e800000e0000 */
[----:B------:R-:W3:Y:S04]  /*2c50*/  SHFL.IDX PT, R2, R12, RZ, 0x181f ;  /* 0x00181fff0c027589 */ /* 0x000ee800000e0000 */
[----:B------:R3:W3:Y:S01]  /*2c60*/  SHFL.IDX PT, R20, R12, 0x1, 0x181f ;  /* 0x00381f000c147f89 */ /* 0x0006e200000e0000 */
[----:B----4-:R-:W-:-:S04]  /*2c70*/  @P6 LEA R8, P2, R194, R10, 0x1 ;  /* 0x0000000ac2086211 */ /* 0x010fc800078408ff */
[-C--:B-----5:R-:W-:Y:S02]  /*2c80*/  @P6 LEA.HI.X R9, R194, R11.reuse, R18, 0x1, P2 ;  /* 0x0000000bc2096211 */ /* 0x0a0fe400010f0c12 */
[CC--:B-1----:R-:W-:Y:S02]  /*2c90*/  @P6 LEA R6, P2, R198.reuse, R10.reuse, 0x1 ;  /* 0x0000000ac6066211 */ /* 0x0c2fe400078408ff */
[C---:B--2---:R-:W-:Y:S01]  /*2ca0*/  @P6 LEA R4, P1, R199.reuse, R10, 0x1 ;  /* 0x0000000ac7046211 */ /* 0x044fe200078208ff */
[----:B------:R1:W-:Y:S01]  /*2cb0*/  @P6 LDGSTS.E.BYPASS.LTC128B.128 [R187+0x7100], [R8.64], !P5 ;  /* 0x0710000008bb6fae */ /* 0x0003e2000e901d46 */
[-C--:B------:R-:W-:Y:S02]  /*2cc0*/  @P6 LEA.HI.X R7, R198, R11.reuse, R17, 0x1, P2 ;  /* 0x0000000bc6076211 */ /* 0x080fe400010f0c11 */
[----:B------:R-:W-:Y:S02]  /*2cd0*/  @P6 LEA.HI.X R5, R199, R11, R15, 0x1, P1 ;  /* 0x0000000bc7056211 */ /* 0x000fe400008f0c0f */
[----:B---3--:R-:W-:Y:S01]  /*2ce0*/  IADD3 R3, R176, 0x20, RZ ;  /* 0x00000020b0037810 */ /* 0x008fe20007ffe0ff */
[----:B------:R2:W-:Y:S04]  /*2cf0*/  @P6 LDGSTS.E.BYPASS.LTC128B.128 [R187+0x9100], [R6.64], !P4 ;  /* 0x0910000006bb6fae */ /* 0x0005e8000e101d46 */
[----:B------:R2:W-:Y:S02]  /*2d00*/  @P6 LDGSTS.E.BYPASS.LTC128B.128 [R187+0xb100], [R4.64], !P3 ;  /* 0x0b10000004bb6fae */ /* 0x0005e4000d901d46 */
[----:B------:R-:W-:-:S02]  /*2d10*/  R2P PR, R197, 0x6 ;  /* 0x00000006c5007804 */ /* 0x000fc40000000000 */
[----:B------:R-:W0:Y:S01]  /*2d20*/  LDGDEPBAR ;  /* 0x00000000000079af */ /* 0x000e220000000000 */
[----:B------:R-:W-:-:S05]  /*2d30*/  IADD3 R16, P6, R0, R118, RZ ;  /* 0x0000007600107210 */ /* 0x000fca0007fde0ff */
[----:B------:R-:W-:Y:S01]  /*2d40*/  IMAD.X R17, R2, 0x1, R112, P6 ;  /* 0x0000000102117824 */ /* 0x000fe200030e0670 */
[----:B------:R-:W-:-:S04]  /*2d50*/  IADD3 R12, P6, R0, R120, RZ ;  /* 0x00000078000c7210 */ /* 0x000fc80007fde0ff */
[----:B------:R-:W-:Y:S01]  /*2d60*/  @P1 IADD3 R3, R176, -0x20, RZ ;  /* 0xffffffe0b0031810 */ /* 0x000fe20007ffe0ff */
[----:B------:R-:W-:Y:S01]  /*2d70*/  IMAD.X R13, R2, 0x1, R114, P6 ;  /* 0x00000001020d7824 */ /* 0x000fe200030e0672 */
[----:B------:R-:W-:Y:S01]  /*2d80*/  IADD3 R14, P1, R0, R119, RZ ;  /* 0x00000077000e7210 */ /* 0x000fe20007f3e0ff */
[----:B------:R-:W-:Y:S01]  /*2d90*/  IMAD.MOV.U32 R0, RZ, RZ, 0x40 ;  /* 0x00000040ff007424 */ /* 0x000fe200078e00ff */
[----:B------:R-:W-:-:S03]  /*2da0*/  ISETP.GE.AND P6, PT, R194, c[0x0][0x1d4], PT ;  /* 0x00007500c2007a0c */ /* 0x000fc60003fc6270 */
[----:B------:R-:W-:Y:S01]  /*2db0*/  IMAD.X R15, R2, 0x1, R113, P1 ;  /* 0x00000001020f7824 */ /* 0x000fe200008e0671 */
[----:B------:R-:W-:Y:S02]  /*2dc0*/  IADD3 R18, P1, R21, R118, RZ ;  /* 0x0000007615127210 */ /* 0x000fe40007f3e0ff */
[----:B------:R-:W-:Y:S02]  /*2dd0*/  SEL R0, R0, 0xffffffc0, !P2 ;  /* 0xffffffc000007807 */ /* 0x000fe40005000000 */
[----:B------:R-:W-:Y:S01]  /*2de0*/  IADD3 R2, R3, 0x4000, RZ ;  /* 0x0000400003027810 */ /* 0x000fe20007ffe0ff */
[----:B------:R-:W-:-:S04]  /*2df0*/  DEPBAR.LE SB0, 0x1 ;  /* 0x000080400000791a */ /* 0x000fc80000000000 */
[----:B------:R-:W-:-:S04]  /*2e00*/  DEPBAR.LE SB0, 0x0 ;  /* 0x000080000000791a */ /* 0x000fc80000000000 */
[----:B------:R-:W-:Y:S01]  /*2e10*/  BAR.SYNC.DEFER_BLOCKING 0x0 ;  /* 0x0000000000007b1d */ /* 0x000fe20000010000 */
[----:B------:R-:W-:Y:S01]  /*2e20*/  IMAD.X R19, R20, 0x1, R112, P1 ;  /* 0x0000000114137824 */ /* 0x000fe200008e0670 */
[----:B------:R-:W-:Y:S01]  /*2e30*/  ISETP.LT.OR P1, PT, R22, 0x1, P6 ;  /* 0x000000011600780c */ /* 0x000fe20003721670 */
[----:B------:R-:W-:Y:S01]  /*2e40*/  IMAD.IADD R177, R2, 0x1, R0 ;  /* 0x0000000102b17824 */ /* 0x000fe200078e0200 */
[----:B------:R-:W-:Y:S02]  /*2e50*/  ISETP.GE.AND P6, PT, R198, c[0x0][0x1d4], PT ;  /* 0x00007500c6007a0c */ /* 0x000fe40003fc6270 */
[----:B--2---:R-:W-:Y:S04]  /*2e60*/  LDSM.16.M88.4 R4, [R183] ;  /* 0x00000000b704783b */ /* 0x004fe80000000200 */
[----:B------:R-:W2:Y:S04]  /*2e70*/  LDSM.16.M88.4 R28, [R176] ;  /* 0x00000000b01c783b */ /* 0x000ea80000000200 */
[----:B------:R-:W3:Y:S04]  /*2e80*/  LDSM.16.M88.4 R32, [R176+0x800] ;  /* 0x00080000b020783b */ /* 0x000ee80000000200 */
[----:B------:R-:W-:Y:S04]  /*2e90*/  LDSM.16.M88.4 R40, [R176+0x1000] ;  /* 0x00100000b028783b */ /* 0x000fe80000000200 */
[----:B------:R-:W4:Y:S04]  /*2ea0*/  LDSM.16.M88.4 R52, [R176+0x1800] ;  /* 0x00180000b034783b */ /* 0x000f280000000200 */
[----:B-1----:R-:W-:Y:S04]  /*2eb0*/  LDSM.16.M88.4 R8, [R184] ;  /* 0x00000000b808783b */ /* 0x002fe80000000200 */
[----:B------:R-:W-:Y:S04]  /*2ec0*/  LDSM.16.M88.4 R48, [R3] ;  /* 0x000000000330783b */ /* 0x000fe80000000200 */
[----:B------:R-:W1:Y:S04]  /*2ed0*/  LDSM.16.M88.4 R44, [R3+0x800] ;  /* 0x00080000032c783b */ /* 0x000e680000000200 */
[----:B------:R-:W-:Y:S04]  /*2ee0*/  LDSM.16.M88.4 R68, [R3+0x1000] ;  /* 0x001000000344783b */ /* 0x000fe80000000200 */
[----:B------:R-:W5:Y:S04]  /*2ef0*/  LDSM.16.M88.4 R72, [R3+0x1800] ;  /* 0x001800000348783b */ /* 0x000f680000000200 */
[----:B------:R-:W-:Y:S01]  /*2f00*/  @!PT LDS RZ, [RZ] ;  /* 0x00000000fffff984 */ /* 0x000fe20000000800 */
[----:B------:R-:W-:Y:S01]  /*2f10*/  @!PT LDS RZ, [RZ] ;  /* 0x00000000fffff984 */ /* 0x000fe20000000800 */
[----:B------:R-:W-:Y:S01]  /*2f20*/  @!PT LDS RZ, [RZ] ;  /* 0x00000000fffff984 */ /* 0x000fe20000000800 */
[----:B------:R1:W-:Y:S01]  /*2f30*/  LDGSTS.E.BYPASS.LTC128B.128 [R187+0x100], [R16.64], !P1 ;  /* 0x0010000010bb7fae */ /* 0x0003e2000c901d46 */
[----:B------:R-:W-:-:S02]  /*2f40*/  ISETP.LT.OR P1, PT, R22, 0x1, P6 ;  /* 0x000000011600780c */ /* 0x000fc40003721670 */
[----:B------:R-:W-:Y:S01]  /*2f50*/  ISETP.GE.AND P6, PT, R199, c[0x0][0x1d4], PT ;  /* 0x00007500c7007a0c */ /* 0x000fe20003fc6270 */
[C---:B--2---:R-:W-:Y:S08]  /*2f60*/  HMMA.16816.F32.BF16 R36, R4.reuse, R28, RZ ;  /* 0x0000001c0424723c */ /* 0x044ff000000418ff */
[C---:B---3--:R-:W-:Y:S02]  /*2f70*/  HMMA.16816.F32.BF16 R24, R4.reuse, R32, RZ ;  /* 0x000000200418723c */ /* 0x048fe400000418ff */
[----:B------:R2:W-:Y:S06]  /*2f80*/  LDGSTS.E.BYPASS.LTC128B.128 [R187+0x2100], [R14.64], !P1 ;  /* 0x021000000ebb7fae */ /* 0x0005ec000c901d46 */
[C---:B------:R-:W-:Y:S08]  /*2f90*/  HMMA.16816.F32.BF16 R28, R4.reuse, R30, RZ ;  /* 0x0000001e041c723c */ /* 0x040ff000000418ff */
[C---:B----4-:R-:W-:Y:S08]  /*2fa0*/  HMMA.16816.F32.BF16 R64, R4.reuse, R52, RZ ;  /* 0x000000340440723c */ /* 0x050ff000000418ff */
[----:B------:R-:W-:Y:S01]  /*2fb0*/  HMMA.16816.F32.BF16 R60, R4, R54, RZ ;  /* 0x00000036043c723c */ /* 0x000fe200000418ff */
[----:B--2---:R-:W-:-:S07]  /*2fc0*/  IADD3 R14, P1, R21, R119, RZ ;  /* 0x00000077150e7210 */ /* 0x004fce0007f3e0ff */
[----:B-1----:R-:W-:Y:S01]  /*2fd0*/  HMMA.16816.F32.BF16 R52, R8, R44, R24 ;  /* 0x0000002c0834723c */ /* 0x002fe20000041818 */
[----:B------:R-:W-:Y:S01]  /*2fe0*/  IMAD.X R15, R20, 0x1, R113, P1 ;  /* 0x00000001140f7824 */ /* 0x000fe200008e0671 */
[C---:B------:R-:W-:Y:S02]  /*2ff0*/  ISETP.LT.OR P1, PT, R22.reuse, 0x1, P6 ;  /* 0x000000011600780c */ /* 0x040fe40003721670 */
[----:B------:R-:W-:-:S04]  /*3000*/  ISETP.LT.OR P6, PT, R22, 0x21, P6 ;  /* 0x000000211600780c */ /* 0x000fc800037c1670 */
[C---:B------:R-:W-:Y:S07]  /*3010*/  HMMA.16816.F32.BF16 R76, R8.reuse, R48, R36 ;  /* 0x00000030084c723c */ /* 0x040fee0000041824 */
[----:B------:R1:W-:Y:S01]  /*3020*/  LDGSTS.E.BYPASS.LTC128B.128 [R187+0x4100], [R12.64], !P1 ;  /* 0x041000000cbb7fae */ /* 0x0003e2000c901d46 */
[C---:B------:R-:W-:Y:S08]  /*3030*/  HMMA.16816.F32.BF16 R56, R8.reuse, R50, R28 ;  /* 0x000000320838723c */ /* 0x040ff0000004181c */
[----:B-----5:R-:W-:Y:S01]  /*3040*/  HMMA.16816.F32.BF16 R36, R8, R74, R60 ;  /* 0x0000004a0824723c */ /* 0x020fe2000004183c */
[----:B-1----:R-:W-:-:S05]  /*3050*/  IADD3 R12, P1, R21, R120, RZ ;  /* 0x00000078150c7210 */ /* 0x002fca0007f3e0ff */
[----:B------:R-:W-:Y:S01]  /*3060*/  IMAD.X R13, R20, 0x1, R114, P1 ;  /* 0x00000001140d7824 */ /* 0x000fe200008e0672 */
[----:B------:R-:W-:-:S04]  /*3070*/  ISETP.GE.AND P1, PT, R194, c[0x0][0x1d4], PT ;  /* 0x00007500c2007a0c */ /* 0x000fc80003f26270 */
[----:B------:R-:W-:Y:S11]  /*3080*/  ISETP.LT.OR P1, PT, R22, 0x21, P1 ;  /* 0x000000211600780c */ /* 0x000ff60000f21670 */
[----:B------:R-:W-:Y:S02]  /*3090*/  @!UPT UIADD3 URZ, URZ, URZ, URZ ;  /* 0x0000003f3f3ff290 */ /* 0x000fe4000fffe03f */
[----:B------:R1:W-:Y:S01]  /*30a0*/  LDGSTS.E.BYPASS.LTC128B.128 [R187+0x1100], [R18.64], !P1 ;  /* 0x0110000012bb7fae */ /* 0x0003e2000c901d46 */
[----:B------:R-:W-:-:S04]  /*30b0*/  ISETP.GE.AND P1, PT, R198, c[0x0][0x1d4], PT ;  /* 0x00007500c6007a0c */ /* 0x000fc80003f26270 */
[----:B------:R-:W-:Y:S11]  /*30c0*/  ISETP.LT.OR P1, PT, R22, 0x21, P1 ;  /* 0x000000211600780c */ /* 0x000ff60000f21670 */
[----:B------:R-:W-:Y:S02]  /*30d0*/  @!UPT UIADD3 URZ, URZ, URZ, URZ ;  /* 0x0000003f3f3ff290 */ /* 0x000fe4000fffe03f */
[----:B------:R2:W-:Y:S01]  /*30e0*/  LDGSTS.E.BYPASS.LTC128B.128 [R187+0x3100], [R14.64], !P1 ;  /* 0x031000000ebb7fae */ /* 0x0005e2000c901d46 */
[----:B------:R-:W-:-:S03]  /*30f0*/  ISETP.GT.AND P1, PT, R115, R200, PT ;  /* 0x000000c87300720c */ /* 0x000fc60003f24270 */
[----:B------:R2:W-:Y:S01]  /*3100*/  LDGSTS.E.BYPASS.LTC128B.128 [R187+0x5100], [R12.64], !P6 ;  /* 0x051000000cbb7fae */ /* 0x0005e2000f101d46 */
[----:B------:R-:W-:-:S03]  /*3110*/  ISETP.GT.AND P6, PT, R116, 0x3f, PT ;  /* 0x0000003f7400780c */ /* 0x000fc60003fc4270 */
[----:B------:R-:W-:Y:S01]  /*3120*/  LDSM.16.M88.4 R80, [R177+-0x3800] ;  /* 0xffc80000b150783b */ /* 0x000fe20000000200 */
[C---:B-1----:R-:W-:Y:S03]  /*3130*/  HMMA.16816.F32.BF16 R16, R4.reuse, R34, RZ ;  /* 0x000000220410723c */ /* 0x042fe600000418ff */
[----:B------:R-:W-:Y:S04]  /*3140*/  LDSM.16.M88.4 R84, [R177+-0x3000] ;  /* 0xffd00000b154783b */ /* 0x000fe80000000200 */
[----:B------:R-:W-:Y:S01]  /*3150*/  LDSM.16.M88.4 R92, [R177+-0x2800] ;  /* 0xffd80000b15c783b */ /* 0x000fe20000000200 */
[C---:B------:R-:W-:Y:S03]  /*3160*/  HMMA.16816.F32.BF16 R32, R4.reuse, R40, RZ ;  /* 0x000000280420723c */ /* 0x040fe600000418ff */
[----:B------:R-:W-:Y:S04]  /*3170*/  LDSM.16.M88.4 R88, [R176+0x3800] ;  /* 0x00380000b058783b */ /* 0x000fe80000000200 */
[----:B------:R-:W-:Y:S01]  /*3180*/  LDSM.16.M88.4 R96, [R3+0x5000] ;  /* 0x005000000360783b */ /* 0x000fe20000000200 */
[----:B------:R-:W-:Y:S03]  /*3190*/  HMMA.16816.F32.BF16 R40, R4, R42, RZ ;  /* 0x0000002a0428723c */ /* 0x000fe600000418ff */
[----:B------:R-:W-:Y:S04]  /*31a0*/  LDSM.16.M88.4 R4, [R186] ;  /* 0x00000000ba04783b */ /* 0x000fe80000000200 */
[----:B------:R-:W-:Y:S01]  /*31b0*/  LDSM.16.M88.4 R108, [R3+0x5800] ;  /* 0x00580000036c783b */ /* 0x000fe20000000200 */
[C---:B------:R-:W-:Y:S03]  /*31c0*/  HMMA.16816.F32.BF16 R44, R8.reuse, R46, R16 ;  /* 0x0000002e082c723c */ /* 0x040fe60000041810 */
[----:B------:R-:W0:Y:S04]  /*31d0*/  LDGDEPBAR ;  /* 0x00000000000079af */ /* 0x000e280000000000 */
[----:B------:R-:W-:Y:S01]  /*31e0*/  IMAD.IADD R16, R176, 0x1, R0 ;  /* 0x00000001b0107824 */ /* 0x000fe200078e0200 */
[C---:B------:R-:W-:Y:S04]  /*31f0*/  HMMA.16816.F32.BF16 R32, R8.reuse, R68, R32 ;  /* 0x000000440820723c */ /* 0x040fe80000041820 */
[----:B------:R-:W1:Y:S04]  /*3200*/  LDSM.16.M88.4 R20, [R16] ;  /* 0x000000001014783b */ /* 0x000e680000000200 */
[----:B--2---:R-:W2:Y:S01]  /*3210*/  LDSM.16.M88.4 R12, [R16+0x800] ;  /* 0x00080000100c783b */ /* 0x004ea20000000200 */
[C---:B------:R-:W-:Y:S03]  /*3220*/  HMMA.16816.F32.BF16 R28, R8.reuse, R70, R40 ;  /* 0x00000046081c723c */ /* 0x040fe60000041828 */
[----:B------:R-:W3:Y:S04]  /*3230*/  LDSM.16.M88.4 R24, [R16+0x1000] ;  /* 0x001000001018783b */ /* 0x000ee80000000200 */
[----:B------:R-:W4:Y:S01]  /*3240*/  LDSM.16.M88.4 R48, [R16+0x1800] ;  /* 0x001800001030783b */ /* 0x000f220000000200 */
[----:B------:R-:W-:Y:S03]  /*3250*/  HMMA.16816.F32.BF16 R40, R8, R72, R64 ;  /* 0x000000480828723c */ /* 0x000fe60000041840 */
[----:B------:R-:W-:Y:S04]  /*3260*/  LDSM.16.M88.4 R8, [R185] ;  /* 0x00000000b908783b */ /* 0x000fe80000000200 */
[----:B------:R-:W5:Y:S04]  /*3270*/  LDSM.16.M88.4 R72, [R177+-0x4000] ;  /* 0xffc00000b148783b */ /* 0x000f680000000200 */
[----:B------:R-:W-:Y:S04]  /*3280*/  LDSM.16.M88.4 R68, [R176+0x2800] ;  /* 0x00280000b044783b */ /* 0x000fe80000000200 */
[----:B------:R-:W-:Y:S04]  /*3290*/  LDSM.16.M88.4 R100, [R16+0x5000] ;  /* 0x005000001064783b */ /* 0x000fe80000000200 */
[----:B------:R-:W-:Y:S01]  /*32a0*/  LDSM.16.M88.4 R104, [R16+0x5800] ;  /* 0x005800001068783b */ /* 0x000fe20000000200 */
[C---:B-1----:R-:W-:Y:S08]  /*32b0*/  HMMA.16816.F32.BF16 R60, R4.reuse, R22, R56 ;  /* 0x00000016043c723c */ /* 0x042ff00000041838 */
[C---:B------:R-:W-:Y:S01]  /*32c0*/  HMMA.16816.F32.BF16 R64, R4.reuse, R20, R76 ;  /* 0x000000140440723c */ /* 0x040fe2000004184c */
[----:B------:R-:W-:Y:S07]  /*32d0*/  LDSM.16.M88.4 R76, [R176+0x3000] ;  /* 0x00300000b04c783b */ /* 0x000fee0000000200 */
[C---:B--2---:R-:W-:Y:S08]  /*32e0*/  HMMA.16816.F32.BF16 R56, R4.reuse, R12, R52 ;  /* 0x0000000c0438723c */ /* 0x044ff00000041834 */
[C---:B------:R-:W-:Y:S08]  /*32f0*/  HMMA.16816.F32.BF16 R52, R4.reuse, R14, R44 ;  /* 0x0000000e0434723c */ /* 0x040ff0000004182c */
[C---:B---3--:R-:W-:Y:S08]  /*3300*/  HMMA.16816.F32.BF16 R20, R4.reuse, R24, R32 ;  /* 0x000000180414723c */ /* 0x048ff00000041820 */
[C---:B------:R-:W-:Y:S08]  /*3310*/  HMMA.16816.F32.BF16 R12, R4.reuse, R26, R28 ;  /* 0x0000001a040c723c */ /* 0x040ff0000004181c */
[C---:B----4-:R-:W-:Y:S01]  /*3320*/  HMMA.16816.F32.BF16 R32, R4.reuse, R48, R40 ;  /* 0x000000300420723c */ /* 0x050fe20000041828 */
[----:B------:R-:W-:Y:S07]  /*3330*/  LDSM.16.M88.4 R40, [R176+0x2000] ;  /* 0x00200000b028783b */ /* 0x000fee0000000200 */
[----:B------:R-:W-:Y:S01]  /*3340*/  HMMA.16816.F32.BF16 R28, R4, R50, R36 ;  /* 0x00000032041c723c */ /* 0x000fe20000041824 */
[----:B------:R-:W1:Y:S07]  /*3350*/  LDSM.16.M88.4 R4, [R183+0x4000] ;  /* 0x00400000b704783b */ /* 0x000e6e0000000200 */
[C---:B-----5:R-:W-:Y:S01]  /*3360*/  HMMA.16816.F32.BF16 R36, R8.reuse, R72, R64 ;  /* 0x000000480824723c */ /* 0x060fe20000041840 */
[----:B------:R-:W-:Y:S07]  /*3370*/  LDSM.16.M88.4 R64, [R3+0x2000] ;  /* 0x002000000340783b */ /* 0x000fee0000000200 */
[C---:B------:R-:W-:Y:S01]  /*3380*/  HMMA.16816.F32.BF16 R44, R8.reuse, R74, R60 ;  /* 0x0000004a082c723c */ /* 0x040fe2000004183c */
[----:B------:R-:W-:Y:S07]  /*3390*/  LDSM.16.M88.4 R72, [R3+0x2800] ;  /* 0x002800000348783b */ /* 0x000fee0000000200 */
[C---:B------:R-:W-:Y:S08]  /*33a0*/  HMMA.16816.F32.BF16 R56, R8.reuse, R80, R56 ;  /* 0x000000500838723c */ /* 0x040ff00000041838 */
[C---:B------:R-:W-:Y:S08]  /*33b0*/  HMMA.16816.F32.BF16 R48, R8.reuse, R84, R20 ;  /* 0x000000540830723c */ /* 0x040ff00000041814 */
[C---:B------:R-:W-:Y:S01]  /*33c0*/  HMMA.16816.F32.BF16 R24, R8.reuse, R86, R12 ;  /* 0x000000560818723c */ /* 0x040fe2000004180c */
[----:B------:R-:W-:Y:S07]  /*33d0*/  LDSM.16.M88.4 R84, [R3+0x3800] ;  /* 0x003800000354783b */ /* 0x000fee0000000200 */
[C---:B------:R-:W-:Y:S01]  /*33e0*/  HMMA.16816.F32.BF16 R52, R8.reuse, R82, R52 ;  /* 0x000000520834723c */ /* 0x040fe20000041834 */
[----:B------:R-:W-:Y:S07]  /*33f0*/  LDSM.16.M88.4 R80, [R3+0x3000] ;  /* 0x003000000350783b */ /* 0x000fee0000000200 */
[C---:B------:R-:W-:Y:S08]  /*3400*/  HMMA.16816.F32.BF16 R20, R8.reuse, R92, R32 ;  /* 0x0000005c0814723c */ /* 0x040ff00000041820 */
[----:B------:R-:W-:Y:S01]  /*3410*/  HMMA.16816.F32.BF16 R12, R8, R94, R28 ;  /* 0x0000005e080c723c */ /* 0x000fe2000004181c */
[----:B------:R-:W2:Y:S04]  /*3420*/  LDSM.16.M88.4 R8, [R184+0x4000] ;  /* 0x00400000b808783b */ /* 0x000ea80000000200 */
[----:B------:R-:W-:Y:S03]  /*3430*/  LDSM.16.M88.4 R92, [R16+0x4800] ;  /* 0x00480000105c783b */ /* 0x000fe60000000200 */
[C---:B-1----:R-:W-:Y:S08]  /*3440*/  HMMA.16816.F32.BF16 R32, R4.reuse, R40, R36 ;  /* 0x000000280420723c */ /* 0x042ff00000041824 */
[C---:B------:R-:W-:Y:S08]  /*3450*/  HMMA.16816.F32.BF16 R36, R4.reuse, R42, R44 ;  /* 0x0000002a0424723c */ /* 0x040ff0000004182c */
[C---:B------:R-:W-:Y:S01]  /*3460*/  HMMA.16816.F32.BF16 R40, R4.reuse, R68, R56 ;  /* 0x000000440428723c */ /* 0x040fe20000041838 */
[----:B------:R-:W-:Y:S07]  /*3470*/  LDSM.16.M88.4 R56, [R16+0x2800] ;  /* 0x002800001038783b */ /* 0x000fee0000000200 */
[C---:B------:R-:W-:Y:S08]  /*3480*/  HMMA.16816.F32.BF16 R28, R4.reuse, R78, R24 ;  /* 0x0000004e041c723c */ /* 0x040ff00000041818 */
[C---:B------:R-:W-:Y:S01]  /*3490*/  HMMA.16816.F32.BF16 R60, R4.reuse, R70, R52 ;  /* 0x00000046043c723c */ /* 0x040fe20000041834 */
[----:B------:R-:W-:Y:S04]  /*34a0*/  LDSM.16.M88.4 R68, [R16+0x3000] ;  /* 0x003000001044783b */ /* 0x000fe80000000200 */
[----:B------:R-:W-:Y:S03]  /*34b0*/  LDSM.16.M88.4 R52, [R177+-0x2000] ;  /* 0xffe00000b134783b */ /* 0x000fe60000000200 */
[C---:B------:R-:W-:Y:S01]  /*34c0*/  HMMA.16816.F32.BF16 R44, R4.reuse, R76, R48 ;  /* 0x0000004c042c723c */ /* 0x040fe20000041830 */
[----:B------:R-:W-:Y:S04]  /*34d0*/  LDSM.16.M88.4 R48, [R16+0x2000] ;  /* 0x002000001030783b */ /* 0x000fe80000000200 */
[----:B------:R-:W-:Y:S03]  /*34e0*/  LDSM.16.M88.4 R76, [R16+0x3800] ;  /* 0x00380000104c783b */ /* 0x000fe60000000200 */
[C---:B------:R-:W-:Y:S08]  /*34f0*/  HMMA.16816.F32.BF16 R24, R4.reuse, R88, R20 ;  /* 0x000000580418723c */ /* 0x040ff00000041814 */
[----:B------:R-:W-:Y:S01]  /*3500*/  HMMA.16816.F32.BF16 R12, R4, R90, R12 ;  /* 0x0000005a040c723c */ /* 0x000fe2000004180c */
[----:B------:R-:W1:Y:S04]  /*3510*/  LDSM.16.M88.4 R4, [R186+0x4000] ;  /* 0x00400000ba04783b */ /* 0x000e680000000200 */
[----:B------:R-:W-:Y:S03]  /*3520*/  LDSM.16.M88.4 R88, [R176+0x5800] ;  /* 0x00580000b058783b */ /* 0x000fe60000000200 */
[C---:B--2---:R-:W-:Y:S08]  /*3530*/  HMMA.16816.F32.BF16 R20, R8.reuse, R64, R32 ;  /* 0x000000400814723c */ /* 0x044ff00000041820 */
[C---:B------:R-:W-:Y:S01]  /*3540*/  HMMA.16816.F32.BF16 R36, R8.reuse, R66, R36 ;  /* 0x000000420824723c */ /* 0x040fe20000041824 */
[----:B------:R-:W-:Y:S07]  /*3550*/  LDSM.16.M88.4 R64, [R177+-0x1800] ;  /* 0xffe80000b140783b */ /* 0x000fee0000000200 */
[C---:B------:R-:W-:Y:S08]  /*3560*/  HMMA.16816.F32.BF16 R40, R8.reuse, R72, R40 ;  /* 0x000000480828723c */ /* 0x040ff00000041828 */
[C---:B------:R-:W-:Y:S08]  /*3570*/  HMMA.16816.F32.BF16 R32, R8.reuse, R82, R28 ;  /* 0x000000520820723c */ /* 0x040ff0000004181c */
[C---:B------:R-:W-:Y:S01]  /*3580*/  HMMA.16816.F32.BF16 R60, R8.reuse, R74, R60 ;  /* 0x0000004a083c723c */ /* 0x040fe2000004183c */
[----:B------:R-:W-:Y:S07]  /*3590*/  LDSM.16.M88.4 R72, [R176+0x4800] ;  /* 0x00480000b048783b */ /* 0x000fee0000000200 */
[C---:B------:R-:W-:Y:S01]  /*35a0*/  HMMA.16816.F32.BF16 R44, R8.reuse, R80, R44 ;  /* 0x00000050082c723c */ /* 0x040fe2000004182c */
[----:B------:R-:W-:Y:S07]  /*35b0*/  LDSM.16.M88.4 R80, [R177+-0x1000] ;  /* 0xfff00000b150783b */ /* 0x000fee0000000200 */
[C---:B------:R-:W-:Y:S08]  /*35c0*/  HMMA.16816.F32.BF16 R28, R8.reuse, R84, R24 ;  /* 0x00000054081c723c */ /* 0x040ff00000041818 */
[----:B------:R-:W-:Y:S01]  /*35d0*/  HMMA.16816.F32.BF16 R12, R8, R86, R12 ;  /* 0x00000056080c723c */ /* 0x000fe2000004180c */
[----:B------:R-:W2:Y:S04]  /*35e0*/  LDSM.16.M88.4 R8, [R185+0x4000] ;  /* 0x00400000b908783b */ /* 0x000ea80000000200 */
[----:B------:R-:W3:Y:S03]  /*35f0*/  LDSM.16.M88.4 R84, [R177+-0x800] ;  /* 0xfff80000b154783b */ /* 0x000ee60000000200 */
[C---:B-1----:R-:W-:Y:S08]  /*3600*/  HMMA.16816.F32.BF16 R20, R4.reuse, R48, R20 ;  /* 0x000000300414723c */ /* 0x042ff00000041814 */
[C---:B------:R-:W-:Y:S08]  /*3610*/  HMMA.16816.F32.BF16 R24, R4.reuse, R50, R36 ;  /* 0x000000320418723c */ /* 0x040ff00000041824 */
[C---:B------:R-:W-:Y:S08]  /*3620*/  HMMA.16816.F32.BF16 R40, R4.reuse, R56, R40 ;  /* 0x000000380428723c */ /* 0x040ff00000041828 */
[C---:B------:R-:W-:Y:S08]  /*3630*/  HMMA.16816.F32.BF16 R36, R4.reuse, R70, R32 ;  /* 0x000000460424723c */ /* 0x040ff00000041820 */
[C---:B------:R-:W-:Y:S08]  /*3640*/  HMMA.16816.F32.BF16 R60, R4.reuse, R58, R60 ;  /* 0x0000003a043c723c */ /* 0x040ff0000004183c */
[C---:B------:R-:W-:Y:S01]  /*3650*/  HMMA.16816.F32.BF16 R44, R4.reuse, R68, R44 ;  /* 0x00000044042c723c */ /* 0x040fe2000004182c */
[----:B------:R-:W-:Y:S07]  /*3660*/  LDSM.16.M88.4 R68, [R176+0x4000] ;  /* 0x00400000b044783b */ /* 0x000fee0000000200 */
[C---:B------:R-:W-:Y:S08]  /*3670*/  HMMA.16816.F32.BF16 R32, R4.reuse, R76, R28 ;  /* 0x0000004c0420723c */ /* 0x040ff0000004181c */
[----:B------:R-:W-:Y:S01]  /*3680*/  HMMA.16816.F32.BF16 R12, R4, R78, R12 ;  /* 0x0000004e040c723c */ /* 0x000fe2000004180c */
[----:B------:R-:W1:Y:S04]  /*3690*/  LDSM.16.M88.4 R4, [R183+0x8000] ;  /* 0x00800000b704783b */ /* 0x000e680000000200 */
[----:B------:R-:W4:Y:S03]  /*36a0*/  LDSM.16.M88.4 R76, [R176+0x5000] ;  /* 0x00500000b04c783b */ /* 0x000f260000000200 */
[C---:B--2---:R-:W-:Y:S08]  /*36b0*/  HMMA.16816.F32.BF16 R28, R8.reuse, R52, R20 ;  /* 0x00000034081c723c */ /* 0x044ff00000041814 */
[C---:B------:R-:W-:Y:S08]  /*36c0*/  HMMA.16816.F32.BF16 R24, R8.reuse, R54, R24 ;  /* 0x000000360818723c */ /* 0x040ff00000041818 */
[C---:B------:R-:W-:Y:S08]  /*36d0*/  HMMA.16816.F32.BF16 R20, R8.reuse, R64, R40 ;  /* 0x000000400814723c */ /* 0x040ff00000041828 */
[C---:B------:R-:W-:Y:S01]  /*36e0*/  HMMA.16816.F32.BF16 R60, R8.reuse, R66, R60 ;  /* 0x00000042083c723c */ /* 0x040fe2000004183c */
[----:B------:R-:W-:Y:S07]  /*36f0*/  LDSM.16.M88.4 R64, [R3+0x4000] ;  /* 0x004000000340783b */ /* 0x000fee0000000200 */
[C---:B------:R-:W-:Y:S08]  /*3700*/  HMMA.16816.F32.BF16 R56, R8.reuse, R80, R44 ;  /* 0x000000500838723c */ /* 0x040ff0000004182c */
[C---:B------:R-:W-:Y:S08]  /*3710*/  HMMA.16816.F32.BF16 R52, R8.reuse, R82, R36 ;  /* 0x000000520834723c */ /* 0x040ff00000041824 */
[C---:B---3--:R-:W-:Y:S08]  /*3720*/  HMMA.16816.F32.BF16 R48, R8.reuse, R84, R32 ;  /* 0x000000540830723c */ /* 0x048ff00000041820 */
[----:B------:R-:W-:Y:S01]  /*3730*/  HMMA.16816.F32.BF16 R8, R8, R86, R12 ;  /* 0x000000560808723c */ /* 0x000fe2000004180c */
[----:B------:R-:W2:Y:S04]  /*3740*/  LDSM.16.M88.4 R12, [R184+0x8000] ;  /* 0x00800000b80c783b */ /* 0x000ea80000000200 */
[----:B------:R-:W3:Y:S03]  /*3750*/  LDSM.16.M88.4 R84, [R3+0x4800] ;  /* 0x004800000354783b */ /* 0x000ee60000000200 */
[C---:B-1----:R-:W-:Y:S08]  /*3760*/  HMMA.16816.F32.BF16 R44, R4.reuse, R68, R28 ;  /* 0x00000044042c723c */ /* 0x042ff0000004181c */
[C---:B------:R-:W-:Y:S08]  /*3770*/  HMMA.16816.F32.BF16 R40, R4.reuse, R70, R24 ;  /* 0x000000460428723c */ /* 0x040ff00000041818 */
[C---:B------:R-:W-:Y:S08]  /*3780*/  HMMA.16816.F32.BF16 R36, R4.reuse, R72, R20 ;  /* 0x000000480424723c */ /* 0x040ff00000041814 */
[C---:B------:R-:W-:Y:S08]  /*3790*/  HMMA.16816.F32.BF16 R32, R4.reuse, R74, R60 ;  /* 0x0000004a0420723c */ /* 0x040ff0000004183c */
[C---:B----4-:R-:W-:Y:S01]  /*37a0*/  HMMA.16816.F32.BF16 R28, R4.reuse, R76, R56 ;  /* 0x0000004c041c723c */ /* 0x050fe20000041838 */
[----:B------:R-:W-:Y:S07]  /*37b0*/  LDSM.16.M88.4 R56, [R177] ;  /* 0x00000000b138783b */ /* 0x000fee0000000200 */
[C---:B------:R-:W-:Y:S01]  /*37c0*/  HMMA.16816.F32.BF16 R24, R4.reuse, R78, R52 ;  /* 0x0000004e0418723c */ /* 0x040fe20000041834 */
[----:B------:R-:W-:Y:S07]  /*37d0*/  LDSM.16.M88.4 R52, [R177+0x800] ;  /* 0x00080000b134783b */ /* 0x000fee0000000200 */
[C---:B------:R-:W-:Y:S01]  /*37e0*/  HMMA.16816.F32.BF16 R20, R4.reuse, R88, R48 ;  /* 0x000000580414723c */ /* 0x040fe20000041830 */
[----:B------:R-:W-:Y:S07]  /*37f0*/  LDSM.16.M88.4 R48, [R177+0x1000] ;  /* 0x00100000b130783b */ /* 0x000fee0000000200 */
[----:B------:R-:W-:Y:S01]  /*3800*/  HMMA.16816.F32.BF16 R4, R4, R90, R8 ;  /* 0x0000005a0404723c */ /* 0x000fe20000041808 */
[----:B------:R-:W-:Y:S04]  /*3810*/  LDSM.16.M88.4 R8, [R186+0x8000] ;  /* 0x00800000ba08783b */ /* 0x000fe80000000200 */
[----:B------:R1:W4:Y:S03]  /*3820*/  LDSM.16.M88.4 R88, [R16+0x4000] ;  /* 0x004000001058783b */ /* 0x0003260000000200 */
[C---:B--2---:R-:W-:Y:S01]  /*3830*/  HMMA.16816.F32.BF16 R80, R12.reuse, R64, R44 ;  /* 0x000000400c50723c */ /* 0x044fe2000004182c */
[----:B------:R-:W-:Y:S07]  /*3840*/  LDSM.16.M88.4 R44, [R177+0x1800] ;  /* 0x00180000b12c783b */ /* 0x000fee0000000200 */
[C---:B------:R-:W-:Y:S08]  /*3850*/  HMMA.16816.F32.BF16 R76, R12.reuse, R66, R40 ;  /* 0x000000420c4c723c */ /* 0x040ff00000041828 */
[C---:B---3--:R-:W-:Y:S08]  /*3860*/  HMMA.16816.F32.BF16 R72, R12.reuse, R84, R36 ;  /* 0x000000540c48723c */ /* 0x048ff00000041824 */
[C---:B------:R-:W-:Y:S08]  /*3870*/  HMMA.16816.F32.BF16 R68, R12.reuse, R86, R32 ;  /* 0x000000560c44723c */ /* 0x040ff00000041820 */
[C---:B------:R-:W-:Y:S08]  /*3880*/  HMMA.16816.F32.BF16 R64, R12.reuse, R96, R28 ;  /* 0x000000600c40723c */ /* 0x040ff0000004181c */
[C---:B------:R-:W-:Y:S08]  /*3890*/  HMMA.16816.F32.BF16 R60, R12.reuse, R98, R24 ;  /* 0x000000620c3c723c */ /* 0x040ff00000041818 */
[C---:B-1----:R-:W-:Y:S08]  /*38a0*/  HMMA.16816.F32.BF16 R16, R12.reuse, R108, R20 ;  /* 0x0000006c0c10723c */ /* 0x042ff00000041814 */
[----:B------:R-:W-:Y:S01]  /*38b0*/  HMMA.16816.F32.BF16 R12, R12, R110, R4 ;  /* 0x0000006e0c0c723c */ /* 0x000fe20000041804 */
[----:B------:R-:W1:Y:S01]  /*38c0*/  LDSM.16.M88.4 R4, [R185+0x8000] ;  /* 0x00800000b904783b */ /* 0x000e620000000200 */
[----:B------:R-:W-:-:S06]  /*38d0*/  DEPBAR.LE SB0, 0x0 ;  /* 0x000080000000791a */ /* 0x000fcc0000000000 */
[C---:B----4-:R-:W-:Y:S08]  /*38e0*/  HMMA.16816.F32.BF16 R40, R8.reuse, R88, R80 ;  /* 0x000000580828723c */ /* 0x050ff00000041850 */
[C---:B------:R-:W-:Y:S08]  /*38f0*/  HMMA.16816.F32.BF16 R36, R8.reuse, R90, R76 ;  /* 0x0000005a0824723c */ /* 0x040ff0000004184c */
[C---:B------:R-:W-:Y:S08]  /*3900*/  HMMA.16816.F32.BF16 R32, R8.reuse, R92, R72 ;  /* 0x0000005c0820723c */ /* 0x040ff00000041848 */
[C---:B------:R-:W-:Y:S08]  /*3910*/  HMMA.16816.F32.BF16 R28, R8.reuse, R94, R68 ;  /* 0x0000005e081c723c */ /* 0x040ff00000041844 */
[C---:B------:R-:W-:Y:S08]  /*3920*/  HMMA.16816.F32.BF16 R24, R8.reuse, R100, R64 ;  /* 0x000000640818723c */ /* 0x040ff00000041840 */
[C---:B------:R-:W-:Y:S08]  /*3930*/  HMMA.16816.F32.BF16 R20, R8.reuse, R102, R60 ;  /* 0x000000660814723c */ /* 0x040ff0000004183c */
[C---:B------:R-:W-:Y:S08]  /*3940*/  HMMA.16816.F32.BF16 R16, R8.reuse, R104, R16 ;  /* 0x000000680810723c */ /* 0x040ff00000041810 */
[----:B------:R-:W-:Y:S08]  /*3950*/  HMMA.16816.F32.BF16 R8, R8, R106, R12 ;  /* 0x0000006a0808723c */ /* 0x000ff0000004180c */
[C---:B-1----:R-:W-:Y:S08]  /*3960*/  HMMA.16816.F32.BF16 R40, R4.reuse, R56, R40 ;  /* 0x000000380428723c */ /* 0x042ff00000041828 */
        /* <DEDUP_REMOVED lines=8> */
[----:B------:R-:W-:Y:S01]  /*39f0*/  @!UPT UIADD3 URZ, URZ, URZ, URZ ;  /* 0x0000003f3f3ff290 */ /* 0x000fe2000fffe03f */
[----:B------:R-:W-:Y:S11]  /*3a00*/  @!P1 BRA `(.L_x_50) ;  /* 0x0000043000009947 */ /* 0x000ff60003800000 */
[----:B------:R-:W-:Y:S02]  /*3a10*/  IMAD R2, R115, 0x40, R202 ;  /* 0x0000004073027824 */ /* 0x000fe400078e02ca */
[----:B------:R-:W-:-:S03]  /*3a20*/  IMAD.MOV.U32 R188, RZ, RZ, RZ ;  /* 0x000000ffffbc7224 */ /* 0x000fc600078e00ff */
[----:B------:R-:W-:-:S05]  /*3a30*/  IADD3 R2, R2, -0x40, R116 ;  /* 0xffffffc002027810 */ /* 0x000fca0007ffe074 */
[----:B------:R-:W-:-:S04]  /*3a40*/  @P0 IMAD.HI.U32 R3, R2, c[0x0][0x2bc], RZ ;  /* 0x0000af0002030a27 */ /* 0x000fc800078e00ff */
[----:B------:R-:W-:Y:S01]  /*3a50*/  IMAD.MOV.U32 R0, RZ, RZ, R2 ;  /* 0x000000ffff007224 */ /* 0x000fe200078e0002 */
[----:B------:R-:W-:-:S04]  /*3a60*/  @P0 SHF.R.U32.HI R0, RZ, c[0x0][0x2c0], R3 ;  /* 0x0000b000ff000a19 */ /* 0x000fc80000011603 */
[----:B------:R-:W-:-:S04]  /*3a70*/  @!P6 IADD3 R3, P0, R0, R206, RZ ;  /* 0x000000ce0003e210 */ /* 0x000fc80007f1e0ff */
[----:B------:R-:W-:Y:S02]  /*3a80*/  @!P6 LEA.HI.X.SX32 R5, R0, R210, 0x1, P0 ;  /* 0x000000d20005e211 */ /* 0x000fe400000f0eff */
[----:B------:R-:W-:-:S04]  /*3a90*/  @!P6 LEA R4, P0, R3, c[0x0][0x2a0], 0x2 ;  /* 0x0000a8000304ea11 */ /* 0x000fc800078010ff */
[----:B------:R-:W-:-:S05]  /*3aa0*/  @!P6 LEA.HI.X R5, R3, c[0x0][0x2a4], R5, 0x2, P0 ;  /* 0x0000a9000305ea11 */ /* 0x000fca00000f1405 */
[----:B------:R-:W2:Y:S01]  /*3ab0*/  @!P6 LDG.E R188, [R4.64] ;  /* 0x0000000604bce981 */ /* 0x000ea2000c1e1900 */
[----:B------:R-:W-:Y:S01]  /*3ac0*/  IMAD.MOV R0, RZ, RZ, -R0 ;  /* 0x000000ffff007224 */ /* 0x000fe200078e0a00 */
[----:B------:R-:W-:-:S03]  /*3ad0*/  SEL R11, RZ, 0x10, P3 ;  /* 0x00000010ff0b7807 */ /* 0x000fc60001800000 */
[----:B------:R-:W-:-:S04]  /*3ae0*/  IMAD R189, R0, c[0x0][0x2b8], R2 ;  /* 0x0000ae0000bd7a24 */ /* 0x000fc800078e0202 */
[----:B------:R-:W-:Y:S01]  /*3af0*/  IMAD.WIDE.U32 R2, R189, c[0x0][0x1e0], RZ ;  /* 0x00007800bd027a25 */ /* 0x000fe200078e00ff */
[----:B------:R-:W-:-:S05]  /*3b00*/  SHF.R.S32.HI R0, RZ, 0x1f, R189 ;  /* 0x0000001fff007819 */ /* 0x000fca00000114bd */
[----:B------:R-:W-:-:S04]  /*3b10*/  IMAD R0, R0, c[0x0][0x1e0], RZ ;  /* 0x0000780000007a24 */ /* 0x000fc800078e02ff */
[----:B------:R-:W-:-:S04]  /*3b20*/  IMAD R0, R189, c[0x0][0x1e4], R0 ;  /* 0x00007900bd007a24 */ /* 0x000fc800078e0200 */
[----:B------:R-:W-:Y:S01]  /*3b30*/  IMAD.IADD R3, R3, 0x1, R0 ;  /* 0x0000000103037824 */ /* 0x000fe200078e0200 */
[----:B--2---:R-:W-:-:S03]  /*3b40*/  SHF.R.S32.HI R0, RZ, 0x1f, R188 ;  /* 0x0000001fff007819 */ /* 0x004fc600000114bc */
[----:B------:R-:W-:-:S04]  /*3b50*/  IMAD.WIDE.U32 R2, R188, c[0x0][0x1f0], R2 ;  /* 0x00007c00bc027a25 */ /* 0x000fc800078e0002 */
[----:B------:R-:W-:Y:S01]  /*3b60*/  IMAD R4, R0, c[0x0][0x1f0], RZ ;  /* 0x00007c0000047a24 */ /* 0x000fe200078e02ff */
[----:B------:R-:W-:-:S03]  /*3b70*/  IADD3 R0, P1, R204, R2, RZ ;  /* 0x00000002cc007210 */ /* 0x000fc60007f3e0ff */
[----:B------:R-:W-:Y:S01]  /*3b80*/  IMAD R2, R188, c[0x0][0x1f4], R4 ;  /* 0x00007d00bc027a24 */ /* 0x000fe200078e0204 */
[----:B------:R-:W-:-:S04]  /*3b90*/  LEA R10, P0, R0, c[0x0][0x1c8], 0x1 ;  /* 0x00007200000a7a11 */ /* 0x000fc800078008ff */
[----:B------:R-:W-:-:S04]  /*3ba0*/  IADD3.X R2, R203, R3, R2, P1, !PT ;  /* 0x00000003cb027210 */ /* 0x000fc80000ffe402 */
[----:B------:R-:W-:Y:S01]  /*3bb0*/  LEA.HI.X R5, R0, c[0x0][0x1cc], R2, 0x1, P0 ;  /* 0x0000730000057a11 */ /* 0x000fe200000f0c02 */
[----:B------:R-:W-:Y:S05]  /*3bc0*/  BRA.DIV ~URZ, `(.L_x_51) ;  /* 0x000095227f007947 */ /* 0x000fea000b800000 */
[----:B------:R1:W2:Y:S02]  /*3bd0*/  SHFL.IDX PT, R4, R5, RZ, 0x181f ;  /* 0x00181fff05047589 */ /* 0x0002a400000e0000 */
.L_x_132:
[----:B------:R-:W-:Y:S05]  /*3be0*/  BRA.DIV ~URZ, `(.L_x_52) ;  /* 0x000095727f007947 */ /* 0x000fea000b800000 */
[----:B------:R-:W3:Y:S02]  /*3bf0*/  SHFL.IDX PT, R0, R10, RZ, 0x181f ;  /* 0x00181fff0a007589 */ /* 0x000ee400000e0000 */
[C---:B---3--:R-:W-:Y:S02]  /*3c00*/  IADD3 R8, P2, R0.reuse, R118, RZ ;  /* 0x0000007600087210 */ /* 0x048fe40007f5e0ff */
[C---:B------:R-:W-:Y:S02]  /*3c10*/  IADD3 R6, P1, R0.reuse, R119, RZ ;  /* 0x0000007700067210 */ /* 0x040fe40007f3e0ff */
[----:B------:R-:W-:Y:S01]  /*3c20*/  IADD3 R2, P0, R0, R120, RZ ;  /* 0x0000007800027210 */ /* 0x000fe20007f1e0ff */
[C---:B--2---:R-:W-:Y:S01]  /*3c30*/  IMAD.X R9, R4.reuse, 0x1, R112, P2 ;  /* 0x0000000104097824 */ /* 0x044fe200010e0670 */
[----:B------:R-:W2:Y:S01]  /*3c40*/  SHFL.IDX PT, R0, R10, 0x1, 0x181f ;  /* 0x00381f000a007f89 */ /* 0x000ea200000e0000 */
[----:B------:R-:W-:-:S02]  /*3c50*/  IMAD.X R7, R4, 0x1, R113, P1 ;  /* 0x0000000104077824 */ /* 0x000fc400008e0671 */
[----:B------:R-:W-:Y:S01]  /*3c60*/  IMAD.X R3, R4, 0x1, R114, P0 ;  /* 0x0000000104037824 */ /* 0x000fe200000e0672 */
[----:B------:R-:W-:Y:S01]  /*3c70*/  @!PT LDS RZ, [RZ] ;  /* 0x00000000fffff984 */ /* 0x000fe20000000800 */
[----:B------:R3:W-:Y:S01]  /*3c80*/  LDGSTS.E.BYPASS.LTC128B.128 [R187+0x6100], [R8.64], !P5 ;  /* 0x0610000008bb7fae */ /* 0x0007e2000e901d46 */
[----:B------:R-:W-:-:S03]  /*3c90*/  SEL R4, RZ, 0x10, P5 ;  /* 0x00000010ff047807 */ /* 0x000fc60002800000 */
[----:B------:R4:W-:Y:S04]  /*3ca0*/  LDGSTS.E.BYPASS.LTC128B.128 [R187+0x8100], [R6.64], !P4 ;  /* 0x0810000006bb7fae */ /* 0x0009e8000e101d46 */
[----:B------:R4:W-:Y:S04]  /*3cb0*/  LDGSTS.E.BYPASS.LTC128B.128 [R187+0xa100], [R2.64], !P3 ;  /* 0x0a10000002bb7fae */ /* 0x0009e8000d901d46 */
[----:B---3--:R3:W1:Y:S01]  /*3cc0*/  SHFL.IDX PT, R8, R5, 0x1, 0x181f ;  /* 0x00381f0005087f89 */ /* 0x00866200000e0000 */
[----:B------:R-:W-:Y:S01]  /*3cd0*/  IMAD.MOV.U32 R9, RZ, RZ, R11 ;  /* 0x000000ffff097224 */ /* 0x000fe200078e000b */
[----:B-1-3--:R-:W-:-:S02]  /*3ce0*/  SEL R5, RZ, 0x10, P4 ;  /* 0x00000010ff057807 */ /* 0x00afc40002000000 */
.L_x_133:
[----:B--2-4-:R-:W-:Y:S02]  /*3cf0*/  IADD3 R2, -R4, 0x10, RZ ;  /* 0x0000001004027810 */ /* 0x014fe40007ffe1ff */
[----:B------:R-:W-:-:S02]  /*3d00*/  IADD3 R3, -R5, 0x10, RZ ;  /* 0x0000001005037810 */ /* 0x000fc40007ffe1ff */
[----:B------:R-:W-:Y:S02]  /*3d10*/  LOP3.LUT R2, R2, 0xf, RZ, 0xc0, !PT ;  /* 0x0000000f02027812 */ /* 0x000fe400078ec0ff */
[----:B------:R-:W-:Y:S02]  /*3d20*/  IADD3 R7, -R9, 0x10, RZ ;  /* 0x0000001009077810 */ /* 0x000fe40007ffe1ff */
[----:B------:R-:W-:Y:S02]  /*3d30*/  IADD3 R6, P3, P2, R2, R0, R118 ;  /* 0x0000000002067210 */ /* 0x000fe40007a7e076 */
[----:B------:R-:W-:Y:S02]  /*3d40*/  LOP3.LUT R3, R3, 0xf, RZ, 0xc0, !PT ;  /* 0x0000000f03037812 */ /* 0x000fe400078ec0ff */
[----:B------:R-:W-:Y:S02]  /*3d50*/  LOP3.LUT R2, R7, 0xf, RZ, 0xc0, !PT ;  /* 0x0000000f07027812 */ /* 0x000fe400078ec0ff */
[----:B------:R-:W-:-:S02]  /*3d60*/  ISETP.NE.U32.AND P4, PT, R4, RZ, PT ;  /* 0x000000ff0400720c */ /* 0x000fc40003f85070 */
[----:B------:R-:W-:Y:S02]  /*3d70*/  IADD3.X R7, RZ, R8, R112, P3, P2 ;  /* 0x00000008ff077210 */ /* 0x000fe40001fe4470 */
[----:B------:R-:W-:Y:S02]  /*3d80*/  IADD3 R4, P1, P0, R3, R0, R119 ;  /* 0x0000000003047210 */ /* 0x000fe4000783e077 */
[----:B------:R-:W-:Y:S02]  /*3d90*/  ISETP.NE.U32.AND P3, PT, R5, RZ, PT ;  /* 0x000000ff0500720c */ /* 0x000fe40003f65070 */
[----:B------:R-:W-:Y:S02]  /*3da0*/  ISETP.NE.U32.AND P2, PT, R9, RZ, PT ;  /* 0x000000ff0900720c */ /* 0x000fe40003f45070 */
[----:B------:R-:W-:Y:S02]  /*3db0*/  IADD3.X R5, RZ, R8, R113, P1, P0 ;  /* 0x00000008ff057210 */ /* 0x000fe40000fe0471 */
[----:B------:R-:W-:Y:S01]  /*3dc0*/  IADD3 R2, P1, P0, R2, R0, R120 ;  /* 0x0000000002027210 */ /* 0x000fe2000783e078 */
[----:B------:R-:W-:Y:S01]  /*3dd0*/  @!PT LDS RZ, [RZ] ;  /* 0x00000000fffff984 */ /* 0x000fe20000000800 */
[----:B------:R-:W-:Y:S01]  /*3de0*/  @!PT LDS RZ, [RZ] ;  /* 0x00000000fffff984 */ /* 0x000fe20000000800 */
[----:B------:R-:W-:Y:S01]  /*3df0*/  @!PT LDS RZ, [RZ] ;  /* 0x00000000fffff984 */ /* 0x000fe20000000800 */
[----:B------:R1:W-:Y:S03]  /*3e00*/  LDGSTS.E.BYPASS.LTC128B.128.ZFILL [R187+0x7100], [R6.64], P4 ;  /* 0x0710000006bb7fae */ /* 0x0003e6000a141d46 */
[----:B------:R-:W-:-:S03]  /*3e10*/  IADD3.X R3, RZ, R8, R114, P1, P0 ;  /* 0x00000008ff037210 */ /* 0x000fc60000fe0472 */
[----:B------:R1:W-:Y:S04]  /*3e20*/  LDGSTS.E.BYPASS.LTC128B.128.ZFILL [R187+0x9100], [R4.64], P3 ;  /* 0x0910000004bb7fae */ /* 0x0003e80009941d46 */
[----:B------:R1:W-:Y:S02]  /*3e30*/  LDGSTS.E.BYPASS.LTC128B.128.ZFILL [R187+0xb100], [R2.64], P2 ;  /* 0x0b10000002bb7fae */ /* 0x0003e40009141d46 */
.L_x_50:
[----:B------:R-:W-:Y:S05]  /*3e40*/  BSYNC B0 ;  /* 0x0000000000007941 */ /* 0x000fea0003800000 */
.L_x_49:
[----:B------:R-:W-:Y:S01]  /*3e50*/  IMAD.IADD R0, R117, 0x1, -R222 ;  /* 0x0000000175007824 */ /* 0x000fe200078e0ade */
[----:B------:R-:W0:Y:S04]  /*3e60*/  LDGDEPBAR ;  /* 0x00000000000079af */ /* 0x000e280000000000 */
[C---:B------:R-:W-:Y:S02]  /*3e70*/  ISETP.GT.AND P3, PT, R0.reuse, RZ, PT ;  /* 0x000000ff0000720c */ /* 0x040fe40003f64270 */
[----:B------:R-:W-:-:S02]  /*3e80*/  ISETP.GT.AND P2, PT, R0, 0x1, PT ;  /* 0x000000010000780c */ /* 0x000fc40003f44270 */
[----:B------:R-:W-:Y:S02]  /*3e90*/  ISETP.GT.AND P1, PT, R0, 0x8, PT ;  /* 0x000000080000780c */ /* 0x000fe40003f24270 */
[----:B-1----:R-:W-:Y:S02]  /*3ea0*/  FSEL R6, R40, -INF , P3 ;  /* 0xff80000028067808 */ /* 0x002fe40001800000 */
[----:B------:R-:W-:Y:S02]  /*3eb0*/  FSEL R7, R41, -INF , P2 ;  /* 0xff80000029077808 */ /* 0x000fe40001000000 */
[----:B------:R-:W-:Y:S02]  /*3ec0*/  FSEL R10, R42, -INF , P3 ;  /* 0xff8000002a0a7808 */ /* 0x000fe40001800000 */
[----:B------:R-:W-:Y:S02]  /*3ed0*/  FSEL R11, R43, -INF , P2 ;  /* 0xff8000002b0b7808 */ /* 0x000fe40001000000 */
[----:B------:R-:W-:-:S02]  /*3ee0*/  ISETP.GT.AND P0, PT, R0, 0x9, PT ;  /* 0x000000090000780c */ /* 0x000fc40003f04270 */
[----:B------:R-:W-:Y:S02]  /*3ef0*/  FSEL R8, R56, -INF , P1 ;  /* 0xff80000038087808 */ /* 0x000fe40000800000 */
[----:B------:R-:W-:Y:S02]  /*3f00*/  FMNMX.FTZ R2, R6, R7, !PT ;  /* 0x0000000706027209 */ /* 0x000fe40007810000 */
[----:B------:R-:W-:Y:S02]  /*3f10*/  FSEL R13, R58, -INF , P1 ;  /* 0xff8000003a0d7808 */ /* 0x000fe40000800000 */
[----:B------:R-:W-:Y:S02]  /*3f20*/  FMNMX.FTZ R3, R10, R11, !PT ;  /* 0x0000000b0a037209 */ /* 0x000fe40007810000 */
[----:B------:R-:W-:Y:S02]  /*3f30*/  FSEL R9, R57, -INF , P0 ;  /* 0xff80000039097808 */ /* 0x000fe40000000000 */
[----:B------:R-:W-:-:S02]  /*3f40*/  ISETP.GT.AND P3, PT, R0, 0x10, PT ;  /* 0x000000100000780c */ /* 0x000fc40003f64270 */
[----:B------:R-:W-:Y:S02]  /*3f50*/  FMNMX.FTZ R2, R8, R2, !PT ;  /* 0x0000000208027209 */ /* 0x000fe40007810000 */
[----:B------:R-:W-:Y:S02]  /*3f60*/  FSEL R14, R59, -INF , P0 ;  /* 0xff8000003b0e7808 */ /* 0x000fe40000000000 */
[----:B------:R-:W-:Y:S02]  /*3f70*/  FMNMX.FTZ R3, R13, R3, !PT ;  /* 0x000000030d037209 */ /* 0x000fe40007810000 */
[----:B------:R-:W-:Y:S02]  /*3f80*/  ISETP.GT.AND P2, PT, R0, 0x11, PT ;  /* 0x000000110000780c */ /* 0x000fe40003f44270 */
[----:B------:R-:W-:Y:S02]  /*3f90*/  FSEL R15, R32, -INF , P3 ;  /* 0xff800000200f7808 */ /* 0x000fe40001800000 */
[----:B------:R-:W-:-:S02]  /*3fa0*/  FMNMX.FTZ R2, R9, R2, !PT ;  /* 0x0000000209027209 */ /* 0x000fc40007810000 */
[----:B------:R-:W-:Y:S02]  /*3fb0*/  FSEL R23, R34, -INF , P3 ;  /* 0xff80000022177808 */ /* 0x000fe40001800000 */
[----:B------:R-:W-:Y:S02]  /*3fc0*/  FMNMX.FTZ R3, R14, R3, !PT ;  /* 0x000000030e037209 */ /* 0x000fe40007810000 */
[----:B------:R-:W-:Y:S02]  /*3fd0*/  ISETP.GT.AND P1, PT, R0, 0x18, PT ;  /* 0x000000180000780c */ /* 0x000fe40003f24270 */
[----:B------:R-:W-:Y:S02]  /*3fe0*/  FSEL R20, R33, -INF , P2 ;  /* 0xff80000021147808 */ /* 0x000fe40001000000 */
[----:B------:R-:W-:Y:S02]  /*3ff0*/  FMNMX.FTZ R2, R15, R2, !PT ;  /* 0x000000020f027209 */ /* 0x000fe40007810000 */
[----:B------:R-:W-:-:S02]  /*4000*/  FSEL R24, R35, -INF , P2 ;  /* 0xff80000023187808 */ /* 0x000fc40001000000 */
[----:B------:R-:W-:Y:S02]  /*4010*/  FMNMX.FTZ R3, R23, R3, !PT ;  /* 0x0000000317037209 */ /* 0x000fe40007810000 */
[----:B------:R-:W-:Y:S02]  /*4020*/  ISETP.GT.AND P0, PT, R0, 0x19, PT ;  /* 0x000000190000780c */ /* 0x000fe40003f04270 */
[----:B------:R-:W-:Y:S02]  /*4030*/  FSEL R21, R28, -INF , P1 ;  /* 0xff8000001c157808 */ /* 0x000fe40000800000 */
[----:B------:R-:W-:Y:S02]  /*4040*/  FMNMX.FTZ R2, R20, R2, !PT ;  /* 0x0000000214027209 */ /* 0x000fe40007810000 */
[----:B------:R-:W-:Y:S02]  /*4050*/  FSEL R25, R30, -INF , P1 ;  /* 0xff8000001e197808 */ /* 0x000fe40000800000 */
[----:B------:R-:W-:-:S02]  /*4060*/  FMNMX.FTZ R3, R24, R3, !PT ;  /* 0x0000000318037209 */ /* 0x000fc40007810000 */
[----:B------:R-:W-:Y:S02]  /*4070*/  FSEL R26, R31, -INF , P0 ;  /* 0xff8000001f1a7808 */ /* 0x000fe40000000000 */
[----:B------:R-:W-:Y:S02]  /*4080*/  FSEL R22, R29, -INF , P0 ;  /* 0xff8000001d167808 */ /* 0x000fe40000000000 */
[C---:B------:R-:W-:Y:S02]  /*4090*/  ISETP.GT.AND P1, PT, R0.reuse, 0x20, PT ;  /* 0x000000200000780c */ /* 0x040fe40003f24270 */
[----:B------:R-:W-:Y:S02]  /*40a0*/  FMNMX.FTZ R2, R21, R2, !PT ;  /* 0x0000000215027209 */ /* 0x000fe40007810000 */
[----:B------:R-:W-:Y:S02]  /*40b0*/  ISETP.GT.AND P0, PT, R0, 0x21, PT ;  /* 0x000000210000780c */ /* 0x000fe40003f04270 */
[----:B------:R-:W-:-:S02]  /*40c0*/  FMNMX.FTZ R3, R25, R3, !PT ;  /* 0x0000000319037209 */ /* 0x000fc40007810000 */
[----:B------:R-:W-:Y:S02]  /*40d0*/  FSEL R81, R36, -INF , P1 ;  /* 0xff80000024517808 */ /* 0x000fe40000800000 */
[----:B------:R-:W-:Y:S02]  /*40e0*/  FMNMX.FTZ R2, R22, R2, !PT ;  /* 0x0000000216027209 */ /* 0x000fe40007810000 */
[----:B------:R-:W-:Y:S02]  /*40f0*/  FSEL R83, R38, -INF , P1 ;  /* 0xff80000026537808 */ /* 0x000fe40000800000 */
[----:B------:R-:W-:Y:S02]  /*4100*/  FSEL R82, R39, -INF , P0 ;  /* 0xff80000027527808 */ /* 0x000fe40000000000 */
[----:B------:R-:W-:Y:S02]  /*4110*/  FSEL R79, R37, -INF , P0 ;  /* 0xff800000254f7808 */ /* 0x000fe40000000000 */
[----:B------:R-:W-:-:S02]  /*4120*/  FMNMX.FTZ R3, R26, R3, !PT ;  /* 0x000000031a037209 */ /* 0x000fc40007810000 */
[----:B------:R-:W-:Y:S02]  /*4130*/  ISETP.GT.AND P0, PT, R0, 0x28, PT ;  /* 0x000000280000780c */ /* 0x000fe40003f04270 */
[----:B------:R-:W-:Y:S02]  /*4140*/  FMNMX.FTZ R2, R81, R2, !PT ;  /* 0x0000000251027209 */ /* 0x000fe40007810000 */
[----:B------:R-:W-:Y:S02]  /*4150*/  FMNMX.FTZ R3, R83, R3, !PT ;  /* 0x0000000353037209 */ /* 0x000fe40007810000 */
[----:B------:R-:W-:Y:S02]  /*4160*/  FSEL R80, R50, -INF , P0 ;  /* 0xff80000032507808 */ /* 0x000fe40000000000 */
[----:B------:R-:W-:Y:S02]  /*4170*/  FSEL R77, R48, -INF , P0 ;  /* 0xff800000304d7808 */ /* 0x000fe40000000000 */
[----:B------:R-:W-:-:S02]  /*4180*/  ISETP.GT.AND P4, PT, R0, 0x29, PT ;  /* 0x000000290000780c */ /* 0x000fc40003f84270 */
[C---:B------:R-:W-:Y:S02]  /*4190*/  ISETP.GT.AND P3, PT, R0.reuse, 0x30, PT ;  /* 0x000000300000780c */ /* 0x040fe40003f64270 */
[C---:B------:R-:W-:Y:S02]  /*41a0*/  ISETP.GT.AND P2, PT, R0.reuse, 0x31, PT ;  /* 0x000000310000780c */ /* 0x040fe40003f44270 */
[C---:B------:R-:W-:Y:S02]  /*41b0*/  ISETP.GT.AND P1, PT, R0.reuse, 0x38, PT ;  /* 0x000000380000780c */ /* 0x040fe40003f24270 */
[----:B------:R-:W-:Y:S02]  /*41c0*/  ISETP.GT.AND P0, PT, R0, 0x39, PT ;  /* 0x000000390000780c */ /* 0x000fe40003f04270 */
[----:B------:R-:W-:Y:S02]  /*41d0*/  FMNMX.FTZ R0, R79, R2, !PT ;  /* 0x000000024f007209 */ /* 0x000fe40007810000 */
[----:B------:R-:W-:-:S02]  /*41e0*/  FMNMX.FTZ R2, R82, R3, !PT ;  /* 0x0000000352027209 */ /* 0x000fc40007810000 */
[----:B------:R-:W-:Y:S02]  /*41f0*/  FSEL R78, R51, -INF , P4 ;  /* 0xff800000334e7808 */ /* 0x000fe40002000000 */
[----:B------:R-:W-:Y:S02]  /*4200*/  FSEL R76, R49, -INF , P4 ;  /* 0xff800000314c7808 */ /* 0x000fe40002000000 */
[----:B------:R-:W-:Y:S02]  /*4210*/  FMNMX.FTZ R0, R77, R0, !PT ;  /* 0x000000004d007209 */ /* 0x000fe40007810000 */
[----:B------:R-:W-:Y:S02]  /*4220*/  FMNMX.FTZ R2, R80, R2, !PT ;  /* 0x0000000250027209 */ /* 0x000fe40007810000 */
[----:B------:R-:W-:Y:S02]  /*4230*/  FSEL R153, R18, -INF , P3 ;  /* 0xff80000012997808 */ /* 0x000fe40001800000 */
[----:B------:R-:W-:-:S02]  /*4240*/  FSEL R151, R16, -INF , P3 ;  /* 0xff80000010977808 */ /* 0x000fc40001800000 */
[----:B------:R-:W-:Y:S02]  /*4250*/  FMNMX.FTZ R0, R76, R0, !PT ;  /* 0x000000004c007209 */ /* 0x000fe40007810000 */
[----:B------:R-:W-:Y:S02]  /*4260*/  FMNMX.FTZ R2, R78, R2, !PT ;  /* 0x000000024e027209 */ /* 0x000fe40007810000 */
[----:B------:R-:W-:Y:S02]  /*4270*/  FSEL R152, R19, -INF , P2 ;  /* 0xff80000013987808 */ /* 0x000fe40001000000 */
[----:B------:R-:W-:Y:S02]  /*4280*/  FSEL R149, R17, -INF , P2 ;  /* 0xff80000011957808 */ /* 0x000fe40001000000 */
        /* <DEDUP_REMOVED lines=10> */
[----:B------:R-:W-:Y:S02]  /*4330*/  FMNMX.FTZ R4, R126, R0, !PT ;  /* 0x000000007e047209 */ /* 0x000fe40007810000 */
[----:B------:R-:W-:Y:S01]  /*4340*/  FMNMX.FTZ R5, R148, R2, !PT ;  /* 0x0000000294057209 */ /* 0x000fe20007810000 */
[----:B------:R-:W-:Y:S05]  /*4350*/  BRA.DIV ~URZ, `(.L_x_53) ;  /* 0x000090127f007947 */ /* 0x000fea000b800000 */
[----:B------:R-:W1:Y:S04]  /*4360*/  SHFL.BFLY PT, R0, R4, 0x2, 0x1f ;  /* 0x0c401f0004007f89 */ /* 0x000e6800000e0000 */
[----:B------:R-:W2:Y:S01]  /*4370*/  SHFL.BFLY PT, R3, R5, 0x2, 0x1f ;  /* 0x0c401f0005037f89 */ /* 0x000ea200000e0000 */
[----:B-1----:R-:W-:-:S02]  /*4380*/  FMNMX.FTZ R0, R4, R0, !PT ;  /* 0x0000000004007209 */ /* 0x002fc40007810000 */
[----:B--2---:R-:W-:-:S03]  /*4390*/  FMNMX.FTZ R5, R5, R3, !PT ;  /* 0x0000000305057209 */ /* 0x004fc60007810000 */
[----:B------:R-:W1:Y:S04]  /*43a0*/  SHFL.BFLY PT, R2, R0, 0x1, 0x1f ;  /* 0x0c201f0000027f89 */ /* 0x000e6800000e0000 */
[----:B------:R2:W3:Y:S01]  /*43b0*/  SHFL.BFLY PT, R3, R5, 0x1, 0x1f ;  /* 0x0c201f0005037f89 */ /* 0x0004e200000e0000 */
[----:B-1----:R-:W-:-:S05]  /*43c0*/  FMNMX.FTZ R125, R0, R2, !PT ;  /* 0x00000002007d7209 */ /* 0x002fca0007810000 */
.L_x_134:
[C---:B------:R-:W-:Y:S01]  /*43d0*/  FMUL.FTZ R2, R125.reuse, c[0x0][0x2d0] ;  /* 0x0000b4007d027a20 */ /* 0x040fe20000410000 */
[----:B------:R-:W-:Y:S01]  /*43e0*/  FSETP.NEU.FTZ.AND P0, PT, R125, -INF , PT ;  /* 0xff8000007d00780b */ /* 0x000fe20003f1d000 */
[----:B------:R-:W-:Y:S01]  /*43f0*/  WARPSYNC 0xffffffff ;  /* 0xffffffff00007948 */ /* 0x000fe20003800000 */
[----:B---3--:R-:W-:Y:S01]  /*4400*/  FMNMX.FTZ R12, R3, R5, !PT ;  /* 0x00000005030c7209 */ /* 0x008fe20007810000 */
[----:B------:R-:W-:Y:S01]  /*4410*/  LDSM.16.MT88.4 R16, [R178] ;  /* 0x00000000b210783b */ /* 0x000fe20000004200 */
[----:B------:R-:W-:-:S02]  /*4420*/  FSEL R2, R2, RZ, P0 ;  /* 0x000000ff02027208 */ /* 0x000fc40000000000 */
[----:B------:R-:W-:Y:S01]  /*4430*/  FSETP.NEU.FTZ.AND P0, PT, R12, -INF , PT ;  /* 0xff8000000c00780b */ /* 0x000fe20003f1d000 */
[----:B------:R-:W-:Y:S02]  /*4440*/  LDSM.16.MT88.4 R32, [R181] ;  /* 0x00000000b520783b */ /* 0x000fe40000004200 */
[--C-:B------:R-:W-:Y:S02]  /*4450*/  FFMA.FTZ R0, R6, c[0x0][0x2d0], -R2.reuse ;  /* 0x0000b40006007a23 */ /* 0x100fe40000010802 */
[--C-:B------:R-:W-:Y:S01]  /*4460*/  FFMA.FTZ R3, R8, c[0x0][0x2d0], -R2.reuse ;  /* 0x0000b40008037a23 */ /* 0x100fe20000010802 */
[----:B------:R-:W-:Y:S01]  /*4470*/  LDSM.16.MT88.4 R44, [R179+0x800] ;  /* 0x00080000b32c783b */ /* 0x000fe20000004200 */
[----:B------:R1:W-:Y:S03]  /*4480*/  MUFU.EX2 R164, R0 ;  /* 0x0000000000a47308 */ /* 0x0003e60000000800 */
[----:B------:R-:W-:Y:S04]  /*4490*/  LDSM.16.MT88.4 R48, [R178+0x800] ;  /* 0x00080000b230783b */ /* 0x000fe80000004200 */
[----:B------:R-:W-:Y:S01]  /*44a0*/  LDSM.16.MT88.4 R40, [R181+0x800] ;  /* 0x00080000b528783b */ /* 0x000fe20000004200 */
[----:B------:R3:W-:Y:S03]  /*44b0*/  MUFU.EX2 R168, R3 ;  /* 0x0000000300a87308 */ /* 0x0007e60000000800 */
[----:B------:R-:W-:Y:S04]  /*44c0*/  LDSM.16.MT88.4 R64, [R179+0x2000] ;  /* 0x00200000b340783b */ /* 0x000fe80000004200 */
[----:B------:R-:W-:Y:S01]  /*44d0*/  LDSM.16.MT88.4 R60, [R178+0x2000] ;  /* 0x00200000b23c783b */ /* 0x000fe20000004200 */
[----:B-1----:R-:W-:-:S03]  /*44e0*/  FFMA.FTZ R0, R7, c[0x0][0x2d0], -R2 ;  /* 0x0000b40007007a23 */ /* 0x002fc60000010802 */
[----:B--2---:R-:W1:Y:S01]  /*44f0*/  LDSM.16.MT88.4 R4, [R179] ;  /* 0x00000000b304783b */ /* 0x004e620000004200 */
[----:B------:R2:W4:Y:S03]  /*4500*/  MUFU.EX2 R163, R0 ;  /* 0x0000000000a37308 */ /* 0x0005260000000800 */
[----:B------:R-:W-:Y:S01]  /*4510*/  LDSM.16.MT88.4 R68, [R178+0x4000] ;  /* 0x00400000b244783b */ /* 0x000fe20000004200 */
[----:B---3--:R-:W-:-:S04]  /*4520*/  FFMA.FTZ R3, R9, c[0x0][0x2d0], -R2 ;  /* 0x0000b40009037a23 */ /* 0x008fc80000010802 */
[----:B------:R3:W5:Y:S01]  /*4530*/  MUFU.EX2 R167, R3 ;  /* 0x0000000300a77308 */ /* 0x0007620000000800 */
[----:B--2---:R-:W-:Y:S01]  /*4540*/  FMUL.FTZ R0, R12, c[0x0][0x2d0] ;  /* 0x0000b4000c007a20 */ /* 0x004fe20000410000 */
[----:B----4-:R-:W-:-:S04]  /*4550*/  F2FP.BF16.PACK_AB R8, R163, R164 ;  /* 0x000000a4a308723e */ /* 0x010fc800000010ff */
[----:B------:R-:W-:-:S05]  /*4560*/  FSEL R0, R0, RZ, P0 ;  /* 0x000000ff00007208 */ /* 0x000fca0000000000 */
[----:B---3--:R-:W-:Y:S01]  /*4570*/  FFMA.FTZ R3, R10, c[0x0][0x2d0], -R0 ;  /* 0x0000b4000a037a23 */ /* 0x008fe20000010800 */
[----:B-----5:R-:W-:-:S03]  /*4580*/  F2FP.BF16.PACK_AB R10, R167, R168 ;  /* 0x000000a8a70a723e */ /* 0x020fc600000010ff */
[----:B------:R2:W-:Y:S02]  /*4590*/  MUFU.EX2 R162, R3 ;  /* 0x0000000300a27308 */ /* 0x0005e40000000800 */
[----:B--2---:R-:W-:-:S06]  /*45a0*/  FFMA.FTZ R3, R11, c[0x0][0x2d0], -R0 ;  /* 0x0000b4000b037a23 */ /* 0x004fcc0000010800 */
[----:B------:R2:W3:Y:S02]  /*45b0*/  MUFU.EX2 R161, R3 ;  /* 0x0000000300a17308 */ /* 0x0004e40000000800 */
[----:B--2---:R-:W-:Y:S01]  /*45c0*/  FFMA.FTZ R3, R13, c[0x0][0x2d0], -R0 ;  /* 0x0000b4000d037a23 */ /* 0x004fe20000010800 */
[----:B---3--:R-:W-:-:S05]  /*45d0*/  F2FP.BF16.PACK_AB R9, R161, R162 ;  /* 0x000000a2a109723e */ /* 0x008fca00000010ff */
[----:B------:R2:W-:Y:S02]  /*45e0*/  MUFU.EX2 R166, R3 ;  /* 0x0000000300a67308 */ /* 0x0005e40000000800 */
[----:B--2---:R-:W-:-:S06]  /*45f0*/  FFMA.FTZ R3, R14, c[0x0][0x2d0], -R0 ;  /* 0x0000b4000e037a23 */ /* 0x004fcc0000010800 */
[----:B------:R2:W3:Y:S02]  /*4600*/  MUFU.EX2 R165, R3 ;  /* 0x0000000300a57308 */ /* 0x0004e40000000800 */
[----:B--2---:R-:W-:Y:S01]  /*4610*/  FFMA.FTZ R3, R15, c[0x0][0x2d0], -R2 ;  /* 0x0000b4000f037a23 */ /* 0x004fe20000010802 */
[----:B---3--:R-:W-:-:S05]  /*4620*/  F2FP.BF16.PACK_AB R11, R165, R166 ;  /* 0x000000a6a50b723e */ /* 0x008fca00000010ff */
[----:B------:R2:W-:Y:S02]  /*4630*/  MUFU.EX2 R173, R3 ;  /* 0x0000000300ad7308 */ /* 0x0005e40000000800 */
[C---:B-1----:R-:W-:Y:S08]  /*4640*/  HMMA.16816.F32.BF16 R36, R8.reuse, R4, RZ ;  /* 0x000000040824723c */ /* 0x042ff000000418ff */
[----:B------:R-:W-:Y:S01]  /*4650*/  HMMA.16816.F32.BF16 R56, R8, R16, RZ ;  /* 0x000000100838723c */ /* 0x000fe200000418ff */
[----:B--2---:R-:W-:-:S04]  /*4660*/  FFMA.FTZ R3, R20, c[0x0][0x2d0], -R2 ;  /* 0x0000b40014037a23 */ /* 0x004fc80000010802 */
[----:B------:R1:W2:Y:S03]  /*4670*/  MUFU.EX2 R175, R3 ;  /* 0x0000000300af7308 */ /* 0x0002a60000000800 */
[C---:B------:R-:W-:Y:S08]  /*4680*/  HMMA.16816.F32.BF16 R52, R8.reuse, R18, RZ ;  /* 0x000000120834723c */ /* 0x040ff000000418ff */
[----:B------:R-:W-:Y:S01]  /*4690*/  HMMA.16816.F32.BF16 R28, R8, R6, RZ ;  /* 0x00000006081c723c */ /* 0x000fe200000418ff */
[----:B-1----:R-:W-:-:S07]  /*46a0*/  FFMA.FTZ R3, R21, c[0x0][0x2d0], -R2 ;  /* 0x0000b40015037a23 */ /* 0x002fce0000010802 */
[----:B------:R-:W-:Y:S01]  /*46b0*/  HMMA.16816.F32.BF16 R16, R8, R34, RZ ;  /* 0x000000220810723c */ /* 0x000fe200000418ff */
[----:B--2---:R-:W-:Y:S01]  /*46c0*/  F2FP.BF16.PACK_AB R4, R175, R173 ;  /* 0x000000adaf04723e */ /* 0x004fe200000010ff */
[----:B------:R1:W-:Y:S02]  /*46d0*/  MUFU.EX2 R174, R3 ;  /* 0x0000000300ae7308 */ /* 0x0003e40000000800 */
[----:B-1----:R-:W-:-:S06]  /*46e0*/  FFMA.FTZ R3, R22, c[0x0][0x2d0], -R2 ;  /* 0x0000b40016037a23 */ /* 0x002fcc0000010802 */
[----:B------:R1:W2:Y:S02]  /*46f0*/  MUFU.EX2 R182, R3 ;  /* 0x0000000300b67308 */ /* 0x0002a40000000800 */
[--C-:B-1----:R-:W-:Y:S01]  /*4700*/  FFMA.FTZ R3, R23, c[0x0][0x2d0], -R0.reuse ;  /* 0x0000b40017037a23 */ /* 0x102fe20000010800 */
[----:B--2---:R-:W-:Y:S01]  /*4710*/  F2FP.BF16.PACK_AB R6, R182, R174 ;  /* 0x000000aeb606723e */ /* 0x004fe200000010ff */
[----:B------:R-:W-:Y:S04]  /*4720*/  HMMA.16816.F32.BF16 R20, R8, R32, RZ ;  /* 0x000000200814723c */ /* 0x000fe800000418ff */
[----:B------:R1:W-:Y:S02]  /*4730*/  MUFU.EX2 R170, R3 ;  /* 0x0000000300aa7308 */ /* 0x0003e40000000800 */
[----:B-1----:R-:W-:-:S06]  /*4740*/  FFMA.FTZ R3, R24, c[0x0][0x2d0], -R0 ;  /* 0x0000b40018037a23 */ /* 0x002fcc0000010800 */
[----:B------:R1:W2:Y:S02]  /*4750*/  MUFU.EX2 R172, R3 ;  /* 0x0000000300ac7308 */ /* 0x0002a40000000800 */
[----:B-1----:R-:W-:Y:S01]  /*4760*/  FFMA.FTZ R3, R25, c[0x0][0x2d0], -R0 ;  /* 0x0000b40019037a23 */ /* 0x002fe20000010800 */
[----:B--2---:R-:W-:-:S05]  /*4770*/  F2FP.BF16.PACK_AB R5, R172, R170 ;  /* 0x000000aaac05723e */ /* 0x004fca00000010ff */
[----:B------:R1:W-:Y:S02]  /*4780*/  MUFU.EX2 R169, R3 ;  /* 0x0000000300a97308 */ /* 0x0003e40000000800 */
[----:B-1----:R-:W-:Y:S02]  /*4790*/  FFMA.FTZ R3, R26, c[0x0][0x2d0], -R0 ;  /* 0x0000b4001a037a23 */ /* 0x002fe40000010800 */
[----:B------:R-:W1:Y:S04]  /*47a0*/  LDSM.16.MT88.4 R24, [R180] ;  /* 0x00000000b418783b */ /* 0x000e680000004200 */
[----:B------:R-:W2:Y:S02]  /*47b0*/  MUFU.EX2 R171, R3 ;  /* 0x0000000300ab7308 */ /* 0x000ea40000000800 */
[----:B--2---:R-:W-:Y:S01]  /*47c0*/  F2FP.BF16.PACK_AB R7, R171, R169 ;  /* 0x000000a9ab07723e */ /* 0x004fe200000010ff */
[----:B------:R-:W-:-:S05]  /*47d0*/  FFMA.FTZ R3, R81, c[0x0][0x2d0], -R2 ;  /* 0x0000b40051037a23 */ /* 0x000fca0000010802 */
[----:B------:R2:W-:Y:S01]  /*47e0*/  MUFU.EX2 R155, R3 ;  /* 0x00000003009b7308 */ /* 0x0005e20000000800 */
[C---:B------:R-:W-:Y:S01]  /*47f0*/  HMMA.16816.F32.BF16 R140, R4.reuse, R44, R36 ;  /* 0x0000002c048c723c */ /* 0x040fe20000041824 */
[----:B------:R-:W3:Y:S07]  /*4800*/  LDSM.16.MT88.4 R36, [R179+0x2800] ;  /* 0x00280000b324783b */ /* 0x000eee0000004200 */
[----:B------:R-:W-:Y:S01]  /*4810*/  HMMA.16816.F32.BF16 R132, R4, R48, R56 ;  /* 0x000000300484723c */ /* 0x000fe20000041838 */
[----:B------:R-:W4:Y:S01]  /*4820*/  LDSM.16.MT88.4 R56, [R180+0x2000] ;  /* 0x00200000b438783b */ /* 0x000f220000004200 */
[----:B--2---:R-:W-:-:S06]  /*4830*/  FFMA.FTZ R3, R79, c[0x0][0x2d0], -R2 ;  /* 0x0000b4004f037a23 */ /* 0x004fcc0000010802 */
[C---:B------:R-:W-:Y:S01]  /*4840*/  HMMA.16816.F32.BF16 R128, R4.reuse, R50, R52 ;  /* 0x000000320480723c */ /* 0x040fe20000041834 */
[----:B------:R-:W2:Y:S01]  /*4850*/  LDSM.16.MT88.4 R52, [R180+0x800] ;  /* 0x00080000b434783b */ /* 0x000ea20000004200 */
[----:B------:R5:W1:Y:S03]  /*4860*/  MUFU.EX2 R158, R3 ;  /* 0x00000003009e7308 */ /* 0x000a660000000800 */
[----:B------:R-:W-:Y:S03]  /*4870*/  LDSM.16.MT88.4 R48, [R181+0x2000] ;  /* 0x00200000b530783b */ /* 0x000fe60000004200 */
[----:B------:R-:W-:Y:S08]  /*4880*/  HMMA.16816.F32.BF16 R116, R4, R42, R16 ;  /* 0x0000002a0474723c */ /* 0x000ff00000041810 */
[----:B------:R-:W-:Y:S01]  /*4890*/  HMMA.16816.F32.BF16 R16, R8, R66, RZ ;  /* 0x000000420810723c */ /* 0x000fe200000418ff */
[----:B-----5:R-:W-:-:S04]  /*48a0*/  FFMA.FTZ R3, R77, c[0x0][0x2d0], -R2 ;  /* 0x0000b4004d037a23 */ /* 0x020fc80000010802 */
[----:B------:R5:W-:Y:S03]  /*48b0*/  MUFU.EX2 R157, R3 ;  /* 0x00000003009d7308 */ /* 0x000be60000000800 */
[----:B------:R-:W-:Y:S01]  /*48c0*/  HMMA.16816.F32.BF16 R136, R4, R40, R20 ;  /* 0x000000280488723c */ /* 0x000fe20000041814 */
[----:B------:R-:W2:Y:S07]  /*48d0*/  LDSM.16.MT88.4 R40, [R178+0x2800] ;  /* 0x00280000b228783b */ /* 0x000eae0000004200 */
[----:B------:R-:W-:Y:S01]  /*48e0*/  HMMA.16816.F32.BF16 R20, R8, R64, RZ ;  /* 0x000000400814723c */ /* 0x000fe200000418ff */
[----:B------:R-:W2:Y:S01]  /*48f0*/  LDSM.16.MT88.4 R64, [R180+0x2800] ;  /* 0x00280000b440783b */ /* 0x000ea20000004200 */
[----:B-----5:R-:W-:-:S06]  /*4900*/  FFMA.FTZ R3, R76, c[0x0][0x2d0], -R2 ;  /* 0x0000b4004c037a23 */ /* 0x020fcc0000010802 */
[----:B-1----:R-:W-:Y:S01]  /*4910*/  HMMA.16816.F32.BF16 R32, R8, R26, RZ ;  /* 0x0000001a0820723c */ /* 0x002fe200000418ff */
[----:B------:R1:W5:Y:S07]  /*4920*/  MUFU.EX2 R159, R3 ;  /* 0x00000003009f7308 */ /* 0x00036e0000000800 */
[----:B------:R-:W-:Y:S08]  /*4930*/  HMMA.16816.F32.BF16 R120, R4, R46, R28 ;  /* 0x0000002e0478723c */ /* 0x000ff0000004181c */
[----:B------:R-:W-:Y:S01]  /*4940*/  HMMA.16816.F32.BF16 R44, R8, R24, RZ ;  /* 0x00000018082c723c */ /* 0x000fe200000418ff */
[----:B-1----:R-:W-:-:S04]  /*4950*/  FFMA.FTZ R3, R83, c[0x0][0x2d0], -R0 ;  /* 0x0000b40053037a23 */ /* 0x002fc80000010800 */
[----:B------:R1:W-:Y:S03]  /*4960*/  MUFU.EX2 R15, R3 ;  /* 0x00000003000f7308 */ /* 0x0003e60000000800 */
[----:B------:R-:W-:Y:S08]  /*4970*/  HMMA.16816.F32.BF16 R24, R8, R62, RZ ;  /* 0x0000003e0818723c */ /* 0x000ff000000418ff */
[----:B---3--:R-:W-:Y:S01]  /*4980*/  HMMA.16816.F32.BF16 R88, R4, R38, R16 ;  /* 0x000000260458723c */ /* 0x008fe20000041810 */
[----:B-1----:R-:W-:-:S07]  /*4990*/  FFMA.FTZ R3, R82, c[0x0][0x2d0], -R0 ;  /* 0x0000b40052037a23 */ /* 0x002fce0000010800 */
[----:B----4-:R-:W-:Y:S01]  /*49a0*/  HMMA.16816.F32.BF16 R16, R8, R56, RZ ;  /* 0x000000380810723c */ /* 0x010fe200000418ff */
[----:B------:R1:W3:Y:S07]  /*49b0*/  MUFU.EX2 R154, R3 ;  /* 0x00000003009a7308 */ /* 0x0002ee0000000800 */
[----:B------:R-:W-:Y:S01]  /*49c0*/  HMMA.16816.F32.BF16 R108, R4, R36, R20 ;  /* 0x00000024046c723c */ /* 0x000fe20000041814 */
[----:B------:R-:W4:Y:S07]  /*49d0*/  LDSM.16.MT88.4 R36, [R178+0x4800] ;  /* 0x00480000b224783b */ /* 0x000f2e0000004200 */
[----:B------:R-:W-:Y:S01]  /*49e0*/  HMMA.16816.F32.BF16 R28, R8, R60, RZ ;  /* 0x0000003c081c723c */ /* 0x000fe200000418ff */
[----:B------:R-:W-:Y:S01]  /*49f0*/  LDSM.16.MT88.4 R60, [R181+0x2800] ;  /* 0x00280000b53c783b */ /* 0x000fe20000004200 */
[----:B-1----:R-:W-:-:S04]  /*4a00*/  FFMA.FTZ R3, R80, c[0x0][0x2d0], -R0 ;  /* 0x0000b40050037a23 */ /* 0x002fc80000010800 */
[----:B------:R1:W-:Y:S02]  /*4a10*/  MUFU.EX2 R124, R3 ;  /* 0x00000003007c7308 */ /* 0x0003e40000000800 */
[C---:B--2---:R-:W-:Y:S01]  /*4a20*/  HMMA.16816.F32.BF16 R104, R4.reuse, R54, R32 ;  /* 0x000000360468723c */ /* 0x044fe20000041820 */
[----:B------:R-:W2:Y:S07]  /*4a30*/  LDSM.16.MT88.4 R32, [R179+0x4000] ;  /* 0x00400000b320783b */ /* 0x000eae0000004200 */
[----:B------:R-:W-:Y:S01]  /*4a40*/  HMMA.16816.F32.BF16 R84, R4, R42, R24 ;  /* 0x0000002a0454723c */ /* 0x000fe20000041818 */
[----:B-1----:R-:W-:-:S07]  /*4a50*/  FFMA.FTZ R3, R78, c[0x0][0x2d0], -R0 ;  /* 0x0000b4004e037a23 */ /* 0x002fce0000010800 */
[----:B------:R-:W-:Y:S01]  /*4a60*/  HMMA.16816.F32.BF16 R24, R8, R58, RZ ;  /* 0x0000003a0818723c */ /* 0x000fe200000418ff */
[----:B------:R1:W1:Y:S07]  /*4a70*/  MUFU.EX2 R156, R3 ;  /* 0x00000003009c7308 */ /* 0x00026e0000000800 */
[----:B------:R-:W-:Y:S08]  /*4a80*/  HMMA.16816.F32.BF16 R92, R4, R64, R16 ;  /* 0x00000040045c723c */ /* 0x000ff00000041810 */
[----:B------:R-:W-:Y:S01]  /*4a90*/  HMMA.16816.F32.BF16 R16, R8, R68, RZ ;  /* 0x000000440810723c */ /* 0x000fe200000418ff */
[----:B-1----:R-:W-:-:S07]  /*4aa0*/  FFMA.FTZ R3, R151, c[0x0][0x2d0], -R2 ;  /* 0x0000b40097037a23 */ /* 0x002fce0000010802 */
[----:B------:R-:W-:Y:S01]  /*4ab0*/  HMMA.16816.F32.BF16 R112, R4, R40, R28 ;  /* 0x000000280470723c */ /* 0x000fe2000004181c */
[----:B------:R-:W1:Y:S07]  /*4ac0*/  LDSM.16.MT88.4 R28, [R179+0x4800] ;  /* 0x00480000b31c783b */ /* 0x000e6e0000004200 */
[----:B------:R-:W-:Y:S08]  /*4ad0*/  HMMA.16816.F32.BF16 R20, R8, R50, RZ ;  /* 0x000000320814723c */ /* 0x000ff000000418ff */
[C---:B------:R-:W-:Y:S08]  /*4ae0*/  HMMA.16816.F32.BF16 R72, R4.reuse, R66, R24 ;  /* 0x000000420448723c */ /* 0x040ff00000041818 */
[----:B----4-:R-:W-:Y:S08]  /*4af0*/  HMMA.16816.F32.BF16 R64, R4, R36, R16 ;  /* 0x000000240440723c */ /* 0x010ff00000041810 */
[----:B--2---:R-:W-:Y:S08]  /*4b00*/  HMMA.16816.F32.BF16 R16, R8, R34, RZ ;  /* 0x000000220810723c */ /* 0x004ff000000418ff */
[----:B------:R-:W-:Y:S08]  /*4b10*/  HMMA.16816.F32.BF16 R96, R4, R62, R20 ;  /* 0x0000003e0460723c */ /* 0x000ff00000041814 */
[----:B------:R-:W-:Y:S01]  /*4b20*/  HMMA.16816.F32.BF16 R20, R8, R32, RZ ;  /* 0x000000200814723c */ /* 0x000fe200000418ff */
[----:B------:R-:W2:Y:S07]  /*4b30*/  LDSM.16.MT88.4 R32, [R181+0x4000] ;  /* 0x00400000b520783b */ /* 0x000eae0000004200 */
[C---:B-1----:R-:W-:Y:S01]  /*4b40*/  HMMA.16816.F32.BF16 R40, R4.reuse, R30, R16 ;  /* 0x0000001e0428723c */ /* 0x042fe20000041810 */
[----:B------:R-:W1:Y:S07]  /*4b50*/  LDSM.16.MT88.4 R16, [R180+0x4000] ;  /* 0x00400000b410783b */ /* 0x000e6e0000004200 */
[----:B------:R-:W-:Y:S08]  /*4b60*/  HMMA.16816.F32.BF16 R144, R4, R52, R44 ;  /* 0x000000340490723c */ /* 0x000ff0000004182c */
[C---:B------:R-:W-:Y:S08]  /*4b70*/  HMMA.16816.F32.BF16 R44, R8.reuse, R48, RZ ;  /* 0x00000030082c723c */ /* 0x040ff000000418ff */
[----:B------:R-:W-:Y:S08]  /*4b80*/  HMMA.16816.F32.BF16 R24, R8, R70, RZ ;  /* 0x000000460818723c */ /* 0x000ff000000418ff */
[C---:B------:R-:W-:Y:S01]  /*4b90*/  HMMA.16816.F32.BF16 R48, R4.reuse, R28, R20 ;  /* 0x0000001c0430723c */ /* 0x040fe20000041814 */
[----:B------:R-:W4:Y:S07]  /*4ba0*/  LDSM.16.MT88.4 R28, [R181+0x4800] ;  /* 0x00480000b51c783b */ /* 0x000f2e0000004200 */
[C---:B------:R-:W-:Y:S08]  /*4bb0*/  HMMA.16816.F32.BF16 R100, R4.reuse, R60, R44 ;  /* 0x0000003c0464723c */ /* 0x040ff0000004182c */
[----:B------:R-:W-:Y:S08]  /*4bc0*/  HMMA.16816.F32.BF16 R60, R4, R38, R24 ;  /* 0x00000026043c723c */ /* 0x000ff00000041818 */
[C---:B--2---:R-:W-:Y:S08]  /*4bd0*/  HMMA.16816.F32.BF16 R24, R8.reuse, R32, RZ ;  /* 0x000000200818723c */ /* 0x044ff000000418ff */
[C---:B------:R-:W-:Y:S08]  /*4be0*/  HMMA.16816.F32.BF16 R20, R8.reuse, R34, RZ ;  /* 0x000000220814723c */ /* 0x040ff000000418ff */
[C---:B-1----:R-:W-:Y:S08]  /*4bf0*/  HMMA.16816.F32.BF16 R32, R8.reuse, R16, RZ ;  /* 0x000000100820723c */ /* 0x042ff000000418ff */
[----:B------:R-:W-:Y:S01]  /*4c00*/  HMMA.16816.F32.BF16 R8, R8, R18, RZ ;  /* 0x000000120808723c */ /* 0x000fe200000418ff */
[----:B------:R-:W1:Y:S07]  /*4c10*/  LDSM.16.MT88.4 R16, [R180+0x4800] ;  /* 0x00480000b410783b */ /* 0x000e6e0000004200 */
[C---:B----4-:R-:W-:Y:S08]  /*4c20*/  HMMA.16816.F32.BF16 R24, R4.reuse, R28, R24 ;  /* 0x0000001c0418723c */ /* 0x050ff00000041818 */
[C---:B------:R-:W-:Y:S08]  /*4c30*/  HMMA.16816.F32.BF16 R20, R4.reuse, R30, R20 ;  /* 0x0000001e0414723c */ /* 0x040ff00000041814 */
[C---:B-1----:R-:W-:Y:S08]  /*4c40*/  HMMA.16816.F32.BF16 R32, R4.reuse, R16, R32 ;  /* 0x000000100420723c */ /* 0x042ff00000041820 */
[----:B------:R-:W-:Y:S01]  /*4c50*/  HMMA.16816.F32.BF16 R16, R4, R18, R8 ;  /* 0x000000120410723c */ /* 0x000fe20000041808 */
[----:B------:R-:W1:Y:S06]  /*4c60*/  LDSM.16.MT88.4 R8, [R178+0x1000] ;  /* 0x00100000b208783b */ /* 0x000e6c0000004200 */
[----:B------:R-:W-:-:S02]  /*4c70*/  F2FP.BF16.PACK_AB R4, R158, R155 ;  /* 0x0000009b9e04723e */ /* 0x000fc400000010ff */
[----:B-----5:R-:W-:Y:S02]  /*4c80*/  F2FP.BF16.PACK_AB R6, R159, R157 ;  /* 0x0000009d9f06723e */ /* 0x020fe400000010ff */
[----:B---3--:R-:W-:Y:S02]  /*4c90*/  F2FP.BF16.PACK_AB R5, R154, R15 ;  /* 0x0000000f9a05723e */ /* 0x008fe400000010ff */
[----:B------:R-:W-:-:S07]  /*4ca0*/  F2FP.BF16.PACK_AB R7, R156, R124 ;  /* 0x0000007c9c07723e */ /* 0x000fce00000010ff */
[C---:B-1----:R-:W-:Y:S08]  /*4cb0*/  HMMA.16816.F32.BF16 R132, R4.reuse, R8, R132 ;  /* 0x000000080484723c */ /* 0x042ff00000041884 */
[C---:B------:R-:W-:Y:S01]  /*4cc0*/  HMMA.16816.F32.BF16 R28, R4.reuse, R10, R128 ;  /* 0x0000000a041c723c */ /* 0x040fe20000041880 */
[----:B------:R-:W1:Y:S04]  /*4cd0*/  LDSM.16.MT88.4 R8, [R179+0x1000] ;  /* 0x00100000b308783b */ /* 0x000e680000004200 */
[----:B------:R-:W-:Y:S03]  /*4ce0*/  LDSM.16.MT88.4 R128, [R178+0x1800] ;  /* 0x00180000b280783b */ /* 0x000fe60000004200 */
[C---:B-1----:R-:W-:Y:S08]  /*4cf0*/  HMMA.16816.F32.BF16 R36, R4.reuse, R8, R140 ;  /* 0x000000080424723c */ /* 0x042ff0000004188c */
[C---:B------:R-:W-:Y:S01]  /*4d00*/  HMMA.16816.F32.BF16 R44, R4.reuse, R10, R120 ;  /* 0x0000000a042c723c */ /* 0x040fe20000041878 */
[----:B------:R-:W1:Y:S07]  /*4d10*/  LDSM.16.MT88.4 R8, [R181+0x1000] ;  /* 0x00100000b508783b */ /* 0x000e6e0000004200 */
        /* <DEDUP_REMOVED lines=14> */
[----:B------:R-:W1:Y:S04]  /*4e00*/  LDSM.16.MT88.4 R8, [R180+0x3000] ;  /* 0x00300000b408783b */ /* 0x000e680000004200 */
[----:B------:R-:W-:Y:S03]  /*4e10*/  LDSM.16.MT88.4 R96, [R178+0x5800] ;  /* 0x00580000b260783b */ /* 0x000fe60000004200 */
[C---:B-1----:R-:W-:Y:S08]  /*4e20*/  HMMA.16816.F32.BF16 R104, R4.reuse, R8, R92 ;  /* 0x000000080468723c */ /* 0x042ff0000004185c */
[C---:B------:R-:W-:Y:S01]  /*4e30*/  HMMA.16816.F32.BF16 R100, R4.reuse, R10, R72 ;  /* 0x0000000a0464723c */ /* 0x040fe20000041848 */
[----:B------:R-:W1:Y:S04]  /*4e40*/  LDSM.16.MT88.4 R8, [R178+0x5000] ;  /* 0x00500000b208783b */ /* 0x000e680000004200 */
[----:B------:R-:W-:Y:S03]  /*4e50*/  LDSM.16.MT88.4 R72, [R179+0x3800] ;  /* 0x00380000b348783b */ /* 0x000fe60000004200 */
[C---:B-1----:R-:W-:Y:S01]  /*4e60*/  HMMA.16816.F32.BF16 R92, R4.reuse, R8, R64 ;  /* 0x00000008045c723c */ /* 0x042fe20000041840 */
[----:B------:R-:W-:Y:S07]  /*4e70*/  LDSM.16.MT88.4 R64, [R178+0x3800] ;  /* 0x00380000b240783b */ /* 0x000fee0000004200 */
[C---:B------:R-:W-:Y:S01]  /*4e80*/  HMMA.16816.F32.BF16 R116, R4.reuse, R10, R60 ;  /* 0x0000000a0474723c */ /* 0x040fe2000004183c */
[----:B------:R-:W1:Y:S07]  /*4e90*/  LDSM.16.MT88.4 R8, [R179+0x5000] ;  /* 0x00500000b308783b */ /* 0x000e6e0000004200 */
[C---:B-1----:R-:W-:Y:S01]  /*4ea0*/  HMMA.16816.F32.BF16 R136, R4.reuse, R8, R48 ;  /* 0x000000080488723c */ /* 0x042fe20000041830 */
[----:B------:R-:W-:Y:S07]  /*4eb0*/  LDSM.16.MT88.4 R48, [R181+0x1800] ;  /* 0x00180000b530783b */ /* 0x000fee0000004200 */
[C---:B------:R-:W-:Y:S01]  /*4ec0*/  HMMA.16816.F32.BF16 R108, R4.reuse, R10, R40 ;  /* 0x0000000a046c723c */ /* 0x040fe20000041828 */
[----:B------:R-:W1:Y:S04]  /*4ed0*/  LDSM.16.MT88.4 R8, [R181+0x5000] ;  /* 0x00500000b508783b */ /* 0x000e680000004200 */
[----:B------:R-:W-:Y:S03]  /*4ee0*/  LDSM.16.MT88.4 R40, [R179+0x1800] ;  /* 0x00180000b328783b */ /* 0x000fe60000004200 */
[C---:B-1----:R-:W-:Y:S08]  /*4ef0*/  HMMA.16816.F32.BF16 R24, R4.reuse, R8, R24 ;  /* 0x000000080418723c */ /* 0x042ff00000041818 */
[C---:B------:R-:W-:Y:S01]  /*4f00*/  HMMA.16816.F32.BF16 R20, R4.reuse, R10, R20 ;  /* 0x0000000a0414723c */ /* 0x040fe20000041814 */
[----:B------:R-:W1:Y:S07]  /*4f10*/  LDSM.16.MT88.4 R8, [R180+0x5000] ;  /* 0x00500000b408783b */ /* 0x000e6e0000004200 */
[C---:B-1----:R-:W-:Y:S01]  /*4f20*/  HMMA.16816.F32.BF16 R16, R4.reuse, R10, R16 ;  /* 0x0000000a0410723c */ /* 0x042fe20000041810 */
[----:B------:R1:W-:Y:S07]  /*4f30*/  MUFU.EX2 R11, R3 ;  /* 0x00000003000b7308 */ /* 0x0003ee0000000800 */
[----:B------:R-:W-:Y:S07]  /*4f40*/  HMMA.16816.F32.BF16 R32, R4, R8, R32 ;  /* 0x000000080420723c */ /* 0x000fee0000041820 */
[----:B------:R-:W-:-:S02]  /*4f50*/  FADD.FTZ R4, R162, R161 ;  /* 0x000000a1a2047221 */ /* 0x000fc40000010000 */
[----:B-1----:R-:W-:-:S04]  /*4f60*/  FFMA.FTZ R3, R149, c[0x0][0x2d0], -R2 ;  /* 0x0000b40095037a23 */ /* 0x002fc80000010802 */
[----:B------:R1:W2:Y:S02]  /*4f70*/  MUFU.EX2 R14, R3 ;  /* 0x00000003000e7308 */ /* 0x0002a40000000800 */
[--C-:B-1----:R-:W-:Y:S01]  /*4f80*/  FFMA.FTZ R3, R127, c[0x0][0x2d0], -R2.reuse ;  /* 0x0000b4007f037a23 */ /* 0x102fe20000010802 */
[----:B--2---:R-:W-:Y:S01]  /*4f90*/  F2FP.BF16.PACK_AB R120, R14, R11 ;  /* 0x0000000b0e78723e */ /* 0x004fe200000010ff */
[----:B------:R-:W-:-:S04]  /*4fa0*/  FFMA.FTZ R2, R126, c[0x0][0x2d0], -R2 ;  /* 0x0000b4007e027a23 */ /* 0x000fc80000010802 */
[----:B------:R1:W-:Y:S08]  /*4fb0*/  MUFU.EX2 R13, R3 ;  /* 0x00000003000d7308 */ /* 0x0003f00000000800 */
[----:B------:R2:W3:Y:S01]  /*4fc0*/  MUFU.EX2 R195, R2 ;  /* 0x0000000200c37308 */ /* 0x0004e20000000800 */
[----:B-1----:R-:W-:Y:S02]  /*4fd0*/  FADD.FTZ R3, R164, R163 ;  /* 0x000000a3a4037221 */ /* 0x002fe40000010000 */
[----:B--2---:R-:W-:Y:S01]  /*4fe0*/  FFMA.FTZ R2, R153, c[0x0][0x2d0], -R0 ;  /* 0x0000b40099027a23 */ /* 0x004fe20000010800 */
[----:B---3--:R-:W-:-:S04]  /*4ff0*/  F2FP.BF16.PACK_AB R122, R195, R13 ;  /* 0x0000000dc37a723e */ /* 0x008fc800000010ff */
[----:B------:R1:W-:Y:S02]  /*5000*/  MUFU.EX2 R9, R2 ;  /* 0x0000000200097308 */ /* 0x0003e40000000800 */
[----:B-1----:R-:W-:-:S06]  /*5010*/  FFMA.FTZ R2, R152, c[0x0][0x2d0], -R0 ;  /* 0x0000b40098027a23 */ /* 0x002fcc0000010800 */
[----:B------:R1:W2:Y:S02]  /*5020*/  MUFU.EX2 R10, R2 ;  /* 0x00000002000a7308 */ /* 0x0002a40000000800 */
[--C-:B-1----:R-:W-:Y:S01]  /*5030*/  FFMA.FTZ R2, R150, c[0x0][0x2d0], -R0.reuse ;  /* 0x0000b40096027a23 */ /* 0x102fe20000010800 */
[----:B--2---:R-:W-:Y:S01]  /*5040*/  F2FP.BF16.PACK_AB R121, R10, R9 ;  /* 0x000000090a79723e */ /* 0x004fe200000010ff */
[----:B------:R-:W-:-:S04]  /*5050*/  FFMA.FTZ R0, R148, c[0x0][0x2d0], -R0 ;  /* 0x0000b40094007a23 */ /* 0x000fc80000010800 */
[----:B------:R1:W-:Y:S08]  /*5060*/  MUFU.EX2 R8, R2 ;  /* 0x0000000200087308 */ /* 0x0003f00000000800 */
[----:B------:R-:W2:Y:S01]  /*5070*/  MUFU.EX2 R196, R0 ;  /* 0x0000000000c47308 */ /* 0x000ea20000000800 */
[----:B-1----:R-:W-:-:S04]  /*5080*/  FADD.FTZ R2, R168, R3 ;  /* 0x00000003a8027221 */ /* 0x002fc80000010000 */
[----:B------:R-:W-:Y:S01]  /*5090*/  FADD.FTZ R2, R167, R2 ;  /* 0x00000002a7027221 */ /* 0x000fe20000010000 */
[----:B--2---:R-:W-:Y:S01]  /*50a0*/  F2FP.BF16.PACK_AB R123, R196, R8 ;  /* 0x00000008c47b723e */ /* 0x004fe200000010ff */
[----:B------:R-:W-:Y:S02]  /*50b0*/  FADD.FTZ R0, R166, R4 ;  /* 0x00000004a6007221 */ /* 0x000fe40000010000 */
[----:B------:R-:W-:Y:S01]  /*50c0*/  FADD.FTZ R2, R173, R2 ;  /* 0x00000002ad027221 */ /* 0x000fe20000010000 */
[----:B------:R-:W-:Y:S01]  /*50d0*/  LDSM.16.MT88.4 R4, [R180+0x5800] ;  /* 0x00580000b404783b */ /* 0x000fe20000004200 */
[----:B------:R-:W-:Y:S02]  /*50e0*/  FADD.FTZ R0, R165, R0 ;  /* 0x00000000a5007221 */ /* 0x000fe40000010000 */
[----:B------:R-:W-:Y:S01]  /*50f0*/  HMMA.16816.F32.BF16 R36, R120, R40, R36 ;  /* 0x000000287824723c */ /* 0x000fe20000041824 */
[----:B------:R-:W-:Y:S02]  /*5100*/  FADD.FTZ R2, R175, R2 ;  /* 0x00000002af027221 */ /* 0x000fe40000010000 */
[----:B------:R-:W-:-:S02]  /*5110*/  FADD.FTZ R0, R170, R0 ;  /* 0x00000000aa007221 */ /* 0x000fc40000010000 */
[----:B------:R-:W-:Y:S02]  /*5120*/  FADD.FTZ R2, R174, R2 ;  /* 0x00000002ae027221 */ /* 0x000fe40000010000 */
[----:B------:R-:W-:Y:S01]  /*5130*/  FADD.FTZ R0, R172, R0 ;  /* 0x00000000ac007221 */ /* 0x000fe20000010000 */
[C---:B------:R-:W-:Y:S01]  /*5140*/  HMMA.16816.F32.BF16 R40, R120.reuse, R42, R44 ;  /* 0x0000002a7828723c */ /* 0x040fe2000004182c */
[----:B------:R-:W-:Y:S02]  /*5150*/  FADD.FTZ R2, R182, R2 ;  /* 0x00000002b6027221 */ /* 0x000fe40000010000 */
[----:B------:R-:W-:Y:S02]  /*5160*/  FADD.FTZ R0, R169, R0 ;  /* 0x00000000a9007221 */ /* 0x000fe40000010000 */
[----:B------:R-:W-:Y:S02]  /*5170*/  FADD.FTZ R2, R155, R2 ;  /* 0x000000029b027221 */ /* 0x000fe40000010000 */
[----:B------:R-:W-:Y:S01]  /*5180*/  FADD.FTZ R0, R171, R0 ;  /* 0x00000000ab007221 */ /* 0x000fe20000010000 */
[----:B------:R-:W-:Y:S01]  /*5190*/  HMMA.16816.F32.BF16 R44, R120, R48, R52 ;  /* 0x00000030782c723c */ /* 0x000fe20000041834 */
[----:B------:R-:W-:-:S02]  /*51a0*/  FADD.FTZ R2, R158, R2 ;  /* 0x000000029e027221 */ /* 0x000fc40000010000 */
[----:B------:R-:W-:Y:S02]  /*51b0*/  FADD.FTZ R0, R15, R0 ;  /* 0x000000000f007221 */ /* 0x000fe40000010000 */
[----:B------:R-:W-:Y:S02]  /*51c0*/  FADD.FTZ R2, R157, R2 ;  /* 0x000000029d027221 */ /* 0x000fe40000010000 */
[----:B------:R-:W-:Y:S01]  /*51d0*/  FADD.FTZ R0, R154, R0 ;  /* 0x000000009a007221 */ /* 0x000fe20000010000 */
[----:B------:R-:W-:Y:S01]  /*51e0*/  HMMA.16816.F32.BF16 R48, R120, R50, R56 ;  /* 0x000000327830723c */ /* 0x000fe20000041838 */
[----:B------:R-:W1:Y:S01]  /*51f0*/  LDSM.16.MT88.4 R56, [R180+0x1800] ;  /* 0x00180000b438783b */ /* 0x000e620000004200 */
[----:B------:R-:W-:Y:S02]  /*5200*/  FADD.FTZ R2, R159, R2 ;  /* 0x000000029f027221 */ /* 0x000fe40000010000 */
[----:B------:R-:W-:Y:S02]  /*5210*/  FADD.FTZ R0, R124, R0 ;  /* 0x000000007c007221 */ /* 0x000fe40000010000 */
[----:B------:R-:W-:-:S02]  /*5220*/  FADD.FTZ R3, R11, R2 ;  /* 0x000000020b037221 */ /* 0x000fc40000010000 */
[C---:B------:R-:W-:Y:S01]  /*5230*/  HMMA.16816.F32.BF16 R60, R120.reuse, R64, R76 ;  /* 0x00000040783c723c */ /* 0x040fe2000004184c */
[----:B------:R-:W-:Y:S02]  /*5240*/  FADD.FTZ R0, R156, R0 ;  /* 0x000000009c007221 */ /* 0x000fe40000010000 */
[----:B------:R-:W-:Y:S02]  /*5250*/  FADD.FTZ R3, R14, R3 ;  /* 0x000000030e037221 */ /* 0x000fe40000010000 */
[----:B------:R-:W-:Y:S01]  /*5260*/  FADD.FTZ R2, R9, R0 ;  /* 0x0000000009027221 */ /* 0x000fe20000010000 */
[----:B------:R-:W-:Y:S01]  /*5270*/  IADD3 R0, R160, -0x2, RZ ;  /* 0xfffffffea0007810 */ /* 0x000fe20007ffe0ff */
[----:B------:R-:W-:Y:S01]  /*5280*/  FADD.FTZ R3, R13, R3 ;  /* 0x000000030d037221 */ /* 0x000fe20000010000 */
[----:B------:R-:W-:Y:S01]  /*5290*/  HMMA.16816.F32.BF16 R64, R120, R66, R80 ;  /* 0x000000427840723c */ /* 0x000fe20000041850 */
[----:B------:R-:W2:Y:S01]  /*52a0*/  LDSM.16.MT88.4 R80, [R181+0x3800] ;  /* 0x00380000b550783b */ /* 0x000ea20000004200 */
[----:B------:R-:W-:Y:S01]  /*52b0*/  ISETP.GE.AND P0, PT, R0, R200, PT ;  /* 0x000000c80000720c */ /* 0x000fe20003f06270 */
[----:B------:R-:W-:-:S02]  /*52c0*/  FADD.FTZ R2, R10, R2 ;  /* 0x000000020a027221 */ /* 0x000fc40000010000 */
[----:B------:R-:W-:Y:S02]  /*52d0*/  FADD.FTZ R195, R195, R3 ;  /* 0x00000003c3c37221 */ /* 0x000fe40000010000 */
[----:B------:R-:W-:Y:S01]  /*52e0*/  FADD.FTZ R2, R8, R2 ;  /* 0x0000000208027221 */ /* 0x000fe20000010000 */
[----:B------:R-:W-:Y:S03]  /*52f0*/  HMMA.16816.F32.BF16 R92, R120, R96, R92 ;  /* 0x00000060785c723c */ /* 0x000fe6000004185c */
[----:B------:R-:W-:-:S05]  /*5300*/  FADD.FTZ R196, R196, R2 ;  /* 0x00000002c4c47221 */ /* 0x000fca0000010000 */
[C---:B------:R-:W-:Y:S08]  /*5310*/  HMMA.16816.F32.BF16 R132, R120.reuse, R128, R132 ;  /* 0x000000807884723c */ /* 0x040ff00000041884 */
[C---:B------:R-:W-:Y:S08]  /*5320*/  HMMA.16816.F32.BF16 R96, R120.reuse, R98, R116 ;  /* 0x000000627860723c */ /* 0x040ff00000041874 */
[C---:B-1----:R-:W-:Y:S08]  /*5330*/  HMMA.16816.F32.BF16 R52, R120.reuse, R56, R144 ;  /* 0x000000387834723c */ /* 0x042ff00000041890 */
[C---:B------:R-:W-:Y:S08]  /*5340*/  HMMA.16816.F32.BF16 R56, R120.reuse, R58, R68 ;  /* 0x0000003a7838723c */ /* 0x040ff00000041844 */
[C---:B------:R-:W-:Y:S08]  /*5350*/  HMMA.16816.F32.BF16 R68, R120.reuse, R72, R84 ;  /* 0x000000487844723c */ /* 0x040ff00000041854 */
[C---:B------:R-:W-:Y:S01]  /*5360*/  HMMA.16816.F32.BF16 R72, R120.reuse, R74, R88 ;  /* 0x0000004a7848723c */ /* 0x040fe20000041858 */
[----:B------:R-:W1:Y:S07]  /*5370*/  LDSM.16.MT88.4 R88, [R180+0x3800] ;  /* 0x00380000b458783b */ /* 0x000e6e0000004200 */
[C---:B--2---:R-:W-:Y:S08]  /*5380*/  HMMA.16816.F32.BF16 R76, R120.reuse, R80, R140 ;  /* 0x00000050784c723c */ /* 0x044ff0000004188c */
[C---:B------:R-:W-:Y:S01]  /*5390*/  HMMA.16816.F32.BF16 R80, R120.reuse, R82, R112 ;  /* 0x000000527850723c */ /* 0x040fe20000041870 */
[----:B------:R-:W-:Y:S07]  /*53a0*/  LDSM.16.MT88.4 R112, [R181+0x5800] ;  /* 0x00580000b570783b */ /* 0x000fee0000004200 */
[C---:B------:R-:W-:Y:S08]  /*53b0*/  HMMA.16816.F32.BF16 R128, R120.reuse, R130, R28 ;  /* 0x000000827880723c */ /* 0x040ff0000004181c */
[C---:B------:R-:W-:Y:S08]  /*53c0*/  HMMA.16816.F32.BF16 R116, R120.reuse, R4, R32 ;  /* 0x000000047874723c */ /* 0x040ff00000041820 */
[C---:B-1----:R-:W-:Y:S01]  /*53d0*/  HMMA.16816.F32.BF16 R84, R120.reuse, R88, R104 ;  /* 0x000000587854723c */ /* 0x042fe20000041868 */
[----:B------:R-:W1:Y:S07]  /*53e0*/  LDSM.16.MT88.4 R104, [R179+0x5800] ;  /* 0x00580000b368783b */ /* 0x000e6e0000004200 */
[C---:B------:R-:W-:Y:S08]  /*53f0*/  HMMA.16816.F32.BF16 R88, R120.reuse, R90, R100 ;  /* 0x0000005a7858723c */ /* 0x040ff00000041864 */
[C---:B-1----:R-:W-:Y:S08]  /*5400*/  HMMA.16816.F32.BF16 R100, R120.reuse, R104, R136 ;  /* 0x000000687864723c */ /* 0x042ff00000041888 */
[C---:B------:R-:W-:Y:S08]  /*5410*/  HMMA.16816.F32.BF16 R104, R120.reuse, R106, R108 ;  /* 0x0000006a7868723c */ /* 0x040ff0000004186c */
[C---:B------:R-:W-:Y:S08]  /*5420*/  HMMA.16816.F32.BF16 R108, R120.reuse, R112, R24 ;  /* 0x00000070786c723c */ /* 0x040ff00000041818 */
[C---:B------:R-:W-:Y:S08]  /*5430*/  HMMA.16816.F32.BF16 R112, R120.reuse, R114, R20 ;  /* 0x000000727870723c */ /* 0x040ff00000041814 */
[----:B------:R-:W-:Y:S01]  /*5440*/  HMMA.16816.F32.BF16 R120, R120, R6, R16 ;  /* 0x000000067878723c */ /* 0x000fe20000041810 */
[----:B------:R-:W-:Y:S07]  /*5450*/  @!UPT UIADD3 URZ, URZ, URZ, URZ ;  /* 0x0000003f3f3ff290 */ /* 0x000fee000fffe03f */
[----:B------:R-:W-:Y:S11]  /*5460*/  @!P0 BRA `(.L_x_54) ;  /* 0x00002e1000008947 */ /* 0x000ff60003800000 */
[----:B------:R-:W-:Y:S02]  /*5470*/  MOV R193, R0 ;  /* 0x0000000000c17202 */ /* 0x000fe40000000f00 */
[----:B------:R-:W-:-:S02]  /*5480*/  MOV R127, R12 ;  /* 0x0000000c007f7202 */ /* 0x000fc40000000f00 */
[----:B------:R-:W-:Y:S02]  /*5490*/  MOV R126, R125 ;  /* 0x0000007d007e7202 */ /* 0x000fe40000000f00 */
.L_x_61:
[----:B------:R-:W-:Y:S01]  /*54a0*/  SHF.R.S32.HI R0, RZ, 0x1f, R189 ;  /* 0x0000001fff007819 */ /* 0x000fe200000114bd */
[----:B------:R-:W-:Y:S04]  /*54b0*/  DEPBAR.LE SB0, 0x0 ;  /* 0x000080000000791a */ /* 0x000fe80000000000 */
[----:B------:R-:W-:Y:S01]  /*54c0*/  SHF.R.S32.HI R4, RZ, 0x1f, R188 ;  /* 0x0000001fff047819 */ /* 0x000fe200000114bc */
[----:B------:R-:W-:Y:S01]  /*54d0*/  WARPSYNC 0xffffffff ;  /* 0xffffffff00007948 */ /* 0x000fe20003800000 */
[----:B------:R-:W-:Y:S01]  /*54e0*/  R2P PR, R197, 0x6 ;  /* 0x00000006c5007804 */ /* 0x000fe20000000000 */
[----:B------:R-:W-:Y:S01]  /*54f0*/  BAR.SYNC.DEFER_BLOCKING 0x0 ;  /* 0x0000000000007b1d */ /* 0x000fe20000010000 */
[----:B------:R-:W-:Y:S01]  /*5500*/  SHF.R.S32.HI R5, RZ, 0x1f, R199 ;  /* 0x0000001fff057819 */ /* 0x000fe200000114c7 */
[----:B------:R-:W-:Y:S01]  /*5510*/  IMAD R0, R0, c[0x0][0x208], RZ ;  /* 0x0000820000007a24 */ /* 0x000fe200078e02ff */
[----:B------:R-:W-:Y:S01]  /*5520*/  IADD3 R124, R176, 0x40, RZ ;  /* 0x00000040b07c7810 */ /* 0x000fe20007ffe0ff */
[----:B------:R-:W-:Y:S01]  /*5530*/  IMAD.WIDE.U32 R2, R189, c[0x0][0x208], RZ ;  /* 0x00008200bd027a25 */ /* 0x000fe200078e00ff */
[----:B------:R-:W-:Y:S02]  /*5540*/  SHF.R.S32.HI R12, RZ, 0x1f, R198 ;  /* 0x0000001fff0c7819 */ /* 0x000fe400000114c6 */
[----:B------:R-:W-:Y:S01]  /*5550*/  SHF.L.U64.HI R22, R199, 0x1, R5 ;  /* 0x00000001c7167819 */ /* 0x000fe20000010205 */
[----:B------:R-:W-:Y:S01]  /*5560*/  IMAD R0, R189, c[0x0][0x20c], R0 ;  /* 0x00008300bd007a24 */ /* 0x000fe200078e0200 */
[----:B------:R-:W-:Y:S01]  /*5570*/  SHF.R.S32.HI R5, RZ, 0x1f, R194 ;  /* 0x0000001fff057819 */ /* 0x000fe200000114c2 */
[----:B------:R-:W-:Y:S01]  /*5580*/  IMAD R4, R4, c[0x0][0x218], RZ ;  /* 0x0000860004047a24 */ /* 0x000fe200078e02ff */
[----:B------:R-:W-:Y:S01]  /*5590*/  SHF.L.U64.HI R14, R198, 0x1, R12 ;  /* 0x00000001c60e7819 */ /* 0x000fe2000001020c */
[----:B------:R-:W-:Y:S01]  /*55a0*/  IMAD.IADD R3, R3, 0x1, R0 ;  /* 0x0000000103037824 */ /* 0x000fe200078e0200 */
[----:B------:R-:W-:Y:S01]  /*55b0*/  IADD3 R0, R176, 0x20, RZ ;  /* 0x00000020b0007810 */ /* 0x000fe20007ffe0ff */
[----:B------:R-:W-:Y:S01]  /*55c0*/  IMAD R4, R188, c[0x0][0x21c], R4 ;  /* 0x00008700bc047a24 */ /* 0x000fe200078e0204 */
[----:B------:R-:W-:Y:S01]  /*55d0*/  @P2 IADD3 R124, R176, -0x40, RZ ;  /* 0xffffffc0b07c2810 */ /* 0x000fe20007ffe0ff */
[----:B------:R-:W-:Y:S01]  /*55e0*/  IMAD.WIDE.U32 R2, R188, c[0x0][0x218], R2 ;  /* 0x00008600bc027a25 */ /* 0x000fe200078e0002 */
[----:B------:R-:W-:Y:S02]  /*55f0*/  @P1 IADD3 R0, R176, -0x20, RZ ;  /* 0xffffffe0b0001810 */ /* 0x000fe40007ffe0ff */
[C---:B------:R-:W-:Y:S01]  /*5600*/  ISETP.GE.AND P1, PT, R199.reuse, c[0x0][0x1d4], PT ;  /* 0x00007500c7007a0c */ /* 0x040fe20003f26270 */
[----:B------:R-:W-:Y:S01]  /*5610*/  IMAD.SHL.U32 R28, R199, 0x2, RZ ;  /* 0x00000002c71c7824 */ /* 0x000fe200078e00ff */
[----:B------:R-:W-:Y:S01]  /*5620*/  IADD3 R2, P0, R208, R2, RZ ;  /* 0x00000002d0027210 */ /* 0x000fe20007f1e0ff */
[----:B------:R-:W-:Y:S01]  /*5630*/  IMAD.SHL.U32 R15, R198, 0x2, RZ ;  /* 0x00000002c60f7824 */ /* 0x000fe200078e00ff */
[C---:B------:R-:W-:Y:S01]  /*5640*/  SHF.L.U64.HI R13, R194.reuse, 0x1, R5 ;  /* 0x00000001c20d7819 */ /* 0x040fe20000010205 */
[----:B------:R-:W1:Y:S01]  /*5650*/  LDSM.16.M88.4 R32, [R183] ;  /* 0x00000000b720783b */ /* 0x000e620000000200 */
[----:B------:R-:W-:Y:S01]  /*5660*/  IADD3.X R3, R211, R3, R4, P0, !PT ;  /* 0x00000003d3037210 */ /* 0x000fe200007fe404 */
[----:B------:R-:W-:Y:S01]  /*5670*/  IMAD.SHL.U32 R12, R194, 0x2, RZ ;  /* 0x00000002c20c7824 */ /* 0x000fe200078e00ff */
[----:B------:R-:W-:Y:S01]  /*5680*/  LEA R6, P0, R2, c[0x0][0x1f8], 0x1 ;  /* 0x00007e0002067a11 */ /* 0x000fe200078008ff */
[----:B------:R-:W2:Y:S01]  /*5690*/  LDSM.16.M88.4 R8, [R176] ;  /* 0x00000000b008783b */ /* 0x000ea20000000200 */
[----:B------:R-:W-:Y:S02]  /*56a0*/  IADD3 R172, R0, 0x5800, RZ ;  /* 0x0000580000ac7810 */ /* 0x000fe40007ffe0ff */
[----:B------:R-:W-:Y:S01]  /*56b0*/  LEA.HI.X R7, R2, c[0x0][0x1fc], R3, 0x1, P0 ;  /* 0x00007f0002077a11 */ /* 0x000fe200000f0c03 */
[----:B------:R-:W3:Y:S01]  /*56c0*/  LDSM.16.M88.4 R16, [R176+0x800] ;  /* 0x00080000b010783b */ /* 0x000ee20000000200 */
[----:B------:R-:W-:Y:S02]  /*56d0*/  ISETP.GE.AND P0, PT, R198, c[0x0][0x1d4], PT ;  /* 0x00007500c6007a0c */ /* 0x000fe40003f06270 */
[C---:B------:R-:W-:Y:S01]  /*56e0*/  IADD3 R171, R0.reuse, 0x5000, RZ ;  /* 0x0000500000ab7810 */ /* 0x040fe20007ffe0ff */
[----:B------:R-:W4:Y:S01]  /*56f0*/  LDSM.16.M88.4 R24, [R176+0x1000] ;  /* 0x00100000b018783b */ /* 0x000f220000000200 */
[C---:B------:R-:W-:Y:S02]  /*5700*/  IADD3 R170, R0.reuse, 0x4800, RZ ;  /* 0x0000480000aa7810 */ /* 0x040fe40007ffe0ff */
[C---:B------:R-:W-:Y:S01]  /*5710*/  IADD3 R169, R0.reuse, 0x4000, RZ ;  /* 0x0000400000a97810 */ /* 0x040fe20007ffe0ff */
[----:B------:R-:W1:Y:S01]  /*5720*/  LDSM.16.M88.4 R136, [R176+0x1800] ;  /* 0x00180000b088783b */ /* 0x000e620000000200 */
[C---:B------:R-:W-:Y:S02]  /*5730*/  IADD3 R164, R0.reuse, 0x3800, RZ ;  /* 0x0000380000a47810 */ /* 0x040fe40007ffe0ff */
[C---:B------:R-:W-:Y:S01]  /*5740*/  IADD3 R163, R0.reuse, 0x3000, RZ ;  /* 0x0000300000a37810 */ /* 0x040fe20007ffe0ff */
[----:B------:R-:W1:Y:S01]  /*5750*/  LDSM.16.M88.4 R140, [R184] ;  /* 0x00000000b88c783b */ /* 0x000e620000000200 */
[C---:B------:R-:W-:Y:S02]  /*5760*/  IADD3 R162, R0.reuse, 0x2800, RZ ;  /* 0x0000280000a27810 */ /* 0x040fe40007ffe0ff */
[----:B------:R-:W-:Y:S01]  /*5770*/  IADD3 R161, R0, 0x2000, RZ ;  /* 0x0000200000a17810 */ /* 0x000fe20007ffe0ff */
[----:B------:R-:W1:Y:S01]  /*5780*/  LDSM.16.M88.4 R144, [R0] ;  /* 0x000000000090783b */ /* 0x000e620000000200 */
[C---:B------:R-:W-:Y:S02]  /*5790*/  IADD3 R182, R124.reuse, 0x5800, RZ ;  /* 0x000058007cb67810 */ /* 0x040fe40007ffe0ff */
[C---:B------:R-:W-:Y:S01]  /*57a0*/  IADD3 R175, R124.reuse, 0x5000, RZ ;  /* 0x000050007caf7810 */ /* 0x040fe20007ffe0ff */
[----:B------:R-:W1:Y:S01]  /*57b0*/  LDSM.16.M88.4 R148, [R0+0x800] ;  /* 0x000800000094783b */ /* 0x000e620000000200 */
[C---:B------:R-:W-:Y:S02]  /*57c0*/  IADD3 R174, R124.reuse, 0x4800, RZ ;  /* 0x000048007cae7810 */ /* 0x040fe40007ffe0ff */
[C---:B------:R-:W-:Y:S01]  /*57d0*/  IADD3 R173, R124.reuse, 0x4000, RZ ;  /* 0x000040007cad7810 */ /* 0x040fe20007ffe0ff */
[----:B------:R-:W1:Y:S01]  /*57e0*/  LDSM.16.M88.4 R152, [R0+0x1000] ;  /* 0x001000000098783b */ /* 0x000e620000000200 */
[C---:B------:R-:W-:Y:S02]  /*57f0*/  IADD3 R168, R124.reuse, 0x3800, RZ ;  /* 0x000038007ca87810 */ /* 0x040fe40007ffe0ff */
[C---:B------:R-:W-:Y:S01]  /*5800*/  IADD3 R167, R124.reuse, 0x3000, RZ ;  /* 0x000030007ca77810 */ /* 0x040fe20007ffe0ff */
[----:B------:R5:W1:Y:S01]  /*5810*/  LDSM.16.M88.4 R156, [R0+0x1800] ;  /* 0x00180000009c783b */ /* 0x000a620000000200 */
[C---:B------:R-:W-:Y:S02]  /*5820*/  IADD3 R166, R124.reuse, 0x2800, RZ ;  /* 0x000028007ca67810 */ /* 0x040fe40007ffe0ff */
[C---:B------:R-:W-:Y:S02]  /*5830*/  IADD3 R165, R124.reuse, 0x2000, RZ ;  /* 0x000020007ca57810 */ /* 0x040fe40007ffe0ff */
[C---:B------:R-:W-:Y:S02]  /*5840*/  IADD3 R160, R124.reuse, 0x1800, RZ ;  /* 0x000018007ca07810 */ /* 0x040fe40007ffe0ff */
[C---:B------:R-:W-:Y:S02]  /*5850*/  IADD3 R125, R124.reuse, 0x1000, RZ ;  /* 0x000010007c7d7810 */ /* 0x040fe40007ffe0ff */
[----:B-----5:R-:W-:Y:S01]  /*5860*/  IADD3 R0, R124, 0x800, RZ ;  /* 0x000008007c007810 */ /* 0x020fe20007ffe0ff */
[----:B------:R-:W-:-:S05]  /*5870*/  BRA.DIV ~URZ, `(.L_x_55) ;  /* 0x00007c427f007947 */ /* 0x000fca000b800000 */
[----:B--234-:R2:W3:Y:S02]  /*5880*/  SHFL.IDX PT, R2, R7, RZ, 0x181f ;  /* 0x00181fff07027589 */ /* 0x01c4e400000e0000 */
.L_x_135:
[----:B------:R-:W4:Y:S01]  /*5890*/  SHFL.IDX PT, R3, R6, RZ, 0x181f ;  /* 0x00181fff06037589 */ /* 0x000f2200000e0000 */
[----:B------:R-:W-:Y:S01]  /*58a0*/  SEL R192, RZ, 0x10, P5 ;  /* 0x00000010ffc07807 */ /* 0x000fe20002800000 */
[----:B------:R-:W-:Y:S03]  /*58b0*/  BSSY B0, `(.L_x_56) ;  /* 0x0000102000007945 */ /* 0x000fe60003800000 */
[----:B------:R-:W5:Y:S05]  /*58c0*/  SHFL.IDX PT, R20, R6, 0x1, 0x181f ;  /* 0x00381f0006147f89 */ /* 0x000f6a00000e0000 */
[----:B------:R-:W2:Y:S01]  /*58d0*/  SHFL.IDX PT, R21, R7, 0x1, 0x181f ;  /* 0x00381f0007157f89 */ /* 0x000ea200000e0000 */
[C---:B----4-:R-:W-:Y:S05]  /*58e0*/  IADD3 R4, P2, R3.reuse, R12, RZ ;  /* 0x0000000c03047210 */ /* 0x050fea0007f5e0ff */
[C-C-:B---3--:R-:W-:Y:S05]  /*58f0*/  IMAD.X R5, R2.reuse, 0x1, R13.reuse, P2 ;  /* 0x0000000102057824 */ /* 0x148fea00010e060d */
[----:B------:R3:W-:Y:S02]  /*5900*/  LDGSTS.E.BYPASS.LTC128B.128 [R187+0x100], [R4.64], !P5 ;  /* 0x0010000004bb7fae */ /* 0x0007e4000e901d46 */
[C---:B---3--:R-:W-:Y:S05]  /*5910*/  IADD3 R4, P2, R3.reuse, R15, RZ ;  /* 0x0000000f03047210 */ /* 0x048fea0007f5e0ff */
[----:B------:R-:W-:Y:S05]  /*5920*/  IMAD.X R5, R2, 0x1, R14, P2 ;  /* 0x0000000102057824 */ /* 0x000fea00010e060e */
[----:B------:R3:W-:Y:S02]  /*5930*/  LDGSTS.E.BYPASS.LTC128B.128 [R187+0x2100], [R4.64], !P0 ;  /* 0x0210000004bb7fae */ /* 0x0007e4000c101d46 */
[----:B---3--:R-:W-:Y:S02]  /*5940*/  IADD3 R5, -R192, 0x10, RZ ;  /* 0x00000010c0057810 */ /* 0x008fe40007ffe1ff */
[----:B------:R-:W-:Y:S02]  /*5950*/  IADD3 R4, P3, R3, R28, RZ ;  /* 0x0000001c03047210 */ /* 0x000fe40007f7e0ff */
[----:B------:R-:W-:Y:S04]  /*5960*/  LOP3.LUT R5, R5, 0xf, RZ, 0xc0, !PT ;  /* 0x0000000f05057812 */ /* 0x000fe800078ec0ff */
[-C--:B-----5:R-:W-:Y:S01]  /*5970*/  IADD3 R12, P4, P2, R5, R20.reuse, R12 ;  /* 0x00000014050c7210 */ /* 0x0a0fe20007a9e00c */
[----:B------:R-:W-:Y:S01]  /*5980*/  IMAD.X R5, R2, 0x1, R22, P3 ;  /* 0x0000000102057824 */ /* 0x000fe200018e0616 */
[----:B------:R-:W-:Y:S02]  /*5990*/  ISETP.NE.U32.AND P3, PT, R192, RZ, PT ;  /* 0x000000ffc000720c */ /* 0x000fe40003f65070 */
[----:B------:R-:W-:Y:S02]  /*59a0*/  SEL R2, RZ, 0x10, P0 ;  /* 0x00000010ff027807 */ /* 0x000fe40000000000 */
[----:B------:R3:W-:Y:S01]  /*59b0*/  LDGSTS.E.BYPASS.LTC128B.128 [R187+0x4100], [R4.64], !P1 ;  /* 0x0410000004bb7fae */ /* 0x0007e2000c901d46 */
[-C--:B--2---:R-:W-:Y:S02]  /*59c0*/  IADD3.X R13, RZ, R21.reuse, R13, P4, P2 ;  /* 0x00000015ff0d7210 */ /* 0x084fe400027e440d */
[C---:B------:R-:W-:Y:S02]  /*59d0*/  ISETP.NE.U32.AND P2, PT, R2.reuse, RZ, PT ;  /* 0x000000ff0200720c */ /* 0x040fe40003f45070 */
[----:B------:R-:W-:Y:S04]  /*59e0*/  IADD3 R2, -R2, 0x10, RZ ;  /* 0x0000001002027810 */ /* 0x000fe80007ffe1ff */
[----:B------:R-:W-:Y:S01]  /*59f0*/  LOP3.LUT R2, R2, 0xf, RZ, 0xc0, !PT ;  /* 0x0000000f02027812 */ /* 0x000fe200078ec0ff */
[----:B------:R2:W-:Y:S03]  /*5a00*/  LDGSTS.E.BYPASS.LTC128B.128.ZFILL [R187+0x1100], [R12.64], P3 ;  /* 0x011000000cbb7fae */ /* 0x0005e60009941d46 */
[-C--:B------:R-:W-:Y:S04]  /*5a10*/  IADD3 R2, P4, P3, R2, R20.reuse, R15 ;  /* 0x0000001402027210 */ /* 0x080fe80007b9e00f */
[-C--:B------:R-:W-:Y:S05]  /*5a20*/  IADD3.X R3, RZ, R21.reuse, R14, P4, P3 ;  /* 0x00000015ff037210 */ /* 0x080fea00027e640e */
[----:B------:R4:W-:Y:S01]  /*5a30*/  LDGSTS.E.BYPASS.LTC128B.128.ZFILL [R187+0x3100], [R2.64], P2 ;  /* 0x0310000002bb7fae */ /* 0x0009e20009141d46 */
[C---:B-1-3--:R-:W-:Y:S08]  /*5a40*/  HMMA.16816.F32.BF16 R4, R32.reuse, R8, RZ ;  /* 0x000000082004723c */ /* 0x04aff000000418ff */
[C---:B------:R-:W-:Y:S01]  /*5a50*/  HMMA.16816.F32.BF16 R8, R32.reuse, R10, RZ ;  /* 0x0000000a2008723c */ /* 0x040fe200000418ff */
[----:B--2---:R-:W-:Y:S04]  /*5a60*/  SEL R12, RZ, 0x10, P1 ;  /* 0x00000010ff0c7807 */ /* 0x004fe80000800000 */
[C---:B------:R-:W-:Y:S02]  /*5a70*/  ISETP.NE.U32.AND P4, PT, R12.reuse, RZ, PT ;  /* 0x000000ff0c00720c */ /* 0x040fe40003f85070 */
[----:B------:R-:W-:Y:S02]  /*5a80*/  IADD3 R23, -R12, 0x10, RZ ;  /* 0x000000100c177810 */ /* 0x000fe40007ffe1ff */
[C---:B------:R-:W-:Y:S03]  /*5a90*/  HMMA.16816.F32.BF16 R12, R32.reuse, R16, RZ ;  /* 0x00000010200c723c */ /* 0x040fe600000418ff */
[----:B----4-:R-:W-:Y:S04]  /*5aa0*/  LOP3.LUT R2, R23, 0xf, RZ, 0xc0, !PT ;  /* 0x0000000f17027812 */ /* 0x010fe800078ec0ff */
[----:B------:R-:W-:Y:S01]  /*5ab0*/  IADD3 R2, P3, P2, R2, R20, R28 ;  /* 0x0000001402027210 */ /* 0x000fe20007a7e01c */
[C---:B------:R-:W-:Y:S04]  /*5ac0*/  HMMA.16816.F32.BF16 R16, R32.reuse, R18, RZ ;  /* 0x000000122010723c */ /* 0x040fe800000418ff */
[----:B------:R-:W-:Y:S02]  /*5ad0*/  IADD3.X R3, RZ, R21, R22, P3, P2 ;  /* 0x00000015ff037210 */ /* 0x000fe40001fe4416 */
[----:B------:R-:W-:Y:S02]  /*5ae0*/  ISETP.GT.AND P2, PT, R193, R200, PT ;  /* 0x000000c8c100720c */ /* 0x000fe40003f44270 */
[C---:B------:R-:W-:Y:S01]  /*5af0*/  HMMA.16816.F32.BF16 R20, R32.reuse, R24, RZ ;  /* 0x000000182014723c */ /* 0x040fe200000418ff */
[----:B------:R1:W-:Y:S05]  /*5b00*/  LDGSTS.E.BYPASS.LTC128B.128.ZFILL [R187+0x5100], [R2.64], P4 ;  /* 0x0510000002bb7fae */ /* 0x0003ea000a141d46 */
[----:B------:R-:W0:Y:S02]  /*5b10*/  LDGDEPBAR ;  /* 0x00000000000079af */ /* 0x000e240000000000 */
[C---:B------:R-:W-:Y:S08]  /*5b20*/  HMMA.16816.F32.BF16 R24, R32.reuse, R26, RZ ;  /* 0x0000001a2018723c */ /* 0x040ff000000418ff */
[C---:B------:R-:W-:Y:S08]  /*5b30*/  HMMA.16816.F32.BF16 R28, R32.reuse, R136, RZ ;  /* 0x00000088201c723c */ /* 0x040ff000000418ff */
[----:B------:R-:W-:Y:S01]  /*5b40*/  HMMA.16816.F32.BF16 R32, R32, R138, RZ ;  /* 0x0000008a2020723c */ /* 0x000fe200000418ff */
[----:B------:R-:W-:Y:S07]  /*5b50*/  LDSM.16.M88.4 R136, [R186] ;  /* 0x00000000ba88783b */ /* 0x000fee0000000200 */
[C---:B------:R-:W-:Y:S08]  /*5b60*/  HMMA.16816.F32.BF16 R4, R140.reuse, R144, R4 ;  /* 0x000000908c04723c */ /* 0x040ff00000041804 */
[C---:B------:R-:W-:Y:S01]  /*5b70*/  HMMA.16816.F32.BF16 R8, R140.reuse, R146, R8 ;  /* 0x000000928c08723c */ /* 0x040fe20000041808 */
[----:B------:R-:W2:Y:S07]  /*5b80*/  LDSM.16.M88.4 R144, [R124] ;  /* 0x000000007c90783b */ /* 0x000eae0000000200 */
[C---:B------:R-:W-:Y:S08]  /*5b90*/  HMMA.16816.F32.BF16 R12, R140.reuse, R148, R12 ;  /* 0x000000948c0c723c */ /* 0x040ff0000004180c */
[C---:B------:R-:W-:Y:S01]  /*5ba0*/  HMMA.16816.F32.BF16 R16, R140.reuse, R150, R16 ;  /* 0x000000968c10723c */ /* 0x040fe20000041810 */
[----:B------:R-:W3:Y:S07]  /*5bb0*/  LDSM.16.M88.4 R148, [R0] ;  /* 0x000000000094783b */ /* 0x000eee0000000200 */
[C---:B------:R-:W-:Y:S08]  /*5bc0*/  HMMA.16816.F32.BF16 R20, R140.reuse, R152, R20 ;  /* 0x000000988c14723c */ /* 0x040ff00000041814 */
[C---:B------:R-:W-:Y:S01]  /*5bd0*/  HMMA.16816.F32.BF16 R24, R140.reuse, R154, R24 ;  /* 0x0000009a8c18723c */ /* 0x040fe20000041818 */
[----:B------:R-:W4:Y:S07]  /*5be0*/  LDSM.16.M88.4 R152, [R125] ;  /* 0x000000007d98783b */ /* 0x000f2e0000000200 */
[C---:B------:R-:W-:Y:S08]  /*5bf0*/  HMMA.16816.F32.BF16 R28, R140.reuse, R156, R28 ;  /* 0x0000009c8c1c723c */ /* 0x040ff0000004181c */
[----:B------:R-:W-:Y:S01]  /*5c00*/  HMMA.16816.F32.BF16 R32, R140, R158, R32 ;  /* 0x0000009e8c20723c */ /* 0x000fe20000041820 */
[----:B------:R-:W5:Y:S05]  /*5c10*/  LDSM.16.M88.4 R140, [R160] ;  /* 0x00000000a08c783b */ /* 0x000f6a0000000200 */
[----:B------:R-:W-:Y:S02]  /*5c20*/  LDSM.16.M88.4 R156, [R177+-0x3800] ;  /* 0xffc80000b19c783b */ /* 0x000fe40000000200 */
[C---:B--2---:R-:W-:Y:S08]  /*5c30*/  HMMA.16816.F32.BF16 R4, R136.reuse, R144, R4 ;  /* 0x000000908804723c */ /* 0x044ff00000041804 */
[C---:B------:R-:W-:Y:S01]  /*5c40*/  HMMA.16816.F32.BF16 R8, R136.reuse, R146, R8 ;  /* 0x000000928808723c */ /* 0x040fe20000041808 */
[----:B------:R-:W-:Y:S07]  /*5c50*/  LDSM.16.M88.4 R144, [R185] ;  /* 0x00000000b990783b */ /* 0x000fee0000000200 */
[C---:B---3--:R-:W-:Y:S08]  /*5c60*/  HMMA.16816.F32.BF16 R12, R136.reuse, R148, R12 ;  /* 0x00000094880c723c */ /* 0x048ff0000004180c */
[C---:B------:R-:W-:Y:S01]  /*5c70*/  HMMA.16816.F32.BF16 R16, R136.reuse, R150, R16 ;  /* 0x000000968810723c */ /* 0x040fe20000041810 */
[----:B------:R-:W2:Y:S07]  /*5c80*/  LDSM.16.M88.4 R148, [R177+-0x4000] ;  /* 0xffc00000b194783b */ /* 0x000eae0000000200 */
[C---:B----4-:R-:W-:Y:S08]  /*5c90*/  HMMA.16816.F32.BF16 R20, R136.reuse, R152, R20 ;  /* 0x000000988814723c */ /* 0x050ff00000041814 */
[C---:B------:R-:W-:Y:S01]  /*5ca0*/  HMMA.16816.F32.BF16 R24, R136.reuse, R154, R24 ;  /* 0x0000009a8818723c */ /* 0x040fe20000041818 */
[----:B------:R-:W3:Y:S07]  /*5cb0*/  LDSM.16.M88.4 R152, [R177+-0x3000] ;  /* 0xffd00000b198783b */ /* 0x000eee0000000200 */
[C---:B-----5:R-:W-:Y:S08]  /*5cc0*/  HMMA.16816.F32.BF16 R28, R136.reuse, R140, R28 ;  /* 0x0000008c881c723c */ /* 0x060ff0000004181c */
[----:B------:R-:W-:Y:S01]  /*5cd0*/  HMMA.16816.F32.BF16 R32, R136, R142, R32 ;  /* 0x0000008e8820723c */ /* 0x000fe20000041820 */
[----:B------:R-:W4:Y:S05]  /*5ce0*/  LDSM.16.M88.4 R136, [R177+-0x2800] ;  /* 0xffd80000b188783b */ /* 0x000f2a0000000200 */
[----:B------:R-:W-:Y:S02]  /*5cf0*/  LDSM.16.M88.4 R140, [R183+0x4000] ;  /* 0x00400000b78c783b */ /* 0x000fe40000000200 */
[C---:B--2---:R-:W-:Y:S08]  /*5d00*/  HMMA.16816.F32.BF16 R4, R144.reuse, R148, R4 ;  /* 0x000000949004723c */ /* 0x044ff00000041804 */
[C---:B------:R-:W-:Y:S01]  /*5d10*/  HMMA.16816.F32.BF16 R8, R144.reuse, R150, R8 ;  /* 0x000000969008723c */ /* 0x040fe20000041808 */
[----:B------:R-:W2:Y:S07]  /*5d20*/  LDSM.16.M88.4 R148, [R176+0x2000] ;  /* 0x00200000b094783b */ /* 0x000eae0000000200 */
[C---:B------:R-:W-:Y:S08]  /*5d30*/  HMMA.16816.F32.BF16 R12, R144.reuse, R156, R12 ;  /* 0x0000009c900c723c */ /* 0x040ff0000004180c */
[C---:B------:R-:W-:Y:S01]  /*5d40*/  HMMA.16816.F32.BF16 R16, R144.reuse, R158, R16 ;  /* 0x0000009e9010723c */ /* 0x040fe20000041810 */
[----:B------:R-:W-:Y:S07]  /*5d50*/  LDSM.16.M88.4 R156, [R176+0x3000] ;  /* 0x00300000b09c783b */ /* 0x000fee0000000200 */
[C---:B---3--:R-:W-:Y:S08]  /*5d60*/  HMMA.16816.F32.BF16 R20, R144.reuse, R152, R20 ;  /* 0x000000989014723c */ /* 0x048ff00000041814 */
[C---:B------:R-:W-:Y:S01]  /*5d70*/  HMMA.16816.F32.BF16 R24, R144.reuse, R154, R24 ;  /* 0x0000009a9018723c */ /* 0x040fe20000041818 */
[----:B------:R-:W3:Y:S07]  /*5d80*/  LDSM.16.M88.4 R152, [R176+0x2800] ;  /* 0x00280000b098783b */ /* 0x000eee0000000200 */
[C---:B----4-:R-:W-:Y:S08]  /*5d90*/  HMMA.16816.F32.BF16 R28, R144.reuse, R136, R28 ;  /* 0x00000088901c723c */ /* 0x050ff0000004181c */
[----:B------:R-:W-:Y:S01]  /*5da0*/  HMMA.16816.F32.BF16 R32, R144, R138, R32 ;  /* 0x0000008a9020723c */ /* 0x000fe20000041820 */
[----:B------:R-:W4:Y:S05]  /*5db0*/  LDSM.16.M88.4 R136, [R176+0x3800] ;  /* 0x00380000b088783b */ /* 0x000f2a0000000200 */
[----:B------:R-:W-:Y:S02]  /*5dc0*/  LDSM.16.M88.4 R144, [R184+0x4000] ;  /* 0x00400000b890783b */ /* 0x000fe40000000200 */
[C---:B--2---:R-:W-:Y:S08]  /*5dd0*/  HMMA.16816.F32.BF16 R4, R140.reuse, R148, R4 ;  /* 0x000000948c04723c */ /* 0x044ff00000041804 */
[C---:B------:R-:W-:Y:S01]  /*5de0*/  HMMA.16816.F32.BF16 R8, R140.reuse, R150, R8 ;  /* 0x000000968c08723c */ /* 0x040fe20000041808 */
[----:B------:R-:W2:Y:S07]  /*5df0*/  LDSM.16.M88.4 R148, [R161] ;  /* 0x00000000a194783b */ /* 0x000eae0000000200 */
[C---:B---3--:R-:W-:Y:S08]  /*5e00*/  HMMA.16816.F32.BF16 R12, R140.reuse, R152, R12 ;  /* 0x000000988c0c723c */ /* 0x048ff0000004180c */
[C---:B------:R-:W-:Y:S01]  /*5e10*/  HMMA.16816.F32.BF16 R16, R140.reuse, R154, R16 ;  /* 0x0000009a8c10723c */ /* 0x040fe20000041810 */
[----:B------:R-:W3:Y:S05]  /*5e20*/  LDSM.16.M88.4 R152, [R162] ;  /* 0x00000000a298783b */ /* 0x000eea0000000200 */
[----:B------:R-:W5:Y:S02]  /*5e30*/  LDSM.16.M88.4 R160, [R163] ;  /* 0x00000000a3a0783b */ /* 0x000f640000000200 */
[C---:B------:R-:W-:Y:S08]  /*5e40*/  HMMA.16816.F32.BF16 R20, R140.reuse, R156, R20 ;  /* 0x0000009c8c14723c */ /* 0x040ff00000041814 */
[C---:B------:R-:W-:Y:S01]  /*5e50*/  HMMA.16816.F32.BF16 R24, R140.reuse, R158, R24 ;  /* 0x0000009e8c18723c */ /* 0x040fe20000041818 */
[----:B------:R-:W-:Y:S07]  /*5e60*/  LDSM.16.M88.4 R156, [R165] ;  /* 0x00000000a59c783b */ /* 0x000fee0000000200 */
[C---:B----4-:R-:W-:Y:S08]  /*5e70*/  HMMA.16816.F32.BF16 R28, R140.reuse, R136, R28 ;  /* 0x000000888c1c723c */ /* 0x050ff0000004181c */
[----:B------:R-:W-:Y:S01]  /*5e80*/  HMMA.16816.F32.BF16 R32, R140, R138, R32 ;  /* 0x0000008a8c20723c */ /* 0x000fe20000041820 */
[----:B------:R-:W4:Y:S05]  /*5e90*/  LDSM.16.M88.4 R136, [R164] ;  /* 0x00000000a488783b */ /* 0x000f2a0000000200 */
[----:B------:R-:W1:Y:S02]  /*5ea0*/  LDSM.16.M88.4 R140, [R186+0x4000] ;  /* 0x00400000ba8c783b */ /* 0x000e640000000200 */
[C---:B--2---:R-:W-:Y:S08]  /*5eb0*/  HMMA.16816.F32.BF16 R4, R144.reuse, R148, R4 ;  /* 0x000000949004723c */ /* 0x044ff00000041804 */
[C---:B------:R-:W-:Y:S01]  /*5ec0*/  HMMA.16816.F32.BF16 R8, R144.reuse, R150, R8 ;  /* 0x000000969008723c */ /* 0x040fe20000041808 */
[----:B------:R-:W2:Y:S07]  /*5ed0*/  LDSM.16.M88.4 R148, [R166] ;  /* 0x00000000a694783b */ /* 0x000eae0000000200 */
[C---:B---3--:R-:W-:Y:S08]  /*5ee0*/  HMMA.16816.F32.BF16 R12, R144.reuse, R152, R12 ;  /* 0x00000098900c723c */ /* 0x048ff0000004180c */
[C---:B------:R-:W-:Y:S01]  /*5ef0*/  HMMA.16816.F32.BF16 R16, R144.reuse, R154, R16 ;  /* 0x0000009a9010723c */ /* 0x040fe20000041810 */
[----:B------:R-:W3:Y:S05]  /*5f00*/  LDSM.16.M88.4 R152, [R167] ;  /* 0x00000000a798783b */ /* 0x000eea0000000200 */
[----:B------:R-:W2:Y:S02]  /*5f10*/  LDSM.16.M88.4 R164, [R168] ;  /* 0x00000000a8a4783b */ /* 0x000ea40000000200 */
[C---:B-----5:R-:W-:Y:S08]  /*5f20*/  HMMA.16816.F32.BF16 R20, R144.reuse, R160, R20 ;  /* 0x000000a09014723c */ /* 0x060ff00000041814 */
[C---:B------:R-:W-:Y:S01]  /*5f30*/  HMMA.16816.F32.BF16 R24, R144.reuse, R162, R24 ;  /* 0x000000a29018723c */ /* 0x040fe20000041818 */
[----:B------:R-:W-:Y:S07]  /*5f40*/  LDSM.16.M88.4 R160, [R177+-0x1000] ;  /* 0xfff00000b1a0783b */ /* 0x000fee0000000200 */
[C---:B----4-:R-:W-:Y:S08]  /*5f50*/  HMMA.16816.F32.BF16 R28, R144.reuse, R136, R28 ;  /* 0x00000088901c723c */ /* 0x050ff0000004181c */
[----:B------:R-:W-:Y:S01]  /*5f60*/  HMMA.16816.F32.BF16 R32, R144, R138, R32 ;  /* 0x0000008a9020723c */ /* 0x000fe20000041820 */
[----:B------:R-:W-:Y:S05]  /*5f70*/  LDSM.16.M88.4 R136, [R185+0x4000] ;  /* 0x00400000b988783b */ /* 0x000fea0000000200 */
[----:B------:R-:W4:Y:S02]  /*5f80*/  LDSM.16.M88.4 R144, [R177+-0x2000] ;  /* 0xffe00000b190783b */ /* 0x000f240000000200 */
[C---:B-1----:R-:W-:Y:S08]  /*5f90*/  HMMA.16816.F32.BF16 R4, R140.reuse, R156, R4 ;  /* 0x0000009c8c04723c */ /* 0x042ff00000041804 */
[C---:B------:R-:W-:Y:S01]  /*5fa0*/  HMMA.16816.F32.BF16 R8, R140.reuse, R158, R8 ;  /* 0x0000009e8c08723c */ /* 0x040fe20000041808 */
[----:B------:R-:W1:Y:S07]  /*5fb0*/  LDSM.16.M88.4 R156, [R177+-0x1800] ;  /* 0xffe80000b19c783b */ /* 0x000e6e0000000200 */
[C---:B--2---:R-:W-:Y:S08]  /*5fc0*/  HMMA.16816.F32.BF16 R12, R140.reuse, R148, R12 ;  /* 0x000000948c0c723c */ /* 0x044ff0000004180c */
[C---:B------:R-:W-:Y:S01]  /*5fd0*/  HMMA.16816.F32.BF16 R16, R140.reuse, R150, R16 ;  /* 0x000000968c10723c */ /* 0x040fe20000041810 */
[----:B------:R-:W-:Y:S07]  /*5fe0*/  LDSM.16.M88.4 R148, [R183+0x8000] ;  /* 0x00800000b794783b */ /* 0x000fee0000000200 */
[C---:B---3--:R-:W-:Y:S08]  /*5ff0*/  HMMA.16816.F32.BF16 R20, R140.reuse, R152, R20 ;  /* 0x000000988c14723c */ /* 0x048ff00000041814 */
[C---:B------:R-:W-:Y:S01]  /*6000*/  HMMA.16816.F32.BF16 R24, R140.reuse, R154, R24 ;  /* 0x0000009a8c18723c */ /* 0x040fe20000041818 */
[----:B------:R-:W-:Y:S07]  /*6010*/  LDSM.16.M88.4 R152, [R176+0x4000] ;  /* 0x00400000b098783b */ /* 0x000fee0000000200 */
[C---:B------:R-:W-:Y:S08]  /*6020*/  HMMA.16816.F32.BF16 R28, R140.reuse, R164, R28 ;  /* 0x000000a48c1c723c */ /* 0x040ff0000004181c */
[----:B------:R-:W-:Y:S01]  /*6030*/  HMMA.16816.F32.BF16 R32, R140, R166, R32 ;  /* 0x000000a68c20723c */ /* 0x000fe20000041820 */
[----:B------:R-:W2:Y:S05]  /*6040*/  LDSM.16.M88.4 R140, [R177+-0x800] ;  /* 0xfff80000b18c783b */ /* 0x000eaa0000000200 */
[----:B------:R-:W3:Y:S02]  /*6050*/  LDSM.16.M88.4 R164, [R176+0x4800] ;  /* 0x00480000b0a4783b */ /* 0x000ee40000000200 */
[C---:B----4-:R-:W-:Y:S08]  /*6060*/  HMMA.16816.F32.BF16 R4, R136.reuse, R144, R4 ;  /* 0x000000908804723c */ /* 0x050ff00000041804 */
[C---:B------:R-:W-:Y:S01]  /*6070*/  HMMA.16816.F32.BF16 R8, R136.reuse, R146, R8 ;  /* 0x000000928808723c */ /* 0x040fe20000041808 */
[----:B------:R-:W4:Y:S07]  /*6080*/  LDSM.16.M88.4 R144, [R176+0x5000] ;  /* 0x00500000b090783b */ /* 0x000f2e0000000200 */
[C---:B-1----:R-:W-:Y:S08]  /*6090*/  HMMA.16816.F32.BF16 R12, R136.reuse, R156, R12 ;  /* 0x0000009c880c723c */ /* 0x042ff0000004180c */
[C---:B------:R-:W-:Y:S01]  /*60a0*/  HMMA.16816.F32.BF16 R16, R136.reuse, R158, R16 ;  /* 0x0000009e8810723c */ /* 0x040fe20000041810 */
[----:B------:R-:W1:Y:S07]  /*60b0*/  LDSM.16.M88.4 R156, [R176+0x5800] ;  /* 0x00580000b09c783b */ /* 0x000e6e0000000200 */
[C---:B------:R-:W-:Y:S08]  /*60c0*/  HMMA.16816.F32.BF16 R20, R136.reuse, R160, R20 ;  /* 0x000000a08814723c */ /* 0x040ff00000041814 */
[C---:B------:R-:W-:Y:S01]  /*60d0*/  HMMA.16816.F32.BF16 R24, R136.reuse, R162, R24 ;  /* 0x000000a28818723c */ /* 0x040fe20000041818 */
[----:B------:R-:W-:Y:S07]  /*60e0*/  LDSM.16.M88.4 R160, [R171] ;  /* 0x00000000aba0783b */ /* 0x000fee0000000200 */
[C---:B--2---:R-:W-:Y:S08]  /*60f0*/  HMMA.16816.F32.BF16 R28, R136.reuse, R140, R28 ;  /* 0x0000008c881c723c */ /* 0x044ff0000004181c */
[----:B------:R-:W-:Y:S01]  /*6100*/  HMMA.16816.F32.BF16 R32, R136, R142, R32 ;  /* 0x0000008e8820723c */ /* 0x000fe20000041820 */
[----:B------:R-:W-:Y:S05]  /*6110*/  LDSM.16.M88.4 R140, [R169] ;  /* 0x00000000a98c783b */ /* 0x000fea0000000200 */
[----:B------:R-:W2:Y:S02]  /*6120*/  LDSM.16.M88.4 R136, [R184+0x8000] ;  /* 0x00800000b888783b */ /* 0x000ea40000000200 */
[C---:B------:R-:W-:Y:S08]  /*6130*/  HMMA.16816.F32.BF16 R4, R148.reuse, R152, R4 ;  /* 0x000000989404723c */ /* 0x040ff00000041804 */
[C---:B------:R-:W-:Y:S01]  /*6140*/  HMMA.16816.F32.BF16 R8, R148.reuse, R154, R8 ;  /* 0x0000009a9408723c */ /* 0x040fe20000041808 */
[----:B------:R-:W5:Y:S05]  /*6150*/  LDSM.16.M88.4 R152, [R170] ;  /* 0x00000000aa98783b */ /* 0x000f6a0000000200 */
[----:B------:R-:W2:Y:S02]  /*6160*/  LDSM.16.M88.4 R168, [R172] ;  /* 0x00000000aca8783b */ /* 0x000ea40000000200 */
[C---:B---3--:R-:W-:Y:S08]  /*6170*/  HMMA.16816.F32.BF16 R12, R148.reuse, R164, R12 ;  /* 0x000000a4940c723c */ /* 0x048ff0000004180c */
[C---:B------:R-:W-:Y:S01]  /*6180*/  HMMA.16816.F32.BF16 R16, R148.reuse, R166, R16 ;  /* 0x000000a69410723c */ /* 0x040fe20000041810 */
[----:B------:R-:W-:Y:S07]  /*6190*/  LDSM.16.M88.4 R164, [R173] ;  /* 0x00000000ada4783b */ /* 0x000fee0000000200 */
[C---:B----4-:R-:W-:Y:S08]  /*61a0*/  HMMA.16816.F32.BF16 R20, R148.reuse, R144, R20 ;  /* 0x000000909414723c */ /* 0x050ff00000041814 */
[C---:B------:R-:W-:Y:S01]  /*61b0*/  HMMA.16816.F32.BF16 R24, R148.reuse, R146, R24 ;  /* 0x000000929418723c */ /* 0x040fe20000041818 */
[----:B------:R-:W3:Y:S07]  /*61c0*/  LDSM.16.M88.4 R144, [R186+0x8000] ;  /* 0x00800000ba90783b */ /* 0x000eee0000000200 */
[C---:B-1----:R-:W-:Y:S08]  /*61d0*/  HMMA.16816.F32.BF16 R28, R148.reuse, R156, R28 ;  /* 0x0000009c941c723c */ /* 0x042ff0000004181c */
[----:B------:R-:W-:Y:S01]  /*61e0*/  HMMA.16816.F32.BF16 R32, R148, R158, R32 ;  /* 0x0000009e9420723c */ /* 0x000fe20000041820 */
[----:B------:R-:W1:Y:S05]  /*61f0*/  LDSM.16.M88.4 R148, [R174] ;  /* 0x00000000ae94783b */ /* 0x000e6a0000000200 */
[----:B------:R-:W4:Y:S02]  /*6200*/  LDSM.16.M88.4 R156, [R175] ;  /* 0x00000000af9c783b */ /* 0x000f240000000200 */
[C---:B--2---:R-:W-:Y:S03]  /*6210*/  HMMA.16816.F32.BF16 R4, R136.reuse, R140, R4 ;  /* 0x0000008c8804723c */ /* 0x044fe60000041804 */
[----:B------:R-:W2:Y:S05]  /*6220*/  LDSM.16.M88.4 R172, [R182] ;  /* 0x00000000b6ac783b */ /* 0x000eaa0000000200 */
[C---:B------:R-:W-:Y:S01]  /*6230*/  HMMA.16816.F32.BF16 R8, R136.reuse, R142, R8 ;  /* 0x0000008e8808723c */ /* 0x040fe20000041808 */
[----:B------:R-:W-:Y:S07]  /*6240*/  LDSM.16.M88.4 R140, [R185+0x8000] ;  /* 0x00800000b98c783b */ /* 0x000fee0000000200 */
[C---:B-----5:R-:W-:Y:S08]  /*6250*/  HMMA.16816.F32.BF16 R12, R136.reuse, R152, R12 ;  /* 0x00000098880c723c */ /* 0x060ff0000004180c */
[C---:B------:R-:W-:Y:S01]  /*6260*/  HMMA.16816.F32.BF16 R16, R136.reuse, R154, R16 ;  /* 0x0000009a8810723c */ /* 0x040fe20000041810 */
[----:B------:R-:W5:Y:S07]  /*6270*/  LDSM.16.M88.4 R152, [R177] ;  /* 0x00000000b198783b */ /* 0x000f6e0000000200 */
[C---:B------:R-:W-:Y:S08]  /*6280*/  HMMA.16816.F32.BF16 R20, R136.reuse, R160, R20 ;  /* 0x000000a08814723c */ /* 0x040ff00000041814 */
[C---:B------:R-:W-:Y:S01]  /*6290*/  HMMA.16816.F32.BF16 R24, R136.reuse, R162, R24 ;  /* 0x000000a28818723c */ /* 0x040fe20000041818 */
[----:B------:R-:W2:Y:S07]  /*62a0*/  LDSM.16.M88.4 R160, [R177+0x800] ;  /* 0x00080000b1a0783b */ /* 0x000eae0000000200 */
[C---:B------:R-:W-:Y:S08]  /*62b0*/  HMMA.16816.F32.BF16 R28, R136.reuse, R168, R28 ;  /* 0x000000a8881c723c */ /* 0x040ff0000004181c */
[----:B------:R-:W-:Y:S01]  /*62c0*/  HMMA.16816.F32.BF16 R32, R136, R170, R32 ;  /* 0x000000aa8820723c */ /* 0x000fe20000041820 */
[----:B------:R-:W2:Y:S05]  /*62d0*/  LDSM.16.M88.4 R136, [R177+0x1000] ;  /* 0x00100000b188783b */ /* 0x000eaa0000000200 */
[----:B------:R-:W2:Y:S02]  /*62e0*/  LDSM.16.M88.4 R168, [R177+0x1800] ;  /* 0x00180000b1a8783b */ /* 0x000ea40000000200 */
[C---:B---3--:R-:W-:Y:S01]  /*62f0*/  HMMA.16816.F32.BF16 R4, R144.reuse, R164, R4 ;  /* 0x000000a49004723c */ /* 0x048fe20000041804 */
[----:B------:R-:W-:Y:S04]  /*6300*/  DEPBAR.LE SB0, 0x0 ;  /* 0x000080000000791a */ /* 0x000fe80000000000 */
[----:B------:R-:W-:Y:S03]  /*6310*/  BAR.SYNC.DEFER_BLOCKING 0x0 ;  /* 0x0000000000007b1d */ /* 0x000fe60000010000 */
[C---:B------:R-:W-:Y:S08]  /*6320*/  HMMA.16816.F32.BF16 R8, R144.reuse, R166, R8 ;  /* 0x000000a69008723c */ /* 0x040ff00000041808 */
[C---:B-1----:R-:W-:Y:S08]  /*6330*/  HMMA.16816.F32.BF16 R12, R144.reuse, R148, R12 ;  /* 0x00000094900c723c */ /* 0x042ff0000004180c */
[C---:B------:R-:W-:Y:S08]  /*6340*/  HMMA.16816.F32.BF16 R16, R144.reuse, R150, R16 ;  /* 0x000000969010723c */ /* 0x040ff00000041810 */
[C---:B----4-:R-:W-:Y:S08]  /*6350*/  HMMA.16816.F32.BF16 R20, R144.reuse, R156, R20 ;  /* 0x0000009c9014723c */ /* 0x050ff00000041814 */
[C---:B------:R-:W-:Y:S08]  /*6360*/  HMMA.16816.F32.BF16 R24, R144.reuse, R158, R24 ;  /* 0x0000009e9018723c */ /* 0x040ff00000041818 */
[C---:B--2---:R-:W-:Y:S08]  /*6370*/  HMMA.16816.F32.BF16 R28, R144.reuse, R172, R28 ;  /* 0x000000ac901c723c */ /* 0x044ff0000004181c */
[----:B------:R-:W-:Y:S08]  /*6380*/  HMMA.16816.F32.BF16 R32, R144, R174, R32 ;  /* 0x000000ae9020723c */ /* 0x000ff00000041820 */
[C---:B-----5:R-:W-:Y:S08]  /*6390*/  HMMA.16816.F32.BF16 R4, R140.reuse, R152, R4 ;  /* 0x000000988c04723c */ /* 0x060ff00000041804 */
[C---:B------:R-:W-:Y:S08]  /*63a0*/  HMMA.16816.F32.BF16 R8, R140.reuse, R154, R8 ;  /* 0x0000009a8c08723c */ /* 0x040ff00000041808 */
[C---:B------:R-:W-:Y:S08]  /*63b0*/  HMMA.16816.F32.BF16 R12, R140.reuse, R160, R12 ;  /* 0x000000a08c0c723c */ /* 0x040ff0000004180c */
[C---:B------:R-:W-:Y:S08]  /*63c0*/  HMMA.16816.F32.BF16 R16, R140.reuse, R162, R16 ;  /* 0x000000a28c10723c */ /* 0x040ff00000041810 */
[C---:B------:R-:W-:Y:S08]  /*63d0*/  HMMA.16816.F32.BF16 R20, R140.reuse, R136, R20 ;  /* 0x000000888c14723c */ /* 0x040ff00000041814 */
[C---:B------:R-:W-:Y:S08]  /*63e0*/  HMMA.16816.F32.BF16 R24, R140.reuse, R138, R24 ;  /* 0x0000008a8c18723c */ /* 0x040ff00000041818 */
[C---:B------:R-:W-:Y:S08]  /*63f0*/  HMMA.16816.F32.BF16 R28, R140.reuse, R168, R28 ;  /* 0x000000a88c1c723c */ /* 0x040ff0000004181c */
[----:B------:R-:W-:Y:S01]  /*6400*/  HMMA.16816.F32.BF16 R32, R140, R170, R32 ;  /* 0x000000aa8c20723c */ /* 0x000fe20000041820 */
[----:B------:R-:W-:Y:S07]  /*6410*/  @!UPT UIADD3 URZ, URZ, URZ, URZ ;  /* 0x0000003f3f3ff290 */ /* 0x000fee000fffe03f */
[----:B------:R-:W-:-:S11]  /*6420*/  @!P2 BRA `(.L_x_57) ;  /* 0x000004a00000a947 */ /* 0x000fd60003800000 */
[----:B------:R-:W-:Y:S01]  /*6430*/  IMAD.MOV.U32 R0, RZ, RZ, 0x1 ;  /* 0x00000001ff007424 */ /* 0x000fe200078e00ff */
[----:B------:R-:W-:Y:S01]  /*6440*/  SHF.R.S32.HI R190, RZ, 0x1f, R199 ;  /* 0x0000001fffbe7819 */ /* 0x000fe200000114c7 */
[----:B------:R-:W-:Y:S01]  /*6450*/  IMAD R2, R193, 0x40, R202 ;  /* 0x00000040c1027824 */ /* 0x000fe200078e02ca */
[----:B------:R-:W-:Y:S01]  /*6460*/  SHF.R.S32.HI R191, RZ, 0x1f, R198 ;  /* 0x0000001fffbf7819 */ /* 0x000fe200000114c6 */
[----:B------:R-:W-:Y:S01]  /*6470*/  IMAD.MOV.U32 R188, RZ, RZ, RZ ;  /* 0x000000ffffbc7224 */ /* 0x000fe200078e00ff */
[----:B------:R-:W-:Y:S01]  /*6480*/  ISETP.NE.AND P2, PT, R0, c[0x0][0x2b8], PT ;  /* 0x0000ae0000007a0c */ /* 0x000fe20003f45270 */
[----:B------:R-:W-:Y:S01]  /*6490*/  IMAD R0, R197, 0x20, R201 ;  /* 0x00000020c5007824 */ /* 0x000fe200078e02c9 */
[C---:B------:R-:W-:Y:S01]  /*64a0*/  SHF.L.U64.HI R141, R199.reuse, 0x1, R190 ;  /* 0x00000001c78d7819 */ /* 0x040fe200000102be */
[----:B------:R-:W-:Y:S01]  /*64b0*/  IMAD.SHL.U32 R144, R199, 0x2, RZ ;  /* 0x00000002c7907824 */ /* 0x000fe200078e00ff */
[----:B------:R-:W-:Y:S01]  /*64c0*/  SHF.R.S32.HI R190, RZ, 0x1f, R194 ;  /* 0x0000001fffbe7819 */ /* 0x000fe200000114c2 */
[----:B------:R-:W-:Y:S01]  /*64d0*/  IMAD.SHL.U32 R143, R198, 0x2, RZ ;  /* 0x00000002c68f7824 */ /* 0x000fe200078e00ff */
[----:B------:R-:W-:Y:S01]  /*64e0*/  IADD3 R2, R2, -0x40, R0 ;  /* 0xffffffc002027810 */ /* 0x000fe20007ffe000 */
[----:B------:R-:W-:Y:S01]  /*64f0*/  IMAD.SHL.U32 R142, R194, 0x2, RZ ;  /* 0x00000002c28e7824 */ /* 0x000fe200078e00ff */
[----:B------:R-:W-:Y:S02]  /*6500*/  SHF.L.U64.HI R139, R198, 0x1, R191 ;  /* 0x00000001c68b7819 */ /* 0x000fe400000102bf */
[----:B------:R-:W-:Y:S01]  /*6510*/  SHF.L.U64.HI R140, R194, 0x1, R190 ;  /* 0x00000001c28c7819 */ /* 0x000fe200000102be */
[----:B------:R-:W-:Y:S02]  /*6520*/  IMAD.MOV.U32 R0, RZ, RZ, R2 ;  /* 0x000000ffff007224 */ /* 0x000fe400078e0002 */
[----:B------:R-:W-:Y:S05]  /*6530*/  @P2 IMAD.HI.U32 R3, R2, c[0x0][0x2bc], RZ ;  /* 0x0000af0002032a27 */ /* 0x000fea00078e00ff */
[----:B------:R-:W-:Y:S04]  /*6540*/  @P2 SHF.R.U32.HI R0, RZ, c[0x0][0x2c0], R3 ;  /* 0x0000b000ff002a19 */ /* 0x000fe80000011603 */
[C---:B------:R-:W-:Y:S04]  /*6550*/  @!P6 IADD3 R3, P2, R0.reuse, R206, RZ ;  /* 0x000000ce0003e210 */ /* 0x040fe80007f5e0ff */
[----:B------:R-:W-:Y:S01]  /*6560*/  @!P6 LEA.HI.X.SX32 R125, R0, R210, 0x1, P2 ;  /* 0x000000d2007de211 */ /* 0x000fe200010f0eff */
[----:B------:R-:W-:Y:S01]  /*6570*/  IMAD.MOV R0, RZ, RZ, -R0 ;  /* 0x000000ffff007224 */ /* 0x000fe200078e0a00 */
[C---:B------:R-:W-:Y:S03]  /*6580*/  @!P6 LEA R124, P2, R3.reuse, c[0x0][0x2a0], 0x2 ;  /* 0x0000a800037cea11 */ /* 0x040fe600078410ff */
[----:B------:R-:W-:Y:S01]  /*6590*/  IMAD R189, R0, c[0x0][0x2b8], R2 ;  /* 0x0000ae0000bd7a24 */ /* 0x000fe200078e0202 */
[----:B------:R-:W-:Y:S03]  /*65a0*/  @!P6 LEA.HI.X R125, R3, c[0x0][0x2a4], R125, 0x2, P2 ;  /* 0x0000a900037dea11 */ /* 0x000fe600010f147d */
[C---:B------:R-:W-:Y:S01]  /*65b0*/  IMAD.WIDE.U32 R2, R189.reuse, c[0x0][0x1e0], RZ ;  /* 0x00007800bd027a25 */ /* 0x040fe200078e00ff */
[----:B------:R-:W-:Y:S01]  /*65c0*/  SHF.R.S32.HI R0, RZ, 0x1f, R189 ;  /* 0x0000001fff007819 */ /* 0x000fe200000114bd */
[----:B------:R-:W2:Y:S04]  /*65d0*/  @!P6 LDG.E R188, [R124.64] ;  /* 0x000000067cbce981 */ /* 0x000ea8000c1e1900 */
[----:B------:R-:W-:Y:S04]  /*65e0*/  IMAD R0, R0, c[0x0][0x1e0], RZ ;  /* 0x0000780000007a24 */ /* 0x000fe800078e02ff */
[----:B------:R-:W-:Y:S04]  /*65f0*/  IMAD R0, R189, c[0x0][0x1e4], R0 ;  /* 0x00007900bd007a24 */ /* 0x000fe800078e0200 */
[----:B------:R-:W-:Y:S01]  /*6600*/  IMAD.IADD R3, R3, 0x1, R0 ;  /* 0x0000000103037824 */ /* 0x000fe200078e0200 */
[----:B--2---:R-:W-:Y:S03]  /*6610*/  SHF.R.S32.HI R0, RZ, 0x1f, R188 ;  /* 0x0000001fff007819 */ /* 0x004fe600000114bc */
[----:B------:R-:W-:Y:S04]  /*6620*/  IMAD.WIDE.U32 R2, R188, c[0x0][0x1f0], R2 ;  /* 0x00007c00bc027a25 */ /* 0x000fe800078e0002 */
[----:B------:R-:W-:Y:S01]  /*6630*/  IMAD R124, R0, c[0x0][0x1f0], RZ ;  /* 0x00007c00007c7a24 */ /* 0x000fe200078e02ff */
[----:B------:R-:W-:Y:S03]  /*6640*/  IADD3 R0, P2, R204, R2, RZ ;  /* 0x00000002cc007210 */ /* 0x000fe60007f5e0ff */
[----:B------:R-:W-:Y:S05]  /*6650*/  IMAD R124, R188, c[0x0][0x1f4], R124 ;  /* 0x00007d00bc7c7a24 */ /* 0x000fea00078e027c */
[----:B------:R-:W-:Y:S02]  /*6660*/  IADD3.X R2, R203, R3, R124, P2, !PT ;  /* 0x00000003cb027210 */ /* 0x000fe400017fe47c */
[C---:B------:R-:W-:Y:S04]  /*6670*/  LEA R138, P2, R0.reuse, c[0x0][0x1c8], 0x1 ;  /* 0x00007200008a7a11 */ /* 0x040fe800078408ff */
[----:B------:R-:W-:Y:S01]  /*6680*/  LEA.HI.X R125, R0, c[0x0][0x1cc], R2, 0x1, P2 ;  /* 0x00007300007d7a11 */ /* 0x000fe200010f0c02 */
[----:B------:R-:W-:-:S06]  /*6690*/  BRA.DIV ~URZ, `(.L_x_58) ;  /* 0x00006e927f007947 */ /* 0x000fcc000b800000 */
[----:B------:R1:W2:Y:S02]  /*66a0*/  SHFL.IDX PT, R124, R125, RZ, 0x181f ;  /* 0x00181fff7d7c7589 */ /* 0x0002a400000e0000 */
.L_x_136:
[----:B------:R-:W-:-:S05]  /*66b0*/  BRA.DIV ~URZ, `(.L_x_59) ;  /* 0x00006ee27f007947 */ /* 0x000fca000b800000 */
[----:B------:R-:W3:Y:S01]  /*66c0*/  SHFL.IDX PT, R0, R138, RZ, 0x181f ;  /* 0x00181fff8a007589 */ /* 0x000ee200000e0000 */
[C---:B------:R-:W-:Y:S02]  /*66d0*/  IADD3 R2, -R192.reuse, 0x10, RZ ;  /* 0x00000010c0027810 */ /* 0x040fe40007ffe1ff */
[----:B------:R-:W-:Y:S02]  /*66e0*/  ISETP.NE.U32.AND P2, PT, R192, RZ, PT ;  /* 0x000000ffc000720c */ /* 0x000fe40003f45070 */
[----:B------:R-:W-:Y:S04]  /*66f0*/  LOP3.LUT R2, R2, 0xf, RZ, 0xc0, !PT ;  /* 0x0000000f02027812 */ /* 0x000fe800078ec0ff */
[----:B---3--:R-:W-:Y:S04]  /*6700*/  IADD3 R2, P4, P3, R2, R0, R142 ;  /* 0x0000000002027210 */ /* 0x008fe80007b9e08e */
[----:B--2---:R-:W-:Y:S05]  /*6710*/  IADD3.X R3, RZ, R124, R140, P4, P3 ;  /* 0x0000007cff037210 */ /* 0x004fea00027e648c */
[----:B------:R-:W-:Y:S01]  /*6720*/  @!PT LDS RZ, [RZ] ;  /* 0x00000000fffff984 */ /* 0x000fe20000000800 */
[----:B------:R-:W-:Y:S01]  /*6730*/  @!PT LDS RZ, [RZ] ;  /* 0x00000000fffff984 */ /* 0x000fe20000000800 */
[----:B------:R2:W-:Y:S01]  /*6740*/  LDGSTS.E.BYPASS.LTC128B.128.ZFILL [R187+0x6100], [R2.64], P2 ;  /* 0x0610000002bb7fae */ /* 0x0005e20009141d46 */
[----:B------:R-:W-:Y:S05]  /*6750*/  IADD3 R136, P2, R0, R143, RZ ;  /* 0x0000008f00887210 */ /* 0x000fea0007f5e0ff */
[----:B------:R-:W-:Y:S05]  /*6760*/  IMAD.X R137, R124, 0x1, R139, P2 ;  /* 0x000000017c897824 */ /* 0x000fea00010e068b */
[----:B------:R3:W-:Y:S01]  /*6770*/  LDGSTS.E.BYPASS.LTC128B.128 [R187+0x8100], [R136.64], !P0 ;  /* 0x0810000088bb7fae */ /* 0x0007e2000c101d46 */
[----:B--2---:R-:W-:Y:S03]  /*6780*/  IADD3 R2, P2, R0, R144, RZ ;  /* 0x0000009000027210 */ /* 0x004fe60007f5e0ff */
[----:B------:R3:W2:Y:S02]  /*6790*/  SHFL.IDX PT, R0, R138, 0x1, 0x181f ;  /* 0x00381f008a007f89 */ /* 0x0006a400000e0000 */
[----:B------:R-:W-:Y:S02]  /*67a0*/  IMAD.X R3, R124, 0x1, R141, P2 ;  /* 0x000000017c037824 */ /* 0x000fe400010e068d */
[----:B------:R3:W4:Y:S04]  /*67b0*/  SHFL.IDX PT, R124, R125, 0x1, 0x181f ;  /* 0x00381f007d7c7f89 */ /* 0x00072800000e0000 */
[----:B------:R3:W-:Y:S02]  /*67c0*/  LDGSTS.E.BYPASS.LTC128B.128 [R187+0xa100], [R2.64], !P1 ;  /* 0x0a10000002bb7fae */ /* 0x0007e4000c901d46 */
.L_x_137:
[----:B---3--:R-:W-:Y:S02]  /*67d0*/  IADD3 R2, -R192, 0x10, RZ ;  /* 0x00000010c0027810 */ /* 0x008fe40007ffe1ff */
[----:B--2---:R-:W-:Y:S02]  /*67e0*/  IADD3 R136, P2, R0, R143, RZ ;  /* 0x0000008f00887210 */ /* 0x004fe40007f5e0ff */
[----:B------:R-:W-:Y:S03]  /*67f0*/  LOP3.LUT R2, R2, 0xf, RZ, 0xc0, !PT ;  /* 0x0000000f02027812 */ /* 0x000fe600078ec0ff */
[----:B----4-:R-:W-:Y:S01]  /*6800*/  IMAD.X R137, R124, 0x1, R139, P2 ;  /* 0x000000017c897824 */ /* 0x010fe200010e068b */
[----:B------:R-:W-:Y:S02]  /*6810*/  IADD3 R138, P4, P3, R2, R0, R142 ;  /* 0x00000000028a7210 */ /* 0x000fe40007b9e08e */
[----:B------:R-:W-:Y:S02]  /*6820*/  IADD3 R2, P2, R0, R144, RZ ;  /* 0x0000009000027210 */ /* 0x000fe40007f5e0ff */
[----:B------:R-:W-:Y:S03]  /*6830*/  IADD3.X R139, RZ, R124, R140, P4, P3 ;  /* 0x0000007cff8b7210 */ /* 0x000fe600027e648c */
[----:B------:R-:W-:Y:S01]  /*6840*/  IMAD.X R3, R124, 0x1, R141, P2 ;  /* 0x000000017c037824 */ /* 0x000fe200010e068d */
[----:B------:R-:W-:Y:S11]  /*6850*/  ISETP.NE.U32.AND P2, PT, R192, RZ, PT ;  /* 0x000000ffc000720c */ /* 0x000ff60003f45070 */
[----:B------:R-:W-:Y:S02]  /*6860*/  @!UPT UIADD3 URZ, URZ, URZ, URZ ;  /* 0x0000003f3f3ff290 */ /* 0x000fe4000fffe03f */
[----:B------:R-:W-:Y:S01]  /*6870*/  @!PT LDS RZ, [RZ] ;  /* 0x00000000fffff984 */ /* 0x000fe20000000800 */
[----:B------:R-:W-:Y:S01]  /*6880*/  @!PT LDS RZ, [RZ] ;  /* 0x00000000fffff984 */ /* 0x000fe20000000800 */
[----:B------:R-:W-:Y:S01]  /*6890*/  @!PT LDS RZ, [RZ] ;  /* 0x00000000fffff984 */ /* 0x000fe20000000800 */
[----:B------:R2:W-:Y:S04]  /*68a0*/  LDGSTS.E.BYPASS.LTC128B.128.ZFILL [R187+0x7100], [R138.64], P2 ;  /* 0x071000008abb7fae */ /* 0x0005e80009141d46 */
[----:B------:R2:W-:Y:S04]  /*68b0*/  LDGSTS.E.BYPASS.LTC128B.128 [R187+0x9100], [R136.64], !P0 ;  /* 0x0910000088bb7fae */ /* 0x0005e8000c101d46 */
[----:B------:R2:W-:Y:S02]  /*68c0*/  LDGSTS.E.BYPASS.LTC128B.128 [R187+0xb100], [R2.64], !P1 ;  /* 0x0b10000002bb7fae */ /* 0x0005e4000c901d46 */
.L_x_57:
[----:B------:R-:W-:Y:S05]  /*68d0*/  BSYNC B0 ;  /* 0x0000000000007941 */ /* 0x000fea0003800000 */
.L_x_56:
[----:B--2---:R-:W-:Y:S01]  /*68e0*/  FMNMX.FTZ R2, R4, R126, !PT ;  /* 0x0000007e04027209 */ /* 0x004fe20007810000 */
[----:B------:R-:W0:Y:S01]  /*68f0*/  LDGDEPBAR ;  /* 0x00000000000079af */ /* 0x000e220000000000 */
[----:B------:R-:W-:Y:S02]  /*6900*/  FMNMX.FTZ R0, R6, R127, !PT ;  /* 0x0000007f06007209 */ /* 0x000fe40007810000 */
        /* <DEDUP_REMOVED lines=29> */
[----:B------:R-:W-:Y:S01]  /*6ae0*/  FMNMX.FTZ R136, R35, R0, !PT ;  /* 0x0000000023887209 */ /* 0x000fe20007810000 */
[----:B------:R-:W-:-:S05]  /*6af0*/  BRA.DIV ~URZ, `(.L_x_60) ;  /* 0x00006cb27f007947 */ /* 0x000fca000b800000 */
[----:B------:R-:W2:Y:S04]  /*6b00*/  SHFL.BFLY PT, R2, R124, 0x2, 0x1f ;  /* 0x0c401f007c027f89 */ /* 0x000ea800000e0000 */
[----:B------:R-:W3:Y:S01]  /*6b10*/  SHFL.BFLY PT, R0, R136, 0x2, 0x1f ;  /* 0x0c401f0088007f89 */ /* 0x000ee200000e0000 */
[----:B--2---:R-:W-:Y:S02]  /*6b20*/  FMNMX.FTZ R2, R124, R2, !PT ;  /* 0x000000027c027209 */ /* 0x004fe40007810000 */
[----:B---3--:R-:W-:Y:S03]  /*6b30*/  FMNMX.FTZ R124, R136, R0, !PT ;  /* 0x00000000887c7209 */ /* 0x008fe60007810000 */
[----:B------:R-:W2:Y:S04]  /*6b40*/  SHFL.BFLY PT, R3, R2, 0x1, 0x1f ;  /* 0x0c201f0002037f89 */ /* 0x000ea800000e0000 */
[----:B------:R3:W4:Y:S01]  /*6b50*/  SHFL.BFLY PT, R0, R124, 0x1, 0x1f ;  /* 0x0c201f007c007f89 */ /* 0x00072200000e0000 */
[----:B-12---:R-:W-:Y:S05]  /*6b60*/  FMNMX.FTZ R125, R2, R3, !PT ;  /* 0x00000003027d7209 */ /* 0x006fea0007810000 */
.L_x_138:
[C---:B------:R-:W-:Y:S01]  /*6b70*/  FMUL.FTZ R144, R125.reuse, c[0x0][0x2d0] ;  /* 0x0000b4007d907a20 */ /* 0x040fe20000410000 */
[----:B------:R-:W-:Y:S01]  /*6b80*/  WARPSYNC 0xffffffff ;  /* 0xffffffff00007948 */ /* 0x000fe20003800000 */
[----:B------:R-:W-:Y:S01]  /*6b90*/  FADD.FTZ R2, -R125, R126 ;  /* 0x0000007e7d027221 */ /* 0x000fe20000010100 */
[----:B------:R-:W1:Y:S01]  /*6ba0*/  LDSM.16.MT88.4 R140, [R178] ;  /* 0x00000000b28c783b */ /* 0x000e620000004200 */
[--C-:B------:R-:W-:Y:S01]  /*6bb0*/  FFMA.FTZ R3, R4, c[0x0][0x2d0], -R144.reuse ;  /* 0x0000b40004037a23 */ /* 0x100fe20000010890 */
[----:B------:R-:W-:Y:S01]  /*6bc0*/  ISETP.GT.AND P0, PT, R193, R200, PT ;  /* 0x000000c8c100720c */ /* 0x000fe20003f04270 */
[----:B------:R-:W-:Y:S02]  /*6bd0*/  FMUL.FTZ R2, R2, c[0x0][0x2d0] ;  /* 0x0000b40002027a20 */ /* 0x000fe40000410000 */
[----:B------:R2:W-:Y:S01]  /*6be0*/  MUFU.EX2 R126, R3 ;  /* 0x00000003007e7308 */ /* 0x0005e20000000800 */
[--C-:B------:R-:W-:Y:S09]  /*6bf0*/  FFMA.FTZ R29, R29, c[0x0][0x2d0], -R144.reuse ;  /* 0x0000b4001d1d7a23 */ /* 0x100ff20000010890 */
[----:B------:R-:W-:Y:S01]  /*6c00*/  MUFU.EX2 R2, R2 ;  /* 0x0000000200027308 */ /* 0x000fe20000000800 */
[--C-:B--2---:R-:W-:Y:S09]  /*6c10*/  FFMA.FTZ R3, R5, c[0x0][0x2d0], -R144.reuse ;  /* 0x0000b40005037a23 */ /* 0x104ff20000010890 */
[----:B------:R2:W5:Y:S02]  /*6c20*/  MUFU.EX2 R147, R3 ;  /* 0x0000000300937308 */ /* 0x0005640000000800 */
[--C-:B--2---:R-:W-:Y:S01]  /*6c30*/  FFMA.FTZ R3, R8, c[0x0][0x2d0], -R144.reuse ;  /* 0x0000b40008037a23 */ /* 0x104fe20000010890 */
[----:B-----5:R-:W-:Y:S01]  /*6c40*/  F2FP.BF16.PACK_AB R136, R147, R126 ;  /* 0x0000007e9388723e */ /* 0x020fe200000010ff */
[C---:B------:R-:W-:Y:S06]  /*6c50*/  FMUL.FTZ R8, R2.reuse, R128 ;  /* 0x0000008002087220 */ /* 0x040fec0000410000 */
[----:B------:R2:W-:Y:S01]  /*6c60*/  MUFU.EX2 R153, R3 ;  /* 0x0000000300997308 */ /* 0x0005e20000000800 */
[C---:B------:R-:W-:Y:S02]  /*6c70*/  FMUL.FTZ R5, R2.reuse, R133 ;  /* 0x0000008502057220 */ /* 0x040fe40000410000 */
        /* <DEDUP_REMOVED lines=10> */
[----:B------:R-:W-:Y:S01]  /*6d20*/  FMUL.FTZ R56, R2, R56 ;  /* 0x0000003802387220 */ /* 0x000fe20000410000 */
[----:B--2-4-:R-:W-:Y:S01]  /*6d30*/  FMNMX.FTZ R3, R0, R124, !PT ;  /* 0x0000007c00037209 */ /* 0x014fe20007810000 */
[----:B------:R-:W-:Y:S02]  /*6d40*/  FFMA.FTZ R0, R9, c[0x0][0x2d0], -R144 ;  /* 0x0000b40009007a23 */ /* 0x000fe40000010890 */
[C---:B------:R-:W-:Y:S02]  /*6d50*/  FMUL.FTZ R9, R2.reuse, R129 ;  /* 0x0000008102097220 */ /* 0x040fe40000410000 */
[----:B------:R-:W2:Y:S01]  /*6d60*/  MUFU.EX2 R154, R0 ;  /* 0x00000000009a7308 */ /* 0x000ea20000000800 */
        /* <DEDUP_REMOVED lines=12> */
[----:B--2---:R-:W-:Y:S01]  /*6e30*/  F2FP.BF16.PACK_AB R138, R154, R153 ;  /* 0x000000999a8a723e */ /* 0x004fe200000010ff */
[C---:B------:R-:W-:Y:S02]  /*6e40*/  FADD.FTZ R0, -R3.reuse, R127 ;  /* 0x0000007f03007221 */ /* 0x040fe40000010100 */
[----:B------:R-:W-:Y:S02]  /*6e50*/  FMUL.FTZ R127, R3, c[0x0][0x2d0] ;  /* 0x0000b400037f7a20 */ /* 0x000fe40000410000 */
[----:B------:R-:W-:Y:S02]  /*6e60*/  FMUL.FTZ R0, R0, c[0x0][0x2d0] ;  /* 0x0000b40000007a20 */ /* 0x000fe40000410000 */
[--C-:B------:R-:W-:Y:S02]  /*6e70*/  FFMA.FTZ R4, R10, c[0x0][0x2d0], -R127.reuse ;  /* 0x0000b4000a047a23 */ /* 0x100fe4000001087f */
[--C-:B------:R-:W-:Y:S02]  /*6e80*/  FFMA.FTZ R6, R6, c[0x0][0x2d0], -R127.reuse ;  /* 0x0000b40006067a23 */ /* 0x100fe4000001087f */
[----:B------:R2:W-:Y:S01]  /*6e90*/  MUFU.EX2 R152, R4 ;  /* 0x0000000400987308 */ /* 0x0005e20000000800 */
[--C-:B------:R-:W-:Y:S02]  /*6ea0*/  FFMA.FTZ R7, R7, c[0x0][0x2d0], -R127.reuse ;  /* 0x0000b40007077a23 */ /* 0x100fe4000001087f */
[C---:B------:R-:W-:Y:S02]  /*6eb0*/  FMUL.FTZ R81, R2.reuse, R81 ;  /* 0x0000005102517220 */ /* 0x040fe40000410000 */
[C---:B------:R-:W-:Y:S02]  /*6ec0*/  FMUL.FTZ R84, R2.reuse, R84 ;  /* 0x0000005402547220 */ /* 0x040fe40000410000 */
[C---:B------:R-:W-:Y:S02]  /*6ed0*/  FMUL.FTZ R85, R2.reuse, R85 ;  /* 0x0000005502557220 */ /* 0x040fe40000410000 */
[C---:B------:R-:W-:Y:S01]  /*6ee0*/  FMUL.FTZ R88, R2.reuse, R88 ;  /* 0x0000005802587220 */ /* 0x040fe20000410000 */
[----:B------:R-:W4:Y:S01]  /*6ef0*/  MUFU.EX2 R0, R0 ;  /* 0x0000000000007308 */ /* 0x000f220000000800 */
[C---:B------:R-:W-:Y:S02]  /*6f00*/  FMUL.FTZ R89, R2.reuse, R89 ;  /* 0x0000005902597220 */ /* 0x040fe40000410000 */
[C---:B------:R-:W-:Y:S02]  /*6f10*/  FMUL.FTZ R92, R2.reuse, R92 ;  /* 0x0000005c025c7220 */ /* 0x040fe40000410000 */
[C---:B------:R-:W-:Y:S02]  /*6f20*/  FMUL.FTZ R93, R2.reuse, R93 ;  /* 0x0000005d025d7220 */ /* 0x040fe40000410000 */
[C---:B------:R-:W-:Y:S02]  /*6f30*/  FMUL.FTZ R96, R2.reuse, R96 ;  /* 0x0000006002607220 */ /* 0x040fe40000410000 */
[C---:B------:R-:W-:Y:S01]  /*6f40*/  FMUL.FTZ R97, R2.reuse, R97 ;  /* 0x0000006102617220 */ /* 0x040fe20000410000 */
[----:B------:R5:W-:Y:S01]  /*6f50*/  MUFU.EX2 R145, R6 ;  /* 0x0000000600917308 */ /* 0x000be20000000800 */
[C---:B------:R-:W-:Y:S02]  /*6f60*/  FMUL.FTZ R100, R2.reuse, R100 ;  /* 0x0000006402647220 */ /* 0x040fe40000410000 */
[C---:B------:R-:W-:Y:S02]  /*6f70*/  FMUL.FTZ R101, R2.reuse, R101 ;  /* 0x0000006502657220 */ /* 0x040fe40000410000 */
[--C-:B--2---:R-:W-:Y:S02]  /*6f80*/  FFMA.FTZ R4, R11, c[0x0][0x2d0], -R127.reuse ;  /* 0x0000b4000b047a23 */ /* 0x104fe4000001087f */
[C---:B------:R-:W-:Y:S02]  /*6f90*/  FMUL.FTZ R104, R2.reuse, R104 ;  /* 0x0000006802687220 */ /* 0x040fe40000410000 */
[C---:B------:R-:W-:Y:S01]  /*6fa0*/  FMUL.FTZ R105, R2.reuse, R105 ;  /* 0x0000006902697220 */ /* 0x040fe20000410000 */
[----:B------:R-:W2:Y:S01]  /*6fb0*/  MUFU.EX2 R146, R7 ;  /* 0x0000000700927308 */ /* 0x000ea20000000800 */
[C---:B------:R-:W-:Y:S02]  /*6fc0*/  FMUL.FTZ R108, R2.reuse, R108 ;  /* 0x0000006c026c7220 */ /* 0x040fe40000410000 */
[----:B------:R-:W-:Y:S02]  /*6fd0*/  FMUL.FTZ R109, R2, R109 ;  /* 0x0000006d026d7220 */ /* 0x000fe40000410000 */
[C---:B----4-:R-:W-:Y:S02]  /*6fe0*/  FMUL.FTZ R10, R0.reuse, R130 ;  /* 0x00000082000a7220 */ /* 0x050fe40000410000 */
[C---:B------:R-:W-:Y:S02]  /*6ff0*/  FMUL.FTZ R11, R0.reuse, R131 ;  /* 0x00000083000b7220 */ /* 0x040fe40000410000 */
[----:B------:R-:W4:Y:S01]  /*7000*/  LDSM.16.MT88.4 R128, [R179] ;  /* 0x00000000b380783b */ /* 0x000f220000004200 */
[----:B------:R-:W3:Y:S01]  /*7010*/  MUFU.EX2 R159, R4 ;  /* 0x00000004009f7308 */ /* 0x000ee20000000800 */
[C---:B------:R-:W-:Y:S02]  /*7020*/  FMUL.FTZ R38, R0.reuse, R38 ;  /* 0x0000002600267220 */ /* 0x040fe40000410000 */
[C---:B------:R-:W-:Y:S02]  /*7030*/  FMUL.FTZ R39, R0.reuse, R39 ;  /* 0x0000002700277220 */ /* 0x040fe40000410000 */
[C---:B-----5:R-:W-:Y:S02]  /*7040*/  FMUL.FTZ R6, R0.reuse, R134 ;  /* 0x0000008600067220 */ /* 0x060fe40000410000 */
[C---:B------:R-:W-:Y:S02]  /*7050*/  FMUL.FTZ R42, R0.reuse, R42 ;  /* 0x0000002a002a7220 */ /* 0x040fe40000410000 */
[C---:B------:R-:W-:Y:S02]  /*7060*/  FMUL.FTZ R43, R0.reuse, R43 ;  /* 0x0000002b002b7220 */ /* 0x040fe40000410000 */
[C---:B------:R-:W-:Y:S02]  /*7070*/  FMUL.FTZ R46, R0.reuse, R46 ;  /* 0x0000002e002e7220 */ /* 0x040fe40000410000 */
[----:B------:R-:W-:Y:S01]  /*7080*/  FMUL.FTZ R47, R0, R47 ;  /* 0x0000002f002f7220 */ /* 0x000fe20000410000 */
[----:B--2---:R-:W-:Y:S01]  /*7090*/  F2FP.BF16.PACK_AB R137, R146, R145 ;  /* 0x000000919289723e */ /* 0x004fe200000010ff */
[C---:B------:R-:W-:Y:S02]  /*70a0*/  FMUL.FTZ R7, R0.reuse, R135 ;  /* 0x0000008700077220 */ /* 0x040fe40000410000 */
[C---:B------:R-:W-:Y:S02]  /*70b0*/  FMUL.FTZ R50, R0.reuse, R50 ;  /* 0x0000003200327220 */ /* 0x040fe40000410000 */
[C---:B------:R-:W-:Y:S02]  /*70c0*/  FMUL.FTZ R51, R0.reuse, R51 ;  /* 0x0000003300337220 */ /* 0x040fe40000410000 */
[C---:B------:R-:W-:Y:S02]  /*70d0*/  FMUL.FTZ R54, R0.reuse, R54 ;  /* 0x0000003600367220 */ /* 0x040fe40000410000 */
[----:B------:R-:W-:Y:S01]  /*70e0*/  FMUL.FTZ R55, R0, R55 ;  /* 0x0000003700377220 */ /* 0x000fe20000410000 */
[----:B---3--:R-:W-:Y:S01]  /*70f0*/  F2FP.BF16.PACK_AB R139, R159, R152 ;  /* 0x000000989f8b723e */ /* 0x008fe200000010ff */
[----:B------:R-:W-:Y:S02]  /*7100*/  FMUL.FTZ R4, R2, R132 ;  /* 0x0000008402047220 */ /* 0x000fe40000410000 */
[----:B------:R-:W-:Y:S01]  /*7110*/  LDSM.16.MT88.4 R132, [R179+0x800] ;  /* 0x00080000b384783b */ /* 0x000fe20000004200 */
[C---:B------:R-:W-:Y:S02]  /*7120*/  FMUL.FTZ R58, R0.reuse, R58 ;  /* 0x0000003a003a7220 */ /* 0x040fe40000410000 */
[C---:B------:R-:W-:Y:S02]  /*7130*/  FMUL.FTZ R59, R0.reuse, R59 ;  /* 0x0000003b003b7220 */ /* 0x040fe40000410000 */
[C---:B-1----:R-:W-:Y:S05]  /*7140*/  HMMA.16816.F32.BF16 R4, R136.reuse, R140, R4 ;  /* 0x0000008c8804723c */ /* 0x042fea0000041804 */
[C---:B------:R-:W-:Y:S02]  /*7150*/  FMUL.FTZ R62, R0.reuse, R62 ;  /* 0x0000003e003e7220 */ /* 0x040fe40000410000 */
[C---:B------:R-:W-:Y:S01]  /*7160*/  FMUL.FTZ R63, R0.reuse, R63 ;  /* 0x0000003f003f7220 */ /* 0x040fe20000410000 */
[C---:B------:R-:W-:Y:S04]  /*7170*/  HMMA.16816.F32.BF16 R8, R136.reuse, R142, R8 ;  /* 0x0000008e8808723c */ /* 0x040fe80000041808 */
[C---:B------:R-:W-:Y:S02]  /*7180*/  FMUL.FTZ R66, R0.reuse, R66 ;  /* 0x0000004200427220 */ /* 0x040fe40000410000 */
[C---:B------:R-:W-:Y:S02]  /*7190*/  FMUL.FTZ R67, R0.reuse, R67 ;  /* 0x0000004300437220 */ /* 0x040fe40000410000 */
[C---:B----4-:R-:W-:Y:S04]  /*71a0*/  HMMA.16816.F32.BF16 R36, R136.reuse, R128, R36 ;  /* 0x000000808824723c */ /* 0x050fe80000041824 */
[C---:B------:R-:W-:Y:S02]  /*71b0*/  FMUL.FTZ R70, R0.reuse, R70 ;  /* 0x0000004600467220 */ /* 0x040fe40000410000 */
[C---:B------:R-:W-:Y:S02]  /*71c0*/  FMUL.FTZ R71, R0.reuse, R71 ;  /* 0x0000004700477220 */ /* 0x040fe40000410000 */
[C---:B------:R-:W-:Y:S01]  /*71d0*/  HMMA.16816.F32.BF16 R40, R136.reuse, R130, R40 ;  /* 0x000000828828723c */ /* 0x040fe20000041828 */
[----:B------:R-:W1:Y:S03]  /*71e0*/  LDSM.16.MT88.4 R128, [R181] ;  /* 0x00000000b580783b */ /* 0x000e660000004200 */
[C---:B------:R-:W-:Y:S02]  /*71f0*/  FMUL.FTZ R74, R0.reuse, R74 ;  /* 0x0000004a004a7220 */ /* 0x040fe40000410000 */
[C---:B------:R-:W-:Y:S02]  /*7200*/  FMUL.FTZ R75, R0.reuse, R75 ;  /* 0x0000004b004b7220 */ /* 0x040fe40000410000 */
[C---:B------:R-:W-:Y:S04]  /*7210*/  FMUL.FTZ R78, R0.reuse, R78 ;  /* 0x0000004e004e7220 */ /* 0x040fe80000410000 */
[C---:B------:R-:W-:Y:S02]  /*7220*/  FMUL.FTZ R79, R0.reuse, R79 ;  /* 0x0000004f004f7220 */ /* 0x040fe40000410000 */
[C---:B------:R-:W-:Y:S02]  /*7230*/  FMUL.FTZ R82, R0.reuse, R82 ;  /* 0x0000005200527220 */ /* 0x040fe40000410000 */
[C---:B------:R-:W-:Y:S02]  /*7240*/  FMUL.FTZ R83, R0.reuse, R83 ;  /* 0x0000005300537220 */ /* 0x040fe40000410000 */
[C---:B------:R-:W-:Y:S02]  /*7250*/  FMUL.FTZ R86, R0.reuse, R86 ;  /* 0x0000005600567220 */ /* 0x040fe40000410000 */
[C---:B------:R-:W-:Y:S02]  /*7260*/  FMUL.FTZ R87, R0.reuse, R87 ;  /* 0x0000005700577220 */ /* 0x040fe40000410000 */
[C---:B------:R-:W-:Y:S02]  /*7270*/  FMUL.FTZ R90, R0.reuse, R90 ;  /* 0x0000005a005a7220 */ /* 0x040fe40000410000 */
[----:B------:R-:W-:Y:S02]  /*7280*/  FMUL.FTZ R91, R0, R91 ;  /* 0x0000005b005b7220 */ /* 0x000fe40000410000 */
[C---:B------:R-:W-:Y:S02]  /*7290*/  FMUL.FTZ R112, R2.reuse, R112 ;  /* 0x0000007002707220 */ /* 0x040fe40000410000 */
[C---:B------:R-:W-:Y:S02]  /*72a0*/  FMUL.FTZ R113, R2.reuse, R113 ;  /* 0x0000007102717220 */ /* 0x040fe40000410000 */
[C---:B------:R-:W-:Y:S02]  /*72b0*/  FMUL.FTZ R116, R2.reuse, R116 ;  /* 0x0000007402747220 */ /* 0x040fe40000410000 */
[C---:B------:R-:W-:Y:S02]  /*72c0*/  FMUL.FTZ R117, R2.reuse, R117 ;  /* 0x0000007502757220 */ /* 0x040fe40000410000 */
[C---:B------:R-:W-:Y:S02]  /*72d0*/  FMUL.FTZ R120, R2.reuse, R120 ;  /* 0x0000007802787220 */ /* 0x040fe40000410000 */
[----:B------:R-:W-:Y:S02]  /*72e0*/  FMUL.FTZ R121, R2, R121 ;  /* 0x0000007902797220 */ /* 0x000fe40000410000 */
[C---:B------:R-:W-:Y:S02]  /*72f0*/  FMUL.FTZ R94, R0.reuse, R94 ;  /* 0x0000005e005e7220 */ /* 0x040fe40000410000 */
[C---:B------:R-:W-:Y:S01]  /*7300*/  FMUL.FTZ R95, R0.reuse, R95 ;  /* 0x0000005f005f7220 */ /* 0x040fe20000410000 */
[C---:B-1----:R-:W-:Y:S03]  /*7310*/  HMMA.16816.F32.BF16 R44, R136.reuse, R128, R44 ;  /* 0x00000080882c723c */ /* 0x042fe6000004182c */
[C---:B------:R-:W-:Y:S02]  /*7320*/  FMUL.FTZ R98, R0.reuse, R98 ;  /* 0x0000006200627220 */ /* 0x040fe40000410000 */
[C---:B------:R-:W-:Y:S02]  /*7330*/  FMUL.FTZ R99, R0.reuse, R99 ;  /* 0x0000006300637220 */ /* 0x040fe40000410000 */
[C---:B------:R-:W-:Y:S01]  /*7340*/  FMUL.FTZ R102, R0.reuse, R102 ;  /* 0x0000006600667220 */ /* 0x040fe20000410000 */
        /* <DEDUP_REMOVED lines=11> */
[C---:B------:R-:W-:Y:S02]  /*7400*/  FMUL.FTZ R122, R0.reuse, R122 ;  /* 0x0000007a007a7220 */ /* 0x040fe40000410000 */
[----:B------:R-:W-:Y:S02]  /*7410*/  FMUL.FTZ R123, R0, R123 ;  /* 0x0000007b007b7220 */ /* 0x000fe40000410000 */
[----:B------:R-:W-:Y:S02]  /*7420*/  FFMA.FTZ R124, R2, R195, R126 ;  /* 0x000000c3027c7223 */ /* 0x000fe4000001007e */
[----:B------:R-:W-:Y:S02]  /*7430*/  FFMA.FTZ R2, R12, c[0x0][0x2d0], -R144 ;  /* 0x0000b4000c027a23 */ /* 0x000fe40000010890 */
[----:B------:R-:W-:Y:S02]  /*7440*/  FADD.FTZ R124, R147, R124 ;  /* 0x0000007c937c7221 */ /* 0x000fe40000010000 */
[----:B------:R2:W-:Y:S01]  /*7450*/  MUFU.EX2 R149, R2 ;  /* 0x0000000200957308 */ /* 0x0005e20000000800 */
[C---:B-1----:R-:W-:Y:S08]  /*7460*/  HMMA.16816.F32.BF16 R52, R136.reuse, R128, R52 ;  /* 0x000000808834723c */ /* 0x042ff00000041834 */
[C---:B------:R-:W-:Y:S01]  /*7470*/  HMMA.16816.F32.BF16 R56, R136.reuse, R130, R56 ;  /* 0x000000828838723c */ /* 0x040fe20000041838 */
[----:B------:R-:W1:Y:S03]  /*7480*/  LDSM.16.MT88.4 R128, [R178+0x2000] ;  /* 0x00200000b280783b */ /* 0x000e660000004200 */
[--C-:B--2---:R-:W-:Y:S04]  /*7490*/  FFMA.FTZ R2, R13, c[0x0][0x2d0], -R144.reuse ;  /* 0x0000b4000d027a23 */ /* 0x104fe80000010890 */
[----:B------:R2:W3:Y:S04]  /*74a0*/  MUFU.EX2 R151, R2 ;  /* 0x0000000200977308 */ /* 0x0004e80000000800 */
[--C-:B--2---:R-:W-:Y:S01]  /*74b0*/  FFMA.FTZ R2, R16, c[0x0][0x2d0], -R144.reuse ;  /* 0x0000b40010027a23 */ /* 0x104fe20000010890 */
[----:B---3--:R-:W-:Y:S01]  /*74c0*/  F2FP.BF16.PACK_AB R12, R151, R149 ;  /* 0x00000095970c723e */ /* 0x008fe200000010ff */
[C---:B-1----:R-:W-:Y:S04]  /*74d0*/  HMMA.16816.F32.BF16 R60, R136.reuse, R128, R60 ;  /* 0x00000080883c723c */ /* 0x042fe8000004183c */
[----:B------:R1:W-:Y:S04]  /*74e0*/  MUFU.EX2 R157, R2 ;  /* 0x00000002009d7308 */ /* 0x0003e80000000800 */
[C---:B------:R-:W-:Y:S01]  /*74f0*/  HMMA.16816.F32.BF16 R64, R136.reuse, R130, R64 ;  /* 0x000000828840723c */ /* 0x040fe20000041840 */
[----:B------:R-:W2:Y:S03]  /*7500*/  LDSM.16.MT88.4 R128, [R179+0x2000] ;  /* 0x00200000b380783b */ /* 0x000ea60000004200 */
[----:B-1----:R-:W-:Y:S04]  /*7510*/  FFMA.FTZ R2, R17, c[0x0][0x2d0], -R144 ;  /* 0x0000b40011027a23 */ /* 0x002fe80000010890 */
[----:B------:R1:W3:Y:S01]  /*7520*/  MUFU.EX2 R158, R2 ;  /* 0x00000002009e7308 */ /* 0x0002e20000000800 */
[C---:B--2---:R-:W-:Y:S03]  /*7530*/  HMMA.16816.F32.BF16 R68, R136.reuse, R128, R68 ;  /* 0x000000808844723c */ /* 0x044fe60000041844 */
[--C-:B-1----:R-:W-:Y:S01]  /*7540*/  FFMA.FTZ R2, R14, c[0x0][0x2d0], -R127.reuse ;  /* 0x0000b4000e027a23 */ /* 0x102fe2000001087f */
[----:B---3--:R-:W-:Y:S04]  /*7550*/  F2FP.BF16.PACK_AB R14, R158, R157 ;  /* 0x0000009d9e0e723e */ /* 0x008fe800000010ff */
[C---:B------:R-:W-:Y:S01]  /*7560*/  HMMA.16816.F32.BF16 R72, R136.reuse, R130, R72 ;  /* 0x000000828848723c */ /* 0x040fe20000041848 */
[----:B------:R-:W1:Y:S01]  /*7570*/  LDSM.16.MT88.4 R128, [R181+0x2000] ;  /* 0x00200000b580783b */ /* 0x000e620000004200 */
[----:B------:R2:W-:Y:S02]  /*7580*/  MUFU.EX2 R148, R2 ;  /* 0x0000000200947308 */ /* 0x0005e40000000800 */
[--C-:B--2---:R-:W-:Y:S08]  /*7590*/  FFMA.FTZ R2, R15, c[0x0][0x2d0], -R127.reuse ;  /* 0x0000b4000f027a23 */ /* 0x104ff0000001087f */
[----:B------:R2:W3:Y:S01]  /*75a0*/  MUFU.EX2 R150, R2 ;  /* 0x0000000200967308 */ /* 0x0004e20000000800 */
[C---:B-1----:R-:W-:Y:S08]  /*75b0*/  HMMA.16816.F32.BF16 R76, R136.reuse, R128, R76 ;  /* 0x00000080884c723c */ /* 0x042ff0000004184c */
[C---:B------:R-:W-:Y:S01]  /*75c0*/  HMMA.16816.F32.BF16 R80, R136.reuse, R130, R80 ;  /* 0x000000828850723c */ /* 0x040fe20000041850 */
[----:B------:R-:W1:Y:S03]  /*75d0*/  LDSM.16.MT88.4 R128, [R180+0x2000] ;  /* 0x00200000b480783b */ /* 0x000e660000004200 */
[----:B--2---:R-:W-:Y:S01]  /*75e0*/  FFMA.FTZ R2, R18, c[0x0][0x2d0], -R127 ;  /* 0x0000b40012027a23 */ /* 0x004fe2000001087f */
[----:B---3--:R-:W-:Y:S03]  /*75f0*/  F2FP.BF16.PACK_AB R13, R150, R148 ;  /* 0x00000094960d723e */ /* 0x008fe600000010ff */
[----:B------:R2:W-:Y:S04]  /*7600*/  MUFU.EX2 R156, R2 ;  /* 0x00000002009c7308 */ /* 0x0005e80000000800 */
[----:B--2---:R-:W-:Y:S02]  /*7610*/  FFMA.FTZ R2, R0, R196, R145 ;  /* 0x000000c400027223 */ /* 0x004fe40000010091 */
[--C-:B------:R-:W-:Y:S02]  /*7620*/  FFMA.FTZ R0, R19, c[0x0][0x2d0], -R127.reuse ;  /* 0x0000b40013007a23 */ /* 0x100fe4000001087f */
[----:B------:R-:W-:Y:S01]  /*7630*/  LDSM.16.MT88.4 R16, [R181+0x800] ;  /* 0x00080000b510783b */ /* 0x000fe20000004200 */
[----:B------:R-:W-:Y:S01]  /*7640*/  FADD.FTZ R126, R146, R2 ;  /* 0x00000002927e7221 */ /* 0x000fe20000010000 */
[----:B------:R2:W3:Y:S01]  /*7650*/  MUFU.EX2 R155, R0 ;  /* 0x00000000009b7308 */ /* 0x0004e20000000800 */
[----:B------:R-:W-:Y:S01]  /*7660*/  FFMA.FTZ R2, R33, c[0x0][0x2d0], -R144 ;  /* 0x0000b40021027a23 */ /* 0x000fe20000010890 */
[C---:B-1----:R-:W-:Y:S03]  /*7670*/  HMMA.16816.F32.BF16 R84, R136.reuse, R128, R84 ;  /* 0x000000808854723c */ /* 0x042fe60000041854 */
[----:B------:R-:W-:Y:S05]  /*7680*/  FADD.FTZ R33, R152, R126 ;  /* 0x0000007e98217221 */ /* 0x000fea0000010000 */
[C---:B------:R-:W-:Y:S01]  /*7690*/  HMMA.16816.F32.BF16 R88, R136.reuse, R130, R88 ;  /* 0x000000828858723c */ /* 0x040fe20000041858 */
[----:B------:R-:W1:Y:S03]  /*76a0*/  LDSM.16.MT88.4 R128, [R178+0x4000] ;  /* 0x00400000b280783b */ /* 0x000e660000004200 */
[--C-:B--2---:R-:W-:Y:S01]  /*76b0*/  FFMA.FTZ R0, R20, c[0x0][0x2d0], -R144.reuse ;  /* 0x0000b40014007a23 */ /* 0x104fe20000010890 */
[----:B---3--:R-:W-:Y:S03]  /*76c0*/  F2FP.BF16.PACK_AB R15, R155, R156 ;  /* 0x0000009c9b0f723e */ /* 0x008fe600000010ff */
[----:B------:R2:W-:Y:S01]  /*76d0*/  MUFU.EX2 R143, R0 ;  /* 0x00000000008f7308 */ /* 0x0005e20000000800 */
[C---:B-1----:R-:W-:Y:S03]  /*76e0*/  HMMA.16816.F32.BF16 R92, R136.reuse, R128, R92 ;  /* 0x00000080885c723c */ /* 0x042fe6000004185c */
[--C-:B--2---:R-:W-:Y:S06]  /*76f0*/  FFMA.FTZ R0, R21, c[0x0][0x2d0], -R144.reuse ;  /* 0x0000b40015007a23 */ /* 0x104fec0000010890 */
[----:B------:R1:W-:Y:S01]  /*7700*/  MUFU.EX2 R146, R0 ;  /* 0x0000000000927308 */ /* 0x0003e20000000800 */
[C---:B------:R-:W-:Y:S01]  /*7710*/  HMMA.16816.F32.BF16 R96, R136.reuse, R130, R96 ;  /* 0x000000828860723c */ /* 0x040fe20000041860 */
[----:B------:R-:W2:Y:S02]  /*7720*/  LDSM.16.MT88.4 R128, [R179+0x4000] ;  /* 0x00400000b380783b */ /* 0x000ea40000004200 */
[--C-:B-1----:R-:W-:Y:S06]  /*7730*/  FFMA.FTZ R0, R24, c[0x0][0x2d0], -R144.reuse ;  /* 0x0000b40018007a23 */ /* 0x102fec0000010890 */
[----:B------:R1:W-:Y:S01]  /*7740*/  MUFU.EX2 R145, R0 ;  /* 0x0000000000917308 */ /* 0x0003e20000000800 */
[C---:B--2---:R-:W-:Y:S08]  /*7750*/  HMMA.16816.F32.BF16 R100, R136.reuse, R128, R100 ;  /* 0x000000808864723c */ /* 0x044ff00000041864 */
[C---:B------:R-:W-:Y:S01]  /*7760*/  HMMA.16816.F32.BF16 R104, R136.reuse, R130, R104 ;  /* 0x000000828868723c */ /* 0x040fe20000041868 */
[----:B------:R-:W2:Y:S03]  /*7770*/  LDSM.16.MT88.4 R128, [R181+0x4000] ;  /* 0x00400000b580783b */ /* 0x000ea60000004200 */
[----:B-1----:R-:W-:Y:S04]  /*7780*/  FFMA.FTZ R0, R25, c[0x0][0x2d0], -R144 ;  /* 0x0000b40019007a23 */ /* 0x002fe80000010890 */
[----:B------:R1:W-:Y:S04]  /*7790*/  MUFU.EX2 R147, R0 ;  /* 0x0000000000937308 */ /* 0x0003e80000000800 */
[--C-:B-1----:R-:W-:Y:S06]  /*77a0*/  FFMA.FTZ R0, R22, c[0x0][0x2d0], -R127.reuse ;  /* 0x0000b40016007a23 */ /* 0x102fec000001087f */
[----:B------:R1:W3:Y:S01]  /*77b0*/  MUFU.EX2 R142, R0 ;  /* 0x00000000008e7308 */ /* 0x0002e20000000800 */
[C---:B--2---:R-:W-:Y:S08]  /*77c0*/  HMMA.16816.F32.BF16 R108, R136.reuse, R128, R108 ;  /* 0x00000080886c723c */ /* 0x044ff0000004186c */
[C---:B------:R-:W-:Y:S01]  /*77d0*/  HMMA.16816.F32.BF16 R112, R136.reuse, R130, R112 ;  /* 0x000000828870723c */ /* 0x040fe20000041870 */
[----:B------:R-:W2:Y:S03]  /*77e0*/  LDSM.16.MT88.4 R128, [R180+0x4000] ;  /* 0x00400000b480783b */ /* 0x000ea60000004200 */
[--C-:B-1----:R-:W-:Y:S05]  /*77f0*/  FFMA.FTZ R0, R23, c[0x0][0x2d0], -R127.reuse ;  /* 0x0000b40017007a23 */ /* 0x102fea000001087f */
[----:B------:R-:W-:Y:S01]  /*7800*/  LDSM.16.MT88.4 R20, [R179+0x1000] ;  /* 0x00100000b314783b */ /* 0x000fe20000004200 */
[----:B------:R1:W4:Y:S02]  /*7810*/  MUFU.EX2 R141, R0 ;  /* 0x00000000008d7308 */ /* 0x0003240000000800 */
[--C-:B-1----:R-:W-:Y:S01]  /*7820*/  FFMA.FTZ R0, R26, c[0x0][0x2d0], -R127.reuse ;  /* 0x0000b4001a007a23 */ /* 0x102fe2000001087f */
[C---:B--2---:R-:W-:Y:S07]  /*7830*/  HMMA.16816.F32.BF16 R116, R136.reuse, R128, R116 ;  /* 0x000000808874723c */ /* 0x044fee0000041874 */
[----:B------:R1:W2:Y:S01]  /*7840*/  MUFU.EX2 R140, R0 ;  /* 0x00000000008c7308 */ /* 0x0002a20000000800 */
[----:B------:R-:W-:Y:S01]  /*7850*/  HMMA.16816.F32.BF16 R120, R136, R130, R120 ;  /* 0x000000828878723c */ /* 0x000fe20000041878 */
[----:B------:R-:W5:Y:S08]  /*7860*/  LDSM.16.MT88.4 R128, [R178+0x800] ;  /* 0x00080000b280783b */ /* 0x000f700000004200 */
[----:B------:R-:W-:Y:S10]  /*7870*/  MUFU.EX2 R136, R29 ;  /* 0x0000001d00887308 */ /* 0x000ff40000000800 */
[----:B------:R2:W-:Y:S01]  /*7880*/  MUFU.EX2 R138, R2 ;  /* 0x00000002008a7308 */ /* 0x0005e20000000800 */
[----:B-1----:R-:W-:Y:S02]  /*7890*/  FFMA.FTZ R0, R27, c[0x0][0x2d0], -R127 ;  /* 0x0000b4001b007a23 */ /* 0x002fe4000001087f */
[----:B------:R-:W-:Y:S07]  /*78a0*/  LDSM.16.MT88.4 R24, [R181+0x1000] ;  /* 0x00100000b518783b */ /* 0x000fee0000004200 */
[----:B------:R1:W1:Y:S01]  /*78b0*/  MUFU.EX2 R139, R0 ;  /* 0x00000000008b7308 */ /* 0x0002620000000800 */
[----:B--2---:R-:W-:Y:S01]  /*78c0*/  FADD.FTZ R2, R159, R33 ;  /* 0x000000219f027221 */ /* 0x004fe20000010000 */
[C---:B-----5:R-:W-:Y:S05]  /*78d0*/  HMMA.16816.F32.BF16 R4, R12.reuse, R128, R4 ;  /* 0x000000800c04723c */ /* 0x060fea0000041804 */
[----:B------:R-:W-:Y:S03]  /*78e0*/  FADD.FTZ R2, R148, R2 ;  /* 0x0000000294027221 */ /* 0x000fe60000010000 */
[C---:B------:R-:W-:Y:S01]  /*78f0*/  HMMA.16816.F32.BF16 R8, R12.reuse, R130, R8 ;  /* 0x000000820c08723c */ /* 0x040fe20000041808 */
[----:B------:R-:W2:Y:S03]  /*7900*/  LDSM.16.MT88.4 R128, [R180+0x800] ;  /* 0x00080000b480783b */ /* 0x000ea60000004200 */
[----:B-1----:R-:W-:Y:S02]  /*7910*/  FADD.FTZ R0, R153, R124 ;  /* 0x0000007c99007221 */ /* 0x002fe40000010000 */
[--C-:B------:R-:W-:Y:S02]  /*7920*/  FFMA.FTZ R124, R28, c[0x0][0x2d0], -R144.reuse ;  /* 0x0000b4001c7c7a23 */ /* 0x100fe40000010890 */
[C---:B------:R-:W-:Y:S02]  /*7930*/  HMMA.16816.F32.BF16 R36, R12.reuse, R132, R36 ;  /* 0x000000840c24723c */ /* 0x040fe40000041824 */
[----:B------:R-:W1:Y:S02]  /*7940*/  MUFU.EX2 R126, R124 ;  /* 0x0000007c007e7308 */ /* 0x000e640000000800 */
[----:B------:R-:W-:Y:S02]  /*7950*/  FFMA.FTZ R28, R32, c[0x0][0x2d0], -R144 ;  /* 0x0000b400201c7a23 */ /* 0x000fe40000010890 */
[----:B------:R-:W-:Y:S02]  /*7960*/  FADD.FTZ R32, R154, R0 ;  /* 0x000000009a207221 */ /* 0x000fe40000010000 */
[C---:B------:R-:W-:Y:S04]  /*7970*/  HMMA.16816.F32.BF16 R40, R12.reuse, R134, R40 ;  /* 0x000000860c28723c */ /* 0x040fe80000041828 */
[----:B------:R5:W1:Y:S01]  /*7980*/  MUFU.EX2 R137, R28 ;  /* 0x0000001c00897308 */ /* 0x000a620000000800 */
[--C-:B------:R-:W-:Y:S02]  /*7990*/  FFMA.FTZ R0, R30, c[0x0][0x2d0], -R127.reuse ;  /* 0x0000b4001e007a23 */ /* 0x100fe4000001087f */
[----:B------:R-:W-:Y:S01]  /*79a0*/  FADD.FTZ R29, R149, R32 ;  /* 0x00000020951d7221 */ /* 0x000fe20000010000 */
[C---:B------:R-:W-:Y:S04]  /*79b0*/  HMMA.16816.F32.BF16 R44, R12.reuse, R16, R44 ;  /* 0x000000100c2c723c */ /* 0x040fe8000004182c */
[----:B------:R-:W-:Y:S02]  /*79c0*/  FADD.FTZ R2, R150, R2 ;  /* 0x0000000296027221 */ /* 0x000fe40000010000 */
[----:B------:R1:W-:Y:S02]  /*79d0*/  MUFU.EX2 R124, R0 ;  /* 0x00000000007c7308 */ /* 0x0003e40000000800 */
[C---:B------:R-:W-:Y:S01]  /*79e0*/  HMMA.16816.F32.BF16 R48, R12.reuse, R18, R48 ;  /* 0x000000120c30723c */ /* 0x040fe20000041830 */
[----:B------:R-:W1:Y:S03]  /*79f0*/  LDSM.16.MT88.4 R16, [R178+0x2800] ;  /* 0x00280000b210783b */ /* 0x000e660000004200 */
[----:B------:R-:W-:Y:S04]  /*7a00*/  FADD.FTZ R2, R156, R2 ;  /* 0x000000029c027221 */ /* 0x000fe80000010000 */
[----:B------:R-:W-:Y:S01]  /*7a10*/  FADD.FTZ R2, R155, R2 ;  /* 0x000000029b027221 */ /* 0x000fe20000010000 */
[C---:B--2---:R-:W-:Y:S03]  /*7a20*/  HMMA.16816.F32.BF16 R52, R12.reuse, R128, R52 ;  /* 0x000000800c34723c */ /* 0x044fe60000041834 */
[--C-:B-----5:R-:W-:Y:S02]  /*7a30*/  FFMA.FTZ R28, R35, c[0x0][0x2d0], -R127.reuse ;  /* 0x0000b400231c7a23 */ /* 0x120fe4000001087f */
[----:B---3--:R-:W-:Y:S03]  /*7a40*/  FADD.FTZ R2, R142, R2 ;  /* 0x000000028e027221 */ /* 0x008fe60000010000 */
[C---:B------:R-:W-:Y:S01]  /*7a50*/  HMMA.16816.F32.BF16 R56, R12.reuse, R130, R56 ;  /* 0x000000820c38723c */ /* 0x040fe20000041838 */
[----:B------:R-:W2:Y:S01]  /*7a60*/  LDSM.16.MT88.4 R128, [R179+0x2800] ;  /* 0x00280000b380783b */ /* 0x000ea20000004200 */
[----:B------:R-:W-:Y:S02]  /*7a70*/  MUFU.EX2 R28, R28 ;  /* 0x0000001c001c7308 */ /* 0x000fe40000000800 */
[----:B----4-:R-:W-:Y:S02]  /*7a80*/  FADD.FTZ R2, R141, R2 ;  /* 0x000000028d027221 */ /* 0x010fe40000010000 */
[--C-:B-1----:R-:W-:Y:S02]  /*7a90*/  FFMA.FTZ R0, R31, c[0x0][0x2d0], -R127.reuse ;  /* 0x0000b4001f007a23 */ /* 0x102fe4000001087f */
[----:B------:R-:W-:Y:S04]  /*7aa0*/  FADD.FTZ R2, R140, R2 ;  /* 0x000000028c027221 */ /* 0x000fe80000010000 */
[----:B------:R1:W3:Y:S01]  /*7ab0*/  MUFU.EX2 R31, R0 ;  /* 0x00000000001f7308 */ /* 0x0002e20000000800 */
[C---:B------:R-:W-:Y:S08]  /*7ac0*/  HMMA.16816.F32.BF16 R60, R12.reuse, R16, R60 ;  /* 0x000000100c3c723c */ /* 0x040ff0000004183c */
[C---:B------:R-:W-:Y:S01]  /*7ad0*/  HMMA.16816.F32.BF16 R64, R12.reuse, R18, R64 ;  /* 0x000000120c40723c */ /* 0x040fe20000041840 */
[----:B------:R-:W4:Y:S03]  /*7ae0*/  LDSM.16.MT88.4 R16, [R181+0x2800] ;  /* 0x00280000b510783b */ /* 0x000f260000004200 */
[----:B-1----:R-:W-:Y:S01]  /*7af0*/  FFMA.FTZ R0, R34, c[0x0][0x2d0], -R127 ;  /* 0x0000b40022007a23 */ /* 0x002fe2000001087f */
[----:B------:R-:W-:Y:S03]  /*7b00*/  MOV R127, R3 ;  /* 0x00000003007f7202 */ /* 0x000fe60000000f00 */
[----:B------:R1:W5:Y:S01]  /*7b10*/  MUFU.EX2 R30, R0 ;  /* 0x00000000001e7308 */ /* 0x0003620000000800 */
[C---:B--2---:R-:W-:Y:S08]  /*7b20*/  HMMA.16816.F32.BF16 R68, R12.reuse, R128, R68 ;  /* 0x000000800c44723c */ /* 0x044ff00000041844 */
[C---:B------:R-:W-:Y:S01]  /*7b30*/  HMMA.16816.F32.BF16 R72, R12.reuse, R130, R72 ;  /* 0x000000820c48723c */ /* 0x040fe20000041848 */
[----:B------:R-:W2:Y:S03]  /*7b40*/  LDSM.16.MT88.4 R128, [R180+0x2800] ;  /* 0x00280000b480783b */ /* 0x000ea60000004200 */
[----:B-1----:R-:W-:Y:S04]  /*7b50*/  FADD.FTZ R0, R151, R29 ;  /* 0x0000001d97007221 */ /* 0x002fe80000010000 */
[----:B------:R-:W-:Y:S04]  /*7b60*/  FADD.FTZ R0, R157, R0 ;  /* 0x000000009d007221 */ /* 0x000fe80000010000 */
[----:B------:R-:W-:Y:S01]  /*7b70*/  FADD.FTZ R0, R158, R0 ;  /* 0x000000009e007221 */ /* 0x000fe20000010000 */
[C---:B----4-:R-:W-:Y:S03]  /*7b80*/  HMMA.16816.F32.BF16 R76, R12.reuse, R16, R76 ;  /* 0x000000100c4c723c */ /* 0x050fe6000004184c */
[----:B------:R-:W-:Y:S04]  /*7b90*/  FADD.FTZ R0, R143, R0 ;  /* 0x000000008f007221 */ /* 0x000fe80000010000 */
[C---:B------:R-:W-:Y:S01]  /*7ba0*/  FADD.FTZ R0, R146.reuse, R0 ;  /* 0x0000000092007221 */ /* 0x040fe20000010000 */
[C---:B------:R-:W-:Y:S01]  /*7bb0*/  HMMA.16816.F32.BF16 R80, R12.reuse, R18, R80 ;  /* 0x000000120c50723c */ /* 0x040fe20000041850 */
[----:B------:R-:W1:Y:S03]  /*7bc0*/  LDSM.16.MT88.4 R16, [R178+0x4800] ;  /* 0x00480000b210783b */ /* 0x000e660000004200 */
[----:B------:R-:W-:Y:S04]  /*7bd0*/  FADD.FTZ R0, R145, R0 ;  /* 0x0000000091007221 */ /* 0x000fe80000010000 */
[C---:B------:R-:W-:Y:S01]  /*7be0*/  FADD.FTZ R0, R147.reuse, R0 ;  /* 0x0000000093007221 */ /* 0x040fe20000010000 */
[C---:B--2---:R-:W-:Y:S08]  /*7bf0*/  HMMA.16816.F32.BF16 R84, R12.reuse, R128, R84 ;  /* 0x000000800c54723c */ /* 0x044ff00000041854 */
[C---:B------:R-:W-:Y:S01]  /*7c00*/  HMMA.16816.F32.BF16 R88, R12.reuse, R130, R88 ;  /* 0x000000820c58723c */ /* 0x040fe20000041858 */
[----:B------:R-:W2:Y:S07]  /*7c10*/  LDSM.16.MT88.4 R128, [R179+0x4800] ;  /* 0x00480000b380783b */ /* 0x000eae0000004200 */
[C---:B-1----:R-:W-:Y:S08]  /*7c20*/  HMMA.16816.F32.BF16 R92, R12.reuse, R16, R92 ;  /* 0x000000100c5c723c */ /* 0x042ff0000004185c */
[C---:B------:R-:W-:Y:S01]  /*7c30*/  HMMA.16816.F32.BF16 R96, R12.reuse, R18, R96 ;  /* 0x000000120c60723c */ /* 0x040fe20000041860 */
[----:B------:R-:W1:Y:S07]  /*7c40*/  LDSM.16.MT88.4 R16, [R181+0x4800] ;  /* 0x00480000b510783b */ /* 0x000e6e0000004200 */
[C---:B--2---:R-:W-:Y:S08]  /*7c50*/  HMMA.16816.F32.BF16 R100, R12.reuse, R128, R100 ;  /* 0x000000800c64723c */ /* 0x044ff00000041864 */
[C---:B------:R-:W-:Y:S01]  /*7c60*/  HMMA.16816.F32.BF16 R104, R12.reuse, R130, R104 ;  /* 0x000000820c68723c */ /* 0x040fe20000041868 */
[----:B------:R-:W2:Y:S07]  /*7c70*/  LDSM.16.MT88.4 R128, [R180+0x4800] ;  /* 0x00480000b480783b */ /* 0x000eae0000004200 */
[C---:B-1----:R-:W-:Y:S08]  /*7c80*/  HMMA.16816.F32.BF16 R108, R12.reuse, R16, R108 ;  /* 0x000000100c6c723c */ /* 0x042ff0000004186c */
[C---:B------:R-:W-:Y:S01]  /*7c90*/  HMMA.16816.F32.BF16 R112, R12.reuse, R18, R112 ;  /* 0x000000120c70723c */ /* 0x040fe20000041870 */
[----:B------:R-:W1:Y:S07]  /*7ca0*/  LDSM.16.MT88.4 R16, [R178+0x1000] ;  /* 0x00100000b210783b */ /* 0x000e6e0000004200 */
[C---:B--2---:R-:W-:Y:S08]  /*7cb0*/  HMMA.16816.F32.BF16 R116, R12.reuse, R128, R116 ;  /* 0x000000800c74723c */ /* 0x044ff00000041874 */
[----:B------:R-:W-:Y:S01]  /*7cc0*/  HMMA.16816.F32.BF16 R120, R12, R130, R120 ;  /* 0x000000820c78723c */ /* 0x000fe20000041878 */
[----:B------:R-:W-:Y:S06]  /*7cd0*/  LDSM.16.MT88.4 R128, [R178+0x1800] ;  /* 0x00180000b280783b */ /* 0x000fec0000004200 */
[----:B------:R-:W-:Y:S02]  /*7ce0*/  F2FP.BF16.PACK_AB R12, R146, R143 ;  /* 0x0000008f920c723e */ /* 0x000fe400000010ff */
[----:B------:R-:W-:Y:S03]  /*7cf0*/  F2FP.BF16.PACK_AB R14, R147, R145 ;  /* 0x00000091930e723e */ /* 0x000fe600000010ff */
[----:B------:R-:W-:Y:S02]  /*7d00*/  F2FP.BF16.PACK_AB R13, R141, R142 ;  /* 0x0000008e8d0d723e */ /* 0x000fe400000010ff */
[----:B------:R-:W-:Y:S07]  /*7d10*/  F2FP.BF16.PACK_AB R15, R139, R140 ;  /* 0x0000008c8b0f723e */ /* 0x000fee00000010ff */
[C---:B-1----:R-:W-:Y:S08]  /*7d20*/  HMMA.16816.F32.BF16 R4, R12.reuse, R16, R4 ;  /* 0x000000100c04723c */ /* 0x042ff00000041804 */
[C---:B------:R-:W-:Y:S01]  /*7d30*/  HMMA.16816.F32.BF16 R8, R12.reuse, R18, R8 ;  /* 0x000000120c08723c */ /* 0x040fe20000041808 */
[----:B------:R-:W1:Y:S07]  /*7d40*/  LDSM.16.MT88.4 R16, [R180+0x1000] ;  /* 0x00100000b410783b */ /* 0x000e6e0000004200 */
[C---:B------:R-:W-:Y:S08]  /*7d50*/  HMMA.16816.F32.BF16 R36, R12.reuse, R20, R36 ;  /* 0x000000140c24723c */ /* 0x040ff00000041824 */
[C---:B------:R-:W-:Y:S01]  /*7d60*/  HMMA.16816.F32.BF16 R40, R12.reuse, R22, R40 ;  /* 0x000000160c28723c */ /* 0x040fe20000041828 */
[----:B------:R-:W2:Y:S07]  /*7d70*/  LDSM.16.MT88.4 R20, [R178+0x3000] ;  /* 0x00300000b214783b */ /* 0x000eae0000004200 */
        /* <DEDUP_REMOVED lines=9> */
[C---:B----4-:R-:W-:Y:S08]  /*7e10*/  HMMA.16816.F32.BF16 R68, R12.reuse, R24, R68 ;  /* 0x000000180c44723c */ /* 0x050ff00000041844 */
        /* <DEDUP_REMOVED lines=18> */
[----:B------:R-:W-:Y:S01]  /*7f40*/  HMMA.16816.F32.BF16 R120, R12, R26, R120 ;  /* 0x0000001a0c78723c */ /* 0x000fe20000041878 */
[----:B------:R-:W4:Y:S06]  /*7f50*/  LDSM.16.MT88.4 R24, [R180+0x1800] ;  /* 0x00180000b418783b */ /* 0x000f2c0000004200 */
[----:B------:R-:W-:Y:S02]  /*7f60*/  F2FP.BF16.PACK_AB R12, R136, R126 ;  /* 0x0000007e880c723e */ /* 0x000fe400000010ff */
[----:B------:R-:W-:Y:S03]  /*7f70*/  F2FP.BF16.PACK_AB R14, R138, R137 ;  /* 0x000000898a0e723e */ /* 0x000fe600000010ff */
[----:B---3--:R-:W-:Y:S02]  /*7f80*/  F2FP.BF16.PACK_AB R13, R31, R124 ;  /* 0x0000007c1f0d723e */ /* 0x008fe400000010ff */
[----:B-----5:R-:W-:Y:S07]  /*7f90*/  F2FP.BF16.PACK_AB R15, R28, R30 ;  /* 0x0000001e1c0f723e */ /* 0x020fee00000010ff */
[C---:B------:R-:W-:Y:S01]  /*7fa0*/  HMMA.16816.F32.BF16 R132, R12.reuse, R128, R4 ;  /* 0x000000800c84723c */ /* 0x040fe20000041804 */
[----:B------:R-:W3:Y:S07]  /*7fb0*/  LDSM.16.MT88.4 R4, [R178+0x3800] ;  /* 0x00380000b204783b */ /* 0x000eee0000004200 */
[C---:B------:R-:W-:Y:S01]  /*7fc0*/  HMMA.16816.F32.BF16 R128, R12.reuse, R130, R8 ;  /* 0x000000820c80723c */ /* 0x040fe20000041808 */
[----:B------:R-:W5:Y:S07]  /*7fd0*/  LDSM.16.MT88.4 R8, [R179+0x3800] ;  /* 0x00380000b308783b */ /* 0x000f6e0000004200 */
[C---:B-1----:R-:W-:Y:S08]  /*7fe0*/  HMMA.16816.F32.BF16 R36, R12.reuse, R16, R36 ;  /* 0x000000100c24723c */ /* 0x042ff00000041824 */
[C---:B------:R-:W-:Y:S01]  /*7ff0*/  HMMA.16816.F32.BF16 R40, R12.reuse, R18, R40 ;  /* 0x000000120c28723c */ /* 0x040fe20000041828 */
[----:B------:R-:W1:Y:S07]  /*8000*/  LDSM.16.MT88.4 R16, [R181+0x3800] ;  /* 0x00380000b510783b */ /* 0x000e6e0000004200 */
[C---:B--2---:R-:W-:Y:S08]  /*8010*/  HMMA.16816.F32.BF16 R44, R12.reuse, R20, R44 ;  /* 0x000000140c2c723c */ /* 0x044ff0000004182c */
[C---:B------:R-:W-:Y:S01]  /*8020*/  HMMA.16816.F32.BF16 R48, R12.reuse, R22, R48 ;  /* 0x000000160c30723c */ /* 0x040fe20000041830 */
[----:B------:R-:W2:Y:S07]  /*8030*/  LDSM.16.MT88.4 R20, [R180+0x3800] ;  /* 0x00380000b414783b */ /* 0x000eae0000004200 */
[C---:B----4-:R-:W-:Y:S08]  /*8040*/  HMMA.16816.F32.BF16 R52, R12.reuse, R24, R52 ;  /* 0x000000180c34723c */ /* 0x050ff00000041834 */
[C---:B------:R-:W-:Y:S08]  /*8050*/  HMMA.16816.F32.BF16 R56, R12.reuse, R26, R56 ;  /* 0x0000001a0c38723c */ /* 0x040ff00000041838 */
[C---:B---3--:R-:W-:Y:S08]  /*8060*/  HMMA.16816.F32.BF16 R60, R12.reuse, R4, R60 ;  /* 0x000000040c3c723c */ /* 0x048ff0000004183c */
[C---:B------:R-:W-:Y:S01]  /*8070*/  HMMA.16816.F32.BF16 R64, R12.reuse, R6, R64 ;  /* 0x000000060c40723c */ /* 0x040fe20000041840 */
[----:B------:R-:W3:Y:S07]  /*8080*/  LDSM.16.MT88.4 R4, [R178+0x5800] ;  /* 0x00580000b204783b */ /* 0x000eee0000004200 */
[C---:B-----5:R-:W-:Y:S08]  /*8090*/  HMMA.16816.F32.BF16 R68, R12.reuse, R8, R68 ;  /* 0x000000080c44723c */ /* 0x060ff00000041844 */
        /* <DEDUP_REMOVED lines=8> */
[C---:B---3--:R-:W-:Y:S07]  /*8120*/  HMMA.16816.F32.BF16 R92, R12.reuse, R4, R92 ;  /* 0x000000040c5c723c */ /* 0x048fee000004185c */
[----:B------:R-:W-:Y:S01]  /*8130*/  FADD.FTZ R4, R139, R2 ;  /* 0x000000028b047221 */ /* 0x000fe20000010000 */
[C---:B------:R-:W-:Y:S04]  /*8140*/  HMMA.16816.F32.BF16 R96, R12.reuse, R6, R96 ;  /* 0x000000060c60723c */ /* 0x040fe80000041860 */
[----:B------:R-:W-:Y:S01]  /*8150*/  FADD.FTZ R2, R126, R0 ;  /* 0x000000007e027221 */ /* 0x000fe20000010000 */
[----:B------:R-:W-:Y:S01]  /*8160*/  MOV R126, R125 ;  /* 0x0000007d007e7202 */ /* 0x000fe20000000f00 */
[----:B------:R-:W-:Y:S02]  /*8170*/  FADD.FTZ R0, R124, R4 ;  /* 0x000000047c007221 */ /* 0x000fe40000010000 */
[C---:B----4-:R-:W-:Y:S04]  /*8180*/  HMMA.16816.F32.BF16 R100, R12.reuse, R8, R100 ;  /* 0x000000080c64723c */ /* 0x050fe80000041864 */
[----:B------:R-:W-:Y:S02]  /*8190*/  FADD.FTZ R2, R136, R2 ;  /* 0x0000000288027221 */ /* 0x000fe40000010000 */
[----:B------:R-:W-:Y:S02]  /*81a0*/  FADD.FTZ R0, R31, R0 ;  /* 0x000000001f007221 */ /* 0x000fe40000010000 */
[C---:B------:R-:W-:Y:S04]  /*81b0*/  HMMA.16816.F32.BF16 R104, R12.reuse, R10, R104 ;  /* 0x0000000a0c68723c */ /* 0x040fe80000041868 */
[----:B------:R-:W-:Y:S02]  /*81c0*/  FADD.FTZ R4, R137, R2 ;  /* 0x0000000289047221 */ /* 0x000fe40000010000 */
[----:B------:R-:W-:Y:S01]  /*81d0*/  FADD.FTZ R2, R30, R0 ;  /* 0x000000001e027221 */ /* 0x000fe20000010000 */
[----:B------:R-:W-:Y:S01]  /*81e0*/  IADD3 R0, R193, -0x1, RZ ;  /* 0xffffffffc1007810 */ /* 0x000fe20007ffe0ff */
[C---:B-1----:R-:W-:Y:S04]  /*81f0*/  HMMA.16816.F32.BF16 R108, R12.reuse, R16, R108 ;  /* 0x000000100c6c723c */ /* 0x042fe8000004186c */
[----:B------:R-:W-:Y:S01]  /*8200*/  FADD.FTZ R195, R138, R4 ;  /* 0x000000048ac37221 */ /* 0x000fe20000010000 */
[----:B------:R-:W-:Y:S01]  /*8210*/  MOV R193, R0 ;  /* 0x0000000000c17202 */ /* 0x000fe20000000f00 */
[----:B------:R-:W-:Y:S02]  /*8220*/  FADD.FTZ R196, R28, R2 ;  /* 0x000000021cc47221 */ /* 0x000fe40000010000 */
[C---:B------:R-:W-:Y:S08]  /*8230*/  HMMA.16816.F32.BF16 R112, R12.reuse, R18, R112 ;  /* 0x000000120c70723c */ /* 0x040ff00000041870 */
[C---:B--2---:R-:W-:Y:S08]  /*8240*/  HMMA.16816.F32.BF16 R116, R12.reuse, R20, R116 ;  /* 0x000000140c74723c */ /* 0x044ff00000041874 */
[----:B------:R-:W-:Y:S07]  /*8250*/  HMMA.16816.F32.BF16 R120, R12, R22, R120 ;  /* 0x000000160c78723c */ /* 0x000fee0000041878 */
[----:B------:R-:W-:Y:S01]  /*8260*/  MOV R12, R3 ;  /* 0x00000003000c7202 */ /* 0x000fe20000000f00 */
[----:B------:R-:W-:-:S11]  /*8270*/  @P0 BRA `(.L_x_61) ;  /* 0xffffd22000000947 */ /* 0x000fd6000383ffff */
.L_x_54:
[----:B------:R-:W-:Y:S05]  /*8280*/  BRA.DIV ~URZ, `(.L_x_62) ;  /* 0x000056327f007947 */ /* 0x000fea000b800000 */
[----:B------:R1:W2:Y:S02]  /*8290*/  SHFL.BFLY PT, R0, R195, 0x2, 0x1f ;  /* 0x0c401f00c3007f89 */ /* 0x0002a400000e0000 */
.L_x_139:
[----:B--2---:R-:W-:Y:S01]  /*82a0*/  FADD.FTZ R4, R0, R195 ;  /* 0x000000c300047221 */ /* 0x004fe20000010000 */
[----:B------:R-:W-:Y:S05]  /*82b0*/  BRA.DIV ~URZ, `(.L_x_63) ;  /* 0x000056527f007947 */ /* 0x000fea000b800000 */
[----:B------:R-:W2:Y:S04]  /*82c0*/  SHFL.BFLY PT, R0, R196, 0x2, 0x1f ;  /* 0x0c401f00c4007f89 */ /* 0x000ea800000e0000 */
[----:B------:R-:W3:Y:S01]  /*82d0*/  SHFL.BFLY PT, R2, R4, 0x1, 0x1f ;  /* 0x0c201f0004027f89 */ /* 0x000ee200000e0000 */
[----:B--2---:R-:W-:-:S02]  /*82e0*/  FADD.FTZ R5, R0, R196 ;  /* 0x000000c400057221 */ /* 0x004fc40000010000 */
[----:B---3--:R-:W-:-:S03]  /*82f0*/  FADD.FTZ R4, R4, R2 ;  /* 0x0000000204047221 */ /* 0x008fc60000010000 */
[----:B------:R2:W3:Y:S04]  /*8300*/  SHFL.BFLY PT, R3, R5, 0x1, 0x1f ;  /* 0x0c201f0005037f89 */ /* 0x0004e800000e0000 */
.L_x_140:
[----:B------:R-:W-:Y:S01]  /*8310*/  FSETP.NE.FTZ.AND P1, PT, R4, RZ, PT ;  /* 0x000000ff0400720b */ /* 0x000fe20003f35000 */
[----:B---3--:R-:W-:Y:S01]  /*8320*/  FADD.FTZ R3, R3, R5 ;  /* 0x0000000503037221 */ /* 0x008fe20000010000 */
[----:B------:R-:W-:Y:S02]  /*8330*/  MOV R2, RZ ;  /* 0x000000ff00027202 */ /* 0x000fe40000000f00 */
[----:B------:R-:W-:Y:S02]  /*8340*/  MOV R0, RZ ;  /* 0x000000ff00007202 */ /* 0x000fe40000000f00 */
[----:B------:R-:W-:Y:S02]  /*8350*/  FSETP.NE.FTZ.AND P0, PT, R3, RZ, PT ;  /* 0x000000ff0300720b */ /* 0x000fe40003f15000 */
[----:B------:R-:W-:Y:S02]  /*8360*/  MOV R23, 0xff800000 ;  /* 0xff80000000177802 */ /* 0x000fe40000000f00 */
[----:B------:R-:W-:-:S03]  /*8370*/  MOV R22, 0xff800000 ;  /* 0xff80000000167802 */ /* 0x000fc60000000f00 */
[----:B------:R-:W3:Y:S08]  /*8380*/  @P1 MUFU.RCP R2, R4 ;  /* 0x0000000400021308 */ /* 0x000ef00000001000 */
[----:B------:R4:W5:Y:S01]  /*8390*/  @P1 MUFU.LG2 R6, R4 ;  /* 0x0000000400061308 */ /* 0x0009620000000c00 */
[----:B---3--:R-:W-:-:S07]  /*83a0*/  FMUL.FTZ R30, R2, R36 ;  /* 0x00000024021e7220 */ /* 0x008fce0000410000 */
[----:B------:R-:W3:Y:S01]  /*83b0*/  @P0 MUFU.RCP R0, R3 ;  /* 0x0000000300000308 */ /* 0x000ee20000001000 */
[C---:B------:R-:W-:Y:S02]  /*83c0*/  FMUL.FTZ R31, R2.reuse, R37 ;  /* 0x00000025021f7220 */ /* 0x040fe40000410000 */
[C---:B------:R-:W-:Y:S02]  /*83d0*/  FMUL.FTZ R32, R2.reuse, R40 ;  /* 0x0000002802207220 */ /* 0x040fe40000410000 */
[----:B------:R-:W-:Y:S01]  /*83e0*/  FMUL.FTZ R33, R2, R41 ;  /* 0x0000002902217220 */ /* 0x000fe20000410000 */
[----:B----4-:R-:W-:Y:S01]  /*83f0*/  @P1 MOV R4, 0x3f317218 ;  /* 0x3f31721800041802 */ /* 0x010fe20000000f00 */
[----:B-----5:R-:W-:Y:S02]  /*8400*/  @P1 FMUL.FTZ R6, R6, 0.69314718246459960938 ;  /* 0x3f31721806061820 */ /* 0x020fe40000410000 */
[----:B------:R-:W-:Y:S02]  /*8410*/  FMUL.FTZ R36, R2, R48 ;  /* 0x0000003002247220 */ /* 0x000fe40000410000 */
[----:B------:R-:W-:-:S02]  /*8420*/  @P1 FMUL.FTZ R4, R4, c[0x0][0x2d0] ;  /* 0x0000b40004041a20 */ /* 0x000fc40000410000 */
        /* <DEDUP_REMOVED lines=18> */
[----:B------:R-:W-:Y:S02]  /*8550*/  FMUL.FTZ R73, R2, R85 ;  /* 0x0000005502497220 */ /* 0x000fe40000410000 */
[----:B------:R-:W-:Y:S01]  /*8560*/  @P1 FFMA.FTZ R23, R4, R125, R6 ;  /* 0x0000007d04171223 */ /* 0x000fe20000010006 */
[----:B------:R-:W-:Y:S01]  /*8570*/  MOV R4, 0x1 ;  /* 0x0000000100047802 */ /* 0x000fe20000000f00 */
        /* <DEDUP_REMOVED lines=24> */
[----:B------:R4:W5:Y:S01]  /*8700*/  @P0 MUFU.LG2 R2, R3 ;  /* 0x0000000300020308 */ /* 0x0009620000000c00 */
[C---:B---3--:R-:W-:Y:S02]  /*8710*/  FMUL.FTZ R104, R0.reuse, R134 ;  /* 0x0000008600687220 */ /* 0x048fe40000410000 */
[C---:B------:R-:W-:Y:S02]  /*8720*/  FMUL.FTZ R105, R0.reuse, R135 ;  /* 0x0000008700697220 */ /* 0x040fe40000410000 */
[C---:B------:R-:W-:Y:S02]  /*8730*/  FMUL.FTZ R96, R0.reuse, R130 ;  /* 0x0000008200607220 */ /* 0x040fe40000410000 */
[----:B------:R-:W-:-:S02]  /*8740*/  FMUL.FTZ R97, R0, R131 ;  /* 0x0000008300617220 */ /* 0x000fc40000410000 */
[C---:B------:R-:W-:Y:S02]  /*8750*/  FMUL.FTZ R130, R0.reuse, R50 ;  /* 0x0000003200827220 */ /* 0x040fe40000410000 */
[C---:B------:R-:W-:Y:S02]  /*8760*/  FMUL.FTZ R131, R0.reuse, R51 ;  /* 0x0000003300837220 */ /* 0x040fe40000410000 */
[C---:B------:R-:W-:Y:S02]  /*8770*/  FMUL.FTZ R134, R0.reuse, R74 ;  /* 0x0000004a00867220 */ /* 0x040fe40000410000 */
[----:B------:R-:W-:Y:S01]  /*8780*/  FMUL.FTZ R135, R0, R75 ;  /* 0x0000004b00877220 */ /* 0x000fe20000410000 */
[----:B----4-:R-:W-:Y:S01]  /*8790*/  @P0 MOV R3, 0x3f317218 ;  /* 0x3f31721800030802 */ /* 0x010fe20000000f00 */
[----:B-----5:R-:W-:Y:S02]  /*87a0*/  @P0 FMUL.FTZ R2, R2, 0.69314718246459960938 ;  /* 0x3f31721802020820 */ /* 0x020fe40000410000 */
[----:B------:R-:W-:-:S02]  /*87b0*/  FMUL.FTZ R112, R0, R54 ;  /* 0x0000003600707220 */ /* 0x000fc40000410000 */
[----:B------:R-:W-:Y:S02]  /*87c0*/  @P0 FMUL.FTZ R3, R3, c[0x0][0x2d0] ;  /* 0x0000b40003030a20 */ /* 0x000fe40000410000 */
        /* <DEDUP_REMOVED lines=38> */
[----:B------:R-:W-:Y:S01]  /*8a30*/  FMUL.FTZ R27, R0, R123 ;  /* 0x0000007b001b7220 */ /* 0x000fe20000410000 */
[----:B------:R-:W-:Y:S01]  /*8a40*/  PRMT R0, R4, 0x7610, R0 ;  /* 0x0000761004007816 */ /* 0x000fe20000000000 */
[----:B------:R-:W-:Y:S02]  /*8a50*/  @P0 FFMA.FTZ R22, R3, R12, R2 ;  /* 0x0000000c03160223 */ /* 0x000fe40000010002 */
.L_x_36:
[----:B------:R-:W3:Y:S01]  /*8a60*/  S2R R2, SR_TID.X ;  /* 0x0000000000027919 */ /* 0x000ee20000002100 */
[----:B------:R-:W-:Y:S01]  /*8a70*/  BSSY B0, `(.L_x_64) ;  /* 0x0000010000007945 */ /* 0x000fe20003800000 */
[----:B---3--:R-:W-:-:S13]  /*8a80*/  LOP3.LUT P0, RZ, R2, 0xff, RZ, 0xc0, !PT ;  /* 0x000000ff02ff7812 */ /* 0x008fda000780c0ff */
[----:B------:R-:W-:Y:S05]  /*8a90*/  @P0 BRA `(.L_x_65) ;  /* 0x000000d000000947 */ /* 0x000fea0003800000 */
[----:B------:R-:W3:Y:S01]  /*8aa0*/  S2R R4, SR_LANEID ;  /* 0x0000000000047919 */ /* 0x000ee20000000000 */
[----:B------:R-:W-:Y:S01]  /*8ab0*/  VOTEU.ANY UR4, UPT, PT ;  /* 0x0000000000047886 */ /* 0x000fe200038e0100 */
[----:B--2---:R-:W-:Y:S01]  /*8ac0*/  IMAD.MOV.U32 R5, RZ, RZ, c[0x0][0x564] ;  /* 0x00015900ff057624 */ /* 0x004fe200078e00ff */
[----:B------:R-:W3:Y:S08]  /*8ad0*/  FLO.U32 R3, UR4 ;  /* 0x0000000400037d00 */ /* 0x000ef000080e0000 */
[----:B------:R-:W2:Y:S01]  /*8ae0*/  POPC R2, UR4 ;  /* 0x0000000400027d09 */ /* 0x000ea20008000000 */
[----:B---3--:R-:W-:Y:S01]  /*8af0*/  ISETP.EQ.U32.AND P0, PT, R3, R4, PT ;  /* 0x000000040300720c */ /* 0x008fe20003f02070 */
[----:B------:R-:W-:-:S12]  /*8b00*/  IMAD.MOV.U32 R4, RZ, RZ, c[0x0][0x560] ;  /* 0x00015800ff047624 */ /* 0x000fd800078e00ff */
[----:B--2---:R2:W3:Y:S04]  /*8b10*/  @P0 ATOMG.E.ADD.STRONG.GPU PT, R2, [R4.64], R2 ;  /* 0x00000002040209a8 */ /* 0x0044e800081ee1c6 */
[----:B--2---:R-:W2:Y:S04]  /*8b20*/  S2R R4, SR_LTMASK ;  /* 0x0000000000047919 */ /* 0x004ea80000003900 */
[----:B---3--:R2:W3:Y:S02]  /*8b30*/  SHFL.IDX PT, R3, R2, R3, 0x1f ;  /* 0x00001f0302037589 */ /* 0x0084e400000e0000 */
[----:B--2---:R-:W-:-:S06]  /*8b40*/  LOP3.LUT R2, R4, UR4, RZ, 0xc0, !PT ;  /* 0x0000000404027c12 */ /* 0x004fcc000f8ec0ff */
[----:B------:R-:W3:Y:S02]  /*8b50*/  POPC R2, R2 ;  /* 0x0000000200027309 */ /* 0x000ee40000000000 */
[----:B---3--:R-:W-:-:S06]  /*8b60*/  IADD3 R212, R3, c[0x0][0xc], R2 ;  /* 0x0000030003d47a10 */ /* 0x008fcc0007ffe002 */
.L_x_65:
[----:B------:R-:W-:Y:S05]  /*8b70*/  BSYNC B0 ;  /* 0x0000000000007941 */ /* 0x000fea0003800000 */
.L_x_64:
[----:B------:R-:W-:Y:S01]  /*8b80*/  PRMT R0, R0, 0x9910, RZ ;  /* 0x0000991000007816 */ /* 0x000fe200000000ff */
[----:B------:R-:W-:Y:S01]  /*8b90*/  BSSY B1, `(.L_x_66) ;  /* 0x000032d000017945 */ /* 0x000fe20003800000 */
[----:B------:R-:W-:Y:S02]  /*8ba0*/  IMAD.MOV.U32 R94, RZ, RZ, R212 ;  /* 0x000000ffff5e7224 */ /* 0x000fe400078e00d4 */
[----:B------:R-:W-:-:S13]  /*8bb0*/  ISETP.NE.AND P0, PT, R0, RZ, PT ;  /* 0x000000ff0000720c */ /* 0x000fda0003f05270 */
[----:B------:R-:W-:Y:S05]  /*8bc0*/  @!P0 BRA `(.L_x_67) ;  /* 0x0000260000008947 */ /* 0x000fea0003800000 */
[----:B--2---:R-:W2:Y:S01]  /*8bd0*/  LDL R5, [R1] ;  /* 0x0000000001057983 */ /* 0x004ea20000100800 */
[----:B------:R-:W-:Y:S01]  /*8be0*/  WARPSYNC 0xffffffff ;  /* 0xffffffff00007948 */ /* 0x000fe20003800000 */
[----:B------:R-:W-:Y:S01]  /*8bf0*/  F2FP.BF16.PACK_AB R0, R125, R124 ;  /* 0x0000007c7d00723e */ /* 0x000fe200000010ff */
[----:B------:R-:W-:Y:S01]  /*8c00*/  IMAD.MOV.U32 R14, RZ, RZ, c[0x0][0x388] ;  /* 0x0000e200ff0e7624 */ /* 0x000fe200078e00ff */
[----:B------:R-:W-:Y:S01]  /*8c10*/  BAR.SYNC.DEFER_BLOCKING 0x1, 0x100 ;  /* 0x0044000000007b1d */ /* 0x000fe20000010000 */
[----:B------:R-:W-:Y:S02]  /*8c20*/  F2FP.BF16.PACK_AB R2, R105, R104 ;  /* 0x000000686902723e */ /* 0x000fe400000010ff */
[----:B------:R-:W-:Y:S02]  /*8c30*/  F2FP.BF16.PACK_AB R3, R29, R28 ;  /* 0x0000001c1d03723e */ /* 0x000fe400000010ff */
[----:B------:R-:W-:Y:S02]  /*8c40*/  F2FP.BF16.PACK_AB R4, R69, R68 ;  /* 0x000000444504723e */ /* 0x000fe400000010ff */
[----:B------:R-:W-:-:S02]  /*8c50*/  ISETP.NE.U32.AND P2, PT, RZ, c[0x0][0x500], PT ;  /* 0x00014000ff007a0c */ /* 0x000fc40003f45070 */
[----:B------:R-:W-:Y:S02]  /*8c60*/  ISETP.NE.U32.AND P3, PT, RZ, c[0x0][0x508], PT ;  /* 0x00014200ff007a0c */ /* 0x000fe40003f65070 */
[----:B------:R-:W-:Y:S02]  /*8c70*/  ISETP.NE.AND.EX P2, PT, RZ, c[0x0][0x504], PT, P2 ;  /* 0x00014100ff007a0c */ /* 0x000fe40003f45320 */
[----:B------:R-:W-:Y:S01]  /*8c80*/  ISETP.NE.AND.EX P3, PT, RZ, c[0x0][0x50c], PT, P3 ;  /* 0x00014300ff007a0c */ /* 0x000fe20003f65330 */
[----:B------:R3:W-:Y:S04]  /*8c90*/  STS [R223], R0 ;  /* 0x00000000df007388 */ /* 0x0007e80000000800 */
[----:B------:R4:W-:Y:S04]  /*8ca0*/  STS [R223+0x400], R2 ;  /* 0x00040002df007388 */ /* 0x0009e80000000800 */
[----:B------:R1:W-:Y:S01]  /*8cb0*/  STS [R224], R3 ;  /* 0x00000003e0007388 */ /* 0x0003e20000000800 */
[----:B---3--:R-:W-:-:S02]  /*8cc0*/  F2FP.BF16.PACK_AB R0, R97, R96 ;  /* 0x000000606100723e */ /* 0x008fc400000010ff */
[----:B----4-:R-:W-:-:S03]  /*8cd0*/  F2FP.BF16.PACK_AB R2, R31, R30 ;  /* 0x0000001e1f02723e */ /* 0x010fc600000010ff */
[----:B------:R3:W-:Y:S01]  /*8ce0*/  STS [R224+0x400], R0 ;  /* 0x00040000e0007388 */ /* 0x0007e20000000800 */
[----:B-1----:R-:W-:-:S03]  /*8cf0*/  F2FP.BF16.PACK_AB R3, R121, R120 ;  /* 0x000000787903723e */ /* 0x002fc600000010ff */
[----:B------:R1:W-:Y:S04]  /*8d00*/  STS [R226], R2 ;  /* 0x00000002e2007388 */ /* 0x0003e80000000800 */
[----:B------:R4:W-:Y:S01]  /*8d10*/  STS [R226+0x400], R3 ;  /* 0x00040003e2007388 */ /* 0x0009e20000000800 */
[----:B---3--:R-:W-:Y:S02]  /*8d20*/  F2FP.BF16.PACK_AB R0, R33, R32 ;  /* 0x000000202100723e */ /* 0x008fe400000010ff */
[----:B-1----:R-:W-:-:S03]  /*8d30*/  F2FP.BF16.PACK_AB R2, R109, R108 ;  /* 0x0000006c6d02723e */ /* 0x002fc600000010ff */
[----:B------:R1:W-:Y:S01]  /*8d40*/  STS [R225], R0 ;  /* 0x00000000e1007388 */ /* 0x0003e20000000800 */
[----:B----4-:R-:W-:-:S03]  /*8d50*/  F2FP.BF16.PACK_AB R3, R35, R34 ;  /* 0x000000222303723e */ /* 0x010fc600000010ff */
[----:B------:R3:W-:Y:S01]  /*8d60*/  STS [R225+0x400], R2 ;  /* 0x00040002e1007388 */ /* 0x0007e20000000800 */
[----:B-1----:R-:W-:Y:S02]  /*8d70*/  F2FP.BF16.PACK_AB R0, R47, R46 ;  /* 0x0000002e2f00723e */ /* 0x002fe400000010ff */
[----:B---3--:R-:W-:Y:S01]  /*8d80*/  F2FP.BF16.PACK_AB R2, R37, R36 ;  /* 0x000000242502723e */ /* 0x008fe200000010ff */
[----:B--2---:R1:W-:Y:S04]  /*8d90*/  STS [R5], R3 ;  /* 0x0000000305007388 */ /* 0x0043e80000000800 */
[----:B------:R2:W-:Y:S04]  /*8da0*/  STS [R5+0x400], R0 ;  /* 0x0004000005007388 */ /* 0x0005e80000000800 */
[----:B------:R3:W-:Y:S01]  /*8db0*/  STS [R251], R2 ;  /* 0x00000002fb007388 */ /* 0x0007e20000000800 */
[----:B-1----:R-:W-:-:S02]  /*8dc0*/  F2FP.BF16.PACK_AB R3, R131, R130 ;  /* 0x000000828303723e */ /* 0x002fc400000010ff */
[----:B--2---:R-:W-:-:S03]  /*8dd0*/  F2FP.BF16.PACK_AB R0, R41, R40 ;  /* 0x000000282900723e */ /* 0x004fc600000010ff */
[----:B------:R1:W-:Y:S01]  /*8de0*/  STS [R251+0x400], R3 ;  /* 0x00040003fb007388 */ /* 0x0003e20000000800 */
[----:B---3--:R-:W-:-:S03]  /*8df0*/  F2FP.BF16.PACK_AB R2, R113, R112 ;  /* 0x000000707102723e */ /* 0x008fc600000010ff */
[----:B------:R2:W-:Y:S04]  /*8e00*/  STS [R252], R0 ;  /* 0x00000000fc007388 */ /* 0x0005e80000000800 */
[----:B------:R3:W-:Y:S01]  /*8e10*/  STS [R252+0x400], R2 ;  /* 0x00040002fc007388 */ /* 0x0007e20000000800 */
[----:B-1----:R-:W-:Y:S02]  /*8e20*/  F2FP.BF16.PACK_AB R3, R45, R44 ;  /* 0x0000002c2d03723e */ /* 0x002fe400000010ff */
[----:B--2---:R-:W-:-:S03]  /*8e30*/  F2FP.BF16.PACK_AB R0, R51, R50 ;  /* 0x000000323300723e */ /* 0x004fc600000010ff */
[----:B------:R1:W-:Y:S01]  /*8e40*/  STS [R250], R3 ;  /* 0x00000003fa007388 */ /* 0x0003e20000000800 */
[----:B---3--:R-:W-:-:S03]  /*8e50*/  F2FP.BF16.PACK_AB R2, R49, R48 ;  /* 0x000000303102723e */ /* 0x008fc600000010ff */
[----:B------:R2:W-:Y:S04]  /*8e60*/  STS [R250+0x400], R0 ;  /* 0x00040000fa007388 */ /* 0x0005e80000000800 */
[----:B------:R3:W-:Y:S01]  /*8e70*/  STS [R223+0x4000], R2 ;  /* 0x00400002df007388 */ /* 0x0007e20000000800 */
[----:B-1----:R-:W-:Y:S02]  /*8e80*/  F2FP.BF16.PACK_AB R3, R133, R132 ;  /* 0x000000848503723e */ /* 0x002fe400000010ff */
[----:B--2---:R-:W-:-:S03]  /*8e90*/  F2FP.BF16.PACK_AB R0, R53, R52 ;  /* 0x000000343500723e */ /* 0x004fc600000010ff */
[----:B------:R1:W-:Y:S01]  /*8ea0*/  STS [R223+0x4400], R3 ;  /* 0x00440003df007388 */ /* 0x0003e20000000800 */
        /* <DEDUP_REMOVED lines=14> */
[----:B------:R3:W-:Y:S04]  /*8f90*/  STS [R5+0x4400], R2 ;  /* 0x0044000205007388 */ /* 0x0007e80000000800 */
[----:B------:R4:W-:Y:S01]  /*8fa0*/  STS [R251+0x4000], R4 ;  /* 0x00400004fb007388 */ /* 0x0009e20000000800 */
[----:B-1----:R-:W-:Y:S02]  /*8fb0*/  F2FP.BF16.PACK_AB R3, R73, R72 ;  /* 0x000000484903723e */ /* 0x002fe400000010ff */
[----:B--2---:R-:W-:-:S02]  /*8fc0*/  F2FP.BF16.PACK_AB R0, R59, R58 ;  /* 0x0000003a3b00723e */ /* 0x004fc400000010ff */
[----:B---3--:R-:W-:-:S03]  /*8fd0*/  F2FP.BF16.PACK_AB R2, R77, R76 ;  /* 0x0000004c4d02723e */ /* 0x008fc600000010ff */
[----:B------:R1:W-:Y:S01]  /*8fe0*/  STS [R251+0x4400], R0 ;  /* 0x00440000fb007388 */ /* 0x0003e20000000800 */
[----:B----4-:R-:W-:-:S03]  /*8ff0*/  F2FP.BF16.PACK_AB R4, R87, R86 ;  /* 0x000000565704723e */ /* 0x010fc600000010ff */
[----:B------:R2:W-:Y:S04]  /*9000*/  STS [R252+0x4000], R3 ;  /* 0x00400003fc007388 */ /* 0x0005e80000000800 */
[----:B------:R3:W-:Y:S04]  /*9010*/  STS [R252+0x4400], R4 ;  /* 0x00440004fc007388 */ /* 0x0007e80000000800 */
[----:B------:R4:W-:Y:S01]  /*9020*/  STS [R250+0x4000], R2 ;  /* 0x00400002fa007388 */ /* 0x0009e20000000800 */
[----:B-1----:R-:W-:Y:S02]  /*9030*/  F2FP.BF16.PACK_AB R0, R79, R78 ;  /* 0x0000004e4f00723e */ /* 0x002fe400000010ff */
[----:B--2---:R-:W-:-:S03]  /*9040*/  F2FP.BF16.PACK_AB R3, R39, R38 ;  /* 0x000000262703723e */ /* 0x004fc600000010ff */
[----:B------:R1:W-:Y:S01]  /*9050*/  STS [R250+0x4400], R0 ;  /* 0x00440000fa007388 */ /* 0x0003e20000000800 */
[----:B---3--:R-:W-:-:S03]  /*9060*/  F2FP.BF16.PACK_AB R4, R127, R126 ;  /* 0x0000007e7f04723e */ /* 0x008fc600000010ff */
[----:B------:R2:W-:Y:S01]  /*9070*/  STS [R223+0x8400], R3 ;  /* 0x00840003df007388 */ /* 0x0005e20000000800 */
[----:B----4-:R-:W-:-:S03]  /*9080*/  F2FP.BF16.PACK_AB R2, R81, R80 ;  /* 0x000000505102723e */ /* 0x010fc600000010ff */
        /* <DEDUP_REMOVED lines=13> */
[----:B---3--:R-:W-:Y:S02]  /*9160*/  F2FP.BF16.PACK_AB R4, R83, R82 ;  /* 0x000000525304723e */ /* 0x008fe400000010ff */
[----:B----4-:R-:W-:Y:S02]  /*9170*/  F2FP.BF16.PACK_AB R2, R71, R70 ;  /* 0x000000464702723e */ /* 0x010fe400000010ff */
[----:B-1----:R-:W-:-:S05]  /*9180*/  F2FP.BF16.PACK_AB R0, R129, R128 ;  /* 0x000000808100723e */ /* 0x002fca00000010ff */
[----:B------:R1:W-:Y:S04]  /*9190*/  STS [R5+0x8000], R0 ;  /* 0x0080000005007388 */ /* 0x0003e80000000800 */
[----:B------:R2:W-:Y:S04]  /*91a0*/  STS [R5+0x8400], R4 ;  /* 0x0084000405007388 */ /* 0x0005e80000000800 */
[----:B------:R3:W-:Y:S04]  /*91b0*/  STS [R251+0x8000], R3 ;  /* 0x00800003fb007388 */ /* 0x0007e80000000800 */
[----:B------:R4:W-:Y:S01]  /*91c0*/  STS [R251+0x8400], R2 ;  /* 0x00840002fb007388 */ /* 0x0009e20000000800 */
[----:B-1----:R-:W-:-:S02]  /*91d0*/  F2FP.BF16.PACK_AB R0, R93, R92 ;  /* 0x0000005c5d00723e */ /* 0x002fc400000010ff */
[----:B--2---:R-:W-:-:S03]  /*91e0*/  @P3 IADD3 R4, P0, R217, c[0x0][0x508], RZ ;  /* 0x00014200d9043a10 */ /* 0x004fc60007f1e0ff */
[----:B------:R1:W-:Y:S01]  /*91f0*/  STS [R252+0x8000], R0 ;  /* 0x00800000fc007388 */ /* 0x0003e20000000800 */
[----:B---3--:R-:W-:Y:S02]  /*9200*/  F2FP.BF16.PACK_AB R3, R27, R26 ;  /* 0x0000001a1b03723e */ /* 0x008fe400000010ff */
[----:B------:R-:W-:Y:S02]  /*9210*/  @P3 IADD3.X R5, R218, c[0x0][0x50c], RZ, P0, !PT ;  /* 0x00014300da053a10 */ /* 0x000fe400007fe4ff */
[----:B----4-:R-:W-:-:S05]  /*9220*/  F2FP.BF16.PACK_AB R2, R43, R42 ;  /* 0x0000002a2b02723e */ /* 0x010fca00000010ff */
[----:B------:R2:W-:Y:S04]  /*9230*/  STS [R252+0x8400], R2 ;  /* 0x00840002fc007388 */ /* 0x0005e80000000800 */
[----:B------:R3:W-:Y:S01]  /*9240*/  STS [R250+0x8400], R3 ;  /* 0x00840003fa007388 */ /* 0x0007e20000000800 */
[----:B-1----:R-:W-:-:S05]  /*9250*/  F2FP.BF16.PACK_AB R0, R25, R24 ;  /* 0x000000181900723e */ /* 0x002fca00000010ff */
[----:B------:R1:W-:Y:S04]  /*9260*/  STS [R250+0x8000], R0 ;  /* 0x00800000fa007388 */ /* 0x0003e80000000800 */
[----:B------:R-:W-:Y:S01]  /*9270*/  BAR.SYNC.DEFER_BLOCKING 0x1, 0x100 ;  /* 0x0044000000007b1d */ /* 0x000fe20000010000 */
[----:B--2---:R-:W-:-:S04]  /*9280*/  IADD3 R2, P1, R217, c[0x0][0x500], RZ ;  /* 0x00014000d9027a10 */ /* 0x004fc80007f3e0ff */
[----:B---3--:R-:W-:Y:S01]  /*9290*/  IADD3.X R3, R218, c[0x0][0x504], RZ, P1, !PT ;  /* 0x00014100da037a10 */ /* 0x008fe20000ffe4ff */
[----:B-1----:R-:W-:Y:S01]  /*92a0*/  IMAD.MOV.U32 R0, RZ, RZ, RZ ;  /* 0x000000ffff007224 */ /* 0x002fe200078e00ff */
[C---:B------:R-:W-:Y:S01]  /*92b0*/  ISETP.NE.AND P0, PT, R219.reuse, RZ, PT ;  /* 0x000000ffdb00720c */ /* 0x040fe20003f05270 */
[----:B------:R1:W5:Y:S04]  /*92c0*/  @P3 LDG.E R14, [R4.64] ;  /* 0x00000006040e3981 */ /* 0x000368000c1e1900 */
[----:B------:R2:W5:Y:S01]  /*92d0*/  @P2 LDG.E R0, [R2.64] ;  /* 0x0000000602002981 */ /* 0x000562000c1e1900 */
[----:B-1----:R-:W-:Y:S01]  /*92e0*/  SEL R5, R219, c[0x0][0x3d4], P0 ;  /* 0x0000f500db057a07 */ /* 0x002fe20000000000 */
[----:B------:R-:W-:Y:S05]  /*92f0*/  @P3 BRA `(.L_x_68) ;  /* 0x0000004000003947 */ /* 0x000fea0003800000 */
[----:B------:R-:W-:Y:S05]  /*9300*/  @!P2 BRA `(.L_x_68) ;  /* 0x000000300000a947 */ /* 0x000fea0003800000 */
[----:B------:R1:W3:Y:S04]  /*9310*/  LDG.E R4, [R2.64] ;  /* 0x0000000602047981 */ /* 0x0002e8000c1e1900 */
[----:B-12---:R-:W3:Y:S02]  /*9320*/  LDG.E R2, [R2.64+0x4] ;  /* 0x0000040602027981 */ /* 0x006ee4000c1e1900 */
[----:B---3-5:R-:W-:-:S02]  /*9330*/  IADD3 R14, -R4, R2, RZ ;  /* 0x00000002040e7210 */ /* 0x028fc40007ffe1ff */
.L_x_68:
[----:B--2---:R-:W2:Y:S01]  /*9340*/  LDL R3, [R1+0xc] ;  /* 0x00000c0001037983 */ /* 0x004ea20000100800 */
[----:B------:R-:W-:Y:S01]  /*9350*/  IMAD.MOV.U32 R9, RZ, RZ, 0x368 ;  /* 0x00000368ff097424 */ /* 0x000fe200078e00ff */
[----:B------:R-:W-:Y:S01]  /*9360*/  ISETP.GT.AND P3, PT, R5, 0x1, PT ;  /* 0x000000010500780c */ /* 0x000fe20003f64270 */
[----:B------:R-:W-:Y:S01]  /*9370*/  IMAD.MOV.U32 R2, RZ, RZ, c[0x0][0x4e8] ;  /* 0x00013a00ff027624 */ /* 0x000fe200078e00ff */
[----:B------:R-:W3:Y:S01]  /*9380*/  LDL R98, [R1+0x8] ;  /* 0x0000080001627983 */ /* 0x000ee20000100800 */
[----:B------:R-:W-:-:S02]  /*9390*/  ISETP.NE.U32.AND P0, PT, RZ, c[0x0][0x500], PT ;  /* 0x00014000ff007a0c */ /* 0x000fc40003f05070 */
[----:B------:R-:W-:Y:S02]  /*93a0*/  SEL R9, R9, 0x328, P3 ;  /* 0x0000032809097807 */ /* 0x000fe40001800000 */
[----:B------:R-:W-:Y:S02]  /*93b0*/  ISETP.NE.AND.EX P0, PT, RZ, c[0x0][0x504], PT, P0 ;  /* 0x00014100ff007a0c */ /* 0x000fe40003f05300 */
[----:B------:R-:W1:Y:S01]  /*93c0*/  LDC.64 R4, c[0x0][R9+0x170] ;  /* 0x00005c0009047b82 */ /* 0x000e620000000a00 */
[----:B------:R-:W-:Y:S02]  /*93d0*/  ISETP.NE.AND P2, PT, R2, 0x1, PT ;  /* 0x000000010200780c */ /* 0x000fe40003f45270 */
[----:B------:R-:W-:-:S05]  /*93e0*/  SEL R8, R216, RZ, !P0 ;  /* 0x000000ffd8087207 */ /* 0x000fca0004000000 */
[----:B------:R-:W4:Y:S08]  /*93f0*/  LDC.64 R16, c[0x0][R9+0x168] ;  /* 0x00005a0009107b82 */ /* 0x000f300000000a00 */
[----:B------:R1:W2:Y:S08]  /*9400*/  LDC.64 R18, c[0x0][R9+0x178] ;  /* 0x00005e0009127b82 */ /* 0x0002b00000000a00 */
[----:B------:R1:W2:Y:S01]  /*9410*/  LDC.64 R20, c[0x0][R9+0x160] ;  /* 0x0000580009147b82 */ /* 0x0002a20000000a00 */
[----:B------:R-:W-:Y:S01]  /*9420*/  LOP3.LUT R10, R214, 0xffff, RZ, 0xc0, !PT ;  /* 0x0000ffffd60a7812 */ /* 0x000fe200078ec0ff */
[----:B------:R-:W4:Y:S01]  /*9430*/  S2R R99, SR_TID.X ;  /* 0x0000000000637919 */ /* 0x000f220000002100 */
[----:B-1----:R-:W-:-:S03]  /*9440*/  IMAD R2, R5, R8, RZ ;  /* 0x0000000805027224 */ /* 0x002fc600078e02ff */
[----:B----4-:R-:W-:-:S04]  /*9450*/  IMAD.WIDE.U32 R6, R16, R10, RZ ;  /* 0x0000000a10067225 */ /* 0x010fc800078e00ff */
[----:B------:R-:W-:Y:S01]  /*9460*/  IMAD R9, R17, R10, RZ ;  /* 0x0000000a11097224 */ /* 0x000fe200078e02ff */
[----:B------:R-:W-:-:S04]  /*9470*/  SHF.R.S32.HI R95, RZ, 0x1f, R99 ;  /* 0x0000001fff5f7819 */ /* 0x000fc80000011463 */
[----:B------:R-:W-:-:S04]  /*9480*/  LEA.HI R95, R95, R99, RZ, 0x5 ;  /* 0x000000635f5f7211 */ /* 0x000fc800078f28ff */
[----:B------:R-:W-:-:S05]  /*9490*/  LOP3.LUT R95, R95, 0xffffffe0, RZ, 0xc0, !PT ;  /* 0xffffffe05f5f7812 */ /* 0x000fca00078ec0ff */
[----:B------:R-:W-:Y:S02]  /*94a0*/  IMAD.IADD R95, R99, 0x1, -R95 ;  /* 0x00000001635f7824 */ /* 0x000fe400078e0a5f */
[----:B--2---:R-:W-:Y:S01]  /*94b0*/  IMAD R12, R213, 0x80, R3 ;  /* 0x00000080d50c7824 */ /* 0x004fe200078e0203 */
[----:B------:R-:W-:-:S05]  /*94c0*/  SEL R3, R220, RZ, !P0 ;  /* 0x000000ffdc037207 */ /* 0x000fca0004000000 */
[----:B------:R-:W-:Y:S02]  /*94d0*/  IMAD R11, R4, R3, R2 ;  /* 0x00000003040b7224 */ /* 0x000fe400078e0202 */
[----:B------:R-:W-:-:S04]  /*94e0*/  @P2 IMAD.HI.U32 R3, R12, c[0x0][0x4ec], RZ ;  /* 0x00013b000c032a27 */ /* 0x000fc800078e00ff */
[----:B------:R-:W-:-:S04]  /*94f0*/  IMAD.WIDE.U32 R4, R4, R8, RZ ;  /* 0x0000000804047225 */ /* 0x000fc800078e00ff */
[----:B------:R-:W-:Y:S01]  /*9500*/  IMAD.MOV.U32 R2, RZ, RZ, R12 ;  /* 0x000000ffff027224 */ /* 0x000fe200078e000c */
[----:B------:R-:W-:Y:S02]  /*9510*/  @P2 SHF.R.U32.HI R2, RZ, c[0x0][0x4f0], R3 ;  /* 0x00013c00ff022a19 */ /* 0x000fe40000011603 */
[----:B------:R-:W-:Y:S02]  /*9520*/  SEL R3, R221, RZ, P3 ;  /* 0x000000ffdd037207 */ /* 0x000fe40001800000 */
[--C-:B-----5:R-:W-:Y:S01]  /*9530*/  IADD3 R15, P1, P0, R4, R6, R0.reuse ;  /* 0x00000006040f7210 */ /* 0x120fe2000783e000 */
[----:B------:R-:W-:Y:S01]  /*9540*/  IMAD.IADD R6, R7, 0x1, R9 ;  /* 0x0000000107067824 */ /* 0x000fe200078e0209 */
[----:B------:R-:W-:Y:S01]  /*9550*/  SHF.R.S32.HI R9, RZ, 0x1f, R0 ;  /* 0x0000001fff097819 */ /* 0x000fe20000011400 */
[----:B------:R-:W-:Y:S02]  /*9560*/  IMAD.IADD R13, R5, 0x1, R11 ;  /* 0x00000001050d7824 */ /* 0x000fe400078e020b */
[----:B------:R-:W-:-:S02]  /*9570*/  IMAD.MOV R7, RZ, RZ, -R2 ;  /* 0x000000ffff077224 */ /* 0x000fc400078e0a02 */
[-C--:B------:R-:W-:Y:S02]  /*9580*/  IMAD R11, R19, R3.reuse, RZ ;  /* 0x00000003130b7224 */ /* 0x080fe400078e02ff */
[----:B------:R-:W-:Y:S01]  /*9590*/  IMAD.WIDE.U32 R4, R18, R3, RZ ;  /* 0x0000000312047225 */ /* 0x000fe200078e00ff */
[----:B------:R-:W-:-:S03]  /*95a0*/  IADD3.X R13, R13, R6, R9, P1, P0 ;  /* 0x000000060d0d7210 */ /* 0x000fc60000fe0409 */
[----:B------:R-:W-:Y:S01]  /*95b0*/  IMAD R3, R7, c[0x0][0x4e8], R12 ;  /* 0x00013a0007037a24 */ /* 0x000fe200078e020c */
[----:B------:R-:W-:Y:S01]  /*95c0*/  IADD3 R4, P1, P0, R2, R15, R4 ;  /* 0x0000000f02047210 */ /* 0x000fe2000783e004 */
[----:B------:R-:W-:Y:S01]  /*95d0*/  IMAD.IADD R11, R5, 0x1, R11 ;  /* 0x00000001050b7824 */ /* 0x000fe200078e020b */
[----:B------:R-:W-:Y:S01]  /*95e0*/  SHF.R.S32.HI R5, RZ, 0x1f, R2 ;  /* 0x0000001fff057819 */ /* 0x000fe20000011402 */
[----:B------:R-:W-:Y:S01]  /*95f0*/  IMAD R2, R21, R3, RZ ;  /* 0x0000000315027224 */ /* 0x000fe200078e02ff */
[----:B------:R-:W-:Y:S02]  /*9600*/  SHF.R.S32.HI R6, RZ, 0x1f, R3 ;  /* 0x0000001fff067819 */ /* 0x000fe40000011403 */
[----:B------:R-:W-:Y:S01]  /*9610*/  IADD3.X R5, R5, R13, R11, P1, P0 ;  /* 0x0000000d05057210 */ /* 0x000fe20000fe040b */
[----:B------:R-:W-:Y:S02]  /*9620*/  IMAD.MOV.U32 R7, RZ, RZ, c[0x0][0x4a8] ;  /* 0x00012a00ff077624 */ /* 0x000fe400078e00ff */
[----:B------:R-:W-:-:S02]  /*9630*/  IMAD R6, R20, R6, R2 ;  /* 0x0000000614067224 */ /* 0x000fc400078e0202 */
[----:B------:R-:W-:Y:S01]  /*9640*/  IMAD.WIDE.U32 R2, R20, R3, R4 ;  /* 0x0000000314027225 */ /* 0x000fe200078e0004 */
[----:B------:R-:W-:-:S03]  /*9650*/  SEL R4, R7, c[0x0][0x450], P3 ;  /* 0x0001140007047a07 */ /* 0x000fc60001800000 */
[----:B------:R-:W-:Y:S01]  /*9660*/  IMAD.MOV.U32 R5, RZ, RZ, c[0x0][0x4ac] ;  /* 0x00012b00ff057624 */ /* 0x000fe200078e00ff */
[----:B------:R-:W-:Y:S01]  /*9670*/  LEA R4, P0, R2, R4, 0x2 ;  /* 0x0000000402047211 */ /* 0x000fe200078010ff */
[----:B------:R-:W-:-:S03]  /*9680*/  IMAD.IADD R3, R3, 0x1, R6 ;  /* 0x0000000103037824 */ /* 0x000fc600078e0206 */
[----:B------:R-:W-:-:S04]  /*9690*/  SEL R5, R5, c[0x0][0x454], P3 ;  /* 0x0001150005057a07 */ /* 0x000fc80001800000 */
[----:B------:R-:W-:Y:S01]  /*96a0*/  LEA.HI.X R2, R2, R5, R3, 0x2, P0 ;  /* 0x0000000502027211 */ /* 0x000fe200000f1403 */
[----:B------:R-:W-:Y:S04]  /*96b0*/  SHFL.IDX PT, R6, R4, RZ, 0x1c1f ;  /* 0x001c1fff04067589 */ /* 0x000fe800000e0000 */
[----:B------:R-:W1:Y:S04]  /*96c0*/  SHFL.IDX PT, R7, R2, RZ, 0x1c1f ;  /* 0x001c1fff02077589 */ /* 0x000e6800000e0000 */
[----:B------:R-:W-:Y:S04]  /*96d0*/  SHFL.IDX PT, R4, R4, 0x1, 0x1c1f ;  /* 0x003c1f0004047f89 */ /* 0x000fe800000e0000 */
[----:B------:R3:W2:Y:S01]  /*96e0*/  SHFL.IDX PT, R5, R2, 0x1, 0x1c1f ;  /* 0x003c1f0002057f89 */ /* 0x0006a200000e0000 */
[----:B------:R-:W-:Y:S01]  /*96f0*/  IMAD R11, R14, c[0x0][0x4e8], RZ ;  /* 0x00013a000e0b7a24 */ /* 0x000fe200078e02ff */
[----:B------:R-:W-:Y:S01]  /*9700*/  LOP3.LUT P0, RZ, R95, 0x3, RZ, 0xc0, !PT ;  /* 0x000000035fff7812 */ /* 0x000fe2000780c0ff */
[----:B---3--:R-:W-:-:S05]  /*9710*/  IMAD R2, R213, 0x80, R98 ;  /* 0x00000080d5027824 */ /* 0x008fca00078e0262 */
[C---:B------:R-:W-:Y:S02]  /*9720*/  IADD3 R3, R2.reuse, 0x8, RZ ;  /* 0x0000000802037810 */ /* 0x040fe40007ffe0ff */
[-C--:B------:R-:W-:Y:S02]  /*9730*/  ISETP.GE.OR P1, PT, R2, R11.reuse, P0 ;  /* 0x0000000b0200720c */ /* 0x080fe40000726670 */
[----:B------:R-:W-:-:S11]  /*9740*/  ISETP.GE.OR P0, PT, R3, R11, P0 ;  /* 0x0000000b0300720c */ /* 0x000fd60000706670 */
[----:B-1----:R1:W-:Y:S01]  /*9750*/  @!P1 ST.E [R6.64], R23 ;  /* 0x0000001706009985 */ /* 0x0023e2000c101906 */
[----:B------:R-:W-:-:S03]  /*9760*/  ISETP.GE.AND P1, PT, R2, R11, PT ;  /* 0x0000000b0200720c */ /* 0x000fc60003f26270 */
[----:B--2---:R1:W-:Y:S01]  /*9770*/  @!P0 ST.E [R4.64], R22 ;  /* 0x0000001604008985 */ /* 0x0043e2000c101906 */
[----:B------:R-:W-:Y:S01]  /*9780*/  ISETP.GE.AND P0, PT, R3, R11, PT ;  /* 0x0000000b0300720c */ /* 0x000fe20003f06270 */
[----:B------:R-:W-:Y:S05]  /*9790*/  @P3 BRA `(.L_x_69) ;  /* 0x0000088000003947 */ /* 0x000fea0003800000 */
[----:B-1----:R-:W-:Y:S01]  /*97a0*/  IMAD R4, R9, c[0x0][0x3a0], RZ ;  /* 0x0000e80009047a24 */ /* 0x002fe200078e02ff */
[----:B------:R-:W-:Y:S01]  /*97b0*/  SHF.R.S32.HI R5, RZ, 0x1f, R8 ;  /* 0x0000001fff057819 */ /* 0x000fe20000011408 */
[C---:B------:R-:W-:Y:S01]  /*97c0*/  IMAD.WIDE.U32 R2, R0.reuse, c[0x0][0x3a0], RZ ;  /* 0x0000e80000027a25 */ /* 0x040fe200078e00ff */
[----:B------:R1:W2:Y:S03]  /*97d0*/  LDS.128 R24, [R187+0x80] ;  /* 0x00008000bb187984 */ /* 0x0002a60000000c00 */
[----:B------:R-:W-:Y:S01]  /*97e0*/  IMAD R0, R0, c[0x0][0x3a4], R4 ;  /* 0x0000e90000007a24 */ /* 0x000fe200078e0204 */
[----:B------:R-:W-:Y:S01]  /*97f0*/  LEA R4, R197, R201, 0x5 ;  /* 0x000000c9c5047211 */ /* 0x000fe200078e28ff */
[----:B------:R1:W3:Y:S01]  /*9800*/  LDS.128 R36, [R187+0x1080] ;  /* 0x00108000bb247984 */ /* 0x0002e20000000c00 */
[----:B------:R-:W-:-:S02]  /*9810*/  IMAD R5, R5, c[0x0][0x3f0], RZ ;  /* 0x0000fc0005057a24 */ /* 0x000fc400078e02ff */
[----:B------:R-:W-:Y:S01]  /*9820*/  IADD3 R3, R3, R0, RZ ;  /* 0x0000000003037210 */ /* 0x000fe20007ffe0ff */
[----:B------:R1:W4:Y:S01]  /*9830*/  LDS.128 R48, [R187+0x2080] ;  /* 0x00208000bb307984 */ /* 0x0003220000000c00 */
[----:B------:R-:W-:Y:S01]  /*9840*/  LEA R4, R213, R4, 0x7 ;  /* 0x00000004d5047211 */ /* 0x000fe200078e38ff */
[----:B------:R-:W-:Y:S02]  /*9850*/  IMAD R7, R8, c[0x0][0x3f4], R5 ;  /* 0x0000fd0008077a24 */ /* 0x000fe400078e0205 */
[----:B------:R-:W-:Y:S01]  /*9860*/  IMAD.WIDE.U32 R2, R10, c[0x0][0x3e8], R2 ;  /* 0x0000fa000a027a25 */ /* 0x000fe200078e0002 */
[----:B------:R1:W1:Y:S01]  /*9870*/  LDS.128 R56, [R187+0x3080] ;  /* 0x00308000bb387984 */ /* 0x0002620000000c00 */
[----:B------:R-:W-:Y:S02]  /*9880*/  MOV R0, R4 ;  /* 0x0000000400007202 */ /* 0x000fe40000000f00 */
[----:B------:R-:W-:Y:S01]  /*9890*/  @P2 IMAD.HI.U32 R6, R4, c[0x0][0x4ec], RZ ;  /* 0x00013b0004062a27 */ /* 0x000fe200078e00ff */
[----:B------:R1:W1:Y:S03]  /*98a0*/  LDS.128 R20, [R187+0x4080] ;  /* 0x00408000bb147984 */ /* 0x0002660000000c00 */
[----:B------:R-:W-:Y:S01]  /*98b0*/  IMAD R3, R10, c[0x0][0x3ec], R3 ;  /* 0x0000fb000a037a24 */ /* 0x000fe200078e0203 */
[----:B------:R1:W1:Y:S01]  /*98c0*/  LDS.128 R32, [R187+0x5080] ;  /* 0x00508000bb207984 */ /* 0x0002620000000c00 */
[----:B------:R-:W-:-:S02]  /*98d0*/  @P2 SHF.R.U32.HI R0, RZ, c[0x0][0x4f0], R6 ;  /* 0x00013c00ff002a19 */ /* 0x000fc40000011606 */
[----:B------:R-:W-:Y:S01]  /*98e0*/  IMAD.WIDE.U32 R2, R8, c[0x0][0x3f0], R2 ;  /* 0x0000fc0008027a25 */ /* 0x000fe200078e0002 */
[----:B------:R1:W1:Y:S01]  /*98f0*/  LDS.128 R44, [R187+0x6080] ;  /* 0x00608000bb2c7984 */ /* 0x0002620000000c00 */
[----:B------:R-:W-:Y:S02]  /*9900*/  SHF.R.S32.HI R6, RZ, 0x1f, R0 ;  /* 0x0000001fff067819 */ /* 0x000fe40000011400 */
[----:B------:R-:W-:Y:S01]  /*9910*/  IADD3 R5, -R0, RZ, RZ ;  /* 0x000000ff00057210 */ /* 0x000fe20007ffe1ff */
[----:B------:R1:W1:Y:S01]  /*9920*/  LDS.128 R52, [R187+0x7080] ;  /* 0x00708000bb347984 */ /* 0x0002620000000c00 */
[----:B------:R-:W-:Y:S01]  /*9930*/  IADD3 R3, R3, R7, RZ ;  /* 0x0000000703037210 */ /* 0x000fe20007ffe0ff */
[----:B------:R-:W-:Y:S02]  /*9940*/  IMAD R6, R6, c[0x0][0x3e0], RZ ;  /* 0x0000f80006067a24 */ /* 0x000fe400078e02ff */
[----:B------:R1:W1:Y:S01]  /*9950*/  LDS.128 R16, [R187+0x8080] ;  /* 0x00808000bb107984 */ /* 0x0002620000000c00 */
[----:B------:R-:W-:-:S02]  /*9960*/  IMAD R4, R5, c[0x0][0x4e8], R4 ;  /* 0x00013a0005047a24 */ /* 0x000fc400078e0204 */
[C---:B------:R-:W-:Y:S01]  /*9970*/  IMAD R5, R0.reuse, c[0x0][0x3e4], R6 ;  /* 0x0000f90000057a24 */ /* 0x040fe200078e0206 */
[----:B------:R1:W1:Y:S01]  /*9980*/  LDS.128 R28, [R187+0x9080] ;  /* 0x00908000bb1c7984 */ /* 0x0002620000000c00 */
[----:B------:R-:W-:Y:S01]  /*9990*/  IMAD.WIDE.U32 R2, R0, c[0x0][0x3e0], R2 ;  /* 0x0000f80000027a25 */ /* 0x000fe200078e0002 */
[----:B------:R-:W-:Y:S02]  /*99a0*/  SHF.R.S32.HI R0, RZ, 0x1f, R4 ;  /* 0x0000001fff007819 */ /* 0x000fe40000011404 */
[----:B------:R1:W1:Y:S02]  /*99b0*/  LDS.128 R40, [R187+0xa080] ;  /* 0x00a08000bb287984 */ /* 0x0002640000000c00 */
[----:B------:R-:W-:Y:S01]  /*99c0*/  IADD3 R3, R3, R5, RZ ;  /* 0x0000000503037210 */ /* 0x000fe20007ffe0ff */
[----:B------:R-:W-:Y:S01]  /*99d0*/  IMAD R0, R0, c[0x0][0x3d8], RZ ;  /* 0x0000f60000007a24 */ /* 0x000fe200078e02ff */
[----:B------:R1:W1:Y:S03]  /*99e0*/  LDS.128 R60, [R187+0xb080] ;  /* 0x00b08000bb3c7984 */ /* 0x0002660000000c00 */
[----:B------:R-:W-:-:S04]  /*99f0*/  IMAD.WIDE.U32 R2, R4, c[0x0][0x3d8], R2 ;  /* 0x0000f60004027a25 */ /* 0x000fc800078e0002 */
[----:B------:R-:W-:Y:S01]  /*9a00*/  IMAD R0, R4, c[0x0][0x3dc], R0 ;  /* 0x0000f70004007a24 */ /* 0x000fe200078e0200 */
[----:B------:R-:W-:-:S04]  /*9a10*/  LEA R12, P0, R2, c[0x0][0x380], 0x1 ;  /* 0x0000e000020c7a11 */ /* 0x000fc800078008ff */
[----:B------:R-:W-:-:S04]  /*9a20*/  IADD3 R0, R3, R0, RZ ;  /* 0x0000000003007210 */ /* 0x000fc80007ffe0ff */
[----:B------:R-:W-:Y:S01]  /*9a30*/  LEA.HI.X R9, R2, c[0x0][0x384], R0, 0x1, P0 ;  /* 0x0000e10002097a11 */ /* 0x000fe200000f0c00 */
[----:B------:R-:W-:Y:S05]  /*9a40*/  BRA.DIV ~URZ, `(.L_x_70) ;  /* 0x00003fc27f007947 */ /* 0x000fea000b800000 */
[----:B--234-:R2:W3:Y:S02]  /*9a50*/  SHFL.IDX PT, R8, R9, RZ, 0x181f ;  /* 0x00181fff09087589 */ /* 0x01c4e400000e0000 */
.L_x_141:
[----:B------:R-:W-:Y:S05]  /*9a60*/  BRA.DIV ~URZ, `(.L_x_71) ;  /* 0x000040127f007947 */ /* 0x000fea000b800000 */
[----:B------:R4:W2:Y:S02]  /*9a70*/  SHFL.IDX PT, R0, R12, RZ, 0x181f ;  /* 0x00181fff0c007589 */ /* 0x0008a400000e0000 */
.L_x_142:
[----:B------:R-:W-:Y:S01]  /*9a80*/  LEA R10, R213, R201, 0x7 ;  /* 0x000000c9d50a7211 */ /* 0x000fe200078e38ff */
[----:B------:R-:W-:Y:S03]  /*9a90*/  BSSY B0, `(.L_x_72) ;  /* 0x0000012000007945 */ /* 0x000fe60003800000 */
[----:B------:R-:W-:-:S13]  /*9aa0*/  ISETP.GE.AND P0, PT, R10, R11, PT ;  /* 0x0000000b0a00720c */ /* 0x000fda0003f06270 */
[----:B------:R-:W-:Y:S05]  /*9ab0*/  @P0 BRA `(.L_x_73) ;  /* 0x000000f000000947 */ /* 0x000fea0003800000 */
[----:B------:R-:W-:Y:S02]  /*9ac0*/  ISETP.GE.AND P5, PT, R194, c[0x0][0x3c8], PT ;  /* 0x0000f200c2007a0c */ /* 0x000fe40003fa6270 */
[----:B------:R-:W-:Y:S02]  /*9ad0*/  ISETP.GE.AND P4, PT, R198, c[0x0][0x3c8], PT ;  /* 0x0000f200c6007a0c */ /* 0x000fe40003f86270 */
[----:B------:R-:W-:Y:S02]  /*9ae0*/  ISETP.GE.AND P3, PT, R199, c[0x0][0x3c8], PT ;  /* 0x0000f200c7007a0c */ /* 0x000fe40003f66270 */
[----:B------:R-:W-:Y:S02]  /*9af0*/  SHF.R.S32.HI R15, RZ, 0x1f, R194 ;  /* 0x0000001fff0f7819 */ /* 0x000fe400000114c2 */
[----:B------:R-:W-:Y:S02]  /*9b00*/  SHF.R.S32.HI R14, RZ, 0x1f, R198 ;  /* 0x0000001fff0e7819 */ /* 0x000fe400000114c6 */
[----:B------:R-:W-:-:S03]  /*9b10*/  SHF.R.S32.HI R13, RZ, 0x1f, R199 ;  /* 0x0000001fff0d7819 */ /* 0x000fc600000114c7 */
[-C--:B--2---:R-:W-:Y:S02]  /*9b20*/  @!P5 LEA R6, P2, R194, R0.reuse, 0x1 ;  /* 0x00000000c206d211 */ /* 0x084fe400078408ff */
[-C--:B------:R-:W-:Y:S02]  /*9b30*/  @!P4 LEA R4, P1, R198, R0.reuse, 0x1 ;  /* 0x00000000c604c211 */ /* 0x080fe400078208ff */
[C---:B------:R-:W-:Y:S02]  /*9b40*/  @!P3 LEA R2, P0, R199.reuse, R0, 0x1 ;  /* 0x00000000c702b211 */ /* 0x040fe400078008ff */
[-C--:B---3--:R-:W-:Y:S02]  /*9b50*/  @!P5 LEA.HI.X R7, R194, R8.reuse, R15, 0x1, P2 ;  /* 0x00000008c207d211 */ /* 0x088fe400010f0c0f */
[-C--:B------:R-:W-:Y:S02]  /*9b60*/  @!P4 LEA.HI.X R5, R198, R8.reuse, R14, 0x1, P1 ;  /* 0x00000008c605c211 */ /* 0x080fe400008f0c0e */
[----:B------:R-:W-:Y:S01]  /*9b70*/  @!P3 LEA.HI.X R3, R199, R8, R13, 0x1, P0 ;  /* 0x00000008c703b211 */ /* 0x000fe200000f0c0d */
[----:B------:R2:W-:Y:S04]  /*9b80*/  @!P5 ST.E.128 [R6.64], R24 ;  /* 0x000000180600d985 */ /* 0x0005e8000c101d06 */
[----:B-1----:R2:W-:Y:S04]  /*9b90*/  @!P4 ST.E.128 [R4.64], R20 ;  /* 0x000000140400c985 */ /* 0x0025e8000c101d06 */
[----:B------:R2:W-:Y:S02]  /*9ba0*/  @!P3 ST.E.128 [R2.64], R16 ;  /* 0x000000100200b985 */ /* 0x0005e4000c101d06 */
.L_x_73:
[----:B------:R-:W-:Y:S05]  /*9bb0*/  BSYNC B0 ;  /* 0x0000000000007941 */ /* 0x000fea0003800000 */
.L_x_72:
[----:B------:R-:W-:Y:S05]  /*9bc0*/  BRA.DIV ~URZ, `(.L_x_74) ;  /* 0x00003f227f007947 */ /* 0x000fea000b800000 */
[----:B---3--:R3:W4:Y:S04]  /*9bd0*/  SHFL.IDX PT, R8, R9, 0x1, 0x181f ;  /* 0x00381f0009087f89 */ /* 0x00872800000e0000 */
[----:B--2---:R3:W2:Y:S02]  /*9be0*/  SHFL.IDX PT, R0, R12, 0x1, 0x181f ;  /* 0x00381f000c007f89 */ /* 0x0046a400000e0000 */
.L_x_143:
[----:B------:R-:W-:Y:S01]  /*9bf0*/  IADD3 R2, R10, 0x20, RZ ;  /* 0x000000200a027810 */ /* 0x000fe20007ffe0ff */
        /* <DEDUP_REMOVED lines=12> */
[-C--:B----4-:R-:W-:Y:S02]  /*9cc0*/  @!P2 LEA.HI.X R7, R194, R8.reuse, R15, 0x1, P5 ;  /* 0x00000008c207a211 */ /* 0x090fe400028f0c0f */
[-C--:B------:R-:W-:Y:S02]  /*9cd0*/  @!P1 LEA.HI.X R5, R198, R8.reuse, R14, 0x1, P4 ;  /* 0x00000008c6059211 */ /* 0x080fe400020f0c0e */
[----:B------:R-:W-:Y:S01]  /*9ce0*/  @!P0 LEA.HI.X R3, R199, R8, R13, 0x1, P3 ;  /* 0x00000008c7038211 */ /* 0x000fe200018f0c0d */
[----:B------:R2:W-:Y:S04]  /*9cf0*/  @!P2 ST.E.128 [R6.64], R36 ;  /* 0x000000240600a985 */ /* 0x0005e8000c101d06 */
[----:B-1----:R2:W-:Y:S04]  /*9d00*/  @!P1 ST.E.128 [R4.64], R32 ;  /* 0x0000002004009985 */ /* 0x0025e8000c101d06 */
[----:B------:R2:W-:Y:S02]  /*9d10*/  @!P0 ST.E.128 [R2.64], R28 ;  /* 0x0000001c02008985 */ /* 0x0005e4000c101d06 */
.L_x_76:
[----:B------:R-:W-:Y:S05]  /*9d20*/  BSYNC B0 ;  /* 0x0000000000007941 */ /* 0x000fea0003800000 */
.L_x_75:
[----:B------:R-:W-:Y:S05]  /*9d30*/  BRA.DIV ~URZ, `(.L_x_77) ;  /* 0x00003e827f007947 */ /* 0x000fea000b800000 */
[----:B----4-:R4:W3:Y:S02]  /*9d40*/  SHFL.IDX PT, R8, R9, 0x2, 0x181f ;  /* 0x00581f0009087f89 */ /* 0x0108e400000e0000 */
.L_x_144:
[----:B------:R-:W-:Y:S05]  /*9d50*/  BRA.DIV ~URZ, `(.L_x_78) ;  /* 0x00003ed27f007947 */ /* 0x000fea000b800000 */
[----:B--2---:R2:W4:Y:S02]  /*9d60*/  SHFL.IDX PT, R0, R12, 0x2, 0x181f ;  /* 0x00581f000c007f89 */ /* 0x00452400000e0000 */
.L_x_145:
        /* <DEDUP_REMOVED lines=10> */
[-C--:B----4-:R-:W-:Y:S02]  /*9e10*/  @!P2 LEA R6, P5, R194, R0.reuse, 0x1 ;  /* 0x00000000c206a211 */ /* 0x090fe400078a08ff */
        /* <DEDUP_REMOVED lines=8> */
.L_x_80:
[----:B------:R-:W-:Y:S05]  /*9ea0*/  BSYNC B0 ;  /* 0x0000000000007941 */ /* 0x000fea0003800000 */
.L_x_79:
[----:B------:R-:W-:Y:S05]  /*9eb0*/  BRA.DIV ~URZ, `(.L_x_81) ;  /* 0x00003de27f007947 */ /* 0x000fea000b800000 */
[----:B---3--:R3:W2:Y:S04]  /*9ec0*/  SHFL.IDX PT, R6, R9, 0x3, 0x181f ;  /* 0x00781f0009067f89 */ /* 0x0086a800000e0000 */
[----:B----4-:R3:W4:Y:S02]  /*9ed0*/  SHFL.IDX PT, R0, R12, 0x3, 0x181f ;  /* 0x00781f000c007f89 */ /* 0x01072400000e0000 */
.L_x_146:
[----:B------:R-:W-:-:S04]  /*9ee0*/  IADD3 R2, R10, 0x60, RZ ;  /* 0x000000600a027810 */ /* 0x000fc80007ffe0ff */
[----:B------:R-:W-:-:S13]  /*9ef0*/  ISETP.GE.AND P0, PT, R2, R11, PT ;  /* 0x0000000b0200720c */ /* 0x000fda0003f06270 */
[----:B------:R-:W-:Y:S05]  /*9f00*/  @P0 BRA `(.L_x_82) ;  /* 0x00001f5000000947 */ /* 0x000fea0003800000 */
[----:B------:R-:W-:Y:S02]  /*9f10*/  ISETP.GE.AND P1, PT, R194, c[0x0][0x3c8], PT ;  /* 0x0000f200c2007a0c */ /* 0x000fe40003f26270 */
[----:B------:R-:W-:Y:S02]  /*9f20*/  ISETP.GE.AND P0, PT, R198, c[0x0][0x3c8], PT ;  /* 0x0000f200c6007a0c */ /* 0x000fe40003f06270 */
[----:B------:R-:W-:Y:S02]  /*9f30*/  SHF.R.S32.HI R8, RZ, 0x1f, R194 ;  /* 0x0000001fff087819 */ /* 0x000fe400000114c2 */
[----:B------:R-:W-:-:S07]  /*9f40*/  SHF.R.S32.HI R7, RZ, 0x1f, R198 ;  /* 0x0000001fff077819 */ /* 0x000fce00000114c6 */
[-C--:B----4-:R-:W-:Y:S02]  /*9f50*/  @!P1 LEA R4, P3, R194, R0.reuse, 0x1 ;  /* 0x00000000c2049211 */ /* 0x090fe400078608ff */
[----:B------:R-:W-:Y:S02]  /*9f60*/  @!P0 LEA R2, P2, R198, R0, 0x1 ;  /* 0x00000000c6028211 */ /* 0x000fe400078408ff */
[-C--:B--2---:R-:W-:Y:S02]  /*9f70*/  @!P1 LEA.HI.X R5, R194, R6.reuse, R8, 0x1, P3 ;  /* 0x00000006c2059211 */ /* 0x084fe400018f0c08 */
[----:B------:R-:W-:-:S03]  /*9f80*/  @!P0 LEA.HI.X R3, R198, R6, R7, 0x1, P2 ;  /* 0x00000006c6038211 */ /* 0x000fc600010f0c07 */
[----:B-1----:R1:W-:Y:S04]  /*9f90*/  @!P1 ST.E.128 [R4.64], R56 ;  /* 0x0000003804009985 */ /* 0x0023e8000c101d06 */
[----:B------:R1:W-:Y:S01]  /*9fa0*/  @!P0 ST.E.128 [R2.64], R52 ;  /* 0x0000003402008985 */ /* 0x0003e2000c101d06 */
[----:B------:R-:W-:-:S13]  /*9fb0*/  ISETP.GE.AND P0, PT, R199, c[0x0][0x3c8], PT ;  /* 0x0000f200c7007a0c */ /* 0x000fda0003f06270 */
[----:B------:R-:W-:Y:S05]  /*9fc0*/  @P0 BRA `(.L_x_82) ;  /* 0x00001e9000000947 */ /* 0x000fea0003800000 */
[----:B------:R-:W-:Y:S02]  /*9fd0*/  SHF.R.S32.HI R7, RZ, 0x1f, R199 ;  /* 0x0000001fff077819 */ /* 0x000fe400000114c7 */
[----:B-1----:R-:W-:-:S04]  /*9fe0*/  LEA R2, P0, R199, R0, 0x1 ;  /* 0x00000000c7027211 */ /* 0x002fc800078008ff */
[----:B------:R-:W-:-:S05]  /*9ff0*/  LEA.HI.X R3, R199, R6, R7, 0x1, P0 ;  /* 0x00000006c7037211 */ /* 0x000fca00000f0c07 */
[----:B------:R1:W-:Y:S01]  /*a000*/  ST.E.128 [R2.64], R60 ;  /* 0x0000003c02007985 */ /* 0x0003e2000c101d06 */
[----:B------:R-:W-:Y:S05]  /*a010*/  BRA `(.L_x_82) ;  /* 0x00001e4000007947 */ /* 0x000fea0003800000 */
.L_x_69:
[----:B-1----:R-:W-:Y:S02]  /*a020*/  IMAD R4, R9, c[0x0][0x408], RZ ;  /* 0x0001020009047a24 */ /* 0x002fe400078e02ff */
[----:B------:R-:W-:-:S04]  /*a030*/  IMAD.WIDE.U32 R2, R0, c[0x0][0x408], RZ ;  /* 0x0001020000027a25 */ /* 0x000fc800078e00ff */
[----:B------:R-:W-:Y:S02]  /*a040*/  IMAD R0, R0, c[0x0][0x40c], R4 ;  /* 0x0001030000007a24 */ /* 0x000fe400078e0204 */
[----:B------:R-:W-:-:S03]  /*a050*/  @P2 IMAD.HI.U32 R5, R12, c[0x0][0x4ec], RZ ;  /* 0x00013b000c052a27 */ /* 0x000fc600078e00ff */
[----:B------:R-:W-:Y:S02]  /*a060*/  IADD3 R3, R3, R0, RZ ;  /* 0x0000000003037210 */ /* 0x000fe40007ffe0ff */
[----:B------:R-:W-:-:S03]  /*a070*/  SHF.R.S32.HI R0, RZ, 0x1f, R8 ;  /* 0x0000001fff007819 */ /* 0x000fc60000011408 */
[----:B------:R-:W-:-:S04]  /*a080*/  IMAD.WIDE.U32 R2, R10, c[0x0][0x438], R2 ;  /* 0x00010e000a027a25 */ /* 0x000fc800078e0002 */
[----:B------:R-:W-:Y:S02]  /*a090*/  IMAD R0, R0, c[0x0][0x440], RZ ;  /* 0x0001100000007a24 */ /* 0x000fe400078e02ff */
[----:B------:R-:W-:Y:S02]  /*a0a0*/  IMAD R3, R10, c[0x0][0x43c], R3 ;  /* 0x00010f000a037a24 */ /* 0x000fe400078e0203 */
[C---:B------:R-:W-:Y:S01]  /*a0b0*/  IMAD R4, R8.reuse, c[0x0][0x444], R0 ;  /* 0x0001110008047a24 */ /* 0x040fe200078e0200 */
[----:B------:R-:W-:Y:S01]  /*a0c0*/  MOV R0, R12 ;  /* 0x0000000c00007202 */ /* 0x000fe20000000f00 */
[----:B------:R-:W-:Y:S01]  /*a0d0*/  IMAD.WIDE.U32 R2, R8, c[0x0][0x440], R2 ;  /* 0x0001100008027a25 */ /* 0x000fe200078e0002 */
[----:B------:R-:W-:-:S04]  /*a0e0*/  @P2 SHF.R.U32.HI R0, RZ, c[0x0][0x4f0], R5 ;  /* 0x00013c00ff002a19 */ /* 0x000fc80000011605 */
[----:B------:R-:W-:Y:S02]  /*a0f0*/  IADD3 R3, R3, R4, RZ ;  /* 0x0000000403037210 */ /* 0x000fe40007ffe0ff */
[----:B------:R-:W-:Y:S02]  /*a100*/  SHF.R.S32.HI R5, RZ, 0x1f, R0 ;  /* 0x0000001fff057819 */ /* 0x000fe40000011400 */
[----:B------:R-:W-:Y:S01]  /*a110*/  IADD3 R4, -R0, RZ, RZ ;  /* 0x000000ff00047210 */ /* 0x000fe20007ffe1ff */
[----:B------:R-:W-:-:S04]  /*a120*/  IMAD.WIDE.U32 R2, R221, c[0x0][0x448], R2 ;  /* 0x00011200dd027a25 */ /* 0x000fc800078e0002 */
[----:B------:R-:W-:Y:S02]  /*a130*/  IMAD R5, R5, c[0x0][0x430], RZ ;  /* 0x00010c0005057a24 */ /* 0x000fe400078e02ff */
[----:B------:R-:W-:Y:S02]  /*a140*/  IMAD R3, R221, c[0x0][0x44c], R3 ;  /* 0x00011300dd037a24 */ /* 0x000fe400078e0203 */
[----:B------:R-:W-:Y:S02]  /*a150*/  IMAD R4, R4, c[0x0][0x4e8], R12 ;  /* 0x00013a0004047a24 */ /* 0x000fe400078e020c */
[C---:B------:R-:W-:Y:S02]  /*a160*/  IMAD R5, R0.reuse, c[0x0][0x434], R5 ;  /* 0x00010d0000057a24 */ /* 0x040fe400078e0205 */
[----:B------:R-:W-:Y:S01]  /*a170*/  IMAD.WIDE.U32 R2, R0, c[0x0][0x430], R2 ;  /* 0x00010c0000027a25 */ /* 0x000fe200078e0002 */
[----:B------:R-:W-:-:S04]  /*a180*/  SHF.R.S32.HI R0, RZ, 0x1f, R4 ;  /* 0x0000001fff007819 */ /* 0x000fc80000011404 */
[----:B------:R-:W-:Y:S01]  /*a190*/  IADD3 R3, R3, R5, RZ ;  /* 0x0000000503037210 */ /* 0x000fe20007ffe0ff */
[----:B------:R-:W-:-:S04]  /*a1a0*/  IMAD R0, R0, c[0x0][0x428], RZ ;  /* 0x00010a0000007a24 */ /* 0x000fc800078e02ff */
[----:B------:R-:W-:-:S04]  /*a1b0*/  IMAD.WIDE.U32 R2, R4, c[0x0][0x428], R2 ;  /* 0x00010a0004027a25 */ /* 0x000fc800078e0002 */
[----:B------:R-:W-:Y:S01]  /*a1c0*/  IMAD R4, R4, c[0x0][0x42c], R0 ;  /* 0x00010b0004047a24 */ /* 0x000fe200078e0200 */
[----:B------:R-:W-:-:S04]  /*a1d0*/  LEA R12, P2, R2, c[0x0][0x400], 0x2 ;  /* 0x00010000020c7a11 */ /* 0x000fc800078410ff */
[----:B------:R-:W-:-:S04]  /*a1e0*/  IADD3 R4, R3, R4, RZ ;  /* 0x0000000403047210 */ /* 0x000fc80007ffe0ff */
[----:B------:R-:W-:Y:S01]  /*a1f0*/  LEA.HI.X R5, R2, c[0x0][0x404], R4, 0x2, P2 ;  /* 0x0001010002057a11 */ /* 0x000fe200010f1404 */
[----:B------:R-:W-:Y:S05]  /*a200*/  BRA.DIV ~URZ, `(.L_x_83) ;  /* 0x00003b627f007947 */ /* 0x000fea000b800000 */
[----:B------:R1:W2:Y:S02]  /*a210*/  SHFL.IDX PT, R4, R5, RZ, 0x1c1f ;  /* 0x001c1fff05047589 */ /* 0x0002a400000e0000 */
.L_x_147:
[----:B------:R-:W-:Y:S05]  /*a220*/  BRA.DIV ~URZ, `(.L_x_84) ;  /* 0x00003bb27f007947 */ /* 0x000fea000b800000 */
[----:B------:R3:W4:Y:S02]  /*a230*/  SHFL.IDX PT, R0, R12, RZ, 0x1c1f ;  /* 0x001c1fff0c007589 */ /* 0x00072400000e0000 */
.L_x_148:
[----:B------:R-:W-:Y:S01]  /*a240*/  BSSY B0, `(.L_x_85) ;  /* 0x000007a000007945 */ /* 0x000fe20003800000 */
[----:B------:R-:W-:Y:S05]  /*a250*/  @P1 BRA `(.L_x_86) ;  /* 0x0000078000001947 */ /* 0x000fea0003800000 */
[----:B------:R-:W-:Y:S02]  /*a260*/  ISETP.GE.AND P4, PT, R222, c[0x0][0x3c8], PT ;  /* 0x0000f200de007a0c */ /* 0x000fe40003f86270 */
[----:B------:R-:W-:Y:S02]  /*a270*/  ISETP.GE.AND P2, PT, R249, c[0x0][0x3c8], PT ;  /* 0x0000f200f9007a0c */ /* 0x000fe40003f46270 */
[----:B------:R-:W-:Y:S02]  /*a280*/  ISETP.GE.AND P5, PT, R248, c[0x0][0x3c8], PT ;  /* 0x0000f200f8007a0c */ /* 0x000fe40003fa6270 */
[----:B------:R-:W-:Y:S02]  /*a290*/  ISETP.GE.AND P1, PT, R247, c[0x0][0x3c8], PT ;  /* 0x0000f200f7007a0c */ /* 0x000fe40003f26270 */
[----:B------:R-:W-:-:S02]  /*a2a0*/  SHF.R.S32.HI R8, RZ, 0x1f, R249 ;  /* 0x0000001fff087819 */ /* 0x000fc400000114f9 */
[----:B------:R-:W-:Y:S02]  /*a2b0*/  ISETP.GE.AND P6, PT, R246, c[0x0][0x3c8], PT ;  /* 0x0000f200f6007a0c */ /* 0x000fe40003fc6270 */
[----:B------:R-:W-:Y:S01]  /*a2c0*/  SHF.R.S32.HI R9, RZ, 0x1f, R248 ;  /* 0x0000001fff097819 */ /* 0x000fe200000114f8 */
[----:B----4-:R-:W-:Y:S01]  /*a2d0*/  @!P4 IMAD.MOV.U32 R6, RZ, RZ, R0 ;  /* 0x000000ffff06c224 */ /* 0x010fe200078e0000 */
[----:B------:R-:W-:Y:S01]  /*a2e0*/  SHF.R.S32.HI R10, RZ, 0x1f, R234 ;  /* 0x0000001fff0a7819 */ /* 0x000fe200000114ea */
[----:B--2---:R-:W-:Y:S01]  /*a2f0*/  @!P4 IMAD.MOV.U32 R7, RZ, RZ, R4 ;  /* 0x000000ffff07c224 */ /* 0x004fe200078e0004 */
[C---:B------:R-:W-:Y:S02]  /*a300*/  @!P2 LEA R2, P3, R249.reuse, R0, 0x2 ;  /* 0x00000000f902a211 */ /* 0x040fe400078610ff */
[----:B------:R-:W-:Y:S01]  /*a310*/  SHF.R.S32.HI R11, RZ, 0x1f, R233 ;  /* 0x0000001fff0b7819 */ /* 0x000fe200000114e9 */
[----:B------:R-:W-:Y:S01]  /*a320*/  @!P4 IMAD.WIDE R6, R222, 0x4, R6 ;  /* 0x00000004de06c825 */ /* 0x000fe200078e0206 */
[----:B------:R-:W-:-:S02]  /*a330*/  @!P2 LEA.HI.X R3, R249, R4, R8, 0x2, P3 ;  /* 0x00000004f903a211 */ /* 0x000fc400018f1408 */
[----:B------:R-:W-:Y:S02]  /*a340*/  SHF.R.S32.HI R8, RZ, 0x1f, R247 ;  /* 0x0000001fff087819 */ /* 0x000fe400000114f7 */
[----:B------:R2:W-:Y:S01]  /*a350*/  @!P4 ST.E.64 [R6.64], R124 ;  /* 0x0000007c0600c985 */ /* 0x0005e2000c101b06 */
[----:B------:R-:W-:Y:S02]  /*a360*/  SHF.R.S32.HI R13, RZ, 0x1f, R230 ;  /* 0x0000001fff0d7819 */ /* 0x000fe400000114e6 */
[----:B------:R-:W-:Y:S01]  /*a370*/  SHF.R.S32.HI R15, RZ, 0x1f, R229 ;  /* 0x0000001fff0f7819 */ /* 0x000fe200000114e5 */
[----:B------:R4:W-:Y:S01]  /*a380*/  @!P2 ST.E.64 [R2.64], R28 ;  /* 0x0000001c0200a985 */ /* 0x0009e2000c101b06 */
[----:B------:R-:W-:Y:S02]  /*a390*/  ISETP.GE.AND P2, PT, R245, c[0x0][0x3c8], PT ;  /* 0x0000f200f5007a0c */ /* 0x000fe40003f46270 */
[----:B------:R-:W-:Y:S02]  /*a3a0*/  SHF.R.S32.HI R14, RZ, 0x1f, R228 ;  /* 0x0000001fff0e7819 */ /* 0x000fe400000114e4 */
[----:B--2---:R-:W-:-:S02]  /*a3b0*/  @!P5 LEA R6, P4, R248, R0, 0x2 ;  /* 0x00000000f806d211 */ /* 0x004fc400078810ff */
[C---:B----4-:R-:W-:Y:S02]  /*a3c0*/  @!P1 LEA R2, P3, R247.reuse, R0, 0x2 ;  /* 0x00000000f7029211 */ /* 0x050fe400078610ff */
[-C--:B------:R-:W-:Y:S02]  /*a3d0*/  @!P5 LEA.HI.X R7, R248, R4.reuse, R9, 0x2, P4 ;  /* 0x00000004f807d211 */ /* 0x080fe400020f1409 */
[----:B------:R-:W-:Y:S02]  /*a3e0*/  @!P1 LEA.HI.X R3, R247, R4, R8, 0x2, P3 ;  /* 0x00000004f7039211 */ /* 0x000fe400018f1408 */
[----:B------:R-:W-:Y:S01]  /*a3f0*/  SHF.R.S32.HI R9, RZ, 0x1f, R246 ;  /* 0x0000001fff097819 */ /* 0x000fe200000114f6 */
[----:B------:R2:W-:Y:S01]  /*a400*/  @!P5 ST.E.64 [R6.64], R30 ;  /* 0x0000001e0600d985 */ /* 0x0005e2000c101b06 */
[----:B------:R-:W-:Y:S02]  /*a410*/  ISETP.GE.AND P5, PT, R244, c[0x0][0x3c8], PT ;  /* 0x0000f200f4007a0c */ /* 0x000fe40003fa6270 */
[----:B------:R-:W-:Y:S01]  /*a420*/  SHF.R.S32.HI R8, RZ, 0x1f, R245 ;  /* 0x0000001fff087819 */ /* 0x000fe200000114f5 */
[----:B------:R4:W-:Y:S01]  /*a430*/  @!P1 ST.E.64 [R2.64], R32 ;  /* 0x0000002002009985 */ /* 0x0009e2000c101b06 */
[----:B------:R-:W-:-:S02]  /*a440*/  ISETP.GE.AND P1, PT, R243, c[0x0][0x3c8], PT ;  /* 0x0000f200f3007a0c */ /* 0x000fc40003f26270 */
[CC--:B--2---:R-:W-:Y:S02]  /*a450*/  @!P6 LEA R6, P4, R246.reuse, R0.reuse, 0x2 ;  /* 0x00000000f606e211 */ /* 0x0c4fe400078810ff */
[C---:B----4-:R-:W-:Y:S02]  /*a460*/  @!P2 LEA R2, P3, R245.reuse, R0, 0x2 ;  /* 0x00000000f502a211 */ /* 0x050fe400078610ff */
[-C--:B------:R-:W-:Y:S02]  /*a470*/  @!P6 LEA.HI.X R7, R246, R4.reuse, R9, 0x2, P4 ;  /* 0x00000004f607e211 */ /* 0x080fe400020f1409 */
[----:B------:R-:W-:Y:S02]  /*a480*/  @!P2 LEA.HI.X R3, R245, R4, R8, 0x2, P3 ;  /* 0x00000004f503a211 */ /* 0x000fe400018f1408 */
[----:B------:R-:W-:Y:S01]  /*a490*/  SHF.R.S32.HI R9, RZ, 0x1f, R244 ;  /* 0x0000001fff097819 */ /* 0x000fe200000114f4 */
[----:B------:R2:W-:Y:S01]  /*a4a0*/  @!P6 ST.E.64 [R6.64], R34 ;  /* 0x000000220600e985 */ /* 0x0005e2000c101b06 */
[----:B------:R-:W-:-:S02]  /*a4b0*/  ISETP.GE.AND P6, PT, R242, c[0x0][0x3c8], PT ;  /* 0x0000f200f2007a0c */ /* 0x000fc40003fc6270 */
[----:B------:R-:W-:Y:S01]  /*a4c0*/  SHF.R.S32.HI R8, RZ, 0x1f, R243 ;  /* 0x0000001fff087819 */ /* 0x000fe200000114f3 */
[----:B------:R4:W-:Y:S01]  /*a4d0*/  @!P2 ST.E.64 [R2.64], R36 ;  /* 0x000000240200a985 */ /* 0x0009e2000c101b06 */
[----:B------:R-:W-:Y:S02]  /*a4e0*/  ISETP.GE.AND P2, PT, R241, c[0x0][0x3c8], PT ;  /* 0x0000f200f1007a0c */ /* 0x000fe40003f46270 */
[CC--:B--2---:R-:W-:Y:S02]  /*a4f0*/  @!P5 LEA R6, P4, R244.reuse, R0.reuse, 0x2 ;  /* 0x00000000f406d211 */ /* 0x0c4fe400078810ff */
[C---:B----4-:R-:W-:Y:S02]  /*a500*/  @!P1 LEA R2, P3, R243.reuse, R0, 0x2 ;  /* 0x00000000f3029211 */ /* 0x050fe400078610ff */
[-C--:B------:R-:W-:Y:S02]  /*a510*/  @!P5 LEA.HI.X R7, R244, R4.reuse, R9, 0x2, P4 ;  /* 0x00000004f407d211 */ /* 0x080fe400020f1409 */
[----:B------:R-:W-:-:S02]  /*a520*/  @!P1 LEA.HI.X R3, R243, R4, R8, 0x2, P3 ;  /* 0x00000004f3039211 */ /* 0x000fc400018f1408 */
[----:B------:R-:W-:Y:S01]  /*a530*/  SHF.R.S32.HI R9, RZ, 0x1f, R242 ;  /* 0x0000001fff097819 */ /* 0x000fe200000114f2 */
[----:B------:R2:W-:Y:S01]  /*a540*/  @!P5 ST.E.64 [R6.64], R40 ;  /* 0x000000280600d985 */ /* 0x0005e2000c101b06 */
[----:B------:R-:W-:Y:S02]  /*a550*/  ISETP.GE.AND P5, PT, R240, c[0x0][0x3c8], PT ;  /* 0x0000f200f0007a0c */ /* 0x000fe40003fa6270 */
[----:B------:R-:W-:Y:S01]  /*a560*/  SHF.R.S32.HI R8, RZ, 0x1f, R241 ;  /* 0x0000001fff087819 */ /* 0x000fe200000114f1 */
[----:B------:R4:W-:Y:S01]  /*a570*/  @!P1 ST.E.64 [R2.64], R44 ;  /* 0x0000002c02009985 */ /* 0x0009e2000c101b06 */
[----:B------:R-:W-:Y:S02]  /*a580*/  ISETP.GE.AND P1, PT, R239, c[0x0][0x3c8], PT ;  /* 0x0000f200ef007a0c */ /* 0x000fe40003f26270 */
[-C--:B--2---:R-:W-:Y:S02]  /*a590*/  @!P6 LEA R6, P4, R242, R0.reuse, 0x2 ;  /* 0x00000000f206e211 */ /* 0x084fe400078810ff */
[----:B----4-:R-:W-:-:S02]  /*a5a0*/  @!P2 LEA R2, P3, R241, R0, 0x2 ;  /* 0x00000000f102a211 */ /* 0x010fc400078610ff */
        /* <DEDUP_REMOVED lines=25> */
[----:B------:R-:W-:Y:S01]  /*a740*/  ISETP.GE.AND P4, PT, R233, c[0x0][0x3c8], PT ;  /* 0x0000f200e9007a0c */ /* 0x000fe20003f86270 */
[----:B------:R4:W-:Y:S01]  /*a750*/  @!P2 ST.E.64 [R2.64], R68 ;  /* 0x000000440200a985 */ /* 0x0009e2000c101b06 */
[----:B------:R-:W-:Y:S02]  /*a760*/  SHF.R.S32.HI R8, RZ, 0x1f, R235 ;  /* 0x0000001fff087819 */ /* 0x000fe400000114eb */
[-C--:B--2---:R-:W-:Y:S02]  /*a770*/  @!P5 LEA R6, P3, R236, R0.reuse, 0x2 ;  /* 0x00000000ec06d211 */ /* 0x084fe400078610ff */
[----:B----4-:R-:W-:-:S02]  /*a780*/  @!P1 LEA R2, P2, R235, R0, 0x2 ;  /* 0x00000000eb029211 */ /* 0x010fc400078410ff */
[-C--:B------:R-:W-:Y:S02]  /*a790*/  @!P5 LEA.HI.X R7, R236, R4.reuse, R9, 0x2, P3 ;  /* 0x00000004ec07d211 */ /* 0x080fe400018f1409 */
[----:B------:R-:W-:Y:S02]  /*a7a0*/  ISETP.GE.AND P3, PT, R232, c[0x0][0x3c8], PT ;  /* 0x0000f200e8007a0c */ /* 0x000fe40003f66270 */
[----:B------:R-:W-:Y:S01]  /*a7b0*/  @!P1 LEA.HI.X R3, R235, R4, R8, 0x2, P2 ;  /* 0x00000004eb039211 */ /* 0x000fe200010f1408 */
[----:B------:R2:W-:Y:S01]  /*a7c0*/  @!P5 ST.E.64 [R6.64], R72 ;  /* 0x000000480600d985 */ /* 0x0005e2000c101b06 */
[----:B------:R-:W-:-:S03]  /*a7d0*/  @!P6 LEA R8, P2, R234, R0, 0x2 ;  /* 0x00000000ea08e211 */ /* 0x000fc600078410ff */
[----:B------:R4:W-:Y:S01]  /*a7e0*/  @!P1 ST.E.64 [R2.64], R76 ;  /* 0x0000004c02009985 */ /* 0x0009e2000c101b06 */
[----:B------:R-:W-:Y:S02]  /*a7f0*/  ISETP.GE.AND P1, PT, R231, c[0x0][0x3c8], PT ;  /* 0x0000f200e7007a0c */ /* 0x000fe40003f26270 */
[----:B------:R-:W-:Y:S02]  /*a800*/  @!P6 LEA.HI.X R9, R234, R4, R10, 0x2, P2 ;  /* 0x00000004ea09e211 */ /* 0x000fe400010f140a */
[----:B------:R-:W-:-:S03]  /*a810*/  SHF.R.S32.HI R10, RZ, 0x1f, R232 ;  /* 0x0000001fff0a7819 */ /* 0x000fc600000114e8 */
[----:B------:R-:W-:Y:S01]  /*a820*/  @!P6 ST.E.64 [R8.64], R126 ;  /* 0x0000007e0800e985 */ /* 0x000fe2000c101b06 */
[----:B------:R-:W-:Y:S02]  /*a830*/  ISETP.GE.AND P6, PT, R230, c[0x0][0x3c8], PT ;  /* 0x0000f200e6007a0c */ /* 0x000fe40003fc6270 */
[CC--:B--2---:R-:W-:Y:S02]  /*a840*/  @!P3 LEA R6, P2, R232.reuse, R0.reuse, 0x2 ;  /* 0x00000000e806b211 */ /* 0x0c4fe400078410ff */
[C---:B----4-:R-:W-:Y:S02]  /*a850*/  @!P4 LEA R2, P5, R233.reuse, R0, 0x2 ;  /* 0x00000000e902c211 */ /* 0x050fe400078a10ff */
[-C--:B------:R-:W-:Y:S02]  /*a860*/  @!P3 LEA.HI.X R7, R232, R4.reuse, R10, 0x2, P2 ;  /* 0x00000004e807b211 */ /* 0x080fe400010f140a */
[----:B------:R-:W-:Y:S02]  /*a870*/  @!P4 LEA.HI.X R3, R233, R4, R11, 0x2, P5 ;  /* 0x00000004e903c211 */ /* 0x000fe400028f140b */
[----:B------:R-:W-:-:S02]  /*a880*/  ISETP.GE.AND P5, PT, R229, c[0x0][0x3c8], PT ;  /* 0x0000f200e5007a0c */ /* 0x000fc40003fa6270 */
[----:B------:R-:W-:Y:S01]  /*a890*/  SHF.R.S32.HI R10, RZ, 0x1f, R231 ;  /* 0x0000001fff0a7819 */ /* 0x000fe200000114e7 */
[----:B------:R2:W-:Y:S01]  /*a8a0*/  @!P4 ST.E.64 [R2.64], R80 ;  /* 0x000000500200c985 */ /* 0x0005e2000c101b06 */
[----:B------:R-:W-:-:S03]  /*a8b0*/  ISETP.GE.AND P4, PT, R228, c[0x0][0x3c8], PT ;  /* 0x0000f200e4007a0c */ /* 0x000fc60003f86270 */
[----:B------:R4:W-:Y:S01]  /*a8c0*/  @!P3 ST.E.64 [R6.64], R84 ;  /* 0x000000540600b985 */ /* 0x0009e2000c101b06 */
[----:B------:R-:W-:Y:S02]  /*a8d0*/  ISETP.GE.AND P3, PT, R227, c[0x0][0x3c8], PT ;  /* 0x0000f200e3007a0c */ /* 0x000fe40003f66270 */
[----:B--2---:R-:W-:-:S04]  /*a8e0*/  @!P1 LEA R2, P2, R231, R0, 0x2 ;  /* 0x00000000e7029211 */ /* 0x004fc800078410ff */
[----:B------:R-:W-:Y:S02]  /*a8f0*/  @!P1 LEA.HI.X R3, R231, R4, R10, 0x2, P2 ;  /* 0x00000004e7039211 */ /* 0x000fe400010f140a */
[----:B------:R-:W-:-:S03]  /*a900*/  @!P6 LEA R10, P2, R230, R0, 0x2 ;  /* 0x00000000e60ae211 */ /* 0x000fc600078410ff */
[----:B------:R2:W-:Y:S01]  /*a910*/  @!P1 ST.E.64 [R2.64], R88 ;  /* 0x0000005802009985 */ /* 0x0005e2000c101b06 */
[C---:B------:R-:W-:Y:S02]  /*a920*/  @!P5 LEA R8, P1, R229.reuse, R0, 0x2 ;  /* 0x00000000e508d211 */ /* 0x040fe400078210ff */
[----:B------:R-:W-:Y:S02]  /*a930*/  @!P6 LEA.HI.X R11, R230, R4, R13, 0x2, P2 ;  /* 0x00000004e60be211 */ /* 0x000fe400010f140d */
[C---:B----4-:R-:W-:Y:S02]  /*a940*/  @!P4 LEA R6, P2, R228.reuse, R0, 0x2 ;  /* 0x00000000e406c211 */ /* 0x050fe400078410ff */
[-C--:B------:R-:W-:Y:S01]  /*a950*/  @!P5 LEA.HI.X R9, R229, R4.reuse, R15, 0x2, P1 ;  /* 0x00000004e509d211 */ /* 0x080fe200008f140f */
[----:B------:R4:W-:Y:S01]  /*a960*/  @!P6 ST.E.64 [R10.64], R128 ;  /* 0x000000800a00e985 */ /* 0x0009e2000c101b06 */
[----:B------:R-:W-:Y:S02]  /*a970*/  SHF.R.S32.HI R13, RZ, 0x1f, R227 ;  /* 0x0000001fff0d7819 */ /* 0x000fe400000114e3 */
[----:B------:R-:W-:Y:S01]  /*a980*/  @!P4 LEA.HI.X R7, R228, R4, R14, 0x2, P2 ;  /* 0x00000004e407c211 */ /* 0x000fe200010f140e */
[----:B------:R4:W-:Y:S04]  /*a990*/  @!P5 ST.E.64 [R8.64], R100 ;  /* 0x000000640800d985 */ /* 0x0009e8000c101b06 */
[----:B------:R4:W-:Y:S01]  /*a9a0*/  @!P4 ST.E.64 [R6.64], R92 ;  /* 0x0000005c0600c985 */ /* 0x0009e2000c101b06 */
[----:B--2---:R-:W-:-:S04]  /*a9b0*/  @!P3 LEA R2, P1, R227, R0, 0x2 ;  /* 0x00000000e302b211 */ /* 0x004fc800078210ff */
[----:B------:R-:W-:-:S05]  /*a9c0*/  @!P3 LEA.HI.X R3, R227, R4, R13, 0x2, P1 ;  /* 0x00000004e303b211 */ /* 0x000fca00008f140d */
[----:B------:R4:W-:Y:S04]  /*a9d0*/  @!P3 ST.E.64 [R2.64], R24 ;  /* 0x000000180200b985 */ /* 0x0009e8000c101b06 */
.L_x_86:
[----:B------:R-:W-:Y:S05]  /*a9e0*/  BSYNC B0 ;  /* 0x0000000000007941 */ /* 0x000fea0003800000 */
.L_x_85:
[----:B------:R-:W-:Y:S05]  /*a9f0*/  BRA.DIV ~URZ, `(.L_x_87) ;  /* 0x000034527f007947 */ /* 0x000fea000b800000 */
[----:B--2---:R2:W1:Y:S04]  /*aa00*/  SHFL.IDX PT, R4, R5, 0x1, 0x1c1f ;  /* 0x003c1f0005047f89 */ /* 0x00446800000e0000 */
[----:B----4-:R2:W4:Y:S02]  /*aa10*/  SHFL.IDX PT, R0, R12, 0x1, 0x1c1f ;  /* 0x003c1f000c007f89 */ /* 0x01052400000e0000 */
.L_x_149:
[----:B------:R-:W-:Y:S05]  /*aa20*/  @P0 BRA `(.L_x_82) ;  /* 0x0000143000000947 */ /* 0x000fea0003800000 */
[----:B------:R-:W-:Y:S02]  /*aa30*/  ISETP.GE.AND P4, PT, R222, c[0x0][0x3c8], PT ;  /* 0x0000f200de007a0c */ /* 0x000fe40003f86270 */
[----:B------:R-:W-:Y:S02]  /*aa40*/  ISETP.GE.AND P3, PT, R249, c[0x0][0x3c8], PT ;  /* 0x0000f200f9007a0c */ /* 0x000fe40003f66270 */
[----:B------:R-:W-:Y:S02]  /*aa50*/  ISETP.GE.AND P2, PT, R248, c[0x0][0x3c8], PT ;  /* 0x0000f200f8007a0c */ /* 0x000fe40003f46270 */
[----:B------:R-:W-:-:S02]  /*aa60*/  ISETP.GE.AND P1, PT, R247, c[0x0][0x3c8], PT ;  /* 0x0000f200f7007a0c */ /* 0x000fc40003f26270 */
[----:B------:R-:W-:Y:S02]  /*aa70*/  ISETP.GE.AND P0, PT, R246, c[0x0][0x3c8], PT ;  /* 0x0000f200f6007a0c */ /* 0x000fe40003f06270 */
[----:B-12---:R-:W-:Y:S02]  /*aa80*/  SHF.R.S32.HI R5, RZ, 0x1f, R249 ;  /* 0x0000001fff057819 */ /* 0x006fe400000114f9 */
[----:B------:R-:W-:Y:S01]  /*aa90*/  SHF.R.S32.HI R10, RZ, 0x1f, R247 ;  /* 0x0000001fff0a7819 */ /* 0x000fe200000114f7 */
[----:B----4-:R-:W-:Y:S01]  /*aaa0*/  @!P4 IMAD.MOV.U32 R6, RZ, RZ, R0 ;  /* 0x000000ffff06c224 */ /* 0x010fe200078e0000 */
[----:B------:R-:W-:Y:S01]  /*aab0*/  SHF.R.S32.HI R11, RZ, 0x1f, R236 ;  /* 0x0000001fff0b7819 */ /* 0x000fe200000114ec */
[----:B------:R-:W-:Y:S01]  /*aac0*/  @!P4 IMAD.MOV.U32 R7, RZ, RZ, R4 ;  /* 0x000000ffff07c224 */ /* 0x000fe200078e0004 */
[CC--:B------:R-:W-:Y:S02]  /*aad0*/  @!P3 LEA R2, P5, R249.reuse, R0.reuse, 0x2 ;  /* 0x00000000f902b211 */ /* 0x0c0fe400078a10ff */
[----:B------:R-:W-:Y:S01]  /*aae0*/  @!P2 LEA R8, P6, R248, R0, 0x2 ;  /* 0x00000000f808a211 */ /* 0x000fe200078c10ff */
[----:B------:R-:W-:Y:S01]  /*aaf0*/  @!P4 IMAD.WIDE R6, R222, 0x4, R6 ;  /* 0x00000004de06c825 */ /* 0x000fe200078e0206 */
[----:B------:R-:W-:-:S02]  /*ab00*/  @!P3 LEA.HI.X R3, R249, R4, R5, 0x2, P5 ;  /* 0x00000004f903b211 */ /* 0x000fc400028f1405 */
[----:B------:R-:W-:Y:S02]  /*ab10*/  SHF.R.S32.HI R5, RZ, 0x1f, R248 ;  /* 0x0000001fff057819 */ /* 0x000fe400000114f8 */
[----:B------:R1:W-:Y:S01]  /*ab20*/  @!P4 ST.E.64 [R6.64], R104 ;  /* 0x000000680600c985 */ /* 0x0003e2000c101b06 */
[----:B------:R-:W-:Y:S02]  /*ab30*/  ISETP.GE.AND P5, PT, R245, c[0x0][0x3c8], PT ;  /* 0x0000f200f5007a0c */ /* 0x000fe40003fa6270 */
[----:B------:R-:W-:Y:S01]  /*ab40*/  ISETP.GE.AND P4, PT, R244, c[0x0][0x3c8], PT ;  /* 0x0000f200f4007a0c */ /* 0x000fe20003f86270 */
[----:B------:R2:W-:Y:S01]  /*ab50*/  @!P3 ST.E.64 [R2.64], R96 ;  /* 0x000000600200b985 */ /* 0x0005e2000c101b06 */
[----:B------:R-:W-:Y:S02]  /*ab60*/  @!P2 LEA.HI.X R9, R248, R4, R5, 0x2, P6 ;  /* 0x00000004f809a211 */ /* 0x000fe400030f1405 */
[----:B------:R-:W-:Y:S02]  /*ab70*/  SHF.R.S32.HI R5, RZ, 0x1f, R246 ;  /* 0x0000001fff057819 */ /* 0x000fe400000114f6 */
[----:B------:R-:W-:Y:S01]  /*ab80*/  SHF.R.S32.HI R13, RZ, 0x1f, R230 ;  /* 0x0000001fff0d7819 */ /* 0x000fe200000114e6 */
[----:B------:R4:W-:Y:S01]  /*ab90*/  @!P2 ST.E.64 [R8.64], R120 ;  /* 0x000000780800a985 */ /* 0x0009e2000c101b06 */
[----:B------:R-:W-:-:S02]  /*aba0*/  ISETP.GE.AND P2, PT, R242, c[0x0][0x3c8], PT ;  /* 0x0000f200f2007a0c */ /* 0x000fc40003f46270 */
[----:B---3--:R-:W-:Y:S02]  /*abb0*/  SHF.R.S32.HI R12, RZ, 0x1f, R229 ;  /* 0x0000001fff0c7819 */ /* 0x008fe400000114e5 */
[CC--:B-1----:R-:W-:Y:S02]  /*abc0*/  @!P1 LEA R6, P3, R247.reuse, R0.reuse, 0x2 ;  /* 0x00000000f7069211 */ /* 0x0c2fe400078610ff */
[C---:B--2---:R-:W-:Y:S02]  /*abd0*/  @!P0 LEA R2, P6, R246.reuse, R0, 0x2 ;  /* 0x00000000f6028211 */ /* 0x044fe400078c10ff */
[-C--:B------:R-:W-:Y:S02]  /*abe0*/  @!P1 LEA.HI.X R7, R247, R4.reuse, R10, 0x2, P3 ;  /* 0x00000004f7079211 */ /* 0x080fe400018f140a */
[----:B------:R-:W-:Y:S02]  /*abf0*/  ISETP.GE.AND P3, PT, R243, c[0x0][0x3c8], PT ;  /* 0x0000f200f3007a0c */ /* 0x000fe40003f66270 */
[----:B------:R-:W-:Y:S01]  /*ac00*/  @!P0 LEA.HI.X R3, R246, R4, R5, 0x2, P6 ;  /* 0x00000004f6038211 */ /* 0x000fe200030f1405 */
[----:B------:R1:W-:Y:S01]  /*ac10*/  @!P1 ST.E.64 [R6.64], R108 ;  /* 0x0000006c06009985 */ /* 0x0003e2000c101b06 */
[----:B----4-:R-:W-:-:S02]  /*ac20*/  @!P5 LEA R8, P1, R245, R0, 0x2 ;  /* 0x00000000f508d211 */ /* 0x010fc400078210ff */
[----:B------:R-:W-:Y:S01]  /*ac30*/  SHF.R.S32.HI R5, RZ, 0x1f, R245 ;  /* 0x0000001fff057819 */ /* 0x000fe200000114f5 */
[----:B------:R2:W-:Y:S01]  /*ac40*/  @!P0 ST.E.64 [R2.64], R46 ;  /* 0x0000002e02008985 */ /* 0x0005e2000c101b06 */
[----:B------:R-:W-:Y:S02]  /*ac50*/  SHF.R.S32.HI R10, RZ, 0x1f, R244 ;  /* 0x0000001fff0a7819 */ /* 0x000fe400000114f4 */
[----:B------:R-:W-:Y:S02]  /*ac60*/  @!P5 LEA.HI.X R9, R245, R4, R5, 0x2, P1 ;  /* 0x00000004f509d211 */ /* 0x000fe400008f1405 */
[----:B------:R-:W-:Y:S02]  /*ac70*/  ISETP.GE.AND P1, PT, R241, c[0x0][0x3c8], PT ;  /* 0x0000f200f1007a0c */ /* 0x000fe40003f26270 */
[----:B------:R-:W-:Y:S01]  /*ac80*/  SHF.R.S32.HI R5, RZ, 0x1f, R243 ;  /* 0x0000001fff057819 */ /* 0x000fe200000114f3 */
[----:B------:R3:W-:Y:S01]  /*ac90*/  @!P5 ST.E.64 [R8.64], R130 ;  /* 0x000000820800d985 */ /* 0x0007e2000c101b06 */
[----:B------:R-:W-:-:S02]  /*aca0*/  ISETP.GE.AND P5, PT, R239, c[0x0][0x3c8], PT ;  /* 0x0000f200ef007a0c */ /* 0x000fc40003fa6270 */
[----:B-1----:R-:W-:-:S04]  /*acb0*/  @!P4 LEA R6, P0, R244, R0, 0x2 ;  /* 0x00000000f406c211 */ /* 0x002fc800078010ff */
[----:B------:R-:W-:Y:S02]  /*acc0*/  @!P4 LEA.HI.X R7, R244, R4, R10, 0x2, P0 ;  /* 0x00000004f407c211 */ /* 0x000fe400000f140a */
[----:B------:R-:W-:Y:S02]  /*acd0*/  ISETP.GE.AND P0, PT, R240, c[0x0][0x3c8], PT ;  /* 0x0000f200f0007a0c */ /* 0x000fe40003f06270 */
[C---:B--2---:R-:W-:Y:S01]  /*ace0*/  @!P3 LEA R2, P6, R243.reuse, R0, 0x2 ;  /* 0x00000000f302b211 */ /* 0x044fe200078c10ff */
[----:B------:R1:W-:Y:S01]  /*acf0*/  @!P4 ST.E.64 [R6.64], R112 ;  /* 0x000000700600c985 */ /* 0x0003e2000c101b06 */
[----:B------:R-:W-:Y:S02]  /*ad00*/  ISETP.GE.AND P4, PT, R238, c[0x0][0x3c8], PT ;  /* 0x0000f200ee007a0c */ /* 0x000fe40003f86270 */
[----:B------:R-:W-:Y:S02]  /*ad10*/  @!P3 LEA.HI.X R3, R243, R4, R5, 0x2, P6 ;  /* 0x00000004f303b211 */ /* 0x000fe400030f1405 */
[----:B---3--:R-:W-:-:S02]  /*ad20*/  @!P2 LEA R8, P6, R242, R0, 0x2 ;  /* 0x00000000f208a211 */ /* 0x008fc400078c10ff */
[----:B------:R-:W-:Y:S01]  /*ad30*/  SHF.R.S32.HI R5, RZ, 0x1f, R242 ;  /* 0x0000001fff057819 */ /* 0x000fe200000114f2 */
[----:B------:R2:W-:Y:S01]  /*ad40*/  @!P3 ST.E.64 [R2.64], R50 ;  /* 0x000000320200b985 */ /* 0x0005e2000c101b06 */
[----:B------:R-:W-:Y:S02]  /*ad50*/  SHF.R.S32.HI R10, RZ, 0x1f, R241 ;  /* 0x0000001fff0a7819 */ /* 0x000fe400000114f1 */
[----:B------:R-:W-:Y:S02]  /*ad60*/  @!P2 LEA.HI.X R9, R242, R4, R5, 0x2, P6 ;  /* 0x00000004f209a211 */ /* 0x000fe400030f1405 */
[----:B------:R-:W-:-:S03]  /*ad70*/  SHF.R.S32.HI R5, RZ, 0x1f, R240 ;  /* 0x0000001fff057819 */ /* 0x000fc600000114f0 */
[----:B------:R3:W-:Y:S01]  /*ad80*/  @!P2 ST.E.64 [R8.64], R132 ;  /* 0x000000840800a985 */ /* 0x0007e2000c101b06 */
[----:B------:R-:W-:Y:S02]  /*ad90*/  ISETP.GE.AND P2, PT, R236, c[0x0][0x3c8], PT ;  /* 0x0000f200ec007a0c */ /* 0x000fe40003f46270 */
[----:B-1----:R-:W-:-:S04]  /*ada0*/  @!P1 LEA R6, P3, R241, R0, 0x2 ;  /* 0x00000000f1069211 */ /* 0x002fc800078610ff */
[----:B------:R-:W-:Y:S02]  /*adb0*/  @!P1 LEA.HI.X R7, R241, R4, R10, 0x2, P3 ;  /* 0x00000004f1079211 */ /* 0x000fe400018f140a */
[----:B------:R-:W-:Y:S02]  /*adc0*/  ISETP.GE.AND P3, PT, R237, c[0x0][0x3c8], PT ;  /* 0x0000f200ed007a0c */ /* 0x000fe40003f66270 */
[C---:B--2---:R-:W-:Y:S01]  /*add0*/  @!P0 LEA R2, P6, R240.reuse, R0, 0x2 ;  /* 0x00000000f0028211 */ /* 0x044fe200078c10ff */
[----:B------:R1:W-:Y:S01]  /*ade0*/  @!P1 ST.E.64 [R6.64], R116 ;  /* 0x0000007406009985 */ /* 0x0003e2000c101b06 */
[----:B------:R-:W-:Y:S02]  /*adf0*/  SHF.R.S32.HI R10, RZ, 0x1f, R238 ;  /* 0x0000001fff0a7819 */ /* 0x000fe400000114ee */
[----:B------:R-:W-:Y:S02]  /*ae00*/  @!P0 LEA.HI.X R3, R240, R4, R5, 0x2, P6 ;  /* 0x00000004f0038211 */ /* 0x000fe400030f1405 */
[----:B------:R-:W-:-:S02]  /*ae10*/  SHF.R.S32.HI R5, RZ, 0x1f, R239 ;  /* 0x0000001fff057819 */ /* 0x000fc400000114ef */
[----:B---3--:R-:W-:Y:S01]  /*ae20*/  @!P5 LEA R8, P6, R239, R0, 0x2 ;  /* 0x00000000ef08d211 */ /* 0x008fe200078c10ff */
[----:B------:R2:W-:Y:S01]  /*ae30*/  @!P0 ST.E.64 [R2.64], R54 ;  /* 0x0000003602008985 */ /* 0x0005e2000c101b06 */
[----:B------:R-:W-:Y:S02]  /*ae40*/  ISETP.GE.AND P1, PT, R235, c[0x0][0x3c8], PT ;  /* 0x0000f200eb007a0c */ /* 0x000fe40003f26270 */
[----:B------:R-:W-:Y:S02]  /*ae50*/  @!P5 LEA.HI.X R9, R239, R4, R5, 0x2, P6 ;  /* 0x00000004ef09d211 */ /* 0x000fe400030f1405 */
[----:B------:R-:W-:-:S03]  /*ae60*/  SHF.R.S32.HI R5, RZ, 0x1f, R237 ;  /* 0x0000001fff057819 */ /* 0x000fc600000114ed */
[----:B------:R3:W-:Y:S01]  /*ae70*/  @!P5 ST.E.64 [R8.64], R134 ;  /* 0x000000860800d985 */ /* 0x0007e2000c101b06 */
[----:B-1----:R-:W-:-:S04]  /*ae80*/  @!P4 LEA R6, P0, R238, R0, 0x2 ;  /* 0x00000000ee06c211 */ /* 0x002fc800078010ff */
[----:B------:R-:W-:Y:S02]  /*ae90*/  @!P4 LEA.HI.X R7, R238, R4, R10, 0x2, P0 ;  /* 0x00000004ee07c211 */ /* 0x000fe400000f140a */
[----:B------:R-:W-:Y:S02]  /*aea0*/  ISETP.GE.AND P0, PT, R234, c[0x0][0x3c8], PT ;  /* 0x0000f200ea007a0c */ /* 0x000fe40003f06270 */
[----:B--2---:R-:W-:Y:S01]  /*aeb0*/  @!P3 LEA R2, P6, R237, R0, 0x2 ;  /* 0x00000000ed02b211 */ /* 0x004fe200078c10ff */
[----:B------:R1:W-:Y:S01]  /*aec0*/  @!P4 ST.E.64 [R6.64], R74 ;  /* 0x0000004a0600c985 */ /* 0x0003e2000c101b06 */
[----:B------:R-:W-:Y:S02]  /*aed0*/  ISETP.GE.AND P4, PT, R233, c[0x0][0x3c8], PT ;  /* 0x0000f200e9007a0c */ /* 0x000fe40003f86270 */
[----:B------:R-:W-:Y:S02]  /*aee0*/  @!P3 LEA.HI.X R3, R237, R4, R5, 0x2, P6 ;  /* 0x00000004ed03b211 */ /* 0x000fe400030f1405 */
[----:B------:R-:W-:-:S02]  /*aef0*/  SHF.R.S32.HI R10, RZ, 0x1f, R235 ;  /* 0x0000001fff0a7819 */ /* 0x000fc400000114eb */
[C---:B---3--:R-:W-:Y:S01]  /*af00*/  @!P2 LEA R8, P5, R236.reuse, R0, 0x2 ;  /* 0x00000000ec08a211 */ /* 0x048fe200078a10ff */
[----:B------:R2:W-:Y:S01]  /*af10*/  @!P3 ST.E.64 [R2.64], R58 ;  /* 0x0000003a0200b985 */ /* 0x0005e2000c101b06 */
[----:B------:R-:W-:Y:S02]  /*af20*/  SHF.R.S32.HI R5, RZ, 0x1f, R234 ;  /* 0x0000001fff057819 */ /* 0x000fe400000114ea */
[----:B------:R-:W-:Y:S02]  /*af30*/  @!P2 LEA.HI.X R9, R236, R4, R11, 0x2, P5 ;  /* 0x00000004ec09a211 */ /* 0x000fe400028f140b */
[----:B------:R-:W-:-:S03]  /*af40*/  ISETP.GE.AND P5, PT, R232, c[0x0][0x3c8], PT ;  /* 0x0000f200e8007a0c */ /* 0x000fc60003fa6270 */
[----:B------:R-:W-:Y:S01]  /*af50*/  @!P2 ST.E.64 [R8.64], R86 ;  /* 0x000000560800a985 */ /* 0x000fe2000c101b06 */
[----:B------:R-:W-:Y:S02]  /*af60*/  ISETP.GE.AND P2, PT, R230, c[0x0][0x3c8], PT ;  /* 0x0000f200e6007a0c */ /* 0x000fe40003f46270 */
[----:B-1----:R-:W-:-:S04]  /*af70*/  @!P1 LEA R6, P6, R235, R0, 0x2 ;  /* 0x00000000eb069211 */ /* 0x002fc800078c10ff */
[----:B------:R-:W-:Y:S02]  /*af80*/  @!P1 LEA.HI.X R7, R235, R4, R10, 0x2, P6 ;  /* 0x00000004eb079211 */ /* 0x000fe400030f140a */
[----:B------:R-:W-:Y:S02]  /*af90*/  SHF.R.S32.HI R10, RZ, 0x1f, R233 ;  /* 0x0000001fff0a7819 */ /* 0x000fe400000114e9 */
[C---:B--2---:R-:W-:Y:S01]  /*afa0*/  @!P0 LEA R2, P3, R234.reuse, R0, 0x2 ;  /* 0x00000000ea028211 */ /* 0x044fe200078610ff */
[----:B------:R1:W-:Y:S01]  /*afb0*/  @!P1 ST.E.64 [R6.64], R78 ;  /* 0x0000004e06009985 */ /* 0x0003e2000c101b06 */
[----:B------:R-:W-:Y:S02]  /*afc0*/  ISETP.GE.AND P1, PT, R229, c[0x0][0x3c8], PT ;  /* 0x0000f200e5007a0c */ /* 0x000fe40003f26270 */
[----:B------:R-:W-:Y:S02]  /*afd0*/  @!P0 LEA.HI.X R3, R234, R4, R5, 0x2, P3 ;  /* 0x00000004ea038211 */ /* 0x000fe400018f1405 */
[----:B------:R-:W-:-:S02]  /*afe0*/  ISETP.GE.AND P3, PT, R231, c[0x0][0x3c8], PT ;  /* 0x0000f200e7007a0c */ /* 0x000fc40003f66270 */
[----:B------:R-:W-:Y:S01]  /*aff0*/  SHF.R.S32.HI R5, RZ, 0x1f, R232 ;  /* 0x0000001fff057819 */ /* 0x000fe200000114e8 */
[----:B------:R2:W-:Y:S01]  /*b000*/  @!P0 ST.E.64 [R2.64], R38 ;  /* 0x0000002602008985 */ /* 0x0005e2000c101b06 */
[----:B-1----:R-:W-:-:S04]  /*b010*/  @!P4 LEA R6, P0, R233, R0, 0x2 ;  /* 0x00000000e906c211 */ /* 0x002fc800078010ff */
[----:B------:R-:W-:Y:S02]  /*b020*/  @!P4 LEA.HI.X R7, R233, R4, R10, 0x2, P0 ;  /* 0x00000004e907c211 */ /* 0x000fe400000f140a */
[----:B------:R-:W-:Y:S02]  /*b030*/  ISETP.GE.AND P0, PT, R228, c[0x0][0x3c8], PT ;  /* 0x0000f200e4007a0c */ /* 0x000fe40003f06270 */
[CC--:B--2---:R-:W-:Y:S01]  /*b040*/  @!P5 LEA R2, P6, R232.reuse, R0.reuse, 0x2 ;  /* 0x00000000e802d211 */ /* 0x0c4fe200078c10ff */
[----:B------:R1:W-:Y:S01]  /*b050*/  @!P4 ST.E.64 [R6.64], R62 ;  /* 0x0000003e0600c985 */ /* 0x0003e2000c101b06 */
[----:B------:R-:W-:Y:S02]  /*b060*/  @!P3 LEA R10, P4, R231, R0, 0x2 ;  /* 0x00000000e70ab211 */ /* 0x000fe400078810ff */
[----:B------:R-:W-:Y:S02]  /*b070*/  @!P5 LEA.HI.X R3, R232, R4, R5, 0x2, P6 ;  /* 0x00000004e803d211 */ /* 0x000fe400030f1405 */
[----:B------:R-:W-:-:S02]  /*b080*/  SHF.R.S32.HI R5, RZ, 0x1f, R231 ;  /* 0x0000001fff057819 */ /* 0x000fc400000114e7 */
[C---:B------:R-:W-:Y:S01]  /*b090*/  @!P2 LEA R8, P6, R230.reuse, R0, 0x2 ;  /* 0x00000000e608a211 */ /* 0x040fe200078c10ff */
[----:B------:R2:W-:Y:S01]  /*b0a0*/  @!P5 ST.E.64 [R2.64], R66 ;  /* 0x000000420200d985 */ /* 0x0005e2000c101b06 */
[-C--:B------:R-:W-:Y:S02]  /*b0b0*/  @!P3 LEA.HI.X R11, R231, R4.reuse, R5, 0x2, P4 ;  /* 0x00000004e70bb211 */ /* 0x080fe400020f1405 */
[----:B------:R-:W-:Y:S02]  /*b0c0*/  SHF.R.S32.HI R5, RZ, 0x1f, R228 ;  /* 0x0000001fff057819 */ /* 0x000fe400000114e4 */
[----:B------:R-:W-:Y:S01]  /*b0d0*/  @!P2 LEA.HI.X R9, R230, R4, R13, 0x2, P6 ;  /* 0x00000004e609a211 */ /* 0x000fe200030f140d */
[----:B------:R3:W-:Y:S04]  /*b0e0*/  @!P3 ST.E.64 [R10.64], R90 ;  /* 0x0000005a0a00b985 */ /* 0x0007e8000c101b06 */
[----:B------:R3:W-:Y:S01]  /*b0f0*/  @!P2 ST.E.64 [R8.64], R82 ;  /* 0x000000520800a985 */ /* 0x0007e2000c101b06 */
[----:B-1----:R-:W-:-:S04]  /*b100*/  @!P1 LEA R6, P5, R229, R0, 0x2 ;  /* 0x00000000e5069211 */ /* 0x002fc800078a10ff */
[----:B------:R-:W-:Y:S02]  /*b110*/  @!P1 LEA.HI.X R7, R229, R4, R12, 0x2, P5 ;  /* 0x00000004e5079211 */ /* 0x000fe400028f140c */
[----:B--2---:R-:W-:-:S03]  /*b120*/  @!P0 LEA R2, P4, R228, R0, 0x2 ;  /* 0x00000000e4028211 */ /* 0x004fc600078810ff */
[----:B------:R3:W-:Y:S01]  /*b130*/  @!P1 ST.E.64 [R6.64], R70 ;  /* 0x0000004606009985 */ /* 0x0007e2000c101b06 */
[----:B------:R-:W-:-:S05]  /*b140*/  @!P0 LEA.HI.X R3, R228, R4, R5, 0x2, P4 ;  /* 0x00000004e4038211 */ /* 0x000fca00020f1405 */
[----:B------:R3:W-:Y:S01]  /*b150*/  @!P0 ST.E.64 [R2.64], R42 ;  /* 0x0000002a02008985 */ /* 0x0007e2000c101b06 */
[----:B------:R-:W-:-:S13]  /*b160*/  ISETP.GE.AND P0, PT, R227, c[0x0][0x3c8], PT ;  /* 0x0000f200e3007a0c */ /* 0x000fda0003f06270 */
[----:B------:R-:W-:Y:S05]  /*b170*/  @P0 BRA `(.L_x_82) ;  /* 0x00000ce000000947 */ /* 0x000fea0003800000 */
[----:B------:R-:W-:Y:S02]  /*b180*/  SHF.R.S32.HI R5, RZ, 0x1f, R227 ;  /* 0x0000001fff057819 */ /* 0x000fe400000114e3 */
[----:B---3--:R-:W-:-:S04]  /*b190*/  LEA R2, P0, R227, R0, 0x2 ;  /* 0x00000000e3027211 */ /* 0x008fc800078010ff */
[----:B------:R-:W-:-:S05]  /*b1a0*/  LEA.HI.X R3, R227, R4, R5, 0x2, P0 ;  /* 0x00000004e3037211 */ /* 0x000fca00000f1405 */
[----:B------:R1:W-:Y:S01]  /*b1b0*/  ST.E.64 [R2.64], R26 ;  /* 0x0000001a02007985 */ /* 0x0003e2000c101b06 */
[----:B------:R-:W-:Y:S05]  /*b1c0*/  BRA `(.L_x_82) ;  /* 0x00000c9000007947 */ /* 0x000fea0003800000 */
.L_x_67:
[----:B------:R-:W-:Y:S01]  /*b1d0*/  ISETP.NE.U32.AND P1, PT, RZ, c[0x0][0x508], PT ;  /* 0x00014200ff007a0c */ /* 0x000fe20003f25070 */
[----:B------:R-:W-:Y:S01]  /*b1e0*/  IMAD.MOV.U32 R8, RZ, RZ, RZ ;  /* 0x000000ffff087224 */ /* 0x000fe200078e00ff */
[----:B------:R-:W-:Y:S01]  /*b1f0*/  ISETP.NE.U32.AND P3, PT, RZ, c[0x0][0x500], PT ;  /* 0x00014000ff007a0c */ /* 0x000fe20003f65070 */
[----:B------:R-:W-:Y:S01]  /*b200*/  IMAD.MOV.U32 R20, RZ, RZ, c[0x0][0x388] ;  /* 0x0000e200ff147624 */ /* 0x000fe200078e00ff */
[----:B------:R-:W-:Y:S02]  /*b210*/  ISETP.NE.AND.EX P1, PT, RZ, c[0x0][0x50c], PT, P1 ;  /* 0x00014300ff007a0c */ /* 0x000fe40003f25310 */
[----:B------:R-:W-:Y:S02]  /*b220*/  ISETP.NE.AND.EX P3, PT, RZ, c[0x0][0x504], PT, P3 ;  /* 0x00014100ff007a0c */ /* 0x000fe40003f65330 */
[----:B------:R-:W-:-:S04]  /*b230*/  IADD3 R2, P2, R217, c[0x0][0x500], RZ ;  /* 0x00014000d9027a10 */ /* 0x000fc80007f5e0ff */
[----:B------:R-:W-:-:S05]  /*b240*/  IADD3.X R3, R218, c[0x0][0x504], RZ, P2, !PT ;  /* 0x00014100da037a10 */ /* 0x000fca00017fe4ff */
[----:B------:R-:W-:Y:S02]  /*b250*/  @P1 IADD3 R4, P0, R217, c[0x0][0x508], RZ ;  /* 0x00014200d9041a10 */ /* 0x000fe40007f1e0ff */
[----:B------:R3:W5:Y:S02]  /*b260*/  @P3 LDG.E R8, [R2.64] ;  /* 0x0000000602083981 */ /* 0x000764000c1e1900 */
[----:B--2---:R-:W-:-:S05]  /*b270*/  @P1 IADD3.X R5, R218, c[0x0][0x50c], RZ, P0, !PT ;  /* 0x00014300da051a10 */ /* 0x004fca00007fe4ff */
[----:B------:R3:W5:Y:S01]  /*b280*/  @P1 LDG.E R20, [R4.64] ;  /* 0x0000000604141981 */ /* 0x000762000c1e1900 */
[----:B------:R-:W-:-:S04]  /*b290*/  ISETP.NE.AND P0, PT, R219, RZ, PT ;  /* 0x000000ffdb00720c */ /* 0x000fc80003f05270 */
[----:B------:R-:W-:Y:S01]  /*b2a0*/  SEL R19, R219, c[0x0][0x3d4], P0 ;  /* 0x0000f500db137a07 */ /* 0x000fe20000000000 */
[----:B------:R-:W-:Y:S05]  /*b2b0*/  @P1 BRA `(.L_x_88) ;  /* 0x0000004000001947 */ /* 0x000fea0003800000 */
[----:B------:R-:W-:Y:S05]  /*b2c0*/  @!P3 BRA `(.L_x_88) ;  /* 0x000000300000b947 */ /* 0x000fea0003800000 */
[----:B------:R2:W4:Y:S04]  /*b2d0*/  LDG.E R0, [R2.64] ;  /* 0x0000000602007981 */ /* 0x000528000c1e1900 */
[----:B--23--:R-:W4:Y:S02]  /*b2e0*/  LDG.E R2, [R2.64+0x4] ;  /* 0x0000040602027981 */ /* 0x00cf24000c1e1900 */
[----:B----45:R-:W-:Y:S02]  /*b2f0*/  IADD3 R20, -R0, R2, RZ ;  /* 0x0000000200147210 */ /* 0x030fe40007ffe1ff */
.L_x_88:
[----:B---3--:R-:W2:Y:S01]  /*b300*/  S2R R2, SR_TID.X ;  /* 0x0000000000027919 */ /* 0x008ea20000002100 */
[----:B------:R-:W-:Y:S01]  /*b310*/  BSSY B0, `(.L_x_89) ;  /* 0x0000036000007945 */ /* 0x000fe20003800000 */
[----:B------:R-:W-:Y:S02]  /*b320*/  LOP3.LUT R14, R214, 0xffff, RZ, 0xc0, !PT ;  /* 0x0000ffffd60e7812 */ /* 0x000fe400078ec0ff */
[----:B------:R-:W-:-:S02]  /*b330*/  SEL R15, R216, RZ, !P3 ;  /* 0x000000ffd80f7207 */ /* 0x000fc40005800000 */
[----:B------:R-:W-:Y:S02]  /*b340*/  SEL R21, R220, RZ, !P3 ;  /* 0x000000ffdc157207 */ /* 0x000fe40005800000 */
[----:B-----5:R-:W-:Y:S02]  /*b350*/  SHF.R.S32.HI R18, RZ, 0x1f, R8 ;  /* 0x0000001fff127819 */ /* 0x020fe40000011408 */
[----:B--2---:R-:W-:-:S13]  /*b360*/  ISETP.GT.AND P0, PT, R2, 0x7f, PT ;  /* 0x0000007f0200780c */ /* 0x004fda0003f04270 */
[----:B------:R-:W-:Y:S05]  /*b370*/  @P0 BRA `(.L_x_90) ;  /* 0x000002f000000947 */ /* 0x000fea0003800000 */
[----:B------:R-:W-:Y:S01]  /*b380*/  IMAD R0, R20, c[0x0][0x4e8], RZ ;  /* 0x00013a0014007a24 */ /* 0x000fe200078e02ff */
[----:B------:R-:W-:-:S04]  /*b390*/  LEA R9, R213, R2, 0x7 ;  /* 0x00000002d5097211 */ /* 0x000fc800078e38ff */
[----:B------:R-:W-:-:S13]  /*b3a0*/  ISETP.GE.AND P0, PT, R9, R0, PT ;  /* 0x000000000900720c */ /* 0x000fda0003f06270 */
[----:B------:R-:W-:Y:S05]  /*b3b0*/  @P0 BRA `(.L_x_90) ;  /* 0x000002b000000947 */ /* 0x000fea0003800000 */
[----:B------:R-:W-:Y:S01]  /*b3c0*/  IMAD.MOV.U32 R0, RZ, RZ, 0x368 ;  /* 0x00000368ff007424 */ /* 0x000fe200078e00ff */
[----:B------:R-:W-:-:S04]  /*b3d0*/  ISETP.GT.AND P2, PT, R19, 0x1, PT ;  /* 0x000000011300780c */ /* 0x000fc80003f44270 */
[----:B------:R-:W-:-:S04]  /*b3e0*/  SEL R0, R0, 0x328, P2 ;  /* 0x0000032800007807 */ /* 0x000fc80001000000 */
[----:B------:R2:W3:Y:S08]  /*b3f0*/  LDC.64 R6, c[0x0][R0+0x170] ;  /* 0x00005c0000067b82 */ /* 0x0004f00000000a00 */
[----:B------:R2:W4:Y:S08]  /*b400*/  LDC.64 R4, c[0x0][R0+0x168] ;  /* 0x00005a0000047b82 */ /* 0x0005300000000a00 */
[----:B------:R2:W5:Y:S08]  /*b410*/  LDC.64 R12, c[0x0][R0+0x178] ;  /* 0x00005e00000c7b82 */ /* 0x0005700000000a00 */
[----:B------:R2:W1:Y:S02]  /*b420*/  LDC.64 R10, c[0x0][R0+0x160] ;  /* 0x00005800000a7b82 */ /* 0x0004640000000a00 */
[----:B--2---:R-:W-:-:S02]  /*b430*/  IMAD.MOV.U32 R0, RZ, RZ, c[0x0][0x4e8] ;  /* 0x00013a00ff007624 */ /* 0x004fc400078e00ff */
[-C--:B---3--:R-:W-:Y:S02]  /*b440*/  IMAD R7, R7, R15.reuse, RZ ;  /* 0x0000000f07077224 */ /* 0x088fe400078e02ff */
[----:B------:R-:W-:Y:S01]  /*b450*/  IMAD.WIDE.U32 R2, R6, R15, RZ ;  /* 0x0000000f06027225 */ /* 0x000fe200078e00ff */
[----:B------:R-:W-:Y:S02]  /*b460*/  ISETP.NE.AND P0, PT, R0, 0x1, PT ;  /* 0x000000010000780c */ /* 0x000fe40003f05270 */
[----:B------:R-:W-:Y:S01]  /*b470*/  MOV R0, R9 ;  /* 0x0000000900007202 */ /* 0x000fe20000000f00 */
[----:B------:R-:W-:Y:S01]  /*b480*/  IMAD R7, R6, R21, R7 ;  /* 0x0000001506077224 */ /* 0x000fe200078e0207 */
[----:B------:R-:W-:Y:S01]  /*b490*/  SEL R6, R221, RZ, P2 ;  /* 0x000000ffdd067207 */ /* 0x000fe20001000000 */
[-C--:B----4-:R-:W-:Y:S02]  /*b4a0*/  IMAD R16, R5, R14.reuse, RZ ;  /* 0x0000000e05107224 */ /* 0x090fe400078e02ff */
[----:B------:R-:W-:Y:S01]  /*b4b0*/  IMAD.WIDE.U32 R4, R4, R14, RZ ;  /* 0x0000000e04047225 */ /* 0x000fe200078e00ff */
[----:B------:R-:W-:-:S03]  /*b4c0*/  IADD3 R3, R3, R7, RZ ;  /* 0x0000000703037210 */ /* 0x000fc60007ffe0ff */
[----:B------:R-:W-:Y:S02]  /*b4d0*/  IMAD.IADD R16, R5, 0x1, R16 ;  /* 0x0000000105107824 */ /* 0x000fe400078e0210 */
[----:B------:R-:W-:-:S04]  /*b4e0*/  @P0 IMAD.HI.U32 R17, R9, c[0x0][0x4ec], RZ ;  /* 0x00013b0009110a27 */ /* 0x000fc800078e00ff */
[----:B-----5:R-:W-:Y:S01]  /*b4f0*/  IMAD R7, R13, R6, RZ ;  /* 0x000000060d077224 */ /* 0x020fe200078e02ff */
[----:B------:R-:W-:Y:S02]  /*b500*/  @P0 SHF.R.U32.HI R0, RZ, c[0x0][0x4f0], R17 ;  /* 0x00013c00ff000a19 */ /* 0x000fe40000011611 */
[----:B------:R-:W-:Y:S01]  /*b510*/  IADD3 R17, P1, P0, R2, R4, R8 ;  /* 0x0000000402117210 */ /* 0x000fe2000783e008 */
[----:B------:R-:W-:-:S04]  /*b520*/  IMAD.WIDE.U32 R4, R12, R6, RZ ;  /* 0x000000060c047225 */ /* 0x000fc800078e00ff */
[----:B------:R-:W-:Y:S01]  /*b530*/  IMAD.MOV R2, RZ, RZ, -R0 ;  /* 0x000000ffff027224 */ /* 0x000fe200078e0a00 */
[----:B------:R-:W-:Y:S01]  /*b540*/  IADD3 R5, R5, R7, RZ ;  /* 0x0000000705057210 */ /* 0x000fe20007ffe0ff */
[----:B------:R-:W-:Y:S02]  /*b550*/  IMAD.MOV.U32 R7, RZ, RZ, c[0x0][0x4a8] ;  /* 0x00012a00ff077624 */ /* 0x000fe400078e00ff */
[----:B------:R-:W-:Y:S01]  /*b560*/  IMAD R2, R2, c[0x0][0x4e8], R9 ;  /* 0x00013a0002027a24 */ /* 0x000fe200078e0209 */
[----:B------:R-:W-:Y:S02]  /*b570*/  IADD3.X R9, R3, R16, R18, P1, P0 ;  /* 0x0000001003097210 */ /* 0x000fe40000fe0412 */
[----:B------:R-:W-:Y:S02]  /*b580*/  IADD3 R4, P1, P0, R0, R17, R4 ;  /* 0x0000001100047210 */ /* 0x000fe4000783e004 */
[----:B------:R-:W-:Y:S01]  /*b590*/  SHF.R.S32.HI R3, RZ, 0x1f, R0 ;  /* 0x0000001fff037819 */ /* 0x000fe20000011400 */
[----:B-1----:R-:W-:Y:S01]  /*b5a0*/  IMAD R0, R11, R2, RZ ;  /* 0x000000020b007224 */ /* 0x002fe200078e02ff */
[----:B------:R-:W-:-:S02]  /*b5b0*/  SHF.R.S32.HI R6, RZ, 0x1f, R2 ;  /* 0x0000001fff067819 */ /* 0x000fc40000011402 */
[----:B------:R-:W-:-:S03]  /*b5c0*/  IADD3.X R5, R3, R9, R5, P1, P0 ;  /* 0x0000000903057210 */ /* 0x000fc60000fe0405 */
[C---:B------:R-:W-:Y:S02]  /*b5d0*/  IMAD R0, R10.reuse, R6, R0 ;  /* 0x000000060a007224 */ /* 0x040fe400078e0200 */
[----:B------:R-:W-:Y:S01]  /*b5e0*/  IMAD.WIDE.U32 R2, R10, R2, R4 ;  /* 0x000000020a027225 */ /* 0x000fe200078e0004 */
[----:B------:R-:W-:Y:S02]  /*b5f0*/  MOV R5, c[0x0][0x4ac] ;  /* 0x00012b0000057a02 */ /* 0x000fe40000000f00 */
[----:B------:R-:W-:Y:S01]  /*b600*/  SEL R4, R7, c[0x0][0x450], P2 ;  /* 0x0001140007047a07 */ /* 0x000fe20001000000 */
[----:B------:R-:W-:Y:S01]  /*b610*/  IMAD.IADD R0, R3, 0x1, R0 ;  /* 0x0000000103007824 */ /* 0x000fe200078e0200 */
[----:B------:R-:W-:Y:S02]  /*b620*/  SEL R5, R5, c[0x0][0x454], P2 ;  /* 0x0001150005057a07 */ /* 0x000fe40001000000 */
[----:B------:R-:W-:-:S04]  /*b630*/  LEA R4, P0, R2, R4, 0x2 ;  /* 0x0000000402047211 */ /* 0x000fc800078010ff */
[----:B------:R-:W-:Y:S02]  /*b640*/  LEA.HI.X R5, R2, R5, R0, 0x2, P0 ;  /* 0x0000000502057211 */ /* 0x000fe400000f1400 */
[----:B------:R-:W-:-:S05]  /*b650*/  MOV R0, 0xff800000 ;  /* 0xff80000000007802 */ /* 0x000fca0000000f00 */
[----:B------:R1:W-:Y:S02]  /*b660*/  STG.E [R4.64], R0 ;  /* 0x0000000004007986 */ /* 0x0003e4000c101906 */
.L_x_90:
[----:B------:R-:W-:Y:S05]  /*b670*/  BSYNC B0 ;  /* 0x0000000000007941 */ /* 0x000fea0003800000 */
.L_x_89:
[----:B------:R-:W-:-:S13]  /*b680*/  ISETP.GT.AND P0, PT, R19, 0x1, PT ;  /* 0x000000011300780c */ /* 0x000fda0003f04270 */
[----:B------:R-:W-:Y:S05]  /*b690*/  @P0 BRA `(.L_x_82) ;  /* 0x000007c000000947 */ /* 0x000fea0003800000 */
[----:B------:R-:W-:Y:S01]  /*b6a0*/  MOV R2, c[0x0][0x4e8] ;  /* 0x00013a0000027a02 */ /* 0x000fe20000000f00 */
[----:B-1----:R-:W-:Y:S01]  /*b6b0*/  IMAD R0, R18, c[0x0][0x3a0], RZ ;  /* 0x0000e80012007a24 */ /* 0x002fe200078e02ff */
[----:B------:R-:W-:Y:S01]  /*b6c0*/  LEA R4, R197, R201, 0x5 ;  /* 0x000000c9c5047211 */ /* 0x000fe200078e28ff */
[----:B------:R-:W-:Y:S01]  /*b6d0*/  IMAD R5, R21, c[0x0][0x3f0], RZ ;  /* 0x0000fc0015057a24 */ /* 0x000fe200078e02ff */
[----:B------:R-:W-:Y:S01]  /*b6e0*/  ISETP.NE.AND P0, PT, R2, 0x1, PT ;  /* 0x000000010200780c */ /* 0x000fe20003f05270 */
[----:B------:R-:W-:Y:S01]  /*b6f0*/  IMAD.WIDE.U32 R2, R8, c[0x0][0x3a0], RZ ;  /* 0x0000e80008027a25 */ /* 0x000fe200078e00ff */
[----:B------:R-:W-:-:S03]  /*b700*/  LEA R4, R213, R4, 0x7 ;  /* 0x00000004d5047211 */ /* 0x000fc600078e38ff */
[----:B------:R-:W-:Y:S02]  /*b710*/  IMAD R0, R8, c[0x0][0x3a4], R0 ;  /* 0x0000e90008007a24 */ /* 0x000fe400078e0200 */
[----:B------:R-:W-:-:S03]  /*b720*/  IMAD R7, R15, c[0x0][0x3f4], R5 ;  /* 0x0000fd000f077a24 */ /* 0x000fc600078e0205 */
[----:B------:R-:W-:Y:S02]  /*b730*/  IADD3 R3, R3, R0, RZ ;  /* 0x0000000003037210 */ /* 0x000fe40007ffe0ff */
[----:B------:R-:W-:Y:S01]  /*b740*/  MOV R0, R4 ;  /* 0x0000000400007202 */ /* 0x000fe20000000f00 */
[----:B------:R-:W-:-:S04]  /*b750*/  @P0 IMAD.HI.U32 R6, R4, c[0x0][0x4ec], RZ ;  /* 0x00013b0004060a27 */ /* 0x000fc800078e00ff */
[----:B------:R-:W-:Y:S01]  /*b760*/  IMAD.WIDE.U32 R2, R14, c[0x0][0x3e8], R2 ;  /* 0x0000fa000e027a25 */ /* 0x000fe200078e0002 */
[----:B------:R-:W-:-:S03]  /*b770*/  @P0 SHF.R.U32.HI R0, RZ, c[0x0][0x4f0], R6 ;  /* 0x00013c00ff000a19 */ /* 0x000fc60000011606 */
[----:B------:R-:W-:Y:S01]  /*b780*/  IMAD R3, R14, c[0x0][0x3ec], R3 ;  /* 0x0000fb000e037a24 */ /* 0x000fe200078e0203 */
[----:B------:R-:W-:Y:S02]  /*b790*/  SHF.R.S32.HI R6, RZ, 0x1f, R0 ;  /* 0x0000001fff067819 */ /* 0x000fe40000011400 */
[----:B------:R-:W-:Y:S01]  /*b7a0*/  IADD3 R5, -R0, RZ, RZ ;  /* 0x000000ff00057210 */ /* 0x000fe20007ffe1ff */
[----:B------:R-:W-:-:S04]  /*b7b0*/  IMAD.WIDE.U32 R2, R15, c[0x0][0x3f0], R2 ;  /* 0x0000fc000f027a25 */ /* 0x000fc800078e0002 */
[----:B------:R-:W-:Y:S01]  /*b7c0*/  IMAD R6, R6, c[0x0][0x3e0], RZ ;  /* 0x0000f80006067a24 */ /* 0x000fe200078e02ff */
[----:B------:R-:W-:Y:S01]  /*b7d0*/  IADD3 R3, R3, R7, RZ ;  /* 0x0000000703037210 */ /* 0x000fe20007ffe0ff */
        /* <DEDUP_REMOVED lines=13> */
.L_x_150:
[----:B------:R-:W-:Y:S05]  /*b8b0*/  BRA.DIV ~URZ, `(.L_x_92) ;  /* 0x000026d27f007947 */ /* 0x000fea000b800000 */
[----:B------:R3:W4:Y:S02]  /*b8c0*/  SHFL.IDX PT, R0, R12, RZ, 0x181f ;  /* 0x00181fff0c007589 */ /* 0x00072400000e0000 */
.L_x_151:
[----:B------:R-:W-:Y:S01]  /*b8d0*/  IMAD R11, R20, c[0x0][0x4e8], RZ ;  /* 0x00013a00140b7a24 */ /* 0x000fe200078e02ff */
        /* <DEDUP_REMOVED lines=13> */
[-C--:B--2---:R-:W-:Y:S02]  /*b9b0*/  @!P2 LEA.HI.X R7, R194, R8.reuse, R15, 0x1, P5 ;  /* 0x00000008c207a211 */ /* 0x084fe400028f0c0f */
[-C--:B------:R-:W-:Y:S02]  /*b9c0*/  @!P1 LEA.HI.X R5, R198, R8.reuse, R14, 0x1, P4 ;  /* 0x00000008c6059211 */ /* 0x080fe400020f0c0e */
[----:B------:R-:W-:Y:S01]  /*b9d0*/  @!P0 LEA.HI.X R3, R199, R8, R13, 0x1, P3 ;  /* 0x00000008c7038211 */ /* 0x000fe200018f0c0d */
[----:B------:R2:W-:Y:S04]  /*b9e0*/  @!P2 ST.E.128 [R6.64], RZ ;  /* 0x000000ff0600a985 */ /* 0x0005e8000c101d06 */
[----:B------:R2:W-:Y:S04]  /*b9f0*/  @!P1 ST.E.128 [R4.64], RZ ;  /* 0x000000ff04009985 */ /* 0x0005e8000c101d06 */
[----:B------:R2:W-:Y:S02]  /*ba00*/  @!P0 ST.E.128 [R2.64], RZ ;  /* 0x000000ff02008985 */ /* 0x0005e4000c101d06 */
.L_x_94:
[----:B------:R-:W-:Y:S05]  /*ba10*/  BSYNC B0 ;  /* 0x0000000000007941 */ /* 0x000fea0003800000 */
.L_x_93:
[----:B------:R-:W-:Y:S05]  /*ba20*/  BRA.DIV ~URZ, `(.L_x_95) ;  /* 0x000025d27f007947 */ /* 0x000fea000b800000 */
[----:B--2---:R2:W1:Y:S04]  /*ba30*/  SHFL.IDX PT, R8, R9, 0x1, 0x181f ;  /* 0x00381f0009087f89 */ /* 0x00446800000e0000 */
[----:B----4-:R2:W4:Y:S02]  /*ba40*/  SHFL.IDX PT, R0, R12, 0x1, 0x181f ;  /* 0x00381f000c007f89 */ /* 0x01052400000e0000 */
.L_x_152:
        /* <DEDUP_REMOVED lines=13> */
[-C--:B-1----:R-:W-:Y:S02]  /*bb20*/  @!P2 LEA.HI.X R7, R194, R8.reuse, R15, 0x1, P5 ;  /* 0x00000008c207a211 */ /* 0x082fe400028f0c0f */
[-C--:B------:R-:W-:Y:S02]  /*bb30*/  @!P1 LEA.HI.X R5, R198, R8.reuse, R14, 0x1, P4 ;  /* 0x00000008c6059211 */ /* 0x080fe400020f0c0e */
[----:B------:R-:W-:Y:S01]  /*bb40*/  @!P0 LEA.HI.X R3, R199, R8, R13, 0x1, P3 ;  /* 0x00000008c7038211 */ /* 0x000fe200018f0c0d */
[----:B------:R1:W-:Y:S04]  /*bb50*/  @!P2 ST.E.128 [R6.64], RZ ;  /* 0x000000ff0600a985 */ /* 0x0003e8000c101d06 */
[----:B------:R1:W-:Y:S04]  /*bb60*/  @!P1 ST.E.128 [R4.64], RZ ;  /* 0x000000ff04009985 */ /* 0x0003e8000c101d06 */
[----:B------:R1:W-:Y:S02]  /*bb70*/  @!P0 ST.E.128 [R2.64], RZ ;  /* 0x000000ff02008985 */ /* 0x0003e4000c101d06 */
.L_x_97:
[----:B------:R-:W-:Y:S05]  /*bb80*/  BSYNC B0 ;  /* 0x0000000000007941 */ /* 0x000fea0003800000 */
.L_x_96:
[----:B------:R-:W-:Y:S05]  /*bb90*/  BRA.DIV ~URZ, `(.L_x_98) ;  /* 0x000025327f007947 */ /* 0x000fea000b800000 */
[----:B-1----:R1:W2:Y:S02]  /*bba0*/  SHFL.IDX PT, R8, R9, 0x2, 0x181f ;  /* 0x00581f0009087f89 */ /* 0x0022a400000e0000 */
.L_x_153:
[----:B------:R-:W-:Y:S05]  /*bbb0*/  BRA.DIV ~URZ, `(.L_x_99) ;  /* 0x000025827f007947 */ /* 0x000fea000b800000 */
[----:B----4-:R4:W1:Y:S02]  /*bbc0*/  SHFL.IDX PT, R0, R12, 0x2, 0x181f ;  /* 0x00581f000c007f89 */ /* 0x01086400000e0000 */
.L_x_154:
        /* <DEDUP_REMOVED lines=10> */
[-C--:B-1----:R-:W-:Y:S02]  /*bc70*/  @!P2 LEA R6, P5, R194, R0.reuse, 0x1 ;  /* 0x00000000c206a211 */ /* 0x082fe400078a08ff */
        /* <DEDUP_REMOVED lines=8> */
.L_x_101:
[----:B------:R-:W-:Y:S05]  /*bd00*/  BSYNC B0 ;  /* 0x0000000000007941 */ /* 0x000fea0003800000 */
.L_x_100:
[----:B------:R-:W-:Y:S05]  /*bd10*/  BRA.DIV ~URZ, `(.L_x_102) ;  /* 0x000024927f007947 */ /* 0x000fea000b800000 */
[----:B--2---:R2:W3:Y:S04]  /*bd20*/  SHFL.IDX PT, R8, R9, 0x3, 0x181f ;  /* 0x00781f0009087f89 */ /* 0x0044e800000e0000 */
[----:B-1----:R2:W1:Y:S02]  /*bd30*/  SHFL.IDX PT, R0, R12, 0x3, 0x181f ;  /* 0x00781f000c007f89 */ /* 0x00246400000e0000 */
.L_x_155:
[----:B------:R-:W-:-:S04]  /*bd40*/  IADD3 R2, R10, 0x60, RZ ;  /* 0x000000600a027810 */ /* 0x000fc80007ffe0ff */
[----:B------:R-:W-:-:S13]  /*bd50*/  ISETP.GE.AND P0, PT, R2, R11, PT ;  /* 0x0000000b0200720c */ /* 0x000fda0003f06270 */
[----:B------:R-:W-:Y:S05]  /*bd60*/  @P0 BRA `(.L_x_82) ;  /* 0x000000f000000947 */ /* 0x000fea0003800000 */
[----:B------:R-:W-:Y:S02]  /*bd70*/  ISETP.GE.AND P2, PT, R194, c[0x0][0x3c8], PT ;  /* 0x0000f200c2007a0c */ /* 0x000fe40003f46270 */
[----:B------:R-:W-:Y:S02]  /*bd80*/  ISETP.GE.AND P1, PT, R198, c[0x0][0x3c8], PT ;  /* 0x0000f200c6007a0c */ /* 0x000fe40003f26270 */
[----:B------:R-:W-:Y:S02]  /*bd90*/  ISETP.GE.AND P0, PT, R199, c[0x0][0x3c8], PT ;  /* 0x0000f200c7007a0c */ /* 0x000fe40003f06270 */
[----:B------:R-:W-:Y:S02]  /*bda0*/  SHF.R.S32.HI R13, RZ, 0x1f, R194 ;  /* 0x0000001fff0d7819 */ /* 0x000fe400000114c2 */
[----:B--234-:R-:W-:Y:S02]  /*bdb0*/  SHF.R.S32.HI R12, RZ, 0x1f, R198 ;  /* 0x0000001fff0c7819 */ /* 0x01cfe400000114c6 */
[----:B------:R-:W-:-:S03]  /*bdc0*/  SHF.R.S32.HI R9, RZ, 0x1f, R199 ;  /* 0x0000001fff097819 */ /* 0x000fc600000114c7 */
[-C--:B-1----:R-:W-:Y:S02]  /*bdd0*/  @!P2 LEA R6, P5, R194, R0.reuse, 0x1 ;  /* 0x00000000c206a211 */ /* 0x082fe400078a08ff */
[-C--:B------:R-:W-:Y:S02]  /*bde0*/  @!P1 LEA R4, P4, R198, R0.reuse, 0x1 ;  /* 0x00000000c6049211 */ /* 0x080fe400078808ff */
[C---:B------:R-:W-:Y:S02]  /*bdf0*/  @!P0 LEA R2, P3, R199.reuse, R0, 0x1 ;  /* 0x00000000c7028211 */ /* 0x040fe400078608ff */
[-C--:B------:R-:W-:Y:S02]  /*be00*/  @!P2 LEA.HI.X R7, R194, R8.reuse, R13, 0x1, P5 ;  /* 0x00000008c207a211 */ /* 0x080fe400028f0c0d */
[-C--:B------:R-:W-:Y:S02]  /*be10*/  @!P1 LEA.HI.X R5, R198, R8.reuse, R12, 0x1, P4 ;  /* 0x00000008c6059211 */ /* 0x080fe400020f0c0c */
[----:B------:R-:W-:Y:S01]  /*be20*/  @!P0 LEA.HI.X R3, R199, R8, R9, 0x1, P3 ;  /* 0x00000008c7038211 */ /* 0x000fe200018f0c09 */
[----:B------:R1:W-:Y:S04]  /*be30*/  @!P2 ST.E.128 [R6.64], RZ ;  /* 0x000000ff0600a985 */ /* 0x0003e8000c101d06 */
[----:B------:R1:W-:Y:S04]  /*be40*/  @!P1 ST.E.128 [R4.64], RZ ;  /* 0x000000ff04009985 */ /* 0x0003e8000c101d06 */
[----:B------:R1:W-:Y:S02]  /*be50*/  @!P0 ST.E.128 [R2.64], RZ ;  /* 0x000000ff02008985 */ /* 0x0003e4000c101d06 */
.L_x_82:
[----:B------:R-:W-:Y:S05]  /*be60*/  BSYNC B1 ;  /* 0x0000000000017941 */ /* 0x000fea0003800000 */
.L_x_66:
[----:B-1--4-:R-:W4:Y:S02]  /*be70*/  LDL R0, [R1+0x4] ;  /* 0x0000040001007983 */ /* 0x012f240000100800 */
[----:B----4-:R-:W-:-:S13]  /*be80*/  ISETP.NE.AND P0, PT, R0, RZ, PT ;  /* 0x000000ff0000720c */ /* 0x010fda0003f05270 */
[----:B------:R-:W-:Y:S01]  /*be90*/  @P0 WARPSYNC 0xffffffff ;  /* 0xffffffff00000948 */ /* 0x000fe20003800000 */
[----:B------:R-:W-:Y:S06]  /*bea0*/  @P0 BAR.SYNC.DEFER_BLOCKING 0x5, 0x100 ;  /* 0x0144000000000b1d */ /* 0x000fec0000010000 */
[----:B------:R-:W1:Y:S04]  /*beb0*/  @P0 LDS.128 R212, [0x18100] ;  /* 0x01810000ffd40984 */ /* 0x000e680000000c00 */
[----:B------:R-:W-:Y:S06]  /*bec0*/  @P0 BAR.ARV 0x4, 0x100 ;  /* 0x0104000000000b1d */ /* 0x000fec0000002000 */
[----:B------:R-:W-:Y:S05]  /*bed0*/  @P0 BRA `(.L_x_103) ;  /* 0x00000ad000000947 */ /* 0x000fea0003800000 */
[----:B------:R-:W4:Y:S01]  /*bee0*/  S2R R0, SR_TID.X ;  /* 0x0000000000007919 */ /* 0x000f220000002100 */
[----:B---3--:R-:W-:Y:S01]  /*bef0*/  IMAD.MOV.U32 R7, RZ, RZ, RZ ;  /* 0x000000ffff077224 */ /* 0x008fe200078e00ff */
[----:B----4-:R-:W-:-:S04]  /*bf00*/  LOP3.LUT R13, R0, 0x1f, RZ, 0xc0, !PT ;  /* 0x0000001f000d7812 */ /* 0x010fc800078ec0ff */
[----:B------:R-:W-:Y:S01]  /*bf10*/  ISETP.NE.AND P5, PT, R13, 0x1f, PT ;  /* 0x0000001f0d00780c */ /* 0x000fe20003fa5270 */
[----:B------:R-:W-:Y:S10]  /*bf20*/  BRA.DIV ~URZ, `(.L_x_104) ;  /* 0x000023527f007947 */ /* 0x000ff4000b800000 */
[----:B--2---:R2:W3:Y:S02]  /*bf30*/  SHFL.IDX PT, R9, R94, RZ, 0x1f ;  /* 0x00001fff5e097589 */ /* 0x0044e400000e0000 */
.L_x_156:
[----:B------:R-:W-:Y:S05]  /*bf40*/  BRA.DIV ~URZ, `(.L_x_105) ;  /* 0x000023a27f007947 */ /* 0x000fea000b800000 */
[----:B------:R4:W2:Y:S02]  /*bf50*/  SHFL.IDX PT, R8, R94, 0x1, 0x1f ;  /* 0x00201f005e087f89 */ /* 0x0008a400000e0000 */
.L_x_157:
[----:B-1----:R-:W-:Y:S02]  /*bf60*/  IMAD.IADD R0, R215, 0x1, R13 ;  /* 0x00000001d7007824 */ /* 0x002fe400078e020d */
[----:B------:R-:W-:-:S03]  /*bf70*/  IMAD.MOV.U32 R6, RZ, RZ, RZ ;  /* 0x000000ffff067224 */ /* 0x000fc600078e00ff */
[----:B------:R-:W-:-:S13]  /*bf80*/  ISETP.GE.OR P0, PT, R0, c[0x0][0x53c], !P5 ;  /* 0x00014f0000007a0c */ /* 0x000fda0006f06670 */
[----:B------:R-:W-:Y:S01]  /*bf90*/  @!P0 IMAD.MOV.U32 R2, RZ, RZ, 0x4 ;  /* 0x00000004ff028424 */ /* 0x000fe200078e00ff */
[----:B------:R-:W-:-:S03]  /*bfa0*/  @!P0 MOV R3, 0x4 ;  /* 0x0000000400038802 */ /* 0x000fc60000000f00 */
[----:B------:R-:W-:-:S04]  /*bfb0*/  @!P0 IMAD.WIDE R4, R0, R2, c[0x0][0x580] ;  /* 0x0001600000048625 */ /* 0x000fc800078e0202 */
[----:B------:R-:W-:Y:S01]  /*bfc0*/  @!P0 IMAD.WIDE R2, R0, R3, c[0x0][0x578] ;  /* 0x00015e0000028625 */ /* 0x000fe200078e0203 */
[----:B------:R-:W5:Y:S04]  /*bfd0*/  @!P0 LDG.E R6, [R4.64] ;  /* 0x0000000604068981 */ /* 0x000f68000c1e1900 */
[----:B------:R-:W5:Y:S01]  /*bfe0*/  @!P0 LDG.E R7, [R2.64] ;  /* 0x0000000602078981 */ /* 0x000f62000c1e1900 */
[C---:B------:R-:W-:Y:S02]  /*bff0*/  ISETP.GE.U32.AND P4, PT, R13.reuse, 0x10, PT ;  /* 0x000000100d00780c */ /* 0x040fe40003f86070 */
[C---:B------:R-:W-:Y:S02]  /*c000*/  ISETP.GE.U32.AND P3, PT, R13.reuse, 0x8, PT ;  /* 0x000000080d00780c */ /* 0x040fe40003f66070 */
[----:B------:R-:W-:-:S02]  /*c010*/  ISETP.GE.U32.AND P2, PT, R13, 0x4, PT ;  /* 0x000000040d00780c */ /* 0x000fc40003f46070 */
[C---:B------:R-:W-:Y:S02]  /*c020*/  ISETP.GE.U32.AND P1, PT, R13.reuse, 0x2, PT ;  /* 0x000000020d00780c */ /* 0x040fe40003f26070 */
[----:B------:R-:W-:Y:S02]  /*c030*/  ISETP.NE.AND P0, PT, R13, RZ, PT ;  /* 0x000000ff0d00720c */ /* 0x000fe40003f05270 */
[----:B------:R-:W-:Y:S01]  /*c040*/  MOV R10, RZ ;  /* 0x000000ff000a7202 */ /* 0x000fe20000000f00 */
[----:B-----5:R-:W-:Y:S01]  /*c050*/  IMAD R0, R7, R6, RZ ;  /* 0x0000000607007224 */ /* 0x020fe200078e02ff */
[----:B------:R-:W-:Y:S07]  /*c060*/  BRA.DIV ~URZ, `(.L_x_106) ;  /* 0x000022f27f007947 */ /* 0x000fee000b800000 */
[----:B------:R1:W4:Y:S02]  /*c070*/  SHFL.UP PT, R4, R0, 0x1, RZ ;  /* 0x0420000000047989 */ /* 0x00032400000e00ff */
.L_x_158:
[----:B----4-:R-:W-:-:S04]  /*c080*/  SEL R4, R4, RZ, P0 ;  /* 0x000000ff04047207 */ /* 0x010fc80000000000 */
        /* <DEDUP_REMOVED lines=14> */
[----:B------:R1:W4:Y:S02]  /*c170*/  SHFL.IDX PT, R0, R4, 0x1f, 0x1f ;  /* 0x03e01f0004007f89 */ /* 0x00032400000e0000 */
.L_x_159:
[----:B----4-:R-:W-:Y:S01]  /*c180*/  IMAD R0, R0, c[0x0][0x538], RZ ;  /* 0x00014e0000007a24 */ /* 0x010fe200078e02ff */
[----:B------:R-:W-:Y:S04]  /*c190*/  BSSY B1, `(.L_x_108) ;  /* 0x000007c000017945 */ /* 0x000fe80003800000 */
[----:B--2---:R-:W-:-:S04]  /*c1a0*/  IADD3 R8, R0, R8, RZ ;  /* 0x0000000800087210 */ /* 0x004fc80007ffe0ff */
[----:B---3--:R-:W-:-:S13]  /*c1b0*/  ISETP.GT.AND P6, PT, R8, R9, PT ;  /* 0x000000090800720c */ /* 0x008fda0003fc4270 */
[----:B------:R-:W-:Y:S05]  /*c1c0*/  @P6 BRA `(.L_x_109) ;  /* 0x0000024000006947 */ /* 0x000fea0003800000 */
.L_x_113:
[----:B------:R-:W-:-:S04]  /*c1d0*/  IADD3 R0, R215, 0x1f, RZ ;  /* 0x0000001fd7007810 */ /* 0x000fc80007ffe0ff */
[----:B------:R-:W-:-:S13]  /*c1e0*/  ISETP.GE.AND P6, PT, R0, c[0x0][0x53c], PT ;  /* 0x00014f0000007a0c */ /* 0x000fda0003fc6270 */
[----:B------:R-:W-:Y:S05]  /*c1f0*/  @P6 BRA `(.L_x_110) ;  /* 0x0000071000006947 */ /* 0x000fea0003800000 */
[----:B------:R-:W-:Y:S01]  /*c200*/  MOV R215, R0 ;  /* 0x0000000000d77202 */ /* 0x000fe20000000f00 */
[----:B------:R-:W-:-:S03]  /*c210*/  CS2R R6, SRZ ;  /* 0x0000000000067805 */ /* 0x000fc6000001ff00 */
[----:B------:R-:W-:-:S04]  /*c220*/  IADD3 R0, R215, R13, RZ ;  /* 0x0000000dd7007210 */ /* 0x000fc80007ffe0ff */
[----:B------:R-:W-:-:S13]  /*c230*/  ISETP.GE.OR P6, PT, R0, c[0x0][0x53c], !P5 ;  /* 0x00014f0000007a0c */ /* 0x000fda0006fc6670 */
[----:B------:R-:W-:Y:S02]  /*c240*/  @!P6 MOV R2, 0x4 ;  /* 0x000000040002e802 */ /* 0x000fe40000000f00 */
[----:B------:R-:W-:-:S03]  /*c250*/  @!P6 MOV R3, 0x4 ;  /* 0x000000040003e802 */ /* 0x000fc60000000f00 */
[----:B-1----:R-:W-:-:S04]  /*c260*/  @!P6 IMAD.WIDE R4, R0, R2, c[0x0][0x580] ;  /* 0x000160000004e625 */ /* 0x002fc800078e0202 */
[----:B------:R-:W-:Y:S01]  /*c270*/  @!P6 IMAD.WIDE R2, R0, R3, c[0x0][0x578] ;  /* 0x00015e000002e625 */ /* 0x000fe200078e0203 */
[----:B------:R-:W2:Y:S04]  /*c280*/  @!P6 LDG.E R6, [R4.64] ;  /* 0x000000060406e981 */ /* 0x000ea8000c1e1900 */
[----:B------:R-:W2:Y:S02]  /*c290*/  @!P6 LDG.E R7, [R2.64] ;  /* 0x000000060207e981 */ /* 0x000ea4000c1e1900 */
[----:B--2---:R-:W-:Y:S01]  /*c2a0*/  IMAD R0, R7, R6, RZ ;  /* 0x0000000607007224 */ /* 0x004fe200078e02ff */
[----:B------:R-:W-:Y:S05]  /*c2b0*/  BRA.DIV ~URZ, `(.L_x_111) ;  /* 0x000022927f007947 */ /* 0x000fea000b800000 */
[----:B------:R1:W2:Y:S02]  /*c2c0*/  SHFL.UP PT, R2, R0, 0x1, RZ ;  /* 0x0420000000027989 */ /* 0x0002a400000e00ff */
.L_x_160:
[----:B--2---:R-:W-:-:S04]  /*c2d0*/  SEL R2, R2, RZ, P0 ;  /* 0x000000ff02027207 */ /* 0x004fc80000000000 */
        /* <DEDUP_REMOVED lines=14> */
[----:B------:R1:W2:Y:S02]  /*c3c0*/  SHFL.IDX PT, R0, R4, 0x1f, 0x1f ;  /* 0x03e01f0004007f89 */ /* 0x0002a400000e0000 */
.L_x_161:
[----:B--2---:R-:W-:-:S05]  /*c3d0*/  IMAD R0, R0, c[0x0][0x538], RZ ;  /* 0x00014e0000007a24 */ /* 0x004fca00078e02ff */
[----:B------:R-:W-:-:S04]  /*c3e0*/  IADD3 R8, R0, R8, RZ ;  /* 0x0000000800087210 */ /* 0x000fc80007ffe0ff */
[----:B------:R-:W-:-:S13]  /*c3f0*/  ISETP.GT.AND P6, PT, R8, R9, PT ;  /* 0x000000090800720c */ /* 0x000fda0003fc4270 */
[----:B-1----:R-:W-:Y:S05]  /*c400*/  @!P6 BRA `(.L_x_113) ;  /* 0xfffffdc00000e947 */ /* 0x002fea000383ffff */
.L_x_109:
[----:B------:R-:W-:-:S05]  /*c410*/  IADD3 R8, -R0, R8, RZ ;  /* 0x0000000800087210 */ /* 0x000fca0007ffe1ff */
[----:B------:R-:W-:-:S05]  /*c420*/  IMAD R0, R4, c[0x0][0x538], R8 ;  /* 0x00014e0004007a24 */ /* 0x000fca00078e0208 */
[----:B------:R-:W-:Y:S01]  /*c430*/  ISETP.GT.AND P0, PT, R0, R9, PT ;  /* 0x000000090000720c */ /* 0x000fe20003f04270 */
[----:B------:R-:W-:-:S12]  /*c440*/  BRA.DIV ~URZ, `(.L_x_114) ;  /* 0x000023027f007947 */ /* 0x000fd8000b800000 */
[----:B------:R-:W-:-:S04]  /*c450*/  VOTE.ANY R0, PT, !P0 ;  /* 0x0000000000007806 */ /* 0x000fc800040e0100 */
.L_x_162:
[----:B------:R2:W3:Y:S01]  /*c460*/  POPC R11, R0 ;  /* 0x00000000000b7309 */ /* 0x0004e20000000000 */
[----:B------:R-:W-:Y:S05]  /*c470*/  BRA.DIV ~URZ, `(.L_x_115) ;  /* 0x000023127f007947 */ /* 0x000fea000b800000 */
[----:B---3--:R3:W4:Y:S04]  /*c480*/  SHFL.IDX PT, R6, R6, R11, 0x1f ;  /* 0x00001f0b06067589 */ /* 0x00872800000e0000 */
[----:B------:R3:W1:Y:S02]  /*c490*/  SHFL.IDX PT, R7, R7, R11, 0x1f ;  /* 0x00001f0b07077589 */ /* 0x00066400000e0000 */
.L_x_163:
[----:B------:R-:W-:Y:S01]  /*c4a0*/  ISETP.NE.AND P0, PT, R0, RZ, PT ;  /* 0x000000ff0000720c */ /* 0x000fe20003f05270 */
[----:B------:R-:W-:-:S12]  /*c4b0*/  BSSY B0, `(.L_x_116) ;  /* 0x0000005000007945 */ /* 0x000fd80003800000 */
[----:B------:R-:W-:Y:S05]  /*c4c0*/  @!P0 BRA `(.L_x_117) ;  /* 0x0000003000008947 */ /* 0x000fea0003800000 */
[----:B--2---:R-:W-:Y:S01]  /*c4d0*/  IADD3 R0, R11, -0x1, RZ ;  /* 0xffffffff0b007810 */ /* 0x004fe20007ffe0ff */
[----:B------:R-:W-:Y:S05]  /*c4e0*/  BRA.DIV ~URZ, `(.L_x_118) ;  /* 0x000023727f007947 */ /* 0x000fea000b800000 */
[----:B------:R2:W3:Y:S02]  /*c4f0*/  SHFL.IDX PT, R10, R4, R0, 0x1f ;  /* 0x00001f00040a7589 */ /* 0x0004e400000e0000 */
.L_x_117:
[----:B------:R-:W-:Y:S05]  /*c500*/  BSYNC B0 ;  /* 0x0000000000007941 */ /* 0x000fea0003800000 */
.L_x_116:
[-C--:B-12-4-:R-:W-:Y:S01]  /*c510*/  IABS R4, R6.reuse ;  /* 0x0000000600047213 */ /* 0x096fe20000000000 */
[----:B---3--:R-:W-:Y:S01]  /*c520*/  IMAD R212, R10, c[0x0][0x538], R8 ;  /* 0x00014e000ad47a24 */ /* 0x008fe200078e0208 */
[----:B------:R-:W-:Y:S01]  /*c530*/  IABS R0, R7 ;  /* 0x0000000700007213 */ /* 0x000fe20000000000 */
[----:B------:R-:W-:Y:S01]  /*c540*/  IMAD.IADD R215, R11, 0x1, R215 ;  /* 0x000000010bd77824 */ /* 0x000fe200078e02d7 */
[----:B------:R-:W1:Y:S01]  /*c550*/  I2F.RP R2, R4 ;  /* 0x0000000400027306 */ /* 0x000e620000209400 */
[----:B------:R-:W-:Y:S02]  /*c560*/  IMAD.IADD R10, R9, 0x1, -R212 ;  /* 0x00000001090a7824 */ /* 0x000fe400078e0ad4 */
[----:B------:R-:W-:Y:S01]  /*c570*/  IMAD.MOV.U32 R5, RZ, RZ, R0 ;  /* 0x000000ffff057224 */ /* 0x000fe200078e0000 */
[----:B------:R-:W-:Y:S02]  /*c580*/  IABS R0, R6 ;  /* 0x0000000600007213 */ /* 0x000fe40000000000 */
[----:B------:R-:W-:-:S02]  /*c590*/  IABS R9, R10 ;  /* 0x0000000a00097213 */ /* 0x000fc40000000000 */
[----:B------:R-:W-:Y:S01]  /*c5a0*/  I2F.RP R12, R5 ;  /* 0x00000005000c7306 */ /* 0x000fe20000209400 */
[----:B------:R-:W-:-:S07]  /*c5b0*/  IMAD.MOV R0, RZ, RZ, -R0 ;  /* 0x000000ffff007224 */ /* 0x000fce00078e0a00 */
[----:B-1----:R-:W1:Y:S02]  /*c5c0*/  MUFU.RCP R2, R2 ;  /* 0x0000000200027308 */ /* 0x002e640000001000 */
[----:B-1----:R-:W-:-:S06]  /*c5d0*/  IADD3 R2, R2, 0xffffffe, RZ ;  /* 0x0ffffffe02027810 */ /* 0x002fcc0007ffe0ff */
[----:B------:R-:W1:Y:S02]  /*c5e0*/  F2I.FTZ.U32.TRUNC.NTZ R3, R2 ;  /* 0x0000000200037305 */ /* 0x000e64000021f000 */
[----:B-1----:R-:W-:-:S04]  /*c5f0*/  IMAD.MOV R2, RZ, RZ, -R3 ;  /* 0x000000ffff027224 */ /* 0x002fc800078e0a03 */
[----:B------:R-:W-:Y:S01]  /*c600*/  IMAD R8, R2, R4, RZ ;  /* 0x0000000402087224 */ /* 0x000fe200078e02ff */
[----:B------:R-:W-:-:S05]  /*c610*/  MOV R2, RZ ;  /* 0x000000ff00027202 */ /* 0x000fca0000000f00 */
[----:B------:R-:W-:-:S04]  /*c620*/  IMAD.HI.U32 R8, R3, R8, R2 ;  /* 0x0000000803087227 */ /* 0x000fc800078e0002 */
[----:B------:R-:W-:Y:S02]  /*c630*/  IMAD.MOV.U32 R2, RZ, RZ, R9 ;  /* 0x000000ffff027224 */ /* 0x000fe400078e0009 */
[----:B------:R-:W-:Y:S02]  /*c640*/  IMAD.MOV.U32 R3, RZ, RZ, R0 ;  /* 0x000000ffff037224 */ /* 0x000fe400078e0000 */
[----:B------:R-:W-:-:S04]  /*c650*/  IMAD.HI.U32 R0, R8, R2, RZ ;  /* 0x0000000208007227 */ /* 0x000fc800078e00ff */
[----:B------:R-:W-:Y:S02]  /*c660*/  IMAD R2, R0, R3, R2 ;  /* 0x0000000300027224 */ /* 0x000fe400078e0202 */
[----:B------:R-:W1:Y:S03]  /*c670*/  MUFU.RCP R3, R12 ;  /* 0x0000000c00037308 */ /* 0x000e660000001000 */
[----:B------:R-:W-:Y:S02]  /*c680*/  ISETP.GT.U32.AND P1, PT, R4, R2, PT ;  /* 0x000000020400720c */ /* 0x000fe40003f24070 */
[----:B-1----:R-:W-:-:S11]  /*c690*/  IADD3 R3, R3, 0xffffffe, RZ ;  /* 0x0ffffffe03037810 */ /* 0x002fd60007ffe0ff */
[-C--:B------:R-:W-:Y:S02]  /*c6a0*/  @!P1 IADD3 R2, R2, -R4.reuse, RZ ;  /* 0x8000000402029210 */ /* 0x080fe40007ffe0ff */
[----:B------:R-:W-:Y:S01]  /*c6b0*/  @!P1 IADD3 R0, R0, 0x1, RZ ;  /* 0x0000000100009810 */ /* 0x000fe20007ffe0ff */
[----:B------:R-:W1:Y:S01]  /*c6c0*/  F2I.FTZ.U32.TRUNC.NTZ R3, R3 ;  /* 0x0000000300037305 */ /* 0x000e62000021f000 */
[----:B------:R-:W-:Y:S02]  /*c6d0*/  ISETP.GE.U32.AND P2, PT, R2, R4, PT ;  /* 0x000000040200720c */ /* 0x000fe40003f46070 */
[----:B------:R-:W-:Y:S02]  /*c6e0*/  LOP3.LUT R2, R10, R6, RZ, 0x3c, !PT ;  /* 0x000000060a027212 */ /* 0x000fe400078e3cff */
[----:B------:R-:W-:Y:S02]  /*c6f0*/  ISETP.NE.AND P1, PT, R6, RZ, PT ;  /* 0x000000ff0600720c */ /* 0x000fe40003f25270 */
[----:B------:R-:W-:-:S07]  /*c700*/  ISETP.GE.AND P0, PT, R2, RZ, PT ;  /* 0x000000ff0200720c */ /* 0x000fce0003f06270 */
[----:B------:R-:W-:Y:S01]  /*c710*/  @P2 IADD3 R0, R0, 0x1, RZ ;  /* 0x0000000100002810 */ /* 0x000fe20007ffe0ff */
[----:B-1----:R-:W-:-:S04]  /*c720*/  IMAD.MOV R2, RZ, RZ, -R3 ;  /* 0x000000ffff027224 */ /* 0x002fc800078e0a03 */
[----:B------:R-:W-:Y:S01]  /*c730*/  IMAD.MOV.U32 R4, RZ, RZ, R2 ;  /* 0x000000ffff047224 */ /* 0x000fe200078e0002 */
[----:B------:R-:W-:Y:S01]  /*c740*/  IABS R2, R7 ;  /* 0x0000000700027213 */ /* 0x000fe20000000000 */
[----:B------:R-:W-:Y:S01]  /*c750*/  @!P0 IMAD.MOV R0, RZ, RZ, -R0 ;  /* 0x000000ffff008224 */ /* 0x000fe200078e0a00 */
[----:B------:R-:W-:Y:S01]  /*c760*/  @!P1 LOP3.LUT R0, RZ, R6, RZ, 0x33, !PT ;  /* 0x00000006ff009212 */ /* 0x000fe200078e33ff */
[----:B------:R-:W-:Y:S01]  /*c770*/  IMAD R4, R4, R5, RZ ;  /* 0x0000000504047224 */ /* 0x000fe200078e02ff */
[----:B------:R-:W-:Y:S01]  /*c780*/  IADD3 R8, RZ, -R2, RZ ;  /* 0x80000002ff087210 */ /* 0x000fe20007ffe0ff */
[----:B------:R-:W-:Y:S01]  /*c790*/  IMAD.MOV.U32 R2, RZ, RZ, RZ ;  /* 0x000000ffff027224 */ /* 0x000fe200078e00ff */
[----:B------:R-:W-:Y:S01]  /*c7a0*/  IABS R9, R0 ;  /* 0x0000000000097213 */ /* 0x000fe20000000000 */
[----:B------:R-:W-:Y:S02]  /*c7b0*/  IMAD R6, R0, R6, RZ ;  /* 0x0000000600067224 */ /* 0x000fe400078e02ff */
[----:B------:R-:W-:Y:S01]  /*c7c0*/  IMAD.HI.U32 R2, R3, R4, R2 ;  /* 0x0000000403027227 */ /* 0x000fe200078e0002 */
[----:B------:R-:W-:-:S02]  /*c7d0*/  MOV R4, R8 ;  /* 0x0000000800047202 */ /* 0x000fc40000000f00 */
[----:B------:R-:W-:Y:S01]  /*c7e0*/  IADD3 R213, R10, -R6, RZ ;  /* 0x800000060ad57210 */ /* 0x000fe20007ffe0ff */
[----:B------:R-:W-:-:S04]  /*c7f0*/  IMAD.MOV.U32 R3, RZ, RZ, R9 ;  /* 0x000000ffff037224 */ /* 0x000fc800078e0009 */
        /* <DEDUP_REMOVED lines=11> */
[----:B------:R-:W-:-:S04]  /*c8b0*/  @!P1 LOP3.LUT R2, RZ, R7, RZ, 0x33, !PT ;  /* 0x00000007ff029212 */ /* 0x000fc800078e33ff */
[----:B------:R-:W-:Y:S01]  /*c8c0*/  IADD3 R3, -R2, RZ, RZ ;  /* 0x000000ff02037210 */ /* 0x000fe20007ffe1ff */
[----:B------:R-:W-:-:S04]  /*c8d0*/  IMAD R2, R7, 0x1000000, R2 ;  /* 0x0100000007027824 */ /* 0x000fc800078e0202 */
[----:B------:R-:W-:-:S04]  /*c8e0*/  IMAD R0, R7, R3, R0 ;  /* 0x0000000307007224 */ /* 0x000fc800078e0200 */
[----:B------:R-:W-:Y:S01]  /*c8f0*/  IMAD R214, R0, 0x10000, R2 ;  /* 0x0001000000d67824 */ /* 0x000fe200078e0202 */
[----:B------:R-:W-:Y:S05]  /*c900*/  BRA `(.L_x_119) ;  /* 0x0000004000007947 */ /* 0x000fea0003800000 */
.L_x_110:
[----:B------:R-:W-:Y:S01]  /*c910*/  IMAD.MOV.U32 R212, RZ, RZ, R9 ;  /* 0x000000ffffd47224 */ /* 0x000fe200078e0009 */
[----:B------:R-:W-:Y:S01]  /*c920*/  MOV R214, RZ ;  /* 0x000000ff00d67202 */ /* 0x000fe20000000f00 */
[----:B------:R-:W-:Y:S01]  /*c930*/  IMAD.MOV.U32 R213, RZ, RZ, RZ ;  /* 0x000000ffffd57224 */ /* 0x000fe200078e00ff */
[----:B------:R-:W-:Y:S02]  /*c940*/  MOV R215, c[0x0][0x53c] ;  /* 0x00014f0000d77a02 */ /* 0x000fe40000000f00 */
.L_x_119:
[----:B------:R-:W-:Y:S05]  /*c950*/  BSYNC B1 ;  /* 0x0000000000017941 */ /* 0x000fea0003800000 */
.L_x_108:
[----:B------:R-:W-:Y:S01]  /*c960*/  WARPSYNC 0xffffffff ;  /* 0xffffffff00007948 */ /* 0x000fe20003800000 */
[----:B------:R-:W-:Y:S01]  /*c970*/  BAR.SYNC.DEFER_BLOCKING 0x4, 0x100 ;  /* 0x0104000000007b1d */ /* 0x000fe20000010000 */
[----:B------:R-:W-:-:S13]  /*c980*/  ISETP.NE.AND P0, PT, R13, RZ, PT ;  /* 0x000000ff0d00720c */ /* 0x000fda0003f05270 */
[----:B------:R2:W-:Y:S04]  /*c990*/  @!P0 STS.128 [0x18100], R212 ;  /* 0x018100d4ff008388 */ /* 0x0005e80000000c00 */
[----:B------:R-:W-:Y:S06]  /*c9a0*/  BAR.ARV 0x5, 0x100 ;  /* 0x0144000000007b1d */ /* 0x000fec0000002000 */
.L_x_103:
[----:B-1----:R-:W-:-:S13]  /*c9b0*/  ISETP.GE.AND P0, PT, R215, c[0x0][0x53c], PT ;  /* 0x00014f00d7007a0c */ /* 0x002fda0003f06270 */
[----:B--23--:R-:W-:Y:S01]  /*c9c0*/  @P0 CALL.REL.NOINC `(.L_x_120) ;  /* 0x0000001000000944 */ /* 0x00cfe20003c00000 */
[----:B------:R-:W-:Y:S05]  /*c9d0*/  BRA `(.L_x_121) ;  /* 0xffff4b9000007947 */ /* 0x000fea000383ffff */
.L_x_120:
[----:B------:R-:W-:Y:S05]  /*c9e0*/  EXIT ;  /* 0x000000000000794d */ /* 0x000fea0003800000 */
.L_x_22:
[----:B------:R-:W-:Y:S01]  /*c9f0*/  IMAD.MOV.U32 R0, RZ, RZ, R5 ;  /* 0x000000ffff007224 */ /* 0x000fe200078e0005 */
[----:B------:R-:W-:Y:S02]  /*ca00*/  MOV R2, 0x1 ;  /* 0x0000000100027802 */ /* 0x000fe40000000f00 */
[----:B------:R-:W-:Y:S02]  /*ca10*/  MOV R3, 0xca30 ;  /* 0x0000ca3000037802 */ /* 0x000fe40000000f00 */
[----:B--2---:R-:W-:Y:S05]  /*ca20*/  CALL.REL.NOINC `($__internal_2_$__cuda_sm70_shflsync_up_p) ;  /* 0x00001f7000007944 */ /* 0x004fea0003c00000 */
[----:B------:R-:W-:Y:S01]  /*ca30*/  MOV R0, R4 ;  /* 0x0000000400007202 */ /* 0x000fe20000000f00 */
[----:B------:R-:W-:Y:S05]  /*ca40*/  BRA `(.L_x_122) ;  /* 0xffff3a0000007947 */ /* 0x000fea000383ffff */
.L_x_23:
[----:B------:R-:W-:Y:S01]  /*ca50*/  IMAD.MOV.U32 R0, RZ, RZ, R5 ;  /* 0x000000ffff007224 */ /* 0x000fe200078e0005 */
[----:B------:R-:W-:Y:S02]  /*ca60*/  MOV R2, 0x2 ;  /* 0x0000000200027802 */ /* 0x000fe40000000f00 */
[----:B------:R-:W-:Y:S02]  /*ca70*/  MOV R3, 0xca90 ;  /* 0x0000ca9000037802 */ /* 0x000fe40000000f00 */
[----:B--2---:R-:W-:Y:S05]  /*ca80*/  CALL.REL.NOINC `($__internal_2_$__cuda_sm70_shflsync_up_p) ;  /* 0x00001f1000007944 */ /* 0x004fea0003c00000 */
[----:B------:R-:W-:Y:S01]  /*ca90*/  SEL R0, R4, RZ, P4 ;  /* 0x000000ff04007207 */ /* 0x000fe20002000000 */
[----:B------:R-:W-:Y:S01]  /*caa0*/  IMAD.MOV.U32 R2, RZ, RZ, 0x4 ;  /* 0x00000004ff027424 */ /* 0x000fe200078e00ff */
[----:B------:R-:W-:-:S03]  /*cab0*/  MOV R3, 0xcae0 ;  /* 0x0000cae000037802 */ /* 0x000fc60000000f00 */
[----:B------:R-:W-:Y:S02]  /*cac0*/  IMAD.IADD R0, R5, 0x1, R0 ;  /* 0x0000000105007824 */ /* 0x000fe400078e0200 */
[----:B------:R-:W-:Y:S05]  /*cad0*/  CALL.REL.NOINC `($__internal_2_$__cuda_sm70_shflsync_up_p) ;  /* 0x00001ec000007944 */ /* 0x000fea0003c00000 */
        /* <DEDUP_REMOVED lines=12> */
[----:B------:R-:W-:Y:S02]  /*cba0*/  MOV R3, 0x1f ;  /* 0x0000001f00037802 */ /* 0x000fe40000000f00 */
[----:B------:R-:W-:Y:S01]  /*cbb0*/  MOV R2, 0xcbf0 ;  /* 0x0000cbf000027802 */ /* 0x000fe20000000f00 */
[----:B------:R-:W-:-:S04]  /*cbc0*/  IMAD.IADD R4, R0, 0x1, R4 ;  /* 0x0000000100047824 */ /* 0x000fc800078e0204 */
[----:B------:R-:W-:Y:S02]  /*cbd0*/  IMAD.MOV.U32 R191, RZ, RZ, R4 ;  /* 0x000000ffffbf7224 */ /* 0x000fe400078e0004 */
[----:B------:R-:W-:Y:S05]  /*cbe0*/  CALL.REL.NOINC `($__internal_1_$__cuda_sm70_shflsync_idx_p) ;  /* 0x00001d4000007944 */ /* 0x000fea0003c00000 */
[----:B-----5:R-:W-:Y:S01]  /*cbf0*/  MOV R0, R191 ;  /* 0x000000bf00007202 */ /* 0x020fe20000000f00 */
[----:B-1----:R-:W-:Y:S05]  /*cc00*/  BRA `(.L_x_123) ;  /* 0xffff394000007947 */ /* 0x002fea000383ffff */
.L_x_25:
[----:B------:R-:W-:Y:S02]  /*cc10*/  SEL R0, RZ, 0x1, P0 ;  /* 0x00000001ff007807 */ /* 0x000fe40000000000 */
[----:B------:R-:W-:Y:S02]  /*cc20*/  MOV R2, 0xcc40 ;  /* 0x0000cc4000027802 */ /* 0x000fe40000000f00 */
[----:B------:R-:W-:Y:S05]  /*cc30*/  CALL.REL.NOINC `($__internal_3_$__cuda_sm70_votesync_ballot) ;  /* 0x00001dd000007944 */ /* 0x000fea0003c00000 */
[----:B------:R-:W-:Y:S05]  /*cc40*/  BRA `(.L_x_124) ;  /* 0xffff399000007947 */ /* 0x000fea000383ffff */
.L_x_26:
[----:B------:R-:W-:Y:S01]  /*cc50*/  IMAD.MOV.U32 R191, RZ, RZ, R8 ;  /* 0x000000ffffbf7224 */ /* 0x000fe200078e0008 */
[----:B--2---:R-:W-:Y:S01]  /*cc60*/  MOV R190, R215 ;  /* 0x000000d700be7202 */ /* 0x004fe20000000f00 */
[----:B------:R-:W-:Y:S01]  /*cc70*/  IMAD.MOV.U32 R3, RZ, RZ, 0x1f ;  /* 0x0000001fff037424 */ /* 0x000fe200078e00ff */
[----:B------:R-:W-:Y:S02]  /*cc80*/  MOV R2, 0xcca0 ;  /* 0x0000cca000027802 */ /* 0x000fe40000000f00 */
[----:B-1----:R-:W-:Y:S05]  /*cc90*/  CALL.REL.NOINC `($__internal_1_$__cuda_sm70_shflsync_idx_p) ;  /* 0x00001c9000007944 */ /* 0x002fea0003c00000 */
[----:B------:R-:W-:Y:S01]  /*cca0*/  IMAD.MOV.U32 R11, RZ, RZ, R191 ;  /* 0x000000ffff0b7224 */ /* 0x000fe200078e00bf */
[----:B------:R-:W-:Y:S01]  /*ccb0*/  MOV R191, R7 ;  /* 0x0000000700bf7202 */ /* 0x000fe20000000f00 */
[----:B------:R-:W-:Y:S01]  /*ccc0*/  IMAD.MOV.U32 R6, RZ, RZ, RZ ;  /* 0x000000ffff067224 */ /* 0x000fe200078e00ff */
[----:B------:R-:W-:Y:S01]  /*ccd0*/  MOV R190, R215 ;  /* 0x000000d700be7202 */ /* 0x000fe20000000f00 */
[----:B------:R-:W-:Y:S01]  /*cce0*/  IMAD.MOV.U32 R3, RZ, RZ, 0x1f ;  /* 0x0000001fff037424 */ /* 0x000fe200078e00ff */
[----:B------:R-:W-:-:S02]  /*ccf0*/  MOV R2, 0xcd10 ;  /* 0x0000cd1000027802 */ /* 0x000fc40000000f00 */
[----:B-1---5:R-:W-:Y:S05]  /*cd00*/  CALL.REL.NOINC `($__internal_1_$__cuda_sm70_shflsync_idx_p) ;  /* 0x00001c2000007944 */ /* 0x022fea0003c00000 */
[----:B------:R-:W-:Y:S01]  /*cd10*/  MOV R10, R191 ;  /* 0x000000bf000a7202 */ /* 0x000fe20000000f00 */
[----:B-1---5:R-:W-:Y:S05]  /*cd20*/  BRA `(.L_x_125) ;  /* 0xffff390000007947 */ /* 0x022fea000383ffff */
.L_x_29:
[----:B------:R-:W-:Y:S01]  /*cd30*/  IMAD.MOV.U32 R191, RZ, RZ, R4 ;  /* 0x000000ffffbf7224 */ /* 0x000fe200078e0004 */
[----:B------:R-:W-:-:S02]  /*cd40*/  MOV R3, 0x1f ;  /* 0x0000001f00037802 */ /* 0x000fc40000000f00 */
[----:B------:R-:W-:Y:S02]  /*cd50*/  MOV R2, 0xcd70 ;  /* 0x0000cd7000027802 */ /* 0x000fe40000000f00 */
[----:B-1234-:R-:W-:Y:S05]  /*cd60*/  CALL.REL.NOINC `($__internal_1_$__cuda_sm70_shflsync_idx_p) ;  /* 0x00001bc000007944 */ /* 0x01efea0003c00000 */
[----:B------:R-:W-:Y:S01]  /*cd70*/  MOV R6, R191 ;  /* 0x000000bf00067202 */ /* 0x000fe20000000f00 */
[----:B-1---5:R-:W-:Y:S05]  /*cd80*/  BRA `(.L_x_28) ;  /* 0xffff390000007947 */ /* 0x022fea000383ffff */
.L_x_37:
[----:B------:R-:W-:Y:S01]  /*cd90*/  IMAD.MOV.U32 R191, RZ, RZ, R9 ;  /* 0x000000ffffbf7224 */ /* 0x000fe200078e0009 */
[----:B------:R-:W-:Y:S01]  /*cda0*/  MOV R190, RZ ;  /* 0x000000ff00be7202 */ /* 0x000fe20000000f00 */
[----:B------:R-:W-:Y:S01]  /*cdb0*/  IMAD.MOV.U32 R3, RZ, RZ, 0x181f ;  /* 0x0000181fff037424 */ /* 0x000fe200078e00ff */
[----:B------:R-:W-:Y:S02]  /*cdc0*/  MOV R2, 0xcde0 ;  /* 0x0000cde000027802 */ /* 0x000fe40000000f00 */
[----:B-----5:R-:W-:Y:S05]  /*cdd0*/  CALL.REL.NOINC `($__internal_1_$__cuda_sm70_shflsync_idx_p) ;  /* 0x00001b5000007944 */ /* 0x020fea0003c00000 */
[----:B------:R-:W-:Y:S01]  /*cde0*/  MOV R8, R191 ;  /* 0x000000bf00087202 */ /* 0x000fe20000000f00 */
[----:B-1---5:R-:W-:Y:S05]  /*cdf0*/  BRA `(.L_x_126) ;  /* 0xffff538000007947 */ /* 0x022fea000383ffff */
.L_x_38:
[----:B------:R-:W-:Y:S01]  /*ce00*/  IMAD.MOV.U32 R191, RZ, RZ, R12 ;  /* 0x000000ffffbf7224 */ /* 0x000fe200078e000c */
[----:B------:R-:W-:Y:S01]  /*ce10*/  MOV R190, RZ ;  /* 0x000000ff00be7202 */ /* 0x000fe20000000f00 */
[----:B------:R-:W-:Y:S01]  /*ce20*/  IMAD.MOV.U32 R3, RZ, RZ, 0x181f ;  /* 0x0000181fff037424 */ /* 0x000fe200078e00ff */
[----:B------:R-:W-:Y:S02]  /*ce30*/  MOV R2, 0xce50 ;  /* 0x0000ce5000027802 */ /* 0x000fe40000000f00 */
[----:B-12--5:R-:W-:Y:S05]  /*ce40*/  CALL.REL.NOINC `($__internal_1_$__cuda_sm70_shflsync_idx_p) ;  /* 0x00001ae000007944 */ /* 0x026fea0003c00000 */
[----:B-----5:R-:W-:Y:S01]  /*ce50*/  MOV R0, R191 ;  /* 0x000000bf00007202 */ /* 0x020fe20000000f00 */
[----:B-1----:R-:W-:Y:S05]  /*ce60*/  BRA `(.L_x_127) ;  /* 0xffff533000007947 */ /* 0x002fea000383ffff */
.L_x_41:
[----:B------:R-:W-:Y:S01]  /*ce70*/  IMAD.MOV.U32 R191, RZ, RZ, R9 ;  /* 0x000000ffffbf7224 */ /* 0x000fe200078e0009 */
[----:B------:R-:W-:Y:S01]  /*ce80*/  MOV R190, 0x1 ;  /* 0x0000000100be7802 */ /* 0x000fe20000000f00 */
[----:B--2---:R-:W-:Y:S01]  /*ce90*/  IMAD.MOV.U32 R3, RZ, RZ, 0x181f ;  /* 0x0000181fff037424 */ /* 0x004fe200078e00ff */
[----:B------:R-:W-:-:S02]  /*cea0*/  MOV R2, 0xcec0 ;  /* 0x0000cec000027802 */ /* 0x000fc40000000f00 */
[----:B-1-345:R-:W-:Y:S05]  /*ceb0*/  CALL.REL.NOINC `($__internal_1_$__cuda_sm70_shflsync_idx_p) ;  /* 0x00001a7000007944 */ /* 0x03afea0003c00000 */
[----:B------:R-:W-:Y:S01]  /*cec0*/  IMAD.MOV.U32 R8, RZ, RZ, R191 ;  /* 0x000000ffff087224 */ /* 0x000fe200078e00bf */
[----:B------:R-:W-:Y:S01]  /*ced0*/  MOV R190, 0x1 ;  /* 0x0000000100be7802 */ /* 0x000fe20000000f00 */
[----:B------:R-:W-:Y:S01]  /*cee0*/  IMAD.MOV.U32 R191, RZ, RZ, R12 ;  /* 0x000000ffffbf7224 */ /* 0x000fe200078e000c */
[----:B------:R-:W-:-:S02]  /*cef0*/  MOV R3, 0x181f ;  /* 0x0000181f00037802 */ /* 0x000fc40000000f00 */
[----:B------:R-:W-:Y:S02]  /*cf00*/  MOV R2, 0xcf20 ;  /* 0x0000cf2000027802 */ /* 0x000fe40000000f00 */
[----:B-1---5:R-:W-:Y:S05]  /*cf10*/  CALL.REL.NOINC `($__internal_1_$__cuda_sm70_shflsync_idx_p) ;  /* 0x00001a1000007944 */ /* 0x022fea0003c00000 */
[----:B-----5:R-:W-:Y:S01]  /*cf20*/  MOV R0, R191 ;  /* 0x000000bf00007202 */ /* 0x020fe20000000f00 */
[----:B-1----:R-:W-:Y:S05]  /*cf30*/  BRA `(.L_x_128) ;  /* 0xffff53e000007947 */ /* 0x002fea000383ffff */
.L_x_44:
[----:B------:R-:W-:Y:S01]  /*cf40*/  IMAD.MOV.U32 R191, RZ, RZ, R9 ;  /* 0x000000ffffbf7224 */ /* 0x000fe200078e0009 */
[----:B------:R-:W-:Y:S01]  /*cf50*/  MOV R190, 0x2 ;  /* 0x0000000200be7802 */ /* 0x000fe20000000f00 */
[----:B-1----:R-:W-:Y:S01]  /*cf60*/  IMAD.MOV.U32 R3, RZ, RZ, 0x181f ;  /* 0x0000181fff037424 */ /* 0x002fe200078e00ff */
[----:B------:R-:W-:Y:S02]  /*cf70*/  MOV R2, 0xcf90 ;  /* 0x0000cf9000027802 */ /* 0x000fe40000000f00 */
[----:B--2345:R-:W-:Y:S05]  /*cf80*/  CALL.REL.NOINC `($__internal_1_$__cuda_sm70_shflsync_idx_p) ;  /* 0x000019a000007944 */ /* 0x03cfea0003c00000 */
[----:B------:R-:W-:Y:S01]  /*cf90*/  MOV R8, R191 ;  /* 0x000000bf00087202 */ /* 0x000fe20000000f00 */
[----:B-1---5:R-:W-:Y:S05]  /*cfa0*/  BRA `(.L_x_129) ;  /* 0xffff54d000007947 */ /* 0x022fea000383ffff */
.L_x_45:
[----:B------:R-:W-:Y:S01]  /*cfb0*/  IMAD.MOV.U32 R191, RZ, RZ, R12 ;  /* 0x000000ffffbf7224 */ /* 0x000fe200078e000c */
[----:B------:R-:W-:Y:S01]  /*cfc0*/  MOV R190, 0x2 ;  /* 0x0000000200be7802 */ /* 0x000fe20000000f00 */
[----:B------:R-:W-:Y:S01]  /*cfd0*/  IMAD.MOV.U32 R3, RZ, RZ, 0x181f ;  /* 0x0000181fff037424 */ /* 0x000fe200078e00ff */
[----:B------:R-:W-:Y:S02]  /*cfe0*/  MOV R2, 0xd000 ;  /* 0x0000d00000027802 */ /* 0x000fe40000000f00 */
[----:B-12345:R-:W-:Y:S05]  /*cff0*/  CALL.REL.NOINC `($__internal_1_$__cuda_sm70_shflsync_idx_p) ;  /* 0x0000193000007944 */ /* 0x03efea0003c00000 */
[----:B-----5:R-:W-:Y:S01]  /*d000*/  MOV R0, R191 ;  /* 0x000000bf00007202 */ /* 0x020fe20000000f00 */
[----:B-1----:R-:W-:Y:S05]  /*d010*/  BRA `(.L_x_130) ;  /* 0xffff548000007947 */ /* 0x002fea000383ffff */
.L_x_48:
[----:B------:R-:W-:Y:S01]  /*d020*/  IMAD.MOV.U32 R191, RZ, RZ, R9 ;  /* 0x000000ffffbf7224 */ /* 0x000fe200078e0009 */
[----:B------:R-:W-:Y:S01]  /*d030*/  MOV R190, 0x3 ;  /* 0x0000000300be7802 */ /* 0x000fe20000000f00 */
[----:B-1----:R-:W-:Y:S01]  /*d040*/  IMAD.MOV.U32 R3, RZ, RZ, 0x181f ;  /* 0x0000181fff037424 */ /* 0x002fe200078e00ff */
[----:B------:R-:W-:-:S02]  /*d050*/  MOV R2, 0xd070 ;  /* 0x0000d07000027802 */ /* 0x000fc40000000f00 */
[----:B--2345:R-:W-:Y:S05]  /*d060*/  CALL.REL.NOINC `($__internal_1_$__cuda_sm70_shflsync_idx_p) ;  /* 0x000018c000007944 */ /* 0x03cfea0003c00000 */
        /* <DEDUP_REMOVED lines=8> */
.L_x_51:
[----:B------:R-:W-:Y:S01]  /*d0f0*/  IMAD.MOV.U32 R191, RZ, RZ, R5 ;  /* 0x000000ffffbf7224 */ /* 0x000fe200078e0005 */
[----:B------:R-:W-:Y:S01]  /*d100*/  MOV R190, RZ ;  /* 0x000000ff00be7202 */ /* 0x000fe20000000f00 */
[----:B------:R-:W-:Y:S01]  /*d110*/  IMAD.MOV.U32 R3, RZ, RZ, 0x181f ;  /* 0x0000181fff037424 */ /* 0x000fe200078e00ff */
[----:B------:R-:W-:Y:S02]  /*d120*/  MOV R2, 0xd140 ;  /* 0x0000d14000027802 */ /* 0x000fe40000000f00 */
[----:B------:R-:W-:Y:S05]  /*d130*/  CALL.REL.NOINC `($__internal_1_$__cuda_sm70_shflsync_idx_p) ;  /* 0x000017f000007944 */ /* 0x000fea0003c00000 */
[----:B------:R-:W-:Y:S01]  /*d140*/  MOV R4, R191 ;  /* 0x000000bf00047202 */ /* 0x000fe20000000f00 */
[----:B-1---5:R-:W-:Y:S05]  /*d150*/  BRA `(.L_x_132) ;  /* 0xffff6a8000007947 */ /* 0x022fea000383ffff */
.L_x_52:
[----:B------:R-:W-:Y:S01]  /*d160*/  IMAD.MOV.U32 R191, RZ, RZ, R10 ;  /* 0x000000ffffbf7224 */ /* 0x000fe200078e000a */
[----:B------:R-:W-:Y:S01]  /*d170*/  MOV R190, RZ ;  /* 0x000000ff00be7202 */ /* 0x000fe20000000f00 */
[----:B------:R-:W-:Y:S01]  /*d180*/  IMAD.MOV.U32 R3, RZ, RZ, 0x181f ;  /* 0x0000181fff037424 */ /* 0x000fe200078e00ff */
[----:B------:R-:W-:Y:S02]  /*d190*/  MOV R2, 0xd1b0 ;  /* 0x0000d1b000027802 */ /* 0x000fe40000000f00 */
[----:B-12---:R-:W-:Y:S05]  /*d1a0*/  CALL.REL.NOINC `($__internal_1_$__cuda_sm70_shflsync_idx_p) ;  /* 0x0000178000007944 */ /* 0x006fea0003c00000 */
[C---:B------:R-:W-:Y:S01]  /*d1b0*/  IADD3 R12, P2, R191.reuse, R118, RZ ;  /* 0x00000076bf0c7210 */ /* 0x040fe20007f5e0ff */
[----:B------:R-:W-:Y:S01]  /*d1c0*/  IMAD.MOV.U32 R190, RZ, RZ, 0x1 ;  /* 0x00000001ffbe7424 */ /* 0x000fe200078e00ff */
[----:B------:R-:W-:-:S02]  /*d1d0*/  IADD3 R6, P1, R191, R119, RZ ;  /* 0x00000077bf067210 */ /* 0x000fc40007f3e0ff */
[----:B------:R-:W-:Y:S01]  /*d1e0*/  IADD3 R2, P0, R191, R120, RZ ;  /* 0x00000078bf027210 */ /* 0x000fe20007f1e0ff */
[C---:B------:R-:W-:Y:S01]  /*d1f0*/  IMAD.X R13, R4.reuse, 0x1, R112, P2 ;  /* 0x00000001040d7824 */ /* 0x040fe200010e0670 */
[----:B------:R-:W-:Y:S01]  /*d200*/  MOV R9, R11 ;  /* 0x0000000b00097202 */ /* 0x000fe20000000f00 */
[C---:B------:R-:W-:Y:S02]  /*d210*/  IMAD.X R7, R4.reuse, 0x1, R113, P1 ;  /* 0x0000000104077824 */ /* 0x040fe400008e0671 */
[----:B------:R-:W-:Y:S01]  /*d220*/  IMAD.X R3, R4, 0x1, R114, P0 ;  /* 0x0000000104037824 */ /* 0x000fe200000e0672 */
[----:B------:R-:W-:Y:S01]  /*d230*/  @!PT LDS RZ, [RZ] ;  /* 0x00000000fffff984 */ /* 0x000fe20000000800 */
[----:B------:R-:W-:Y:S01]  /*d240*/  @!PT LDS RZ, [RZ] ;  /* 0x00000000fffff984 */ /* 0x000fe20000000800 */
[----:B------:R-:W-:Y:S01]  /*d250*/  @!PT LDS RZ, [RZ] ;  /* 0x00000000fffff984 */ /* 0x000fe20000000800 */
[----:B------:R2:W-:Y:S01]  /*d260*/  LDGSTS.E.BYPASS.LTC128B.128 [R187+0x6100], [R12.64], !P5 ;  /* 0x061000000cbb7fae */ /* 0x0005e2000e901d46 */
[----:B------:R-:W-:Y:S01]  /*d270*/  IMAD.MOV.U32 R191, RZ, RZ, R5 ;  /* 0x000000ffffbf7224 */ /* 0x000fe200078e0005 */
[----:B------:R-:W-:Y:S02]  /*d280*/  SEL R5, RZ, 0x10, P4 ;  /* 0x00000010ff057807 */ /* 0x000fe40002000000 */
[----:B------:R2:W-:Y:S01]  /*d290*/  LDGSTS.E.BYPASS.LTC128B.128 [R187+0x8100], [R6.64], !P4 ;  /* 0x0810000006bb7fae */ /* 0x0005e2000e101d46 */
[----:B------:R-:W-:-:S03]  /*d2a0*/  SEL R4, RZ, 0x10, P5 ;  /* 0x00000010ff047807 */ /* 0x000fc60002800000 */
[----:B------:R3:W-:Y:S02]  /*d2b0*/  LDGSTS.E.BYPASS.LTC128B.128 [R187+0xa100], [R2.64], !P3 ;  /* 0x0a10000002bb7fae */ /* 0x0007e4000d901d46 */
[----:B---3--:R-:W-:Y:S02]  /*d2c0*/  MOV R3, 0x181f ;  /* 0x0000181f00037802 */ /* 0x008fe40000000f00 */
[----:B------:R-:W-:Y:S02]  /*d2d0*/  MOV R2, 0xd2f0 ;  /* 0x0000d2f000027802 */ /* 0x000fe40000000f00 */
[----:B-12--5:R-:W-:Y:S05]  /*d2e0*/  CALL.REL.NOINC `($__internal_1_$__cuda_sm70_shflsync_idx_p) ;  /* 0x0000164000007944 */ /* 0x026fea0003c00000 */
[----:B------:R-:W-:Y:S01]  /*d2f0*/  IMAD.MOV.U32 R8, RZ, RZ, R191 ;  /* 0x000000ffff087224 */ /* 0x000fe200078e00bf */
[----:B------:R-:W-:Y:S01]  /*d300*/  MOV R190, 0x1 ;  /* 0x0000000100be7802 */ /* 0x000fe20000000f00 */
[----:B------:R-:W-:Y:S01]  /*d310*/  IMAD.MOV.U32 R191, RZ, RZ, R10 ;  /* 0x000000ffffbf7224 */ /* 0x000fe200078e000a */
[----:B------:R-:W-:Y:S02]  /*d320*/  MOV R3, 0x181f ;  /* 0x0000181f00037802 */ /* 0x000fe40000000f00 */
[----:B------:R-:W-:Y:S02]  /*d330*/  MOV R2, 0xd350 ;  /* 0x0000d35000027802 */ /* 0x000fe40000000f00 */
[----:B-1---5:R-:W-:Y:S05]  /*d340*/  CALL.REL.NOINC `($__internal_1_$__cuda_sm70_shflsync_idx_p) ;  /* 0x000015e000007944 */ /* 0x022fea0003c00000 */
[----:B-----5:R-:W-:Y:S01]  /*d350*/  MOV R0, R191 ;  /* 0x000000bf00007202 */ /* 0x020fe20000000f00 */
[----:B-1----:R-:W-:Y:S05]  /*d360*/  BRA `(.L_x_133) ;  /* 0xffff698000007947 */ /* 0x002fea000383ffff */
.L_x_53:
[----:B------:R-:W-:Y:S01]  /*d370*/  IMAD.MOV.U32 R124, RZ, RZ, R4 ;  /* 0x000000ffff7c7224 */ /* 0x000fe200078e0004 */
[----:B------:R-:W-:-:S02]  /*d380*/  MOV R0, 0x2 ;  /* 0x0000000200007802 */ /* 0x000fc40000000f00 */
[----:B------:R-:W-:Y:S02]  /*d390*/  MOV R2, 0xd3b0 ;  /* 0x0000d3b000027802 */ /* 0x000fe40000000f00 */
[----:B------:R-:W-:Y:S05]  /*d3a0*/  CALL.REL.NOINC `($__internal_0_$__cuda_sm70_shflsync_bfly_p) ;  /* 0x0000152000007944 */ /* 0x000fea0003c00000 */
[----:B------:R-:W-:Y:S01]  /*d3b0*/  FMNMX.FTZ R4, R4, R0, !PT ;  /* 0x0000000004047209 */ /* 0x000fe20007810000 */
[----:B------:R-:W-:Y:S01]  /*d3c0*/  IMAD.MOV.U32 R0, RZ, RZ, 0x1 ;  /* 0x00000001ff007424 */ /* 0x000fe200078e00ff */
[----:B------:R-:W-:-:S03]  /*d3d0*/  MOV R2, 0xd400 ;  /* 0x0000d40000027802 */ /* 0x000fc60000000f00 */
[----:B------:R-:W-:Y:S02]  /*d3e0*/  IMAD.MOV.U32 R124, RZ, RZ, R4 ;  /* 0x000000ffff7c7224 */ /* 0x000fe400078e0004 */
[----:B------:R-:W-:Y:S05]  /*d3f0*/  CALL.REL.NOINC `($__internal_0_$__cuda_sm70_shflsync_bfly_p) ;  /* 0x000014d000007944 */ /* 0x000fea0003c00000 */
[----:B------:R-:W-:Y:S01]  /*d400*/  FMNMX.FTZ R125, R4, R0, !PT ;  /* 0x00000000047d7209 */ /* 0x000fe20007810000 */
[----:B------:R-:W-:Y:S01]  /*d410*/  IMAD.MOV.U32 R124, RZ, RZ, R5 ;  /* 0x000000ffff7c7224 */ /* 0x000fe200078e0005 */
[----:B------:R-:W-:Y:S01]  /*d420*/  MOV R2, 0xd450 ;  /* 0x0000d45000027802 */ /* 0x000fe20000000f00 */
[----:B------:R-:W-:Y:S02]  /*d430*/  IMAD.MOV.U32 R0, RZ, RZ, 0x2 ;  /* 0x00000002ff007424 */ /* 0x000fe400078e00ff */
[----:B------:R-:W-:Y:S05]  /*d440*/  CALL.REL.NOINC `($__internal_0_$__cuda_sm70_shflsync_bfly_p) ;  /* 0x0000148000007944 */ /* 0x000fea0003c00000 */
[----:B------:R-:W-:Y:S01]  /*d450*/  FMNMX.FTZ R5, R5, R0, !PT ;  /* 0x0000000005057209 */ /* 0x000fe20007810000 */
[----:B------:R-:W-:Y:S01]  /*d460*/  IMAD.MOV.U32 R0, RZ, RZ, 0x1 ;  /* 0x00000001ff007424 */ /* 0x000fe200078e00ff */
[----:B------:R-:W-:-:S03]  /*d470*/  MOV R2, 0xd4a0 ;  /* 0x0000d4a000027802 */ /* 0x000fc60000000f00 */
[----:B------:R-:W-:Y:S02]  /*d480*/  IMAD.MOV.U32 R124, RZ, RZ, R5 ;  /* 0x000000ffff7c7224 */ /* 0x000fe400078e0005 */
[----:B------:R-:W-:Y:S05]  /*d490*/  CALL.REL.NOINC `($__internal_0_$__cuda_sm70_shflsync_bfly_p) ;  /* 0x0000143000007944 */ /* 0x000fea0003c00000 */
[----:B------:R-:W-:Y:S01]  /*d4a0*/  MOV R3, R0 ;  /* 0x0000000000037202 */ /* 0x000fe20000000f00 */
[----:B------:R-:W-:Y:S05]  /*d4b0*/  BRA `(.L_x_134) ;  /* 0xffff6f1000007947 */ /* 0x000fea000383ffff */
.L_x_55:
[----:B--234-:R-:W-:Y:S01]  /*d4c0*/  MOV R190, RZ ;  /* 0x000000ff00be7202 */ /* 0x01cfe20000000f00 */
[----:B------:R-:W-:Y:S01]  /*d4d0*/  IMAD.MOV.U32 R191, RZ, RZ, R7 ;  /* 0x000000ffffbf7224 */ /* 0x000fe200078e0007 */
[----:B------:R-:W-:Y:S01]  /*d4e0*/  MOV R2, 0xd510 ;  /* 0x0000d51000027802 */ /* 0x000fe20000000f00 */
[----:B------:R-:W-:Y:S02]  /*d4f0*/  IMAD.MOV.U32 R3, RZ, RZ, 0x181f ;  /* 0x0000181fff037424 */ /* 0x000fe400078e00ff */
[----:B-1----:R-:W-:Y:S05]  /*d500*/  CALL.REL.NOINC `($__internal_1_$__cuda_sm70_shflsync_idx_p) ;  /* 0x0000142000007944 */ /* 0x002fea0003c00000 */
[----:B------:R-:W-:Y:S01]  /*d510*/  MOV R2, R191 ;  /* 0x000000bf00027202 */ /* 0x000fe20000000f00 */
[----:B-1---5:R-:W-:-:S05]  /*d520*/  BRA `(.L_x_135) ;  /* 0xffff836000007947 */ /* 0x022fca000383ffff */
.L_x_58:
[----:B------:R-:W-:Y:S01]  /*d530*/  MOV R190, RZ ;  /* 0x000000ff00be7202 */ /* 0x000fe20000000f00 */
[----:B------:R-:W-:Y:S01]  /*d540*/  IMAD.MOV.U32 R191, RZ, RZ, R125 ;  /* 0x000000ffffbf7224 */ /* 0x000fe200078e007d */
[----:B------:R-:W-:Y:S01]  /*d550*/  MOV R2, 0xd580 ;  /* 0x0000d58000027802 */ /* 0x000fe20000000f00 */
[----:B------:R-:W-:Y:S02]  /*d560*/  IMAD.MOV.U32 R3, RZ, RZ, 0x181f ;  /* 0x0000181fff037424 */ /* 0x000fe400078e00ff */
[----:B------:R-:W-:Y:S05]  /*d570*/  CALL.REL.NOINC `($__internal_1_$__cuda_sm70_shflsync_idx_p) ;  /* 0x000013b000007944 */ /* 0x000fea0003c00000 */
[----:B------:R-:W-:Y:S01]  /*d580*/  MOV R124, R191 ;  /* 0x000000bf007c7202 */ /* 0x000fe20000000f00 */
[----:B-1---5:R-:W-:-:S05]  /*d590*/  BRA `(.L_x_136) ;  /* 0xffff911000007947 */ /* 0x022fca000383ffff */
.L_x_59:
[----:B------:R-:W-:Y:S01]  /*d5a0*/  MOV R190, RZ ;  /* 0x000000ff00be7202 */ /* 0x000fe20000000f00 */
[----:B------:R-:W-:Y:S01]  /*d5b0*/  IMAD.MOV.U32 R191, RZ, RZ, R138 ;  /* 0x000000ffffbf7224 */ /* 0x000fe200078e008a */
[----:B------:R-:W-:Y:S01]  /*d5c0*/  MOV R2, 0xd5f0 ;  /* 0x0000d5f000027802 */ /* 0x000fe20000000f00 */
[----:B------:R-:W-:Y:S02]  /*d5d0*/  IMAD.MOV.U32 R3, RZ, RZ, 0x181f ;  /* 0x0000181fff037424 */ /* 0x000fe400078e00ff */
[----:B-12---:R-:W-:Y:S05]  /*d5e0*/  CALL.REL.NOINC `($__internal_1_$__cuda_sm70_shflsync_idx_p) ;  /* 0x0000134000007944 */ /* 0x006fea0003c00000 */
[C---:B------:R-:W-:Y:S01]  /*d5f0*/  IADD3 R2, -R192.reuse, 0x10, RZ ;  /* 0x00000010c0027810 */ /* 0x040fe20007ffe1ff */
[----:B------:R-:W-:Y:S01]  /*d600*/  IMAD.MOV.U32 R190, RZ, RZ, 0x1 ;  /* 0x00000001ffbe7424 */ /* 0x000fe200078e00ff */
[----:B------:R-:W-:Y:S02]  /*d610*/  ISETP.NE.U32.AND P2, PT, R192, RZ, PT ;  /* 0x000000ffc000720c */ /* 0x000fe40003f45070 */
[----:B------:R-:W-:Y:S04]  /*d620*/  LOP3.LUT R2, R2, 0xf, RZ, 0xc0, !PT ;  /* 0x0000000f02027812 */ /* 0x000fe800078ec0ff */
[----:B------:R-:W-:Y:S04]  /*d630*/  IADD3 R2, P4, P3, R2, R191, R142 ;  /* 0x000000bf02027210 */ /* 0x000fe80007b9e08e */
[----:B------:R-:W-:Y:S05]  /*d640*/  IADD3.X R3, RZ, R124, R140, P4, P3 ;  /* 0x0000007cff037210 */ /* 0x000fea00027e648c */
[----:B------:R-:W-:Y:S01]  /*d650*/  @!PT LDS RZ, [RZ] ;  /* 0x00000000fffff984 */ /* 0x000fe20000000800 */
[----:B------:R-:W-:Y:S01]  /*d660*/  @!PT LDS RZ, [RZ] ;  /* 0x00000000fffff984 */ /* 0x000fe20000000800 */
[----:B------:R-:W-:Y:S01]  /*d670*/  @!PT LDS RZ, [RZ] ;  /* 0x00000000fffff984 */ /* 0x000fe20000000800 */
[----:B------:R2:W-:Y:S01]  /*d680*/  LDGSTS.E.BYPASS.LTC128B.128.ZFILL [R187+0x6100], [R2.64], P2 ;  /* 0x0610000002bb7fae */ /* 0x0005e20009141d46 */
[C---:B------:R-:W-:Y:S05]  /*d690*/  IADD3 R136, P2, R191.reuse, R143, RZ ;  /* 0x0000008fbf887210 */ /* 0x040fea0007f5e0ff */
[C---:B------:R-:W-:Y:S05]  /*d6a0*/  IMAD.X R137, R124.reuse, 0x1, R139, P2 ;  /* 0x000000017c897824 */ /* 0x040fea00010e068b */
[----:B------:R3:W-:Y:S01]  /*d6b0*/  LDGSTS.E.BYPASS.LTC128B.128 [R187+0x8100], [R136.64], !P0 ;  /* 0x0810000088bb7fae */ /* 0x0007e2000c101d46 */
[----:B--2---:R-:W-:Y:S01]  /*d6c0*/  IADD3 R2, P2, R191, R144, RZ ;  /* 0x00000090bf027210 */ /* 0x004fe20007f5e0ff */
[----:B------:R-:W-:Y:S04]  /*d6d0*/  IMAD.MOV.U32 R191, RZ, RZ, R125 ;  /* 0x000000ffffbf7224 */ /* 0x000fe800078e007d */
[----:B------:R-:W-:Y:S05]  /*d6e0*/  IMAD.X R3, R124, 0x1, R141, P2 ;  /* 0x000000017c037824 */ /* 0x000fea00010e068d */
[----:B------:R2:W-:Y:S02]  /*d6f0*/  LDGSTS.E.BYPASS.LTC128B.128 [R187+0xa100], [R2.64], !P1 ;  /* 0x0a10000002bb7fae */ /* 0x0005e4000c901d46 */
[----:B--2---:R-:W-:Y:S01]  /*d700*/  MOV R2, 0xd730 ;  /* 0x0000d73000027802 */ /* 0x004fe20000000f00 */
[----:B------:R-:W-:Y:S02]  /*d710*/  IMAD.MOV.U32 R3, RZ, RZ, 0x181f ;  /* 0x0000181fff037424 */ /* 0x000fe400078e00ff */
[----:B-1-3-5:R-:W-:Y:S05]  /*d720*/  CALL.REL.NOINC `($__internal_1_$__cuda_sm70_shflsync_idx_p) ;  /* 0x0000120000007944 */ /* 0x02afea0003c00000 */
[----:B------:R-:W-:Y:S01]  /*d730*/  MOV R190, 0x1 ;  /* 0x0000000100be7802 */ /* 0x000fe20000000f00 */
[----:B------:R-:W-:Y:S01]  /*d740*/  IMAD.MOV.U32 R124, RZ, RZ, R191 ;  /* 0x000000ffff7c7224 */ /* 0x000fe200078e00bf */
[----:B------:R-:W-:Y:S01]  /*d750*/  MOV R3, 0x181f ;  /* 0x0000181f00037802 */ /* 0x000fe20000000f00 */
[----:B------:R-:W-:Y:S01]  /*d760*/  IMAD.MOV.U32 R191, RZ, RZ, R138 ;  /* 0x000000ffffbf7224 */ /* 0x000fe200078e008a */
[----:B------:R-:W-:Y:S02]  /*d770*/  MOV R2, 0xd790 ;  /* 0x0000d79000027802 */ /* 0x000fe40000000f00 */
[----:B-1---5:R-:W-:Y:S05]  /*d780*/  CALL.REL.NOINC `($__internal_1_$__cuda_sm70_shflsync_idx_p) ;  /* 0x000011a000007944 */ /* 0x022fea0003c00000 */
[----:B-----5:R-:W-:Y:S01]  /*d790*/  MOV R0, R191 ;  /* 0x000000bf00007202 */ /* 0x020fe20000000f00 */
[----:B-1----:R-:W-:-:S05]  /*d7a0*/  BRA `(.L_x_137) ;  /* 0xffff902000007947 */ /* 0x002fca000383ffff */
.L_x_60:
[----:B------:R-:W-:Y:S02]  /*d7b0*/  MOV R0, 0x2 ;  /* 0x0000000200007802 */ /* 0x000fe40000000f00 */
[----:B------:R-:W-:Y:S02]  /*d7c0*/  MOV R2, 0xd7e0 ;  /* 0x0000d7e000027802 */ /* 0x000fe40000000f00 */
[----:B-1----:R-:W-:Y:S05]  /*d7d0*/  CALL.REL.NOINC `($__internal_0_$__cuda_sm70_shflsync_bfly_p) ;  /* 0x000010f000007944 */ /* 0x002fea0003c00000 */
[----:B------:R-:W-:Y:S01]  /*d7e0*/  FMNMX.FTZ R124, R124, R0, !PT ;  /* 0x000000007c7c7209 */ /* 0x000fe20007810000 */
[----:B------:R-:W-:Y:S01]  /*d7f0*/  IMAD.MOV.U32 R0, RZ, RZ, 0x1 ;  /* 0x00000001ff007424 */ /* 0x000fe200078e00ff */
[----:B------:R-:W-:Y:S02]  /*d800*/  MOV R2, 0xd820 ;  /* 0x0000d82000027802 */ /* 0x000fe40000000f00 */
        /* <DEDUP_REMOVED lines=8> */
[----:B------:R-:W-:Y:S02]  /*d890*/  MOV R2, 0xd8b0 ;  /* 0x0000d8b000027802 */ /* 0x000fe40000000f00 */
[----:B------:R-:W-:Y:S05]  /*d8a0*/  CALL.REL.NOINC `($__internal_0_$__cuda_sm70_shflsync_bfly_p) ;  /* 0x0000102000007944 */ /* 0x000fea0003c00000 */
[----:B------:R-:W-:-:S05]  /*d8b0*/  BRA `(.L_x_138) ;  /* 0xffff92b000007947 */ /* 0x000fca000383ffff */
.L_x_62:
[----:B------:R-:W-:Y:S01]  /*d8c0*/  IMAD.MOV.U32 R124, RZ, RZ, R195 ;  /* 0x000000ffff7c7224 */ /* 0x000fe200078e00c3 */
[----:B------:R-:W-:-:S02]  /*d8d0*/  MOV R0, 0x2 ;  /* 0x0000000200007802 */ /* 0x000fc40000000f00 */
[----:B------:R-:W-:Y:S02]  /*d8e0*/  MOV R2, 0xd900 ;  /* 0x0000d90000027802 */ /* 0x000fe40000000f00 */
[----:B------:R-:W-:Y:S05]  /*d8f0*/  CALL.REL.NOINC `($__internal_0_$__cuda_sm70_shflsync_bfly_p) ;  /* 0x00000fd000007944 */ /* 0x000fea0003c00000 */
[----:B------:R-:W-:Y:S05]  /*d900*/  BRA `(.L_x_139) ;  /* 0xffffa99000007947 */ /* 0x000fea000383ffff */
.L_x_63:
[----:B------:R-:W-:Y:S01]  /*d910*/  IMAD.MOV.U32 R124, RZ, RZ, R4 ;  /* 0x000000ffff7c7224 */ /* 0x000fe200078e0004 */
[----:B------:R-:W-:Y:S02]  /*d920*/  MOV R0, 0x1 ;  /* 0x0000000100007802 */ /* 0x000fe40000000f00 */
[----:B------:R-:W-:Y:S02]  /*d930*/  MOV R2, 0xd950 ;  /* 0x0000d95000027802 */ /* 0x000fe40000000f00 */
[----:B-1----:R-:W-:Y:S05]  /*d940*/  CALL.REL.NOINC `($__internal_0_$__cuda_sm70_shflsync_bfly_p) ;  /* 0x00000f8000007944 */ /* 0x002fea0003c00000 */
[----:B------:R-:W-:Y:S01]  /*d950*/  FADD.FTZ R4, R4, R0 ;  /* 0x0000000004047221 */ /* 0x000fe20000010000 */
[----:B------:R-:W-:Y:S02]  /*d960*/  MOV R124, R196 ;  /* 0x000000c4007c7202 */ /* 0x000fe40000000f00 */
[----:B------:R-:W-:Y:S02]  /*d970*/  MOV R0, 0x2 ;  /* 0x0000000200007802 */ /* 0x000fe40000000f00 */
[----:B------:R-:W-:Y:S02]  /*d980*/  MOV R2, 0xd9a0 ;  /* 0x0000d9a000027802 */ /* 0x000fe40000000f00 */
[----:B------:R-:W-:Y:S05]  /*d990*/  CALL.REL.NOINC `($__internal_0_$__cuda_sm70_shflsync_bfly_p) ;  /* 0x00000f3000007944 */ /* 0x000fea0003c00000 */
[----:B------:R-:W-:Y:S01]  /*d9a0*/  FADD.FTZ R5, R196, R0 ;  /* 0x00000000c4057221 */ /* 0x000fe20000010000 */
[----:B------:R-:W-:Y:S02]  /*d9b0*/  MOV R0, 0x1 ;  /* 0x0000000100007802 */ /* 0x000fe40000000f00 */
[----:B------:R-:W-:-:S02]  /*d9c0*/  MOV R2, 0xd9f0 ;  /* 0x0000d9f000027802 */ /* 0x000fc40000000f00 */
[----:B------:R-:W-:Y:S02]  /*d9d0*/  MOV R124, R5 ;  /* 0x00000005007c7202 */ /* 0x000fe40000000f00 */
[----:B------:R-:W-:Y:S05]  /*d9e0*/  CALL.REL.NOINC `($__internal_0_$__cuda_sm70_shflsync_bfly_p) ;  /* 0x00000ee000007944 */ /* 0x000fea0003c00000 */
[----:B------:R-:W-:Y:S01]  /*d9f0*/  MOV R3, R0 ;  /* 0x0000000000037202 */ /* 0x000fe20000000f00 */
[----:B------:R-:W-:Y:S05]  /*da00*/  BRA `(.L_x_140) ;  /* 0xffffa90000007947 */ /* 0x000fea000383ffff */
.L_x_70:
[----:B--234-:R-:W-:Y:S01]  /*da10*/  IMAD.MOV.U32 R191, RZ, RZ, R9 ;  /* 0x000000ffffbf7224 */ /* 0x01cfe200078e0009 */
[----:B------:R-:W-:Y:S01]  /*da20*/  MOV R190, RZ ;  /* 0x000000ff00be7202 */ /* 0x000fe20000000f00 */
[----:B------:R-:W-:Y:S01]  /*da30*/  IMAD.MOV.U32 R3, RZ, RZ, 0x181f ;  /* 0x0000181fff037424 */ /* 0x000fe200078e00ff */
[----:B------:R-:W-:Y:S02]  /*da40*/  MOV R2, 0xda60 ;  /* 0x0000da6000027802 */ /* 0x000fe40000000f00 */
[----:B-1----:R-:W-:Y:S05]  /*da50*/  CALL.REL.NOINC `($__internal_1_$__cuda_sm70_shflsync_idx_p) ;  /* 0x00000ed000007944 */ /* 0x002fea0003c00000 */
[----:B------:R-:W-:Y:S01]  /*da60*/  MOV R8, R191 ;  /* 0x000000bf00087202 */ /* 0x000fe20000000f00 */
[----:B-1---5:R-:W-:Y:S05]  /*da70*/  BRA `(.L_x_141) ;  /* 0xffffbfe000007947 */ /* 0x022fea000383ffff */
.L_x_71:
[----:B------:R-:W-:Y:S01]  /*da80*/  IMAD.MOV.U32 R191, RZ, RZ, R12 ;  /* 0x000000ffffbf7224 */ /* 0x000fe200078e000c */
[----:B------:R-:W-:Y:S01]  /*da90*/  MOV R190, RZ ;  /* 0x000000ff00be7202 */ /* 0x000fe20000000f00 */
[----:B------:R-:W-:Y:S01]  /*daa0*/  IMAD.MOV.U32 R3, RZ, RZ, 0x181f ;  /* 0x0000181fff037424 */ /* 0x000fe200078e00ff */
[----:B------:R-:W-:Y:S02]  /*dab0*/  MOV R2, 0xdad0 ;  /* 0x0000dad000027802 */ /* 0x000fe40000000f00 */
[----:B-123--:R-:W-:Y:S05]  /*dac0*/  CALL.REL.NOINC `($__internal_1_$__cuda_sm70_shflsync_idx_p) ;  /* 0x00000e6000007944 */ /* 0x00efea0003c00000 */
[----:B-----5:R-:W-:Y:S01]  /*dad0*/  MOV R0, R191 ;  /* 0x000000bf00007202 */ /* 0x020fe20000000f00 */
[----:B-1----:R-:W-:Y:S05]  /*dae0*/  BRA `(.L_x_142) ;  /* 0xffffbf9000007947 */ /* 0x002fea000383ffff */
.L_x_74:
[----:B------:R-:W-:Y:S01]  /*daf0*/  IMAD.MOV.U32 R191, RZ, RZ, R9 ;  /* 0x000000ffffbf7224 */ /* 0x000fe200078e0009 */
[----:B------:R-:W-:Y:S01]  /*db00*/  MOV R190, 0x1 ;  /* 0x0000000100be7802 */ /* 0x000fe20000000f00 */
[----:B--2---:R-:W-:Y:S01]  /*db10*/  IMAD.MOV.U32 R3, RZ, RZ, 0x181f ;  /* 0x0000181fff037424 */ /* 0x004fe200078e00ff */
[----:B------:R-:W-:-:S02]  /*db20*/  MOV R2, 0xdb40 ;  /* 0x0000db4000027802 */ /* 0x000fc40000000f00 */
[----:B-1-34-:R-:W-:Y:S05]  /*db30*/  CALL.REL.NOINC `($__internal_1_$__cuda_sm70_shflsync_idx_p) ;  /* 0x00000df000007944 */ /* 0x01afea0003c00000 */
        /* <DEDUP_REMOVED lines=8> */
.L_x_77:
[----:B------:R-:W-:Y:S01]  /*dbc0*/  IMAD.MOV.U32 R191, RZ, RZ, R9 ;  /* 0x000000ffffbf7224 */ /* 0x000fe200078e0009 */
[----:B------:R-:W-:Y:S01]  /*dbd0*/  MOV R190, 0x2 ;  /* 0x0000000200be7802 */ /* 0x000fe20000000f00 */
[----:B--2---:R-:W-:Y:S01]  /*dbe0*/  IMAD.MOV.U32 R3, RZ, RZ, 0x181f ;  /* 0x0000181fff037424 */ /* 0x004fe200078e00ff */
[----:B------:R-:W-:Y:S02]  /*dbf0*/  MOV R2, 0xdc10 ;  /* 0x0000dc1000027802 */ /* 0x000fe40000000f00 */
[----:B-1-34-:R-:W-:Y:S05]  /*dc00*/  CALL.REL.NOINC `($__internal_1_$__cuda_sm70_shflsync_idx_p) ;  /* 0x00000d2000007944 */ /* 0x01afea0003c00000 */
[----:B------:R-:W-:Y:S01]  /*dc10*/  MOV R8, R191 ;  /* 0x000000bf00087202 */ /* 0x000fe20000000f00 */
[----:B-1---5:R-:W-:Y:S05]  /*dc20*/  BRA `(.L_x_144) ;  /* 0xffffc12000007947 */ /* 0x022fea000383ffff */
.L_x_78:
[----:B------:R-:W-:Y:S01]  /*dc30*/  IMAD.MOV.U32 R191, RZ, RZ, R12 ;  /* 0x000000ffffbf7224 */ /* 0x000fe200078e000c */
[----:B------:R-:W-:Y:S01]  /*dc40*/  MOV R190, 0x2 ;  /* 0x0000000200be7802 */ /* 0x000fe20000000f00 */
[----:B--2---:R-:W-:Y:S01]  /*dc50*/  IMAD.MOV.U32 R3, RZ, RZ, 0x181f ;  /* 0x0000181fff037424 */ /* 0x004fe200078e00ff */
[----:B------:R-:W-:Y:S02]  /*dc60*/  MOV R2, 0xdc80 ;  /* 0x0000dc8000027802 */ /* 0x000fe40000000f00 */
[----:B-1-34-:R-:W-:Y:S05]  /*dc70*/  CALL.REL.NOINC `($__internal_1_$__cuda_sm70_shflsync_idx_p) ;  /* 0x00000cb000007944 */ /* 0x01afea0003c00000 */
[----:B-----5:R-:W-:Y:S01]  /*dc80*/  MOV R0, R191 ;  /* 0x000000bf00007202 */ /* 0x020fe20000000f00 */
[----:B-1----:R-:W-:Y:S05]  /*dc90*/  BRA `(.L_x_145) ;  /* 0xffffc0d000007947 */ /* 0x002fea000383ffff */
.L_x_81:
[----:B------:R-:W-:Y:S01]  /*dca0*/  IMAD.MOV.U32 R191, RZ, RZ, R9 ;  /* 0x000000ffffbf7224 */ /* 0x000fe200078e0009 */
[----:B------:R-:W-:Y:S01]  /*dcb0*/  MOV R190, 0x3 ;  /* 0x0000000300be7802 */ /* 0x000fe20000000f00 */
[----:B---3--:R-:W-:Y:S01]  /*dcc0*/  IMAD.MOV.U32 R3, RZ, RZ, 0x181f ;  /* 0x0000181fff037424 */ /* 0x008fe200078e00ff */
        /* <DEDUP_REMOVED lines=10> */
.L_x_83:
[----:B------:R-:W-:Y:S01]  /*dd70*/  IMAD.MOV.U32 R191, RZ, RZ, R5 ;  /* 0x000000ffffbf7224 */ /* 0x000fe200078e0005 */
[----:B------:R-:W-:Y:S01]  /*dd80*/  MOV R190, RZ ;  /* 0x000000ff00be7202 */ /* 0x000fe20000000f00 */
[----:B------:R-:W-:Y:S01]  /*dd90*/  IMAD.MOV.U32 R3, RZ, RZ, 0x1c1f ;  /* 0x00001c1fff037424 */ /* 0x000fe200078e00ff */
[----:B------:R-:W-:Y:S02]  /*dda0*/  MOV R2, 0xddc0 ;  /* 0x0000ddc000027802 */ /* 0x000fe40000000f00 */
[----:B------:R-:W-:Y:S05]  /*ddb0*/  CALL.REL.NOINC `($__internal_1_$__cuda_sm70_shflsync_idx_p) ;  /* 0x00000b7000007944 */ /* 0x000fea0003c00000 */
[----:B------:R-:W-:Y:S01]  /*ddc0*/  MOV R4, R191 ;  /* 0x000000bf00047202 */ /* 0x000fe20000000f00 */
[----:B-1---5:R-:W-:Y:S05]  /*ddd0*/  BRA `(.L_x_147) ;  /* 0xffffc44000007947 */ /* 0x022fea000383ffff */
.L_x_84:
[----:B------:R-:W-:Y:S01]  /*dde0*/  IMAD.MOV.U32 R191, RZ, RZ, R12 ;  /* 0x000000ffffbf7224 */ /* 0x000fe200078e000c */
[----:B------:R-:W-:Y:S01]  /*ddf0*/  MOV R190, RZ ;  /* 0x000000ff00be7202 */ /* 0x000fe20000000f00 */
[----:B------:R-:W-:Y:S01]  /*de00*/  IMAD.MOV.U32 R3, RZ, RZ, 0x1c1f ;  /* 0x00001c1fff037424 */ /* 0x000fe200078e00ff */
[----:B------:R-:W-:Y:S02]  /*de10*/  MOV R2, 0xde30 ;  /* 0x0000de3000027802 */ /* 0x000fe40000000f00 */
[----:B-12---:R-:W-:Y:S05]  /*de20*/  CALL.REL.NOINC `($__internal_1_$__cuda_sm70_shflsync_idx_p) ;  /* 0x00000b0000007944 */ /* 0x006fea0003c00000 */
[----:B-----5:R-:W-:Y:S01]  /*de30*/  MOV R0, R191 ;  /* 0x000000bf00007202 */ /* 0x020fe20000000f00 */
[----:B-1----:R-:W-:Y:S05]  /*de40*/  BRA `(.L_x_148) ;  /* 0xffffc3f000007947 */ /* 0x002fea000383ffff */
.L_x_87:
[----:B------:R-:W-:Y:S01]  /*de50*/  IMAD.MOV.U32 R191, RZ, RZ, R5 ;  /* 0x000000ffffbf7224 */ /* 0x000fe200078e0005 */
[----:B------:R-:W-:Y:S01]  /*de60*/  MOV R190, 0x1 ;  /* 0x0000000100be7802 */ /* 0x000fe20000000f00 */
[----:B----4-:R-:W-:Y:S01]  /*de70*/  IMAD.MOV.U32 R3, RZ, RZ, 0x1c1f ;  /* 0x00001c1fff037424 */ /* 0x010fe200078e00ff */
[----:B------:R-:W-:-:S02]  /*de80*/  MOV R2, 0xdea0 ;  /* 0x0000dea000027802 */ /* 0x000fc40000000f00 */
[----:B-123--:R-:W-:Y:S05]  /*de90*/  CALL.REL.NOINC `($__internal_1_$__cuda_sm70_shflsync_idx_p) ;  /* 0x00000a9000007944 */ /* 0x00efea0003c00000 */
        /* <DEDUP_REMOVED lines=8> */
.L_x_91:
[----:B------:R-:W-:Y:S01]  /*df20*/  IMAD.MOV.U32 R191, RZ, RZ, R9 ;  /* 0x000000ffffbf7224 */ /* 0x000fe200078e0009 */
[----:B------:R-:W-:Y:S01]  /*df30*/  MOV R190, RZ ;  /* 0x000000ff00be7202 */ /* 0x000fe20000000f00 */
[----:B------:R-:W-:Y:S01]  /*df40*/  IMAD.MOV.U32 R3, RZ, RZ, 0x181f ;  /* 0x0000181fff037424 */ /* 0x000fe200078e00ff */
[----:B------:R-:W-:Y:S02]  /*df50*/  MOV R2, 0xdf70 ;  /* 0x0000df7000027802 */ /* 0x000fe40000000f00 */
[----:B------:R-:W-:Y:S05]  /*df60*/  CALL.REL.NOINC `($__internal_1_$__cuda_sm70_shflsync_idx_p) ;  /* 0x000009c000007944 */ /* 0x000fea0003c00000 */
[----:B------:R-:W-:Y:S01]  /*df70*/  MOV R8, R191 ;  /* 0x000000bf00087202 */ /* 0x000fe20000000f00 */
[----:B-1---5:R-:W-:Y:S05]  /*df80*/  BRA `(.L_x_150) ;  /* 0xffffd92000007947 */ /* 0x022fea000383ffff */
.L_x_92:
[----:B------:R-:W-:Y:S01]  /*df90*/  IMAD.MOV.U32 R191, RZ, RZ, R12 ;  /* 0x000000ffffbf7224 */ /* 0x000fe200078e000c */
[----:B------:R-:W-:Y:S01]  /*dfa0*/  MOV R190, RZ ;  /* 0x000000ff00be7202 */ /* 0x000fe20000000f00 */
[----:B------:R-:W-:Y:S01]  /*dfb0*/  IMAD.MOV.U32 R3, RZ, RZ, 0x181f ;  /* 0x0000181fff037424 */ /* 0x000fe200078e00ff */
[----:B------:R-:W-:Y:S02]  /*dfc0*/  MOV R2, 0xdfe0 ;  /* 0x0000dfe000027802 */ /* 0x000fe40000000f00 */
[----:B-12---:R-:W-:Y:S05]  /*dfd0*/  CALL.REL.NOINC `($__internal_1_$__cuda_sm70_shflsync_idx_p) ;  /* 0x0000095000007944 */ /* 0x006fea0003c00000 */
[----:B-----5:R-:W-:Y:S01]  /*dfe0*/  MOV R0, R191 ;  /* 0x000000bf00007202 */ /* 0x020fe20000000f00 */
[----:B-1----:R-:W-:Y:S05]  /*dff0*/  BRA `(.L_x_151) ;  /* 0xffffd8d000007947 */ /* 0x002fea000383ffff */
.L_x_95:
        /* <DEDUP_REMOVED lines=13> */
.L_x_98:
[----:B------:R-:W-:Y:S01]  /*e0d0*/  IMAD.MOV.U32 R191, RZ, RZ, R9 ;  /* 0x000000ffffbf7224 */ /* 0x000fe200078e0009 */
[----:B------:R-:W-:Y:S01]  /*e0e0*/  MOV R190, 0x2 ;  /* 0x0000000200be7802 */ /* 0x000fe20000000f00 */
[----:B-1----:R-:W-:Y:S01]  /*e0f0*/  IMAD.MOV.U32 R3, RZ, RZ, 0x181f ;  /* 0x0000181fff037424 */ /* 0x002fe200078e00ff */
[----:B------:R-:W-:Y:S02]  /*e100*/  MOV R2, 0xe120 ;  /* 0x0000e12000027802 */ /* 0x000fe40000000f00 */
[----:B--234-:R-:W-:Y:S05]  /*e110*/  CALL.REL.NOINC `($__internal_1_$__cuda_sm70_shflsync_idx_p) ;  /* 0x0000081000007944 */ /* 0x01cfea0003c00000 */
[----:B------:R-:W-:Y:S01]  /*e120*/  MOV R8, R191 ;  /* 0x000000bf00087202 */ /* 0x000fe20000000f00 */
[----:B-1---5:R-:W-:Y:S05]  /*e130*/  BRA `(.L_x_153) ;  /* 0xffffda7000007947 */ /* 0x022fea000383ffff */
.L_x_99:
[----:B------:R-:W-:Y:S01]  /*e140*/  IMAD.MOV.U32 R191, RZ, RZ, R12 ;  /* 0x000000ffffbf7224 */ /* 0x000fe200078e000c */
[----:B------:R-:W-:Y:S01]  /*e150*/  MOV R190, 0x2 ;  /* 0x0000000200be7802 */ /* 0x000fe20000000f00 */
[----:B------:R-:W-:Y:S01]  /*e160*/  IMAD.MOV.U32 R3, RZ, RZ, 0x181f ;  /* 0x0000181fff037424 */ /* 0x000fe200078e00ff */
[----:B------:R-:W-:Y:S02]  /*e170*/  MOV R2, 0xe190 ;  /* 0x0000e19000027802 */ /* 0x000fe40000000f00 */
[----:B-1234-:R-:W-:Y:S05]  /*e180*/  CALL.REL.NOINC `($__internal_1_$__cuda_sm70_shflsync_idx_p) ;  /* 0x000007a000007944 */ /* 0x01efea0003c00000 */
[----:B-----5:R-:W-:Y:S01]  /*e190*/  MOV R0, R191 ;  /* 0x000000bf00007202 */ /* 0x020fe20000000f00 */
[----:B-1----:R-:W-:Y:S05]  /*e1a0*/  BRA `(.L_x_154) ;  /* 0xffffda2000007947 */ /* 0x002fea000383ffff */
.L_x_102:
[----:B------:R-:W-:Y:S01]  /*e1b0*/  IMAD.MOV.U32 R191, RZ, RZ, R9 ;  /* 0x000000ffffbf7224 */ /* 0x000fe200078e0009 */
[----:B------:R-:W-:Y:S01]  /*e1c0*/  MOV R190, 0x3 ;  /* 0x0000000300be7802 */ /* 0x000fe20000000f00 */
[----:B-1----:R-:W-:Y:S01]  /*e1d0*/  IMAD.MOV.U32 R3, RZ, RZ, 0x181f ;  /* 0x0000181fff037424 */ /* 0x002fe200078e00ff */
[----:B------:R-:W-:-:S02]  /*e1e0*/  MOV R2, 0xe200 ;  /* 0x0000e20000027802 */ /* 0x000fc40000000f00 */
[----:B--234-:R-:W-:Y:S05]  /*e1f0*/  CALL.REL.NOINC `($__internal_1_$__cuda_sm70_shflsync_idx_p) ;  /* 0x0000073000007944 */ /* 0x01cfea0003c00000 */
        /* <DEDUP_REMOVED lines=8> */
.L_x_104:
[----:B------:R-:W-:Y:S01]  /*e280*/  IMAD.MOV.U32 R191, RZ, RZ, R94 ;  /* 0x000000ffffbf7224 */ /* 0x000fe200078e005e */
[----:B------:R-:W-:Y:S01]  /*e290*/  MOV R190, RZ ;  /* 0x000000ff00be7202 */ /* 0x000fe20000000f00 */
[----:B------:R-:W-:Y:S01]  /*e2a0*/  IMAD.MOV.U32 R3, RZ, RZ, 0x1f ;  /* 0x0000001fff037424 */ /* 0x000fe200078e00ff */
[----:B------:R-:W-:Y:S02]  /*e2b0*/  MOV R2, 0xe2d0 ;  /* 0x0000e2d000027802 */ /* 0x000fe40000000f00 */
[----:B-12---:R-:W-:Y:S05]  /*e2c0*/  CALL.REL.NOINC `($__internal_1_$__cuda_sm70_shflsync_idx_p) ;  /* 0x0000066000007944 */ /* 0x006fea0003c00000 */
[----:B------:R-:W-:Y:S01]  /*e2d0*/  MOV R9, R191 ;  /* 0x000000bf00097202 */ /* 0x000fe20000000f00 */
[----:B-1---5:R-:W-:Y:S05]  /*e2e0*/  BRA `(.L_x_156) ;  /* 0xffffdc5000007947 */ /* 0x022fea000383ffff */
.L_x_105:
[----:B------:R-:W-:Y:S01]  /*e2f0*/  IMAD.MOV.U32 R191, RZ, RZ, R94 ;  /* 0x000000ffffbf7224 */ /* 0x000fe200078e005e */
[----:B------:R-:W-:Y:S01]  /*e300*/  MOV R190, 0x1 ;  /* 0x0000000100be7802 */ /* 0x000fe20000000f00 */
[----:B------:R-:W-:Y:S01]  /*e310*/  IMAD.MOV.U32 R3, RZ, RZ, 0x1f ;  /* 0x0000001fff037424 */ /* 0x000fe200078e00ff */
[----:B------:R-:W-:Y:S02]  /*e320*/  MOV R2, 0xe340 ;  /* 0x0000e34000027802 */ /* 0x000fe40000000f00 */
[----:B-123--:R-:W-:Y:S05]  /*e330*/  CALL.REL.NOINC `($__internal_1_$__cuda_sm70_shflsync_idx_p) ;  /* 0x000005f000007944 */ /* 0x00efea0003c00000 */
[----:B------:R-:W-:Y:S01]  /*e340*/  MOV R8, R191 ;  /* 0x000000bf00087202 */ /* 0x000fe20000000f00 */
[----:B-1---5:R-:W-:Y:S05]  /*e350*/  BRA `(.L_x_157) ;  /* 0xffffdc0000007947 */ /* 0x022fea000383ffff */
.L_x_106:
[----:B------:R-:W-:Y:S02]  /*e360*/  MOV R2, 0x1 ;  /* 0x0000000100027802 */ /* 0x000fe40000000f00 */
[----:B------:R-:W-:-:S02]  /*e370*/  MOV R3, 0xe390 ;  /* 0x0000e39000037802 */ /* 0x000fc40000000f00 */
[----:B--234-:R-:W-:Y:S05]  /*e380*/  CALL.REL.NOINC `($__internal_2_$__cuda_sm70_shflsync_up_p) ;  /* 0x0000061000007944 */ /* 0x01cfea0003c00000 */
[----:B------:R-:W-:Y:S05]  /*e390*/  BRA `(.L_x_158) ;  /* 0xffffdce000007947 */ /* 0x000fea000383ffff */
.L_x_107:
[----:B------:R-:W-:Y:S02]  /*e3a0*/  MOV R2, 0x2 ;  /* 0x0000000200027802 */ /* 0x000fe40000000f00 */
[----:B------:R-:W-:-:S02]  /*e3b0*/  MOV R3, 0xe3d0 ;  /* 0x0000e3d000037802 */ /* 0x000fc40000000f00 */
[----:B--23--:R-:W-:Y:S05]  /*e3c0*/  CALL.REL.NOINC `($__internal_2_$__cuda_sm70_shflsync_up_p) ;  /* 0x000005d000007944 */ /* 0x00cfea0003c00000 */
        /* <DEDUP_REMOVED lines=24> */
.L_x_111:
[----:B------:R-:W-:Y:S02]  /*e550*/  MOV R2, 0x1 ;  /* 0x0000000100027802 */ /* 0x000fe40000000f00 */
[----:B------:R-:W-:Y:S02]  /*e560*/  MOV R3, 0xe580 ;  /* 0x0000e58000037802 */ /* 0x000fe40000000f00 */
[----:B------:R-:W-:Y:S05]  /*e570*/  CALL.REL.NOINC `($__internal_2_$__cuda_sm70_shflsync_up_p) ;  /* 0x0000042000007944 */ /* 0x000fea0003c00000 */
[----:B------:R-:W-:Y:S01]  /*e580*/  MOV R2, R4 ;  /* 0x0000000400027202 */ /* 0x000fe20000000f00 */
[----:B------:R-:W-:Y:S05]  /*e590*/  BRA `(.L_x_160) ;  /* 0xffffdd3000007947 */ /* 0x000fea000383ffff */
.L_x_112:
[----:B------:R-:W-:Y:S02]  /*e5a0*/  MOV R2, 0x2 ;  /* 0x0000000200027802 */ /* 0x000fe40000000f00 */
[----:B------:R-:W-:Y:S02]  /*e5b0*/  MOV R3, 0xe5d0 ;  /* 0x0000e5d000037802 */ /* 0x000fe40000000f00 */
        /* <DEDUP_REMOVED lines=25> */
.L_x_114:
[----:B------:R-:W-:Y:S02]  /*e750*/  SEL R0, RZ, 0x1, P0 ;  /* 0x00000001ff007807 */ /* 0x000fe40000000000 */
[----:B------:R-:W-:Y:S02]  /*e760*/  MOV R2, 0xe780 ;  /* 0x0000e78000027802 */ /* 0x000fe40000000f00 */
[----:B-1----:R-:W-:Y:S05]  /*e770*/  CALL.REL.NOINC `($__internal_3_$__cuda_sm70_votesync_ballot) ;  /* 0x0000029000007944 */ /* 0x002fea0003c00000 */
[----:B------:R-:W-:Y:S05]  /*e780*/  BRA `(.L_x_162) ;  /* 0xffffdcd000007947 */ /* 0x000fea000383ffff */
.L_x_115:
[----:B------:R-:W-:Y:S01]  /*e790*/  IMAD.MOV.U32 R191, RZ, RZ, R6 ;  /* 0x000000ffffbf7224 */ /* 0x000fe200078e0006 */
[----:B---3--:R-:W-:Y:S01]  /*e7a0*/  MOV R190, R11 ;  /* 0x0000000b00be7202 */ /* 0x008fe20000000f00 */
[----:B------:R-:W-:Y:S01]  /*e7b0*/  IMAD.MOV.U32 R3, RZ, RZ, 0x1f ;  /* 0x0000001fff037424 */ /* 0x000fe200078e00ff */
[----:B------:R-:W-:Y:S02]  /*e7c0*/  MOV R2, 0xe7e0 ;  /* 0x0000e7e000027802 */ /* 0x000fe40000000f00 */
[----:B-12---:R-:W-:Y:S05]  /*e7d0*/  CALL.REL.NOINC `($__internal_1_$__cuda_sm70_shflsync_idx_p) ;  /* 0x0000015000007944 */ /* 0x006fea0003c00000 */
[----:B------:R-:W-:Y:S01]  /*e7e0*/  IMAD.MOV.U32 R6, RZ, RZ, R191 ;  /* 0x000000ffff067224 */ /* 0x000fe200078e00bf */
[----:B------:R-:W-:Y:S01]  /*e7f0*/  MOV R190, R11 ;  /* 0x0000000b00be7202 */ /* 0x000fe20000000f00 */
[----:B------:R-:W-:Y:S01]  /*e800*/  IMAD.MOV.U32 R191, RZ, RZ, R7 ;  /* 0x000000ffffbf7224 */ /* 0x000fe200078e0007 */
[----:B------:R-:W-:Y:S02]  /*e810*/  MOV R3, 0x1f ;  /* 0x0000001f00037802 */ /* 0x000fe40000000f00 */
[----:B------:R-:W-:-:S02]  /*e820*/  MOV R2, 0xe840 ;  /* 0x0000e84000027802 */ /* 0x000fc40000000f00 */
[----:B-1---5:R-:W-:Y:S05]  /*e830*/  CALL.REL.NOINC `($__internal_1_$__cuda_sm70_shflsync_idx_p) ;  /* 0x000000f000007944 */ /* 0x022fea0003c00000 */
[----:B------:R-:W-:Y:S01]  /*e840*/  MOV R7, R191 ;  /* 0x000000bf00077202 */ /* 0x000fe20000000f00 */
[----:B-1---5:R-:W-:Y:S05]  /*e850*/  BRA `(.L_x_163) ;  /* 0xffffdc4000007947 */ /* 0x022fea000383ffff */
.L_x_118:
[----:B------:R-:W-:Y:S01]  /*e860*/  IMAD.MOV.U32 R191, RZ, RZ, R4 ;  /* 0x000000ffffbf7224 */ /* 0x000fe200078e0004 */
[----:B------:R-:W-:Y:S01]  /*e870*/  MOV R190, R0 ;  /* 0x0000000000be7202 */ /* 0x000fe20000000f00 */
[----:B------:R-:W-:Y:S01]  /*e880*/  IMAD.MOV.U32 R3, RZ, RZ, 0x1f ;  /* 0x0000001fff037424 */ /* 0x000fe200078e00ff */
[----:B------:R-:W-:-:S02]  /*e890*/  MOV R2, 0xe8b0 ;  /* 0x0000e8b000027802 */ /* 0x000fc40000000f00 */
[----:B-1-34-:R-:W-:Y:S05]  /*e8a0*/  CALL.REL.NOINC `($__internal_1_$__cuda_sm70_shflsync_idx_p) ;  /* 0x0000008000007944 */ /* 0x01afea0003c00000 */
[----:B------:R-:W-:Y:S01]  /*e8b0*/  MOV R10, R191 ;  /* 0x000000bf000a7202 */ /* 0x000fe20000000f00 */
[----:B-1---5:R-:W-:Y:S05]  /*e8c0*/  BRA `(.L_x_117) ;  /* 0xffffdc3000007947 */ /* 0x022fea000383ffff */
        .weak           $__internal_0_$__cuda_sm70_shflsync_bfly_p
        .type           $__internal_0_$__cuda_sm70_shflsync_bfly_p,@function
        .size           $__internal_0_$__cuda_sm70_shflsync_bfly_p,($__internal_1_$__cuda_sm70_shflsync_idx_p - $__internal_0_$__cuda_sm70_shflsync_bfly_p)
$__internal_0_$__cuda_sm70_shflsync_bfly_p:
[----:B------:R-:W-:Y:S02]  /*e8d0*/  MOV R137, 0xffffffff ;  /* 0xffffffff00897802 */ /* 0x000fe40000000f00 */
[----:B------:R-:W-:-:S02]  /*e8e0*/  MOV R3, 0x1f ;  /* 0x0000001f00037802 */ /* 0x000fc40000000f00 */
[----:B------:R-:W-:Y:S04]  /*e8f0*/  WARPSYNC R137 ;  /* 0x0000008900007348 */ /* 0x000fe80003800000 */
[----:B------:R1:W2:Y:S02]  /*e900*/  SHFL.BFLY PT, R0, R124, R0, R3 ;  /* 0x0c0000007c007389 */ /* 0x0002a400000e0003 */
[----:B-1----:R-:W-:-:S04]  /*e910*/  MOV R3, 0x0 ;  /* 0x0000000000037802 */ /* 0x002fc80000000f00 */
[----:B--2---:R-:W-:Y:S05]  /*e920*/  RET.REL.NODEC R2 `(_ZN7cutlass13device_kernelIN5flash19enable_sm80_to_sm89INS1_16FlashAttnFwdSm80INS1_25CollectiveMainloopFwdSm80ILi8ELi1ELb0EN4cute5tupleIJNS5_1CILi128EEENS7_ILi64EEENS7_ILi192EEEEEELi192ENS_10bfloat16_tEfNS_4arch4Sm80ELb0ELb0ELb0ELb1ELb1ELb0ELb1ELb1EEENS1_21CollectiveEpilogueFwdINS6_IJS8_SA_S9_EEENS6_IJNS7_ILi1EEESI_SI_EEESC_SE_Li256ELb1ELb1ELb1ELb0EEENS1_36VarlenDynamicPersistentTileSchedulerILi128ELi64ELi256ELi256ELb1ELb1ELb0ELb0ELb1ELb1EEEEEEEEEvNT_6ParamsE) ;  /* 0xffff16d002007950 */ /* 0x004fea0003c3ffff */
        .weak           $__internal_1_$__cuda_sm70_shflsync_idx_p
        .type           $__internal_1_$__cuda_sm70_shflsync_idx_p,@function
        .size           $__internal_1_$__cuda_sm70_shflsync_idx_p,($__internal_2_$__cuda_sm70_shflsync_up_p - $__internal_1_$__cuda_sm70_shflsync_idx_p)
$__internal_1_$__cuda_sm70_shflsync_idx_p:
[----:B------:R1:W-:Y:S02]  /*e930*/  STL [R1+0x10], R0 ;  /* 0x0000100001007387 */ /* 0x0003e40000100800 */
[----:B-1----:R-:W-:-:S04]  /*e940*/  MOV R0, 0xffffffff ;  /* 0xffffffff00007802 */ /* 0x002fc80000000f00 */
[----:B------:R-:W-:Y:S04]  /*e950*/  WARPSYNC R0 ;  /* 0x0000000000007348 */ /* 0x000fe80003800000 */
[----:B------:R1:W2:Y:S04]  /*e960*/  SHFL.IDX PT, R191, R191, R190, R3 ;  /* 0x000000bebfbf7389 */ /* 0x0002a800000e0003 */
[----:B-1----:R1:W5:Y:S01]  /*e970*/  LDL.LU R0, [R1+0x10] ;  /* 0x0000100001007983 */ /* 0x0023620000300800 */
[----:B------:R-:W-:-:S04]  /*e980*/  MOV R3, 0x0 ;  /* 0x0000000000037802 */ /* 0x000fc80000000f00 */
[----:B--2---:R-:W-:Y:S05]  /*e990*/  RET.REL.NODEC R2 `(_ZN7cutlass13device_kernelIN5flash19enable_sm80_to_sm89INS1_16FlashAttnFwdSm80INS1_25CollectiveMainloopFwdSm80ILi8ELi1ELb0EN4cute5tupleIJNS5_1CILi128EEENS7_ILi64EEENS7_ILi192EEEEEELi192ENS_10bfloat16_tEfNS_4arch4Sm80ELb0ELb0ELb0ELb1ELb1ELb0ELb1ELb1EEENS1_21CollectiveEpilogueFwdINS6_IJS8_SA_S9_EEENS6_IJNS7_ILi1EEESI_SI_EEESC_SE_Li256ELb1ELb1ELb1ELb0EEENS1_36VarlenDynamicPersistentTileSchedulerILi128ELi64ELi256ELi256ELb1ELb1ELb0ELb0ELb1ELb1EEEEEEEEEvNT_6ParamsE) ;  /* 0xffff166002007950 */ /* 0x004fea0003c3ffff */
        .weak           $__internal_2_$__cuda_sm70_shflsync_up_p
        .type           $__internal_2_$__cuda_sm70_shflsync_up_p,@function
        .size           $__internal_2_$__cuda_sm70_shflsync_up_p,($__internal_3_$__cuda_sm70_votesync_ballot - $__internal_2_$__cuda_sm70_shflsync_up_p)
$__internal_2_$__cuda_sm70_shflsync_up_p:
[----:B------:R-:W-:Y:S02]  /*e9a0*/  IMAD.MOV.U32 R4, RZ, RZ, RZ ;  /* 0x000000ffff047224 */ /* 0x000fe400078e00ff */
[----:B------:R-:W-:-:S04]  /*e9b0*/  IMAD.MOV.U32 R11, RZ, RZ, -0x1 ;  /* 0xffffffffff0b7424 */ /* 0x000fc800078e00ff */
[----:B------:R-:W-:Y:S04]  /*e9c0*/  WARPSYNC R11 ;  /* 0x0000000b00007348 */ /* 0x000fe80003800000 */
[----:B------:R1:W2:Y:S02]  /*e9d0*/  SHFL.UP PT, R4, R0, R2, R4 ;  /* 0x0400000200047389 */ /* 0x0002a400000e0004 */
[----:B-1----:R-:W-:Y:S02]  /*e9e0*/  MOV R2, R3 ;  /* 0x0000000300027202 */ /* 0x002fe40000000f00 */
[----:B------:R-:W-:-:S04]  /*e9f0*/  MOV R3, 0x0 ;  /* 0x0000000000037802 */ /* 0x000fc80000000f00 */
[----:B--2---:R-:W-:Y:S05]  /*ea00*/  RET.REL.NODEC R2 `(_ZN7cutlass13device_kernelIN5flash19enable_sm80_to_sm89INS1_16FlashAttnFwdSm80INS1_25CollectiveMainloopFwdSm80ILi8ELi1ELb0EN4cute5tupleIJNS5_1CILi128EEENS7_ILi64EEENS7_ILi192EEEEEELi192ENS_10bfloat16_tEfNS_4arch4Sm80ELb0ELb0ELb0ELb1ELb1ELb0ELb1ELb1EEENS1_21CollectiveEpilogueFwdINS6_IJS8_SA_S9_EEENS6_IJNS7_ILi1EEESI_SI_EEESC_SE_Li256ELb1ELb1ELb1ELb0EEENS1_36VarlenDynamicPersistentTileSchedulerILi128ELi64ELi256ELi256ELb1ELb1ELb0ELb0ELb1ELb1EEEEEEEEEvNT_6ParamsE) ;  /* 0xffff15f002007950 */ /* 0x004fea0003c3ffff */
        .weak           $__internal_3_$__cuda_sm70_votesync_ballot
        .type           $__internal_3_$__cuda_sm70_votesync_ballot,@function
        .size           $__internal_3_$__cuda_sm70_votesync_ballot,(.L_x_3106 - $__internal_3_$__cuda_sm70_votesync_ballot)
$__internal_3_$__cuda_sm70_votesync_ballot:
[----:B------:R-:W-:Y:S01]  /*ea10*/  ISETP.NE.U32.AND P0, PT, R0, 0x1, PT ;  /* 0x000000010000780c */ /* 0x000fe20003f05070 */
[----:B------:R-:W-:-:S04]  /*ea20*/  IMAD.MOV.U32 R3, RZ, RZ, -0x1 ;  /* 0xffffffffff037424 */ /* 0x000fc800078e00ff */
[----:B------:R-:W-:Y:S08]  /*ea30*/  WARPSYNC R3 ;  /* 0x0000000300007348 */ /* 0x000ff00003800000 */
[----:B------:R-:W-:-:S04]  /*ea40*/  VOTE.ANY R0, PT, !P0 ;  /* 0x0000000000007806 */ /* 0x000fc800040e0100 */
[----:B------:R-:W-:Y:S01]  /*ea50*/  LOP3.LUT R0, R0, R3, RZ, 0xc0, !PT ;  /* 0x0000000300007212 */ /* 0x000fe200078ec0ff */
[----:B------:R-:W-:-:S04]  /*ea60*/  IMAD.MOV.U32 R3, RZ, RZ, 0x0 ;  /* 0x00000000ff037424 */ /* 0x000fc800078e00ff */
[----:B------:R-:W-:Y:S05]  /*ea70*/  RET.REL.NODEC R2 `(_ZN7cutlass13device_kernelIN5flash19enable_sm80_to_sm89INS1_16FlashAttnFwdSm80INS1_25CollectiveMainloopFwdSm80ILi8ELi1ELb0EN4cute5tupleIJNS5_1CILi128EEENS7_ILi64EEENS7_ILi192EEEEEELi192ENS_10bfloat16_tEfNS_4arch4Sm80ELb0ELb0ELb0ELb1ELb1ELb0ELb1ELb1EEENS1_21CollectiveEpilogueFwdINS6_IJS8_SA_S9_EEENS6_IJNS7_ILi1EEESI_SI_EEESC_SE_Li256ELb1ELb1ELb1ELb0EEENS1_36VarlenDynamicPersistentTileSchedulerILi128ELi64ELi256ELi256ELb1ELb1ELb0ELb0ELb1ELb1EEEEEEEEEvNT_6ParamsE) ;  /* 0xffff158002007950 */ /* 0x000fea0003c3ffff */
.L_x_164:
        /* <DEDUP_REMOVED lines=16> */
.L_x_3106:


//--------------------- .text._ZN7cutlass13device_kernelIN5flash19enable_sm80_to_sm89INS1_16FlashAttnFwdSm80INS1_25CollectiveMainloopFwdSm80ILi8ELi1ELb0EN4cute5tupleIJNS5_1CILi128EEENS7_ILi64EEENS7_ILi192EEEEEELi192ENS_10bfloat16_tEfNS_4arch4Sm80ELb0ELb0ELb0ELb1ELb1ELb1ELb1ELb1EEENS1_21CollectiveEpilogueFwdINS6_IJS8_SA_S9_EEENS6_IJNS7_ILi1EEESI_SI_EEESC_SE_Li256ELb1ELb1ELb1ELb0EEENS1_36VarlenDynamicPersistentTileSchedulerILi128ELi64ELi256ELi256ELb1ELb1ELb0ELb0ELb1ELb1EEEEEEEEEvNT_6ParamsE --------------------------
	.section	.text._ZN7cutlass13device_kernelIN5flash19enable_sm80_to_sm89INS1_16FlashAttnFwdSm80INS1_25CollectiveMainloopFwdSm80ILi8ELi1ELb0EN4cute5tupleIJNS5_1CILi128EEENS7_ILi64EEENS7_ILi192EEEEEELi192ENS_10bfloat16_tEfNS_4arch4Sm80ELb0ELb0ELb0ELb1ELb1ELb1ELb1ELb1EEENS1_21CollectiveEpilogueFwdINS6_IJS8_SA_S9_EEENS6_IJNS7_ILi1EEESI_SI_EEESC_SE_Li256ELb1ELb1ELb1ELb0EEENS1_36VarlenDynamicPersistentTileSchedulerILi128ELi64ELi256ELi256ELb1ELb1ELb0ELb0ELb1ELb1EEEEEEEEEvNT_6ParamsE,"ax",@progbits
	.sectioninfo	@"SHI_REGISTERS=255"
	.align	128
.text._ZN7cutlass13device_kernelIN5flash19enable_sm80_to_sm89INS1_16FlashAttnFwdSm80INS1_25CollectiveMainloopFwdSm80ILi8ELi1ELb0EN4cute5tupleIJNS5_1CILi128EEENS7_ILi64EEENS7_ILi192EEEEEELi192ENS_10bfloat16_tEfNS_4arch4Sm80ELb0ELb0ELb0ELb1ELb1ELb1ELb1ELb1EEENS1_21CollectiveEpilogueFwdINS6_IJS8_SA_S9_EEENS6_IJNS7_ILi1EEESI_SI_EEESC_SE_Li256ELb1ELb1ELb1ELb0EEENS1_36VarlenDynamicPersistentTileSchedulerILi128ELi64ELi256ELi256ELb1ELb1ELb0ELb0ELb1ELb1EEEEEEEEEvNT_6ParamsE:
        .type           _ZN7cutlass13device_kernelIN5flash19enable_sm80_to_sm89INS1_16FlashAttnFwdSm80INS1_25CollectiveMainloopFwdSm80ILi8ELi1ELb0EN4cute5tupleIJNS5_1CILi128EEENS7_ILi64EEENS7_ILi192EEEEEELi192ENS_10bfloat16_tEfNS_4arch4Sm80ELb0ELb0ELb0ELb1ELb1ELb1ELb1ELb1EEENS1_21CollectiveEpilogueFwdINS6_IJS8_SA_S9_EEENS6_IJNS7_ILi1EEESI_SI_EEESC_SE_Li256ELb1ELb1ELb1ELb0EEENS1_36VarlenDynamicPersistentTileSchedulerILi128ELi64ELi256ELi256ELb1ELb1ELb0ELb0ELb1ELb1EEEEEEEEEvNT_6ParamsE,@function
        .size           _ZN7cutlass13device_kernelIN5flash19enable_sm80_to_sm89INS1_16FlashAttnFwdSm80INS1_25CollectiveMainloopFwdSm80ILi8ELi1ELb0EN4cute5tupleIJNS5_1CILi128EEENS7_ILi64EEENS7_ILi192EEEEEELi192ENS_10bfloat16_tEfNS_4arch4Sm80ELb0ELb0ELb0ELb1ELb1ELb1ELb1ELb1EEENS1_21CollectiveEpilogueFwdINS6_IJS8_SA_S9_EEENS6_IJNS7_ILi1EEESI_SI_EEESC_SE_Li256ELb1ELb1ELb1ELb0EEENS1_36VarlenDynamicPersistentTileSchedulerILi128ELi64ELi256ELi256ELb1ELb1ELb0ELb0ELb1ELb1EEEEEEEEEvNT_6ParamsE,(.L_x_3111 - _ZN7cutlass13device_kernelIN5flash19enable_sm80_to_sm89INS1_16FlashAttnFwdSm80INS1_25CollectiveMainloopFwdSm80ILi8ELi1ELb0EN4cute5tupleIJNS5_1CILi128EEENS7_ILi64EEENS7_ILi192EEEEEELi192ENS_10bfloat16_tEfNS_4arch4Sm80ELb0ELb0ELb0ELb1ELb1ELb1ELb1ELb1EEENS1_21CollectiveEpilogueFwdINS6_IJS8_SA_S9_EEENS6_IJNS7_ILi1EEESI_SI_EEESC_SE_Li256ELb1ELb1ELb1ELb0EEENS1_36VarlenDynamicPersistentTileSchedulerILi128ELi64ELi256ELi256ELb1ELb1ELb0ELb0ELb1ELb1EEEEEEEEEvNT_6ParamsE)
        .other          _ZN7cutlass13device_kernelIN5flash19enable_sm80_to_sm89INS1_16FlashAttnFwdSm80INS1_25CollectiveMainloopFwdSm80ILi8ELi1ELb0EN4cute5tupleIJNS5_1CILi128EEENS7_ILi64EEENS7_ILi192EEEEEELi192ENS_10bfloat16_tEfNS_4arch4Sm80ELb0ELb0ELb0ELb1ELb1ELb1ELb1ELb1EEENS1_21CollectiveEpilogueFwdINS6_IJS8_SA_S9_EEENS6_IJNS7_ILi1EEESI_SI_EEESC_SE_Li256ELb1ELb1ELb1ELb0EEENS1_36VarlenDynamicPersistentTileSchedulerILi128ELi64ELi256ELi256ELb1ELb1ELb0ELb0ELb1ELb1EEEEEEEEEvNT_6ParamsE,@"STO_CUDA_ENTRY STV_DEFAULT"
_ZN7cutlass13device_kernelIN5flash19enable_sm80_to_sm89INS1_16FlashAttnFwdSm80INS1_25CollectiveMainloopFwdSm80ILi8ELi1ELb0EN4cute5tupleIJNS5_1CILi128EEENS7_ILi64EEENS7_ILi192EEEEEELi192ENS_10bfloat16_tEfNS_4arch4Sm80ELb0ELb0ELb0ELb1ELb1ELb1ELb1ELb1EEENS1_21CollectiveEpilogueFwdINS6_IJS8_SA_S9_EEENS6_IJNS7_ILi1EEESI_SI_EEESC_SE_Li256ELb1ELb1ELb1ELb0EEENS1_36VarlenDynamicPersistentTileSchedulerILi128ELi64ELi256ELi256ELb1ELb1ELb0ELb0ELb1ELb1EEEEEEEEEvNT_6ParamsE:
[----:B------:R-:W-:Y:S02]  /*0000*/  MOV R1, c[0x0][0x28] ;  /* 0x00000a0000017a02 */ /* 0x000fe40000000f00 */
[----:B------:R-:W1:Y:S01]  /*0010*/  S2R R2, SR_TID.X ;  /* 0x0000000000027919 */ /* 0x000e620000002100 */
[----:B------:R-:W-:Y:S01]  /*0020*/  ULDC.64 UR10, c[0x0][0x118] ;  /* 0x00004600000a7ab9 */ /* 0x000fe20000000a00 */
[----:B------:R-:W-:Y:S02]  /*0030*/  IADD3 R1, R1, -0x60, RZ ;  /* 0xffffffa001017810 */ /* 0x000fe40007ffe0ff */
[----:B-1----:R-:W-:-:S06]  /*0040*/  SHF.R.U32.HI R0, RZ, 0x5, R2 ;  /* 0x00000005ff007819 */ /* 0x002fcc0000011602 */
[----:B------:R-:W1:Y:S02]  /*0050*/  SHFL.IDX PT, R0, R0, RZ, 0x1f ;  /* 0x00001fff00007589 */ /* 0x000e6400000e0000 */
[----:B-1----:R-:W1:Y:S02]  /*0060*/  R2UR UR9, R0 ;  /* 0x00000000000973c2 */ /* 0x002e6400000e0000 */
[----:B-1----:R-:W-:-:S13]  /*0070*/  ISETP.NE.AND P0, PT, RZ, UR9, PT ;  /* 0x00000009ff007c0c */ /* 0x002fda000bf05270 */
[----:B------:R-:W-:Y:S06]  /*0080*/  @P0 BAR.SYNC.DEFER_BLOCKING 0x5, 0x100 ;  /* 0x0144000000000b1d */ /* 0x000fec0000010000 */
[----:B------:R-:W1:Y:S04]  /*0090*/  @P0 LDS.128 R236, [0x18100] ;  /* 0x01810000ffec0984 */ /* 0x000e680000000c00 */
[----:B------:R-:W-:Y:S06]  /*00a0*/  @P0 BAR.ARV 0x4, 0x100 ;  /* 0x0104000000000b1d */ /* 0x000fec0000002000 */
[----:B------:R-:W-:Y:S05]  /*00b0*/  @P0 BRA `(.L_x_165) ;  /* 0x00000a7000000947 */ /* 0x000fea0003800000 */
[----:B------:R-:W-:Y:S01]  /*00c0*/  LOP3.LUT R14, R2, 0x1f, RZ, 0xc0, !PT ;  /* 0x0000001f020e7812 */ /* 0x000fe200078ec0ff */
        /* <DEDUP_REMOVED lines=8> */
[----:B------:R-:W2:Y:S04]  /*0150*/  @!P0 LDG.E R8, [R4.64] ;  /* 0x0000000a04088981 */ /* 0x000ea8000c1e1900 */
[----:B------:R-:W2:Y:S01]  /*0160*/  @!P0 LDG.E R7, [R2.64] ;  /* 0x0000000a02078981 */ /* 0x000ea2000c1e1900 */
[C---:B------:R-:W-:Y:S01]  /*0170*/  ISETP.NE.AND P5, PT, R14.reuse, RZ, PT ;  /* 0x000000ff0e00720c */ /* 0x040fe20003fa5270 */
[----:B------:R-:W3:Y:S01]  /*0180*/  S2UR UR4, SR_CTAID.X ;  /* 0x00000000000479c3 */ /* 0x000ee20000002500 */
[C---:B------:R-:W-:Y:S02]  /*0190*/  ISETP.GE.U32.AND P4, PT, R14.reuse, 0x2, PT ;  /* 0x000000020e00780c */ /* 0x040fe40003f86070 */
[----:B------:R-:W-:-:S02]  /*01a0*/  ISETP.GE.U32.AND P3, PT, R14, 0x4, PT ;  /* 0x000000040e00780c */ /* 0x000fc40003f66070 */
[C---:B------:R-:W-:Y:S02]  /*01b0*/  ISETP.GE.U32.AND P2, PT, R14.reuse, 0x8, PT ;  /* 0x000000080e00780c */ /* 0x040fe40003f46070 */
[----:B------:R-:W-:Y:S01]  /*01c0*/  ISETP.GE.U32.AND P1, PT, R14, 0x10, PT ;  /* 0x000000100e00780c */ /* 0x000fe20003f26070 */
[----:B--2---:R-:W-:-:S05]  /*01d0*/  IMAD R4, R8, R7, RZ ;  /* 0x0000000708047224 */ /* 0x004fca00078e02ff */
[----:B------:R-:W2:Y:S02]  /*01e0*/  SHFL.UP PT, R0, R4, 0x1, RZ ;  /* 0x0420000004007989 */ /* 0x000ea400000e00ff */
[----:B--2---:R-:W-:-:S05]  /*01f0*/  SEL R0, R0, RZ, P5 ;  /* 0x000000ff00007207 */ /* 0x004fca0002800000 */
[----:B------:R-:W-:-:S05]  /*0200*/  IMAD.IADD R4, R4, 0x1, R0 ;  /* 0x0000000104047824 */ /* 0x000fca00078e0200 */
        /* <DEDUP_REMOVED lines=12> */
[----:B------:R-:W2:Y:S02]  /*02d0*/  SHFL.IDX PT, R6, R4, 0x1f, 0x1f ;  /* 0x03e01f0004067f89 */ /* 0x000ea400000e0000 */
[----:B--2---:R-:W-:-:S04]  /*02e0*/  IMAD R6, R6, c[0x0][0x538], RZ ;  /* 0x00014e0006067a24 */ /* 0x004fc800078e02ff */
[----:B------:R-:W-:Y:S01]  /*02f0*/  IMAD.MOV.U32 R0, RZ, RZ, R6 ;  /* 0x000000ffff007224 */ /* 0x000fe200078e0006 */
[----:B---3--:R-:W-:-:S13]  /*0300*/  ISETP.GT.AND P0, PT, R6, UR4, PT ;  /* 0x0000000406007c0c */ /* 0x008fda000bf04270 */
[----:B------:R-:W-:Y:S05]  /*0310*/  @P0 BRA `(.L_x_166) ;  /* 0x0000027000000947 */ /* 0x000fea0003800000 */
[----:B------:R-:W-:Y:S02]  /*0320*/  MOV R6, R0 ;  /* 0x0000000000067202 */ /* 0x000fe40000000f00 */
[----:B------:R-:W-:-:S04]  /*0330*/  MOV R9, RZ ;  /* 0x000000ff00097202 */ /* 0x000fc80000000f00 */
.L_x_170:
        /* <DEDUP_REMOVED lines=12> */
[----:B------:R-:W2:Y:S04]  /*0400*/  @!P0 LDG.E R8, [R4.64] ;  /* 0x0000000a04088981 */ /* 0x000ea8000c1e1900 */
[----:B------:R-:W2:Y:S02]  /*0410*/  @!P0 LDG.E R7, [R2.64] ;  /* 0x0000000a02078981 */ /* 0x000ea4000c1e1900 */
[----:B--2---:R-:W-:Y:S01]  /*0420*/  IMAD R5, R8, R7, RZ ;  /* 0x0000000708057224 */ /* 0x004fe200078e02ff */
[----:B------:R-:W-:Y:S05]  /*0430*/  BRA.DIV ~URZ, `(.L_x_168) ;  /* 0x00017ba27f007947 */ /* 0x000fea000b800000 */
[----:B------:R2:W3:Y:S02]  /*0440*/  SHFL.UP PT, R0, R5, 0x1, RZ ;  /* 0x0420000005007989 */ /* 0x0004e400000e00ff */
.L_x_336:
[----:B---3--:R-:W-:-:S04]  /*0450*/  SEL R0, R0, RZ, P5 ;  /* 0x000000ff00007207 */ /* 0x008fc80002800000 */
[----:B--2---:R-:W-:Y:S01]  /*0460*/  IADD3 R5, R5, R0, RZ ;  /* 0x0000000005057210 */ /* 0x004fe20007ffe0ff */
[----:B------:R-:W-:Y:S05]  /*0470*/  BRA.DIV ~URZ, `(.L_x_169) ;  /* 0x00017bc27f007947 */ /* 0x000fea000b800000 */
        /* <DEDUP_REMOVED lines=12> */
[----:B------:R2:W3:Y:S02]  /*0540*/  SHFL.IDX PT, R0, R4, 0x1f, 0x1f ;  /* 0x03e01f0004007f89 */ /* 0x0004e400000e0000 */
.L_x_337:
[----:B---3--:R-:W-:-:S05]  /*0550*/  IMAD R0, R0, c[0x0][0x538], RZ ;  /* 0x00014e0000007a24 */ /* 0x008fca00078e02ff */
[----:B------:R-:W-:-:S04]  /*0560*/  IADD3 R6, R0, R6, RZ ;  /* 0x0000000600067210 */ /* 0x000fc80007ffe0ff */
[----:B------:R-:W-:-:S13]  /*0570*/  ISETP.GT.AND P0, PT, R6, UR4, PT ;  /* 0x0000000406007c0c */ /* 0x000fda000bf04270 */
[----:B-12---:R-:W-:Y:S05]  /*0580*/  @!P0 BRA `(.L_x_170) ;  /* 0xfffffdb000008947 */ /* 0x006fea000383ffff */
.L_x_166:
[----:B------:R-:W-:-:S05]  /*0590*/  IADD3 R12, -R0, R6, RZ ;  /* 0x00000006000c7210 */ /* 0x000fca0007ffe1ff */
[----:B------:R-:W-:-:S05]  /*05a0*/  IMAD R0, R4, c[0x0][0x538], R12 ;  /* 0x00014e0004007a24 */ /* 0x000fca00078e020c */
[----:B------:R-:W-:Y:S01]  /*05b0*/  ISETP.GT.AND P0, PT, R0, UR4, PT ;  /* 0x0000000400007c0c */ /* 0x000fe2000bf04270 */
[----:B------:R-:W-:-:S12]  /*05c0*/  BRA.DIV ~URZ, `(.L_x_171) ;  /* 0x00017c227f007947 */ /* 0x000fd8000b800000 */
[----:B------:R-:W-:-:S04]  /*05d0*/  VOTE.ANY R5, PT, !P0 ;  /* 0x0000000000057806 */ /* 0x000fc800040e0100 */
.L_x_338:
[----:B------:R2:W3:Y:S01]  /*05e0*/  POPC R13, R5 ;  /* 0x00000005000d7309 */ /* 0x0004e20000000000 */
[----:B------:R-:W-:Y:S05]  /*05f0*/  BRA.DIV ~URZ, `(.L_x_172) ;  /* 0x00017c427f007947 */ /* 0x000fea000b800000 */
[----:B---3--:R3:W4:Y:S01]  /*0600*/  SHFL.IDX PT, R11, R8, R13, 0x1f ;  /* 0x00001f0d080b7589 */ /* 0x00872200000e0000 */
[----:B------:R-:W-:-:S03]  /*0610*/  MOV R6, RZ ;  /* 0x000000ff00067202 */ /* 0x000fc60000000f00 */
[----:B------:R3:W2:Y:S04]  /*0620*/  SHFL.IDX PT, R10, R7, R13, 0x1f ;  /* 0x00001f0d070a7589 */ /* 0x0006a800000e0000 */
.L_x_339:
[----:B------:R-:W-:Y:S01]  /*0630*/  ISETP.NE.AND P0, PT, R5, RZ, PT ;  /* 0x000000ff0500720c */ /* 0x000fe20003f05270 */
[----:B------:R-:W-:-:S12]  /*0640*/  BSSY B0, `(.L_x_173) ;  /* 0x0000005000007945 */ /* 0x000fd80003800000 */
[----:B------:R-:W-:Y:S05]  /*0650*/  @!P0 BRA `(.L_x_174) ;  /* 0x0000003000008947 */ /* 0x000fea0003800000 */
[----:B------:R-:W-:Y:S01]  /*0660*/  IADD3 R195, R13, -0x1, RZ ;  /* 0xffffffff0dc37810 */ /* 0x000fe20007ffe0ff */
[----:B------:R-:W-:Y:S05]  /*0670*/  BRA.DIV ~URZ, `(.L_x_175) ;  /* 0x00017ca27f007947 */ /* 0x000fea000b800000 */
[----:B------:R3:W4:Y:S02]  /*0680*/  SHFL.IDX PT, R6, R4, R195, 0x1f ;  /* 0x00001fc304067589 */ /* 0x00072400000e0000 */
.L_x_174:
[----:B------:R-:W-:Y:S05]  /*0690*/  BSYNC B0 ;  /* 0x0000000000007941 */ /* 0x000fea0003800000 */
.L_x_173:
[----:B----4-:R-:W-:Y:S01]  /*06a0*/  IABS R0, R11 ;  /* 0x0000000b00007213 */ /* 0x010fe20000000000 */
[----:B-1----:R-:W-:Y:S02]  /*06b0*/  IMAD R236, R6, c[0x0][0x538], R12 ;  /* 0x00014e0006ec7a24 */ /* 0x002fe400078e020c */
[----:B------:R-:W-:Y:S02]  /*06c0*/  IMAD.IADD R239, R13, 0x1, R9 ;  /* 0x000000010def7824 */ /* 0x000fe400078e0209 */
[----:B--2---:R-:W-:Y:S01]  /*06d0*/  IMAD.MOV.U32 R5, RZ, RZ, R0 ;  /* 0x000000ffff057224 */ /* 0x004fe200078e0000 */
[----:B------:R-:W-:Y:S02]  /*06e0*/  IABS R0, R10 ;  /* 0x0000000a00007213 */ /* 0x000fe40000000000 */
[----:B------:R-:W-:Y:S01]  /*06f0*/  IADD3 R237, -R236, UR4, RZ ;  /* 0x00000004eced7c10 */ /* 0x000fe2000fffe1ff */
[----:B------:R-:W1:Y:S02]  /*0700*/  I2F.RP R2, R5 ;  /* 0x0000000500027306 */ /* 0x000e640000209400 */
[----:B---3--:R-:W-:Y:S01]  /*0710*/  IMAD.MOV.U32 R7, RZ, RZ, R0 ;  /* 0x000000ffff077224 */ /* 0x008fe200078e0000 */
        /* <DEDUP_REMOVED lines=57> */
.L_x_167:
[----:B-1----:R-:W-:Y:S01]  /*0ab0*/  IMAD.MOV.U32 R237, RZ, RZ, RZ ;  /* 0x000000ffffed7224 */ /* 0x002fe200078e00ff */
[----:B------:R-:W-:Y:S01]  /*0ac0*/  MOV R238, RZ ;  /* 0x000000ff00ee7202 */ /* 0x000fe20000000f00 */
[----:B------:R-:W-:Y:S01]  /*0ad0*/  IMAD.U32 R236, RZ, RZ, UR4 ;  /* 0x00000004ffec7e24 */ /* 0x000fe2000f8e00ff */
[----:B------:R-:W-:Y:S02]  /*0ae0*/  MOV R239, c[0x0][0x53c] ;  /* 0x00014f0000ef7a02 */ /* 0x000fe40000000f00 */
.L_x_176:
[----:B------:R-:W-:Y:S01]  /*0af0*/  ISETP.NE.AND P0, PT, R14, RZ, PT ;  /* 0x000000ff0e00720c */ /* 0x000fe20003f05270 */
[----:B------:R-:W-:-:S12]  /*0b00*/  WARPSYNC 0xffffffff ;  /* 0xffffffff00007948 */ /* 0x000fd80003800000 */
[----:B------:R1:W-:Y:S04]  /*0b10*/  @!P0 STS.128 [0x18100], R236 ;  /* 0x018100ecff008388 */ /* 0x0003e80000000c00 */
[----:B------:R-:W-:Y:S06]  /*0b20*/  BAR.ARV 0x5, 0x100 ;  /* 0x0144000000007b1d */ /* 0x000fec0000002000 */
.L_x_165:
[----:B-1----:R-:W-:-:S13]  /*0b30*/  ISETP.GE.AND P0, PT, R239, c[0x0][0x53c], PT ;  /* 0x00014f00ef007a0c */ /* 0x002fda0003f06270 */
[----:B------:R-:W-:Y:S05]  /*0b40*/  @P0 EXIT ;  /* 0x000000000000094d */ /* 0x000fea0003800000 */
[----:B------:R-:W1:Y:S01]  /*0b50*/  S2R R13, SR_TID.X ;  /* 0x00000000000d7919 */ /* 0x000e620000002100 */
[----:B------:R-:W-:Y:S01]  /*0b60*/  IMAD.MOV.U32 R20, RZ, RZ, 0x20 ;  /* 0x00000020ff147424 */ /* 0x000fe200078e00ff */
[----:B------:R-:W-:Y:S02]  /*0b70*/  ULDC UR4, c[0x0][0x2ac] ;  /* 0x0000ab0000047ab9 */ /* 0x000fe40000000800 */
[----:B------:R-:W-:Y:S02]  /*0b80*/  ULDC UR8, c[0x0][0x1d0] ;  /* 0x0000740000087ab9 */ /* 0x000fe40000000800 */
[----:B------:R-:W-:Y:S01]  /*0b90*/  UIMAD UR8, UR4, UR8, URZ ;  /* 0x00000008040872a4 */ /* 0x000fe2000f8e023f */
[----:B-1----:R-:W-:-:S04]  /*0ba0*/  SHF.R.S32.HI R12, RZ, 0x1f, R13 ;  /* 0x0000001fff0c7819 */ /* 0x002fc8000001140d */
[CC--:B------:R-:W-:Y:S02]  /*0bb0*/  LEA.HI R9, R12.reuse, R13.reuse, RZ, 0x3 ;  /* 0x0000000d0c097211 */ /* 0x0c0fe400078f18ff */
[----:B------:R-:W-:Y:S02]  /*0bc0*/  LEA.HI R2, R12, R13, RZ, 0x4 ;  /* 0x0000000d0c027211 */ /* 0x000fe400078f20ff */
[----:B------:R-:W-:Y:S02]  /*0bd0*/  SHF.R.S32.HI R247, RZ, 0x3, R9 ;  /* 0x00000003fff77819 */ /* 0x000fe40000011409 */
[----:B------:R-:W-:Y:S02]  /*0be0*/  LOP3.LUT R4, R9, 0xfffffff8, RZ, 0xc0, !PT ;  /* 0xfffffff809047812 */ /* 0x000fe400078ec0ff */
[----:B------:R-:W-:Y:S01]  /*0bf0*/  SHF.R.S32.HI R3, RZ, 0x4, R2 ;  /* 0x00000004ff037819 */ /* 0x000fe20000011402 */
[----:B------:R-:W-:Y:S01]  /*0c00*/  IMAD.SHL.U32 R6, R247, 0x40, RZ ;  /* 0x00000040f7067824 */ /* 0x000fe200078e00ff */
[C---:B------:R-:W-:Y:S01]  /*0c10*/  LOP3.LUT R0, R2.reuse, 0xfffffff0, RZ, 0xc0, !PT ;  /* 0xfffffff002007812 */ /* 0x040fe200078ec0ff */
[----:B------:R-:W-:Y:S01]  /*0c20*/  IMAD.IADD R10, R13, 0x1, -R4 ;  /* 0x000000010d0a7824 */ /* 0x000fe200078e0a04 */
[----:B------:R-:W-:-:S03]  /*0c30*/  LEA.HI R5, R2, R3, RZ, 0x1 ;  /* 0x0000000302057211 */ /* 0x000fc600078f08ff */
[----:B------:R-:W-:Y:S01]  /*0c40*/  IMAD.IADD R2, R13, 0x1, -R0 ;  /* 0x000000010d027824 */ /* 0x000fe200078e0a00 */
[----:B------:R-:W-:Y:S01]  /*0c50*/  LOP3.LUT R0, R6, 0x1c0, RZ, 0xc0, !PT ;  /* 0x000001c006007812 */ /* 0x000fe200078ec0ff */
[C---:B------:R-:W-:Y:S01]  /*0c60*/  IMAD.SHL.U32 R210, R10.reuse, 0x8, RZ ;  /* 0x000000080ad27824 */ /* 0x040fe200078e00ff */
[----:B------:R-:W-:Y:S01]  /*0c70*/  LOP3.LUT R5, R5, 0xfffffffe, RZ, 0xc0, !PT ;  /* 0xfffffffe05057812 */ /* 0x000fe200078ec0ff */
[C---:B------:R-:W-:Y:S01]  /*0c80*/  IMAD.SHL.U32 R7, R10.reuse, 0x40, RZ ;  /* 0x000000400a077824 */ /* 0x040fe200078e00ff */
[----:B------:R-:W-:Y:S01]  /*0c90*/  SHF.R.S32.HI R8, RZ, 0x1f, R2 ;  /* 0x0000001fff087819 */ /* 0x000fe20000011402 */
[----:B------:R-:W-:Y:S01]  /*0ca0*/  IMAD R213, R10, 0x20, R247 ;  /* 0x000000200ad57824 */ /* 0x000fe200078e02f7 */
[----:B------:R-:W-:Y:S01]  /*0cb0*/  LOP3.LUT R6, R0, 0x38, R210, 0xf8, !PT ;  /* 0x0000003800067812 */ /* 0x000fe200078ef8d2 */
[----:B------:R-:W-:Y:S01]  /*0cc0*/  IMAD.IADD R11, R3, 0x1, -R5 ;  /* 0x00000001030b7824 */ /* 0x000fe200078e0a05 */
[----:B------:R-:W-:Y:S02]  /*0cd0*/  SHF.R.U32.HI R4, RZ, 0x3, R0 ;  /* 0x00000003ff047819 */ /* 0x000fe40000011600 */
[----:B------:R-:W-:-:S02]  /*0ce0*/  LEA.HI R14, R8, R2, RZ, 0x3 ;  /* 0x00000002080e7211 */ /* 0x000fc400078f18ff */
[----:B------:R-:W-:Y:S02]  /*0cf0*/  LOP3.LUT R0, R7, 0x1c0, RZ, 0xc0, !PT ;  /* 0x000001c007007812 */ /* 0x000fe400078ec0ff */
[----:B------:R-:W-:Y:S02]  /*0d00*/  LOP3.LUT R4, R6, R4, RZ, 0x3c, !PT ;  /* 0x0000000406047212 */ /* 0x000fe400078e3cff */
[-C--:B------:R-:W-:Y:S02]  /*0d10*/  LEA.HI R7, R12, R13.reuse, RZ, 0x6 ;  /* 0x0000000d0c077211 */ /* 0x080fe400078f30ff */
[----:B------:R-:W-:Y:S02]  /*0d20*/  LOP3.LUT R6, R14, 0xfffffff8, RZ, 0xc0, !PT ;  /* 0xfffffff80e067812 */ /* 0x000fe400078ec0ff */
[----:B------:R-:W-:Y:S02]  /*0d30*/  LOP3.LUT R5, R0, 0x8, R9, 0xf8, !PT ;  /* 0x0000000800057812 */ /* 0x000fe400078ef809 */
[----:B------:R-:W-:Y:S01]  /*0d40*/  SHF.R.U32.HI R3, RZ, 0x3, R0 ;  /* 0x00000003ff037819 */ /* 0x000fe20000011600 */
[----:B------:R-:W-:Y:S01]  /*0d50*/  IMAD.SHL.U32 R0, R7, 0x8, RZ ;  /* 0x0000000807007824 */ /* 0x000fe200078e00ff */
[----:B------:R-:W-:Y:S01]  /*0d60*/  IADD3 R208, R210, 0x40, RZ ;  /* 0x00000040d2d07810 */ /* 0x000fe20007ffe0ff */
[----:B------:R-:W-:Y:S01]  /*0d70*/  IMAD.IADD R9, R2, 0x1, -R6 ;  /* 0x0000000102097824 */ /* 0x000fe200078e0a06 */
[----:B------:R-:W-:-:S02]  /*0d80*/  LEA.HI R6, R12, R13, RZ, 0x2 ;  /* 0x0000000d0c067211 */ /* 0x000fc400078f10ff */
[----:B------:R-:W-:Y:S02]  /*0d90*/  LOP3.LUT R15, R5, R3, RZ, 0x3c, !PT ;  /* 0x00000003050f7212 */ /* 0x000fe400078e3cff */
[----:B------:R-:W-:Y:S02]  /*0da0*/  LOP3.LUT R192, R4, 0x7ffffe00, R0, 0xf8, !PT ;  /* 0x7ffffe0004c07812 */ /* 0x000fe400078ef800 */
[----:B------:R-:W-:Y:S02]  /*0db0*/  LEA.HI R2, R12, R13, RZ, 0x5 ;  /* 0x0000000d0c027211 */ /* 0x000fe400078f28ff */
[--C-:B------:R-:W-:Y:S01]  /*0dc0*/  SHF.R.S32.HI R212, RZ, 0x2, R6.reuse ;  /* 0x00000002ffd47819 */ /* 0x100fe20000011406 */
[----:B------:R-:W-:Y:S01]  /*0dd0*/  IMAD.SHL.U32 R192, R192, 0x2, RZ ;  /* 0x00000002c0c07824 */ /* 0x000fe200078e00ff */
[----:B------:R-:W-:Y:S02]  /*0de0*/  SHF.R.S32.HI R0, RZ, 0x1f, R6 ;  /* 0x0000001fff007819 */ /* 0x000fe40000011406 */
[----:B------:R-:W-:-:S02]  /*0df0*/  LOP3.LUT R5, R6, 0xfffffffc, RZ, 0xc0, !PT ;  /* 0xfffffffc06057812 */ /* 0x000fc400078ec0ff */
[--C-:B------:R-:W-:Y:S02]  /*0e00*/  SHF.R.S32.HI R4, RZ, 0x5, R2.reuse ;  /* 0x00000005ff047819 */ /* 0x100fe40000011402 */
[----:B------:R-:W-:Y:S01]  /*0e10*/  SHF.R.S32.HI R3, RZ, 0x1f, R2 ;  /* 0x0000001fff037819 */ /* 0x000fe20000011402 */
[----:B------:R-:W-:Y:S01]  /*0e20*/  IMAD.IADD R240, R13, 0x1, -R5 ;  /* 0x000000010df07824 */ /* 0x000fe200078e0a05 */
[----:B------:R-:W-:Y:S01]  /*0e30*/  LEA.HI R0, R0, R212, RZ, 0x3 ;  /* 0x000000d400007211 */ /* 0x000fe200078f18ff */
[----:B------:R-:W-:Y:S01]  /*0e40*/  IMAD.SHL.U32 R220, R4, 0x200, RZ ;  /* 0x0000020004dc7824 */ /* 0x000fe200078e00ff */
[----:B------:R-:W-:Y:S01]  /*0e50*/  LOP3.LUT R2, R2, 0xffffffe0, RZ, 0xc0, !PT ;  /* 0xffffffe002027812 */ /* 0x000fe200078ec0ff */
[C---:B------:R-:W-:Y:S01]  /*0e60*/  IMAD.SHL.U32 R106, R240.reuse, 0x4, RZ ;  /* 0x00000004f06a7824 */ /* 0x040fe200078e00ff */
[----:B------:R-:W-:Y:S01]  /*0e70*/  LEA.HI R3, R3, R4, RZ, 0x3 ;  /* 0x0000000403037211 */ /* 0x000fe200078f18ff */
[----:B------:R-:W-:Y:S01]  /*0e80*/  IMAD.SHL.U32 R102, R240, 0x8, RZ ;  /* 0x00000008f0667824 */ /* 0x000fe200078e00ff */
[----:B------:R-:W-:Y:S01]  /*0e90*/  LOP3.LUT R0, R0, 0xfffffff8, RZ, 0xc0, !PT ;  /* 0xfffffff800007812 */ /* 0x000fe200078ec0ff */
[----:B------:R-:W-:Y:S01]  /*0ea0*/  IMAD.IADD R24, R13, 0x1, -R2 ;  /* 0x000000010d187824 */ /* 0x000fe200078e0a02 */
[----:B------:R-:W-:Y:S01]  /*0eb0*/  LOP3.LUT R2, R3, 0xffffff8, RZ, 0xc0, !PT ;  /* 0x0ffffff803027812 */ /* 0x000fe200078ec0ff */
[----:B------:R-:W-:Y:S01]  /*0ec0*/  IMAD.SHL.U32 R13, R4, 0x400, RZ ;  /* 0x00000400040d7824 */ /* 0x000fe200078e00ff */
[----:B------:R-:W-:Y:S01]  /*0ed0*/  IADD3 R141, R106, 0x20, RZ ;  /* 0x000000206a8d7810 */ /* 0x000fe20007ffe0ff */
[----:B------:R-:W-:Y:S01]  /*0ee0*/  IMAD.IADD R3, R212, 0x1, -R0 ;  /* 0x00000001d4037824 */ /* 0x000fe200078e0a00 */
[----:B------:R-:W-:Y:S01]  /*0ef0*/  SHF.R.S32.HI R5, RZ, 0x1f, R24 ;  /* 0x0000001fff057819 */ /* 0x000fe20000011418 */
[----:B------:R-:W-:Y:S01]  /*0f00*/  IMAD.IADD R7, R4, 0x1, -R2 ;  /* 0x0000000104077824 */ /* 0x000fe200078e0a02 */
[C---:B------:R-:W-:Y:S01]  /*0f10*/  IADD3 R140, R106.reuse, 0x40, RZ ;  /* 0x000000406a8c7810 */ /* 0x040fe20007ffe0ff */
[----:B------:R-:W-:Y:S01]  /*0f20*/  IMAD.IADD R2, R106, 0x1, R141 ;  /* 0x000000016a027824 */ /* 0x000fe200078e028d */
[----:B------:R-:W-:-:S02]  /*0f30*/  LOP3.LUT R8, R3, 0x1, RZ, 0xc0, !PT ;  /* 0x0000000103087812 */ /* 0x000fc400078ec0ff */
[----:B------:R-:W-:Y:S01]  /*0f40*/  LEA.HI R16, R5, R24, RZ, 0x2 ;  /* 0x0000001805107211 */ /* 0x000fe200078f10ff */
[----:B------:R-:W-:Y:S01]  /*0f50*/  IMAD.IADD R0, R106, 0x1, R140 ;  /* 0x000000016a007824 */ /* 0x000fe200078e028c */
[----:B------:R-:W-:Y:S02]  /*0f60*/  ISETP.NE.U32.AND P0, PT, R8, 0x1, PT ;  /* 0x000000010800780c */ /* 0x000fe40003f05070 */
[----:B------:R-:W-:Y:S02]  /*0f70*/  SHF.R.S32.HI R6, RZ, 0x1f, R2 ;  /* 0x0000001fff067819 */ /* 0x000fe40000011402 */
[C---:B------:R-:W-:Y:S01]  /*0f80*/  R2P PR, R3.reuse, 0x6 ;  /* 0x0000000603007804 */ /* 0x040fe20000000000 */
[----:B------:R-:W-:Y:S01]  /*0f90*/  IMAD.SHL.U32 R3, R3, 0x40, RZ ;  /* 0x0000004003037824 */ /* 0x000fe200078e00ff */
[----:B------:R-:W-:Y:S02]  /*0fa0*/  SHF.R.S32.HI R5, RZ, 0x2, R16 ;  /* 0x00000002ff057819 */ /* 0x000fe40000011410 */
[----:B------:R-:W-:-:S02]  /*0fb0*/  LEA.HI R216, R6, R2, RZ, 0x3 ;  /* 0x0000000206d87211 */ /* 0x000fc400078f18ff */
[----:B------:R-:W-:Y:S01]  /*0fc0*/  LEA.HI R12, R6, R2, RZ, 0x6 ;  /* 0x00000002060c7211 */ /* 0x000fe200078f30ff */
[----:B------:R-:W-:Y:S01]  /*0fd0*/  IMAD.SHL.U32 R2, R9, 0x40, RZ ;  /* 0x0000004009027824 */ /* 0x000fe200078e00ff */
[----:B------:R-:W-:Y:S01]  /*0fe0*/  IADD3 R17, R212, 0x40, RZ ;  /* 0x00000040d4117810 */ /* 0x000fe20007ffe0ff */
[----:B------:R-:W-:Y:S01]  /*0ff0*/  IMAD R23, R7, 0x10, R5 ;  /* 0x0000001007177824 */ /* 0x000fe200078e0205 */
[----:B------:R-:W-:Y:S01]  /*1000*/  LOP3.LUT R218, R3, 0x1c0, RZ, 0xc0, !PT ;  /* 0x000001c003da7812 */ /* 0x000fe200078ec0ff */
[----:B------:R-:W-:Y:S01]  /*1010*/  IMAD.SHL.U32 R3, R11, 0x8, RZ ;  /* 0x000000080b037824 */ /* 0x000fe200078e00ff */
[----:B------:R-:W-:Y:S02]  /*1020*/  SHF.R.S32.HI R5, RZ, 0x1f, R0 ;  /* 0x0000001fff057819 */ /* 0x000fe40000011400 */
[----:B------:R-:W-:Y:S01]  /*1030*/  LOP3.LUT R2, R2, 0x1c0, RZ, 0xc0, !PT ;  /* 0x000001c002027812 */ /* 0x000fe200078ec0ff */
[----:B------:R-:W-:Y:S01]  /*1040*/  STL [R1+0x54], R23 ;  /* 0x0000541701007387 */ /* 0x000fe20000100800 */
[----:B------:R-:W-:-:S02]  /*1050*/  LOP3.LUT P6, RZ, R9, 0x2, RZ, 0xc0, !PT ;  /* 0x0000000209ff7812 */ /* 0x000fc400078cc0ff */
[----:B------:R-:W-:Y:S02]  /*1060*/  LOP3.LUT P5, RZ, R9, 0x4, RZ, 0xc0, !PT ;  /* 0x0000000409ff7812 */ /* 0x000fe400078ac0ff */
[----:B------:R-:W-:Y:S02]  /*1070*/  SHF.R.S32.HI R9, RZ, 0x1f, R17 ;  /* 0x0000001fff097819 */ /* 0x000fe40000011411 */
[----:B------:R-:W-:Y:S02]  /*1080*/  SHF.R.U32.HI R219, RZ, 0x3, R218 ;  /* 0x00000003ffdb7819 */ /* 0x000fe400000116da */
[CC--:B------:R-:W-:Y:S02]  /*1090*/  LEA.HI R215, R5.reuse, R0.reuse, RZ, 0x3 ;  /* 0x0000000005d77211 */ /* 0x0c0fe400078f18ff */
[----:B------:R-:W-:Y:S01]  /*10a0*/  LEA.HI R8, R5, R0, RZ, 0x6 ;  /* 0x0000000005087211 */ /* 0x000fe200078f30ff */
[----:B------:R-:W-:Y:S01]  /*10b0*/  IMAD R0, R11, 0x200, R15 ;  /* 0x000002000b007824 */ /* 0x000fe200078e020f */
[----:B------:R-:W-:Y:S01]  /*10c0*/  LOP3.LUT R6, R2, 0x8, R3, 0xf8, !PT ;  /* 0x0000000802067812 */ /* 0x000fe200078ef803 */
[----:B------:R-:W-:Y:S01]  /*10d0*/  IMAD.SHL.U32 R3, R17, 0x40, RZ ;  /* 0x0000004011037824 */ /* 0x000fe200078e00ff */
[----:B------:R-:W-:Y:S01]  /*10e0*/  SHF.R.U32.HI R5, RZ, 0x3, R2 ;  /* 0x00000003ff057819 */ /* 0x000fe20000011602 */
[----:B------:R-:W-:Y:S01]  /*10f0*/  IMAD R11, R240, 0x2, R13 ;  /* 0x00000002f00b7824 */ /* 0x000fe200078e020d */
[----:B------:R-:W-:-:S02]  /*1100*/  LEA.HI R2, R9, R17, RZ, 0x3 ;  /* 0x0000001109027211 */ /* 0x000fc400078f18ff */
[----:B------:R-:W-:Y:S02]  /*1110*/  LOP3.LUT R7, R219, R218, RZ, 0xfc, !PT ;  /* 0x000000dadb077212 */ /* 0x000fe400078efcff */
[----:B------:R-:W-:Y:S01]  /*1120*/  LOP3.LUT R25, R3, 0x1c0, RZ, 0xc0, !PT ;  /* 0x000001c003197812 */ /* 0x000fe200078ec0ff */
[----:B------:R-:W-:Y:S01]  /*1130*/  IMAD.SHL.U32 R2, R2, 0x40, RZ ;  /* 0x0000004002027824 */ /* 0x000fe200078e00ff */
[----:B------:R-:W-:Y:S01]  /*1140*/  IADD3 R144, R106, 0x10, RZ ;  /* 0x000000106a907810 */ /* 0x000fe20007ffe0ff */
[----:B------:R-:W-:Y:S01]  /*1150*/  IMAD.IADD R19, R11, 0x1, R7 ;  /* 0x000000010b137824 */ /* 0x000fe200078e0207 */
[----:B------:R-:W-:Y:S01]  /*1160*/  LOP3.LUT R7, R6, R5, RZ, 0x3c, !PT ;  /* 0x0000000506077212 */ /* 0x000fe200078e3cff */
[----:B------:R-:W-:Y:S01]  /*1170*/  IMAD.SHL.U32 R3, R12, 0x80, RZ ;  /* 0x000000800c037824 */ /* 0x000fe200078e00ff */
[----:B------:R-:W-:Y:S01]  /*1180*/  SHF.R.U32.HI R22, RZ, 0x3, R25 ;  /* 0x00000003ff167819 */ /* 0x000fe20000011619 */
[----:B------:R-:W-:Y:S01]  /*1190*/  IMAD.SHL.U32 R11, R14, 0x40, RZ ;  /* 0x000000400e0b7824 */ /* 0x000fe200078e00ff */
[----:B------:R-:W-:-:S02]  /*11a0*/  LOP3.LUT R5, R218, 0x38, R216, 0xf8, !PT ;  /* 0x00000038da057812 */ /* 0x000fc400078ef8d8 */
[C---:B------:R-:W-:Y:S02]  /*11b0*/  LOP3.LUT R4, R25.reuse, 0x38, R216, 0xf8, !PT ;  /* 0x0000003819047812 */ /* 0x040fe400078ef8d8 */
[----:B------:R-:W-:Y:S01]  /*11c0*/  LOP3.LUT R21, R2, 0xfffffe00, RZ, 0xc0, !PT ;  /* 0xfffffe0002157812 */ /* 0x000fe200078ec0ff */
[----:B------:R-:W-:Y:S01]  /*11d0*/  IMAD.SHL.U32 R2, R8, 0x80, RZ ;  /* 0x0000008008027824 */ /* 0x000fe200078e00ff */
[--C-:B------:R-:W-:Y:S02]  /*11e0*/  LOP3.LUT R6, R218, 0x38, R215.reuse, 0xf8, !PT ;  /* 0x00000038da067812 */ /* 0x100fe400078ef8d7 */
[----:B------:R-:W-:Y:S01]  /*11f0*/  LOP3.LUT R9, R25, 0x38, R215, 0xf8, !PT ;  /* 0x0000003819097812 */ /* 0x000fe200078ef8d7 */
[----:B------:R-:W-:Y:S01]  /*1200*/  STL [R1+0x10], R21 ;  /* 0x0000101501007387 */ /* 0x000fe20000100800 */
[----:B------:R-:W-:Y:S02]  /*1210*/  LOP3.LUT R3, R3, 0xffffe000, RZ, 0xc0, !PT ;  /* 0xffffe00003037812 */ /* 0x000fe400078ec0ff */
[----:B------:R-:W-:-:S02]  /*1220*/  LOP3.LUT R8, R5, R219, RZ, 0x3c, !PT ;  /* 0x000000db05087212 */ /* 0x000fc400078e3cff */
[-C--:B------:R-:W-:Y:S02]  /*1230*/  LOP3.LUT R4, R4, R22.reuse, RZ, 0x3c, !PT ;  /* 0x0000001604047212 */ /* 0x080fe400078e3cff */
[----:B------:R-:W-:Y:S02]  /*1240*/  LOP3.LUT R2, R2, 0xffffe000, RZ, 0xc0, !PT ;  /* 0xffffe00002027812 */ /* 0x000fe400078ec0ff */
[----:B------:R-:W-:Y:S02]  /*1250*/  LOP3.LUT R6, R6, R219, RZ, 0x3c, !PT ;  /* 0x000000db06067212 */ /* 0x000fe400078e3cff */
[----:B------:R-:W-:Y:S02]  /*1260*/  LOP3.LUT R5, R9, R22, RZ, 0x3c, !PT ;  /* 0x0000001609057212 */ /* 0x000fe400078e3cff */
[-C--:B------:R-:W-:Y:S02]  /*1270*/  IADD3 R18, R8, R3.reuse, R220 ;  /* 0x0000000308127210 */ /* 0x080fe40007ffe0dc */
[----:B------:R-:W-:-:S02]  /*1280*/  IADD3 R17, R4, R3, R21 ;  /* 0x0000000304117210 */ /* 0x000fc40007ffe015 */
[----:B------:R-:W-:Y:S02]  /*1290*/  LOP3.LUT R3, R11, 0xfffffe00, RZ, 0xc0, !PT ;  /* 0xfffffe000b037812 */ /* 0x000fe400078ec0ff */
[C---:B------:R-:W-:Y:S02]  /*12a0*/  LOP3.LUT P4, RZ, R10.reuse, 0x2, RZ, 0xc0, !PT ;  /* 0x000000020aff7812 */ /* 0x040fe4000788c0ff */
[----:B------:R-:W-:Y:S02]  /*12b0*/  LOP3.LUT P3, RZ, R10, 0x4, RZ, 0xc0, !PT ;  /* 0x000000040aff7812 */ /* 0x000fe4000786c0ff */
[----:B------:R-:W-:Y:S01]  /*12c0*/  LOP3.LUT R11, R25, 0x38, R102, 0xf8, !PT ;  /* 0x00000038190b7812 */ /* 0x000fe200078ef866 */
[----:B------:R-:W-:Y:S01]  /*12d0*/  IMAD.SHL.U32 R25, R144, 0x2, RZ ;  /* 0x0000000290197824 */ /* 0x000fe200078e00ff */
[----:B------:R-:W-:Y:S02]  /*12e0*/  IADD3 R143, R106, 0x30, RZ ;  /* 0x000000306a8f7810 */ /* 0x000fe40007ffe0ff */
[----:B------:R-:W-:Y:S01]  /*12f0*/  LOP3.LUT R10, R16, 0x7ffffffc, RZ, 0xc0, !PT ;  /* 0x7ffffffc100a7812 */ /* 0x000fe200078ec0ff */
[----:B------:R-:W-:Y:S01]  /*1300*/  IMAD.SHL.U32 R16, R141, 0x2, RZ ;  /* 0x000000028d107824 */ /* 0x000fe200078e00ff */
[-C--:B------:R-:W-:Y:S01]  /*1310*/  IADD3 R15, R6, R2.reuse, R220 ;  /* 0x00000002060f7210 */ /* 0x080fe20007ffe0dc */
[----:B------:R-:W-:Y:S01]  /*1320*/  IMAD.SHL.U32 R26, R143, 0x2, RZ ;  /* 0x000000028f1a7824 */ /* 0x000fe200078e00ff */
[----:B------:R-:W-:Y:S01]  /*1330*/  IADD3 R14, R5, R2, R21 ;  /* 0x00000002050e7210 */ /* 0x000fe20007ffe015 */
[----:B------:R1:W-:Y:S01]  /*1340*/  STL [R1+0x40], R25 ;  /* 0x0000401901007387 */ /* 0x0003e20000100800 */
[----:B------:R-:W-:Y:S01]  /*1350*/  LEA.HI R2, R240, R240, RZ, 0x1 ;  /* 0x000000f0f0027211 */ /* 0x000fe200078f08ff */
[----:B------:R-:W-:Y:S01]  /*1360*/  IMAD.IADD R10, R24, 0x1, -R10 ;  /* 0x00000001180a7824 */ /* 0x000fe200078e0a0a */
[----:B------:R-:W-:Y:S01]  /*1370*/  IADD3 R142, R106, 0x50, RZ ;  /* 0x000000506a8e7810 */ /* 0x000fe20007ffe0ff */
[----:B------:R2:W-:Y:S01]  /*1380*/  STL [R1+0x44], R16 ;  /* 0x0000441001007387 */ /* 0x0005e20000100800 */
[----:B------:R-:W-:Y:S01]  /*1390*/  SHF.R.S32.HI R9, RZ, 0x1f, R144 ;  /* 0x0000001fff097819 */ /* 0x000fe20000011490 */
[----:B------:R-:W-:Y:S01]  /*13a0*/  IMAD.SHL.U32 R248, R10, 0x2, RZ ;  /* 0x000000020af87824 */ /* 0x000fe200078e00ff */
[CC--:B------:R-:W-:Y:S01]  /*13b0*/  IADD3 R4, R7.reuse, R3.reuse, R13 ;  /* 0x0000000307047210 */ /* 0x0c0fe20007ffe00d */
[----:B------:R-:W-:Y:S01]  /*13c0*/  STL [R1+0x48], R26 ;  /* 0x0000481a01007387 */ /* 0x000fe20000100800 */
[----:B------:R-:W-:Y:S01]  /*13d0*/  LOP3.LUT R5, R7, R3, RZ, 0xfc, !PT ;  /* 0x0000000307057212 */ /* 0x000fe200078efcff */
[----:B------:R-:W-:Y:S01]  /*13e0*/  IMAD.MOV.U32 R13, RZ, RZ, 0x40 ;  /* 0x00000040ff0d7424 */ /* 0x000fe200078e00ff */
[----:B------:R-:W-:-:S02]  /*13f0*/  SHF.R.S32.HI R8, RZ, 0x1f, R141 ;  /* 0x0000001fff087819 */ /* 0x000fc4000001148d */
[----:B------:R-:W-:Y:S02]  /*1400*/  LOP3.LUT R3, R2, 0x1ffffffe, RZ, 0xc0, !PT ;  /* 0x1ffffffe02037812 */ /* 0x000fe400078ec0ff */
[----:B------:R-:W-:Y:S02]  /*1410*/  SHF.R.S32.HI R7, RZ, 0x1f, R143 ;  /* 0x0000001fff077819 */ /* 0x000fe4000001148f */
[----:B------:R-:W-:Y:S01]  /*1420*/  SHF.L.U64.HI R9, R144, 0x1, R9 ;  /* 0x0000000190097819 */ /* 0x000fe20000010209 */
[----:B------:R-:W-:Y:S01]  /*1430*/  IMAD.IADD R12, R240, 0x1, -R3 ;  /* 0x00000001f00c7824 */ /* 0x000fe200078e0a03 */
[----:B------:R-:W-:Y:S02]  /*1440*/  SHF.L.U64.HI R8, R141, 0x1, R8 ;  /* 0x000000018d087819 */ /* 0x000fe40000010208 */
[----:B------:R-:W-:Y:S02]  /*1450*/  SHF.L.U64.HI R7, R143, 0x1, R7 ;  /* 0x000000018f077819 */ /* 0x000fe40000010207 */
[----:B------:R-:W-:Y:S01]  /*1460*/  SHF.R.S32.HI R6, RZ, 0x1f, R140 ;  /* 0x0000001fff067819 */ /* 0x000fe2000001148c */
[----:B-1----:R-:W-:Y:S01]  /*1470*/  IMAD.SHL.U32 R25, R140, 0x2, RZ ;  /* 0x000000028c197824 */ /* 0x002fe200078e00ff */
[----:B------:R-:W-:-:S02]  /*1480*/  SHF.R.S32.HI R3, RZ, 0x1f, R142 ;  /* 0x0000001fff037819 */ /* 0x000fc4000001148e */
[----:B------:R-:W-:Y:S01]  /*1490*/  SHF.L.U64.HI R6, R140, 0x1, R6 ;  /* 0x000000018c067819 */ /* 0x000fe20000010206 */
[C---:B--2---:R-:W-:Y:S01]  /*14a0*/  IMAD.SHL.U32 R16, R142.reuse, 0x2, RZ ;  /* 0x000000028e107824 */ /* 0x044fe200078e00ff */
[----:B------:R-:W-:Y:S01]  /*14b0*/  STL [R1+0x4c], R25 ;  /* 0x00004c1901007387 */ /* 0x000fe20000100800 */
[----:B------:R-:W-:Y:S02]  /*14c0*/  SHF.L.U64.HI R3, R142, 0x1, R3 ;  /* 0x000000018e037819 */ /* 0x000fe40000010203 */
[----:B------:R-:W-:Y:S01]  /*14d0*/  LOP3.LUT R11, R21, R11, R22, 0xf6, !PT ;  /* 0x0000000b150b7212 */ /* 0x000fe200078ef616 */
[----:B------:R-:W-:Y:S01]  /*14e0*/  STL [R1+0x50], R16 ;  /* 0x0000501001007387 */ /* 0x000fe20000100800 */
[C---:B------:R-:W-:Y:S02]  /*14f0*/  IADD3 R36, R248.reuse, 0x10, RZ ;  /* 0x00000010f8247810 */ /* 0x040fe40007ffe0ff */
[C---:B------:R-:W-:Y:S01]  /*1500*/  IADD3 R33, R248.reuse, 0x28, RZ ;  /* 0x00000028f8217810 */ /* 0x040fe20007ffe0ff */
[----:B------:R1:W-:Y:S01]  /*1510*/  STL [R1+0x3c], R9 ;  /* 0x00003c0901007387 */ /* 0x0003e20000100800 */
[----:B------:R-:W-:-:S02]  /*1520*/  IADD3 R30, R248, 0x40, RZ ;  /* 0x00000040f81e7810 */ /* 0x000fc40007ffe0ff */
[----:B------:R-:W-:Y:S01]  /*1530*/  IADD3 R27, R248, 0x58, RZ ;  /* 0x00000058f81b7810 */ /* 0x000fe20007ffe0ff */
[----:B------:R2:W-:Y:S01]  /*1540*/  STL [R1+0x38], R8 ;  /* 0x0000380801007387 */ /* 0x0005e20000100800 */
[----:B------:R-:W-:Y:S02]  /*1550*/  LEA R145, R0, 0x6100, 0x1 ;  /* 0x0000610000917811 */ /* 0x000fe400078e08ff */
[C---:B------:R-:W-:Y:S01]  /*1560*/  IADD3 R24, R248.reuse, 0x70, RZ ;  /* 0x00000070f8187810 */ /* 0x040fe20007ffe0ff */
[----:B------:R3:W-:Y:S01]  /*1570*/  STL [R1+0x34], R7 ;  /* 0x0000340701007387 */ /* 0x0007e20000100800 */
[C---:B------:R-:W-:Y:S02]  /*1580*/  SEL R2, R13.reuse, 0xffffffc0, !P3 ;  /* 0xffffffc00d027807 */ /* 0x040fe40005800000 */
[----:B------:R-:W-:Y:S01]  /*1590*/  SEL R0, R13, 0xffffffc0, !P5 ;  /* 0xffffffc00d007807 */ /* 0x000fe20006800000 */
[----:B------:R4:W-:Y:S01]  /*15a0*/  STL [R1+0x30], R6 ;  /* 0x0000300601007387 */ /* 0x0009e20000100800 */
[C---:B------:R-:W-:Y:S01]  /*15b0*/  IADD3 R21, R248.reuse, 0x88, RZ ;  /* 0x00000088f8157810 */ /* 0x040fe20007ffe0ff */
[C---:B------:R-:W-:Y:S01]  /*15c0*/  IMAD.IADD R175, R145.reuse, 0x1, R2 ;  /* 0x0000000191af7824 */ /* 0x040fe200078e0202 */
[----:B------:R-:W-:Y:S01]  /*15d0*/  IADD3 R10, R248, 0xb0, RZ ;  /* 0x000000b0f80a7810 */ /* 0x000fe20007ffe0ff */
[----:B------:R5:W-:Y:S01]  /*15e0*/  STL [R1+0x2c], R3 ;  /* 0x00002c0301007387 */ /* 0x000be20000100800 */
[----:B------:R-:W-:-:S02]  /*15f0*/  IADD3 R180, R145, 0x20, RZ ;  /* 0x0000002091b47810 */ /* 0x000fc40007ffe0ff */
[----:B------:R-:W-:Y:S02]  /*1600*/  @P4 IADD3 R180, R145, -0x20, RZ ;  /* 0xffffffe091b44810 */ /* 0x000fe40007ffe0ff */
[----:B------:R-:W-:Y:S02]  /*1610*/  LEA R249, R19, 0x80, 0x1 ;  /* 0x0000008013f97811 */ /* 0x000fe400078e08ff */
[----:B------:R-:W-:Y:S01]  /*1620*/  SHF.R.S32.HI R10, RZ, 0x1f, R10 ;  /* 0x0000001fff0a7819 */ /* 0x000fe2000001140a */
[----:B------:R-:W-:Y:S01]  /*1630*/  IMAD.IADD R172, R2, 0x1, R180 ;  /* 0x0000000102ac7824 */ /* 0x000fe200078e02b4 */
[----:B-1----:R-:W-:Y:S02]  /*1640*/  LEA R9, R11, 0xc100, 0x1 ;  /* 0x0000c1000b097811 */ /* 0x002fe400078e08ff */
[----:B------:R-:W-:Y:S02]  /*1650*/  LEA R10, R17, 0xc100, 0x1 ;  /* 0x0000c100110a7811 */ /* 0x000fe400078e08ff */
[----:B--2---:R-:W-:-:S02]  /*1660*/  SEL R8, R20, 0xffffffe0, !P1 ;  /* 0xffffffe014087807 */ /* 0x004fc40004800000 */
[C---:B------:R-:W-:Y:S02]  /*1670*/  IADD3 R250, R249.reuse, -0x10, RZ ;  /* 0xfffffff0f9fa7810 */ /* 0x040fe40007ffe0ff */
[----:B---3--:R-:W-:Y:S01]  /*1680*/  LOP3.LUT R7, R218, 0x38, R102, 0xf8, !PT ;  /* 0x00000038da077812 */ /* 0x008fe200078ef866 */
[----:B------:R-:W-:Y:S01]  /*1690*/  IMAD.IADD R252, R249, 0x1, R8 ;  /* 0x00000001f9fc7824 */ /* 0x000fe200078e0208 */
[----:B------:R-:W-:Y:S02]  /*16a0*/  LEA R176, R4, 0xc100, 0x1 ;  /* 0x0000c10004b07811 */ /* 0x000fe400078e08ff */
[----:B------:R-:W-:Y:S02]  /*16b0*/  LOP3.LUT R7, R220, R7, R219, 0xf6, !PT ;  /* 0x00000007dc077212 */ /* 0x000fe400078ef6db */
[----:B----4-:R-:W-:Y:S01]  /*16c0*/  SEL R6, R13, 0xffffffc0, !P2 ;  /* 0xffffffc00d067807 */ /* 0x010fe20005000000 */
[----:B------:R-:W-:Y:S01]  /*16d0*/  IMAD.IADD R179, R176, 0x1, R0 ;  /* 0x00000001b0b37824 */ /* 0x000fe200078e0200 */
[----:B------:R-:W-:Y:S01]  /*16e0*/  LEA R7, R7, 0xc100, 0x1 ;  /* 0x0000c10007077811 */ /* 0x000fe200078e08ff */
[----:B-----5:R-:W-:Y:S01]  /*16f0*/  IMAD R3, R12, 0x8, R23 ;  /* 0x000000080c037824 */ /* 0x020fe200078e0217 */
[----:B------:R-:W-:Y:S01]  /*1700*/  IADD3 R13, R248, 0xa0, RZ ;  /* 0x000000a0f80d7810 */ /* 0x000fe20007ffe0ff */
[----:B------:R-:W-:Y:S01]  /*1710*/  IMAD.IADD R2, R249, 0x1, R6 ;  /* 0x00000001f9027824 */ /* 0x000fe200078e0206 */
[----:B------:R-:W-:-:S02]  /*1720*/  LEA R146, R5, 0x100, 0x1 ;  /* 0x0000010005927811 */ /* 0x000fc400078e08ff */
[----:B------:R1:W-:Y:S01]  /*1730*/  STL [R1+0x58], R3 ;  /* 0x0000580301007387 */ /* 0x0003e20000100800 */
[----:B------:R-:W-:Y:S02]  /*1740*/  @P0 IADD3 R250, R249, 0x10, RZ ;  /* 0x00000010f9fa0810 */ /* 0x000fe40007ffe0ff */
[----:B------:R-:W-:Y:S01]  /*1750*/  IMAD.IADD R174, R0, 0x1, R146 ;  /* 0x0000000100ae7824 */ /* 0x000fe200078e0292 */
[----:B------:R2:W-:Y:S01]  /*1760*/  STL [R1+0x28], R9 ;  /* 0x0000280901007387 */ /* 0x0005e20000100800 */
[----:B------:R-:W-:Y:S01]  /*1770*/  LOP3.LUT R202, R218, 0x18, R102, 0xf8, !PT ;  /* 0x00000018daca7812 */ /* 0x000fe200078ef866 */
[----:B------:R-:W-:Y:S01]  /*1780*/  IMAD.IADD R251, R8, 0x1, R250 ;  /* 0x0000000108fb7824 */ /* 0x000fe200078e02fa */
[----:B------:R-:W-:Y:S01]  /*1790*/  IADD3 R35, R248, 0x18, RZ ;  /* 0x00000018f8237810 */ /* 0x000fe20007ffe0ff */
[----:B------:R3:W-:Y:S01]  /*17a0*/  STL [R1+0x24], R7 ;  /* 0x0000240701007387 */ /* 0x0007e20000100800 */
[----:B------:R-:W-:Y:S02]  /*17b0*/  LOP3.LUT R202, R220, R202, R219, 0xf6, !PT ;  /* 0x000000cadcca7212 */ /* 0x000fe400078ef6db */
[----:B------:R-:W-:-:S02]  /*17c0*/  IADD3 R32, R248, 0x30, RZ ;  /* 0x00000030f8207810 */ /* 0x000fc40007ffe0ff */
[C---:B------:R-:W-:Y:S02]  /*17d0*/  IADD3 R29, R248.reuse, 0x48, RZ ;  /* 0x00000048f81d7810 */ /* 0x040fe40007ffe0ff */
[C---:B------:R-:W-:Y:S02]  /*17e0*/  IADD3 R26, R248.reuse, 0x60, RZ ;  /* 0x00000060f81a7810 */ /* 0x040fe40007ffe0ff */
[----:B------:R-:W-:Y:S02]  /*17f0*/  IADD3 R23, R248, 0x78, RZ ;  /* 0x00000078f8177810 */ /* 0x000fe40007ffe0ff */
[----:B------:R-:W-:Y:S02]  /*1800*/  SHF.R.S32.HI R11, RZ, 0x1f, R35 ;  /* 0x0000001fff0b7819 */ /* 0x000fe40000011423 */
[----:B------:R-:W-:Y:S02]  /*1810*/  LEA R202, R202, 0x100, 0x1 ;  /* 0x00000100caca7811 */ /* 0x000fe400078e08ff */
[----:B------:R-:W-:-:S02]  /*1820*/  SHF.R.S32.HI R11, RZ, 0x1f, R32 ;  /* 0x0000001fff0b7819 */ /* 0x000fc40000011420 */
[----:B-1----:R-:W-:Y:S01]  /*1830*/  SEL R3, R20, 0xffffffe0, !P6 ;  /* 0xffffffe014037807 */ /* 0x002fe20007000000 */
[----:B------:R-:W-:Y:S01]  /*1840*/  IMAD.IADD R203, R202, 0x1, R6 ;  /* 0x00000001cacb7824 */ /* 0x000fe200078e0206 */
[C---:B------:R-:W-:Y:S02]  /*1850*/  IADD3 R20, R248.reuse, 0x90, RZ ;  /* 0x00000090f8147810 */ /* 0x040fe40007ffe0ff */
[----:B--2---:R-:W-:Y:S01]  /*1860*/  IADD3 R9, R248, 0xb8, RZ ;  /* 0x000000b8f8097810 */ /* 0x004fe20007ffe0ff */
[----:B------:R-:W-:Y:S01]  /*1870*/  IMAD.IADD R177, R176, 0x1, R3 ;  /* 0x00000001b0b17824 */ /* 0x000fe200078e0203 */
[----:B------:R-:W-:Y:S01]  /*1880*/  IADD3 R209, R210, 0x80, RZ ;  /* 0x00000080d2d17810 */ /* 0x000fe20007ffe0ff */
[----:B------:R-:W-:Y:S01]  /*1890*/  IMAD.IADD R147, R3, 0x1, R146 ;  /* 0x0000000103937824 */ /* 0x000fe200078e0292 */
[----:B---3--:R-:W-:Y:S01]  /*18a0*/  SHF.R.S32.HI R7, RZ, 0x1f, R36 ;  /* 0x0000001fff077819 */ /* 0x008fe20000011424 */
[----:B------:R-:W-:Y:S01]  /*18b0*/  IMAD.IADD R178, R177, 0x1, R0 ;  /* 0x00000001b1b27824 */ /* 0x000fe200078e0200 */
[----:B------:R-:W-:Y:S01]  /*18c0*/  SHF.R.S32.HI R7, RZ, 0x1f, R33 ;  /* 0x0000001fff077819 */ /* 0x000fe20000011421 */
[----:B------:R-:W-:Y:S01]  /*18d0*/  IMAD.IADD R173, R0, 0x1, R147 ;  /* 0x0000000100ad7824 */ /* 0x000fe200078e0293 */
[----:B------:R-:W-:Y:S01]  /*18e0*/  SHF.R.S32.HI R7, RZ, 0x1f, R30 ;  /* 0x0000001fff077819 */ /* 0x000fe2000001141e */
[----:B------:R-:W-:Y:S01]  /*18f0*/  IMAD.IADD R0, R6, 0x1, R251 ;  /* 0x0000000106007824 */ /* 0x000fe200078e02fb */
[----:B------:R-:W-:-:S02]  /*1900*/  SHF.R.S32.HI R7, RZ, 0x1f, R27 ;  /* 0x0000001fff077819 */ /* 0x000fc4000001141b */
[----:B------:R-:W-:Y:S02]  /*1910*/  SHF.R.S32.HI R7, RZ, 0x1f, R24 ;  /* 0x0000001fff077819 */ /* 0x000fe40000011418 */
[----:B------:R-:W-:Y:S02]  /*1920*/  SHF.R.S32.HI R7, RZ, 0x1f, R21 ;  /* 0x0000001fff077819 */ /* 0x000fe40000011415 */
[----:B------:R-:W-:Y:S02]  /*1930*/  SHF.R.S32.HI R7, RZ, 0x1f, R13 ;  /* 0x0000001fff077819 */ /* 0x000fe4000001140d */
[----:B------:R-:W-:Y:S02]  /*1940*/  SHF.R.S32.HI R7, RZ, 0x1f, R9 ;  /* 0x0000001fff077819 */ /* 0x000fe40000011409 */
[----:B------:R-:W-:Y:S02]  /*1950*/  LEA R7, R18, 0xc100, 0x1 ;  /* 0x0000c10012077811 */ /* 0x000fe400078e08ff */
[----:B------:R-:W-:-:S02]  /*1960*/  LEA R9, R15, 0xc100, 0x1 ;  /* 0x0000c1000f097811 */ /* 0x000fc400078e08ff */
[C---:B------:R-:W-:Y:S01]  /*1970*/  IADD3 R206, R102.reuse, 0x60, RZ ;  /* 0x0000006066ce7810 */ /* 0x040fe20007ffe0ff */
[----:B------:R1:W-:Y:S01]  /*1980*/  STL [R1+0x20], R7 ;  /* 0x0000200701007387 */ /* 0x0003e20000100800 */
[C---:B------:R-:W-:Y:S02]  /*1990*/  IADD3 R205, R102.reuse, 0x80, RZ ;  /* 0x0000008066cd7810 */ /* 0x040fe40007ffe0ff */
[----:B------:R-:W-:Y:S01]  /*19a0*/  IADD3 R204, R102, 0xa0, RZ ;  /* 0x000000a066cc7810 */ /* 0x000fe20007ffe0ff */
[----:B------:R-:W-:Y:S01]  /*19b0*/  STL [R1+0x1c], R10 ;  /* 0x00001c0a01007387 */ /* 0x000fe20000100800 */
[C---:B------:R-:W-:Y:S02]  /*19c0*/  IADD3 R37, R248.reuse, 0x8, RZ ;  /* 0x00000008f8257810 */ /* 0x040fe40007ffe0ff */
[C---:B------:R-:W-:Y:S01]  /*19d0*/  IADD3 R34, R248.reuse, 0x20, RZ ;  /* 0x00000020f8227810 */ /* 0x040fe20007ffe0ff */
[----:B------:R-:W-:Y:S01]  /*19e0*/  STL [R1+0x18], R9 ;  /* 0x0000180901007387 */ /* 0x000fe20000100800 */
[----:B------:R-:W-:-:S02]  /*19f0*/  IADD3 R31, R248, 0x38, RZ ;  /* 0x00000038f81f7810 */ /* 0x000fc40007ffe0ff */
[C---:B------:R-:W-:Y:S02]  /*1a00*/  IADD3 R28, R248.reuse, 0x50, RZ ;  /* 0x00000050f81c7810 */ /* 0x040fe40007ffe0ff */
[C---:B------:R-:W-:Y:S02]  /*1a10*/  IADD3 R25, R248.reuse, 0x68, RZ ;  /* 0x00000068f8197810 */ /* 0x040fe40007ffe0ff */
[C---:B------:R-:W-:Y:S02]  /*1a20*/  IADD3 R22, R248.reuse, 0x80, RZ ;  /* 0x00000080f8167810 */ /* 0x040fe40007ffe0ff */
[C---:B------:R-:W-:Y:S02]  /*1a30*/  IADD3 R16, R248.reuse, 0x98, RZ ;  /* 0x00000098f8107810 */ /* 0x040fe40007ffe0ff */
[----:B------:R-:W-:Y:S02]  /*1a40*/  IADD3 R12, R248, 0xa8, RZ ;  /* 0x000000a8f80c7810 */ /* 0x000fe40007ffe0ff */
[----:B------:R-:W-:-:S02]  /*1a50*/  SHF.R.S32.HI R11, RZ, 0x1f, R29 ;  /* 0x0000001fff0b7819 */ /* 0x000fc4000001141d */
[----:B------:R-:W-:Y:S02]  /*1a60*/  SHF.R.S32.HI R11, RZ, 0x1f, R26 ;  /* 0x0000001fff0b7819 */ /* 0x000fe4000001141a */
[----:B-1----:R-:W-:Y:S02]  /*1a70*/  LEA R7, R14, 0xc100, 0x1 ;  /* 0x0000c1000e077811 */ /* 0x002fe400078e08ff */
[----:B------:R-:W-:Y:S02]  /*1a80*/  SHF.R.S32.HI R11, RZ, 0x1f, R23 ;  /* 0x0000001fff0b7819 */ /* 0x000fe40000011417 */
[----:B------:R-:W-:Y:S01]  /*1a90*/  SHF.R.S32.HI R11, RZ, 0x1f, R20 ;  /* 0x0000001fff0b7819 */ /* 0x000fe20000011414 */
[----:B------:R-:W-:Y:S01]  /*1aa0*/  STL [R1+0x14], R7 ;  /* 0x0000140701007387 */ /* 0x000fe20000100800 */
[----:B------:R-:W-:Y:S02]  /*1ab0*/  SHF.R.S32.HI R211, RZ, 0x1f, R210 ;  /* 0x0000001fffd37819 */ /* 0x000fe400000114d2 */
[----:B------:R-:W-:Y:S01]  /*1ac0*/  SHF.R.S32.HI R103, RZ, 0x1f, R102 ;  /* 0x0000001fff677819 */ /* 0x000fe20000011466 */
[----:B------:R1:W-:Y:S01]  /*1ad0*/  STL [R1+0xc], R2 ;  /* 0x00000c0201007387 */ /* 0x0003e20000100800 */
[----:B------:R-:W-:-:S02]  /*1ae0*/  SHF.R.S32.HI R223, RZ, 0x1f, R206 ;  /* 0x0000001fffdf7819 */ /* 0x000fc400000114ce */
        /* <DEDUP_REMOVED lines=10> */
[----:B------:R-:W-:Y:S01]  /*1b90*/  SHF.R.S32.HI R25, RZ, 0x1f, R25 ;  /* 0x0000001fff197819 */ /* 0x000fe20000011419 */
[----:B-1----:R-:W-:Y:S01]  /*1ba0*/  IMAD.IADD R2, R6, 0x1, R252 ;  /* 0x0000000106027824 */ /* 0x002fe200078e02fc */
[----:B------:R-:W-:-:S02]  /*1bb0*/  SHF.R.S32.HI R22, RZ, 0x1f, R22 ;  /* 0x0000001fff167819 */ /* 0x000fc40000011416 */
[----:B------:R-:W-:Y:S02]  /*1bc0*/  SHF.R.S32.HI R16, RZ, 0x1f, R16 ;  /* 0x0000001fff107819 */ /* 0x000fe40000011410 */
[----:B------:R1:W-:Y:S01]  /*1bd0*/  STL [R1+0x8], R2 ;  /* 0x0000080201007387 */ /* 0x0003e20000100800 */
[----:B------:R-:W-:Y:S02]  /*1be0*/  SHF.R.S32.HI R11, RZ, 0x1f, R12 ;  /* 0x0000001fff0b7819 */ /* 0x000fe4000001140c */
[C---:B------:R-:W-:Y:S02]  /*1bf0*/  IADD3 R191, R180.reuse, 0x800, RZ ;  /* 0x00000800b4bf7810 */ /* 0x040fe40007ffe0ff */
[C---:B------:R-:W-:Y:S02]  /*1c00*/  IADD3 R190, R180.reuse, 0x1000, RZ ;  /* 0x00001000b4be7810 */ /* 0x040fe40007ffe0ff */
[C---:B------:R-:W-:Y:S02]  /*1c10*/  IADD3 R189, R180.reuse, 0x1800, RZ ;  /* 0x00001800b4bd7810 */ /* 0x040fe40007ffe0ff */
[----:B------:R-:W-:-:S02]  /*1c20*/  IADD3 R188, R180, 0x2000, RZ ;  /* 0x00002000b4bc7810 */ /* 0x000fc40007ffe0ff */
[C---:B------:R-:W-:Y:S02]  /*1c30*/  IADD3 R187, R180.reuse, 0x2800, RZ ;  /* 0x00002800b4bb7810 */ /* 0x040fe40007ffe0ff */
[C---:B------:R-:W-:Y:S02]  /*1c40*/  IADD3 R186, R180.reuse, 0x3000, RZ ;  /* 0x00003000b4ba7810 */ /* 0x040fe40007ffe0ff */
[C---:B------:R-:W-:Y:S02]  /*1c50*/  IADD3 R185, R180.reuse, 0x3800, RZ ;  /* 0x00003800b4b97810 */ /* 0x040fe40007ffe0ff */
[C---:B------:R-:W-:Y:S02]  /*1c60*/  IADD3 R184, R180.reuse, 0x4000, RZ ;  /* 0x00004000b4b87810 */ /* 0x040fe40007ffe0ff */
[C---:B------:R-:W-:Y:S02]  /*1c70*/  IADD3 R183, R180.reuse, 0x4800, RZ ;  /* 0x00004800b4b77810 */ /* 0x040fe40007ffe0ff */
[----:B------:R-:W-:-:S02]  /*1c80*/  IADD3 R182, R180, 0x5000, RZ ;  /* 0x00005000b4b67810 */ /* 0x000fc40007ffe0ff */
[----:B------:R-:W-:Y:S01]  /*1c90*/  IADD3 R181, R180, 0x5800, RZ ;  /* 0x00005800b4b57810 */ /* 0x000fe20007ffe0ff */
[----:B-1----:R-:W-:-:S05]  /*1ca0*/  IMAD.IADD R2, R6, 0x1, R250 ;  /* 0x0000000106027824 */ /* 0x002fca00078e02fa */
[----:B------:R1:W-:Y:S04]  /*1cb0*/  STL [R1+0x4], R2 ;  /* 0x0000040201007387 */ /* 0x0003e80000100800 */
[----:B------:R1:W-:Y:S02]  /*1cc0*/  STL [R1], R0 ;  /* 0x0000000001007387 */ /* 0x0003e40000100800 */
.L_x_335:
[----:B-1----:R-:W-:-:S04]  /*1cd0*/  IMAD.MOV.U32 R2, RZ, RZ, 0x4 ;  /* 0x00000004ff027424 */ /* 0x002fc800078e00ff */
[----:B------:R-:W-:-:S05]  /*1ce0*/  IMAD.WIDE R2, R239, R2, c[0x0][0x588] ;  /* 0x00016200ef027625 */ /* 0x000fca00078e0202 */
[----:B------:R-:W2:Y:S01]  /*1cf0*/  LDG.E R243, [R2.64] ;  /* 0x0000000a02f37981 */ /* 0x000ea2000c1e1900 */
[----:B------:R-:W-:Y:S01]  /*1d00*/  ISETP.NE.U32.AND P0, PT, RZ, c[0x0][0x370], PT ;  /* 0x0000dc00ff007a0c */ /* 0x000fe20003f05070 */
[----:B------:R-:W-:Y:S01]  /*1d10*/  IMAD.MOV.U32 R235, RZ, RZ, RZ ;  /* 0x000000ffffeb7224 */ /* 0x000fe200078e00ff */
[----:B------:R-:W-:Y:S02]  /*1d20*/  ISETP.NE.U32.AND P4, PT, RZ, c[0x0][0x360], PT ;  /* 0x0000d800ff007a0c */ /* 0x000fe40003f85070 */
[----:B------:R-:W-:Y:S02]  /*1d30*/  ISETP.NE.AND.EX P1, PT, RZ, c[0x0][0x374], PT, P0 ;  /* 0x0000dd00ff007a0c */ /* 0x000fe40003f25300 */
[----:B------:R-:W-:Y:S02]  /*1d40*/  ISETP.NE.AND.EX P4, PT, RZ, c[0x0][0x364], PT, P4 ;  /* 0x0000d900ff007a0c */ /* 0x000fe40003f85340 */
[----:B------:R-:W-:Y:S02]  /*1d50*/  ISETP.NE.U32.AND P3, PT, RZ, c[0x0][0x348], PT ;  /* 0x0000d200ff007a0c */ /* 0x000fe40003f65070 */
[----:B------:R-:W-:-:S02]  /*1d60*/  ISETP.NE.U32.AND P5, PT, RZ, c[0x0][0x350], PT ;  /* 0x0000d400ff007a0c */ /* 0x000fc40003fa5070 */
[----:B------:R-:W-:Y:S02]  /*1d70*/  ISETP.NE.U32.AND P6, PT, RZ, c[0x0][0x358], PT ;  /* 0x0000d600ff007a0c */ /* 0x000fe40003fc5070 */
[----:B------:R-:W-:Y:S02]  /*1d80*/  ISETP.NE.AND.EX P3, PT, RZ, c[0x0][0x34c], PT, P3 ;  /* 0x0000d300ff007a0c */ /* 0x000fe40003f65330 */
[----:B------:R-:W-:Y:S02]  /*1d90*/  ISETP.NE.AND.EX P5, PT, RZ, c[0x0][0x354], PT, P5 ;  /* 0x0000d500ff007a0c */ /* 0x000fe40003fa5350 */
[----:B------:R-:W-:Y:S01]  /*1da0*/  ISETP.NE.AND.EX P6, PT, RZ, c[0x0][0x35c], PT, P6 ;  /* 0x0000d700ff007a0c */ /* 0x000fe20003fc5360 */
[----:B------:R-:W-:Y:S02]  /*1db0*/  IMAD.MOV.U32 R130, RZ, RZ, RZ ;  /* 0x000000ffff827224 */ /* 0x000fe400078e00ff */
[----:B------:R-:W-:Y:S02]  /*1dc0*/  IMAD.MOV.U32 R12, RZ, RZ, RZ ;  /* 0x000000ffff0c7224 */ /* 0x000fe400078e00ff */
[----:B------:R-:W-:Y:S01]  /*1dd0*/  IMAD.MOV.U32 R11, RZ, RZ, RZ ;  /* 0x000000ffff0b7224 */ /* 0x000fe200078e00ff */
[----:B--2---:R-:W-:Y:S01]  /*1de0*/  SHF.R.S32.HI R244, RZ, 0x1f, R243 ;  /* 0x0000001ffff47819 */ /* 0x004fe200000114f3 */
[C---:B------:R-:W-:Y:S01]  /*1df0*/  IMAD.SHL.U32 R241, R243.reuse, 0x4, RZ ;  /* 0x00000004f3f17824 */ /* 0x040fe200078e00ff */
[----:B------:R-:W-:-:S02]  /*1e00*/  @P1 LEA R4, P0, R243, c[0x0][0x370], 0x2 ;  /* 0x0000dc00f3041a11 */ /* 0x000fc400078010ff */
[C-C-:B------:R-:W-:Y:S02]  /*1e10*/  SHF.L.U64.HI R242, R243.reuse, 0x2, R244.reuse ;  /* 0x00000002f3f27819 */ /* 0x140fe400000102f4 */
[----:B------:R-:W-:Y:S02]  /*1e20*/  @P1 LEA.HI.X R5, R243, c[0x0][0x374], R244, 0x2, P0 ;  /* 0x0000dd00f3051a11 */ /* 0x000fe400000f14f4 */
[C---:B------:R-:W-:Y:S02]  /*1e30*/  @P4 IADD3 R2, P0, R241.reuse, c[0x0][0x360], RZ ;  /* 0x0000d800f1024a10 */ /* 0x040fe40007f1e0ff */
[----:B------:R-:W-:Y:S01]  /*1e40*/  IADD3 R6, P2, R241, c[0x0][0x348], RZ ;  /* 0x0000d200f1067a10 */ /* 0x000fe20007f5e0ff */
[----:B------:R1:W5:Y:S01]  /*1e50*/  @P1 LDG.E R235, [R4.64] ;  /* 0x0000000a04eb1981 */ /* 0x000362000c1e1900 */
[----:B------:R-:W-:-:S05]  /*1e60*/  @P4 IADD3.X R3, R242, c[0x0][0x364], RZ, P0, !PT ;  /* 0x0000d900f2034a10 */ /* 0x000fca00007fe4ff */
[----:B------:R2:W5:Y:S01]  /*1e70*/  @P4 LDG.E R131, [R2.64] ;  /* 0x0000000a02834981 */ /* 0x000562000c1e1900 */
[----:B------:R-:W-:-:S05]  /*1e80*/  IADD3.X R7, R242, c[0x0][0x34c], RZ, P2, !PT ;  /* 0x0000d300f2077a10 */ /* 0x000fca00017fe4ff */
[----:B------:R3:W5:Y:S01]  /*1e90*/  @P3 LDG.E R130, [R6.64] ;  /* 0x0000000a06823981 */ /* 0x000762000c1e1900 */
[C---:B-1----:R-:W-:Y:S02]  /*1ea0*/  IADD3 R4, P1, R241.reuse, c[0x0][0x350], RZ ;  /* 0x0000d400f1047a10 */ /* 0x042fe40007f3e0ff */
[----:B--2---:R-:W-:Y:S02]  /*1eb0*/  IADD3 R2, P0, R241, c[0x0][0x358], RZ ;  /* 0x0000d600f1027a10 */ /* 0x004fe40007f1e0ff */
[C---:B------:R-:W-:Y:S02]  /*1ec0*/  IADD3.X R5, R242.reuse, c[0x0][0x354], RZ, P1, !PT ;  /* 0x0000d500f2057a10 */ /* 0x040fe40000ffe4ff */
[----:B------:R-:W-:-:S03]  /*1ed0*/  IADD3.X R3, R242, c[0x0][0x35c], RZ, P0, !PT ;  /* 0x0000d700f2037a10 */ /* 0x000fc600007fe4ff */
[----:B------:R3:W5:Y:S04]  /*1ee0*/  @P5 LDG.E R12, [R4.64] ;  /* 0x0000000a040c5981 */ /* 0x000768000c1e1900 */
[----:B------:R3:W5:Y:S01]  /*1ef0*/  @P6 LDG.E R11, [R2.64] ;  /* 0x0000000a020b6981 */ /* 0x000762000c1e1900 */
[----:B------:R-:W-:Y:S01]  /*1f00*/  YIELD ;  /* 0x0000000000007946 */ /* 0x000fe20003800000 */
[----:B------:R-:W-:Y:S05]  /*1f10*/  @P4 BRA `(.L_x_177) ;  /* 0x0000005000004947 */ /* 0x000fea0003800000 */
[----:B-----5:R-:W-:Y:S01]  /*1f20*/  MOV R131, c[0x0][0x168] ;  /* 0x00005a0000837a02 */ /* 0x020fe20000000f00 */
[----:B------:R-:W-:Y:S05]  /*1f30*/  @!P3 BRA `(.L_x_177) ;  /* 0x000000300000b947 */ /* 0x000fea0003800000 */
[----:B------:R-:W2:Y:S04]  /*1f40*/  LDG.E R8, [R6.64] ;  /* 0x0000000a06087981 */ /* 0x000ea8000c1e1900 */
[----:B------:R-:W2:Y:S02]  /*1f50*/  LDG.E R0, [R6.64+0x4] ;  /* 0x0000040a06007981 */ /* 0x000ea4000c1e1900 */
[----:B--2---:R-:W-:-:S02]  /*1f60*/  IADD3 R131, -R8, R0, RZ ;  /* 0x0000000008837210 */ /* 0x004fc40007ffe1ff */
.L_x_177:
[----:B------:R-:W-:-:S04]  /*1f70*/  ISETP.NE.U32.AND P0, PT, RZ, c[0x0][0x368], PT ;  /* 0x0000da00ff007a0c */ /* 0x000fc80003f05070 */
[----:B------:R-:W-:-:S13]  /*1f80*/  ISETP.NE.AND.EX P0, PT, RZ, c[0x0][0x36c], PT, P0 ;  /* 0x0000db00ff007a0c */ /* 0x000fda0003f05300 */
[----:B------:R-:W-:Y:S05]  /*1f90*/  @!P0 BRA `(.L_x_178) ;  /* 0x0000004000008947 */ /* 0x000fea0003800000 */
[----:B---3--:R-:W-:-:S04]  /*1fa0*/  IADD3 R4, P0, R241, c[0x0][0x368], RZ ;  /* 0x0000da00f1047a10 */ /* 0x008fc80007f1e0ff */
[----:B------:R-:W-:-:S05]  /*1fb0*/  IADD3.X R5, R242, c[0x0][0x36c], RZ, P0, !PT ;  /* 0x0000db00f2057a10 */ /* 0x000fca00007fe4ff */
[----:B------:R1:W5:Y:S01]  /*1fc0*/  LDG.E R8, [R4.64] ;  /* 0x0000000a04087981 */ /* 0x000362000c1e1900 */
[----:B------:R-:W-:Y:S05]  /*1fd0*/  BRA `(.L_x_179) ;  /* 0x0000005000007947 */ /* 0x000fea0003800000 */
.L_x_178:
[----:B------:R-:W-:Y:S01]  /*1fe0*/  MOV R8, UR8 ;  /* 0x0000000800087c02 */ /* 0x000fe20008000f00 */
[----:B------:R-:W-:Y:S05]  /*1ff0*/  @!P5 BRA `(.L_x_179) ;  /* 0x000000300000d947 */ /* 0x000fea0003800000 */
[----:B---3--:R-:W2:Y:S04]  /*2000*/  LDG.E R6, [R4.64] ;  /* 0x0000000a04067981 */ /* 0x008ea8000c1e1900 */
[----:B------:R-:W2:Y:S02]  /*2010*/  LDG.E R0, [R4.64+0x4] ;  /* 0x0000040a04007981 */ /* 0x000ea4000c1e1900 */
[----:B--2---:R-:W-:Y:S02]  /*2020*/  IADD3 R8, -R6, R0, RZ ;  /* 0x0000000006087210 */ /* 0x004fe40007ffe1ff */
.L_x_179:
[----:B-1-3--:R1:W2:Y:S04]  /*2030*/  @P6 LDG.E R4, [R2.64] ;  /* 0x0000000a02046981 */ /* 0x00a2a8000c1e1900 */
[----:B------:R1:W2:Y:S01]  /*2040*/  @P6 LDG.E R0, [R2.64+0x4] ;  /* 0x0000040a02006981 */ /* 0x0002a2000c1e1900 */
[----:B------:R-:W-:Y:S01]  /*2050*/  ISETP.NE.U32.AND P0, PT, RZ, c[0x0][0x378], PT ;  /* 0x0000de00ff007a0c */ /* 0x000fe20003f05070 */
[----:B-----5:R-:W-:-:S03]  /*2060*/  IMAD.MOV.U32 R126, RZ, RZ, R8 ;  /* 0x000000ffff7e7224 */ /* 0x020fc600078e0008 */
[----:B------:R-:W-:Y:S01]  /*2070*/  ISETP.NE.AND.EX P1, PT, RZ, c[0x0][0x37c], PT, P0 ;  /* 0x0000df00ff007a0c */ /* 0x000fe20003f25300 */
[----:B------:R-:W-:Y:S02]  /*2080*/  IMAD.MOV.U32 R60, RZ, RZ, c[0x0][0x228] ;  /* 0x00008a00ff3c7624 */ /* 0x000fe400078e00ff */
[----:B------:R-:W-:-:S10]  /*2090*/  IMAD.IADD R6, R8, 0x1, -R235 ;  /* 0x0000000108067824 */ /* 0x000fd400078e0aeb */
[----:B-1----:R-:W-:-:S04]  /*20a0*/  @P1 IADD3 R2, P0, R241, c[0x0][0x378], RZ ;  /* 0x0000de00f1021a10 */ /* 0x002fc80007f1e0ff */
[----:B------:R-:W-:-:S05]  /*20b0*/  @P1 IADD3.X R3, R242, c[0x0][0x37c], RZ, P0, !PT ;  /* 0x0000df00f2031a10 */ /* 0x000fca00007fe4ff */
[----:B------:R1:W5:Y:S01]  /*20c0*/  @P1 LDG.E R126, [R2.64] ;  /* 0x0000000a027e1981 */ /* 0x000362000c1e1900 */
[----:B------:R-:W-:Y:S01]  /*20d0*/  BSSY B0, `(.L_x_180) ;  /* 0x000002e000007945 */ /* 0x000fe20003800000 */
[----:B-1----:R-:W-:-:S04]  /*20e0*/  LOP3.LUT R2, R238, 0xff000000, RZ, 0xc0, !PT ;  /* 0xff000000ee027812 */ /* 0x002fc800078ec0ff */
[----:B------:R-:W-:Y:S01]  /*20f0*/  SHF.R.U32.HI R2, RZ, 0x8, R2 ;  /* 0x00000008ff027819 */ /* 0x000fe20000011602 */
[----:B--2---:R-:W-:Y:S01]  /*2100*/  @P6 IMAD.IADD R60, R0, 0x1, -R4 ;  /* 0x00000001003c6824 */ /* 0x004fe200078e0a04 */
[----:B------:R-:W-:-:S03]  /*2110*/  LOP3.LUT R0, R238, 0xff0000, RZ, 0xc0, !PT ;  /* 0x00ff0000ee007812 */ /* 0x000fc600078ec0ff */
[----:B------:R-:W-:Y:S01]  /*2120*/  IMAD.IADD R127, R6, 0x1, R60 ;  /* 0x00000001067f7824 */ /* 0x000fe200078e023c */
[----:B------:R-:W-:-:S04]  /*2130*/  LEA.HI R2, R0, R2, RZ, 0x10 ;  /* 0x0000000200027211 */ /* 0x000fc800078f80ff */
[C---:B------:R-:W-:Y:S02]  /*2140*/  ISETP.GE.AND P0, PT, R127.reuse, 0x1, PT ;  /* 0x000000017f00780c */ /* 0x040fe40003f06270 */
[----:B------:R-:W-:Y:S02]  /*2150*/  IADD3 R0, R127, 0x3f, RZ ;  /* 0x0000003f7f007810 */ /* 0x000fe40007ffe0ff */
[----:B------:R-:W-:Y:S02]  /*2160*/  SHF.R.U32.HI R245, RZ, 0x10, R2 ;  /* 0x00000010fff57819 */ /* 0x000fe40000011602 */
[----:B------:R-:W-:Y:S02]  /*2170*/  SHF.R.S32.HI R3, RZ, 0x1f, R0 ;  /* 0x0000001fff037819 */ /* 0x000fe40000011400 */
[----:B------:R-:W-:Y:S02]  /*2180*/  ISETP.NE.AND P1, PT, R245, RZ, PT ;  /* 0x000000fff500720c */ /* 0x000fe40003f25270 */
[----:B------:R-:W-:Y:S01]  /*2190*/  LEA.HI R3, R3, R0, RZ, 0x6 ;  /* 0x0000000003037211 */ /* 0x000fe200078f30ff */
[----:B------:R-:W-:Y:S01]  /*21a0*/  IMAD.MOV.U32 R0, RZ, RZ, RZ ;  /* 0x000000ffff007224 */ /* 0x000fe200078e00ff */
[----:B------:R-:W-:-:S02]  /*21b0*/  LOP3.LUT R246, R2, 0xff, RZ, 0xc0, !PT ;  /* 0x000000ff02f67812 */ /* 0x000fc400078ec0ff */
[----:B------:R-:W-:Y:S02]  /*21c0*/  SEL R111, R245, c[0x0][0x338], P1 ;  /* 0x0000ce00f56f7a07 */ /* 0x000fe40000800000 */
[----:B------:R-:W-:Y:S01]  /*21d0*/  SHF.R.S32.HI R112, RZ, 0x6, R3 ;  /* 0x00000006ff707819 */ /* 0x000fe20000011403 */
[----:B------:R-:W-:Y:S05]  /*21e0*/  @!P0 BRA `(.L_x_181) ;  /* 0x000001c000008947 */ /* 0x000fea0003800000 */
[----:B------:R-:W-:Y:S01]  /*21f0*/  IABS R2, R111 ;  /* 0x0000006f00027213 */ /* 0x000fe20000000000 */
[----:B------:R-:W-:Y:S01]  /*2200*/  IMAD.MOV.U32 R4, RZ, RZ, RZ ;  /* 0x000000ffff047224 */ /* 0x000fe200078e00ff */
        /* <DEDUP_REMOVED lines=26> */
.L_x_181:
[----:B------:R-:W-:Y:S05]  /*23b0*/  BSYNC B0 ;  /* 0x0000000000007941 */ /* 0x000fea0003800000 */
.L_x_180:
[----:B------:R-:W-:-:S04]  /*23c0*/  IMAD R2, R246, R0, RZ ;  /* 0x00000000f6027224 */ /* 0x000fc800078e02ff */
[C---:B------:R-:W-:Y:S02]  /*23d0*/  IMAD.IADD R0, R2.reuse, 0x1, R0 ;  /* 0x0000000102007824 */ /* 0x040fe400078e0200 */
[----:B------:R-:W-:-:S03]  /*23e0*/  IMAD R3, R2, 0x40, -R6 ;  /* 0x0000004002037824 */ /* 0x000fc600078e0a06 */
[----:B------:R-:W-:Y:S02]  /*23f0*/  IMNMX R0, R112, R0, PT ;  /* 0x0000000070007217 */ /* 0x000fe40003800200 */
[----:B------:R-:W-:-:S03]  /*2400*/  IMNMX R3, RZ, R3, !PT ;  /* 0x00000003ff037217 */ /* 0x000fc60007800200 */
[----:B------:R-:W-:Y:S01]  /*2410*/  IMAD R0, R0, 0x40, -R6 ;  /* 0x0000004000007824 */ /* 0x000fe200078e0a06 */
[----:B------:R-:W-:-:S04]  /*2420*/  SHF.R.U32.HI R69, RZ, 0x6, R3 ;  /* 0x00000006ff457819 */ /* 0x000fc80000011603 */
[----:B------:R-:W-:-:S04]  /*2430*/  IMNMX R0, R0, R60, PT ;  /* 0x0000003c00007217 */ /* 0x000fc80003800200 */
[----:B------:R-:W-:-:S13]  /*2440*/  ISETP.GT.AND P0, PT, R0, R3, PT ;  /* 0x000000030000720c */ /* 0x000fda0003f04270 */
[----:B------:R-:W-:Y:S01]  /*2450*/  @P0 IADD3 R2, R0, 0x3f, RZ ;  /* 0x0000003f00020810 */ /* 0x000fe20007ffe0ff */
[----:B------:R-:W-:-:S03]  /*2460*/  IMAD.MOV.U32 R0, RZ, RZ, R69 ;  /* 0x000000ffff007224 */ /* 0x000fc600078e0045 */
[----:B------:R-:W-:-:S04]  /*2470*/  @P0 SHF.R.S32.HI R3, RZ, 0x1f, R2 ;  /* 0x0000001fff030819 */ /* 0x000fc80000011402 */
[----:B------:R-:W-:-:S04]  /*2480*/  @P0 LEA.HI R2, R3, R2, RZ, 0x6 ;  /* 0x0000000203020211 */ /* 0x000fc800078f30ff */
[----:B------:R-:W-:-:S04]  /*2490*/  @P0 SHF.R.S32.HI R0, RZ, 0x6, R2 ;  /* 0x00000006ff000819 */ /* 0x000fc80000011402 */
[----:B------:R-:W-:-:S13]  /*24a0*/  ISETP.GT.AND P0, PT, R0, R69, PT ;  /* 0x000000450000720c */ /* 0x000fda0003f04270 */
[----:B------:R-:W-:Y:S05]  /*24b0*/  @!P0 BRA `(.L_x_182) ;  /* 0x0000511000008947 */ /* 0x000fea0003800000 */
[----:B------:R-:W-:Y:S01]  /*24c0*/  SHF.R.S32.HI R2, RZ, 0x1f, R11 ;  /* 0x0000001fff027819 */ /* 0x000fe2000001140b */
[----:B------:R-:W-:Y:S01]  /*24d0*/  IMAD.IADD R108, R60, 0x1, -R247 ;  /* 0x000000013c6c7824 */ /* 0x000fe200078e0af7 */
[C---:B------:R-:W-:Y:S01]  /*24e0*/  IADD3 R64, P0, R247.reuse, R11, RZ ;  /* 0x0000000bf7407210 */ /* 0x040fe20007f1e0ff */
[----:B------:R-:W-:Y:S01]  /*24f0*/  IMAD.MOV.U32 R5, RZ, RZ, c[0x0][0x238] ;  /* 0x00008e00ff057624 */ /* 0x000fe200078e00ff */
[----:B------:R-:W-:Y:S01]  /*2500*/  LOP3.LUT R22, R238, 0xffff, RZ, 0xc0, !PT ;  /* 0x0000ffffee167812 */ /* 0x000fe200078ec0ff */
[----:B------:R-:W-:Y:S01]  /*2510*/  IMAD.MOV.U32 R117, RZ, RZ, 0x6 ;  /* 0x00000006ff757424 */ /* 0x000fe200078e00ff */
[----:B------:R-:W-:Y:S01]  /*2520*/  LEA.HI.X.SX32 R65, R247, R2, 0x1, P0 ;  /* 0x00000002f7417211 */ /* 0x000fe200000f0eff */
[----:B------:R-:W-:Y:S01]  /*2530*/  IMAD.WIDE.U32 R2, R64, c[0x0][0x238], R210 ;  /* 0x00008e0040027a25 */ /* 0x000fe200078e00d2 */
[----:B------:R-:W-:Y:S02]  /*2540*/  IADD3 R53, R0, -0x1, RZ ;  /* 0xffffffff00357810 */ /* 0x000fe40007ffe0ff */
[----:B------:R-:W-:Y:S01]  /*2550*/  SEL R10, R244, RZ, !P6 ;  /* 0x000000fff40a7207 */ /* 0x000fe20007000000 */
[----:B------:R-:W-:Y:S01]  /*2560*/  IMAD R4, R65, c[0x0][0x238], RZ ;  /* 0x00008e0041047a24 */ /* 0x000fe200078e02ff */
[----:B------:R-:W-:Y:S01]  /*2570*/  SEL R11, R243, RZ, !P6 ;  /* 0x000000fff30b7207 */ /* 0x000fe20007000000 */
[----:B------:R-:W-:Y:S01]  /*2580*/  IMAD R0, R53, -0x40, R108 ;  /* 0xffffffc035007824 */ /* 0x000fe200078e026c */
[C---:B------:R-:W-:Y:S01]  /*2590*/  SHF.L.U64.HI R115, R5.reuse, R117, c[0x0][0x23c] ;  /* 0x00008f0005737619 */ /* 0x040fe20000010275 */
[----:B------:R-:W-:Y:S01]  /*25a0*/  IMAD R4, R64, c[0x0][0x23c], R4 ;  /* 0x00008f0040047a24 */ /* 0x000fe200078e0204 */
[----:B------:R-:W-:Y:S01]  /*25b0*/  ISETP.NE.U32.AND P2, PT, RZ, c[0x0][0x340], PT ;  /* 0x0000d000ff007a0c */ /* 0x000fe20003f45070 */
[----:B------:R-:W-:Y:S01]  /*25c0*/  IMAD.SHL.U32 R118, R5, 0x40, RZ ;  /* 0x0000004005767824 */ /* 0x000fe200078e00ff */
[C---:B------:R-:W-:Y:S01]  /*25d0*/  ISETP.GT.AND P0, PT, R0.reuse, 0x20, PT ;  /* 0x000000200000780c */ /* 0x040fe20003f04270 */
[----:B------:R-:W-:Y:S01]  /*25e0*/  IMAD.IADD R3, R3, 0x1, R4 ;  /* 0x0000000103037824 */ /* 0x000fe200078e0204 */
[----:B------:R-:W-:Y:S01]  /*25f0*/  ISETP.GE.AND P1, PT, R0, 0x1, PT ;  /* 0x000000010000780c */ /* 0x000fe20003f26270 */
[----:B------:R-:W-:Y:S01]  /*2600*/  IMAD R4, R10, c[0x0][0x248], RZ ;  /* 0x000092000a047a24 */ /* 0x000fe200078e02ff */
[----:B------:R-:W-:Y:S01]  /*2610*/  ISETP.NE.AND.EX P3, PT, RZ, c[0x0][0x344], PT, P2 ;  /* 0x0000d100ff007a0c */ /* 0x000fe20003f65320 */
[----:B------:R-:W-:Y:S01]  /*2620*/  IMAD.WIDE.U32 R2, R22, c[0x0][0x240], R2 ;  /* 0x0000900016027a25 */ /* 0x000fe200078e0002 */
[----:B------:R-:W-:-:S02]  /*2630*/  ISETP.GE.AND P6, PT, R210, c[0x0][0x1d4], PT ;  /* 0x00007500d2007a0c */ /* 0x000fc40003fc6270 */
[----:B------:R-:W-:Y:S01]  /*2640*/  ISETP.GE.AND P5, PT, R208, c[0x0][0x1d4], PT ;  /* 0x00007500d0007a0c */ /* 0x000fe20003fa6270 */
[----:B------:R-:W-:Y:S01]  /*2650*/  IMAD R3, R22, c[0x0][0x244], R3 ;  /* 0x0000910016037a24 */ /* 0x000fe200078e0203 */
[----:B------:R-:W-:Y:S01]  /*2660*/  ISETP.GE.AND P4, PT, R209, c[0x0][0x1d4], PT ;  /* 0x00007500d1007a0c */ /* 0x000fe20003f86270 */
[C---:B------:R-:W-:Y:S01]  /*2670*/  IMAD R4, R11.reuse, c[0x0][0x24c], R4 ;  /* 0x000093000b047a24 */ /* 0x040fe200078e0204 */
[----:B------:R-:W-:Y:S01]  /*2680*/  P2R R9, PR, RZ, 0x8 ;  /* 0x00000008ff097803 */ /* 0x000fe20000000000 */
[----:B------:R-:W-:Y:S01]  /*2690*/  IMAD.WIDE.U32 R72, R11, c[0x0][0x248], R2 ;  /* 0x000092000b487a25 */ /* 0x000fe200078e0002 */
[----:B------:R-:W-:-:S03]  /*26a0*/  SHF.R.S32.HI R3, RZ, 0x1f, R53 ;  /* 0x0000001fff037819 */ /* 0x000fc60000011435 */
[----:B------:R-:W-:Y:S02]  /*26b0*/  IMAD.IADD R71, R73, 0x1, R4 ;  /* 0x0000000149477824 */ /* 0x000fe400078e0204 */
[----:B------:R-:W-:Y:S02]  /*26c0*/  IMAD.MOV.U32 R70, RZ, RZ, R72 ;  /* 0x000000ffff467224 */ /* 0x000fe400078e0048 */
[----:B------:R-:W-:Y:S02]  /*26d0*/  IMAD R2, R115, R53, RZ ;  /* 0x0000003573027224 */ /* 0x000fe400078e02ff */
[----:B------:R-:W-:Y:S02]  /*26e0*/  IMAD.MOV.U32 R114, RZ, RZ, 0x5 ;  /* 0x00000005ff727424 */ /* 0x000fe400078e00ff */
[----:B------:R-:W-:-:S03]  /*26f0*/  IMAD.WIDE.U32 R6, R53, R118, R70 ;  /* 0x0000007635067225 */ /* 0x000fc600078e0046 */
[C---:B------:R-:W-:Y:S01]  /*2700*/  SHF.L.U64.HI R114, R5.reuse, R114, c[0x0][0x23c] ;  /* 0x00008f0005727619 */ /* 0x040fe20000010272 */
[----:B------:R-:W-:Y:S01]  /*2710*/  IMAD.SHL.U32 R119, R5, 0x20, RZ ;  /* 0x0000002005777824 */ /* 0x000fe200078e00ff */
[----:B------:R-:W-:Y:S01]  /*2720*/  @P1 LEA R4, P3, R6, c[0x0][0x220], 0x1 ;  /* 0x0000880006041a11 */ /* 0x000fe200078608ff */
[----:B------:R-:W-:-:S03]  /*2730*/  IMAD R0, R3, R118, R2 ;  /* 0x0000007603007224 */ /* 0x000fc600078e0202 */
[----:B------:R-:W-:Y:S01]  /*2740*/  @P0 IADD3 R3, P2, R119, R6, RZ ;  /* 0x0000000677030210 */ /* 0x000fe20007f5e0ff */
[----:B------:R-:W-:-:S04]  /*2750*/  IMAD.IADD R0, R7, 0x1, R0 ;  /* 0x0000000107007824 */ /* 0x000fc800078e0200 */
[----:B------:R-:W-:Y:S01]  /*2760*/  @P0 IMAD.X R7, R0, 0x1, R114, P2 ;  /* 0x0000000100070824 */ /* 0x000fe200010e0672 */
[----:B------:R-:W-:Y:S02]  /*2770*/  @P0 LEA R2, P2, R3, c[0x0][0x220], 0x1 ;  /* 0x0000880003020a11 */ /* 0x000fe400078408ff */
[----:B------:R-:W-:Y:S02]  /*2780*/  @P1 LEA.HI.X R5, R6, c[0x0][0x224], R0, 0x1, P3 ;  /* 0x0000890006051a11 */ /* 0x000fe400018f0c00 */
[----:B------:R-:W-:Y:S02]  /*2790*/  ISETP.NE.AND P3, PT, R9, RZ, PT ;  /* 0x000000ff0900720c */ /* 0x000fe40003f65270 */
[----:B------:R-:W-:Y:S01]  /*27a0*/  @P0 LEA.HI.X R3, R3, c[0x0][0x224], R7, 0x1, P2 ;  /* 0x0000890003030a11 */ /* 0x000fe200010f0c07 */
[----:B------:R-:W-:Y:S01]  /*27b0*/  @!PT LDS RZ, [RZ] ;  /* 0x00000000fffff984 */ /* 0x000fe20000000800 */
[----:B------:R-:W-:Y:S01]  /*27c0*/  @!PT LDS RZ, [RZ] ;  /* 0x00000000fffff984 */ /* 0x000fe20000000800 */
[----:B------:R-:W-:Y:S01]  /*27d0*/  @!PT LDS RZ, [RZ] ;  /* 0x00000000fffff984 */ /* 0x000fe20000000800 */
[----:B------:R1:W-:Y:S04]  /*27e0*/  @P1 LDGSTS.E.BYPASS.LTC128B.128 [R192+0x6100], [R4.64], !P6 ;  /* 0x0610000004c01fae */ /* 0x0003e8000f101d4a */
[----:B------:R1:W-:Y:S04]  /*27f0*/  @P1 LDGSTS.E.BYPASS.LTC128B.128 [R192+0x8100], [R4.64+0x80], !P5 ;  /* 0x0810008004c01fae */ /* 0x0003e8000e901d4a */
[----:B------:R1:W-:Y:S02]  /*2800*/  @P1 LDGSTS.E.BYPASS.LTC128B.128 [R192+0xa100], [R4.64+0x100], !P4 ;  /* 0x0a10010004c01fae */ /* 0x0003e4000e101d4a */
[----:B------:R-:W-:-:S02]  /*2810*/  @P3 IADD3 R6, P2, R241, c[0x0][0x340], RZ ;  /* 0x0000d000f1063a10 */ /* 0x000fc40007f5e0ff */
[----:B------:R2:W-:Y:S02]  /*2820*/  @P0 LDGSTS.E.BYPASS.LTC128B.128 [R192+0x7100], [R2.64], !P6 ;  /* 0x0710000002c00fae */ /* 0x0005e4000f101d4a */
[----:B------:R-:W-:Y:S02]  /*2830*/  @P3 IADD3.X R7, R242, c[0x0][0x344], RZ, P2, !PT ;  /* 0x0000d100f2073a10 */ /* 0x000fe400017fe4ff */
[----:B------:R2:W-:Y:S04]  /*2840*/  @P0 LDGSTS.E.BYPASS.LTC128B.128 [R192+0x9100], [R2.64+0x80], !P5 ;  /* 0x0910008002c00fae */ /* 0x0005e8000e901d4a */
[----:B------:R2:W-:Y:S01]  /*2850*/  @P0 LDGSTS.E.BYPASS.LTC128B.128 [R192+0xb100], [R2.64+0x100], !P4 ;  /* 0x0b10010002c00fae */ /* 0x0005e2000e101d4a */
[----:B------:R-:W-:Y:S02]  /*2860*/  ISETP.NE.AND P0, PT, R9, RZ, PT ;  /* 0x000000ff0900720c */ /* 0x000fe40003f05270 */
[----:B------:R-:W-:-:S02]  /*2870*/  ISETP.GE.AND P1, PT, R102, c[0x0][0x27c], PT ;  /* 0x00009f0066007a0c */ /* 0x000fc40003f26270 */
[C---:B------:R-:W-:Y:S02]  /*2880*/  IADD3 R25, R102.reuse, 0x20, RZ ;  /* 0x0000002066197810 */ /* 0x040fe40007ffe0ff */
[----:B------:R-:W-:Y:S01]  /*2890*/  IADD3 R24, R102, 0x40, RZ ;  /* 0x0000004066187810 */ /* 0x000fe20007ffe0ff */
[----:B------:R-:W-:Y:S01]  /*28a0*/  IMAD.MOV.U32 R113, RZ, RZ, c[0x0][0x27c] ;  /* 0x00009f00ff717624 */ /* 0x000fe200078e00ff */
[----:B------:R-:W-:Y:S01]  /*28b0*/  ISETP.GE.AND P2, PT, R25, c[0x0][0x27c], PT ;  /* 0x00009f0019007a0c */ /* 0x000fe20003f46270 */
[----:B------:R-:W0:Y:S04]  /*28c0*/  LDGDEPBAR ;  /* 0x00000000000079af */ /* 0x000e280000000000 */
[----:B------:R-:W3:Y:S01]  /*28d0*/  @P0 LDG.E R0, [R6.64] ;  /* 0x0000000a06000981 */ /* 0x000ee2000c1e1900 */
[----:B------:R-:W-:Y:S01]  /*28e0*/  LOP3.LUT R214, R214, 0xfffffffd, RZ, 0xc0, !PT ;  /* 0xfffffffdd6d67812 */ /* 0x000fe200078ec0ff */
[----:B------:R-:W-:Y:S01]  /*28f0*/  WARPSYNC 0xffffffff ;  /* 0xffffffff00007948 */ /* 0x000fe20003800000 */
[----:B------:R-:W-:Y:S01]  /*2900*/  ISETP.GE.AND P3, PT, R24, c[0x0][0x27c], PT ;  /* 0x00009f0018007a0c */ /* 0x000fe20003f66270 */
[----:B------:R-:W-:Y:S01]  /*2910*/  IMAD.SHL.U32 R113, R113, 0x2, RZ ;  /* 0x0000000271717824 */ /* 0x000fe200078e00ff */
[----:B------:R-:W-:-:S02]  /*2920*/  @P1 LOP3.LUT R214, R214, 0x2, RZ, 0xfc, !PT ;  /* 0x00000002d6d61812 */ /* 0x000fc400078efcff */
[----:B------:R-:W-:Y:S02]  /*2930*/  SHF.R.S32.HI R107, RZ, 0x1f, R106 ;  /* 0x0000001fff6b7819 */ /* 0x000fe4000001146a */
[----:B------:R-:W-:Y:S02]  /*2940*/  LOP3.LUT R214, R214, 0xfffffff7, RZ, 0xc0, !PT ;  /* 0xfffffff7d6d67812 */ /* 0x000fe400078ec0ff */
[----:B-1----:R-:W-:Y:S02]  /*2950*/  SHF.R.S32.HI R4, RZ, 0x1f, R212 ;  /* 0x0000001fff047819 */ /* 0x002fe400000114d4 */
[----:B------:R-:W-:Y:S02]  /*2960*/  LOP3.LUT R214, R214, 0xfffffffb, RZ, 0xc0, !PT ;  /* 0xfffffffbd6d67812 */ /* 0x000fe400078ec0ff */
[----:B-----5:R-:W-:Y:S02]  /*2970*/  SHF.R.S32.HI R18, RZ, 0x1f, R126 ;  /* 0x0000001fff127819 */ /* 0x020fe4000001147e */
[----:B------:R-:W-:-:S04]  /*2980*/  @P2 LOP3.LUT R214, R214, 0x4, RZ, 0xfc, !PT ;  /* 0x00000004d6d62812 */ /* 0x000fc800078efcff */
[----:B------:R-:W-:Y:S02]  /*2990*/  @P3 LOP3.LUT R214, R214, 0x8, RZ, 0xfc, !PT ;  /* 0x00000008d6d63812 */ /* 0x000fe400078efcff */
[----:B---3--:R-:W-:Y:S01]  /*29a0*/  @P0 SHF.R.S32.HI R17, RZ, 0x1f, R0 ;  /* 0x0000001fff110819 */ /* 0x008fe20000011400 */
[----:B------:R-:W-:Y:S02]  /*29b0*/  @!P0 IMAD.MOV.U32 R0, RZ, RZ, R243 ;  /* 0x000000ffff008224 */ /* 0x000fe400078e00f3 */
[----:B------:R-:W-:Y:S02]  /*29c0*/  @!P0 IMAD.MOV.U32 R17, RZ, RZ, R244 ;  /* 0x000000ffff118224 */ /* 0x000fe400078e00f4 */
[----:B--2---:R-:W-:Y:S01]  /*29d0*/  IMAD.MOV.U32 R116, RZ, RZ, c[0x0][0x280] ;  /* 0x0000a000ff747624 */ /* 0x004fe200078e00ff */
[----:B------:R-:W-:Y:S01]  /*29e0*/  BAR.SYNC.DEFER_BLOCKING 0x0 ;  /* 0x0000000000007b1d */ /* 0x000fe20000010000 */
[----:B------:R-:W-:Y:S01]  /*29f0*/  IMAD.MOV.U32 R5, RZ, RZ, c[0x0][0x290] ;  /* 0x0000a400ff057624 */ /* 0x000fe200078e00ff */
[----:B------:R-:W-:Y:S01]  /*2a00*/  MOV R121, c[0x0][0x27c] ;  /* 0x00009f0000797a02 */ /* 0x000fe20000000f00 */
[----:B------:R-:W-:Y:S01]  /*2a10*/  IMAD.WIDE.U32 R2, R22, c[0x0][0x260], R210 ;  /* 0x0000980016027a25 */ /* 0x000fe200078e00d2 */
[----:B------:R-:W-:-:S02]  /*2a20*/  SHF.L.U64.HI R116, R116, R117, c[0x0][0x284] ;  /* 0x0000a10074747619 */ /* 0x000fc40000010275 */
[----:B------:R-:W-:Y:S01]  /*2a30*/  SHF.L.U64.HI R117, R5, R117, c[0x0][0x294] ;  /* 0x0000a50005757619 */ /* 0x000fe20000010275 */
[----:B------:R-:W-:Y:S01]  /*2a40*/  IMAD R6, R4, c[0x0][0x280], RZ ;  /* 0x0000a00004067a24 */ /* 0x000fe200078e02ff */
[----:B------:R-:W-:Y:S01]  /*2a50*/  ISETP.GE.AND P0, PT, R121, 0x1, PT ;  /* 0x000000017900780c */ /* 0x000fe20003f06270 */
[----:B------:R-:W-:Y:S01]  /*2a60*/  IMAD.IADD R109, R8, 0x1, R12 ;  /* 0x00000001086d7824 */ /* 0x000fe200078e020c */
[----:B------:R-:W-:Y:S01]  /*2a70*/  LOP3.LUT R214, R214, 0xffffffef, RZ, 0xc0, !PT ;  /* 0xffffffefd6d67812 */ /* 0x000fe200078ec0ff */
[----:B------:R-:W-:Y:S01]  /*2a80*/  IMAD R8, R4, c[0x0][0x290], RZ ;  /* 0x0000a40004087a24 */ /* 0x000fe200078e02ff */
[----:B------:R-:W-:Y:S01]  /*2a90*/  ULDC UR6, c[0x0][0x280] ;  /* 0x0000a00000067ab9 */ /* 0x000fe20000000800 */
[----:B------:R-:W-:Y:S01]  /*2aa0*/  IMAD R3, R22, c[0x0][0x264], R3 ;  /* 0x0000990016037a24 */ /* 0x000fe200078e0203 */
[----:B------:R-:W-:Y:S01]  /*2ab0*/  LOP3.LUT R214, R214, 0xfffffffe, RZ, 0xc0, !PT ;  /* 0xfffffffed6d67812 */ /* 0x000fe200078ec0ff */
[C---:B------:R-:W-:Y:S01]  /*2ac0*/  IMAD R6, R212.reuse, c[0x0][0x284], R6 ;  /* 0x0000a100d4067a24 */ /* 0x040fe200078e0206 */
[----:B------:R-:W-:Y:S01]  /*2ad0*/  ULDC UR7, c[0x0][0x290] ;  /* 0x0000a40000077ab9 */ /* 0x000fe20000000800 */
[----:B------:R-:W-:Y:S01]  /*2ae0*/  IMAD.WIDE.U32 R4, R212, c[0x0][0x280], R106 ;  /* 0x0000a000d4047a25 */ /* 0x000fe200078e006a */
[----:B------:R-:W-:-:S02]  /*2af0*/  USHF.L.U32 UR6, UR6, 0x6, URZ ;  /* 0x0000000606067899 */ /* 0x000fc4000800063f */
[----:B------:R-:W-:Y:S01]  /*2b00*/  USHF.L.U32 UR7, UR7, 0x6, URZ ;  /* 0x0000000607077899 */ /* 0x000fe2000800063f */
[----:B------:R-:W-:Y:S01]  /*2b10*/  IMAD R7, R10, c[0x0][0x268], RZ ;  /* 0x00009a000a077a24 */ /* 0x000fe200078e02ff */
[----:B------:R-:W-:Y:S01]  /*2b20*/  IADD3 R9, R5, R6, RZ ;  /* 0x0000000605097210 */ /* 0x000fe20007ffe0ff */
[----:B------:R-:W-:Y:S01]  /*2b30*/  IMAD.WIDE.U32 R62, R11, c[0x0][0x268], R2 ;  /* 0x00009a000b3e7a25 */ /* 0x000fe200078e0002 */
[----:B------:R-:W-:Y:S01]  /*2b40*/  SEL R5, RZ, c[0x0][0x27c], !P1 ;  /* 0x00009f00ff057a07 */ /* 0x000fe20004800000 */
[----:B------:R-:W-:Y:S02]  /*2b50*/  ULDC.U8 UR5, c[0x0][0x298] ;  /* 0x0000a60000057ab9 */ /* 0x000fe40000000000 */
[----:B------:R-:W-:-:S04]  /*2b60*/  IMAD.WIDE.U32 R2, R212, c[0x0][0x290], R106 ;  /* 0x0000a400d4027a25 */ /* 0x000fc800078e006a */
[C---:B------:R-:W-:Y:S02]  /*2b70*/  IMAD R15, R212.reuse, c[0x0][0x294], R8 ;  /* 0x0000a500d40f7a24 */ /* 0x040fe400078e0208 */
[----:B------:R-:W-:Y:S02]  /*2b80*/  IMAD R23, R11, c[0x0][0x26c], R7 ;  /* 0x00009b000b177a24 */ /* 0x000fe400078e0207 */
[----:B------:R-:W-:-:S03]  /*2b90*/  IMAD.WIDE.U32 R10, R212, c[0x0][0x280], R102 ;  /* 0x0000a000d40a7a25 */ /* 0x000fc600078e0066 */
[----:B------:R-:W-:Y:S01]  /*2ba0*/  IADD3 R61, R63, R23, RZ ;  /* 0x000000173f3d7210 */ /* 0x000fe20007ffe0ff */
[----:B------:R-:W-:Y:S01]  /*2bb0*/  IMAD.IADD R7, R3, 0x1, R15 ;  /* 0x0000000103077824 */ /* 0x000fe200078e020f */
[----:B------:R-:W-:Y:S01]  /*2bc0*/  IADD3 R3, R102, R5, RZ ;  /* 0x0000000566037210 */ /* 0x000fe20007ffe0ff */
[----:B------:R-:W-:Y:S01]  /*2bd0*/  IMAD.MOV.U32 R8, RZ, RZ, R4 ;  /* 0x000000ffff087224 */ /* 0x000fe200078e0004 */
[----:B------:R-:W-:Y:S01]  /*2be0*/  SEL R4, RZ, c[0x0][0x27c], !P2 ;  /* 0x00009f00ff047a07 */ /* 0x000fe20005000000 */
[----:B------:R-:W-:Y:S01]  /*2bf0*/  IMAD.IADD R5, R6, 0x1, R11 ;  /* 0x0000000106057824 */ /* 0x000fe200078e020b */
[----:B------:R-:W-:Y:S01]  /*2c00*/  SEL R11, RZ, c[0x0][0x27c], !P3 ;  /* 0x00009f00ff0b7a07 */ /* 0x000fe20005800000 */
[----:B------:R-:W-:Y:S01]  /*2c10*/  IMAD.MOV.U32 R6, RZ, RZ, R2 ;  /* 0x000000ffff067224 */ /* 0x000fe200078e0002 */
[----:B------:R-:W-:Y:S01]  /*2c20*/  IADD3 R14, R25, R4, RZ ;  /* 0x00000004190e7210 */ /* 0x000fe20007ffe0ff */
[----:B------:R-:W-:Y:S01]  /*2c30*/  IMAD.MOV.U32 R4, RZ, RZ, R10 ;  /* 0x000000ffff047224 */ /* 0x000fe200078e000a */
[----:B------:R-:W-:Y:S01]  /*2c40*/  SHF.R.S32.HI R2, RZ, 0x1f, R3 ;  /* 0x0000001fff027819 */ /* 0x000fe20000011403 */
[----:B------:R-:W-:Y:S01]  /*2c50*/  IMAD.IADD R13, R24, 0x1, R11 ;  /* 0x00000001180d7824 */ /* 0x000fe200078e020b */
[----:B------:R-:W-:Y:S01]  /*2c60*/  SHF.R.S32.HI R10, RZ, 0x1f, R14 ;  /* 0x0000001fff0a7819 */ /* 0x000fe2000001140e */
[----:B------:R-:W-:Y:S01]  /*2c70*/  IMAD.MOV.U32 R122, RZ, RZ, c[0x0][0x2b8] ;  /* 0x0000ae00ff7a7624 */ /* 0x000fe200078e00ff */
[-C--:B------:R-:W-:Y:S01]  /*2c80*/  LEA.HI R12, R2, R3.reuse, RZ, 0x3 ;  /* 0x00000003020c7211 */ /* 0x080fe200078f18ff */
[----:B------:R-:W-:Y:S01]  /*2c90*/  IMAD.WIDE.U32 R86, R0, c[0x0][0x2b0], RZ ;  /* 0x0000ac0000567a25 */ /* 0x000fe200078e00ff */
[----:B------:R-:W-:-:S02]  /*2ca0*/  LEA.HI R19, R2, R3, RZ, 0x6 ;  /* 0x0000000302137211 */ /* 0x000fc400078f30ff */
[----:B------:R-:W-:Y:S01]  /*2cb0*/  SHF.R.S32.HI R16, RZ, 0x1f, R13 ;  /* 0x0000001fff107819 */ /* 0x000fe2000001140d */
[----:B------:R-:W-:Y:S01]  /*2cc0*/  IMAD.WIDE.U32 R2, R212, c[0x0][0x290], R102 ;  /* 0x0000a400d4027a25 */ /* 0x000fe200078e0066 */
[CC--:B------:R-:W-:Y:S02]  /*2cd0*/  LEA.HI R11, R10.reuse, R14.reuse, RZ, 0x3 ;  /* 0x0000000e0a0b7211 */ /* 0x0c0fe400078f18ff */
[----:B------:R-:W-:Y:S01]  /*2ce0*/  LEA.HI R14, R10, R14, RZ, 0x6 ;  /* 0x0000000e0a0e7211 */ /* 0x000fe200078f30ff */
[----:B------:R-:W-:Y:S01]  /*2cf0*/  IMAD.SHL.U32 R19, R19, 0x40, RZ ;  /* 0x0000004013137824 */ /* 0x000fe200078e00ff */
[-C--:B------:R-:W-:Y:S01]  /*2d00*/  LEA.HI R10, R16, R13.reuse, RZ, 0x3 ;  /* 0x0000000d100a7211 */ /* 0x080fe200078f18ff */
[----:B------:R-:W-:Y:S01]  /*2d10*/  IMAD.WIDE.U32 R78, R126, c[0x0][0x290], R6 ;  /* 0x0000a4007e4e7a25 */ /* 0x000fe200078e0006 */
[----:B------:R-:W-:Y:S02]  /*2d20*/  LEA.HI R13, R16, R13, RZ, 0x6 ;  /* 0x0000000d100d7211 */ /* 0x000fe400078f30ff */
[----:B------:R-:W-:Y:S01]  /*2d30*/  IADD3 R3, R15, R3, RZ ;  /* 0x000000030f037210 */ /* 0x000fe20007ffe0ff */
[----:B------:R-:W-:Y:S01]  /*2d40*/  IMAD.SHL.U32 R16, R14, 0x40, RZ ;  /* 0x000000400e107824 */ /* 0x000fe200078e00ff */
[----:B------:R-:W-:Y:S01]  /*2d50*/  LOP3.LUT R15, R218, 0x38, R12, 0xf8, !PT ;  /* 0x00000038da0f7812 */ /* 0x000fe200078ef80c */
[----:B------:R-:W-:Y:S01]  /*2d60*/  IMAD.WIDE.U32 R84, R22, c[0x0][0x1e8], RZ ;  /* 0x00007a0016547a25 */ /* 0x000fe200078e00ff */
[----:B------:R-:W-:-:S02]  /*2d70*/  LOP3.LUT R14, R218, 0x38, R11, 0xf8, !PT ;  /* 0x00000038da0e7812 */ /* 0x000fc400078ef80b */
[----:B------:R-:W-:Y:S01]  /*2d80*/  SHF.L.U32 R13, R13, 0x6, RZ ;  /* 0x000000060d0d7819 */ /* 0x000fe200000006ff */
[----:B------:R-:W-:Y:S01]  /*2d90*/  IMAD.WIDE.U32 R82, R22, c[0x0][0x210], RZ ;  /* 0x0000840016527a25 */ /* 0x000fe200078e00ff */
[----:B------:R-:W-:Y:S02]  /*2da0*/  LOP3.LUT R20, R218, 0x38, R10, 0xf8, !PT ;  /* 0x00000038da147812 */ /* 0x000fe400078ef80a */
[----:B------:R-:W-:Y:S01]  /*2db0*/  LOP3.LUT R21, R19, 0x7ffff000, RZ, 0xc0, !PT ;  /* 0x7ffff00013157812 */ /* 0x000fe200078ec0ff */
[----:B------:R-:W-:Y:S01]  /*2dc0*/  IMAD.WIDE.U32 R80, R126, c[0x0][0x280], R8 ;  /* 0x0000a0007e507a25 */ /* 0x000fe200078e0008 */
[-C--:B------:R-:W-:Y:S02]  /*2dd0*/  LOP3.LUT R19, R15, R219.reuse, RZ, 0x3c, !PT ;  /* 0x000000db0f137212 */ /* 0x080fe400078e3cff */
[----:B------:R-:W-:Y:S01]  /*2de0*/  LOP3.LUT R15, R14, R219, RZ, 0x3c, !PT ;  /* 0x000000db0e0f7212 */ /* 0x000fe200078e3cff */
[----:B------:R-:W-:Y:S01]  /*2df0*/  IMAD.WIDE.U32 R76, R126, c[0x0][0x280], R4 ;  /* 0x0000a0007e4c7a25 */ /* 0x000fe200078e0004 */
[----:B------:R-:W-:-:S02]  /*2e00*/  ISETP.NE.AND P1, PT, R122, 0x1, PT ;  /* 0x000000017a00780c */ /* 0x000fc40003f25270 */
[----:B------:R-:W-:Y:S01]  /*2e10*/  LOP3.LUT R14, R13, 0x7ffff000, RZ, 0xc0, !PT ;  /* 0x7ffff0000d0e7812 */ /* 0x000fe200078ec0ff */
[----:B------:R-:W-:Y:S01]  /*2e20*/  IMAD.WIDE.U32 R74, R126, c[0x0][0x290], R2 ;  /* 0x0000a4007e4a7a25 */ /* 0x000fe200078e0002 */
[----:B------:R-:W-:Y:S02]  /*2e30*/  LOP3.LUT R13, R20, R219, RZ, 0x3c, !PT ;  /* 0x000000db140d7212 */ /* 0x000fe400078e3cff */
[----:B------:R-:W-:Y:S01]  /*2e40*/  LOP3.LUT R16, R16, 0x7ffff000, RZ, 0xc0, !PT ;  /* 0x7ffff00010107812 */ /* 0x000fe200078ec0ff */
[----:B------:R-:W-:Y:S01]  /*2e50*/  IMAD R120, R240, 0x40, R212 ;  /* 0x00000040f0787824 */ /* 0x000fe200078e02d4 */
[--C-:B------:R-:W-:Y:S01]  /*2e60*/  IADD3 R21, R19, R21, R220.reuse ;  /* 0x0000001513157210 */ /* 0x100fe20007ffe0dc */
[----:B------:R-:W-:Y:S01]  /*2e70*/  IMAD R105, R22, c[0x0][0x1ec], R85 ;  /* 0x00007b0016697a24 */ /* 0x000fe200078e0255 */
[--C-:B------:R-:W-:Y:S01]  /*2e80*/  IADD3 R19, R13, R14, R220.reuse ;  /* 0x0000000e0d137210 */ /* 0x100fe20007ffe0dc */
[----:B------:R-:W-:Y:S01]  /*2e90*/  IMAD R13, R17, c[0x0][0x2b0], RZ ;  /* 0x0000ac00110d7a24 */ /* 0x000fe200078e02ff */
[----:B------:R-:W-:Y:S01]  /*2ea0*/  IADD3 R20, R15, R16, R220 ;  /* 0x000000100f147210 */ /* 0x000fe20007ffe0dc */
[----:B------:R-:W-:Y:S01]  /*2eb0*/  IMAD R15, R18, c[0x0][0x290], RZ ;  /* 0x0000a400120f7a24 */ /* 0x000fe200078e02ff */
[----:B------:R-:W-:Y:S01]  /*2ec0*/  LOP3.LUT R68, R12, 0xfffffff8, RZ, 0xc0, !PT ;  /* 0xfffffff80c447812 */ /* 0x000fe200078ec0ff */
[----:B------:R-:W-:Y:S01]  /*2ed0*/  IMAD R16, R18, c[0x0][0x280], RZ ;  /* 0x0000a00012107a24 */ /* 0x000fe200078e02ff */
[----:B------:R-:W-:Y:S01]  /*2ee0*/  LOP3.LUT R67, R11, 0xfffffff8, RZ, 0xc0, !PT ;  /* 0xfffffff80b437812 */ /* 0x000fe200078ec0ff */
[----:B------:R-:W-:Y:S01]  /*2ef0*/  IMAD R14, R0, c[0x0][0x2b4], R13 ;  /* 0x0000ad00000e7a24 */ /* 0x000fe200078e020d */
[----:B------:R-:W-:Y:S01]  /*2f00*/  LOP3.LUT R66, R10, 0xfffffff8, RZ, 0xc0, !PT ;  /* 0xfffffff80a427812 */ /* 0x000fe200078ec0ff */
[----:B------:R-:W-:Y:S01]  /*2f10*/  IMAD R0, R126, c[0x0][0x294], R15 ;  /* 0x0000a5007e007a24 */ /* 0x000fe200078e020f */
[----:B------:R-:W-:Y:S01]  /*2f20*/  @P1 LOP3.LUT R214, R214, 0x1, RZ, 0xfc, !PT ;  /* 0x00000001d6d61812 */ /* 0x000fe200078efcff */
[----:B------:R-:W-:Y:S01]  /*2f30*/  IMAD R13, R126, c[0x0][0x284], R16 ;  /* 0x0000a1007e0d7a24 */ /* 0x000fe200078e0210 */
[----:B------:R-:W-:Y:S01]  /*2f40*/  SHF.R.S32.HI R100, RZ, 0x3, R12 ;  /* 0x00000003ff647819 */ /* 0x000fe2000001140c */
[----:B------:R-:W-:Y:S01]  /*2f50*/  IMAD R104, R22, c[0x0][0x214], R83 ;  /* 0x0000850016687a24 */ /* 0x000fe200078e0253 */
[----:B------:R-:W-:Y:S01]  /*2f60*/  SHF.R.S32.HI R99, RZ, 0x3, R11 ;  /* 0x00000003ff637819 */ /* 0x000fe2000001140b */
[----:B------:R-:W-:Y:S01]  /*2f70*/  IMAD.IADD R101, R87, 0x1, R14 ;  /* 0x0000000157657824 */ /* 0x000fe200078e020e */
[----:B------:R-:W-:Y:S01]  /*2f80*/  SHF.R.S32.HI R98, RZ, 0x3, R10 ;  /* 0x00000003ff627819 */ /* 0x000fe2000001140a */
[----:B------:R-:W-:Y:S01]  /*2f90*/  IMAD.IADD R97, R81, 0x1, R13 ;  /* 0x0000000151617824 */ /* 0x000fe200078e020d */
[----:B------:R-:W-:Y:S01]  /*2fa0*/  IADD3 R96, R79, R0, RZ ;  /* 0x000000004f607210 */ /* 0x000fe20007ffe0ff */
[----:B------:R-:W-:Y:S01]  /*2fb0*/  IMAD.IADD R95, R13, 0x1, R77 ;  /* 0x000000010d5f7824 */ /* 0x000fe200078e024d */
[----:B------:R-:W-:Y:S01]  /*2fc0*/  SHF.R.S32.HI R94, RZ, 0x1f, R68 ;  /* 0x0000001fff5e7819 */ /* 0x000fe20000011444 */
[----:B------:R-:W-:Y:S01]  /*2fd0*/  IMAD.IADD R91, R0, 0x1, R75 ;  /* 0x00000001005b7824 */ /* 0x000fe200078e024b */
[----:B------:R-:W-:Y:S01]  /*2fe0*/  SHF.R.S32.HI R93, RZ, 0x1f, R67 ;  /* 0x0000001fff5d7819 */ /* 0x000fe20000011443 */
[----:B------:R-:W-:Y:S01]  /*2ff0*/  IMAD.SHL.U32 R90, R21, 0x2, RZ ;  /* 0x00000002155a7824 */ /* 0x000fe200078e00ff */
[----:B------:R-:W-:Y:S01]  /*3000*/  SHF.R.S32.HI R92, RZ, 0x1f, R66 ;  /* 0x0000001fff5c7819 */ /* 0x000fe20000011442 */
[----:B------:R-:W-:Y:S01]  /*3010*/  IMAD.SHL.U32 R88, R19, 0x2, RZ ;  /* 0x0000000213587824 */ /* 0x000fe200078e00ff */
[----:B------:R-:W-:-:S02]  /*3020*/  SHF.L.U32 R89, R20, 0x1, RZ ;  /* 0x0000000114597819 */ /* 0x000fc400000006ff */
[----:B------:R-:W-:Y:S02]  /*3030*/  @P0 LOP3.LUT R214, R214, 0x10, RZ, 0xfc, !PT ;  /* 0x00000010d6d60812 */ /* 0x000fe400078efcff */
.L_x_207:
[----:B------:R-:W-:Y:S01]  /*3040*/  IMAD.SHL.U32 R57, R53, 0x40, RZ ;  /* 0x0000004035397824 */ /* 0x000fe200078e00ff */
[----:B------:R-:W-:Y:S04]  /*3050*/  DEPBAR.LE SB0, 0x0 ;  /* 0x000080000000791a */ /* 0x000fe80000000000 */
[----:B-1----:R-:W-:Y:S01]  /*3060*/  IMAD.IADD R2, R120, 0x1, R57 ;  /* 0x0000000178027824 */ /* 0x002fe200078e0239 */
[----:B------:R-:W-:Y:S01]  /*3070*/  ISETP.NE.AND P1, PT, R122, 0x1, PT ;  /* 0x000000017a00780c */ /* 0x000fe20003f25270 */
[----:B------:R-:W-:Y:S01]  /*3080*/  IMAD.MOV.U32 R54, RZ, RZ, RZ ;  /* 0x000000ffff367224 */ /* 0x000fe200078e00ff */
[----:B------:R-:W-:Y:S01]  /*3090*/  WARPSYNC 0xffffffff ;  /* 0xffffffff00007948 */ /* 0x000fe20003800000 */
[----:B------:R-:W-:Y:S01]  /*30a0*/  IMAD.IADD R0, R109, 0x1, R2 ;  /* 0x000000016d007824 */ /* 0x000fe200078e0202 */
[----:B------:R-:W-:Y:S01]  /*30b0*/  ISETP.GE.AND P0, PT, R2, R60, PT ;  /* 0x0000003c0200720c */ /* 0x000fe20003f06270 */
[----:B------:R-:W-:Y:S01]  /*30c0*/  BSSY B1, `(.L_x_183) ;  /* 0x00003e1000017945 */ /* 0x000fe20003800000 */
[----:B------:R-:W-:Y:S01]  /*30d0*/  ISETP.GE.AND P2, PT, R121, 0x1, PT ;  /* 0x000000017900780c */ /* 0x000fe20003f46270 */
[----:B------:R-:W-:Y:S01]  /*30e0*/  IMAD.MOV.U32 R2, RZ, RZ, R0 ;  /* 0x000000ffff027224 */ /* 0x000fe200078e0000 */
[----:B------:R-:W-:Y:S05]  /*30f0*/  ISETP.GT.OR P0, PT, R120, 0x3f, P0 ;  /* 0x0000003f7800780c */ /* 0x000fea0000704670 */
        /* <DEDUP_REMOVED lines=11> */
[----:B------:R-:W-:Y:S01]  /*31b0*/  IMAD R0, R58, c[0x0][0x1e0], RZ ;  /* 0x000078003a007a24 */ /* 0x000fe200078e02ff */
[----:B------:R-:W-:Y:S03]  /*31c0*/  BAR.SYNC.DEFER_BLOCKING 0x0 ;  /* 0x0000000000007b1d */ /* 0x000fe60000010000 */
        /* <DEDUP_REMOVED lines=9> */
[----:B----4-:R-:W-:Y:S01]  /*3260*/  LEA.HI.X R46, R0, c[0x0][0x1cc], R2, 0x1, P0 ;  /* 0x00007300002e7a11 */ /* 0x010fe200000f0c02 */
[----:B------:R-:W-:-:S05]  /*3270*/  @!P2 BRA `(.L_x_184) ;  /* 0x000039e00000a947 */ /* 0x000fca0003800000 */
[-C--:B------:R-:W-:Y:S01]  /*3280*/  IMAD R3, R116, R53.reuse, RZ ;  /* 0x0000003574037224 */ /* 0x080fe200078e02ff */
[----:B------:R-:W-:Y:S01]  /*3290*/  ISETP.NE.AND P0, PT, RZ, UR5, PT ;  /* 0x00000005ff007c0c */ /* 0x000fe2000bf05270 */
[----:B------:R-:W-:Y:S01]  /*32a0*/  IMAD R2, R117, R53, RZ ;  /* 0x0000003575027224 */ /* 0x000fe200078e02ff */
[----:B------:R-:W-:Y:S01]  /*32b0*/  SHF.R.S32.HI R0, RZ, 0x1f, R53 ;  /* 0x0000001fff007819 */ /* 0x000fe20000011435 */
[----:B------:R-:W-:Y:S01]  /*32c0*/  IMAD.WIDE.U32 R26, R53, UR6, RZ ;  /* 0x00000006351a7c25 */ /* 0x000fe2000f8e00ff */
[----:B------:R-:W-:Y:S03]  /*32d0*/  IADD3 R4, -R57, R60, RZ ;  /* 0x0000003c39047210 */ /* 0x000fe60007ffe1ff */
[----:B------:R-:W-:Y:S01]  /*32e0*/  IMAD R3, R0, UR6, R3 ;  /* 0x0000000600037c24 */ /* 0x000fe2000f8e0203 */
[----:B------:R-:W-:Y:S01]  /*32f0*/  IMNMX R56, R4, 0x40, PT ;  /* 0x0000004004387817 */ /* 0x000fe20003800200 */
[----:B------:R-:W-:Y:S02]  /*3300*/  IMAD R2, R0, UR7, R2 ;  /* 0x0000000700027c24 */ /* 0x000fe4000f8e0202 */
[----:B------:R-:W-:Y:S01]  /*3310*/  IMAD.WIDE.U32 R44, R53, UR7, RZ ;  /* 0x00000007352c7c25 */ /* 0x000fe2000f8e00ff */
[----:B------:R-:W-:Y:S04]  /*3320*/  IADD3 R47, R27, R3, RZ ;  /* 0x000000031b2f7210 */ /* 0x000fe80007ffe0ff */
[----:B------:R-:W-:Y:S01]  /*3330*/  IADD3 R49, R45, R2, RZ ;  /* 0x000000022d317210 */ /* 0x000fe20007ffe0ff */
[----:B------:R-:W-:-:S05]  /*3340*/  @!P0 BRA `(.L_x_185) ;  /* 0x00001c7000008947 */ /* 0x000fca0003800000 */
[----:B------:R-:W-:Y:S01]  /*3350*/  ISETP.GE.AND P1, PT, R212, R56, PT ;  /* 0x00000038d400720c */ /* 0x000fe20003f26270 */
[----:B------:R-:W-:Y:S01]  /*3360*/  BSSY B0, `(.L_x_186) ;  /* 0x000003a000007945 */ /* 0x000fe20003800000 */
        /* <DEDUP_REMOVED lines=12> */
[----:B------:R-:W-:-:S05]  /*3430*/  @P1 BRA `(.L_x_187) ;  /* 0x000002c000001947 */ /* 0x000fca0003800000 */
[----:B------:R-:W-:Y:S01]  /*3440*/  IADD3 R0, P0, R80, R26, RZ ;  /* 0x0000001a50007210 */ /* 0x000fe20007f1e0ff */
[----:B------:R-:W-:Y:S01]  /*3450*/  CS2R R10, SRZ ;  /* 0x00000000000a7805 */ /* 0x000fe2000001ff00 */
[----:B------:R-:W-:Y:S01]  /*3460*/  CS2R R8, SRZ ;  /* 0x0000000000087805 */ /* 0x000fe2000001ff00 */
[----:B------:R-:W-:Y:S01]  /*3470*/  CS2R R28, SRZ ;  /* 0x00000000001c7805 */ /* 0x000fe2000001ff00 */
[----:B------:R-:W-:Y:S01]  /*3480*/  CS2R R12, SRZ ;  /* 0x00000000000c7805 */ /* 0x000fe2000001ff00 */
[----:B------:R-:W-:Y:S01]  /*3490*/  IMAD.X R3, R47, 0x1, R97, P0 ;  /* 0x000000012f037824 */ /* 0x000fe200000e0661 */
[----:B------:R-:W-:Y:S01]  /*34a0*/  IADD3 R2, P0, R78, R44, RZ ;  /* 0x0000002c4e027210 */ /* 0x000fe20007f1e0ff */
[----:B------:R-:W-:Y:S01]  /*34b0*/  CS2R R30, SRZ ;  /* 0x00000000001e7805 */ /* 0x000fe2000001ff00 */
[----:B------:R-:W-:Y:S01]  /*34c0*/  CS2R R14, SRZ ;  /* 0x00000000000e7805 */ /* 0x000fe2000001ff00 */
[----:B------:R-:W-:Y:S01]  /*34d0*/  CS2R R32, SRZ ;  /* 0x0000000000207805 */ /* 0x000fe2000001ff00 */
[----:B------:R-:W-:Y:S01]  /*34e0*/  CS2R R16, SRZ ;  /* 0x0000000000107805 */ /* 0x000fe2000001ff00 */
[----:B------:R-:W-:Y:S01]  /*34f0*/  IMAD.X R5, R49, 0x1, R96, P0 ;  /* 0x0000000131057824 */ /* 0x000fe200000e0660 */
[C---:B------:R-:W-:Y:S01]  /*3500*/  LEA R6, P0, R0.reuse, c[0x0][0x270], 0x1 ;  /* 0x00009c0000067a11 */ /* 0x040fe200078008ff */
[----:B------:R-:W-:Y:S01]  /*3510*/  CS2R R34, SRZ ;  /* 0x0000000000227805 */ /* 0x000fe2000001ff00 */
[----:B------:R-:W-:Y:S01]  /*3520*/  CS2R R18, SRZ ;  /* 0x0000000000127805 */ /* 0x000fe2000001ff00 */
[----:B------:R-:W-:Y:S01]  /*3530*/  CS2R R38, SRZ ;  /* 0x0000000000267805 */ /* 0x000fe2000001ff00 */
[----:B------:R-:W-:Y:S02]  /*3540*/  LEA.HI.X R7, R0, c[0x0][0x274], R3, 0x1, P0 ;  /* 0x00009d0000077a11 */ /* 0x000fe400000f0c03 */
[C---:B------:R-:W-:Y:S04]  /*3550*/  LEA R4, P0, R2.reuse, c[0x0][0x288], 0x1 ;  /* 0x0000a20002047a11 */ /* 0x040fe800078008ff */
[----:B------:R-:W-:Y:S02]  /*3560*/  LEA.HI.X R5, R2, c[0x0][0x28c], R5, 0x1, P0 ;  /* 0x0000a30002057a11 */ /* 0x000fe400000f0c05 */
[----:B------:R-:W-:Y:S01]  /*3570*/  ISETP.GE.AND P0, PT, R106, c[0x0][0x27c], PT ;  /* 0x00009f006a007a0c */ /* 0x000fe20003f06270 */
[----:B------:R-:W-:Y:S11]  /*3580*/  CS2R R2, SRZ ;  /* 0x0000000000027805 */ /* 0x000ff6000001ff00 */
[----:B------:R-:W-:Y:S01]  /*3590*/  @!UPT UIADD3 URZ, URZ, URZ, URZ ;  /* 0x0000003f3f3ff290 */ /* 0x000fe2000fffe03f */
[----:B------:R1:W5:Y:S04]  /*35a0*/  @!P0 LDG.E.64 R2, [R6.64] ;  /* 0x0000000a06028981 */ /* 0x000368000c1e1b00 */
[----:B------:R1:W5:Y:S01]  /*35b0*/  @!P0 LDG.E.64 R10, [R4.64] ;  /* 0x0000000a040a8981 */ /* 0x000362000c1e1b00 */
[----:B------:R-:W-:Y:S11]  /*35c0*/  ISETP.GE.AND P0, PT, R144, c[0x0][0x27c], PT ;  /* 0x00009f0090007a0c */ /* 0x000ff60003f06270 */
[----:B------:R-:W-:Y:S02]  /*35d0*/  @!UPT UIADD3 URZ, URZ, URZ, URZ ;  /* 0x0000003f3f3ff290 */ /* 0x000fe4000fffe03f */
[----:B------:R1:W5:Y:S04]  /*35e0*/  @!P0 LDG.E.64 R8, [R6.64+0x20] ;  /* 0x0000200a06088981 */ /* 0x000368000c1e1b00 */
[----:B------:R1:W5:Y:S01]  /*35f0*/  @!P0 LDG.E.64 R28, [R4.64+0x20] ;  /* 0x0000200a041c8981 */ /* 0x000362000c1e1b00 */
        /* <DEDUP_REMOVED lines=15> */
[----:B------:R1:W5:Y:S02]  /*36f0*/  @!P0 LDG.E.64 R38, [R4.64+0xa0] ;  /* 0x0000a00a04268981 */ /* 0x000364000c1e1b00 */
.L_x_187:
[----:B------:R-:W-:Y:S05]  /*3700*/  BSYNC B0 ;  /* 0x0000000000007941 */ /* 0x000fea0003800000 */
.L_x_186:
[----:B------:R2:W3:Y:S04]  /*3710*/  SHFL.IDX PT, R47, R46, RZ, 0x1c1f ;  /* 0x001c1fff2e2f7589 */ /* 0x0004e800000e0000 */
[----:B------:R2:W4:Y:S01]  /*3720*/  SHFL.IDX PT, R46, R48, RZ, 0x1c1f ;  /* 0x001c1fff302e7589 */ /* 0x00052200000e0000 */
[----:B------:R-:W-:-:S05]  /*3730*/  @P1 BRA `(.L_x_188) ;  /* 0x0000379000001947 */ /* 0x000fca0003800000 */
[----:B------:R-:W-:Y:S01]  /*3740*/  ISETP.GE.AND P0, PT, R102, c[0x0][0x1d4], PT ;  /* 0x0000750066007a0c */ /* 0x000fe20003f06270 */
[----:B-1---5:R-:W-:Y:S01]  /*3750*/  IMAD.MOV.U32 R4, RZ, RZ, R16 ;  /* 0x000000ffff047224 */ /* 0x022fe200078e0010 */
[----:B------:R-:W-:Y:S01]  /*3760*/  BSSY B0, `(.L_x_189) ;  /* 0x000005b000007945 */ /* 0x000fe20003800000 */
[----:B------:R-:W-:Y:S02]  /*3770*/  IMAD.MOV.U32 R0, RZ, RZ, R17 ;  /* 0x000000ffff007224 */ /* 0x000fe400078e0011 */
[----:B------:R-:W-:Y:S02]  /*3780*/  IMAD.MOV.U32 R6, RZ, RZ, R18 ;  /* 0x000000ffff067224 */ /* 0x000fe400078e0012 */
[----:B------:R-:W-:Y:S01]  /*3790*/  IMAD.MOV.U32 R5, RZ, RZ, R19 ;  /* 0x000000ffff057224 */ /* 0x000fe200078e0013 */
[----:B------:R-:W-:Y:S01]  /*37a0*/  PRMT R23, R0, 0x5410, R4 ;  /* 0x0000541000177816 */ /* 0x000fe20000000004 */
[----:B------:R-:W-:Y:S02]  /*37b0*/  IMAD.MOV.U32 R4, RZ, RZ, R12 ;  /* 0x000000ffff047224 */ /* 0x000fe400078e000c */
[----:B------:R-:W-:Y:S01]  /*37c0*/  IMAD.MOV.U32 R0, RZ, RZ, R13 ;  /* 0x000000ffff007224 */ /* 0x000fe200078e000d */
[----:B------:R-:W-:Y:S01]  /*37d0*/  PRMT R26, R5, 0x5410, R6 ;  /* 0x00005410051a7816 */ /* 0x000fe20000000006 */
[----:B------:R-:W-:Y:S01]  /*37e0*/  IMAD.MOV.U32 R6, RZ, RZ, R14 ;  /* 0x000000ffff067224 */ /* 0x000fe200078e000e */
[----:B------:R-:W-:Y:S02]  /*37f0*/  MOV R5, R15 ;  /* 0x0000000f00057202 */ /* 0x000fe40000000f00 */
[----:B------:R-:W-:Y:S01]  /*3800*/  PRMT R21, R4, 0x5410, R0 ;  /* 0x0000541004157816 */ /* 0x000fe20000000000 */
[----:B------:R-:W-:Y:S01]  /*3810*/  IMAD.MOV.U32 R4, RZ, RZ, R8 ;  /* 0x000000ffff047224 */ /* 0x000fe200078e0008 */
[----:B------:R-:W-:Y:S02]  /*3820*/  MOV R0, R9 ;  /* 0x0000000900007202 */ /* 0x000fe40000000f00 */
[----:B------:R-:W-:Y:S01]  /*3830*/  PRMT R22, R5, 0x5410, R6 ;  /* 0x0000541005167816 */ /* 0x000fe20000000006 */
[----:B------:R-:W-:Y:S01]  /*3840*/  IMAD.MOV.U32 R6, RZ, RZ, R38 ;  /* 0x000000ffff067224 */ /* 0x000fe200078e0026 */
[----:B------:R-:W-:Y:S01]  /*3850*/  PRMT R20, R0, 0x5410, R4 ;  /* 0x0000541000147816 */ /* 0x000fe20000000004 */
[----:B------:R-:W-:Y:S01]  /*3860*/  IMAD.MOV.U32 R4, RZ, RZ, R34 ;  /* 0x000000ffff047224 */ /* 0x000fe200078e0022 */
[----:B------:R-:W-:Y:S01]  /*3870*/  MOV R0, R35 ;  /* 0x0000002300007202 */ /* 0x000fe20000000f00 */
[----:B------:R-:W-:Y:S03]  /*3880*/  IMAD.MOV.U32 R5, RZ, RZ, R39 ;  /* 0x000000ffff057224 */ /* 0x000fe600078e0027 */
[----:B------:R-:W-:Y:S01]  /*3890*/  PRMT R43, R4, 0x5410, R0 ;  /* 0x00005410042b7816 */ /* 0x000fe20000000000 */
[----:B------:R-:W-:Y:S01]  /*38a0*/  IMAD.MOV.U32 R0, RZ, RZ, R32 ;  /* 0x000000ffff007224 */ /* 0x000fe200078e0020 */
[----:B------:R-:W-:Y:S04]  /*38b0*/  PRMT R44, R6, 0x5410, R5 ;  /* 0x00005410062c7816 */ /* 0x000fe80000000005 */
[----:B------:R-:W-:Y:S01]  /*38c0*/  PRMT R42, R0, 0x7610, R42 ;  /* 0x00007610002a7816 */ /* 0x000fe2000000002a */
[----:B------:R-:W-:Y:S05]  /*38d0*/  IMAD.MOV.U32 R0, RZ, RZ, R33 ;  /* 0x000000ffff007224 */ /* 0x000fea00078e0021 */
[----:B------:R-:W-:Y:S01]  /*38e0*/  PRMT R42, R42, 0x5410, R0 ;  /* 0x000054102a2a7816 */ /* 0x000fe20000000000 */
[----:B------:R-:W-:Y:S05]  /*38f0*/  IMAD.MOV.U32 R0, RZ, RZ, R30 ;  /* 0x000000ffff007224 */ /* 0x000fea00078e001e */
[----:B------:R-:W-:Y:S02]  /*3900*/  PRMT R41, R0, 0x7610, R41 ;  /* 0x0000761000297816 */ /* 0x000fe40000000029 */
[----:B------:R-:W-:Y:S04]  /*3910*/  MOV R0, R31 ;  /* 0x0000001f00007202 */ /* 0x000fe80000000f00 */
[----:B------:R-:W-:Y:S01]  /*3920*/  PRMT R41, R41, 0x5410, R0 ;  /* 0x0000541029297816 */ /* 0x000fe20000000000 */
[----:B------:R-:W-:Y:S05]  /*3930*/  IMAD.MOV.U32 R0, RZ, RZ, R28 ;  /* 0x000000ffff007224 */ /* 0x000fea00078e001c */
[----:B------:R-:W-:Y:S01]  /*3940*/  PRMT R40, R0, 0x7610, R40 ;  /* 0x0000761000287816 */ /* 0x000fe20000000028 */
[----:B------:R-:W-:Y:S05]  /*3950*/  IMAD.MOV.U32 R0, RZ, RZ, R29 ;  /* 0x000000ffff007224 */ /* 0x000fea00078e001d */
[----:B------:R-:W-:Y:S01]  /*3960*/  PRMT R40, R40, 0x5410, R0 ;  /* 0x0000541028287816 */ /* 0x000fe20000000000 */
[----:B------:R-:W-:-:S05]  /*3970*/  @P0 BRA `(.L_x_190) ;  /* 0x0000039000000947 */ /* 0x000fca0003800000 */
[----:B------:R-:W-:Y:S01]  /*3980*/  ISETP.GE.AND P0, PT, R106, c[0x0][0x27c], PT ;  /* 0x00009f006a007a0c */ /* 0x000fe20003f06270 */
[----:B------:R-:W-:Y:S01]  /*3990*/  IMAD.MOV.U32 R4, RZ, RZ, R10 ;  /* 0x000000ffff047224 */ /* 0x000fe200078e000a */
[----:B------:R-:W-:Y:S01]  /*39a0*/  MOV R36, R11 ;  /* 0x0000000b00247202 */ /* 0x000fe20000000f00 */
[----:B------:R-:W-:Y:S10]  /*39b0*/  IMAD.MOV.U32 R0, RZ, RZ, R2 ;  /* 0x000000ffff007224 */ /* 0x000ff400078e0002 */
[----:B------:R-:W-:Y:S01]  /*39c0*/  @!P0 SHF.R.U64 R5, R10, 0x10, R11 ;  /* 0x000000100a058819 */ /* 0x000fe2000000120b */
[--C-:B------:R-:W-:Y:S01]  /*39d0*/  IMAD.MOV.U32 R10, RZ, RZ, R3.reuse ;  /* 0x000000ffff0a7224 */ /* 0x100fe200078e0003 */
[----:B------:R-:W-:Y:S02]  /*39e0*/  @!P0 SHF.R.U64 R2, R2, 0x10, R3 ;  /* 0x0000001002028819 */ /* 0x000fe40000001203 */
[----:B------:R-:W-:Y:S02]  /*39f0*/  @!P0 PRMT R37, R4, 0x5410, R5 ;  /* 0x0000541004258816 */ /* 0x000fe40000000005 */
[----:B------:R-:W-:Y:S01]  /*3a00*/  @!P0 SHF.R.U32.HI R27, RZ, 0x10, R11 ;  /* 0x00000010ff1b8819 */ /* 0x000fe2000001160b */
[----:B------:R-:W1:Y:S01]  /*3a10*/  LDS.128 R4, [R202+0x6000] ;  /* 0x00600000ca047984 */ /* 0x000e620000000c00 */
[----:B------:R-:W-:Y:S02]  /*3a20*/  @!P0 PRMT R11, R0, 0x5410, R2 ;  /* 0x00005410000b8816 */ /* 0x000fe40000000002 */
[----:B------:R-:W-:Y:S02]  /*3a30*/  @!P0 SHF.R.U32.HI R3, RZ, 0x10, R3 ;  /* 0x00000010ff038819 */ /* 0x000fe40000011603 */
[----:B------:R-:W-:Y:S01]  /*3a40*/  @!P0 PRMT R36, R36, 0x5410, R27 ;  /* 0x0000541024248816 */ /* 0x000fe2000000001b */
[----:B------:R-:W-:Y:S01]  /*3a50*/  @!P0 IMAD.U32 R2, R11, 0x10000, RZ ;  /* 0x000100000b028824 */ /* 0x000fe200078e00ff */
[----:B------:R-:W-:Y:S01]  /*3a60*/  @!P0 PRMT R3, R10, 0x5410, R3 ;  /* 0x000054100a038816 */ /* 0x000fe20000000003 */
[----:B------:R-:W-:Y:S01]  /*3a70*/  @!P0 IMAD.U32 R10, R37, 0x10000, RZ ;  /* 0x00010000250a8824 */ /* 0x000fe200078e00ff */
[C---:B-1----:R-:W-:Y:S02]  /*3a80*/  @!P0 LOP3.LUT R0, R4.reuse, 0xffff0000, RZ, 0xc0, !PT ;  /* 0xffff000004008812 */ /* 0x042fe400078ec0ff */
[----:B------:R-:W-:Y:S03]  /*3a90*/  @!P0 SHF.L.U32 R27, R4, 0x10, RZ ;  /* 0x00000010041b8819 */ /* 0x000fe600000006ff */
[C---:B------:R-:W-:Y:S02]  /*3aa0*/  @!P0 FMUL.FTZ R45, R0.reuse, R10 ;  /* 0x0000000a002d8220 */ /* 0x040fe40000410000 */
[-C--:B------:R-:W-:Y:S02]  /*3ab0*/  @!P0 FMUL.FTZ R0, R0, R2.reuse ;  /* 0x0000000200008220 */ /* 0x080fe40000410000 */
[----:B------:R-:W-:Y:S01]  /*3ac0*/  @!P0 FFMA.FTZ R45, R27, R2, -R45 ;  /* 0x000000021b2d8223 */ /* 0x000fe2000001082d */
[----:B------:R-:W-:Y:S01]  /*3ad0*/  @!P0 LOP3.LUT R2, R11, 0xffff0000, RZ, 0xc0, !PT ;  /* 0xffff00000b028812 */ /* 0x000fe200078ec0ff */
[----:B------:R-:W-:Y:S01]  /*3ae0*/  @!P0 FFMA.FTZ R0, R10, R27, R0 ;  /* 0x0000001b0a008223 */ /* 0x000fe20000010000 */
[----:B------:R-:W-:Y:S01]  /*3af0*/  @!P0 LOP3.LUT R10, R37, 0xffff0000, RZ, 0xc0, !PT ;  /* 0xffff0000250a8812 */ /* 0x000fe200078ec0ff */
[C---:B------:R-:W-:Y:S03]  /*3b00*/  @!P0 IMAD.U32 R27, R5.reuse, 0x10000, RZ ;  /* 0x00010000051b8824 */ /* 0x040fe600078e00ff */
[----:B------:R-:W-:Y:S02]  /*3b10*/  @!P0 F2FP.BF16.PACK_AB R45, R0, R45 ;  /* 0x0000002d002d823e */ /* 0x000fe400000010ff */
[----:B------:R-:W-:Y:S03]  /*3b20*/  @!P0 LOP3.LUT R0, R5, 0xffff0000, RZ, 0xc0, !PT ;  /* 0xffff000005008812 */ /* 0x000fe600078ec0ff */
[----:B------:R-:W-:Y:S02]  /*3b30*/  @!P0 IMAD.MOV.U32 R4, RZ, RZ, R45 ;  /* 0x000000ffff048224 */ /* 0x000fe400078e002d */
[C---:B------:R-:W-:Y:S02]  /*3b40*/  @!P0 FMUL.FTZ R11, R0.reuse, R10 ;  /* 0x0000000a000b8220 */ /* 0x040fe40000410000 */
[-C--:B------:R-:W-:Y:S02]  /*3b50*/  @!P0 FMUL.FTZ R0, R0, R2.reuse ;  /* 0x0000000200008220 */ /* 0x080fe40000410000 */
[----:B------:R-:W-:Y:S02]  /*3b60*/  @!P0 FFMA.FTZ R11, R27, R2, -R11 ;  /* 0x000000021b0b8223 */ /* 0x000fe4000001080b */
[----:B------:R-:W-:Y:S01]  /*3b70*/  @!P0 FFMA.FTZ R0, R10, R27, R0 ;  /* 0x0000001b0a008223 */ /* 0x000fe20000010000 */
[----:B------:R-:W-:Y:S04]  /*3b80*/  @!P0 SHF.L.U32 R10, R36, 0x10, RZ ;  /* 0x00000010240a8819 */ /* 0x000fe800000006ff */
[----:B------:R-:W-:Y:S02]  /*3b90*/  @!P0 F2FP.BF16.PACK_AB R2, R0, R11 ;  /* 0x0000000b0002823e */ /* 0x000fe400000010ff */
[C---:B------:R-:W-:Y:S02]  /*3ba0*/  @!P0 LOP3.LUT R0, R6.reuse, 0xffff0000, RZ, 0xc0, !PT ;  /* 0xffff000006008812 */ /* 0x040fe400078ec0ff */
[----:B------:R-:W-:Y:S01]  /*3bb0*/  @!P0 SHF.L.U32 R11, R6, 0x10, RZ ;  /* 0x00000010060b8819 */ /* 0x000fe200000006ff */
[----:B------:R-:W-:Y:S02]  /*3bc0*/  @!P0 IMAD.MOV.U32 R5, RZ, RZ, R2 ;  /* 0x000000ffff058224 */ /* 0x000fe400078e0002 */
[C---:B------:R-:W-:Y:S01]  /*3bd0*/  @!P0 IMAD.U32 R2, R3.reuse, 0x10000, RZ ;  /* 0x0001000003028824 */ /* 0x040fe200078e00ff */
[----:B------:R-:W-:Y:S01]  /*3be0*/  @!P0 LOP3.LUT R3, R3, 0xffff0000, RZ, 0xc0, !PT ;  /* 0xffff000003038812 */ /* 0x000fe200078ec0ff */
[C---:B------:R-:W-:Y:S02]  /*3bf0*/  @!P0 FMUL.FTZ R27, R0.reuse, R10 ;  /* 0x0000000a001b8220 */ /* 0x040fe40000410000 */
[-C--:B------:R-:W-:Y:S02]  /*3c00*/  @!P0 FMUL.FTZ R0, R0, R2.reuse ;  /* 0x0000000200008220 */ /* 0x080fe40000410000 */
[----:B------:R-:W-:Y:S01]  /*3c10*/  @!P0 FFMA.FTZ R37, R11, R2, -R27 ;  /* 0x000000020b258223 */ /* 0x000fe2000001081b */
[C---:B------:R-:W-:Y:S01]  /*3c20*/  @!P0 LOP3.LUT R2, R7.reuse, 0xffff0000, RZ, 0xc0, !PT ;  /* 0xffff000007028812 */ /* 0x040fe200078ec0ff */
[----:B------:R-:W-:Y:S01]  /*3c30*/  @!P0 FFMA.FTZ R0, R10, R11, R0 ;  /* 0x0000000b0a008223 */ /* 0x000fe20000010000 */
[----:B------:R-:W-:Y:S02]  /*3c40*/  @!P0 LOP3.LUT R10, R36, 0xffff0000, RZ, 0xc0, !PT ;  /* 0xffff0000240a8812 */ /* 0x000fe400078ec0ff */
[----:B------:R-:W-:Y:S02]  /*3c50*/  @!P0 SHF.L.U32 R11, R7, 0x10, RZ ;  /* 0x00000010070b8819 */ /* 0x000fe400000006ff */
[----:B------:R-:W-:Y:S01]  /*3c60*/  @!P0 F2FP.BF16.PACK_AB R0, R0, R37 ;  /* 0x000000250000823e */ /* 0x000fe200000010ff */
[C---:B------:R-:W-:Y:S02]  /*3c70*/  @!P0 FMUL.FTZ R27, R2.reuse, R10 ;  /* 0x0000000a021b8220 */ /* 0x040fe40000410000 */
[-C--:B------:R-:W-:Y:S02]  /*3c80*/  @!P0 FMUL.FTZ R2, R2, R3.reuse ;  /* 0x0000000302028220 */ /* 0x080fe40000410000 */
[----:B------:R-:W-:Y:S02]  /*3c90*/  @!P0 FFMA.FTZ R27, R11, R3, -R27 ;  /* 0x000000030b1b8223 */ /* 0x000fe4000001081b */
[----:B------:R-:W-:Y:S01]  /*3ca0*/  @!P0 FFMA.FTZ R2, R10, R11, R2 ;  /* 0x0000000b0a028223 */ /* 0x000fe20000010002 */
[----:B----4-:R-:W-:Y:S01]  /*3cb0*/  LEA R10, P1, R102, R46, 0x1 ;  /* 0x0000002e660a7211 */ /* 0x010fe200078208ff */
[----:B------:R-:W-:Y:S03]  /*3cc0*/  @!P0 IMAD.MOV.U32 R6, RZ, RZ, R0 ;  /* 0x000000ffff068224 */ /* 0x000fe600078e0000 */
[----:B------:R-:W-:Y:S02]  /*3cd0*/  @!P0 F2FP.BF16.PACK_AB R2, R2, R27 ;  /* 0x0000001b0202823e */ /* 0x000fe400000010ff */
[----:B---3--:R-:W-:Y:S02]  /*3ce0*/  LEA.HI.X R11, R102, R47, R103, 0x1, P1 ;  /* 0x0000002f660b7211 */ /* 0x008fe400008f0c67 */
[----:B------:R-:W-:Y:S05]  /*3cf0*/  @!P0 MOV R7, R2 ;  /* 0x0000000200078202 */ /* 0x000fea0000000f00 */
[----:B------:R1:W-:Y:S02]  /*3d00*/  ST.E.128 [R10.64], R4 ;  /* 0x000000040a007985 */ /* 0x0003e4000c101d0a */
.L_x_190:
[----:B------:R-:W-:Y:S05]  /*3d10*/  BSYNC B0 ;  /* 0x0000000000007941 */ /* 0x000fea0003800000 */
.L_x_189:
[----:B------:R-:W-:Y:S01]  /*3d20*/  ISETP.GE.AND P0, PT, R25, c[0x0][0x1d4], PT ;  /* 0x0000750019007a0c */ /* 0x000fe20003f06270 */
[----:B------:R-:W-:Y:S01]  /*3d30*/  @!UPT UIADD3 URZ, URZ, URZ, URZ ;  /* 0x0000003f3f3ff290 */ /* 0x000fe2000fffe03f */
[----:B------:R-:W-:Y:S11]  /*3d40*/  BSSY B0, `(.L_x_191) ;  /* 0x0000039000007945 */ /* 0x000ff60003800000 */
[----:B------:R-:W-:-:S05]  /*3d50*/  @P0 BRA `(.L_x_192) ;  /* 0x0000037000000947 */ /* 0x000fca0003800000 */
[----:B------:R-:W-:Y:S01]  /*3d60*/  ISETP.GE.AND P0, PT, R144, c[0x0][0x27c], PT ;  /* 0x00009f0090007a0c */ /* 0x000fe20003f06270 */
[----:B-1----:R-:W1:Y:S11]  /*3d70*/  LDS.128 R4, [R203+0x6000] ;  /* 0x00600000cb047984 */ /* 0x002e760000000c00 */
[----:B------:R-:W-:Y:S01]  /*3d80*/  @!UPT UIADD3 URZ, URZ, URZ, URZ ;  /* 0x0000003f3f3ff290 */ /* 0x000fe2000fffe03f */
[----:B------:R-:W-:Y:S02]  /*3d90*/  @!P0 SHF.R.U64 R2, R28, 0x10, R29 ;  /* 0x000000101c028819 */ /* 0x000fe4000000121d */
[--C-:B------:R-:W-:Y:S02]  /*3da0*/  @!P0 SHF.R.U64 R0, R8, 0x10, R9.reuse ;  /* 0x0000001008008819 */ /* 0x100fe40000001209 */
[----:B------:R-:W-:Y:S02]  /*3db0*/  @!P0 PRMT R11, R40, 0x5410, R2 ;  /* 0x00005410280b8816 */ /* 0x000fe40000000002 */
[C---:B------:R-:W-:Y:S02]  /*3dc0*/  @!P0 PRMT R2, R20.reuse, 0x5432, R0 ;  /* 0x0000543214028816 */ /* 0x040fe40000000000 */
[----:B------:R-:W-:Y:S01]  /*3dd0*/  @!P0 SHF.R.U32.HI R3, RZ, 0x10, R9 ;  /* 0x00000010ff038819 */ /* 0x000fe20000011609 */
[C---:B------:R-:W-:Y:S01]  /*3de0*/  @!P0 IMAD.U32 R9, R11.reuse, 0x10000, RZ ;  /* 0x000100000b098824 */ /* 0x040fe200078e00ff */
[----:B------:R-:W-:Y:S02]  /*3df0*/  @!P0 SHF.R.U32.HI R10, RZ, 0x10, R29 ;  /* 0x00000010ff0a8819 */ /* 0x000fe4000001161d */
[----:B------:R-:W-:Y:S01]  /*3e00*/  @!P0 PRMT R8, R20, 0x5410, R3 ;  /* 0x0000541014088816 */ /* 0x000fe20000000003 */
[----:B------:R-:W-:Y:S01]  /*3e10*/  @!P0 IMAD.U32 R3, R2, 0x10000, RZ ;  /* 0x0001000002038824 */ /* 0x000fe200078e00ff */
[----:B------:R-:W-:Y:S02]  /*3e20*/  @!P0 PRMT R27, R40, 0x5432, R10 ;  /* 0x00005432281b8816 */ /* 0x000fe4000000000a */
[----:B------:R-:W-:Y:S01]  /*3e30*/  @!P0 LOP3.LUT R2, R2, 0xffff0000, RZ, 0xc0, !PT ;  /* 0xffff000002028812 */ /* 0x000fe200078ec0ff */
[C---:B-1----:R-:W-:Y:S01]  /*3e40*/  @!P0 IMAD.U32 R10, R4.reuse, 0x10000, RZ ;  /* 0x00010000040a8824 */ /* 0x042fe200078e00ff */
[----:B------:R-:W-:Y:S05]  /*3e50*/  @!P0 LOP3.LUT R0, R4, 0xffff0000, RZ, 0xc0, !PT ;  /* 0xffff000004008812 */ /* 0x000fea00078ec0ff */
[C---:B------:R-:W-:Y:S02]  /*3e60*/  @!P0 FMUL.FTZ R20, R0.reuse, R9 ;  /* 0x0000000900148220 */ /* 0x040fe40000410000 */
[-C--:B------:R-:W-:Y:S02]  /*3e70*/  @!P0 FMUL.FTZ R0, R0, R3.reuse ;  /* 0x0000000300008220 */ /* 0x080fe40000410000 */
[----:B------:R-:W-:Y:S01]  /*3e80*/  @!P0 FFMA.FTZ R20, R10, R3, -R20 ;  /* 0x000000030a148223 */ /* 0x000fe20000010814 */
[----:B------:R-:W-:Y:S01]  /*3e90*/  @!P0 LOP3.LUT R3, R11, 0xffff0000, RZ, 0xc0, !PT ;  /* 0xffff00000b038812 */ /* 0x000fe200078ec0ff */
[----:B------:R-:W-:Y:S01]  /*3ea0*/  @!P0 FFMA.FTZ R0, R9, R10, R0 ;  /* 0x0000000a09008223 */ /* 0x000fe20000010000 */
[C---:B------:R-:W-:Y:S04]  /*3eb0*/  @!P0 SHF.L.U32 R9, R5.reuse, 0x10, RZ ;  /* 0x0000001005098819 */ /* 0x040fe800000006ff */
[----:B------:R-:W-:Y:S02]  /*3ec0*/  @!P0 F2FP.BF16.PACK_AB R10, R0, R20 ;  /* 0x00000014000a823e */ /* 0x000fe400000010ff */
[----:B------:R-:W-:Y:S03]  /*3ed0*/  @!P0 LOP3.LUT R0, R5, 0xffff0000, RZ, 0xc0, !PT ;  /* 0xffff000005008812 */ /* 0x000fe600078ec0ff */
[----:B------:R-:W-:Y:S02]  /*3ee0*/  @!P0 IMAD.MOV.U32 R4, RZ, RZ, R10 ;  /* 0x000000ffff048224 */ /* 0x000fe400078e000a */
[C---:B------:R-:W-:Y:S02]  /*3ef0*/  @!P0 FMUL.FTZ R11, R0.reuse, R3 ;  /* 0x00000003000b8220 */ /* 0x040fe40000410000 */
[-C--:B------:R-:W-:Y:S02]  /*3f00*/  @!P0 FMUL.FTZ R0, R0, R2.reuse ;  /* 0x0000000200008220 */ /* 0x080fe40000410000 */
[----:B------:R-:W-:Y:S02]  /*3f10*/  @!P0 FFMA.FTZ R11, R9, R2, -R11 ;  /* 0x00000002090b8223 */ /* 0x000fe4000001080b */
[----:B------:R-:W-:Y:S02]  /*3f20*/  @!P0 FFMA.FTZ R0, R3, R9, R0 ;  /* 0x0000000903008223 */ /* 0x000fe40000010000 */
[----:B------:R-:W-:Y:S02]  /*3f30*/  @!P0 IMAD.U32 R3, R27, 0x10000, RZ ;  /* 0x000100001b038824 */ /* 0x000fe400078e00ff */
[----:B------:R-:W-:Y:S01]  /*3f40*/  @!P0 IMAD.U32 R9, R6, 0x10000, RZ ;  /* 0x0001000006098824 */ /* 0x000fe200078e00ff */
[----:B------:R-:W-:Y:S02]  /*3f50*/  @!P0 F2FP.BF16.PACK_AB R2, R0, R11 ;  /* 0x0000000b0002823e */ /* 0x000fe400000010ff */
[----:B------:R-:W-:Y:S02]  /*3f60*/  @!P0 LOP3.LUT R0, R6, 0xffff0000, RZ, 0xc0, !PT ;  /* 0xffff000006008812 */ /* 0x000fe400078ec0ff */
[----:B------:R-:W-:Y:S01]  /*3f70*/  @!P0 MOV R5, R2 ;  /* 0x0000000200058202 */ /* 0x000fe20000000f00 */
[----:B------:R-:W-:Y:S02]  /*3f80*/  @!P0 IMAD.U32 R2, R8, 0x10000, RZ ;  /* 0x0001000008028824 */ /* 0x000fe400078e00ff */
[C---:B------:R-:W-:Y:S02]  /*3f90*/  @!P0 FMUL.FTZ R10, R0.reuse, R3 ;  /* 0x00000003000a8220 */ /* 0x040fe40000410000 */
[-C--:B------:R-:W-:Y:S02]  /*3fa0*/  @!P0 FMUL.FTZ R0, R0, R2.reuse ;  /* 0x0000000200008220 */ /* 0x080fe40000410000 */
[----:B------:R-:W-:Y:S01]  /*3fb0*/  @!P0 FFMA.FTZ R20, R9, R2, -R10 ;  /* 0x0000000209148223 */ /* 0x000fe2000001080a */
[----:B------:R-:W-:Y:S01]  /*3fc0*/  @!P0 LOP3.LUT R2, R7, 0xffff0000, RZ, 0xc0, !PT ;  /* 0xffff000007028812 */ /* 0x000fe200078ec0ff */
[----:B------:R-:W-:Y:S01]  /*3fd0*/  @!P0 FFMA.FTZ R0, R3, R9, R0 ;  /* 0x0000000903008223 */ /* 0x000fe20000010000 */
[----:B------:R-:W-:Y:S02]  /*3fe0*/  @!P0 LOP3.LUT R9, R27, 0xffff0000, RZ, 0xc0, !PT ;  /* 0xffff00001b098812 */ /* 0x000fe400078ec0ff */
[----:B------:R-:W-:Y:S02]  /*3ff0*/  @!P0 LOP3.LUT R3, R8, 0xffff0000, RZ, 0xc0, !PT ;  /* 0xffff000008038812 */ /* 0x000fe400078ec0ff */
[----:B------:R-:W-:Y:S01]  /*4000*/  @!P0 SHF.L.U32 R10, R7, 0x10, RZ ;  /* 0x00000010070a8819 */ /* 0x000fe200000006ff */
[----:B------:R-:W-:Y:S01]  /*4010*/  @!P0 FMUL.FTZ R8, R2, R9 ;  /* 0x0000000902088220 */ /* 0x000fe20000410000 */
[----:B------:R-:W-:Y:S01]  /*4020*/  @!P0 F2FP.BF16.PACK_AB R0, R0, R20 ;  /* 0x000000140000823e */ /* 0x000fe200000010ff */
[-C--:B------:R-:W-:Y:S02]  /*4030*/  @!P0 FMUL.FTZ R2, R2, R3.reuse ;  /* 0x0000000302028220 */ /* 0x080fe40000410000 */
[----:B------:R-:W-:Y:S02]  /*4040*/  @!P0 FFMA.FTZ R11, R10, R3, -R8 ;  /* 0x000000030a0b8223 */ /* 0x000fe40000010808 */
[----:B------:R-:W-:Y:S02]  /*4050*/  @!P0 FFMA.FTZ R2, R9, R10, R2 ;  /* 0x0000000a09028223 */ /* 0x000fe40000010002 */
[----:B------:R-:W-:Y:S02]  /*4060*/  IMAD.SHL.U32 R3, R216, 0x8, RZ ;  /* 0x00000008d8037824 */ /* 0x000fe400078e00ff */
[----:B------:R-:W-:Y:S01]  /*4070*/  @!P0 IMAD.MOV.U32 R6, RZ, RZ, R0 ;  /* 0x000000ffff068224 */ /* 0x000fe200078e0000 */
[----:B------:R-:W-:Y:S02]  /*4080*/  @!P0 F2FP.BF16.PACK_AB R2, R2, R11 ;  /* 0x0000000b0202823e */ /* 0x000fe400000010ff */
[C---:B----4-:R-:W-:Y:S02]  /*4090*/  LEA R8, P1, R3.reuse, R46, 0x1 ;  /* 0x0000002e03087211 */ /* 0x050fe400078208ff */
[----:B------:R-:W-:Y:S02]  /*40a0*/  @!P0 MOV R7, R2 ;  /* 0x0000000200078202 */ /* 0x000fe40000000f00 */
[----:B---3--:R-:W-:Y:S05]  /*40b0*/  LEA.HI.X.SX32 R9, R3, R47, 0x1, P1 ;  /* 0x0000002f03097211 */ /* 0x008fea00008f0eff */
[----:B------:R1:W-:Y:S04]  /*40c0*/  ST.E.128 [R8.64], R4 ;  /* 0x0000000408007985 */ /* 0x0003e8000c101d0a */
.L_x_192:
[----:B------:R-:W-:Y:S05]  /*40d0*/  BSYNC B0 ;  /* 0x0000000000007941 */ /* 0x000fea0003800000 */
.L_x_191:
        /* <DEDUP_REMOVED lines=8> */
[----:B------:R-:W-:Y:S02]  /*4160*/  @!P0 SHF.R.U64 R0, R12, 0x10, R13 ;  /* 0x000000100c008819 */ /* 0x000fe4000000120d */
[----:B------:R-:W-:Y:S02]  /*4170*/  @!P0 PRMT R11, R41, 0x5410, R3 ;  /* 0x00005410290b8816 */ /* 0x000fe40000000003 */
[----:B------:R-:W-:Y:S02]  /*4180*/  @!P0 PRMT R3, R21, 0x5410, R0 ;  /* 0x0000541015038816 */ /* 0x000fe40000000000 */
[----:B------:R-:W-:Y:S01]  /*4190*/  @!P0 SHF.R.U32.HI R8, RZ, 0x10, R31 ;  /* 0x00000010ff088819 */ /* 0x000fe2000001161f */
[----:B------:R-:W-:Y:S01]  /*41a0*/  @!P0 IMAD.U32 R9, R11, 0x10000, RZ ;  /* 0x000100000b098824 */ /* 0x000fe200078e00ff */
[----:B------:R-:W-:Y:S02]  /*41b0*/  @!P0 SHF.R.U32.HI R2, RZ, 0x10, R13 ;  /* 0x00000010ff028819 */ /* 0x000fe4000001160d */
[----:B------:R-:W-:Y:S02]  /*41c0*/  @!P0 PRMT R12, R41, 0x5432, R8 ;  /* 0x00005432290c8816 */ /* 0x000fe40000000008 */
[----:B------:R-:W-:Y:S01]  /*41d0*/  @!P0 PRMT R8, R21, 0x5432, R2 ;  /* 0x0000543215088816 */ /* 0x000fe20000000002 */
[C---:B------:R-:W-:Y:S01]  /*41e0*/  @!P0 IMAD.U32 R2, R3.reuse, 0x10000, RZ ;  /* 0x0001000003028824 */ /* 0x040fe200078e00ff */
        /* <DEDUP_REMOVED lines=8> */
[----:B------:R-:W-:Y:S02]  /*4270*/  @!P0 LOP3.LUT R9, R11, 0xffff0000, RZ, 0xc0, !PT ;  /* 0xffff00000b098812 */ /* 0x000fe400078ec0ff */
[----:B------:R-:W-:Y:S03]  /*4280*/  @!P0 SHF.L.U32 R10, R5, 0x10, RZ ;  /* 0x00000010050a8819 */ /* 0x000fe600000006ff */
[C---:B------:R-:W-:Y:S02]  /*4290*/  @!P0 FMUL.FTZ R11, R2.reuse, R9 ;  /* 0x00000009020b8220 */ /* 0x040fe40000410000 */
[-C--:B------:R-:W-:Y:S02]  /*42a0*/  @!P0 FMUL.FTZ R2, R2, R3.reuse ;  /* 0x0000000302028220 */ /* 0x080fe40000410000 */
[----:B------:R-:W-:Y:S02]  /*42b0*/  @!P0 FFMA.FTZ R11, R10, R3, -R11 ;  /* 0x000000030a0b8223 */ /* 0x000fe4000001080b */
[----:B------:R-:W-:Y:S01]  /*42c0*/  @!P0 FFMA.FTZ R2, R9, R10, R2 ;  /* 0x0000000a09028223 */ /* 0x000fe20000010002 */
[----:B------:R-:W-:Y:S01]  /*42d0*/  @!P0 F2FP.BF16.PACK_AB R10, R0, R13 ;  /* 0x0000000d000a823e */ /* 0x000fe200000010ff */
[----:B------:R-:W-:Y:S01]  /*42e0*/  @!P0 IMAD.U32 R9, R12, 0x10000, RZ ;  /* 0x000100000c098824 */ /* 0x000fe200078e00ff */
[----:B------:R-:W-:Y:S01]  /*42f0*/  @!P0 LOP3.LUT R0, R6, 0xffff0000, RZ, 0xc0, !PT ;  /* 0xffff000006008812 */ /* 0x000fe200078ec0ff */
[----:B------:R-:W-:Y:S01]  /*4300*/  @!P0 IMAD.U32 R3, R8, 0x10000, RZ ;  /* 0x0001000008038824 */ /* 0x000fe200078e00ff */
[----:B------:R-:W-:Y:S02]  /*4310*/  @!P0 F2FP.BF16.PACK_AB R2, R2, R11 ;  /* 0x0000000b0202823e */ /* 0x000fe400000010ff */
[----:B------:R-:W-:Y:S01]  /*4320*/  @!P0 MOV R4, R10 ;  /* 0x0000000a00048202 */ /* 0x000fe20000000f00 */
[----:B------:R-:W-:Y:S01]  /*4330*/  @!P0 IMAD.U32 R10, R6, 0x10000, RZ ;  /* 0x00010000060a8824 */ /* 0x000fe200078e00ff */
[----:B------:R-:W-:Y:S01]  /*4340*/  @!P0 LOP3.LUT R11, R12, 0xffff0000, RZ, 0xc0, !PT ;  /* 0xffff00000c0b8812 */ /* 0x000fe200078ec0ff */
[C---:B------:R-:W-:Y:S02]  /*4350*/  @!P0 FMUL.FTZ R13, R0.reuse, R9 ;  /* 0x00000009000d8220 */ /* 0x040fe40000410000 */
[----:B------:R-:W-:Y:S01]  /*4360*/  @!P0 IMAD.MOV.U32 R5, RZ, RZ, R2 ;  /* 0x000000ffff058224 */ /* 0x000fe200078e0002 */
[----:B------:R-:W-:Y:S01]  /*4370*/  @!P0 LOP3.LUT R2, R7, 0xffff0000, RZ, 0xc0, !PT ;  /* 0xffff000007028812 */ /* 0x000fe200078ec0ff */
[-C--:B------:R-:W-:Y:S02]  /*4380*/  @!P0 FMUL.FTZ R0, R0, R3.reuse ;  /* 0x0000000300008220 */ /* 0x080fe40000410000 */
[----:B------:R-:W-:Y:S01]  /*4390*/  @!P0 FFMA.FTZ R20, R10, R3, -R13 ;  /* 0x000000030a148223 */ /* 0x000fe2000001080d */
[----:B------:R-:W-:Y:S01]  /*43a0*/  @!P0 LOP3.LUT R3, R8, 0xffff0000, RZ, 0xc0, !PT ;  /* 0xffff000008038812 */ /* 0x000fe200078ec0ff */
[----:B------:R-:W-:Y:S01]  /*43b0*/  @!P0 FFMA.FTZ R0, R9, R10, R0 ;  /* 0x0000000a09008223 */ /* 0x000fe20000010000 */
[----:B------:R-:W-:Y:S01]  /*43c0*/  @!P0 SHF.L.U32 R8, R7, 0x10, RZ ;  /* 0x0000001007088819 */ /* 0x000fe200000006ff */
[C---:B------:R-:W-:Y:S01]  /*43d0*/  @!P0 FMUL.FTZ R10, R2.reuse, R11 ;  /* 0x0000000b020a8220 */ /* 0x040fe20000410000 */
[----:B---3--:R-:W-:Y:S01]  /*43e0*/  MOV R13, R47 ;  /* 0x0000002f000d7202 */ /* 0x008fe20000000f00 */
[-C--:B------:R-:W-:Y:S01]  /*43f0*/  @!P0 FMUL.FTZ R2, R2, R3.reuse ;  /* 0x0000000302028220 */ /* 0x080fe20000410000 */
[----:B------:R-:W-:Y:S01]  /*4400*/  @!P0 F2FP.BF16.PACK_AB R0, R0, R20 ;  /* 0x000000140000823e */ /* 0x000fe200000010ff */
[----:B------:R-:W-:Y:S02]  /*4410*/  IMAD.SHL.U32 R9, R215, 0x8, RZ ;  /* 0x00000008d7097824 */ /* 0x000fe400078e00ff */
[----:B----4-:R-:W-:Y:S02]  /*4420*/  IMAD.MOV.U32 R12, RZ, RZ, R46 ;  /* 0x000000ffff0c7224 */ /* 0x010fe400078e002e */
[----:B------:R-:W-:Y:S02]  /*4430*/  @!P0 FFMA.FTZ R10, R8, R3, -R10 ;  /* 0x00000003080a8223 */ /* 0x000fe4000001080a */
[----:B------:R-:W-:Y:S01]  /*4440*/  @!P0 FFMA.FTZ R2, R11, R8, R2 ;  /* 0x000000080b028223 */ /* 0x000fe20000010002 */
[C---:B------:R-:W-:Y:S01]  /*4450*/  LEA R12, P1, R9.reuse, R12, 0x1 ;  /* 0x0000000c090c7211 */ /* 0x040fe200078208ff */
[----:B------:R-:W-:Y:S03]  /*4460*/  @!P0 IMAD.MOV.U32 R6, RZ, RZ, R0 ;  /* 0x000000ffff068224 */ /* 0x000fe600078e0000 */
[----:B------:R-:W-:Y:S02]  /*4470*/  @!P0 F2FP.BF16.PACK_AB R2, R2, R10 ;  /* 0x0000000a0202823e */ /* 0x000fe400000010ff */
[----:B------:R-:W-:Y:S02]  /*4480*/  LEA.HI.X.SX32 R13, R9, R13, 0x1, P1 ;  /* 0x0000000d090d7211 */ /* 0x000fe400008f0eff */
[----:B------:R-:W-:Y:S05]  /*4490*/  @!P0 MOV R7, R2 ;  /* 0x0000000200078202 */ /* 0x000fea0000000f00 */
[----:B------:R1:W-:Y:S02]  /*44a0*/  ST.E.128 [R12.64], R4 ;  /* 0x000000040c007985 */ /* 0x0003e4000c101d0a */
.L_x_194:
[----:B------:R-:W-:Y:S05]  /*44b0*/  BSYNC B0 ;  /* 0x0000000000007941 */ /* 0x000fea0003800000 */
.L_x_193:
[----:B------:R-:W-:Y:S01]  /*44c0*/  ISETP.GE.AND P0, PT, R206, c[0x0][0x1d4], PT ;  /* 0x00007500ce007a0c */ /* 0x000fe20003f06270 */
[----:B------:R-:W-:Y:S01]  /*44d0*/  @!UPT UIADD3 URZ, URZ, URZ, URZ ;  /* 0x0000003f3f3ff290 */ /* 0x000fe2000fffe03f */
[----:B------:R-:W-:Y:S11]  /*44e0*/  BSSY B0, `(.L_x_195) ;  /* 0x0000038000007945 */ /* 0x000ff60003800000 */
[----:B------:R-:W-:-:S05]  /*44f0*/  @P0 BRA `(.L_x_196) ;  /* 0x0000036000000947 */ /* 0x000fca0003800000 */
[C---:B----4-:R-:W-:Y:S01]  /*4500*/  LEA R20, P0, R206.reuse, R46, 0x1 ;  /* 0x0000002ece147211 */ /* 0x050fe200078008ff */
[----:B-1----:R-:W1:Y:S03]  /*4510*/  LDS.128 R8, [R203+0x8000] ;  /* 0x00800000cb087984 */ /* 0x002e660000000c00 */
[----:B---3--:R-:W-:Y:S02]  /*4520*/  LEA.HI.X R21, R206, R47, R223, 0x1, P0 ;  /* 0x0000002fce157211 */ /* 0x008fe400000f0cdf */
[----:B------:R-:W-:Y:S11]  /*4530*/  ISETP.GE.AND P0, PT, R143, c[0x0][0x27c], PT ;  /* 0x00009f008f007a0c */ /* 0x000ff60003f06270 */
[----:B------:R-:W-:Y:S02]  /*4540*/  @!UPT UIADD3 URZ, URZ, URZ, URZ ;  /* 0x0000003f3f3ff290 */ /* 0x000fe4000fffe03f */
[----:B------:R-:W-:Y:S02]  /*4550*/  @!P0 SHF.R.U64 R0, R14, 0x10, R15 ;  /* 0x000000100e008819 */ /* 0x000fe4000000120f */
[----:B------:R-:W-:Y:S02]  /*4560*/  @!P0 SHF.R.U64 R3, R32, 0x10, R33 ;  /* 0x0000001020038819 */ /* 0x000fe40000001221 */
[----:B------:R-:W-:Y:S02]  /*4570*/  @!P0 SHF.R.U32.HI R2, RZ, 0x10, R15 ;  /* 0x00000010ff028819 */ /* 0x000fe4000001160f */
[----:B------:R-:W-:Y:S02]  /*4580*/  @!P0 SHF.R.U32.HI R5, RZ, 0x10, R33 ;  /* 0x00000010ff058819 */ /* 0x000fe40000011621 */
[----:B------:R-:W-:Y:S02]  /*4590*/  @!P0 PRMT R0, R22, 0x5432, R0 ;  /* 0x0000543216008816 */ /* 0x000fe40000000000 */
[C---:B------:R-:W-:Y:S02]  /*45a0*/  @!P0 PRMT R4, R42.reuse, 0x5410, R3 ;  /* 0x000054102a048816 */ /* 0x040fe40000000003 */
[----:B------:R-:W-:Y:S01]  /*45b0*/  @!P0 PRMT R15, R42, 0x5432, R5 ;  /* 0x000054322a0f8816 */ /* 0x000fe20000000005 */
[----:B------:R-:W-:Y:S01]  /*45c0*/  @!P0 IMAD.U32 R6, R0, 0x10000, RZ ;  /* 0x0001000000068824 */ /* 0x000fe200078e00ff */
[----:B------:R-:W-:Y:S01]  /*45d0*/  @!P0 PRMT R5, R22, 0x5410, R2 ;  /* 0x0000541016058816 */ /* 0x000fe20000000002 */
[C---:B------:R-:W-:Y:S01]  /*45e0*/  @!P0 IMAD.U32 R7, R4.reuse, 0x10000, RZ ;  /* 0x0001000004078824 */ /* 0x040fe200078e00ff */
[----:B------:R-:W-:Y:S02]  /*45f0*/  @!P0 LOP3.LUT R13, R4, 0xffff0000, RZ, 0xc0, !PT ;  /* 0xffff0000040d8812 */ /* 0x000fe400078ec0ff */
[----:B------:R-:W-:Y:S01]  /*4600*/  @!P0 LOP3.LUT R4, R0, 0xffff0000, RZ, 0xc0, !PT ;  /* 0xffff000000048812 */ /* 0x000fe200078ec0ff */
[C---:B-1----:R-:W-:Y:S01]  /*4610*/  @!P0 IMAD.U32 R12, R8.reuse, 0x10000, RZ ;  /* 0x00010000080c8824 */ /* 0x042fe200078e00ff */
[----:B------:R-:W-:Y:S02]  /*4620*/  @!P0 LOP3.LUT R2, R8, 0xffff0000, RZ, 0xc0, !PT ;  /* 0xffff000008028812 */ /* 0x000fe400078ec0ff */
[C---:B------:R-:W-:Y:S02]  /*4630*/  @!P0 LOP3.LUT R3, R9.reuse, 0xffff0000, RZ, 0xc0, !PT ;  /* 0xffff000009038812 */ /* 0x040fe400078ec0ff */
[----:B------:R-:W-:Y:S01]  /*4640*/  @!P0 SHF.L.U32 R14, R9, 0x10, RZ ;  /* 0x00000010090e8819 */ /* 0x000fe200000006ff */
[C---:B------:R-:W-:Y:S02]  /*4650*/  @!P0 FMUL.FTZ R0, R2.reuse, R6 ;  /* 0x0000000602008220 */ /* 0x040fe40000410000 */
[----:B------:R-:W-:Y:S02]  /*4660*/  @!P0 FMUL.FTZ R22, R2, R7 ;  /* 0x0000000702168220 */ /* 0x000fe40000410000 */
[C---:B------:R-:W-:Y:S02]  /*4670*/  @!P0 FMUL.FTZ R27, R3.reuse, R13 ;  /* 0x0000000d031b8220 */ /* 0x040fe40000410000 */
[----:B------:R-:W-:Y:S01]  /*4680*/  @!P0 FMUL.FTZ R2, R3, R4 ;  /* 0x0000000403028220 */ /* 0x000fe20000410000 */
[----:B------:R-:W-:Y:S01]  /*4690*/  @!P0 LOP3.LUT R3, R10, 0xffff0000, RZ, 0xc0, !PT ;  /* 0xffff00000a038812 */ /* 0x000fe200078ec0ff */
[----:B------:R-:W-:Y:S02]  /*46a0*/  @!P0 FFMA.FTZ R0, R7, R12, R0 ;  /* 0x0000000c07008223 */ /* 0x000fe40000010000 */
[----:B------:R-:W-:Y:S02]  /*46b0*/  @!P0 IMAD.U32 R7, R15, 0x10000, RZ ;  /* 0x000100000f078824 */ /* 0x000fe400078e00ff */
[----:B------:R-:W-:Y:S01]  /*46c0*/  @!P0 FFMA.FTZ R22, R12, R6, -R22 ;  /* 0x000000060c168223 */ /* 0x000fe20000010816 */
[----:B------:R-:W-:Y:S01]  /*46d0*/  @!P0 SHF.L.U32 R6, R5, 0x10, RZ ;  /* 0x0000001005068819 */ /* 0x000fe200000006ff */
[----:B------:R-:W-:Y:S01]  /*46e0*/  @!P0 FFMA.FTZ R27, R14, R4, -R27 ;  /* 0x000000040e1b8223 */ /* 0x000fe2000001081b */
[----:B------:R-:W-:Y:S01]  /*46f0*/  @!P0 LOP3.LUT R4, R11, 0xffff0000, RZ, 0xc0, !PT ;  /* 0xffff00000b048812 */ /* 0x000fe200078ec0ff */
[----:B------:R-:W-:Y:S01]  /*4700*/  @!P0 FFMA.FTZ R2, R13, R14, R2 ;  /* 0x0000000e0d028223 */ /* 0x000fe20000010002 */
[----:B------:R-:W-:Y:S01]  /*4710*/  @!P0 LOP3.LUT R5, R5, 0xffff0000, RZ, 0xc0, !PT ;  /* 0xffff000005058812 */ /* 0x000fe200078ec0ff */
[----:B------:R-:W-:Y:S01]  /*4720*/  @!P0 IMAD.U32 R12, R10, 0x10000, RZ ;  /* 0x000100000a0c8824 */ /* 0x000fe200078e00ff */
[----:B------:R-:W-:Y:S01]  /*4730*/  @!P0 LOP3.LUT R13, R15, 0xffff0000, RZ, 0xc0, !PT ;  /* 0xffff00000f0d8812 */ /* 0x000fe200078ec0ff */
[C---:B------:R-:W-:Y:S01]  /*4740*/  @!P0 FMUL.FTZ R14, R3.reuse, R7 ;  /* 0x00000007030e8220 */ /* 0x040fe20000410000 */
[----:B------:R-:W-:Y:S01]  /*4750*/  @!P0 F2FP.BF16.PACK_AB R2, R2, R27 ;  /* 0x0000001b0202823e */ /* 0x000fe200000010ff */
[-C--:B------:R-:W-:Y:S02]  /*4760*/  @!P0 FMUL.FTZ R3, R3, R6.reuse ;  /* 0x0000000603038220 */ /* 0x080fe40000410000 */
[----:B------:R-:W-:Y:S01]  /*4770*/  @!P0 FFMA.FTZ R15, R12, R6, -R14 ;  /* 0x000000060c0f8223 */ /* 0x000fe2000001080e */
[----:B------:R-:W-:Y:S01]  /*4780*/  @!P0 MOV R9, R2 ;  /* 0x0000000200098202 */ /* 0x000fe20000000f00 */
[----:B------:R-:W-:Y:S02]  /*4790*/  @!P0 IMAD.U32 R6, R11, 0x10000, RZ ;  /* 0x000100000b068824 */ /* 0x000fe400078e00ff */
[C---:B------:R-:W-:Y:S02]  /*47a0*/  @!P0 FMUL.FTZ R14, R4.reuse, R13 ;  /* 0x0000000d040e8220 */ /* 0x040fe40000410000 */
[-C--:B------:R-:W-:Y:S02]  /*47b0*/  @!P0 FMUL.FTZ R4, R4, R5.reuse ;  /* 0x0000000504048220 */ /* 0x080fe40000410000 */
[----:B------:R-:W-:Y:S02]  /*47c0*/  @!P0 FFMA.FTZ R3, R7, R12, R3 ;  /* 0x0000000c07038223 */ /* 0x000fe40000010003 */
[----:B------:R-:W-:Y:S01]  /*47d0*/  @!P0 FFMA.FTZ R14, R6, R5, -R14 ;  /* 0x00000005060e8223 */ /* 0x000fe2000001080e */
[----:B------:R-:W-:Y:S01]  /*47e0*/  @!P0 F2FP.BF16.PACK_AB R5, R0, R22 ;  /* 0x000000160005823e */ /* 0x000fe200000010ff */
[----:B------:R-:W-:Y:S01]  /*47f0*/  @!P0 FFMA.FTZ R4, R13, R6, R4 ;  /* 0x000000060d048223 */ /* 0x000fe20000010004 */
[----:B------:R-:W-:Y:S03]  /*4800*/  @!P0 F2FP.BF16.PACK_AB R3, R3, R15 ;  /* 0x0000000f0303823e */ /* 0x000fe600000010ff */
[----:B------:R-:W-:Y:S01]  /*4810*/  @!P0 IMAD.MOV.U32 R8, RZ, RZ, R5 ;  /* 0x000000ffff088224 */ /* 0x000fe200078e0005 */
[----:B------:R-:W-:Y:S01]  /*4820*/  @!P0 F2FP.BF16.PACK_AB R0, R4, R14 ;  /* 0x0000000e0400823e */ /* 0x000fe200000010ff */
[----:B------:R-:W-:Y:S03]  /*4830*/  @!P0 IMAD.MOV.U32 R10, RZ, RZ, R3 ;  /* 0x000000ffff0a8224 */ /* 0x000fe600078e0003 */
[----:B------:R-:W-:Y:S05]  /*4840*/  @!P0 MOV R11, R0 ;  /* 0x00000000000b8202 */ /* 0x000fea0000000f00 */
[----:B------:R1:W-:Y:S02]  /*4850*/  ST.E.128 [R20.64], R8 ;  /* 0x0000000814007985 */ /* 0x0003e4000c101d0a */
.L_x_196:
[----:B------:R-:W-:Y:S05]  /*4860*/  BSYNC B0 ;  /* 0x0000000000007941 */ /* 0x000fea0003800000 */
.L_x_195:
[----:B------:R-:W-:Y:S01]  /*4870*/  ISETP.GE.AND P0, PT, R205, c[0x0][0x1d4], PT ;  /* 0x00007500cd007a0c */ /* 0x000fe20003f06270 */
[----:B------:R-:W-:Y:S01]  /*4880*/  @!UPT UIADD3 URZ, URZ, URZ, URZ ;  /* 0x0000003f3f3ff290 */ /* 0x000fe2000fffe03f */
[----:B------:R-:W-:Y:S11]  /*4890*/  BSSY B0, `(.L_x_197) ;  /* 0x0000038000007945 */ /* 0x000ff60003800000 */
[----:B------:R-:W-:-:S05]  /*48a0*/  @P0 BRA `(.L_x_198) ;  /* 0x0000036000000947 */ /* 0x000fca0003800000 */
[C---:B-1--4-:R-:W-:Y:S01]  /*48b0*/  LEA R20, P0, R205.reuse, R46, 0x1 ;  /* 0x0000002ecd147211 */ /* 0x052fe200078008ff */
[----:B------:R-:W1:Y:S03]  /*48c0*/  LDS.128 R8, [R202+0xa000] ;  /* 0x00a00000ca087984 */ /* 0x000e660000000c00 */
[----:B---3--:R-:W-:Y:S02]  /*48d0*/  LEA.HI.X R21, R205, R47, R222, 0x1, P0 ;  /* 0x0000002fcd157211 */ /* 0x008fe400000f0cde */
[----:B------:R-:W-:Y:S11]  /*48e0*/  ISETP.GE.AND P0, PT, R140, c[0x0][0x27c], PT ;  /* 0x00009f008c007a0c */ /* 0x000ff60003f06270 */
[----:B------:R-:W-:Y:S02]  /*48f0*/  @!UPT UIADD3 URZ, URZ, URZ, URZ ;  /* 0x0000003f3f3ff290 */ /* 0x000fe4000fffe03f */
[----:B------:R-:W-:Y:S02]  /*4900*/  @!P0 SHF.R.U64 R3, R34, 0x10, R35 ;  /* 0x0000001022038819 */ /* 0x000fe40000001223 */
[--C-:B------:R-:W-:Y:S02]  /*4910*/  @!P0 SHF.R.U64 R0, R16, 0x10, R17.reuse ;  /* 0x0000001010008819 */ /* 0x100fe40000001211 */
[----:B------:R-:W-:Y:S02]  /*4920*/  @!P0 SHF.R.U32.HI R2, RZ, 0x10, R17 ;  /* 0x00000010ff028819 */ /* 0x000fe40000011611 */
[----:B------:R-:W-:Y:S02]  /*4930*/  @!P0 PRMT R4, R43, 0x5410, R3 ;  /* 0x000054102b048816 */ /* 0x000fe40000000003 */
[----:B------:R-:W-:Y:S02]  /*4940*/  @!P0 SHF.R.U32.HI R5, RZ, 0x10, R35 ;  /* 0x00000010ff058819 */ /* 0x000fe40000011623 */
[----:B------:R-:W-:Y:S01]  /*4950*/  @!P0 PRMT R0, R23, 0x5432, R0 ;  /* 0x0000543217008816 */ /* 0x000fe20000000000 */
[----:B------:R-:W-:Y:S01]  /*4960*/  @!P0 IMAD.U32 R7, R4, 0x10000, RZ ;  /* 0x0001000004078824 */ /* 0x000fe200078e00ff */
[----:B------:R-:W-:Y:S02]  /*4970*/  @!P0 PRMT R15, R43, 0x5432, R5 ;  /* 0x000054322b0f8816 */ /* 0x000fe40000000005 */
[----:B------:R-:W-:Y:S01]  /*4980*/  @!P0 PRMT R5, R23, 0x5410, R2 ;  /* 0x0000541017058816 */ /* 0x000fe20000000002 */
[----:B------:R-:W-:Y:S01]  /*4990*/  @!P0 IMAD.U32 R6, R0, 0x10000, RZ ;  /* 0x0001000000068824 */ /* 0x000fe200078e00ff */
[----:B------:R-:W-:Y:S02]  /*49a0*/  @!P0 LOP3.LUT R13, R4, 0xffff0000, RZ, 0xc0, !PT ;  /* 0xffff0000040d8812 */ /* 0x000fe400078ec0ff */
[----:B------:R-:W-:Y:S01]  /*49b0*/  @!P0 LOP3.LUT R4, R0, 0xffff0000, RZ, 0xc0, !PT ;  /* 0xffff000000048812 */ /* 0x000fe200078ec0ff */
[C---:B-1----:R-:W-:Y:S01]  /*49c0*/  @!P0 IMAD.U32 R12, R8.reuse, 0x10000, RZ ;  /* 0x00010000080c8824 */ /* 0x042fe200078e00ff */
[----:B------:R-:W-:Y:S02]  /*49d0*/  @!P0 LOP3.LUT R2, R8, 0xffff0000, RZ, 0xc0, !PT ;  /* 0xffff000008028812 */ /* 0x000fe400078ec0ff */
[C---:B------:R-:W-:Y:S02]  /*49e0*/  @!P0 LOP3.LUT R3, R9.reuse, 0xffff0000, RZ, 0xc0, !PT ;  /* 0xffff000009038812 */ /* 0x040fe400078ec0ff */
[----:B------:R-:W-:Y:S01]  /*49f0*/  @!P0 SHF.L.U32 R14, R9, 0x10, RZ ;  /* 0x00000010090e8819 */ /* 0x000fe200000006ff */
[C---:B------:R-:W-:Y:S02]  /*4a00*/  @!P0 FMUL.FTZ R16, R2.reuse, R7 ;  /* 0x0000000702108220 */ /* 0x040fe40000410000 */
[-C--:B------:R-:W-:Y:S02]  /*4a10*/  @!P0 FMUL.FTZ R0, R2, R6.reuse ;  /* 0x0000000602008220 */ /* 0x080fe40000410000 */
[----:B------:R-:W-:Y:S02]  /*4a20*/  @!P0 FMUL.FTZ R17, R3, R13 ;  /* 0x0000000d03118220 */ /* 0x000fe40000410000 */
[----:B------:R-:W-:Y:S01]  /*4a30*/  @!P0 FFMA.FTZ R27, R12, R6, -R16 ;  /* 0x000000060c1b8223 */ /* 0x000fe20000010810 */
[----:B------:R-:W-:Y:S01]  /*4a40*/  @!P0 SHF.L.U32 R6, R5, 0x10, RZ ;  /* 0x0000001005068819 */ /* 0x000fe200000006ff */
[----:B------:R-:W-:Y:S01]  /*4a50*/  @!P0 FMUL.FTZ R2, R3, R4 ;  /* 0x0000000403028220 */ /* 0x000fe20000410000 */
[----:B------:R-:W-:Y:S01]  /*4a60*/  @!P0 LOP3.LUT R3, R10, 0xffff0000, RZ, 0xc0, !PT ;  /* 0xffff00000a038812 */ /* 0x000fe200078ec0ff */
[----:B------:R-:W-:Y:S01]  /*4a70*/  @!P0 FFMA.FTZ R0, R7, R12, R0 ;  /* 0x0000000c07008223 */ /* 0x000fe20000010000 */
[----:B------:R-:W-:Y:S01]  /*4a80*/  @!P0 LOP3.LUT R5, R5, 0xffff0000, RZ, 0xc0, !PT ;  /* 0xffff000005058812 */ /* 0x000fe200078ec0ff */
[C---:B------:R-:W-:Y:S01]  /*4a90*/  @!P0 IMAD.U32 R7, R15.reuse, 0x10000, RZ ;  /* 0x000100000f078824 */ /* 0x040fe200078e00ff */
[----:B------:R-:W-:Y:S01]  /*4aa0*/  @!P0 LOP3.LUT R15, R15, 0xffff0000, RZ, 0xc0, !PT ;  /* 0xffff00000f0f8812 */ /* 0x000fe200078ec0ff */
[----:B------:R-:W-:Y:S01]  /*4ab0*/  @!P0 FFMA.FTZ R23, R14, R4, -R17 ;  /* 0x000000040e178223 */ /* 0x000fe20000010811 */
[----:B------:R-:W-:Y:S01]  /*4ac0*/  @!P0 LOP3.LUT R4, R11, 0xffff0000, RZ, 0xc0, !PT ;  /* 0xffff00000b048812 */ /* 0x000fe200078ec0ff */
[----:B------:R-:W-:Y:S02]  /*4ad0*/  @!P0 IMAD.U32 R12, R10, 0x10000, RZ ;  /* 0x000100000a0c8824 */ /* 0x000fe400078e00ff */
[C---:B------:R-:W-:Y:S02]  /*4ae0*/  @!P0 FMUL.FTZ R17, R3.reuse, R7 ;  /* 0x0000000703118220 */ /* 0x040fe40000410000 */
[----:B------:R-:W-:Y:S02]  /*4af0*/  @!P0 FMUL.FTZ R3, R3, R6 ;  /* 0x0000000603038220 */ /* 0x000fe40000410000 */
[----:B------:R-:W-:Y:S02]  /*4b00*/  @!P0 IMAD.U32 R16, R11, 0x10000, RZ ;  /* 0x000100000b108824 */ /* 0x000fe400078e00ff */
[C---:B------:R-:W-:Y:S02]  /*4b10*/  @!P0 FMUL.FTZ R22, R4.reuse, R15 ;  /* 0x0000000f04168220 */ /* 0x040fe40000410000 */
[----:B------:R-:W-:Y:S02]  /*4b20*/  @!P0 FMUL.FTZ R4, R4, R5 ;  /* 0x0000000504048220 */ /* 0x000fe40000410000 */
[----:B------:R-:W-:Y:S02]  /*4b30*/  @!P0 FFMA.FTZ R2, R13, R14, R2 ;  /* 0x0000000e0d028223 */ /* 0x000fe40000010002 */
[----:B------:R-:W-:Y:S02]  /*4b40*/  @!P0 FFMA.FTZ R3, R7, R12, R3 ;  /* 0x0000000c07038223 */ /* 0x000fe40000010003 */
[----:B------:R-:W-:Y:S01]  /*4b50*/  @!P0 FFMA.FTZ R17, R12, R6, -R17 ;  /* 0x000000060c118223 */ /* 0x000fe20000010811 */
[----:B------:R-:W-:Y:S01]  /*4b60*/  @!P0 F2FP.BF16.PACK_AB R2, R2, R23 ;  /* 0x000000170202823e */ /* 0x000fe200000010ff */
[----:B------:R-:W-:Y:S01]  /*4b70*/  @!P0 FFMA.FTZ R22, R16, R5, -R22 ;  /* 0x0000000510168223 */ /* 0x000fe20000010816 */
[----:B------:R-:W-:Y:S01]  /*4b80*/  @!P0 F2FP.BF16.PACK_AB R5, R0, R27 ;  /* 0x0000001b0005823e */ /* 0x000fe200000010ff */
[----:B------:R-:W-:Y:S01]  /*4b90*/  @!P0 FFMA.FTZ R4, R15, R16, R4 ;  /* 0x000000100f048223 */ /* 0x000fe20000010004 */
[----:B------:R-:W-:Y:S02]  /*4ba0*/  @!P0 F2FP.BF16.PACK_AB R3, R3, R17 ;  /* 0x000000110303823e */ /* 0x000fe400000010ff */
[----:B------:R-:W-:Y:S01]  /*4bb0*/  @!P0 MOV R9, R2 ;  /* 0x0000000200098202 */ /* 0x000fe20000000f00 */
[----:B------:R-:W-:Y:S01]  /*4bc0*/  @!P0 IMAD.MOV.U32 R8, RZ, RZ, R5 ;  /* 0x000000ffff088224 */ /* 0x000fe200078e0005 */
[----:B------:R-:W-:Y:S01]  /*4bd0*/  @!P0 F2FP.BF16.PACK_AB R0, R4, R22 ;  /* 0x000000160400823e */ /* 0x000fe200000010ff */
[----:B------:R-:W-:Y:S03]  /*4be0*/  @!P0 IMAD.MOV.U32 R10, RZ, RZ, R3 ;  /* 0x000000ffff0a8224 */ /* 0x000fe600078e0003 */
[----:B------:R-:W-:Y:S05]  /*4bf0*/  @!P0 MOV R11, R0 ;  /* 0x00000000000b8202 */ /* 0x000fea0000000f00 */
[----:B------:R1:W-:Y:S02]  /*4c00*/  ST.E.128 [R20.64], R8 ;  /* 0x0000000814007985 */ /* 0x0003e4000c101d0a */
.L_x_198:
[----:B------:R-:W-:Y:S05]  /*4c10*/  BSYNC B0 ;  /* 0x0000000000007941 */ /* 0x000fea0003800000 */
.L_x_197:
[----:B------:R-:W-:Y:S11]  /*4c20*/  ISETP.GE.AND P0, PT, R204, c[0x0][0x1d4], PT ;  /* 0x00007500cc007a0c */ /* 0x000ff60003f06270 */
[----:B------:R-:W-:Y:S02]  /*4c30*/  @!UPT UIADD3 URZ, URZ, URZ, URZ ;  /* 0x0000003f3f3ff290 */ /* 0x000fe4000fffe03f */
        /* <DEDUP_REMOVED lines=54> */
[----:B------:R1:W-:Y:S01]  /*4fa0*/  ST.E.128 [R20.64], R8 ;  /* 0x0000000814007985 */ /* 0x0003e2000c101d0a */
[----:B------:R-:W-:-:S05]  /*4fb0*/  BRA `(.L_x_188) ;  /* 0x00001f1000007947 */ /* 0x000fca0003800000 */
.L_x_185:
        /* <DEDUP_REMOVED lines=37> */
[----:B------:R1:W5:Y:S04]  /*5210*/  @!P0 LDG.E.128 R4, [R8.64] ;  /* 0x0000000a08048981 */ /* 0x000368000c1e1d00 */
[----:B------:R1:W5:Y:S01]  /*5220*/  @!P0 LDG.E.128 R12, [R2.64] ;  /* 0x0000000a020c8981 */ /* 0x000362000c1e1d00 */
[----:B------:R-:W-:Y:S11]  /*5230*/  ISETP.GE.AND P0, PT, R25, c[0x0][0x27c], PT ;  /* 0x00009f0019007a0c */ /* 0x000ff60003f06270 */
[----:B------:R-:W-:Y:S02]  /*5240*/  @!UPT UIADD3 URZ, URZ, URZ, URZ ;  /* 0x0000003f3f3ff290 */ /* 0x000fe4000fffe03f */
[----:B------:R1:W5:Y:S04]  /*5250*/  @!P0 LDG.E.128 R16, [R8.64+0x40] ;  /* 0x0000400a08108981 */ /* 0x000368000c1e1d00 */
[----:B------:R1:W5:Y:S01]  /*5260*/  @!P0 LDG.E.128 R36, [R2.64+0x40] ;  /* 0x0000400a02248981 */ /* 0x000362000c1e1d00 */
[----:B------:R-:W-:Y:S11]  /*5270*/  ISETP.GE.AND P0, PT, R24, c[0x0][0x27c], PT ;  /* 0x00009f0018007a0c */ /* 0x000ff60003f06270 */
[----:B------:R-:W-:Y:S02]  /*5280*/  @!UPT UIADD3 URZ, URZ, URZ, URZ ;  /* 0x0000003f3f3ff290 */ /* 0x000fe4000fffe03f */
[----:B------:R1:W5:Y:S04]  /*5290*/  @!P0 LDG.E.128 R20, [R8.64+0x80] ;  /* 0x0000800a08148981 */ /* 0x000368000c1e1d00 */
[----:B------:R1:W5:Y:S02]  /*52a0*/  @!P0 LDG.E.128 R40, [R2.64+0x80] ;  /* 0x0000800a02288981 */ /* 0x000364000c1e1d00 */
.L_x_200:
[----:B------:R-:W-:Y:S05]  /*52b0*/  BSYNC B0 ;  /* 0x0000000000007941 */ /* 0x000fea0003800000 */
.L_x_199:
[----:B------:R2:W3:Y:S04]  /*52c0*/  SHFL.IDX PT, R51, R46, RZ, 0x1c1f ;  /* 0x001c1fff2e337589 */ /* 0x0004e800000e0000 */
[----:B------:R2:W4:Y:S01]  /*52d0*/  SHFL.IDX PT, R50, R48, RZ, 0x1c1f ;  /* 0x001c1fff30327589 */ /* 0x00052200000e0000 */
[----:B------:R-:W-:-:S05]  /*52e0*/  @P1 BRA `(.L_x_188) ;  /* 0x00001be000001947 */ /* 0x000fca0003800000 */
[----:B------:R-:W-:Y:S01]  /*52f0*/  ISETP.GE.AND P0, PT, R102, c[0x0][0x1d4], PT ;  /* 0x0000750066007a0c */ /* 0x000fe20003f06270 */
[----:B-1---5:R-:W-:Y:S01]  /*5300*/  IMAD.MOV.U32 R2, RZ, RZ, R20 ;  /* 0x000000ffff027224 */ /* 0x022fe200078e0014 */
[----:B------:R-:W-:Y:S01]  /*5310*/  IADD3 R110, -R113, c[0x0][0x1d4], RZ ;  /* 0x00007500716e7a10 */ /* 0x000fe20007ffe1ff */
[----:B------:R-:W-:Y:S01]  /*5320*/  IMAD.MOV.U32 R0, RZ, RZ, R21 ;  /* 0x000000ffff007224 */ /* 0x000fe200078e0015 */
[----:B------:R-:W-:Y:S01]  /*5330*/  BSSY B0, `(.L_x_201) ;  /* 0x0000098000007945 */ /* 0x000fe20003800000 */
        /* <DEDUP_REMOVED lines=13> */
[----:B--2---:R-:W-:Y:S01]  /*5410*/  PRMT R48, R2, 0x5410, R0 ;  /* 0x0000541002307816 */ /* 0x004fe20000000000 */
[----:B------:R-:W-:Y:S01]  /*5420*/  IMAD.MOV.U32 R2, RZ, RZ, R38 ;  /* 0x000000ffff027224 */ /* 0x000fe200078e0026 */
[----:B------:R-:W-:Y:S01]  /*5430*/  MOV R8, R42 ;  /* 0x0000002a00087202 */ /* 0x000fe20000000f00 */
[----:B------:R-:W-:Y:S03]  /*5440*/  IMAD.MOV.U32 R0, RZ, RZ, R39 ;  /* 0x000000ffff007224 */ /* 0x000fe600078e0027 */
[----:B------:R-:W-:Y:S02]  /*5450*/  PRMT R49, R8, 0x5410, R3 ;  /* 0x0000541008317816 */ /* 0x000fe40000000003 */
[----:B------:R-:W-:Y:S02]  /*5460*/  PRMT R47, R2, 0x5410, R0 ;  /* 0x00005410022f7816 */ /* 0x000fe40000000000 */
[----:B------:R-:W-:Y:S04]  /*5470*/  MOV R0, R36 ;  /* 0x0000002400007202 */ /* 0x000fe80000000f00 */
[----:B------:R-:W-:Y:S01]  /*5480*/  PRMT R46, R0, 0x7610, R46 ;  /* 0x00007610002e7816 */ /* 0x000fe2000000002e */
[----:B------:R-:W-:Y:S05]  /*5490*/  IMAD.MOV.U32 R0, RZ, RZ, R37 ;  /* 0x000000ffff007224 */ /* 0x000fea00078e0025 */
[----:B------:R-:W-:Y:S01]  /*54a0*/  PRMT R46, R46, 0x5410, R0 ;  /* 0x000054102e2e7816 */ /* 0x000fe20000000000 */
[----:B------:R-:W-:-:S05]  /*54b0*/  @P0 BRA `(.L_x_202) ;  /* 0x000007f000000947 */ /* 0x000fca0003800000 */
[----:B------:R-:W-:Y:S01]  /*54c0*/  LOP3.LUT P2, RZ, R214, 0x2, RZ, 0xc0, !PT ;  /* 0x00000002d6ff7812 */ /* 0x000fe2000784c0ff */
[----:B------:R-:W-:Y:S01]  /*54d0*/  IMAD.MOV.U32 R31, RZ, RZ, R14 ;  /* 0x000000ffff1f7224 */ /* 0x000fe200078e000e */
[----:B------:R-:W-:Y:S01]  /*54e0*/  ISETP.GE.AND P0, PT, R102, c[0x0][0x27c], PT ;  /* 0x00009f0066007a0c */ /* 0x000fe20003f06270 */
[----:B------:R-:W-:Y:S01]  /*54f0*/  IMAD.MOV.U32 R45, RZ, RZ, R15 ;  /* 0x000000ffff2d7224 */ /* 0x000fe200078e000f */
[----:B------:R-:W-:Y:S01]  /*5500*/  SEL R0, R113, R110, !P2 ;  /* 0x0000006e71007207 */ /* 0x000fe20005000000 */
[----:B------:R-:W-:Y:S01]  /*5510*/  IMAD.MOV.U32 R11, RZ, RZ, R12 ;  /* 0x000000ffff0b7224 */ /* 0x000fe200078e000c */
[----:B------:R-:W-:Y:S01]  /*5520*/  MOV R9, R5 ;  /* 0x0000000500097202 */ /* 0x000fe20000000f00 */
[----:B------:R-:W-:Y:S01]  /*5530*/  IMAD.MOV.U32 R30, RZ, RZ, R13 ;  /* 0x000000ffff1e7224 */ /* 0x000fe200078e000d */
[----:B------:R-:W-:Y:S01]  /*5540*/  SHF.R.S32.HI R2, RZ, 0x1f, R0 ;  /* 0x0000001fff027819 */ /* 0x000fe20000011400 */
[----:B------:R-:W-:Y:S03]  /*5550*/  IMAD.MOV.U32 R8, RZ, RZ, R7 ;  /* 0x000000ffff087224 */ /* 0x000fe600078e0007 */
[----:B------:R-:W-:Y:S03]  /*5560*/  LEA.HI R0, R2, R0, RZ, 0x4 ;  /* 0x0000000002007211 */ /* 0x000fe600078f20ff */
[----:B------:R-:W-:Y:S02]  /*5570*/  @!P0 SHF.R.U64 R12, R12, 0x10, R13 ;  /* 0x000000100c0c8819 */ /* 0x000fe4000000120d */
[----:B------:R-:W-:Y:S02]  /*5580*/  LEA.HI.SX32 R0, R0, R100, 0x1c ;  /* 0x0000006400007211 */ /* 0x000fe400078fe2ff */
[----:B------:R-:W-:Y:S02]  /*5590*/  @!P0 SHF.R.U64 R32, R14, 0x10, R15 ;  /* 0x000000100e208819 */ /* 0x000fe4000000120f */
[----:B------:R-:W-:Y:S01]  /*55a0*/  SHF.R.S32.HI R2, RZ, 0x1f, R0 ;  /* 0x0000001fff027819 */ /* 0x000fe20000011400 */
[----:B------:R-:W-:Y:S01]  /*55b0*/  IMAD.SHL.U32 R52, R0, 0x8, RZ ;  /* 0x0000000800347824 */ /* 0x000fe200078e00ff */
[----:B------:R-:W-:Y:S02]  /*55c0*/  @!P0 SHF.R.U32.HI R10, RZ, 0x10, R13 ;  /* 0x00000010ff0a8819 */ /* 0x000fe4000001160d */
[----:B------:R-:W-:Y:S01]  /*55d0*/  LEA.HI R3, R2, R0, RZ, 0x3 ;  /* 0x0000000002037211 */ /* 0x000fe200078f18ff */
[----:B------:R-:W-:Y:S01]  /*55e0*/  IMAD.MOV.U32 R0, RZ, RZ, R4 ;  /* 0x000000ffff007224 */ /* 0x000fe200078e0004 */
[----:B------:R-:W-:Y:S02]  /*55f0*/  @!P0 SHF.R.U32.HI R44, RZ, 0x10, R15 ;  /* 0x00000010ff2c8819 */ /* 0x000fe4000001160f */
[----:B------:R-:W-:Y:S01]  /*5600*/  @!P0 PRMT R11, R11, 0x5410, R12 ;  /* 0x000054100b0b8816 */ /* 0x000fe2000000000c */
[----:B------:R-:W-:Y:S01]  /*5610*/  IMAD.SHL.U32 R3, R3, 0x200, RZ ;  /* 0x0000020003037824 */ /* 0x000fe200078e00ff */
[--C-:B------:R-:W-:Y:S02]  /*5620*/  @!P0 SHF.R.U64 R2, R4, 0x10, R5.reuse ;  /* 0x0000001004028819 */ /* 0x100fe40000001205 */
[----:B------:R-:W-:Y:S02]  /*5630*/  LOP3.LUT R4, R218, 0x38, R52, 0xf8, !PT ;  /* 0x00000038da047812 */ /* 0x000fe400078ef834 */
[----:B------:R-:W-:Y:S02]  /*5640*/  LOP3.LUT R3, R3, 0x7ffff000, RZ, 0xc0, !PT ;  /* 0x7ffff00003037812 */ /* 0x000fe400078ec0ff */
[----:B------:R-:W-:Y:S02]  /*5650*/  LOP3.LUT R4, R4, R219, RZ, 0x3c, !PT ;  /* 0x000000db04047212 */ /* 0x000fe400078e3cff */
[----:B------:R-:W-:Y:S02]  /*5660*/  @!P0 PRMT R31, R31, 0x5410, R32 ;  /* 0x000054101f1f8816 */ /* 0x000fe40000000020 */
[----:B------:R-:W-:Y:S01]  /*5670*/  IADD3 R3, R4, R3, R220 ;  /* 0x0000000304037210 */ /* 0x000fe20007ffe0dc */
[----:B------:R-:W1:Y:S01]  /*5680*/  LDS.128 R32, [R90+0x6100] ;  /* 0x006100005a207984 */ /* 0x000e620000000c00 */
[----:B------:R-:W-:Y:S02]  /*5690*/  @!P0 SHF.R.U32.HI R5, RZ, 0x10, R5 ;  /* 0x00000010ff058819 */ /* 0x000fe40000011605 */
[----:B------:R-:W-:Y:S01]  /*56a0*/  @!P0 PRMT R30, R30, 0x5410, R10 ;  /* 0x000054101e1e8816 */ /* 0x000fe2000000000a */
[----:B------:R-:W-:Y:S01]  /*56b0*/  IMAD.SHL.U32 R13, R3, 0x2, RZ ;  /* 0x00000002030d7824 */ /* 0x000fe200078e00ff */
[--C-:B------:R-:W-:Y:S02]  /*56c0*/  @!P0 SHF.R.U32.HI R3, RZ, 0x10, R7.reuse ;  /* 0x00000010ff038819 */ /* 0x100fe40000011607 */
[----:B------:R-:W-:Y:S02]  /*56d0*/  MOV R4, R6 ;  /* 0x0000000600047202 */ /* 0x000fe40000000f00 */
[----:B------:R-:W-:Y:S01]  /*56e0*/  @!P0 SHF.R.U64 R6, R6, 0x10, R7 ;  /* 0x0000001006068819 */ /* 0x000fe20000001207 */
[----:B------:R-:W2:Y:S01]  /*56f0*/  LDS.128 R12, [R13+0x6100] ;  /* 0x006100000d0c7984 */ /* 0x000ea20000000c00 */
[----:B------:R-:W-:Y:S02]  /*5700*/  @!P0 PRMT R7, R0, 0x5410, R2 ;  /* 0x0000541000078816 */ /* 0x000fe40000000002 */
[----:B------:R-:W-:Y:S02]  /*5710*/  @!P0 PRMT R5, R9, 0x5410, R5 ;  /* 0x0000541009058816 */ /* 0x000fe40000000005 */
[----:B------:R-:W-:Y:S01]  /*5720*/  @!P0 PRMT R9, R4, 0x5410, R6 ;  /* 0x0000541004098816 */ /* 0x000fe20000000006 */
[----:B------:R-:W-:Y:S01]  /*5730*/  @!P0 IMAD.U32 R4, R11, 0x10000, RZ ;  /* 0x000100000b048824 */ /* 0x000fe200078e00ff */
[----:B------:R-:W-:Y:S01]  /*5740*/  @!P0 PRMT R10, R8, 0x5410, R3 ;  /* 0x00005410080a8816 */ /* 0x000fe20000000003 */
[----:B------:R-:W-:Y:S01]  /*5750*/  @!P0 IMAD.U32 R2, R7, 0x10000, RZ ;  /* 0x0001000007028824 */ /* 0x000fe200078e00ff */
[----:B------:R-:W-:Y:S01]  /*5760*/  @!P0 PRMT R44, R45, 0x5410, R44 ;  /* 0x000054102d2c8816 */ /* 0x000fe2000000002c */
[----:B-1----:R-:W-:Y:S01]  /*5770*/  @!P0 IMAD.U32 R3, R32, 0x10000, RZ ;  /* 0x0001000020038824 */ /* 0x002fe200078e00ff */
[----:B--2---:R-:W-:Y:S05]  /*5780*/  @!P0 SHF.L.U32 R0, R12, 0x10, RZ ;  /* 0x000000100c008819 */ /* 0x004fea00000006ff */
[C---:B------:R-:W-:Y:S02]  /*5790*/  @!P0 FMUL.FTZ R6, R0.reuse, R4 ;  /* 0x0000000400068220 */ /* 0x040fe40000410000 */
[-C--:B------:R-:W-:Y:S02]  /*57a0*/  @!P0 FMUL.FTZ R0, R0, R2.reuse ;  /* 0x0000000200008220 */ /* 0x080fe40000410000 */
[----:B------:R-:W-:Y:S01]  /*57b0*/  @!P0 FFMA.FTZ R8, R3, R2, -R6 ;  /* 0x0000000203088223 */ /* 0x000fe20000010806 */
[----:B------:R-:W-:Y:S01]  /*57c0*/  @!P0 LOP3.LUT R2, R12, 0xffff0000, RZ, 0xc0, !PT ;  /* 0xffff00000c028812 */ /* 0x000fe200078ec0ff */
[----:B------:R-:W-:Y:S01]  /*57d0*/  @!P0 FFMA.FTZ R0, R4, R3, R0 ;  /* 0x0000000304008223 */ /* 0x000fe20000010000 */
[----:B------:R-:W-:Y:S02]  /*57e0*/  @!P0 LOP3.LUT R4, R11, 0xffff0000, RZ, 0xc0, !PT ;  /* 0xffff00000b048812 */ /* 0x000fe400078ec0ff */
[----:B------:R-:W-:Y:S02]  /*57f0*/  @!P0 LOP3.LUT R3, R7, 0xffff0000, RZ, 0xc0, !PT ;  /* 0xffff000007038812 */ /* 0x000fe400078ec0ff */
[----:B------:R-:W-:Y:S01]  /*5800*/  @!P0 LOP3.LUT R6, R32, 0xffff0000, RZ, 0xc0, !PT ;  /* 0xffff000020068812 */ /* 0x000fe200078ec0ff */
[C---:B------:R-:W-:Y:S02]  /*5810*/  @!P0 FMUL.FTZ R7, R2.reuse, R4 ;  /* 0x0000000402078220 */ /* 0x040fe40000410000 */
[-C--:B------:R-:W-:Y:S02]  /*5820*/  @!P0 FMUL.FTZ R2, R2, R3.reuse ;  /* 0x0000000302028220 */ /* 0x080fe40000410000 */
[----:B------:R-:W-:Y:S01]  /*5830*/  @!P0 FFMA.FTZ R7, R6, R3, -R7 ;  /* 0x0000000306078223 */ /* 0x000fe20000010807 */
[----:B------:R-:W-:Y:S01]  /*5840*/  @!P0 SHF.L.U32 R3, R13, 0x10, RZ ;  /* 0x000000100d038819 */ /* 0x000fe200000006ff */
[----:B------:R-:W-:Y:S02]  /*5850*/  @!P0 FFMA.FTZ R2, R4, R6, R2 ;  /* 0x0000000604028223 */ /* 0x000fe40000010002 */
[----:B------:R-:W-:Y:S01]  /*5860*/  @!P0 IMAD.U32 R6, R30, 0x10000, RZ ;  /* 0x000100001e068824 */ /* 0x000fe200078e00ff */
[----:B------:R-:W-:Y:S01]  /*5870*/  @!P0 F2FP.BF16.PACK_AB R8, R7, R8 ;  /* 0x000000080708823e */ /* 0x000fe200000010ff */
[C---:B------:R-:W-:Y:S01]  /*5880*/  @!P0 IMAD.U32 R4, R5.reuse, 0x10000, RZ ;  /* 0x0001000005048824 */ /* 0x040fe200078e00ff */
[----:B------:R-:W-:Y:S01]  /*5890*/  @!P0 LOP3.LUT R5, R5, 0xffff0000, RZ, 0xc0, !PT ;  /* 0xffff000005058812 */ /* 0x000fe200078ec0ff */
[----:B------:R-:W-:Y:S02]  /*58a0*/  @!P0 IMAD.U32 R7, R33, 0x10000, RZ ;  /* 0x0001000021078824 */ /* 0x000fe400078e00ff */
[C---:B------:R-:W-:Y:S02]  /*58b0*/  @!P0 FMUL.FTZ R11, R3.reuse, R6 ;  /* 0x00000006030b8220 */ /* 0x040fe40000410000 */
[-C--:B------:R-:W-:Y:S02]  /*58c0*/  @!P0 FMUL.FTZ R3, R3, R4.reuse ;  /* 0x0000000403038220 */ /* 0x080fe40000410000 */
[----:B------:R-:W-:Y:S01]  /*58d0*/  @!P0 FFMA.FTZ R45, R7, R4, -R11 ;  /* 0x00000004072d8223 */ /* 0x000fe2000001080b */
[----:B------:R-:W-:Y:S01]  /*58e0*/  @!P0 LOP3.LUT R4, R13, 0xffff0000, RZ, 0xc0, !PT ;  /* 0xffff00000d048812 */ /* 0x000fe200078ec0ff */
[----:B------:R-:W-:Y:S01]  /*58f0*/  @!P0 FFMA.FTZ R3, R6, R7, R3 ;  /* 0x0000000706038223 */ /* 0x000fe20000010003 */
[----:B------:R-:W-:Y:S01]  /*5900*/  @!P0 LOP3.LUT R6, R30, 0xffff0000, RZ, 0xc0, !PT ;  /* 0xffff00001e068812 */ /* 0x000fe200078ec0ff */
[----:B------:R-:W-:Y:S01]  /*5910*/  @!P0 IMAD.MOV.U32 R32, RZ, RZ, R8 ;  /* 0x000000ffff208224 */ /* 0x000fe200078e0008 */
[----:B------:R-:W-:Y:S01]  /*5920*/  @!P0 LOP3.LUT R7, R33, 0xffff0000, RZ, 0xc0, !PT ;  /* 0xffff000021078812 */ /* 0x000fe200078ec0ff */
[----:B------:R-:W-:Y:S02]  /*5930*/  @!P0 IMAD.U32 R8, R34, 0x10000, RZ ;  /* 0x0001000022088824 */ /* 0x000fe400078e00ff */
[C---:B------:R-:W-:Y:S02]  /*5940*/  @!P0 FMUL.FTZ R11, R4.reuse, R6 ;  /* 0x00000006040b8220 */ /* 0x040fe40000410000 */
[-C--:B------:R-:W-:Y:S02]  /*5950*/  @!P0 FMUL.FTZ R4, R4, R5.reuse ;  /* 0x0000000504048220 */ /* 0x080fe40000410000 */
[----:B------:R-:W-:Y:S02]  /*5960*/  @!P0 FFMA.FTZ R11, R7, R5, -R11 ;  /* 0x00000005070b8223 */ /* 0x000fe4000001080b */
[----:B------:R-:W-:Y:S01]  /*5970*/  @!P0 FFMA.FTZ R4, R6, R7, R4 ;  /* 0x0000000706048223 */ /* 0x000fe20000010004 */
[----:B------:R-:W-:Y:S01]  /*5980*/  @!P0 SHF.L.U32 R6, R9, 0x10, RZ ;  /* 0x0000001009068819 */ /* 0x000fe200000006ff */
[----:B------:R-:W-:Y:S01]  /*5990*/  @!P0 IMAD.U32 R7, R31, 0x10000, RZ ;  /* 0x000100001f078824 */ /* 0x000fe200078e00ff */
[----:B------:R-:W-:Y:S02]  /*59a0*/  @!P0 F2FP.BF16.PACK_AB R5, R11, R45 ;  /* 0x0000002d0b05823e */ /* 0x000fe400000010ff */
[----:B------:R-:W-:Y:S02]  /*59b0*/  @!P0 F2FP.BF16.PACK_AB R3, R4, R3 ;  /* 0x000000030403823e */ /* 0x000fe400000010ff */
[----:B------:R-:W-:Y:S01]  /*59c0*/  @!P0 MOV R33, R5 ;  /* 0x0000000500218202 */ /* 0x000fe20000000f00 */
[----:B------:R-:W-:Y:S01]  /*59d0*/  @!P0 IMAD.U32 R5, R14, 0x10000, RZ ;  /* 0x000100000e058824 */ /* 0x000fe200078e00ff */
[----:B------:R-:W-:Y:S03]  /*59e0*/  @!P0 MOV R13, R3 ;  /* 0x00000003000d8202 */ /* 0x000fe60000000f00 */
        /* <DEDUP_REMOVED lines=8> */
[C---:B------:R-:W-:Y:S04]  /*5a70*/  @!P0 FMUL.FTZ R9, R6.reuse, R8 ;  /* 0x0000000806098220 */ /* 0x040fe80000410000 */
[-C--:B------:R-:W-:Y:S02]  /*5a80*/  @!P0 FFMA.FTZ R9, R11, R7.reuse, -R9 ;  /* 0x000000070b098223 */ /* 0x080fe40000010809 */
[----:B------:R-:W-:Y:S02]  /*5a90*/  @!P0 FMUL.FTZ R6, R6, R7 ;  /* 0x0000000706068220 */ /* 0x000fe40000410000 */
[----:B------:R-:W-:Y:S01]  /*5aa0*/  @!P0 IMAD.U32 R7, R15, 0x10000, RZ ;  /* 0x000100000f078824 */ /* 0x000fe200078e00ff */
[----:B------:R-:W-:Y:S01]  /*5ab0*/  @!P0 F2FP.BF16.PACK_AB R31, R9, R30 ;  /* 0x0000001e091f823e */ /* 0x000fe200000010ff */
[----:B------:R-:W-:Y:S01]  /*5ac0*/  @!P0 FFMA.FTZ R6, R8, R11, R6 ;  /* 0x0000000b08068223 */ /* 0x000fe20000010006 */
[----:B------:R-:W-:Y:S01]  /*5ad0*/  @!P0 SHF.L.U32 R8, R10, 0x10, RZ ;  /* 0x000000100a088819 */ /* 0x000fe200000006ff */
[C---:B------:R-:W-:Y:S02]  /*5ae0*/  @!P0 IMAD.U32 R9, R44.reuse, 0x10000, RZ ;  /* 0x000100002c098824 */ /* 0x040fe400078e00ff */
        /* <DEDUP_REMOVED lines=8> */
[----:B------:R-:W-:Y:S02]  /*5b70*/  @!P0 LOP3.LUT R9, R10, 0xffff0000, RZ, 0xc0, !PT ;  /* 0xffff00000a098812 */ /* 0x000fe400078ec0ff */
[----:B------:R-:W-:Y:S01]  /*5b80*/  @!P0 LOP3.LUT R30, R35, 0xffff0000, RZ, 0xc0, !PT ;  /* 0xffff0000231e8812 */ /* 0x000fe200078ec0ff */
[C---:B------:R-:W-:Y:S02]  /*5b90*/  @!P0 FMUL.FTZ R10, R8.reuse, R11 ;  /* 0x0000000b080a8220 */ /* 0x040fe40000410000 */
[-C--:B------:R-:W-:Y:S02]  /*5ba0*/  @!P0 FMUL.FTZ R8, R8, R9.reuse ;  /* 0x0000000908088220 */ /* 0x080fe40000410000 */
[----:B------:R-:W-:Y:S01]  /*5bb0*/  @!P0 FFMA.FTZ R10, R30, R9, -R10 ;  /* 0x000000091e0a8223 */ /* 0x000fe2000001080a */
[----:B------:R-:W-:Y:S01]  /*5bc0*/  @!P0 F2FP.BF16.PACK_AB R9, R2, R0 ;  /* 0x000000000209823e */ /* 0x000fe200000010ff */
[----:B------:R-:W-:Y:S01]  /*5bd0*/  @!P0 FFMA.FTZ R8, R11, R30, R8 ;  /* 0x0000001e0b088223 */ /* 0x000fe20000010008 */
[----:B------:R-:W-:Y:S02]  /*5be0*/  @!P0 F2FP.BF16.PACK_AB R2, R6, R5 ;  /* 0x000000050602823e */ /* 0x000fe400000010ff */
[----:B------:R-:W-:Y:S01]  /*5bf0*/  @!P0 F2FP.BF16.PACK_AB R10, R10, R45 ;  /* 0x0000002d0a0a823e */ /* 0x000fe200000010ff */
[----:B------:R-:W-:Y:S01]  /*5c00*/  @!P0 IMAD.MOV.U32 R12, RZ, RZ, R9 ;  /* 0x000000ffff0c8224 */ /* 0x000fe200078e0009 */
[----:B------:R-:W-:Y:S01]  /*5c10*/  @!P0 F2FP.BF16.PACK_AB R0, R8, R7 ;  /* 0x000000070800823e */ /* 0x000fe200000010ff */
[----:B------:R-:W-:Y:S02]  /*5c20*/  @!P0 IMAD.MOV.U32 R14, RZ, RZ, R2 ;  /* 0x000000ffff0e8224 */ /* 0x000fe400078e0002 */
[----:B------:R-:W-:Y:S02]  /*5c30*/  @!P0 IMAD.MOV.U32 R35, RZ, RZ, R10 ;  /* 0x000000ffff238224 */ /* 0x000fe400078e000a */
[----:B------:R-:W-:Y:S01]  /*5c40*/  @!P0 IMAD.MOV.U32 R15, RZ, RZ, R0 ;  /* 0x000000ffff0f8224 */ /* 0x000fe200078e0000 */
[C---:B----4-:R-:W-:Y:S04]  /*5c50*/  LEA R2, P0, R68.reuse, R50, 0x1 ;  /* 0x0000003244027211 */ /* 0x050fe800078008ff */
[----:B---3--:R-:W-:Y:S02]  /*5c60*/  LEA.HI.X R3, R68, R51, R94, 0x1, P0 ;  /* 0x0000003344037211 */ /* 0x008fe400000f0c5e */
[C---:B------:R-:W-:Y:S03]  /*5c70*/  ISETP.GE.AND P0, PT, R52.reuse, c[0x0][0x1d4], PT ;  /* 0x0000750034007a0c */ /* 0x040fe60003f06270 */
[----:B------:R1:W-:Y:S10]  /*5c80*/  ST.E.128 [R2.64], R32 ;  /* 0x0000002002007985 */ /* 0x0003f4000c101d0a */
[----:B------:R-:W-:Y:S05]  /*5c90*/  @!P0 IMAD.WIDE R4, R52, 0x2, R50 ;  /* 0x0000000234048825 */ /* 0x000fea00078e0232 */
[----:B------:R1:W-:Y:S02]  /*5ca0*/  @!P0 ST.E.128 [R4.64], R12 ;  /* 0x0000000c04008985 */ /* 0x0003e4000c101d0a */
.L_x_202:
[----:B------:R-:W-:Y:S05]  /*5cb0*/  BSYNC B0 ;  /* 0x0000000000007941 */ /* 0x000fea0003800000 */
.L_x_201:
[----:B------:R-:W-:Y:S01]  /*5cc0*/  ISETP.GE.AND P0, PT, R25, c[0x0][0x1d4], PT ;  /* 0x0000750019007a0c */ /* 0x000fe20003f06270 */
[----:B------:R-:W-:Y:S01]  /*5cd0*/  @!UPT UIADD3 URZ, URZ, URZ, URZ ;  /* 0x0000003f3f3ff290 */ /* 0x000fe2000fffe03f */
[----:B------:R-:W-:Y:S11]  /*5ce0*/  BSSY B0, `(.L_x_203) ;  /* 0x0000079000007945 */ /* 0x000ff60003800000 */
[----:B------:R-:W-:-:S05]  /*5cf0*/  @P0 BRA `(.L_x_204) ;  /* 0x0000077000000947 */ /* 0x000fca0003800000 */
[----:B------:R-:W-:Y:S01]  /*5d00*/  LOP3.LUT P1, RZ, R214, 0x4, RZ, 0xc0, !PT ;  /* 0x00000004d6ff7812 */ /* 0x000fe2000782c0ff */
[----:B-1----:R-:W1:Y:S01]  /*5d10*/  LDS.128 R32, [R89+0x6100] ;  /* 0x0061000059207984 */ /* 0x002e620000000c00 */
[----:B------:R-:W-:Y:S02]  /*5d20*/  ISETP.GE.AND P0, PT, R25, c[0x0][0x27c], PT ;  /* 0x00009f0019007a0c */ /* 0x000fe40003f06270 */
[----:B------:R-:W-:Y:S04]  /*5d30*/  SEL R0, R113, R110, !P1 ;  /* 0x0000006e71007207 */ /* 0x000fe80004800000 */
[----:B------:R-:W-:Y:S04]  /*5d40*/  SHF.R.S32.HI R2, RZ, 0x1f, R0 ;  /* 0x0000001fff027819 */ /* 0x000fe80000011400 */
[----:B------:R-:W-:Y:S03]  /*5d50*/  LEA.HI R0, R2, R0, RZ, 0x4 ;  /* 0x0000000002007211 */ /* 0x000fe600078f20ff */
[--C-:B------:R-:W-:Y:S02]  /*5d60*/  @!P0 SHF.R.U64 R3, R36, 0x10, R37.reuse ;  /* 0x0000001024038819 */ /* 0x100fe40000001225 */
[----:B------:R-:W-:Y:S02]  /*5d70*/  LEA.HI.SX32 R0, R0, R99, 0x1c ;  /* 0x0000006300007211 */ /* 0x000fe400078fe2ff */
[----:B------:R-:W-:Y:S02]  /*5d80*/  @!P0 SHF.R.U32.HI R6, RZ, 0x10, R37 ;  /* 0x00000010ff068819 */ /* 0x000fe40000011625 */
[----:B------:R-:W-:Y:S01]  /*5d90*/  SHF.R.S32.HI R2, RZ, 0x1f, R0 ;  /* 0x0000001fff027819 */ /* 0x000fe20000011400 */
[----:B------:R-:W-:Y:S01]  /*5da0*/  IMAD.SHL.U32 R30, R0, 0x8, RZ ;  /* 0x00000008001e7824 */ /* 0x000fe200078e00ff */
[----:B------:R-:W-:Y:S02]  /*5db0*/  @!P0 PRMT R13, R46, 0x5410, R3 ;  /* 0x000054102e0d8816 */ /* 0x000fe40000000003 */
[----:B------:R-:W-:Y:S02]  /*5dc0*/  LEA.HI R0, R2, R0, RZ, 0x3 ;  /* 0x0000000002007211 */ /* 0x000fe400078f18ff */
[----:B------:R-:W-:Y:S02]  /*5dd0*/  @!P0 PRMT R14, R46, 0x5432, R6 ;  /* 0x000054322e0e8816 */ /* 0x000fe40000000006 */
[----:B------:R-:W-:Y:S01]  /*5de0*/  @!P0 SHF.R.U64 R7, R38, 0x10, R39 ;  /* 0x0000001026078819 */ /* 0x000fe20000001227 */
[----:B------:R-:W-:Y:S01]  /*5df0*/  IMAD.SHL.U32 R0, R0, 0x200, RZ ;  /* 0x0000020000007824 */ /* 0x000fe200078e00ff */
[----:B------:R-:W-:Y:S02]  /*5e00*/  LOP3.LUT R2, R218, 0x38, R30, 0xf8, !PT ;  /* 0x00000038da027812 */ /* 0x000fe400078ef81e */
[----:B------:R-:W-:Y:S02]  /*5e10*/  @!P0 SHF.R.U32.HI R5, RZ, 0x10, R19 ;  /* 0x00000010ff058819 */ /* 0x000fe40000011613 */
[----:B------:R-:W-:Y:S02]  /*5e20*/  LOP3.LUT R2, R2, R219, RZ, 0x3c, !PT ;  /* 0x000000db02027212 */ /* 0x000fe400078e3cff */
[----:B------:R-:W-:Y:S02]  /*5e30*/  LOP3.LUT R0, R0, 0x7ffff000, RZ, 0xc0, !PT ;  /* 0x7ffff00000007812 */ /* 0x000fe400078ec0ff */
[----:B------:R-:W-:Y:S02]  /*5e40*/  @!P0 SHF.R.U32.HI R15, RZ, 0x10, R39 ;  /* 0x00000010ff0f8819 */ /* 0x000fe40000011627 */
[----:B------:R-:W-:Y:S02]  /*5e50*/  IADD3 R0, R2, R0, R220 ;  /* 0x0000000002007210 */ /* 0x000fe40007ffe0dc */
[----:B------:R-:W-:Y:S02]  /*5e60*/  @!P0 SHF.R.U32.HI R2, RZ, 0x10, R17 ;  /* 0x00000010ff028819 */ /* 0x000fe40000011611 */
[C---:B------:R-:W-:Y:S01]  /*5e70*/  @!P0 PRMT R15, R47.reuse, 0x5432, R15 ;  /* 0x000054322f0f8816 */ /* 0x040fe2000000000f */
[----:B------:R-:W-:Y:S01]  /*5e80*/  IMAD.SHL.U32 R4, R0, 0x2, RZ ;  /* 0x0000000200047824 */ /* 0x000fe200078e00ff */
[----:B------:R-:W-:Y:S02]  /*5e90*/  @!P0 SHF.R.U64 R0, R16, 0x10, R17 ;  /* 0x0000001010008819 */ /* 0x000fe40000001211 */
[C---:B------:R-:W-:Y:S02]  /*5ea0*/  @!P0 PRMT R6, R26.reuse, 0x5410, R2 ;  /* 0x000054101a068816 */ /* 0x040fe40000000002 */
[----:B------:R2:W5:Y:S01]  /*5eb0*/  LDS.128 R8, [R4+0x6100] ;  /* 0x0061000004087984 */ /* 0x0005620000000c00 */
[----:B------:R-:W-:Y:S02]  /*5ec0*/  @!P0 PRMT R3, R26, 0x5432, R0 ;  /* 0x000054321a038816 */ /* 0x000fe40000000000 */
[----:B------:R-:W-:Y:S02]  /*5ed0*/  @!P0 PRMT R17, R47, 0x5410, R7 ;  /* 0x000054102f118816 */ /* 0x000fe40000000007 */
[----:B------:R-:W-:Y:S02]  /*5ee0*/  @!P0 SHF.L.U32 R2, R3, 0x10, RZ ;  /* 0x0000001003028819 */ /* 0x000fe400000006ff */
[----:B------:R-:W-:Y:S01]  /*5ef0*/  @!P0 PRMT R7, R27, 0x5432, R5 ;  /* 0x000054321b078816 */ /* 0x000fe20000000005 */
[----:B-1----:R-:W-:Y:S01]  /*5f00*/  @!P0 IMAD.U32 R5, R32, 0x10000, RZ ;  /* 0x0001000020058824 */ /* 0x002fe200078e00ff */
[----:B------:R-:W-:Y:S02]  /*5f10*/  @!P0 LOP3.LUT R3, R3, 0xffff0000, RZ, 0xc0, !PT ;  /* 0xffff000003038812 */ /* 0x000fe400078ec0ff */
[----:B--2---:R-:W-:Y:S04]  /*5f20*/  @!P0 SHF.R.U64 R4, R18, 0x10, R19 ;  /* 0x0000001012048819 */ /* 0x004fe80000001213 */
[----:B------:R-:W-:Y:S01]  /*5f30*/  @!P0 PRMT R12, R27, 0x5410, R4 ;  /* 0x000054101b0c8816 */ /* 0x000fe20000000004 */
[----:B------:R-:W-:Y:S02]  /*5f40*/  @!P0 IMAD.U32 R4, R13, 0x10000, RZ ;  /* 0x000100000d048824 */ /* 0x000fe400078e00ff */
[----:B-----5:R-:W-:Y:S04]  /*5f50*/  @!P0 IMAD.U32 R0, R8, 0x10000, RZ ;  /* 0x0001000008008824 */ /* 0x020fe800078e00ff */
[C---:B------:R-:W-:Y:S02]  /*5f60*/  @!P0 FMUL.FTZ R16, R0.reuse, R4 ;  /* 0x0000000400108220 */ /* 0x040fe40000410000 */
[-C--:B------:R-:W-:Y:S02]  /*5f70*/  @!P0 FMUL.FTZ R0, R0, R2.reuse ;  /* 0x0000000200008220 */ /* 0x080fe40000410000 */
[----:B------:R-:W-:Y:S01]  /*5f80*/  @!P0 FFMA.FTZ R19, R5, R2, -R16 ;  /* 0x0000000205138223 */ /* 0x000fe20000010810 */
[----:B------:R-:W-:Y:S01]  /*5f90*/  @!P0 LOP3.LUT R2, R8, 0xffff0000, RZ, 0xc0, !PT ;  /* 0xffff000008028812 */ /* 0x000fe200078ec0ff */
[----:B------:R-:W-:Y:S01]  /*5fa0*/  @!P0 FFMA.FTZ R0, R4, R5, R0 ;  /* 0x0000000504008223 */ /* 0x000fe20000010000 */
[----:B------:R-:W-:Y:S02]  /*5fb0*/  @!P0 LOP3.LUT R4, R13, 0xffff0000, RZ, 0xc0, !PT ;  /* 0xffff00000d048812 */ /* 0x000fe400078ec0ff */
[----:B------:R-:W-:Y:S03]  /*5fc0*/  @!P0 LOP3.LUT R5, R32, 0xffff0000, RZ, 0xc0, !PT ;  /* 0xffff000020058812 */ /* 0x000fe600078ec0ff */
[C---:B------:R-:W-:Y:S02]  /*5fd0*/  @!P0 FMUL.FTZ R13, R2.reuse, R4 ;  /* 0x00000004020d8220 */ /* 0x040fe40000410000 */
[-C--:B------:R-:W-:Y:S02]  /*5fe0*/  @!P0 FMUL.FTZ R2, R2, R3.reuse ;  /* 0x0000000302028220 */ /* 0x080fe40000410000 */
[----:B------:R-:W-:Y:S02]  /*5ff0*/  @!P0 FFMA.FTZ R18, R5, R3, -R13 ;  /* 0x0000000305128223 */ /* 0x000fe4000001080d */
[----:B------:R-:W-:Y:S02]  /*6000*/  @!P0 FFMA.FTZ R2, R4, R5, R2 ;  /* 0x0000000504028223 */ /* 0x000fe40000010002 */
[----:B------:R-:W-:Y:S02]  /*6010*/  @!P0 IMAD.U32 R5, R14, 0x10000, RZ ;  /* 0x000100000e058824 */ /* 0x000fe400078e00ff */
[----:B------:R-:W-:Y:S02]  /*6020*/  @!P0 IMAD.U32 R3, R9, 0x10000, RZ ;  /* 0x0001000009038824 */ /* 0x000fe400078e00ff */
[----:B------:R-:W-:Y:S02]  /*6030*/  @!P0 IMAD.U32 R4, R6, 0x10000, RZ ;  /* 0x0001000006048824 */ /* 0x000fe400078e00ff */
        /* <DEDUP_REMOVED lines=9> */
[----:B------:R-:W-:Y:S04]  /*60d0*/  @!P0 FMUL.FTZ R6, R4, R13 ;  /* 0x0000000d04068220 */ /* 0x000fe80000410000 */
[-C--:B------:R-:W-:Y:S02]  /*60e0*/  @!P0 FFMA.FTZ R6, R14, R5.reuse, -R6 ;  /* 0x000000050e068223 */ /* 0x080fe40000010806 */
[----:B------:R-:W-:Y:S01]  /*60f0*/  @!P0 FMUL.FTZ R4, R4, R5 ;  /* 0x0000000504048220 */ /* 0x000fe20000410000 */
[----:B------:R-:W-:Y:S03]  /*6100*/  @!P0 SHF.L.U32 R5, R10, 0x10, RZ ;  /* 0x000000100a058819 */ /* 0x000fe600000006ff */
[----:B------:R-:W-:Y:S01]  /*6110*/  @!P0 FFMA.FTZ R4, R13, R14, R4 ;  /* 0x0000000e0d048223 */ /* 0x000fe20000010004 */
[----:B------:R-:W-:Y:S01]  /*6120*/  @!P0 F2FP.BF16.PACK_AB R14, R6, R16 ;  /* 0x00000010060e823e */ /* 0x000fe200000010ff */
[----:B------:R-:W-:Y:S01]  /*6130*/  @!P0 IMAD.U32 R6, R17, 0x10000, RZ ;  /* 0x0001000011068824 */ /* 0x000fe200078e00ff */
[----:B------:R-:W-:Y:S02]  /*6140*/  @!P0 F2FP.BF16.PACK_AB R13, R18, R19 ;  /* 0x00000013120d823e */ /* 0x000fe400000010ff */
[----:B------:R-:W-:Y:S01]  /*6150*/  @!P0 F2FP.BF16.PACK_AB R16, R2, R0 ;  /* 0x000000000210823e */ /* 0x000fe200000010ff */
[----:B------:R-:W-:Y:S01]  /*6160*/  @!P0 IMAD.MOV.U32 R33, RZ, RZ, R14 ;  /* 0x000000ffff218224 */ /* 0x000fe200078e000e */
[----:B------:R-:W-:Y:S01]  /*6170*/  @!P0 F2FP.BF16.PACK_AB R4, R4, R3 ;  /* 0x000000030404823e */ /* 0x000fe200000010ff */
[----:B------:R-:W-:Y:S01]  /*6180*/  @!P0 IMAD.MOV.U32 R32, RZ, RZ, R13 ;  /* 0x000000ffff208224 */ /* 0x000fe200078e000d */
[----:B------:R-:W-:Y:S01]  /*6190*/  @!P0 SHF.L.U32 R3, R11, 0x10, RZ ;  /* 0x000000100b038819 */ /* 0x000fe200000006ff */
[----:B------:R-:W-:Y:S02]  /*61a0*/  @!P0 IMAD.U32 R2, R12, 0x10000, RZ ;  /* 0x000100000c028824 */ /* 0x000fe400078e00ff */
[----:B------:R-:W-:Y:S02]  /*61b0*/  @!P0 IMAD.U32 R13, R34, 0x10000, RZ ;  /* 0x00010000220d8824 */ /* 0x000fe400078e00ff */
[C---:B------:R-:W-:Y:S02]  /*61c0*/  @!P0 FMUL.FTZ R14, R5.reuse, R6 ;  /* 0x00000006050e8220 */ /* 0x040fe40000410000 */
[-C--:B------:R-:W-:Y:S02]  /*61d0*/  @!P0 FMUL.FTZ R0, R5, R2.reuse ;  /* 0x0000000205008220 */ /* 0x080fe40000410000 */
[----:B------:R-:W-:Y:S01]  /*61e0*/  @!P0 FFMA.FTZ R19, R13, R2, -R14 ;  /* 0x000000020d138223 */ /* 0x000fe2000001080e */
[----:B------:R-:W-:Y:S01]  /*61f0*/  @!P0 LOP3.LUT R2, R11, 0xffff0000, RZ, 0xc0, !PT ;  /* 0xffff00000b028812 */ /* 0x000fe200078ec0ff */
[C---:B------:R-:W-:Y:S01]  /*6200*/  @!P0 IMAD.U32 R14, R15.reuse, 0x10000, RZ ;  /* 0x000100000f0e8824 */ /* 0x040fe200078e00ff */
[----:B------:R-:W-:Y:S01]  /*6210*/  @!P0 LOP3.LUT R15, R15, 0xffff0000, RZ, 0xc0, !PT ;  /* 0xffff00000f0f8812 */ /* 0x000fe200078ec0ff */
[----:B------:R-:W-:Y:S02]  /*6220*/  @!P0 FFMA.FTZ R0, R6, R13, R0 ;  /* 0x0000000d06008223 */ /* 0x000fe40000010000 */
[----:B------:R-:W-:Y:S02]  /*6230*/  @!P0 IMAD.MOV.U32 R9, RZ, RZ, R4 ;  /* 0x000000ffff098224 */ /* 0x000fe400078e0004 */
[----:B------:R-:W-:Y:S02]  /*6240*/  @!P0 IMAD.U32 R4, R7, 0x10000, RZ ;  /* 0x0001000007048824 */ /* 0x000fe400078e00ff */
[----:B------:R-:W-:Y:S02]  /*6250*/  @!P0 IMAD.U32 R13, R35, 0x10000, RZ ;  /* 0x00010000230d8824 */ /* 0x000fe400078e00ff */
[----:B------:R-:W-:Y:S02]  /*6260*/  @!P0 FMUL.FTZ R5, R3, R14 ;  /* 0x0000000e03058220 */ /* 0x000fe40000410000 */
[----:B------:R-:W-:Y:S01]  /*6270*/  @!P0 IMAD.MOV.U32 R8, RZ, RZ, R16 ;  /* 0x000000ffff088224 */ /* 0x000fe200078e0010 */
[----:B------:R-:W-:Y:S01]  /*6280*/  @!P0 LOP3.LUT R16, R35, 0xffff0000, RZ, 0xc0, !PT ;  /* 0xffff000023108812 */ /* 0x000fe200078ec0ff */
[-C--:B------:R-:W-:Y:S02]  /*6290*/  @!P0 FMUL.FTZ R3, R3, R4.reuse ;  /* 0x0000000403038220 */ /* 0x080fe40000410000 */
[----:B------:R-:W-:Y:S01]  /*62a0*/  @!P0 FFMA.FTZ R6, R13, R4, -R5 ;  /* 0x000000040d068223 */ /* 0x000fe20000010805 */
[----:B------:R-:W-:Y:S01]  /*62b0*/  @!P0 LOP3.LUT R4, R7, 0xffff0000, RZ, 0xc0, !PT ;  /* 0xffff000007048812 */ /* 0x000fe200078ec0ff */
[----:B------:R-:W-:Y:S01]  /*62c0*/  @!P0 FMUL.FTZ R5, R2, R15 ;  /* 0x0000000f02058220 */ /* 0x000fe20000410000 */
[----:B------:R-:W-:Y:S03]  /*62d0*/  @!P0 LOP3.LUT R7, R34, 0xffff0000, RZ, 0xc0, !PT ;  /* 0xffff000022078812 */ /* 0x000fe600078ec0ff */
[-C--:B------:R-:W-:Y:S02]  /*62e0*/  @!P0 FFMA.FTZ R5, R16, R4.reuse, -R5 ;  /* 0x0000000410058223 */ /* 0x080fe40000010805 */
[----:B------:R-:W-:Y:S01]  /*62f0*/  @!P0 FMUL.FTZ R4, R2, R4 ;  /* 0x0000000402048220 */ /* 0x000fe20000410000 */
[----:B------:R-:W-:Y:S02]  /*6300*/  @!P0 LOP3.LUT R2, R10, 0xffff0000, RZ, 0xc0, !PT ;  /* 0xffff00000a028812 */ /* 0x000fe400078ec0ff */
[----:B------:R-:W-:Y:S02]  /*6310*/  @!P0 F2FP.BF16.PACK_AB R18, R5, R6 ;  /* 0x000000060512823e */ /* 0x000fe400000010ff */
[----:B------:R-:W-:Y:S02]  /*6320*/  @!P0 LOP3.LUT R6, R17, 0xffff0000, RZ, 0xc0, !PT ;  /* 0xffff000011068812 */ /* 0x000fe400078ec0ff */
[----:B------:R-:W-:Y:S01]  /*6330*/  @!P0 LOP3.LUT R5, R12, 0xffff0000, RZ, 0xc0, !PT ;  /* 0xffff00000c058812 */ /* 0x000fe200078ec0ff */
[----:B------:R-:W-:Y:S02]  /*6340*/  @!P0 IMAD.MOV.U32 R35, RZ, RZ, R18 ;  /* 0x000000ffff238224 */ /* 0x000fe400078e0012 */
[C---:B------:R-:W-:Y:S02]  /*6350*/  @!P0 FMUL.FTZ R12, R2.reuse, R6 ;  /* 0x00000006020c8220 */ /* 0x040fe40000410000 */
[-C--:B------:R-:W-:Y:S02]  /*6360*/  @!P0 FMUL.FTZ R2, R2, R5.reuse ;  /* 0x0000000502028220 */ /* 0x080fe40000410000 */
[----:B------:R-:W-:Y:S02]  /*6370*/  @!P0 FFMA.FTZ R12, R7, R5, -R12 ;  /* 0x00000005070c8223 */ /* 0x000fe4000001080c */
[----:B------:R-:W-:Y:S02]  /*6380*/  @!P0 FFMA.FTZ R2, R6, R7, R2 ;  /* 0x0000000706028223 */ /* 0x000fe40000010002 */
[----:B------:R-:W-:Y:S01]  /*6390*/  @!P0 FFMA.FTZ R3, R14, R13, R3 ;  /* 0x0000000d0e038223 */ /* 0x000fe20000010003 */
[----:B------:R-:W-:Y:S01]  /*63a0*/  @!P0 F2FP.BF16.PACK_AB R5, R12, R19 ;  /* 0x000000130c05823e */ /* 0x000fe200000010ff */
[----:B------:R-:W-:Y:S01]  /*63b0*/  @!P0 FFMA.FTZ R4, R15, R16, R4 ;  /* 0x000000100f048223 */ /* 0x000fe20000010004 */
[----:B------:R-:W-:Y:S02]  /*63c0*/  @!P0 F2FP.BF16.PACK_AB R0, R2, R0 ;  /* 0x000000000200823e */ /* 0x000fe400000010ff */
[----:B------:R-:W-:Y:S02]  /*63d0*/  @!P0 MOV R34, R5 ;  /* 0x0000000500228202 */ /* 0x000fe40000000f00 */
[----:B------:R-:W-:Y:S01]  /*63e0*/  @!P0 F2FP.BF16.PACK_AB R3, R4, R3 ;  /* 0x000000030403823e */ /* 0x000fe200000010ff */
[----:B------:R-:W-:Y:S04]  /*63f0*/  @!P0 IMAD.MOV.U32 R10, RZ, RZ, R0 ;  /* 0x000000ffff0a8224 */ /* 0x000fe800078e0000 */
[----:B------:R-:W-:Y:S01]  /*6400*/  @!P0 IMAD.MOV.U32 R11, RZ, RZ, R3 ;  /* 0x000000ffff0b8224 */ /* 0x000fe200078e0003 */
[C---:B----4-:R-:W-:Y:S04]  /*6410*/  LEA R2, P0, R67.reuse, R50, 0x1 ;  /* 0x0000003243027211 */ /* 0x050fe800078008ff */
[----:B---3--:R-:W-:Y:S02]  /*6420*/  LEA.HI.X R3, R67, R51, R93, 0x1, P0 ;  /* 0x0000003343037211 */ /* 0x008fe400000f0c5d */
[C---:B------:R-:W-:Y:S03]  /*6430*/  ISETP.GE.AND P0, PT, R30.reuse, c[0x0][0x1d4], PT ;  /* 0x000075001e007a0c */ /* 0x040fe60003f06270 */
[----:B------:R1:W-:Y:S10]  /*6440*/  ST.E.128 [R2.64], R32 ;  /* 0x0000002002007985 */ /* 0x0003f4000c101d0a */
[----:B------:R-:W-:Y:S05]  /*6450*/  @!P0 IMAD.WIDE R4, R30, 0x2, R50 ;  /* 0x000000021e048825 */ /* 0x000fea00078e0232 */
[----:B------:R1:W-:Y:S02]  /*6460*/  @!P0 ST.E.128 [R4.64], R8 ;  /* 0x0000000804008985 */ /* 0x0003e4000c101d0a */
.L_x_204:
[----:B------:R-:W-:Y:S05]  /*6470*/  BSYNC B0 ;  /* 0x0000000000007941 */ /* 0x000fea0003800000 */
.L_x_203:
[----:B------:R-:W-:Y:S11]  /*6480*/  ISETP.GE.AND P0, PT, R24, c[0x0][0x1d4], PT ;  /* 0x0000750018007a0c */ /* 0x000ff60003f06270 */
[----:B------:R-:W-:Y:S02]  /*6490*/  @!UPT UIADD3 URZ, URZ, URZ, URZ ;  /* 0x0000003f3f3ff290 */ /* 0x000fe4000fffe03f */
[----:B------:R-:W-:-:S05]  /*64a0*/  @P0 BRA `(.L_x_188) ;  /* 0x00000a2000000947 */ /* 0x000fca0003800000 */
[----:B------:R-:W-:Y:S01]  /*64b0*/  LOP3.LUT P1, RZ, R214, 0x8, RZ, 0xc0, !PT ;  /* 0x00000008d6ff7812 */ /* 0x000fe2000782c0ff */
[----:B-1----:R-:W1:Y:S01]  /*64c0*/  LDS.128 R32, [R88+0x6100] ;  /* 0x0061000058207984 */ /* 0x002e620000000c00 */
[----:B------:R-:W-:Y:S02]  /*64d0*/  ISETP.GE.AND P0, PT, R24, c[0x0][0x27c], PT ;  /* 0x00009f0018007a0c */ /* 0x000fe40003f06270 */
[----:B------:R-:W-:Y:S04]  /*64e0*/  SEL R0, R113, R110, !P1 ;  /* 0x0000006e71007207 */ /* 0x000fe80004800000 */
[----:B------:R-:W-:Y:S04]  /*64f0*/  SHF.R.S32.HI R2, RZ, 0x1f, R0 ;  /* 0x0000001fff027819 */ /* 0x000fe80000011400 */
[----:B------:R-:W-:Y:S03]  /*6500*/  LEA.HI R0, R2, R0, RZ, 0x4 ;  /* 0x0000000002007211 */ /* 0x000fe600078f20ff */
[----:B------:R-:W-:Y:S02]  /*6510*/  @!P0 SHF.R.U32.HI R6, RZ, 0x10, R23 ;  /* 0x00000010ff068819 */ /* 0x000fe40000011617 */
[----:B------:R-:W-:Y:S02]  /*6520*/  LEA.HI.SX32 R0, R0, R98, 0x1c ;  /* 0x0000006200007211 */ /* 0x000fe400078fe2ff */
[----:B------:R-:W-:Y:S02]  /*6530*/  @!P0 SHF.R.U64 R4, R40, 0x10, R41 ;  /* 0x0000001028048819 */ /* 0x000fe40000001229 */
[----:B------:R-:W-:Y:S01]  /*6540*/  SHF.R.S32.HI R2, RZ, 0x1f, R0 ;  /* 0x0000001fff027819 */ /* 0x000fe20000011400 */
[----:B------:R-:W-:Y:S01]  /*6550*/  IMAD.SHL.U32 R27, R0, 0x8, RZ ;  /* 0x00000008001b7824 */ /* 0x000fe200078e00ff */
[----:B------:R-:W-:Y:S02]  /*6560*/  @!P0 PRMT R10, R48, 0x5410, R4 ;  /* 0x00005410300a8816 */ /* 0x000fe40000000004 */
[----:B------:R-:W-:Y:S02]  /*6570*/  LEA.HI R0, R2, R0, RZ, 0x3 ;  /* 0x0000000002007211 */ /* 0x000fe400078f18ff */
[----:B------:R-:W-:Y:S02]  /*6580*/  LOP3.LUT R2, R218, 0x38, R27, 0xf8, !PT ;  /* 0x00000038da027812 */ /* 0x000fe400078ef81b */
[--C-:B------:R-:W-:Y:S01]  /*6590*/  @!P0 SHF.R.U64 R7, R42, 0x10, R43.reuse ;  /* 0x000000102a078819 */ /* 0x100fe2000000122b */
[----:B------:R-:W-:Y:S01]  /*65a0*/  IMAD.SHL.U32 R0, R0, 0x200, RZ ;  /* 0x0000020000007824 */ /* 0x000fe200078e00ff */
[----:B------:R-:W-:Y:S02]  /*65b0*/  LOP3.LUT R2, R2, R219, RZ, 0x3c, !PT ;  /* 0x000000db02027212 */ /* 0x000fe400078e3cff */
[----:B------:R-:W-:Y:S02]  /*65c0*/  @!P0 SHF.R.U32.HI R8, RZ, 0x10, R43 ;  /* 0x00000010ff088819 */ /* 0x000fe4000001162b */
[----:B------:R-:W-:Y:S02]  /*65d0*/  LOP3.LUT R0, R0, 0x7ffff000, RZ, 0xc0, !PT ;  /* 0x7ffff00000007812 */ /* 0x000fe400078ec0ff */
[----:B------:R-:W-:Y:S02]  /*65e0*/  @!P0 PRMT R19, R49, 0x5432, R8 ;  /* 0x0000543231138816 */ /* 0x000fe40000000008 */
[----:B------:R-:W-:Y:S02]  /*65f0*/  IADD3 R0, R2, R0, R220 ;  /* 0x0000000002007210 */ /* 0x000fe40007ffe0dc */
[----:B------:R-:W-:Y:S02]  /*6600*/  @!P0 SHF.R.U32.HI R2, RZ, 0x10, R21 ;  /* 0x00000010ff028819 */ /* 0x000fe40000011615 */
[C---:B------:R-:W-:Y:S01]  /*6610*/  @!P0 PRMT R8, R29.reuse, 0x5432, R6 ;  /* 0x000054321d088816 */ /* 0x040fe20000000006 */
[----:B------:R-:W-:Y:S01]  /*6620*/  IMAD.SHL.U32 R0, R0, 0x2, RZ ;  /* 0x0000000200007824 */ /* 0x000fe200078e00ff */
[----:B------:R-:W-:Y:S01]  /*6630*/  @!P0 SHF.R.U64 R3, R22, 0x10, R23 ;  /* 0x0000001016038819 */ /* 0x000fe20000001217 */
[----:B-1----:R-:W-:Y:S01]  /*6640*/  @!P0 IMAD.U32 R6, R32, 0x10000, RZ ;  /* 0x0001000020068824 */ /* 0x002fe200078e00ff */
[----:B------:R-:W-:Y:S02]  /*6650*/  @!P0 SHF.R.U32.HI R5, RZ, 0x10, R41 ;  /* 0x00000010ff058819 */ /* 0x000fe40000011629 */
[----:B------:R1:W2:Y:S01]  /*6660*/  LDS.128 R12, [R0+0x6100] ;  /* 0x00610000000c7984 */ /* 0x0002a20000000c00 */
[----:B------:R-:W-:Y:S02]  /*6670*/  @!P0 PRMT R9, R29, 0x5410, R3 ;  /* 0x000054101d098816 */ /* 0x000fe40000000003 */
[----:B------:R-:W-:Y:S02]  /*6680*/  @!P0 PRMT R17, R48, 0x5432, R5 ;  /* 0x0000543230118816 */ /* 0x000fe40000000005 */
[----:B------:R-:W-:Y:S03]  /*6690*/  @!P0 PRMT R5, R28, 0x5410, R2 ;  /* 0x000054101c058816 */ /* 0x000fe60000000002 */
[C---:B------:R-:W-:Y:S01]  /*66a0*/  @!P0 IMAD.U32 R11, R17.reuse, 0x10000, RZ ;  /* 0x00010000110b8824 */ /* 0x040fe200078e00ff */
[----:B------:R-:W-:Y:S02]  /*66b0*/  @!P0 LOP3.LUT R17, R17, 0xffff0000, RZ, 0xc0, !PT ;  /* 0xffff000011118812 */ /* 0x000fe400078ec0ff */
[----:B-1----:R-:W-:Y:S02]  /*66c0*/  @!P0 SHF.R.U64 R0, R20, 0x10, R21 ;  /* 0x0000001014008819 */ /* 0x002fe40000001215 */
[----:B------:R-:W-:Y:S01]  /*66d0*/  @!P0 PRMT R20, R49, 0x5410, R7 ;  /* 0x0000541031148816 */ /* 0x000fe20000000007 */
[----:B------:R-:W-:Y:S01]  /*66e0*/  @!P0 IMAD.U32 R7, R10, 0x10000, RZ ;  /* 0x000100000a078824 */ /* 0x000fe200078e00ff */
[----:B------:R-:W-:Y:S05]  /*66f0*/  @!P0 PRMT R4, R28, 0x5432, R0 ;  /* 0x000054321c048816 */ /* 0x000fea0000000000 */
[----:B------:R-:W-:Y:S02]  /*6700*/  @!P0 IMAD.U32 R2, R4, 0x10000, RZ ;  /* 0x0001000004028824 */ /* 0x000fe400078e00ff */
[----:B--2---:R-:W-:Y:S02]  /*6710*/  @!P0 IMAD.U32 R0, R12, 0x10000, RZ ;  /* 0x000100000c008824 */ /* 0x004fe400078e00ff */
[----:B------:R-:W-:Y:S02]  /*6720*/  @!P0 IMAD.U32 R3, R13, 0x10000, RZ ;  /* 0x000100000d038824 */ /* 0x000fe400078e00ff */
[C---:B------:R-:W-:Y:S02]  /*6730*/  @!P0 FMUL.FTZ R16, R0.reuse, R7 ;  /* 0x0000000700108220 */ /* 0x040fe40000410000 */
[-C--:B------:R-:W-:Y:S02]  /*6740*/  @!P0 FMUL.FTZ R0, R0, R2.reuse ;  /* 0x0000000200008220 */ /* 0x080fe40000410000 */
[----:B------:R-:W-:Y:S01]  /*6750*/  @!P0 FFMA.FTZ R30, R6, R2, -R16 ;  /* 0x00000002061e8223 */ /* 0x000fe20000010810 */
[----:B------:R-:W-:Y:S01]  /*6760*/  @!P0 LOP3.LUT R2, R12, 0xffff0000, RZ, 0xc0, !PT ;  /* 0xffff00000c028812 */ /* 0x000fe200078ec0ff */
[----:B------:R-:W-:Y:S01]  /*6770*/  @!P0 FFMA.FTZ R0, R7, R6, R0 ;  /* 0x0000000607008223 */ /* 0x000fe20000010000 */
[----:B------:R-:W-:Y:S01]  /*6780*/  @!P0 LOP3.LUT R7, R10, 0xffff0000, RZ, 0xc0, !PT ;  /* 0xffff00000a078812 */ /* 0x000fe200078ec0ff */
[----:B------:R-:W-:Y:S01]  /*6790*/  @!P0 IMAD.U32 R16, R33, 0x10000, RZ ;  /* 0x0001000021108824 */ /* 0x000fe200078e00ff */
[----:B------:R-:W-:Y:S01]  /*67a0*/  @!P0 SHF.L.U32 R6, R5, 0x10, RZ ;  /* 0x0000001005068819 */ /* 0x000fe200000006ff */
[----:B------:R-:W-:Y:S01]  /*67b0*/  @!P0 FMUL.FTZ R18, R3, R11 ;  /* 0x0000000b03128220 */ /* 0x000fe20000410000 */
[----:B------:R-:W-:Y:S02]  /*67c0*/  @!P0 LOP3.LUT R10, R32, 0xffff0000, RZ, 0xc0, !PT ;  /* 0xffff0000200a8812 */ /* 0x000fe400078ec0ff */
[----:B------:R-:W-:Y:S01]  /*67d0*/  @!P0 LOP3.LUT R5, R5, 0xffff0000, RZ, 0xc0, !PT ;  /* 0xffff000005058812 */ /* 0x000fe200078ec0ff */
[-C--:B------:R-:W-:Y:S02]  /*67e0*/  @!P0 FMUL.FTZ R3, R3, R6.reuse ;  /* 0x0000000603038220 */ /* 0x080fe40000410000 */
[----:B------:R-:W-:Y:S01]  /*67f0*/  @!P0 FFMA.FTZ R23, R16, R6, -R18 ;  /* 0x0000000610178223 */ /* 0x000fe20000010812 */
[----:B------:R-:W-:Y:S01]  /*6800*/  @!P0 LOP3.LUT R6, R4, 0xffff0000, RZ, 0xc0, !PT ;  /* 0xffff000004068812 */ /* 0x000fe200078ec0ff */
[----:B------:R-:W-:Y:S01]  /*6810*/  @!P0 FMUL.FTZ R18, R2, R7 ;  /* 0x0000000702128220 */ /* 0x000fe20000410000 */
[----:B------:R-:W-:Y:S03]  /*6820*/  @!P0 LOP3.LUT R4, R13, 0xffff0000, RZ, 0xc0, !PT ;  /* 0xffff00000d048812 */ /* 0x000fe600078ec0ff */
[-C--:B------:R-:W-:Y:S01]  /*6830*/  @!P0 FFMA.FTZ R28, R10, R6.reuse, -R18 ;  /* 0x000000060a1c8223 */ /* 0x080fe20000010812 */
[----:B------:R-:W-:Y:S01]  /*6840*/  @!P0 LOP3.LUT R18, R33, 0xffff0000, RZ, 0xc0, !PT ;  /* 0xffff000021128812 */ /* 0x000fe200078ec0ff */
[----:B------:R-:W-:Y:S02]  /*6850*/  @!P0 FMUL.FTZ R2, R2, R6 ;  /* 0x0000000602028220 */ /* 0x000fe40000410000 */
[C---:B------:R-:W-:Y:S02]  /*6860*/  @!P0 FMUL.FTZ R6, R4.reuse, R17 ;  /* 0x0000001104068220 */ /* 0x040fe40000410000 */
[-C--:B------:R-:W-:Y:S02]  /*6870*/  @!P0 FMUL.FTZ R4, R4, R5.reuse ;  /* 0x0000000504048220 */ /* 0x080fe40000410000 */
[----:B------:R-:W-:Y:S02]  /*6880*/  @!P0 FFMA.FTZ R21, R18, R5, -R6 ;  /* 0x0000000512158223 */ /* 0x000fe40000010806 */
[----:B------:R-:W-:Y:S01]  /*6890*/  @!P0 FFMA.FTZ R2, R7, R10, R2 ;  /* 0x0000000a07028223 */ /* 0x000fe20000010002 */
[----:B------:R-:W-:Y:S01]  /*68a0*/  @!P0 SHF.L.U32 R7, R15, 0x10, RZ ;  /* 0x000000100f078819 */ /* 0x000fe200000006ff */
[----:B------:R-:W-:Y:S01]  /*68b0*/  @!P0 IMAD.U32 R10, R20, 0x10000, RZ ;  /* 0x00010000140a8824 */ /* 0x000fe200078e00ff */
[----:B------:R-:W-:Y:S01]  /*68c0*/  @!P0 F2FP.BF16.PACK_AB R26, R21, R23 ;  /* 0x00000017151a823e */ /* 0x000fe200000010ff */
[----:B------:R-:W-:Y:S01]  /*68d0*/  @!P0 IMAD.U32 R5, R14, 0x10000, RZ ;  /* 0x000100000e058824 */ /* 0x000fe200078e00ff */
[----:B------:R-:W-:Y:S01]  /*68e0*/  @!P0 F2FP.BF16.PACK_AB R23, R28, R30 ;  /* 0x0000001e1c17823e */ /* 0x000fe200000010ff */
[C---:B------:R-:W-:Y:S01]  /*68f0*/  @!P0 IMAD.U32 R6, R9.reuse, 0x10000, RZ ;  /* 0x0001000009068824 */ /* 0x040fe200078e00ff */
[----:B------:R-:W-:Y:S01]  /*6900*/  @!P0 LOP3.LUT R9, R9, 0xffff0000, RZ, 0xc0, !PT ;  /* 0xffff000009098812 */ /* 0x000fe200078ec0ff */
[----:B------:R-:W-:Y:S02]  /*6910*/  @!P0 FFMA.FTZ R3, R11, R16, R3 ;  /* 0x000000100b038223 */ /* 0x000fe40000010003 */
[----:B------:R-:W-:Y:S01]  /*6920*/  @!P0 FFMA.FTZ R4, R17, R18, R4 ;  /* 0x0000001211048223 */ /* 0x000fe20000010004 */
[----:B------:R-:W-:Y:S01]  /*6930*/  @!P0 LOP3.LUT R18, R19, 0xffff0000, RZ, 0xc0, !PT ;  /* 0xffff000013128812 */ /* 0x000fe200078ec0ff */
[----:B------:R-:W-:Y:S02]  /*6940*/  @!P0 IMAD.U32 R11, R34, 0x10000, RZ ;  /* 0x00010000220b8824 */ /* 0x000fe400078e00ff */
[C---:B------:R-:W-:Y:S01]  /*6950*/  @!P0 FMUL.FTZ R17, R5.reuse, R10 ;  /* 0x0000000a05118220 */ /* 0x040fe20000410000 */
[----:B------:R-:W-:Y:S01]  /*6960*/  @!P0 F2FP.BF16.PACK_AB R3, R4, R3 ;  /* 0x000000030403823e */ /* 0x000fe200000010ff */
[-C--:B------:R-:W-:Y:S02]  /*6970*/  @!P0 FMUL.FTZ R5, R5, R6.reuse ;  /* 0x0000000605058220 */ /* 0x080fe40000410000 */
[----:B------:R-:W-:Y:S01]  /*6980*/  @!P0 IMAD.U32 R16, R19, 0x10000, RZ ;  /* 0x0001000013108824 */ /* 0x000fe200078e00ff */
[----:B------:R-:W-:Y:S01]  /*6990*/  @!P0 LOP3.LUT R19, R35, 0xffff0000, RZ, 0xc0, !PT ;  /* 0xffff000023138812 */ /* 0x000fe200078ec0ff */
[----:B------:R-:W-:Y:S02]  /*69a0*/  @!P0 FFMA.FTZ R29, R11, R6, -R17 ;  /* 0x000000060b1d8223 */ /* 0x000fe40000010811 */
[----:B------:R-:W-:Y:S02]  /*69b0*/  @!P0 FFMA.FTZ R5, R10, R11, R5 ;  /* 0x0000000b0a058223 */ /* 0x000fe40000010005 */
[C---:B------:R-:W-:Y:S01]  /*69c0*/  @!P0 IMAD.U32 R6, R8.reuse, 0x10000, RZ ;  /* 0x0001000008068824 */ /* 0x040fe200078e00ff */
[----:B------:R-:W-:Y:S01]  /*69d0*/  @!P0 LOP3.LUT R8, R8, 0xffff0000, RZ, 0xc0, !PT ;  /* 0xffff000008088812 */ /* 0x000fe200078ec0ff */
[----:B------:R-:W-:Y:S02]  /*69e0*/  @!P0 IMAD.U32 R17, R35, 0x10000, RZ ;  /* 0x0001000023118824 */ /* 0x000fe400078e00ff */
[C---:B------:R-:W-:Y:S02]  /*69f0*/  @!P0 FMUL.FTZ R10, R7.reuse, R16 ;  /* 0x00000010070a8220 */ /* 0x040fe40000410000 */
[-C--:B------:R-:W-:Y:S02]  /*6a00*/  @!P0 FMUL.FTZ R7, R7, R6.reuse ;  /* 0x0000000607078220 */ /* 0x080fe40000410000 */
[----:B------:R-:W-:Y:S01]  /*6a10*/  @!P0 FFMA.FTZ R22, R17, R6, -R10 ;  /* 0x0000000611168223 */ /* 0x000fe2000001080a */
[----:B------:R-:W-:Y:S01]  /*6a20*/  @!P0 LOP3.LUT R6, R15, 0xffff0000, RZ, 0xc0, !PT ;  /* 0xffff00000f068812 */ /* 0x000fe200078ec0ff */
[----:B------:R-:W-:Y:S02]  /*6a30*/  @!P0 IMAD.MOV.U32 R32, RZ, RZ, R23 ;  /* 0x000000ffff208224 */ /* 0x000fe400078e0017 */
[----:B------:R-:W-:Y:S02]  /*6a40*/  @!P0 IMAD.MOV.U32 R33, RZ, RZ, R26 ;  /* 0x000000ffff218224 */ /* 0x000fe400078e001a */
[----:B------:R-:W-:Y:S02]  /*6a50*/  @!P0 FMUL.FTZ R10, R6, R18 ;  /* 0x00000012060a8220 */ /* 0x000fe40000410000 */
[----:B------:R-:W-:Y:S02]  /*6a60*/  @!P0 IMAD.MOV.U32 R13, RZ, RZ, R3 ;  /* 0x000000ffff0d8224 */ /* 0x000fe400078e0003 */
[-C--:B------:R-:W-:Y:S01]  /*6a70*/  @!P0 FFMA.FTZ R11, R19, R8.reuse, -R10 ;  /* 0x00000008130b8223 */ /* 0x080fe2000001080a */
[----:B------:R-:W-:Y:S01]  /*6a80*/  @!P0 LOP3.LUT R10, R20, 0xffff0000, RZ, 0xc0, !PT ;  /* 0xffff0000140a8812 */ /* 0x000fe200078ec0ff */
[----:B------:R-:W-:Y:S01]  /*6a90*/  @!P0 FMUL.FTZ R8, R6, R8 ;  /* 0x0000000806088220 */ /* 0x000fe20000410000 */
[----:B------:R-:W-:Y:S02]  /*6aa0*/  @!P0 LOP3.LUT R6, R14, 0xffff0000, RZ, 0xc0, !PT ;  /* 0xffff00000e068812 */ /* 0x000fe400078ec0ff */
[----:B------:R-:W-:Y:S02]  /*6ab0*/  @!P0 F2FP.BF16.PACK_AB R22, R11, R22 ;  /* 0x000000160b16823e */ /* 0x000fe400000010ff */
[----:B------:R-:W-:Y:S01]  /*6ac0*/  @!P0 LOP3.LUT R11, R34, 0xffff0000, RZ, 0xc0, !PT ;  /* 0xffff0000220b8812 */ /* 0x000fe200078ec0ff */
[C---:B------:R-:W-:Y:S01]  /*6ad0*/  @!P0 FMUL.FTZ R20, R6.reuse, R10 ;  /* 0x0000000a06148220 */ /* 0x040fe20000410000 */
[----:B------:R-:W-:Y:S01]  /*6ae0*/  @!P0 MOV R35, R22 ;  /* 0x0000001600238202 */ /* 0x000fe20000000f00 */
[-C--:B------:R-:W-:Y:S02]  /*6af0*/  @!P0 FMUL.FTZ R6, R6, R9.reuse ;  /* 0x0000000906068220 */ /* 0x080fe40000410000 */
[----:B------:R-:W-:Y:S01]  /*6b00*/  @!P0 FFMA.FTZ R28, R11, R9, -R20 ;  /* 0x000000090b1c8223 */ /* 0x000fe20000010814 */
[----:B----4-:R-:W-:Y:S01]  /*6b10*/  LEA R20, P1, R66, R50, 0x1 ;  /* 0x0000003242147211 */ /* 0x010fe200078208ff */
[----:B------:R-:W-:Y:S01]  /*6b20*/  @!P0 FFMA.FTZ R6, R10, R11, R6 ;  /* 0x0000000b0a068223 */ /* 0x000fe20000010006 */
[----:B------:R-:W-:Y:S01]  /*6b30*/  @!P0 F2FP.BF16.PACK_AB R9, R2, R0 ;  /* 0x000000000209823e */ /* 0x000fe200000010ff */
[----:B------:R-:W-:Y:S01]  /*6b40*/  @!P0 FFMA.FTZ R7, R16, R17, R7 ;  /* 0x0000001110078223 */ /* 0x000fe20000010007 */
[----:B------:R-:W-:Y:S01]  /*6b50*/  @!P0 F2FP.BF16.PACK_AB R10, R28, R29 ;  /* 0x0000001d1c0a823e */ /* 0x000fe200000010ff */
[----:B------:R-:W-:Y:S01]  /*6b60*/  @!P0 FFMA.FTZ R8, R18, R19, R8 ;  /* 0x0000001312088223 */ /* 0x000fe20000010008 */
[----:B---3--:R-:W-:Y:S01]  /*6b70*/  LEA.HI.X R21, R66, R51, R92, 0x1, P1 ;  /* 0x0000003342157211 */ /* 0x008fe200008f0c5c */
[----:B------:R-:W-:Y:S01]  /*6b80*/  @!P0 IMAD.MOV.U32 R12, RZ, RZ, R9 ;  /* 0x000000ffff0c8224 */ /* 0x000fe200078e0009 */
[----:B------:R-:W-:Y:S01]  /*6b90*/  @!P0 F2FP.BF16.PACK_AB R2, R6, R5 ;  /* 0x000000050602823e */ /* 0x000fe200000010ff */
[----:B------:R-:W-:Y:S01]  /*6ba0*/  @!P0 IMAD.MOV.U32 R34, RZ, RZ, R10 ;  /* 0x000000ffff228224 */ /* 0x000fe200078e000a */
[----:B------:R-:W-:Y:S03]  /*6bb0*/  @!P0 F2FP.BF16.PACK_AB R0, R8, R7 ;  /* 0x000000070800823e */ /* 0x000fe600000010ff */
[----:B------:R-:W-:Y:S01]  /*6bc0*/  @!P0 IMAD.MOV.U32 R14, RZ, RZ, R2 ;  /* 0x000000ffff0e8224 */ /* 0x000fe200078e0002 */
[----:B------:R1:W-:Y:S01]  /*6bd0*/  ST.E.128 [R20.64], R32 ;  /* 0x0000002014007985 */ /* 0x0003e2000c101d0a */
[----:B------:R-:W-:Y:S01]  /*6be0*/  @!P0 IMAD.MOV.U32 R15, RZ, RZ, R0 ;  /* 0x000000ffff0f8224 */ /* 0x000fe200078e0000 */
[----:B------:R-:W-:Y:S11]  /*6bf0*/  ISETP.GE.AND P0, PT, R27, c[0x0][0x1d4], PT ;  /* 0x000075001b007a0c */ /* 0x000ff60003f06270 */
[----:B------:R-:W-:Y:S02]  /*6c00*/  @!UPT UIADD3 URZ, URZ, URZ, URZ ;  /* 0x0000003f3f3ff290 */ /* 0x000fe4000fffe03f */
[----:B------:R-:W-:-:S05]  /*6c10*/  @P0 BRA `(.L_x_188) ;  /* 0x000002b000000947 */ /* 0x000fca0003800000 */
[C---:B------:R-:W-:Y:S04]  /*6c20*/  LEA R2, P0, R27.reuse, R50, 0x1 ;  /* 0x000000321b027211 */ /* 0x040fe800078008ff */
[----:B------:R-:W-:Y:S05]  /*6c30*/  LEA.HI.X.SX32 R3, R27, R51, 0x1, P0 ;  /* 0x000000331b037211 */ /* 0x000fea00000f0eff */
[----:B------:R2:W-:Y:S01]  /*6c40*/  ST.E.128 [R2.64], R12 ;  /* 0x0000000c02007985 */ /* 0x0005e2000c101d0a */
[----:B------:R-:W-:-:S05]  /*6c50*/  BRA `(.L_x_188) ;  /* 0x0000027000007947 */ /* 0x000fca0003800000 */
.L_x_184:
[----:B------:R1:W2:Y:S01]  /*6c60*/  SHFL.IDX PT, R3, R46, RZ, 0x1c1f ;  /* 0x001c1fff2e037589 */ /* 0x0002a200000e0000 */
[----:B------:R-:W-:Y:S03]  /*6c70*/  IMAD.IADD R0, R60, 0x1, -R57 ;  /* 0x000000013c007824 */ /* 0x000fe600078e0a39 */
[----:B------:R1:W3:Y:S02]  /*6c80*/  SHFL.IDX PT, R2, R48, RZ, 0x1c1f ;  /* 0x001c1fff30027589 */ /* 0x0002e400000e0000 */
[----:B------:R-:W-:Y:S04]  /*6c90*/  IMNMX R56, R0, 0x40, PT ;  /* 0x0000004000387817 */ /* 0x000fe80003800200 */
[----:B------:R-:W-:Y:S11]  /*6ca0*/  ISETP.GT.AND P0, PT, R56, R212, PT ;  /* 0x000000d43800720c */ /* 0x000ff60003f04270 */
[----:B------:R-:W-:Y:S02]  /*6cb0*/  @!UPT UIADD3 URZ, URZ, URZ, URZ ;  /* 0x0000003f3f3ff290 */ /* 0x000fe4000fffe03f */
[----:B------:R-:W-:-:S05]  /*6cc0*/  @!P0 BRA `(.L_x_188) ;  /* 0x0000020000008947 */ /* 0x000fca0003800000 */
[----:B------:R-:W-:Y:S02]  /*6cd0*/  ISETP.GE.AND P1, PT, R102, c[0x0][0x1d4], PT ;  /* 0x0000750066007a0c */ /* 0x000fe40003f26270 */
[----:B------:R-:W-:Y:S02]  /*6ce0*/  ISETP.GE.AND P3, PT, R206, c[0x0][0x1d4], PT ;  /* 0x00007500ce007a0c */ /* 0x000fe40003f66270 */
[C---:B------:R-:W-:Y:S09]  /*6cf0*/  ISETP.GE.AND P2, PT, R205.reuse, c[0x0][0x1d4], PT ;  /* 0x00007500cd007a0c */ /* 0x040ff20003f46270 */
[----:B------:R-:W4:Y:S01]  /*6d00*/  @!P1 LDS.128 R12, [R202+0x6000] ;  /* 0x00600000ca0c9984 */ /* 0x000f220000000c00 */
[CC--:B---3--:R-:W-:Y:S04]  /*6d10*/  @!P1 LEA R4, P0, R102.reuse, R2.reuse, 0x1 ;  /* 0x0000000266049211 */ /* 0x0c8fe800078008ff */
[-C--:B--2---:R-:W-:Y:S02]  /*6d20*/  @!P1 LEA.HI.X R5, R102, R3.reuse, R103, 0x1, P0 ;  /* 0x0000000366059211 */ /* 0x084fe400000f0c67 */
[CC--:B------:R-:W-:Y:S04]  /*6d30*/  @!P3 LEA R8, P0, R206.reuse, R2.reuse, 0x1 ;  /* 0x00000002ce08b211 */ /* 0x0c0fe800078008ff */
[-C--:B------:R-:W-:Y:S02]  /*6d40*/  @!P3 LEA.HI.X R9, R206, R3.reuse, R223, 0x1, P0 ;  /* 0x00000003ce09b211 */ /* 0x080fe400000f0cdf */
[CC--:B------:R-:W-:Y:S04]  /*6d50*/  @!P2 LEA R6, P0, R205.reuse, R2.reuse, 0x1 ;  /* 0x00000002cd06a211 */ /* 0x0c0fe800078008ff */
[-C--:B------:R-:W-:Y:S02]  /*6d60*/  @!P2 LEA.HI.X R7, R205, R3.reuse, R222, 0x1, P0 ;  /* 0x00000003cd07a211 */ /* 0x080fe400000f0cde */
[----:B------:R-:W-:Y:S11]  /*6d70*/  ISETP.GE.AND P0, PT, R25, c[0x0][0x1d4], PT ;  /* 0x0000750019007a0c */ /* 0x000ff60003f06270 */
[----:B------:R-:W-:Y:S02]  /*6d80*/  @!UPT UIADD3 URZ, URZ, URZ, URZ ;  /* 0x0000003f3f3ff290 */ /* 0x000fe4000fffe03f */
[----:B------:R-:W-:Y:S01]  /*6d90*/  @!P0 IMAD.SHL.U32 R0, R216, 0x8, RZ ;  /* 0x00000008d8008824 */ /* 0x000fe200078e00ff */
[----:B----4-:R2:W-:Y:S04]  /*6da0*/  @!P1 ST.E.128 [R4.64], R12 ;  /* 0x0000000c04009985 */ /* 0x0105e8000c101d0a */
[----:B------:R-:W3:Y:S01]  /*6db0*/  @!P0 LDS.128 R12, [R203+0x6000] ;  /* 0x00600000cb0c8984 */ /* 0x000ee20000000c00 */
[--C-:B--2---:R-:W-:Y:S05]  /*6dc0*/  @!P0 IMAD.WIDE R4, R0, 0x2, R2.reuse ;  /* 0x0000000200048825 */ /* 0x104fea00078e0202 */
[----:B---3--:R2:W-:Y:S01]  /*6dd0*/  @!P0 ST.E.128 [R4.64], R12 ;  /* 0x0000000c04008985 */ /* 0x0085e2000c101d0a */
[----:B------:R-:W-:Y:S11]  /*6de0*/  ISETP.GE.AND P0, PT, R24, c[0x0][0x1d4], PT ;  /* 0x0000750018007a0c */ /* 0x000ff60003f06270 */
[----:B------:R-:W-:Y:S02]  /*6df0*/  @!UPT UIADD3 URZ, URZ, URZ, URZ ;  /* 0x0000003f3f3ff290 */ /* 0x000fe4000fffe03f */
[----:B------:R-:W3:Y:S01]  /*6e00*/  @!P0 LDS.128 R16, [R202+0x8000] ;  /* 0x00800000ca108984 */ /* 0x000ee20000000c00 */
[----:B------:R-:W-:Y:S04]  /*6e10*/  @!P0 IMAD.SHL.U32 R0, R215, 0x8, RZ ;  /* 0x00000008d7008824 */ /* 0x000fe800078e00ff */
[----:B--2---:R-:W-:Y:S05]  /*6e20*/  @!P0 IMAD.WIDE R4, R0, 0x2, R2 ;  /* 0x0000000200048825 */ /* 0x004fea00078e0202 */
[----:B---3--:R-:W-:Y:S01]  /*6e30*/  @!P0 ST.E.128 [R4.64], R16 ;  /* 0x0000001004008985 */ /* 0x008fe2000c101d0a */
[C---:B------:R-:W-:Y:S03]  /*6e40*/  ISETP.GE.AND P0, PT, R204.reuse, c[0x0][0x1d4], PT ;  /* 0x00007500cc007a0c */ /* 0x040fe60003f06270 */
[----:B------:R-:W2:Y:S10]  /*6e50*/  @!P3 LDS.128 R12, [R203+0x8000] ;  /* 0x00800000cb0cb984 */ /* 0x000eb40000000c00 */
[C---:B------:R-:W-:Y:S04]  /*6e60*/  @!P0 LEA R2, P1, R204.reuse, R2, 0x1 ;  /* 0x00000002cc028211 */ /* 0x040fe800078208ff */
[----:B------:R-:W-:Y:S01]  /*6e70*/  @!P0 LEA.HI.X R3, R204, R3, R221, 0x1, P1 ;  /* 0x00000003cc038211 */ /* 0x000fe200008f0cdd */
[----:B--2---:R-:W-:Y:S04]  /*6e80*/  @!P3 ST.E.128 [R8.64], R12 ;  /* 0x0000000c0800b985 */ /* 0x004fe8000c101d0a */
[----:B------:R-:W2:Y:S04]  /*6e90*/  @!P2 LDS.128 R8, [R202+0xa000] ;  /* 0x00a00000ca08a984 */ /* 0x000ea80000000c00 */
[----:B--2---:R-:W-:Y:S04]  /*6ea0*/  @!P2 ST.E.128 [R6.64], R8 ;  /* 0x000000080600a985 */ /* 0x004fe8000c101d0a */
[----:B------:R-:W2:Y:S04]  /*6eb0*/  @!P0 LDS.128 R4, [R203+0xa000] ;  /* 0x00a00000cb048984 */ /* 0x000ea80000000c00 */
[----:B--2---:R2:W-:Y:S02]  /*6ec0*/  @!P0 ST.E.128 [R2.64], R4 ;  /* 0x0000000402008985 */ /* 0x0045e4000c101d0a */
.L_x_188:
[----:B------:R-:W-:Y:S05]  /*6ed0*/  BSYNC B1 ;  /* 0x0000000000017941 */ /* 0x000fea0003800000 */
.L_x_183:
[----:B------:R-:W-:Y:S01]  /*6ee0*/  IMAD.IADD R0, R108, 0x1, -R57 ;  /* 0x000000016c007824 */ /* 0x000fe200078e0a39 */
[----:B-123-5:R-:W-:Y:S01]  /*6ef0*/  LEA R2, P0, R53, R64, 0x6 ;  /* 0x0000004035027211 */ /* 0x02efe200078030ff */
[----:B------:R-:W-:Y:S01]  /*6f00*/  IMAD R6, R58, c[0x0][0x208], RZ ;  /* 0x000082003a067a24 */ /* 0x000fe200078e02ff */
[----:B------:R-:W-:Y:S01]  /*6f10*/  BSSY B0, `(.L_x_205) ;  /* 0x0000051000007945 */ /* 0x000fe20003800000 */
[----:B------:R-:W-:Y:S01]  /*6f20*/  IMAD.WIDE.U32 R4, R55, c[0x0][0x208], RZ ;  /* 0x0000820037047a25 */ /* 0x000fe200078e00ff */
[----:B------:R-:W-:Y:S02]  /*6f30*/  LEA.HI.X.SX32 R3, R53, R65, 0x6, P0 ;  /* 0x0000004135037211 */ /* 0x000fe400000f36ff */
[----:B------:R-:W-:Y:S01]  /*6f40*/  ISETP.GE.AND P0, PT, R0, 0x21, PT ;  /* 0x000000210000780c */ /* 0x000fe20003f06270 */
[----:B------:R-:W-:Y:S04]  /*6f50*/  IMAD R6, R55, c[0x0][0x20c], R6 ;  /* 0x0000830037067a24 */ /* 0x000fe800078e0206 */
[----:B------:R-:W-:Y:S02]  /*6f60*/  IMAD.IADD R5, R5, 0x1, R6 ;  /* 0x0000000105057824 */ /* 0x000fe400078e0206 */
[----:B------:R-:W-:Y:S02]  /*6f70*/  IMAD R6, R59, c[0x0][0x218], RZ ;  /* 0x000086003b067a24 */ /* 0x000fe400078e02ff */
[----:B------:R-:W-:Y:S04]  /*6f80*/  IMAD.WIDE.U32 R4, R54, c[0x0][0x218], R4 ;  /* 0x0000860036047a25 */ /* 0x000fe800078e0004 */
[----:B------:R-:W-:Y:S01]  /*6f90*/  @P0 IADD3 R9, P1, R2, 0x20, RZ ;  /* 0x0000002002090810 */ /* 0x000fe20007f3e0ff */
[----:B------:R-:W-:Y:S03]  /*6fa0*/  IMAD R6, R54, c[0x0][0x21c], R6 ;  /* 0x0000870036067a24 */ /* 0x000fe600078e0206 */
[----:B------:R-:W-:Y:S02]  /*6fb0*/  @P0 IADD3.X R12, RZ, R3, RZ, P1, !PT ;  /* 0x00000003ff0c0210 */ /* 0x000fe40000ffe4ff */
[----:B------:R-:W-:Y:S04]  /*6fc0*/  IADD3 R8, P1, R82, R4, RZ ;  /* 0x0000000452087210 */ /* 0x000fe80007f3e0ff */
[----:B------:R-:W-:Y:S02]  /*6fd0*/  IADD3.X R11, R104, R5, R6, P1, !PT ;  /* 0x00000005680b7210 */ /* 0x000fe40000ffe406 */
[----:B------:R-:W-:Y:S11]  /*6fe0*/  ISETP.GE.AND P1, PT, R0, 0x1, PT ;  /* 0x000000010000780c */ /* 0x000ff60003f26270 */
[----:B------:R-:W-:Y:S02]  /*6ff0*/  @!UPT UIADD3 URZ, URZ, URZ, URZ ;  /* 0x0000003f3f3ff290 */ /* 0x000fe4000fffe03f */
[----:B------:R-:W-:Y:S01]  /*7000*/  @P1 MOV R4, R62 ;  /* 0x0000003e00041202 */ /* 0x000fe20000000f00 */
[----:B------:R-:W-:Y:S02]  /*7010*/  @P1 IMAD.MOV.U32 R5, RZ, RZ, R61 ;  /* 0x000000ffff051224 */ /* 0x000fe400078e003d */
[----:B------:R-:W-:Y:S01]  /*7020*/  @P1 IMAD R0, R3, c[0x0][0x258], RZ ;  /* 0x0000960003001a24 */ /* 0x000fe200078e02ff */
[----:B------:R-:W-:Y:S01]  /*7030*/  @P0 MOV R3, R61 ;  /* 0x0000003d00030202 */ /* 0x000fe20000000f00 */
[C---:B------:R-:W-:Y:S04]  /*7040*/  @P1 IMAD.WIDE.U32 R4, R2.reuse, c[0x0][0x258], R4 ;  /* 0x0000960002041a25 */ /* 0x040fe800078e0004 */
[----:B------:R-:W-:Y:S01]  /*7050*/  @P1 IMAD R2, R2, c[0x0][0x25c], R0 ;  /* 0x0000970002021a24 */ /* 0x000fe200078e0200 */
[----:B------:R-:W-:Y:S01]  /*7060*/  @P1 LEA R6, P2, R4, c[0x0][0x250], 0x1 ;  /* 0x0000940004061a11 */ /* 0x000fe200078408ff */
[----:B------:R-:W-:Y:S03]  /*7070*/  @P0 IMAD R0, R12, c[0x0][0x258], RZ ;  /* 0x000096000c000a24 */ /* 0x000fe600078e02ff */
[----:B------:R-:W-:Y:S01]  /*7080*/  @P1 IADD3 R2, R5, R2, RZ ;  /* 0x0000000205021210 */ /* 0x000fe20007ffe0ff */
[C---:B------:R-:W-:Y:S03]  /*7090*/  @P0 IMAD R0, R9.reuse, c[0x0][0x25c], R0 ;  /* 0x0000970009000a24 */ /* 0x040fe600078e0200 */
[----:B------:R-:W-:Y:S01]  /*70a0*/  @P1 LEA.HI.X R7, R4, c[0x0][0x254], R2, 0x1, P2 ;  /* 0x0000950004071a11 */ /* 0x000fe200010f0c02 */
[----:B------:R-:W-:Y:S01]  /*70b0*/  @P0 IMAD.MOV.U32 R2, RZ, RZ, R62 ;  /* 0x000000ffff020224 */ /* 0x000fe200078e003e */
[C---:B------:R-:W-:Y:S03]  /*70c0*/  LEA R10, P2, R8.reuse, c[0x0][0x1f8], 0x1 ;  /* 0x00007e00080a7a11 */ /* 0x040fe600078408ff */
[----:B------:R-:W-:Y:S01]  /*70d0*/  @!PT LDS RZ, [RZ] ;  /* 0x00000000fffff984 */ /* 0x000fe20000000800 */
[----:B------:R-:W-:Y:S01]  /*70e0*/  @!PT LDS RZ, [RZ] ;  /* 0x00000000fffff984 */ /* 0x000fe20000000800 */
[----:B------:R-:W-:Y:S01]  /*70f0*/  @!PT LDS RZ, [RZ] ;  /* 0x00000000fffff984 */ /* 0x000fe20000000800 */
[----:B------:R1:W-:Y:S01]  /*7100*/  @P1 LDGSTS.E.BYPASS.LTC128B.128 [R192+0x100], [R6.64], !P6 ;  /* 0x0010000006c01fae */ /* 0x0003e2000f101d4a */
[----:B------:R-:W-:Y:S01]  /*7110*/  @P0 IMAD.WIDE.U32 R2, R9, c[0x0][0x258], R2 ;  /* 0x0000960009020a25 */ /* 0x000fe200078e0002 */
[----:B------:R-:W-:Y:S02]  /*7120*/  LEA.HI.X R11, R8, c[0x0][0x1fc], R11, 0x1, P2 ;  /* 0x00007f00080b7a11 */ /* 0x000fe400010f0c0b */
[----:B------:R1:W-:Y:S01]  /*7130*/  @P1 LDGSTS.E.BYPASS.LTC128B.128 [R192+0x2100], [R6.64+0x80], !P5 ;  /* 0x0210008006c01fae */ /* 0x0003e2000e901d4a */
[----:B------:R-:W-:Y:S01]  /*7140*/  @P0 IMAD.IADD R0, R3, 0x1, R0 ;  /* 0x0000000103000824 */ /* 0x000fe200078e0200 */
[C---:B------:R-:W-:Y:S02]  /*7150*/  @P0 LEA R4, P2, R2.reuse, c[0x0][0x250], 0x1 ;  /* 0x0000940002040a11 */ /* 0x040fe400078408ff */
[----:B------:R1:W-:Y:S02]  /*7160*/  @P1 LDGSTS.E.BYPASS.LTC128B.128 [R192+0x4100], [R6.64+0x100], !P4 ;  /* 0x0410010006c01fae */ /* 0x0003e4000e101d4a */
[----:B------:R-:W-:Y:S02]  /*7170*/  @P0 LEA.HI.X R5, R2, c[0x0][0x254], R0, 0x1, P2 ;  /* 0x0000950002050a11 */ /* 0x000fe400010f0c00 */
[----:B------:R1:W2:Y:S04]  /*7180*/  SHFL.IDX PT, R2, R10, RZ, 0x1c1f ;  /* 0x001c1fff0a027589 */ /* 0x0002a800000e0000 */
[----:B------:R1:W-:Y:S04]  /*7190*/  @P0 LDGSTS.E.BYPASS.LTC128B.128 [R192+0x1100], [R4.64], !P6 ;  /* 0x0110000004c00fae */ /* 0x0003e8000f101d4a */
[----:B------:R1:W-:Y:S04]  /*71a0*/  @P0 LDGSTS.E.BYPASS.LTC128B.128 [R192+0x3100], [R4.64+0x80], !P5 ;  /* 0x0310008004c00fae */ /* 0x0003e8000e901d4a */
[----:B------:R1:W-:Y:S01]  /*71b0*/  @P0 LDGSTS.E.BYPASS.LTC128B.128 [R192+0x5100], [R4.64+0x100], !P4 ;  /* 0x0510010004c00fae */ /* 0x0003e2000e101d4a */
[----:B------:R-:W-:Y:S03]  /*71c0*/  ISETP.GT.AND P0, PT, R56, R212, PT ;  /* 0x000000d43800720c */ /* 0x000fe60003f04270 */
[----:B------:R-:W0:Y:S04]  /*71d0*/  LDGDEPBAR ;  /* 0x00000000000079af */ /* 0x000e280000000000 */
[----:B------:R1:W3:Y:S01]  /*71e0*/  SHFL.IDX PT, R3, R11, RZ, 0x1c1f ;  /* 0x001c1fff0b037589 */ /* 0x0002e200000e0000 */
[----:B------:R-:W-:Y:S04]  /*71f0*/  DEPBAR.LE SB0, 0x0 ;  /* 0x000080000000791a */ /* 0x000fe80000000000 */
[----:B------:R-:W-:Y:S06]  /*7200*/  BAR.SYNC.DEFER_BLOCKING 0x0 ;  /* 0x0000000000007b1d */ /* 0x000fec0000010000 */
[----:B------:R-:W-:-:S05]  /*7210*/  @!P0 BRA `(.L_x_206) ;  /* 0x0000020000008947 */ /* 0x000fca0003800000 */
[----:B-123--:R-:W-:Y:S02]  /*7220*/  ISETP.GE.AND P1, PT, R102, c[0x0][0x1d4], PT ;  /* 0x0000750066007a0c */ /* 0x00efe40003f26270 */
[----:B------:R-:W-:Y:S02]  /*7230*/  ISETP.GE.AND P3, PT, R206, c[0x0][0x1d4], PT ;  /* 0x00007500ce007a0c */ /* 0x000fe40003f66270 */
[C---:B------:R-:W-:Y:S09]  /*7240*/  ISETP.GE.AND P2, PT, R205.reuse, c[0x0][0x1d4], PT ;  /* 0x00007500cd007a0c */ /* 0x040ff20003f46270 */
[----:B------:R-:W1:Y:S01]  /*7250*/  @!P1 LDS.128 R12, [R202] ;  /* 0x00000000ca0c9984 */ /* 0x000e620000000c00 */
[CC--:B------:R-:W-:Y:S04]  /*7260*/  @!P1 LEA R4, P0, R102.reuse, R2.reuse, 0x1 ;  /* 0x0000000266049211 */ /* 0x0c0fe800078008ff */
[-C--:B------:R-:W-:Y:S02]  /*7270*/  @!P1 LEA.HI.X R5, R102, R3.reuse, R103, 0x1, P0 ;  /* 0x0000000366059211 */ /* 0x080fe400000f0c67 */
[CC--:B------:R-:W-:Y:S04]  /*7280*/  @!P3 LEA R8, P0, R206.reuse, R2.reuse, 0x1 ;  /* 0x00000002ce08b211 */ /* 0x0c0fe800078008ff */
[-C--:B------:R-:W-:Y:S02]  /*7290*/  @!P3 LEA.HI.X R9, R206, R3.reuse, R223, 0x1, P0 ;  /* 0x00000003ce09b211 */ /* 0x080fe400000f0cdf */
[CC--:B------:R-:W-:Y:S04]  /*72a0*/  @!P2 LEA R6, P0, R205.reuse, R2.reuse, 0x1 ;  /* 0x00000002cd06a211 */ /* 0x0c0fe800078008ff */
[-C--:B------:R-:W-:Y:S02]  /*72b0*/  @!P2 LEA.HI.X R7, R205, R3.reuse, R222, 0x1, P0 ;  /* 0x00000003cd07a211 */ /* 0x080fe400000f0cde */
[----:B------:R-:W-:Y:S11]  /*72c0*/  ISETP.GE.AND P0, PT, R25, c[0x0][0x1d4], PT ;  /* 0x0000750019007a0c */ /* 0x000ff60003f06270 */
[----:B------:R-:W-:Y:S02]  /*72d0*/  @!UPT UIADD3 URZ, URZ, URZ, URZ ;  /* 0x0000003f3f3ff290 */ /* 0x000fe4000fffe03f */
[----:B------:R-:W-:Y:S01]  /*72e0*/  @!P0 IMAD.SHL.U32 R0, R216, 0x8, RZ ;  /* 0x00000008d8008824 */ /* 0x000fe200078e00ff */
[----:B-1----:R1:W-:Y:S04]  /*72f0*/  @!P1 ST.E.128 [R4.64], R12 ;  /* 0x0000000c04009985 */ /* 0x0023e8000c101d0a */
[----:B------:R-:W2:Y:S01]  /*7300*/  @!P0 LDS.128 R12, [R203] ;  /* 0x00000000cb0c8984 */ /* 0x000ea20000000c00 */
[--C-:B-1----:R-:W-:Y:S05]  /*7310*/  @!P0 IMAD.WIDE R4, R0, 0x2, R2.reuse ;  /* 0x0000000200048825 */ /* 0x102fea00078e0202 */
[----:B--2---:R1:W-:Y:S01]  /*7320*/  @!P0 ST.E.128 [R4.64], R12 ;  /* 0x0000000c04008985 */ /* 0x0043e2000c101d0a */
[----:B------:R-:W-:Y:S11]  /*7330*/  ISETP.GE.AND P0, PT, R24, c[0x0][0x1d4], PT ;  /* 0x0000750018007a0c */ /* 0x000ff60003f06270 */
[----:B------:R-:W-:Y:S02]  /*7340*/  @!UPT UIADD3 URZ, URZ, URZ, URZ ;  /* 0x0000003f3f3ff290 */ /* 0x000fe4000fffe03f */
[----:B------:R-:W2:Y:S01]  /*7350*/  @!P0 LDS.128 R16, [R202+0x2000] ;  /* 0x00200000ca108984 */ /* 0x000ea20000000c00 */
[----:B------:R-:W-:Y:S04]  /*7360*/  @!P0 IMAD.SHL.U32 R0, R215, 0x8, RZ ;  /* 0x00000008d7008824 */ /* 0x000fe800078e00ff */
[----:B-1----:R-:W-:Y:S05]  /*7370*/  @!P0 IMAD.WIDE R4, R0, 0x2, R2 ;  /* 0x0000000200048825 */ /* 0x002fea00078e0202 */
[----:B--2---:R-:W-:Y:S01]  /*7380*/  @!P0 ST.E.128 [R4.64], R16 ;  /* 0x0000001004008985 */ /* 0x004fe2000c101d0a */
[C---:B------:R-:W-:Y:S03]  /*7390*/  ISETP.GE.AND P0, PT, R204.reuse, c[0x0][0x1d4], PT ;  /* 0x00007500cc007a0c */ /* 0x040fe60003f06270 */
[----:B------:R-:W1:Y:S10]  /*73a0*/  @!P3 LDS.128 R12, [R203+0x2000] ;  /* 0x00200000cb0cb984 */ /* 0x000e740000000c00 */
[C---:B------:R-:W-:Y:S04]  /*73b0*/  @!P0 LEA R2, P1, R204.reuse, R2, 0x1 ;  /* 0x00000002cc028211 */ /* 0x040fe800078208ff */
[----:B------:R-:W-:Y:S01]  /*73c0*/  @!P0 LEA.HI.X R3, R204, R3, R221, 0x1, P1 ;  /* 0x00000003cc038211 */ /* 0x000fe200008f0cdd */
[----:B-1----:R-:W-:Y:S04]  /*73d0*/  @!P3 ST.E.128 [R8.64], R12 ;  /* 0x0000000c0800b985 */ /* 0x002fe8000c101d0a */
[----:B------:R-:W1:Y:S04]  /*73e0*/  @!P2 LDS.128 R8, [R202+0x4000] ;  /* 0x00400000ca08a984 */ /* 0x000e680000000c00 */
[----:B-1----:R-:W-:Y:S04]  /*73f0*/  @!P2 ST.E.128 [R6.64], R8 ;  /* 0x000000080600a985 */ /* 0x002fe8000c101d0a */
[----:B------:R-:W1:Y:S04]  /*7400*/  @!P0 LDS.128 R4, [R203+0x4000] ;  /* 0x00400000cb048984 */ /* 0x000e680000000c00 */
[----:B-1----:R1:W-:Y:S02]  /*7410*/  @!P0 ST.E.128 [R2.64], R4 ;  /* 0x0000000402008985 */ /* 0x0023e4000c101d0a */
.L_x_206:
[----:B-123--:R-:W-:Y:S05]  /*7420*/  BSYNC B0 ;  /* 0x0000000000007941 */ /* 0x00efea0003800000 */
.L_x_205:
[C---:B------:R-:W-:Y:S02]  /*7430*/  ISETP.GT.AND P0, PT, R53.reuse, R69, PT ;  /* 0x000000453500720c */ /* 0x040fe40003f04270 */
[----:B------:R-:W-:Y:S11]  /*7440*/  IADD3 R53, R53, -0x1, RZ ;  /* 0xffffffff35357810 */ /* 0x000ff60007ffe0ff */
[----:B------:R-:W-:Y:S01]  /*7450*/  @P0 SHF.R.S32.HI R4, RZ, 0x1f, R53 ;  /* 0x0000001fff040819 */ /* 0x000fe20000011435 */
[----:B------:R-:W-:Y:S02]  /*7460*/  @P0 IMAD R0, R115, R53, RZ ;  /* 0x0000003573000224 */ /* 0x000fe400078e02ff */
[----:B------:R-:W-:Y:S02]  /*7470*/  @P0 IMAD.MOV.U32 R2, RZ, RZ, R72 ;  /* 0x000000ffff020224 */ /* 0x000fe400078e0048 */
[----:B------:R-:W-:Y:S02]  /*7480*/  @P0 IMAD.MOV.U32 R3, RZ, RZ, R71 ;  /* 0x000000ffff030224 */ /* 0x000fe400078e0047 */
[-C--:B------:R-:W-:Y:S02]  /*7490*/  @P0 IMAD R0, R4, R118.reuse, R0 ;  /* 0x0000007604000224 */ /* 0x080fe400078e0200 */
[----:B------:R-:W-:Y:S04]  /*74a0*/  @P0 IMAD.WIDE.U32 R2, R53, R118, R2 ;  /* 0x0000007635020225 */ /* 0x000fe800078e0002 */
[----:B------:R-:W-:Y:S01]  /*74b0*/  @P0 IMAD.IADD R0, R3, 0x1, R0 ;  /* 0x0000000103000824 */ /* 0x000fe200078e0200 */
[C---:B------:R-:W-:Y:S04]  /*74c0*/  @P0 LEA R4, P1, R2.reuse, c[0x0][0x220], 0x1 ;  /* 0x0000880002040a11 */ /* 0x040fe800078208ff */
[----:B------:R-:W-:Y:S02]  /*74d0*/  @P0 LEA.HI.X R5, R2, c[0x0][0x224], R0, 0x1, P1 ;  /* 0x0000890002050a11 */ /* 0x000fe400008f0c00 */
[C---:B------:R-:W-:Y:S03]  /*74e0*/  @P0 LEA R2, P1, R119.reuse, R4, 0x1 ;  /* 0x0000000477020211 */ /* 0x040fe600078208ff */
[----:B------:R-:W-:Y:S01]  /*74f0*/  @!PT LDS RZ, [RZ] ;  /* 0x00000000fffff984 */ /* 0x000fe20000000800 */
[----:B------:R-:W-:Y:S01]  /*7500*/  @!PT LDS RZ, [RZ] ;  /* 0x00000000fffff984 */ /* 0x000fe20000000800 */
[----:B------:R-:W-:Y:S01]  /*7510*/  @!PT LDS RZ, [RZ] ;  /* 0x00000000fffff984 */ /* 0x000fe20000000800 */
[----:B------:R1:W-:Y:S01]  /*7520*/  @P0 LDGSTS.E.BYPASS.LTC128B.128 [R192+0x6100], [R4.64], !P6 ;  /* 0x0610000004c00fae */ /* 0x0003e2000f101d4a */
[----:B------:R-:W-:Y:S03]  /*7530*/  @P0 LEA.HI.X R3, R119, R5, R114, 0x1, P1 ;  /* 0x0000000577030211 */ /* 0x000fe600008f0c72 */
[----:B------:R1:W-:Y:S04]  /*7540*/  @P0 LDGSTS.E.BYPASS.LTC128B.128 [R192+0x8100], [R4.64+0x80], !P5 ;  /* 0x0810008004c00fae */ /* 0x0003e8000e901d4a */
[----:B------:R1:W-:Y:S04]  /*7550*/  @P0 LDGSTS.E.BYPASS.LTC128B.128 [R192+0xa100], [R4.64+0x100], !P4 ;  /* 0x0a10010004c00fae */ /* 0x0003e8000e101d4a */
[----:B------:R1:W-:Y:S04]  /*7560*/  @P0 LDGSTS.E.BYPASS.LTC128B.128 [R192+0x7100], [R2.64], !P6 ;  /* 0x0710000002c00fae */ /* 0x0003e8000f101d4a */
[----:B------:R1:W-:Y:S04]  /*7570*/  @P0 LDGSTS.E.BYPASS.LTC128B.128 [R192+0x9100], [R2.64+0x80], !P5 ;  /* 0x0910008002c00fae */ /* 0x0003e8000e901d4a */
[----:B------:R1:W-:Y:S04]  /*7580*/  @P0 LDGSTS.E.BYPASS.LTC128B.128 [R192+0xb100], [R2.64+0x100], !P4 ;  /* 0x0b10010002c00fae */ /* 0x0003e8000e101d4a */
[----:B------:R-:W0:Y:S01]  /*7590*/  LDGDEPBAR ;  /* 0x00000000000079af */ /* 0x000e220000000000 */
[----:B------:R-:W-:-:S05]  /*75a0*/  @P0 BRA `(.L_x_207) ;  /* 0xffffba9000000947 */ /* 0x000fca000383ffff */
[----:B------:R-:W-:Y:S01]  /*75b0*/  WARPSYNC 0xffffffff ;  /* 0xffffffff00007948 */ /* 0x000fe20003800000 */
[----:B------:R-:W-:Y:S06]  /*75c0*/  BAR.SYNC.DEFER_BLOCKING 0x0 ;  /* 0x0000000000007b1d */ /* 0x000fec0000010000 */
.L_x_182:
[----:B------:R-:W-:Y:S01]  /*75d0*/  ISETP.GE.AND P0, PT, R127, 0x1, PT ;  /* 0x000000017f00780c */ /* 0x000fe20003f06270 */
[----:B------:R-:W-:Y:S01]  /*75e0*/  BSSY B0, `(.L_x_208) ;  /* 0x000001f000007945 */ /* 0x000fe20003800000 */
[----:B------:R-:W-:-:S11]  /*75f0*/  MOV R0, RZ ;  /* 0x000000ff00007202 */ /* 0x000fd60000000f00 */
[----:B------:R-:W-:Y:S05]  /*7600*/  @!P0 BRA `(.L_x_209) ;  /* 0x000001c000008947 */ /* 0x000fea0003800000 */
[----:B-1----:R-:W-:Y:S01]  /*7610*/  IABS R2, R111 ;  /* 0x0000006f00027213 */ /* 0x002fe20000000000 */
        /* <DEDUP_REMOVED lines=27> */
.L_x_209:
[----:B------:R-:W-:Y:S05]  /*77d0*/  BSYNC B0 ;  /* 0x0000000000007941 */ /* 0x000fea0003800000 */
.L_x_208:
[----:B------:R-:W-:Y:S01]  /*77e0*/  IMAD R217, R246, R0, RZ ;  /* 0x00000000f6d97224 */ /* 0x000fe200078e02ff */
[----:B------:R-:W-:Y:S01]  /*77f0*/  MOV R15, RZ ;  /* 0x000000ff000f7202 */ /* 0x000fe20000000f00 */
[----:B------:R-:W-:Y:S01]  /*7800*/  IMAD.MOV.U32 R18, RZ, RZ, RZ ;  /* 0x000000ffff127224 */ /* 0x000fe200078e00ff */
[----:B----4-:R-:W-:Y:S01]  /*7810*/  CS2R R50, SRZ ;  /* 0x0000000000327805 */ /* 0x010fe2000001ff00 */
[--C-:B-1----:R-:W-:Y:S01]  /*7820*/  IMAD.IADD R2, R217, 0x1, R0.reuse ;  /* 0x00000001d9027824 */ /* 0x102fe200078e0200 */
[----:B------:R-:W-:Y:S01]  /*7830*/  PRMT R0, RZ, 0x7610, R0 ;  /* 0x00007610ff007816 */ /* 0x000fe20000000000 */
        /* <DEDUP_REMOVED lines=55> */
[----:B------:R-:W-:Y:S01]  /*7bb0*/  IMAD.MOV.U32 R4, RZ, RZ, c[0x0][0x2c4] ;  /* 0x0000b100ff047624 */ /* 0x000fe200078e00ff */
[----:B------:R-:W-:Y:S02]  /*7bc0*/  SHF.R.S32.HI R0, RZ, 0x1f, R130 ;  /* 0x0000001fff007819 */ /* 0x000fe40000011482 */
[----:B------:R-:W-:Y:S02]  /*7bd0*/  ISETP.NE.U32.AND P0, PT, RZ, c[0x0][0x348], PT ;  /* 0x0000d200ff007a0c */ /* 0x000fe40003f05070 */
[----:B------:R-:W-:Y:S01]  /*7be0*/  ISETP.NE.AND P1, PT, R4, 0x1, PT ;  /* 0x000000010400780c */ /* 0x000fe20003f25270 */
[----:B------:R-:W-:Y:S01]  /*7bf0*/  IMAD R0, R0, c[0x0][0x178], RZ ;  /* 0x00005e0000007a24 */ /* 0x000fe200078e02ff */
[----:B------:R-:W-:Y:S02]  /*7c00*/  LEA R4, R237, R213, 0x7 ;  /* 0x000000d5ed047211 */ /* 0x000fe400078e38ff */
[----:B------:R-:W-:Y:S01]  /*7c10*/  LOP3.LUT R55, R238, 0xffff, RZ, 0xc0, !PT ;  /* 0x0000ffffee377812 */ /* 0x000fe200078ec0ff */
[----:B------:R-:W-:Y:S01]  /*7c20*/  IMAD R0, R130, c[0x0][0x17c], R0 ;  /* 0x00005f0082007a24 */ /* 0x000fe200078e0200 */
[----:B------:R-:W-:-:S02]  /*7c30*/  ISETP.NE.AND.EX P0, PT, RZ, c[0x0][0x34c], PT, P0 ;  /* 0x0000d300ff007a0c */ /* 0x000fc40003f05300 */
[----:B------:R-:W-:Y:S02]  /*7c40*/  ISETP.GE.AND P6, PT, R210, c[0x0][0x198], PT ;  /* 0x00006600d2007a0c */ /* 0x000fe40003fc6270 */
[----:B------:R-:W-:Y:S02]  /*7c50*/  SEL R6, R244, RZ, !P0 ;  /* 0x000000fff4067207 */ /* 0x000fe40004000000 */
[----:B------:R-:W-:Y:S01]  /*7c60*/  SEL R5, R243, RZ, !P0 ;  /* 0x000000fff3057207 */ /* 0x000fe20004000000 */
[----:B------:R-:W-:Y:S01]  /*7c70*/  @P1 IMAD.HI.U32 R7, R4, c[0x0][0x2c8], RZ ;  /* 0x0000b20004071a27 */ /* 0x000fe200078e00ff */
[----:B------:R-:W-:Y:S02]  /*7c80*/  ISETP.GE.AND P5, PT, R208, c[0x0][0x198], PT ;  /* 0x00006600d0007a0c */ /* 0x000fe40003fa6270 */
[----:B------:R-:W-:Y:S01]  /*7c90*/  ISETP.GE.AND P4, PT, R209, c[0x0][0x198], PT ;  /* 0x00006600d1007a0c */ /* 0x000fe20003f86270 */
[----:B------:R-:W-:Y:S01]  /*7ca0*/  IMAD R6, R6, c[0x0][0x1c0], RZ ;  /* 0x0000700006067a24 */ /* 0x000fe200078e02ff */
[----:B------:R-:W-:Y:S01]  /*7cb0*/  IADD3 R94, R168, -0x1, RZ ;  /* 0xffffffffa85e7810 */ /* 0x000fe20007ffe0ff */
[----:B-1----:R-:W-:-:S04]  /*7cc0*/  IMAD.WIDE.U32 R2, R130, c[0x0][0x178], RZ ;  /* 0x00005e0082027a25 */ /* 0x002fc800078e00ff */
[----:B------:R-:W-:Y:S02]  /*7cd0*/  IMAD.IADD R3, R3, 0x1, R0 ;  /* 0x0000000103037824 */ /* 0x000fe400078e0200 */
[----:B------:R-:W-:Y:S01]  /*7ce0*/  IMAD.MOV.U32 R0, RZ, RZ, R4 ;  /* 0x000000ffff007224 */ /* 0x000fe200078e0004 */
[----:B------:R-:W-:Y:S01]  /*7cf0*/  @P1 SHF.R.U32.HI R0, RZ, c[0x0][0x2cc], R7 ;  /* 0x0000b300ff001a19 */ /* 0x000fe20000011607 */
[----:B------:R-:W-:-:S03]  /*7d00*/  IMAD.WIDE.U32 R2, R55, c[0x0][0x1b8], R2 ;  /* 0x00006e0037027a25 */ /* 0x000fc600078e0002 */
[----:B------:R-:W-:Y:S01]  /*7d10*/  SHF.R.S32.HI R7, RZ, 0x1f, R0 ;  /* 0x0000001fff077819 */ /* 0x000fe20000011400 */
[----:B------:R-:W-:Y:S02]  /*7d20*/  IMAD R3, R55, c[0x0][0x1bc], R3 ;  /* 0x00006f0037037a24 */ /* 0x000fe400078e0203 */
[C---:B------:R-:W-:Y:S02]  /*7d30*/  IMAD R6, R5.reuse, c[0x0][0x1c4], R6 ;  /* 0x0000710005067a24 */ /* 0x040fe400078e0206 */
        /* <DEDUP_REMOVED lines=12> */
[----:B------:R-:W-:Y:S01]  /*7e00*/  LEA R7, P0, R2, c[0x0][0x160], 0x1 ;  /* 0x0000580002077a11 */ /* 0x000fe200078008ff */
[----:B------:R-:W-:-:S03]  /*7e10*/  IMAD R4, R237, 0x80, R247 ;  /* 0x00000080ed047824 */ /* 0x000fc600078e02f7 */
[----:B------:R-:W-:-:S04]  /*7e20*/  IADD3 R0, R3, R0, RZ ;  /* 0x0000000003007210 */ /* 0x000fc80007ffe0ff */
[----:B------:R-:W-:Y:S02]  /*7e30*/  LEA.HI.X R5, R2, c[0x0][0x164], R0, 0x1, P0 ;  /* 0x0000590002057a11 */ /* 0x000fe400000f0c00 */
[----:B------:R-:W-:Y:S01]  /*7e40*/  @!P2 MOV R12, R243 ;  /* 0x000000f3000ca202 */ /* 0x000fe20000000f00 */
[----:B------:R-:W-:Y:S05]  /*7e50*/  BRA.DIV ~URZ, `(.L_x_211) ;  /* 0x000105227f007947 */ /* 0x000fea000b800000 */
[----:B------:R1:W2:Y:S02]  /*7e60*/  SHFL.IDX PT, R6, R5, RZ, 0x181f ;  /* 0x00181fff05067589 */ /* 0x0002a400000e0000 */
.L_x_340:
[----:B------:R-:W-:Y:S05]  /*7e70*/  BRA.DIV ~URZ, `(.L_x_212) ;  /* 0x000105727f007947 */ /* 0x000fea000b800000 */
[----:B------:R3:W4:Y:S02]  /*7e80*/  SHFL.IDX PT, R0, R7, RZ, 0x181f ;  /* 0x00181fff07007589 */ /* 0x00072400000e0000 */
.L_x_341:
[----:B------:R-:W-:Y:S01]  /*7e90*/  IMAD R34, R131, c[0x0][0x2c4], RZ ;  /* 0x0000b10083227a24 */ /* 0x000fe200078e02ff */
[----:B------:R-:W-:Y:S04]  /*7ea0*/  BSSY B0, `(.L_x_213) ;  /* 0x000000f000007945 */ /* 0x000fe80003800000 */
[----:B------:R-:W-:-:S13]  /*7eb0*/  ISETP.GE.AND P0, PT, R4, R34, PT ;  /* 0x000000220400720c */ /* 0x000fda0003f06270 */
[----:B------:R-:W-:Y:S05]  /*7ec0*/  @P0 BRA `(.L_x_214) ;  /* 0x000000c000000947 */ /* 0x000fea0003800000 */
[-C--:B----4-:R-:W-:Y:S02]  /*7ed0*/  LEA R10, P2, R210, R0.reuse, 0x1 ;  /* 0x00000000d20a7211 */ /* 0x090fe400078408ff */
[-C--:B------:R-:W-:Y:S02]  /*7ee0*/  LEA R8, P1, R208, R0.reuse, 0x1 ;  /* 0x00000000d0087211 */ /* 0x080fe400078208ff */
[C---:B------:R-:W-:Y:S02]  /*7ef0*/  LEA R2, P0, R209.reuse, R0, 0x1 ;  /* 0x00000000d1027211 */ /* 0x040fe400078008ff */
        /* <DEDUP_REMOVED lines=9> */
.L_x_214:
[----:B------:R-:W-:Y:S05]  /*7f90*/  BSYNC B0 ;  /* 0x0000000000007941 */ /* 0x000fea0003800000 */
.L_x_213:
[----:B------:R-:W-:Y:S05]  /*7fa0*/  BRA.DIV ~URZ, `(.L_x_215) ;  /* 0x000104a27f007947 */ /* 0x000fea000b800000 */
[----:B--2---:R2:W1:Y:S04]  /*7fb0*/  SHFL.IDX PT, R6, R5, 0x1, 0x181f ;  /* 0x00381f0005067f89 */ /* 0x00446800000e0000 */
[----:B----4-:R2:W4:Y:S02]  /*7fc0*/  SHFL.IDX PT, R0, R7, 0x1, 0x181f ;  /* 0x00381f0007007f89 */ /* 0x01052400000e0000 */
.L_x_342:
[----:B------:R-:W-:Y:S01]  /*7fd0*/  IADD3 R2, R4, 0x20, RZ ;  /* 0x0000002004027810 */ /* 0x000fe20007ffe0ff */
[----:B------:R-:W-:Y:S03]  /*7fe0*/  BSSY B0, `(.L_x_216) ;  /* 0x000000f000007945 */ /* 0x000fe60003800000 */
[----:B------:R-:W-:-:S13]  /*7ff0*/  ISETP.GE.AND P0, PT, R2, R34, PT ;  /* 0x000000220200720c */ /* 0x000fda0003f06270 */
[----:B------:R-:W-:Y:S05]  /*8000*/  @P0 BRA `(.L_x_217) ;  /* 0x000000c000000947 */ /* 0x000fea0003800000 */
[-C--:B----4-:R-:W-:Y:S02]  /*8010*/  LEA R10, P2, R210, R0.reuse, 0x1 ;  /* 0x00000000d20a7211 */ /* 0x090fe400078408ff */
[-C--:B------:R-:W-:Y:S02]  /*8020*/  LEA R8, P1, R208, R0.reuse, 0x1 ;  /* 0x00000000d0087211 */ /* 0x080fe400078208ff */
[C---:B------:R-:W-:Y:S02]  /*8030*/  LEA R2, P0, R209.reuse, R0, 0x1 ;  /* 0x00000000d1027211 */ /* 0x040fe400078008ff */
        /* <DEDUP_REMOVED lines=9> */
.L_x_217:
[----:B------:R-:W-:Y:S05]  /*80d0*/  BSYNC B0 ;  /* 0x0000000000007941 */ /* 0x000fea0003800000 */
.L_x_216:
[----:B------:R-:W-:Y:S05]  /*80e0*/  BRA.DIV ~URZ, `(.L_x_218) ;  /* 0x000104227f007947 */ /* 0x000fea000b800000 */
[----:B-1----:R1:W2:Y:S02]  /*80f0*/  SHFL.IDX PT, R6, R5, 0x2, 0x181f ;  /* 0x00581f0005067f89 */ /* 0x0022a400000e0000 */
.L_x_343:
[----:B------:R-:W-:Y:S05]  /*8100*/  BRA.DIV ~URZ, `(.L_x_219) ;  /* 0x000104727f007947 */ /* 0x000fea000b800000 */
[----:B----4-:R4:W1:Y:S02]  /*8110*/  SHFL.IDX PT, R0, R7, 0x2, 0x181f ;  /* 0x00581f0007007f89 */ /* 0x01086400000e0000 */
.L_x_344:
[----:B------:R-:W-:Y:S01]  /*8120*/  IADD3 R2, R4, 0x40, RZ ;  /* 0x0000004004027810 */ /* 0x000fe20007ffe0ff */
[----:B------:R-:W-:Y:S03]  /*8130*/  BSSY B0, `(.L_x_220) ;  /* 0x000000f000007945 */ /* 0x000fe60003800000 */
[----:B------:R-:W-:-:S13]  /*8140*/  ISETP.GE.AND P0, PT, R2, R34, PT ;  /* 0x000000220200720c */ /* 0x000fda0003f06270 */
[----:B------:R-:W-:Y:S05]  /*8150*/  @P0 BRA `(.L_x_221) ;  /* 0x000000c000000947 */ /* 0x000fea0003800000 */
[-C--:B-1----:R-:W-:Y:S02]  /*8160*/  LEA R10, P2, R210, R0.reuse, 0x1 ;  /* 0x00000000d20a7211 */ /* 0x082fe400078408ff */
        /* <DEDUP_REMOVED lines=11> */
.L_x_221:
[----:B------:R-:W-:Y:S05]  /*8220*/  BSYNC B0 ;  /* 0x0000000000007941 */ /* 0x000fea0003800000 */
.L_x_220:
[----:B------:R-:W-:Y:S05]  /*8230*/  BRA.DIV ~URZ, `(.L_x_222) ;  /* 0x000103a27f007947 */ /* 0x000fea000b800000 */
[----:B-12---:R-:W1:Y:S04]  /*8240*/  SHFL.IDX PT, R5, R5, 0x3, 0x181f ;  /* 0x00781f0005057f89 */ /* 0x006e6800000e0000 */
[----:B------:R2:W3:Y:S02]  /*8250*/  SHFL.IDX PT, R0, R7, 0x3, 0x181f ;  /* 0x00781f0007007f89 */ /* 0x0004e400000e0000 */
.L_x_345:
[----:B------:R-:W-:Y:S01]  /*8260*/  IADD3 R2, R4, 0x60, RZ ;  /* 0x0000006004027810 */ /* 0x000fe20007ffe0ff */
[----:B-----5:R-:W-:-:S03]  /*8270*/  IMAD.WIDE.U32 R232, R12, c[0x0][0x2b0], RZ ;  /* 0x0000ac000ce87a25 */ /* 0x020fc600078e00ff */
[----:B------:R-:W-:-:S13]  /*8280*/  ISETP.GE.AND P0, PT, R2, R34, PT ;  /* 0x000000220200720c */ /* 0x000fda0003f06270 */
[-C--:B---3--:R-:W-:Y:S02]  /*8290*/  @!P0 LEA R8, P3, R210, R0.reuse, 0x1 ;  /* 0x00000000d2088211 */ /* 0x088fe400078608ff */
[-C--:B------:R-:W-:Y:S02]  /*82a0*/  @!P0 LEA R6, P2, R208, R0.reuse, 0x1 ;  /* 0x00000000d0068211 */ /* 0x080fe400078408ff */
[C---:B------:R-:W-:Y:S02]  /*82b0*/  @!P0 LEA R2, P1, R209.reuse, R0, 0x1 ;  /* 0x00000000d1028211 */ /* 0x040fe400078208ff */
[----:B------:R-:W-:Y:S02]  /*82c0*/  SHF.R.S32.HI R0, RZ, 0x1f, R12 ;  /* 0x0000001fff007819 */ /* 0x000fe4000001140c */
[-C--:B-1----:R-:W-:Y:S02]  /*82d0*/  @!P0 LEA.HI.X R9, R210, R5.reuse, R211, 0x1, P3 ;  /* 0x00000005d2098211 */ /* 0x082fe400018f0cd3 */
[-C--:B--2-4-:R-:W-:Y:S01]  /*82e0*/  @!P0 LEA.HI.X R7, R208, R5.reuse, R225, 0x1, P2 ;  /* 0x00000005d0078211 */ /* 0x094fe200010f0ce1 */
[----:B------:R-:W-:Y:S01]  /*82f0*/  IMAD R0, R0, c[0x0][0x2b0], RZ ;  /* 0x0000ac0000007a24 */ /* 0x000fe200078e02ff */
[----:B------:R-:W-:Y:S01]  /*8300*/  @!P0 LEA.HI.X R3, R209, R5, R224, 0x1, P1 ;  /* 0x00000005d1038211 */ /* 0x000fe200008f0ce0 */
[----:B------:R-:W-:Y:S01]  /*8310*/  @!PT LDS RZ, [RZ] ;  /* 0x00000000fffff984 */ /* 0x000fe20000000800 */
[----:B------:R-:W-:Y:S01]  /*8320*/  @!PT LDS RZ, [RZ] ;  /* 0x00000000fffff984 */ /* 0x000fe20000000800 */
[----:B------:R-:W-:Y:S01]  /*8330*/  @!PT LDS RZ, [RZ] ;  /* 0x00000000fffff984 */ /* 0x000fe20000000800 */
[----:B------:R1:W-:Y:S01]  /*8340*/  @!P0 LDGSTS.E.BYPASS.LTC128B.128 [R192+0xf100], [R8.64], !P6 ;  /* 0x0f10000008c08fae */ /* 0x0003e2000f101d4a */
[----:B------:R-:W-:Y:S01]  /*8350*/  ISETP.GE.AND P6, PT, R210, c[0x0][0x1d4], PT ;  /* 0x00007500d2007a0c */ /* 0x000fe20003fc6270 */
[----:B------:R-:W-:-:S02]  /*8360*/  IMAD R0, R12, c[0x0][0x2b4], R0 ;  /* 0x0000ad000c007a24 */ /* 0x000fc400078e0200 */
[----:B------:R1:W-:Y:S01]  /*8370*/  @!P0 LDGSTS.E.BYPASS.LTC128B.128 [R192+0x13100], [R6.64], !P5 ;  /* 0x1310000006c08fae */ /* 0x0003e2000e901d4a */
[----:B------:R-:W-:Y:S01]  /*8380*/  ISETP.GE.AND P5, PT, R209, c[0x0][0x1d4], PT ;  /* 0x00007500d1007a0c */ /* 0x000fe20003fa6270 */
[----:B------:R-:W-:Y:S02]  /*8390*/  IMAD.IADD R234, R233, 0x1, R0 ;  /* 0x00000001e9ea7824 */ /* 0x000fe400078e0200 */
[----:B------:R1:W-:Y:S01]  /*83a0*/  @!P0 LDGSTS.E.BYPASS.LTC128B.128 [R192+0x17100], [R2.64], !P4 ;  /* 0x1710000002c08fae */ /* 0x0003e2000e101d4a */
[----:B------:R-:W-:Y:S02]  /*83b0*/  ISETP.GE.AND P4, PT, R208, c[0x0][0x1d4], PT ;  /* 0x00007500d0007a0c */ /* 0x000fe40003f86270 */
[----:B------:R-:W-:Y:S01]  /*83c0*/  SEL R95, RZ, 0x10, P5 ;  /* 0x00000010ff5f7807 */ /* 0x000fe20002800000 */
        /* <DEDUP_REMOVED lines=17> */
[----:B------:R-:W2:Y:S01]  /*84e0*/  @!P0 LDG.E R194, [R4.64] ;  /* 0x0000000a04c28981 */ /* 0x000ea2000c1e1900 */
[----:B------:R-:W-:Y:S02]  /*84f0*/  IMAD.MOV R0, RZ, RZ, -R0 ;  /* 0x000000ffff007224 */ /* 0x000fe400078e0a00 */
[----:B------:R-:W-:-:S04]  /*8500*/  IMAD.WIDE.U32 R230, R55, c[0x0][0x1e8], RZ ;  /* 0x00007a0037e67a25 */ /* 0x000fc800078e00ff */
[----:B------:R-:W-:Y:S02]  /*8510*/  IMAD R196, R0, c[0x0][0x2b8], R2 ;  /* 0x0000ae0000c47a24 */ /* 0x000fe400078e0202 */
[----:B------:R-:W-:Y:S02]  /*8520*/  IMAD R229, R55, c[0x0][0x1ec], R231 ;  /* 0x00007b0037e57a24 */ /* 0x000fe400078e02e7 */
[----:B------:R-:W-:Y:S01]  /*8530*/  IMAD.WIDE.U32 R2, R196, c[0x0][0x1e0], RZ ;  /* 0x00007800c4027a25 */ /* 0x000fe200078e00ff */
[----:B------:R-:W-:-:S03]  /*8540*/  SHF.R.S32.HI R56, RZ, 0x1f, R196 ;  /* 0x0000001fff387819 */ /* 0x000fc600000114c4 */
[----:B------:R-:W-:Y:S02]  /*8550*/  IMAD R127, R94, -0x40, R127 ;  /* 0xffffffc05e7f7824 */ /* 0x000fe400078e027f */
[----:B------:R-:W-:Y:S02]  /*8560*/  IMAD R0, R56, c[0x0][0x1e0], RZ ;  /* 0x0000780038007a24 */ /* 0x000fe400078e02ff */
[----:B------:R-:W-:Y:S02]  /*8570*/  IMAD.IADD R72, R127, 0x1, -R247 ;  /* 0x000000017f487824 */ /* 0x000fe400078e0af7 */
[----:B------:R-:W-:-:S03]  /*8580*/  IMAD R0, R196, c[0x0][0x1e4], R0 ;  /* 0x00007900c4007a24 */ /* 0x000fc600078e0200 */
[C---:B------:R-:W-:Y:S01]  /*8590*/  ISETP.GE.AND P2, PT, R72.reuse, 0x1, PT ;  /* 0x000000014800780c */ /* 0x040fe20003f46270 */
[----:B------:R-:W-:Y:S01]  /*85a0*/  IMAD.IADD R3, R3, 0x1, R0 ;  /* 0x0000000103037824 */ /* 0x000fe200078e0200 */
[----:B------:R-:W-:Y:S02]  /*85b0*/  ISETP.GE.AND P1, PT, R72, 0x21, PT ;  /* 0x000000214800780c */ /* 0x000fe40003f26270 */
[----:B--2---:R-:W-:Y:S01]  /*85c0*/  SHF.R.S32.HI R57, RZ, 0x1f, R194 ;  /* 0x0000001fff397819 */ /* 0x004fe200000114c2 */
[----:B------:R-:W-:-:S04]  /*85d0*/  IMAD.WIDE.U32 R2, R194, c[0x0][0x1f0], R2 ;  /* 0x00007c00c2027a25 */ /* 0x000fc800078e0002 */
[----:B------:R-:W-:Y:S01]  /*85e0*/  IMAD R0, R57, c[0x0][0x1f0], RZ ;  /* 0x00007c0039007a24 */ /* 0x000fe200078e02ff */
[----:B------:R-:W-:-:S03]  /*85f0*/  IADD3 R2, P0, R2, R230, RZ ;  /* 0x000000e602027210 */ /* 0x000fc60007f1e0ff */
[----:B------:R-:W-:-:S05]  /*8600*/  IMAD R0, R194, c[0x0][0x1f4], R0 ;  /* 0x00007d00c2007a24 */ /* 0x000fca00078e0200 */
[----:B------:R-:W-:Y:S02]  /*8610*/  IADD3.X R3, R229, R3, R0, P0, !PT ;  /* 0x00000003e5037210 */ /* 0x000fe400007fe400 */
[----:B------:R-:W-:-:S04]  /*8620*/  LEA R0, P0, R2, c[0x0][0x1c8], 0x1 ;  /* 0x0000720002007a11 */ /* 0x000fc800078008ff */
[----:B------:R-:W-:Y:S02]  /*8630*/  LEA.HI.X R2, R2, c[0x0][0x1cc], R3, 0x1, P0 ;  /* 0x0000730002027a11 */ /* 0x000fe400000f0c03 */
[----:B------:R-:W1:Y:S04]  /*8640*/  SHFL.IDX PT, R3, R0, RZ, 0x181f ;  /* 0x00181fff00037589 */ /* 0x000e6800000e0000 */
[----:B------:R-:W2:Y:S04]  /*8650*/  SHFL.IDX PT, R4, R2, RZ, 0x181f ;  /* 0x00181fff02047589 */ /* 0x000ea800000e0000 */
[----:B------:R-:W3:Y:S04]  /*8660*/  SHFL.IDX PT, R0, R0, 0x1, 0x181f ;  /* 0x00381f0000007f89 */ /* 0x000ee800000e0000 */
[----:B------:R-:W4:Y:S01]  /*8670*/  SHFL.IDX PT, R2, R2, 0x1, 0x181f ;  /* 0x00381f0002027f89 */ /* 0x000f2200000e0000 */
[----:B-1----:R-:W-:-:S04]  /*8680*/  @P2 LEA R14, P0, R210, R3, 0x1 ;  /* 0x00000003d20e2211 */ /* 0x002fc800078008ff */
[----:B--2---:R-:W-:Y:S02]  /*8690*/  @P2 LEA.HI.X R15, R210, R4, R211, 0x1, P0 ;  /* 0x00000004d20f2211 */ /* 0x004fe400000f0cd3 */
[----:B------:R-:W-:-:S03]  /*86a0*/  @P2 LEA R12, P0, R208, R3, 0x1 ;  /* 0x00000003d00c2211 */ /* 0x000fc600078008ff */
[----:B------:R1:W-:Y:S01]  /*86b0*/  @P2 LDGSTS.E.BYPASS.LTC128B.128 [R192+0x6100], [R14.64], !P6 ;  /* 0x061000000ec02fae */ /* 0x0003e2000f101d4a */
[----:B------:R-:W-:Y:S02]  /*86c0*/  @P2 LEA.HI.X R13, R208, R4, R225, 0x1, P0 ;  /* 0x00000004d00d2211 */ /* 0x000fe400000f0ce1 */
[----:B------:R-:W-:-:S03]  /*86d0*/  @P2 LEA R10, P0, R209, R3, 0x1 ;  /* 0x00000003d10a2211 */ /* 0x000fc600078008ff */
[----:B------:R1:W-:Y:S01]  /*86e0*/  @P2 LDGSTS.E.BYPASS.LTC128B.128 [R192+0x8100], [R12.64], !P4 ;  /* 0x081000000cc02fae */ /* 0x0003e2000e101d4a */
[----:B------:R-:W-:Y:S02]  /*86f0*/  @P2 LEA.HI.X R11, R209, R4, R224, 0x1, P0 ;  /* 0x00000004d10b2211 */ /* 0x000fe400000f0ce0 */
[----:B---3--:R-:W-:-:S03]  /*8700*/  @P1 LEA R8, P0, R210, R0, 0x1 ;  /* 0x00000000d2081211 */ /* 0x008fc600078008ff */
[----:B------:R1:W-:Y:S01]  /*8710*/  @P2 LDGSTS.E.BYPASS.LTC128B.128 [R192+0xa100], [R10.64], !P5 ;  /* 0x0a1000000ac02fae */ /* 0x0003e2000e901d4a */
[----:B----4-:R-:W-:Y:S02]  /*8720*/  @P1 LEA.HI.X R9, R210, R2, R211, 0x1, P0 ;  /* 0x00000002d2091211 */ /* 0x010fe400000f0cd3 */
[----:B------:R-:W-:-:S03]  /*8730*/  @P1 LEA R6, P0, R208, R0, 0x1 ;  /* 0x00000000d0061211 */ /* 0x000fc600078008ff */
[----:B------:R1:W-:Y:S01]  /*8740*/  @P1 LDGSTS.E.BYPASS.LTC128B.128 [R192+0x7100], [R8.64], !P6 ;  /* 0x0710000008c01fae */ /* 0x0003e2000f101d4a */
[----:B------:R-:W-:Y:S02]  /*8750*/  @P1 LEA.HI.X R7, R208, R2, R225, 0x1, P0 ;  /* 0x00000002d0071211 */ /* 0x000fe400000f0ce1 */
[----:B------:R-:W-:-:S03]  /*8760*/  @P1 LEA R4, P0, R209, R0, 0x1 ;  /* 0x00000000d1041211 */ /* 0x000fc600078008ff */
[----:B------:R1:W-:Y:S01]  /*8770*/  @P1 LDGSTS.E.BYPASS.LTC128B.128 [R192+0x9100], [R6.64], !P4 ;  /* 0x0910000006c01fae */ /* 0x0003e2000e101d4a */
[----:B------:R-:W-:Y:S02]  /*8780*/  @P1 LEA.HI.X R5, R209, R2, R224, 0x1, P0 ;  /* 0x00000002d1051211 */ /* 0x000fe400000f0ce0 */
[----:B------:R-:W-:-:S03]  /*8790*/  ISETP.LT.AND P0, PT, RZ, c[0x0][0x27c], PT ;  /* 0x00009f00ff007a0c */ /* 0x000fc60003f01270 */
[----:B------:R1:W-:Y:S04]  /*87a0*/  @P1 LDGSTS.E.BYPASS.LTC128B.128 [R192+0xb100], [R4.64], !P5 ;  /* 0x0b10000004c01fae */ /* 0x0003e8000e901d4a */
[----:B------:R-:W0:Y:S06]  /*87b0*/  LDGDEPBAR ;  /* 0x00000000000079af */ /* 0x000e2c0000000000 */
[----:B------:R-:W-:Y:S05]  /*87c0*/  @P0 BRA `(.L_x_223) ;  /* 0x0000002000000947 */ /* 0x000fea0003800000 */
[----:B------:R-:W-:-:S04]  /*87d0*/  DEPBAR.LE SB0, 0x1 ;  /* 0x000080400000791a */ /* 0x000fc80000000000 */
[----:B------:R-:W-:Y:S05]  /*87e0*/  BRA `(.L_x_224) ;  /* 0x0000567000007947 */ /* 0x000fea0003800000 */
.L_x_223:
[----:B------:R-:W-:Y:S01]  /*87f0*/  SHF.R.S32.HI R0, RZ, 0x1f, R126 ;  /* 0x0000001fff007819 */ /* 0x000fe2000001147e */
[----:B------:R-:W-:Y:S01]  /*8800*/  ULDC.U8 UR4, c[0x0][0x298] ;  /* 0x0000a60000047ab9 */ /* 0x000fe20000000000 */
[----:B------:R-:W-:Y:S01]  /*8810*/  IMAD.WIDE.U32 R2, R126, c[0x0][0x280], RZ ;  /* 0x0000a0007e027a25 */ /* 0x000fe200078e00ff */
[----:B------:R-:W-:Y:S01]  /*8820*/  ISETP.NE.AND P2, PT, RZ, UR4, PT ;  /* 0x00000004ff007c0c */ /* 0x000fe2000bf45270 */
[----:B------:R-:W-:Y:S02]  /*8830*/  BSSY B2, `(.L_x_224) ;  /* 0x0000562000027945 */ /* 0x000fe40003800000 */
[----:B-1----:R-:W-:Y:S01]  /*8840*/  IMAD R6, R0, c[0x0][0x280], RZ ;  /* 0x0000a00000067a24 */ /* 0x002fe200078e02ff */
[----:B------:R-:W-:Y:S01]  /*8850*/  LEA R7, P1, R2, c[0x0][0x270], 0x1 ;  /* 0x00009c0002077a11 */ /* 0x000fe200078208ff */
[----:B------:R-:W-:Y:S02]  /*8860*/  IMAD R0, R0, c[0x0][0x290], RZ ;  /* 0x0000a40000007a24 */ /* 0x000fe400078e02ff */
[----:B------:R-:W-:-:S02]  /*8870*/  IMAD R6, R126, c[0x0][0x284], R6 ;  /* 0x0000a1007e067a24 */ /* 0x000fc400078e0206 */
[----:B------:R-:W-:-:S03]  /*8880*/  IMAD.WIDE.U32 R4, R126, c[0x0][0x290], RZ ;  /* 0x0000a4007e047a25 */ /* 0x000fc600078e00ff */
[----:B------:R-:W-:Y:S01]  /*8890*/  IADD3 R3, R6, R3, RZ ;  /* 0x0000000306037210 */ /* 0x000fe20007ffe0ff */
[----:B------:R-:W-:Y:S01]  /*88a0*/  IMAD R0, R126, c[0x0][0x294], R0 ;  /* 0x0000a5007e007a24 */ /* 0x000fe200078e0200 */
[----:B------:R-:W-:Y:S02]  /*88b0*/  LEA R8, P0, R4, c[0x0][0x288], 0x1 ;  /* 0x0000a20004087a11 */ /* 0x000fe400078008ff */
[----:B------:R-:W-:Y:S02]  /*88c0*/  LEA R6, R237, R212, 0x7 ;  /* 0x000000d4ed067211 */ /* 0x000fe400078e38ff */
[----:B------:R-:W-:Y:S02]  /*88d0*/  IADD3 R5, R0, R5, RZ ;  /* 0x0000000500057210 */ /* 0x000fe40007ffe0ff */
[----:B------:R-:W-:Y:S02]  /*88e0*/  LEA.HI.X R0, R2, c[0x0][0x274], R3, 0x1, P1 ;  /* 0x00009d0002007a11 */ /* 0x000fe400008f0c03 */
[----:B------:R-:W-:Y:S01]  /*88f0*/  LEA.HI.X R2, R4, c[0x0][0x28c], R5, 0x1, P0 ;  /* 0x0000a30004027a11 */ /* 0x000fe200000f0c05 */
[----:B------:R-:W-:Y:S05]  /*8900*/  @!P2 BRA `(.L_x_225) ;  /* 0x000029a00000a947 */ /* 0x000fea0003800000 */
[----:B------:R-:W-:Y:S01]  /*8910*/  ISETP.GE.AND P0, PT, R6, R34, PT ;  /* 0x000000220600720c */ /* 0x000fe20003f06270 */
[----:B------:R-:W1:Y:S01]  /*8920*/  SHFL.IDX PT, R3, R2, RZ, 0x1c1f ;  /* 0x001c1fff02037589 */ /* 0x000e6200000e0000 */
[----:B------:R-:W-:Y:S01]  /*8930*/  BSSY B0, `(.L_x_226) ;  /* 0x000004f000007945 */ /* 0x000fe20003800000 */
[----:B------:R-:W-:Y:S01]  /*8940*/  CS2R R28, SRZ ;  /* 0x00000000001c7805 */ /* 0x000fe2000001ff00 */
[----:B------:R-:W-:Y:S01]  /*8950*/  CS2R R26, SRZ ;  /* 0x00000000001a7805 */ /* 0x000fe2000001ff00 */
[----:B------:R-:W2:Y:S01]  /*8960*/  SHFL.IDX PT, R5, R0, RZ, 0x1c1f ;  /* 0x001c1fff00057589 */ /* 0x000ea200000e0000 */
[----:B------:R-:W-:Y:S01]  /*8970*/  CS2R R24, SRZ ;  /* 0x0000000000187805 */ /* 0x000fe2000001ff00 */
[----:B------:R-:W-:Y:S01]  /*8980*/  CS2R R22, SRZ ;  /* 0x0000000000167805 */ /* 0x000fe2000001ff00 */
[----:B------:R-:W-:Y:S01]  /*8990*/  CS2R R20, SRZ ;  /* 0x0000000000147805 */ /* 0x000fe2000001ff00 */
[----:B------:R3:W4:Y:S01]  /*89a0*/  SHFL.IDX PT, R4, R7, RZ, 0x1c1f ;  /* 0x001c1fff07047589 */ /* 0x00072200000e0000 */
[----:B------:R-:W-:Y:S01]  /*89b0*/  CS2R R18, SRZ ;  /* 0x0000000000127805 */ /* 0x000fe2000001ff00 */
[----:B------:R-:W-:Y:S01]  /*89c0*/  CS2R R16, SRZ ;  /* 0x0000000000107805 */ /* 0x000fe2000001ff00 */
[----:B------:R-:W-:Y:S01]  /*89d0*/  CS2R R14, SRZ ;  /* 0x00000000000e7805 */ /* 0x000fe2000001ff00 */
[----:B------:R5:W1:Y:S01]  /*89e0*/  SHFL.IDX PT, R2, R8, RZ, 0x1c1f ;  /* 0x001c1fff08027589 */ /* 0x000a6200000e0000 */
[----:B------:R-:W-:Y:S01]  /*89f0*/  CS2R R12, SRZ ;  /* 0x00000000000c7805 */ /* 0x000fe2000001ff00 */
[----:B------:R-:W-:Y:S01]  /*8a00*/  CS2R R10, SRZ ;  /* 0x00000000000a7805 */ /* 0x000fe2000001ff00 */
[----:B---3--:R-:W-:Y:S01]  /*8a10*/  CS2R R6, SRZ ;  /* 0x0000000000067805 */ /* 0x008fe2000001ff00 */
[----:B-----5:R-:W-:Y:S01]  /*8a20*/  CS2R R8, SRZ ;  /* 0x0000000000087805 */ /* 0x020fe2000001ff00 */
[----:B------:R-:W-:Y:S05]  /*8a30*/  @P0 BRA `(.L_x_227) ;  /* 0x000003e000000947 */ /* 0x000fea0003800000 */
[----:B-12-4-:R-:W2:Y:S04]  /*8a40*/  LDL R38, [R1+0x40] ;  /* 0x0000400001267983 */ /* 0x016ea80000100800 */
[----:B------:R-:W3:Y:S04]  /*8a50*/  LDL R37, [R1+0x3c] ;  /* 0x00003c0001257983 */ /* 0x000ee80000100800 */
[----:B------:R-:W4:Y:S04]  /*8a60*/  LDL R36, [R1+0x44] ;  /* 0x0000440001247983 */ /* 0x000f280000100800 */
[----:B------:R-:W4:Y:S04]  /*8a70*/  LDL R35, [R1+0x38] ;  /* 0x0000380001237983 */ /* 0x000f280000100800 */
[----:B------:R-:W4:Y:S04]  /*8a80*/  LDL R33, [R1+0x48] ;  /* 0x0000480001217983 */ /* 0x000f280000100800 */
[----:B------:R-:W4:Y:S04]  /*8a90*/  LDL R31, [R1+0x34] ;  /* 0x00003400011f7983 */ /* 0x000f280000100800 */
[----:B------:R-:W4:Y:S04]  /*8aa0*/  LDL R30, [R1+0x4c] ;  /* 0x00004c00011e7983 */ /* 0x000f280000100800 */
[----:B------:R-:W4:Y:S01]  /*8ab0*/  LDL R32, [R1+0x30] ;  /* 0x0000300001207983 */ /* 0x000f220000100800 */
[----:B------:R-:W-:Y:S01]  /*8ac0*/  ISETP.GE.AND P1, PT, R106, c[0x0][0x27c], PT ;  /* 0x00009f006a007a0c */ /* 0x000fe20003f26270 */
[----:B------:R-:W-:Y:S01]  /*8ad0*/  CS2R R18, SRZ ;  /* 0x0000000000127805 */ /* 0x000fe2000001ff00 */
[----:B------:R-:W-:Y:S01]  /*8ae0*/  ISETP.GE.AND P0, PT, R144, c[0x0][0x27c], PT ;  /* 0x00009f0090007a0c */ /* 0x000fe20003f06270 */
[----:B------:R-:W4:Y:S01]  /*8af0*/  LDL R28, [R1+0x50] ;  /* 0x00005000011c7983 */ /* 0x000f220000100800 */
[----:B------:R-:W-:-:S03]  /*8b00*/  CS2R R6, SRZ ;  /* 0x0000000000067805 */ /* 0x000fc6000001ff00 */
[----:B------:R-:W4:Y:S01]  /*8b10*/  LDL R0, [R1+0x2c] ;  /* 0x00002c0001007983 */ /* 0x000f220000100800 */
[----:B------:R-:W-:-:S05]  /*8b20*/  ISETP.GE.AND P3, PT, R141, c[0x0][0x27c], PT ;  /* 0x00009f008d007a0c */ /* 0x000fca0003f66270 */
[----:B------:R-:W-:-:S04]  /*8b30*/  @!P1 IMAD.WIDE R10, R106, 0x2, R4 ;  /* 0x000000026a0a9825 */ /* 0x000fc800078e0204 */
[----:B------:R-:W-:Y:S01]  /*8b40*/  @!P1 IMAD.WIDE R8, R106, 0x2, R2 ;  /* 0x000000026a089825 */ /* 0x000fe200078e0202 */
[----:B------:R1:W5:Y:S04]  /*8b50*/  @!P1 LD.E.64 R18, [R10.64] ;  /* 0x0000000a0a129980 */ /* 0x000368000c101b00 */
[----:B------:R1:W5:Y:S01]  /*8b60*/  @!P1 LD.E.64 R6, [R8.64] ;  /* 0x0000000a08069980 */ /* 0x000362000c101b00 */
[----:B------:R-:W-:Y:S01]  /*8b70*/  CS2R R20, SRZ ;  /* 0x0000000000147805 */ /* 0x000fe2000001ff00 */
[----:B------:R-:W-:Y:S01]  /*8b80*/  CS2R R22, SRZ ;  /* 0x0000000000167805 */ /* 0x000fe2000001ff00 */
[----:B-1----:R-:W-:Y:S01]  /*8b90*/  CS2R R8, SRZ ;  /* 0x0000000000087805 */ /* 0x002fe2000001ff00 */
[----:B------:R-:W-:Y:S01]  /*8ba0*/  CS2R R24, SRZ ;  /* 0x0000000000187805 */ /* 0x000fe2000001ff00 */
[----:B------:R-:W-:Y:S01]  /*8bb0*/  CS2R R26, SRZ ;  /* 0x00000000001a7805 */ /* 0x000fe2000001ff00 */
[----:B--2---:R-:W-:-:S02]  /*8bc0*/  @!P0 IADD3 R12, P2, R4, R38, RZ ;  /* 0x00000026040c8210 */ /* 0x004fc40007f5e0ff */
[----:B------:R-:W-:-:S03]  /*8bd0*/  @!P0 IADD3 R10, P1, R2, R38, RZ ;  /* 0x00000026020a8210 */ /* 0x000fc60007f3e0ff */
[--C-:B---3--:R-:W-:Y:S02]  /*8be0*/  @!P0 IMAD.X R13, R5, 0x1, R37.reuse, P2 ;  /* 0x00000001050d8824 */ /* 0x108fe400010e0625 */
[----:B------:R-:W-:Y:S01]  /*8bf0*/  @!P0 IMAD.X R11, R3, 0x1, R37, P1 ;  /* 0x00000001030b8824 */ /* 0x000fe200008e0625 */
[----:B------:R-:W-:Y:S02]  /*8c00*/  ISETP.GE.AND P2, PT, R143, c[0x0][0x27c], PT ;  /* 0x00009f008f007a0c */ /* 0x000fe40003f46270 */
[----:B------:R1:W5:Y:S04]  /*8c10*/  @!P0 LD.E.64 R20, [R12.64] ;  /* 0x0000000a0c148980 */ /* 0x000368000c101b00 */
[----:B------:R2:W5:Y:S01]  /*8c20*/  @!P0 LD.E.64 R8, [R10.64] ;  /* 0x0000000a0a088980 */ /* 0x000562000c101b00 */
[----:B----4-:R-:W-:-:S05]  /*8c30*/  @!P3 IADD3 R14, P0, R4, R36, RZ ;  /* 0x00000024040eb210 */ /* 0x010fca0007f1e0ff */
[----:B------:R-:W-:-:S05]  /*8c40*/  @!P3 IMAD.X R15, R5, 0x1, R35, P0 ;  /* 0x00000001050fb824 */ /* 0x000fca00000e0623 */
[----:B------:R3:W5:Y:S01]  /*8c50*/  @!P3 LD.E.64 R22, [R14.64] ;  /* 0x0000000a0e16b980 */ /* 0x000762000c101b00 */
[----:B-1----:R-:W-:Y:S01]  /*8c60*/  @!P3 IADD3 R12, P0, R2, R36, RZ ;  /* 0x00000024020cb210 */ /* 0x002fe20007f1e0ff */
[----:B--2---:R-:W-:-:S04]  /*8c70*/  CS2R R10, SRZ ;  /* 0x00000000000a7805 */ /* 0x004fc8000001ff00 */
[----:B------:R-:W-:Y:S01]  /*8c80*/  @!P3 IMAD.X R13, R3, 0x1, R35, P0 ;  /* 0x00000001030db824 */ /* 0x000fe200000e0623 */
[----:B------:R-:W-:-:S04]  /*8c90*/  @!P2 IADD3 R16, P0, R4, R33, RZ ;  /* 0x000000210410a210 */ /* 0x000fc80007f1e0ff */
[----:B------:R1:W5:Y:S01]  /*8ca0*/  @!P3 LD.E.64 R10, [R12.64] ;  /* 0x0000000a0c0ab980 */ /* 0x000362000c101b00 */
[----:B------:R-:W-:Y:S01]  /*8cb0*/  ISETP.GE.AND P3, PT, R140, c[0x0][0x27c], PT ;  /* 0x00009f008c007a0c */ /* 0x000fe20003f66270 */
[--C-:B------:R-:W-:Y:S01]  /*8cc0*/  @!P2 IMAD.X R17, R5, 0x1, R31.reuse, P0 ;  /* 0x000000010511a824 */ /* 0x100fe200000e061f */
[----:B---3--:R-:W-:Y:S02]  /*8cd0*/  @!P2 IADD3 R14, P0, R2, R33, RZ ;  /* 0x00000021020ea210 */ /* 0x008fe40007f1e0ff */
[----:B------:R-:W-:Y:S02]  /*8ce0*/  ISETP.GE.AND P1, PT, R142, c[0x0][0x27c], PT ;  /* 0x00009f008e007a0c */ /* 0x000fe40003f26270 */
[----:B------:R2:W5:Y:S01]  /*8cf0*/  @!P2 LD.E.64 R24, [R16.64] ;  /* 0x0000000a1018a980 */ /* 0x000562000c101b00 */
[----:B------:R-:W-:Y:S01]  /*8d00*/  @!P2 IMAD.X R15, R3, 0x1, R31, P0 ;  /* 0x00000001030fa824 */ /* 0x000fe200000e061f */
[----:B-1----:R-:W-:-:S06]  /*8d10*/  CS2R R12, SRZ ;  /* 0x00000000000c7805 */ /* 0x002fcc000001ff00 */
[----:B------:R1:W5:Y:S01]  /*8d20*/  @!P2 LD.E.64 R12, [R14.64] ;  /* 0x0000000a0e0ca980 */ /* 0x000362000c101b00 */
[----:B--2---:R-:W-:Y:S01]  /*8d30*/  CS2R R16, SRZ ;  /* 0x0000000000107805 */ /* 0x004fe2000001ff00 */
[----:B-1----:R-:W-:-:S05]  /*8d40*/  @!P3 IADD3 R14, P0, R4, R30, RZ ;  /* 0x0000001e040eb210 */ /* 0x002fca0007f1e0ff */
[----:B------:R-:W-:Y:S01]  /*8d50*/  @!P3 IMAD.X R15, R5, 0x1, R32, P0 ;  /* 0x00000001050fb824 */ /* 0x000fe200000e0620 */
[----:B------:R-:W-:-:S04]  /*8d60*/  @!P3 IADD3 R30, P0, R2, R30, RZ ;  /* 0x0000001e021eb210 */ /* 0x000fc80007f1e0ff */
[----:B------:R1:W5:Y:S01]  /*8d70*/  @!P3 LD.E.64 R26, [R14.64] ;  /* 0x0000000a0e1ab980 */ /* 0x000362000c101b00 */
[----:B------:R-:W-:Y:S01]  /*8d80*/  @!P3 IMAD.X R31, R3, 0x1, R32, P0 ;  /* 0x00000001031fb824 */ /* 0x000fe200000e0620 */
[----:B------:R-:W-:-:S05]  /*8d90*/  @!P1 IADD3 R4, P0, R4, R28, RZ ;  /* 0x0000001c04049210 */ /* 0x000fca0007f1e0ff */
[----:B------:R-:W-:Y:S01]  /*8da0*/  @!P1 IMAD.X R5, R5, 0x1, R0, P0 ;  /* 0x0000000105059824 */ /* 0x000fe200000e0600 */
[----:B------:R-:W-:Y:S02]  /*8db0*/  @!P1 IADD3 R2, P0, R2, R28, RZ ;  /* 0x0000001c02029210 */ /* 0x000fe40007f1e0ff */
[----:B------:R-:W-:-:S03]  /*8dc0*/  CS2R R28, SRZ ;  /* 0x00000000001c7805 */ /* 0x000fc6000001ff00 */
[----:B------:R-:W-:-:S03]  /*8dd0*/  @!P1 IMAD.X R3, R3, 0x1, R0, P0 ;  /* 0x0000000103039824 */ /* 0x000fc600000e0600 */
[----:B------:R2:W5:Y:S04]  /*8de0*/  @!P1 LD.E.64 R28, [R4.64] ;  /* 0x0000000a041c9980 */ /* 0x000568000c101b00 */
[----:B------:R2:W5:Y:S01]  /*8df0*/  @!P1 LD.E.64 R16, [R2.64] ;  /* 0x0000000a02109980 */ /* 0x000562000c101b00 */
[----:B-1----:R-:W-:-:S06]  /*8e00*/  CS2R R14, SRZ ;  /* 0x00000000000e7805 */ /* 0x002fcc000001ff00 */
[----:B------:R2:W5:Y:S02]  /*8e10*/  @!P3 LD.E.64 R14, [R30.64] ;  /* 0x0000000a1e0eb980 */ /* 0x000564000c101b00 */
.L_x_227:
[----:B-12-4-:R-:W-:Y:S05]  /*8e20*/  BSYNC B0 ;  /* 0x0000000000007941 */ /* 0x016fea0003800000 */
.L_x_226:
[--C-:B-----5:R-:W-:Y:S01]  /*8e30*/  IMAD.MOV.U32 R42, RZ, RZ, R25.reuse ;  /* 0x000000ffff2a7224 */ /* 0x120fe200078e0019 */
[----:B------:R-:W-:Y:S01]  /*8e40*/  SHF.R.U32.HI R2, RZ, 0x10, R25 ;  /* 0x00000010ff027819 */ /* 0x000fe20000011619 */
[----:B------:R-:W-:Y:S01]  /*8e50*/  IMAD.MOV.U32 R36, RZ, RZ, R28 ;  /* 0x000000ffff247224 */ /* 0x000fe200078e001c */
[--C-:B------:R-:W-:Y:S01]  /*8e60*/  SHF.R.U64 R33, R28, 0x10, R29.reuse ;  /* 0x000000101c217819 */ /* 0x100fe2000000121d */
[--C-:B------:R-:W-:Y:S01]  /*8e70*/  IMAD.MOV.U32 R35, RZ, RZ, R29.reuse ;  /* 0x000000ffff237224 */ /* 0x100fe200078e001d */
[----:B------:R-:W-:Y:S01]  /*8e80*/  SHF.R.U32.HI R28, RZ, 0x10, R29 ;  /* 0x00000010ff1c7819 */ /* 0x000fe2000001161d */
[----:B------:R-:W-:Y:S01]  /*8e90*/  IMAD.MOV.U32 R31, RZ, RZ, R6 ;  /* 0x000000ffff1f7224 */ /* 0x000fe200078e0006 */
[----:B------:R-:W-:Y:S01]  /*8ea0*/  PRMT R42, R42, 0x5410, R2 ;  /* 0x000054102a2a7816 */ /* 0x000fe20000000002 */
[----:B------:R-:W-:Y:S01]  /*8eb0*/  IMAD R2, R237, -0x80, R34 ;  /* 0xffffff80ed027824 */ /* 0x000fe200078e0222 */
[----:B------:R-:W-:Y:S01]  /*8ec0*/  SHF.R.U64 R29, R6, 0x10, R7 ;  /* 0x00000010061d7819 */ /* 0x000fe20000001207 */
[--C-:B------:R-:W-:Y:S01]  /*8ed0*/  IMAD.MOV.U32 R5, RZ, RZ, R17.reuse ;  /* 0x000000ffff057224 */ /* 0x100fe200078e0011 */
[--C-:B------:R-:W-:Y:S01]  /*8ee0*/  SHF.R.U64 R4, R16, 0x10, R17.reuse ;  /* 0x0000001010047819 */ /* 0x100fe20000001211 */
[----:B------:R-:W-:Y:S01]  /*8ef0*/  IMAD.MOV.U32 R51, RZ, RZ, R20 ;  /* 0x000000ffff337224 */ /* 0x000fe200078e0014 */
[----:B------:R-:W-:Y:S01]  /*8f00*/  SHF.R.U32.HI R0, RZ, 0x10, R17 ;  /* 0x00000010ff007819 */ /* 0x000fe20000011611 */
[----:B------:R-:W-:Y:S01]  /*8f10*/  IMAD.MOV.U32 R50, RZ, RZ, R21 ;  /* 0x000000ffff327224 */ /* 0x000fe200078e0015 */
[----:B------:R-:W-:Y:S01]  /*8f20*/  PRMT R17, R31, 0x5410, R29 ;  /* 0x000054101f117816 */ /* 0x000fe2000000001d */
[----:B------:R-:W-:Y:S01]  /*8f30*/  IMAD.MOV.U32 R46, RZ, RZ, R23 ;  /* 0x000000ffff2e7224 */ /* 0x000fe200078e0017 */
[----:B------:R-:W-:Y:S01]  /*8f40*/  IMNMX R29, R2, 0x80, PT ;  /* 0x00000080021d7817 */ /* 0x000fe20003800200 */
[----:B------:R-:W-:Y:S01]  /*8f50*/  IMAD.MOV.U32 R38, RZ, RZ, R26 ;  /* 0x000000ffff267224 */ /* 0x000fe200078e001a */
[----:B------:R-:W-:Y:S01]  /*8f60*/  SHF.R.U64 R49, R20, 0x10, R21 ;  /* 0x0000001014317819 */ /* 0x000fe20000001215 */
[----:B------:R-:W-:Y:S01]  /*8f70*/  IMAD.MOV.U32 R39, RZ, RZ, R27 ;  /* 0x000000ffff277224 */ /* 0x000fe200078e001b */
[----:B------:R-:W-:Y:S01]  /*8f80*/  ISETP.GE.AND P0, PT, R212, R29, PT ;  /* 0x0000001dd400720c */ /* 0x000fe20003f06270 */
[----:B------:R-:W-:Y:S01]  /*8f90*/  IMAD.MOV.U32 R54, RZ, RZ, R18 ;  /* 0x000000ffff367224 */ /* 0x000fe200078e0012 */
[----:B------:R-:W-:Y:S01]  /*8fa0*/  SHF.R.U32.HI R44, RZ, 0x10, R21 ;  /* 0x00000010ff2c7819 */ /* 0x000fe20000011615 */
[----:B------:R-:W-:Y:S01]  /*8fb0*/  IMAD.MOV.U32 R53, RZ, RZ, R19 ;  /* 0x000000ffff357224 */ /* 0x000fe200078e0013 */
[--C-:B------:R-:W-:Y:S01]  /*8fc0*/  SHF.R.U64 R45, R22, 0x10, R23.reuse ;  /* 0x00000010162d7819 */ /* 0x100fe20000001217 */
[----:B------:R-:W-:Y:S01]  /*8fd0*/  IMAD.MOV.U32 R47, RZ, RZ, R22 ;  /* 0x000000ffff2f7224 */ /* 0x000fe200078e0016 */
[----:B------:R-:W-:Y:S01]  /*8fe0*/  SHF.R.U32.HI R40, RZ, 0x10, R23 ;  /* 0x00000010ff287819 */ /* 0x000fe20000011617 */
[----:B------:R-:W-:Y:S01]  /*8ff0*/  IMAD.MOV.U32 R43, RZ, RZ, R24 ;  /* 0x000000ffff2b7224 */ /* 0x000fe200078e0018 */
[----:B------:R-:W-:Y:S01]  /*9000*/  SHF.R.U64 R41, R24, 0x10, R25 ;  /* 0x0000001018297819 */ /* 0x000fe20000001219 */
[----:B------:R-:W-:Y:S01]  /*9010*/  IMAD.MOV.U32 R23, RZ, RZ, R10 ;  /* 0x000000ffff177224 */ /* 0x000fe200078e000a */
[----:B------:R-:W-:Y:S01]  /*9020*/  SHF.R.U64 R37, R26, 0x10, R27 ;  /* 0x000000101a257819 */ /* 0x000fe2000000121b */
[----:B------:R-:W-:Y:S01]  /*9030*/  IMAD.MOV.U32 R26, RZ, RZ, R9 ;  /* 0x000000ffff1a7224 */ /* 0x000fe200078e0009 */
[----:B------:R-:W-:Y:S01]  /*9040*/  SHF.R.U32.HI R32, RZ, 0x10, R27 ;  /* 0x00000010ff207819 */ /* 0x000fe2000001161b */
[----:B------:R-:W-:Y:S01]  /*9050*/  IMAD.MOV.U32 R27, RZ, RZ, R8 ;  /* 0x000000ffff1b7224 */ /* 0x000fe200078e0008 */
[----:B------:R-:W-:Y:S01]  /*9060*/  SHF.R.U64 R52, R18, 0x10, R19 ;  /* 0x0000001012347819 */ /* 0x000fe20000001213 */
        /* <DEDUP_REMOVED lines=9> */
[----:B------:R-:W-:Y:S01]  /*9100*/  SHF.R.U32.HI R24, RZ, 0x10, R7 ;  /* 0x00000010ff187819 */ /* 0x000fe20000011607 */
[----:B------:R-:W-:Y:S01]  /*9110*/  IMAD.MOV.U32 R9, RZ, RZ, R15 ;  /* 0x000000ffff097224 */ /* 0x000fe200078e000f */
[----:B------:R-:W-:Y:S01]  /*9120*/  SHF.R.U32.HI R11, RZ, 0x10, R11 ;  /* 0x00000010ff0b7819 */ /* 0x000fe2000001160b */
[----:B------:R-:W-:Y:S01]  /*9130*/  IMAD.MOV.U32 R6, RZ, RZ, R16 ;  /* 0x000000ffff067224 */ /* 0x000fe200078e0010 */
[----:B------:R-:W-:Y:S01]  /*9140*/  SHF.R.U64 R12, R12, 0x10, R13 ;  /* 0x000000100c0c7819 */ /* 0x000fe2000000120d */
[----:B------:R-:W-:-:S04]  /*9150*/  DEPBAR.LE SB0, 0x1 ;  /* 0x000080400000791a */ /* 0x000fc80000000000 */
[----:B------:R-:W-:Y:S01]  /*9160*/  SHF.R.U32.HI R7, RZ, 0x10, R13 ;  /* 0x00000010ff077819 */ /* 0x000fe2000001160d */
[----:B------:R-:W-:Y:S01]  /*9170*/  BSSY B1, `(.L_x_228) ;  /* 0x0000115000017945 */ /* 0x000fe20003800000 */
[--C-:B------:R-:W-:Y:S02]  /*9180*/  SHF.R.U64 R8, R14, 0x10, R15.reuse ;  /* 0x000000100e087819 */ /* 0x100fe4000000120f */
[----:B------:R-:W-:Y:S02]  /*9190*/  SHF.R.U32.HI R3, RZ, 0x10, R15 ;  /* 0x00000010ff037819 */ /* 0x000fe4000001160f */
[----:B------:R-:W-:Y:S02]  /*91a0*/  PRMT R35, R35, 0x5410, R28 ;  /* 0x0000541023237816 */ /* 0x000fe4000000001c */
[----:B------:R-:W-:Y:S02]  /*91b0*/  PRMT R25, R27, 0x5410, R25 ;  /* 0x000054101b197816 */ /* 0x000fe40000000019 */
[----:B------:R-:W-:-:S02]  /*91c0*/  PRMT R20, R26, 0x5410, R20 ;  /* 0x000054101a147816 */ /* 0x000fc40000000014 */
[----:B------:R-:W-:Y:S02]  /*91d0*/  PRMT R21, R23, 0x5410, R21 ;  /* 0x0000541017157816 */ /* 0x000fe40000000015 */
[----:B------:R-:W-:Y:S02]  /*91e0*/  PRMT R52, R54, 0x5410, R52 ;  /* 0x0000541036347816 */ /* 0x000fe40000000034 */
[----:B------:R-:W-:Y:S02]  /*91f0*/  PRMT R48, R53, 0x5410, R48 ;  /* 0x0000541035307816 */ /* 0x000fe40000000030 */
        /* <DEDUP_REMOVED lines=15> */
[----:B------:R-:W-:Y:S01]  /*92f0*/  PRMT R28, R5, 0x5410, R0 ;  /* 0x00005410051c7816 */ /* 0x000fe20000000000 */
[----:B------:R-:W-:Y:S06]  /*9300*/  BAR.SYNC.DEFER_BLOCKING 0x0 ;  /* 0x0000000000007b1d */ /* 0x000fec0000010000 */
[----:B------:R-:W-:Y:S05]  /*9310*/  @P0 BRA `(.L_x_229) ;  /* 0x00000fa000000947 */ /* 0x000fea0003800000 */
[----:B------:R-:W-:Y:S01]  /*9320*/  ISETP.GE.AND P0, PT, R106, c[0x0][0x27c], PT ;  /* 0x00009f006a007a0c */ /* 0x000fe20003f06270 */
[----:B------:R-:W-:-:S12]  /*9330*/  BSSY B0, `(.L_x_230) ;  /* 0x0000028000007945 */ /* 0x000fd80003800000 */
[----:B------:R-:W-:Y:S05]  /*9340*/  @P0 BRA `(.L_x_231) ;  /* 0x0000026000000947 */ /* 0x000fea0003800000 */
[----:B------:R-:W1:Y:S01]  /*9350*/  LDS.128 R4, [R202+0xc000] ;  /* 0x00c00000ca047984 */ /* 0x000e620000000c00 */
[C---:B------:R-:W-:Y:S01]  /*9360*/  SHF.L.U32 R3, R52.reuse, 0x10, RZ ;  /* 0x0000001034037819 */ /* 0x040fe200000006ff */
[----:B------:R-:W-:Y:S01]  /*9370*/  IMAD.U32 R0, R17, 0x10000, RZ ;  /* 0x0001000011007824 */ /* 0x000fe200078e00ff */
[----:B------:R-:W-:Y:S02]  /*9380*/  LOP3.LUT R2, R52, 0xffff0000, RZ, 0xc0, !PT ;  /* 0xffff000034027812 */ /* 0x000fe400078ec0ff */
[C---:B-1----:R-:W-:Y:S01]  /*9390*/  SHF.L.U32 R9, R4.reuse, 0x10, RZ ;  /* 0x0000001004097819 */ /* 0x042fe200000006ff */
[----:B------:R-:W-:Y:S01]  /*93a0*/  IMAD.U32 R10, R7, 0x10000, RZ ;  /* 0x00010000070a7824 */ /* 0x000fe200078e00ff */
[----:B------:R-:W-:Y:S02]  /*93b0*/  LOP3.LUT R8, R4, 0xffff0000, RZ, 0xc0, !PT ;  /* 0xffff000004087812 */ /* 0x000fe400078ec0ff */
[C---:B------:R-:W-:Y:S02]  /*93c0*/  SHF.L.U32 R13, R5.reuse, 0x10, RZ ;  /* 0x00000010050d7819 */ /* 0x040fe400000006ff */
[----:B------:R-:W-:Y:S01]  /*93d0*/  LOP3.LUT R4, R5, 0xffff0000, RZ, 0xc0, !PT ;  /* 0xffff000005047812 */ /* 0x000fe200078ec0ff */
[CC--:B------:R-:W-:Y:S01]  /*93e0*/  FMUL.FTZ R15, R8.reuse, R0.reuse ;  /* 0x00000000080f7220 */ /* 0x0c0fe20000410000 */
[----:B------:R-:W-:Y:S01]  /*93f0*/  LOP3.LUT R5, R17, 0xffff0000, RZ, 0xc0, !PT ;  /* 0xffff000011057812 */ /* 0x000fe200078ec0ff */
[-C--:B------:R-:W-:Y:S01]  /*9400*/  FMUL.FTZ R14, R8, R3.reuse ;  /* 0x00000003080e7220 */ /* 0x080fe20000410000 */
[C---:B------:R-:W-:Y:S01]  /*9410*/  SHF.L.U32 R12, R6.reuse, 0x10, RZ ;  /* 0x00000010060c7819 */ /* 0x040fe200000006ff */
[----:B------:R-:W-:Y:S01]  /*9420*/  FFMA.FTZ R16, R9, R3, -R15 ;  /* 0x0000000309107223 */ /* 0x000fe2000001080f */
[----:B------:R-:W-:Y:S01]  /*9430*/  LOP3.LUT R11, R6, 0xffff0000, RZ, 0xc0, !PT ;  /* 0xffff0000060b7812 */ /* 0x000fe200078ec0ff */
[-C--:B------:R-:W-:Y:S01]  /*9440*/  FMUL.FTZ R8, R4, R5.reuse ;  /* 0x0000000504087220 */ /* 0x080fe20000410000 */
[----:B------:R-:W-:Y:S01]  /*9450*/  LOP3.LUT R6, R7, 0xffff0000, RZ, 0xc0, !PT ;  /* 0xffff000007067812 */ /* 0x000fe200078ec0ff */
[----:B------:R-:W-:Y:S01]  /*9460*/  FFMA.FTZ R15, R9, R0, R14 ;  /* 0x00000000090f7223 */ /* 0x000fe2000001000e */
[----:B------:R-:W-:Y:S01]  /*9470*/  LOP3.LUT R0, R24, 0xffff0000, RZ, 0xc0, !PT ;  /* 0xffff000018007812 */ /* 0x000fe200078ec0ff */
[-C--:B------:R-:W-:Y:S01]  /*9480*/  FMUL.FTZ R7, R4, R2.reuse ;  /* 0x0000000204077220 */ /* 0x080fe20000410000 */
[----:B------:R-:W-:Y:S01]  /*9490*/  SHF.L.U32 R4, R48, 0x10, RZ ;  /* 0x0000001030047819 */ /* 0x000fe200000006ff */
[C---:B------:R-:W-:Y:S01]  /*94a0*/  FFMA.FTZ R14, R13.reuse, R2, -R8 ;  /* 0x000000020d0e7223 */ /* 0x040fe20000010808 */
[----:B------:R-:W-:Y:S01]  /*94b0*/  SHF.L.U32 R2, R24, 0x10, RZ ;  /* 0x0000001018027819 */ /* 0x000fe200000006ff */
[----:B------:R-:W-:Y:S01]  /*94c0*/  FFMA.FTZ R9, R13, R5, R7 ;  /* 0x000000050d097223 */ /* 0x000fe20000010007 */
[----:B------:R-:W-:Y:S01]  /*94d0*/  LOP3.LUT R3, R48, 0xffff0000, RZ, 0xc0, !PT ;  /* 0xffff000030037812 */ /* 0x000fe200078ec0ff */
[----:B------:R-:W-:-:S02]  /*94e0*/  FMUL.FTZ R7, R6, R0 ;  /* 0x0000000006077220 */ /* 0x000fc40000410000 */
[C---:B------:R-:W-:Y:S02]  /*94f0*/  FMUL.FTZ R8, R11.reuse, R2 ;  /* 0x000000020b087220 */ /* 0x040fe40000410000 */
[-C--:B------:R-:W-:Y:S02]  /*9500*/  FMUL.FTZ R5, R11, R4.reuse ;  /* 0x000000040b057220 */ /* 0x080fe40000410000 */
[-C--:B------:R-:W-:Y:S02]  /*9510*/  FMUL.FTZ R6, R6, R3.reuse ;  /* 0x0000000306067220 */ /* 0x080fe40000410000 */
[C---:B------:R-:W-:Y:S01]  /*9520*/  FFMA.FTZ R8, R12.reuse, R4, -R8 ;  /* 0x000000040c087223 */ /* 0x040fe20000010808 */
[----:B------:R-:W-:Y:S01]  /*9530*/  F2FP.BF16.PACK_AB R4, R15, R16 ;  /* 0x000000100f04723e */ /* 0x000fe200000010ff */
[----:B------:R-:W-:Y:S01]  /*9540*/  FFMA.FTZ R2, R12, R2, R5 ;  /* 0x000000020c027223 */ /* 0x000fe20000010005 */
[----:B------:R-:W-:Y:S01]  /*9550*/  F2FP.BF16.PACK_AB R5, R9, R14 ;  /* 0x0000000e0905723e */ /* 0x000fe200000010ff */
[----:B------:R-:W-:-:S02]  /*9560*/  FFMA.FTZ R3, R10, R3, -R7 ;  /* 0x000000030a037223 */ /* 0x000fc40000010807 */
[----:B------:R-:W-:Y:S01]  /*9570*/  FFMA.FTZ R0, R10, R0, R6 ;  /* 0x000000000a007223 */ /* 0x000fe20000010006 */
[----:B------:R-:W-:-:S04]  /*9580*/  F2FP.BF16.PACK_AB R6, R2, R8 ;  /* 0x000000080206723e */ /* 0x000fc800000010ff */
[----:B------:R-:W-:-:S05]  /*9590*/  F2FP.BF16.PACK_AB R7, R0, R3 ;  /* 0x000000030007723e */ /* 0x000fca00000010ff */
[----:B------:R1:W-:Y:S02]  /*95a0*/  STS.128 [R202+0xc000], R4 ;  /* 0x00c00004ca007388 */ /* 0x0003e40000000c00 */
.L_x_231:
[----:B------:R-:W-:Y:S05]  /*95b0*/  BSYNC B0 ;  /* 0x0000000000007941 */ /* 0x000fea0003800000 */
.L_x_230:
[----:B------:R-:W-:Y:S01]  /*95c0*/  ISETP.GE.AND P0, PT, R144, c[0x0][0x27c], PT ;  /* 0x00009f0090007a0c */ /* 0x000fe20003f06270 */
[----:B------:R-:W-:-:S12]  /*95d0*/  BSSY B0, `(.L_x_232) ;  /* 0x0000028000007945 */ /* 0x000fd80003800000 */
[----:B------:R-:W-:Y:S05]  /*95e0*/  @P0 BRA `(.L_x_233) ;  /* 0x0000026000000947 */ /* 0x000fea0003800000 */
[----:B-1----:R-:W1:Y:S01]  /*95f0*/  LDS.128 R4, [R203+0xc000] ;  /* 0x00c00000cb047984 */ /* 0x002e620000000c00 */
[----:B------:R-:W-:Y:S01]  /*9600*/  SHF.L.U32 R3, R49, 0x10, RZ ;  /* 0x0000001031037819 */ /* 0x000fe200000006ff */
        /* <DEDUP_REMOVED lines=36> */
.L_x_233:
[----:B------:R-:W-:Y:S05]  /*9850*/  BSYNC B0 ;  /* 0x0000000000007941 */ /* 0x000fea0003800000 */
.L_x_232:
        /* <DEDUP_REMOVED lines=41> */
.L_x_235:
[----:B------:R-:W-:Y:S05]  /*9af0*/  BSYNC B0 ;  /* 0x0000000000007941 */ /* 0x000fea0003800000 */
.L_x_234:
        /* <DEDUP_REMOVED lines=41> */
.L_x_237:
[----:B------:R-:W-:Y:S05]  /*9d90*/  BSYNC B0 ;  /* 0x0000000000007941 */ /* 0x000fea0003800000 */
.L_x_236:
        /* <DEDUP_REMOVED lines=41> */
.L_x_239:
[----:B------:R-:W-:Y:S05]  /*a030*/  BSYNC B0 ;  /* 0x0000000000007941 */ /* 0x000fea0003800000 */
.L_x_238:
[----:B------:R-:W-:-:S13]  /*a040*/  ISETP.GE.AND P0, PT, R142, c[0x0][0x27c], PT ;  /* 0x00009f008e007a0c */ /* 0x000fda0003f06270 */
        /* <DEDUP_REMOVED lines=39> */
.L_x_229:
[----:B------:R-:W-:Y:S05]  /*a2c0*/  BSYNC B1 ;  /* 0x0000000000017941 */ /* 0x000fea0003800000 */
.L_x_228:
[----:B------:R-:W-:-:S04]  /*a2d0*/  IADD3 R0, R212, 0x40, RZ ;  /* 0x00000040d4007810 */ /* 0x000fc80007ffe0ff */
[----:B------:R-:W-:-:S13]  /*a2e0*/  ISETP.GE.AND P0, PT, R0, R29, PT ;  /* 0x0000001d0000720c */ /* 0x000fda0003f06270 */
[----:B------:R-:W-:Y:S05]  /*a2f0*/  @P0 BRA `(.L_x_240) ;  /* 0x00003b5000000947 */ /* 0x000fea0003800000 */
[----:B------:R-:W-:Y:S01]  /*a300*/  ISETP.GE.AND P0, PT, R106, c[0x0][0x27c], PT ;  /* 0x00009f006a007a0c */ /* 0x000fe20003f06270 */
[----:B------:R-:W-:-:S12]  /*a310*/  BSSY B0, `(.L_x_241) ;  /* 0x0000028000007945 */ /* 0x000fd80003800000 */
[----:B------:R-:W-:Y:S05]  /*a320*/  @P0 BRA `(.L_x_242) ;  /* 0x0000026000000947 */ /* 0x000fea0003800000 */
[----:B-1----:R-:W1:Y:S01]  /*a330*/  LDS.128 R4, [R202+0xe000] ;  /* 0x00e00000ca047984 */ /* 0x002e620000000c00 */
        /* <DEDUP_REMOVED lines=8> */
[-C--:B------:R-:W-:Y:S01]  /*a3c0*/  FMUL.FTZ R15, R0, R8.reuse ;  /* 0x00000008000f7220 */ /* 0x080fe20000410000 */
[----:B------:R-:W-:Y:S01]  /*a3d0*/  LOP3.LUT R5, R17, 0xffff0000, RZ, 0xc0, !PT ;  /* 0xffff000011057812 */ /* 0x000fe200078ec0ff */
[C---:B------:R-:W-:Y:S01]  /*a3e0*/  FMUL.FTZ R14, R3.reuse, R8 ;  /* 0x00000008030e7220 */ /* 0x040fe20000410000 */
[C---:B------:R-:W-:Y:S01]  /*a3f0*/  SHF.L.U32 R12, R6.reuse, 0x10, RZ ;  /* 0x00000010060c7819 */ /* 0x040fe200000006ff */
[-C--:B------:R-:W-:Y:S01]  /*a400*/  FFMA.FTZ R16, R3, R9.reuse, -R15 ;  /* 0x0000000903107223 */ /* 0x080fe2000001080f */
[----:B------:R-:W-:Y:S01]  /*a410*/  LOP3.LUT R11, R6, 0xffff0000, RZ, 0xc0, !PT ;  /* 0xffff0000060b7812 */ /* 0x000fe200078ec0ff */
[-C--:B------:R-:W-:Y:S01]  /*a420*/  FMUL.FTZ R8, R5, R4.reuse ;  /* 0x0000000405087220 */ /* 0x080fe20000410000 */
[----:B------:R-:W-:Y:S01]  /*a430*/  LOP3.LUT R6, R7, 0xffff0000, RZ, 0xc0, !PT ;  /* 0xffff000007067812 */ /* 0x000fe200078ec0ff */
[----:B------:R-:W-:Y:S01]  /*a440*/  FFMA.FTZ R15, R0, R9, R14 ;  /* 0x00000009000f7223 */ /* 0x000fe2000001000e */
[----:B------:R-:W-:Y:S01]  /*a450*/  LOP3.LUT R0, R24, 0xffff0000, RZ, 0xc0, !PT ;  /* 0xffff000018007812 */ /* 0x000fe200078ec0ff */
[----:B------:R-:W-:Y:S01]  /*a460*/  FMUL.FTZ R7, R2, R4 ;  /* 0x0000000402077220 */ /* 0x000fe20000410000 */
[----:B------:R-:W-:Y:S01]  /*a470*/  SHF.L.U32 R4, R48, 0x10, RZ ;  /* 0x0000001030047819 */ /* 0x000fe200000006ff */
[-C--:B------:R-:W-:Y:S01]  /*a480*/  FFMA.FTZ R14, R2, R13.reuse, -R8 ;  /* 0x0000000d020e7223 */ /* 0x080fe20000010808 */
[----:B------:R-:W-:Y:S01]  /*a490*/  SHF.L.U32 R2, R24, 0x10, RZ ;  /* 0x0000001018027819 */ /* 0x000fe200000006ff */
[----:B------:R-:W-:Y:S01]  /*a4a0*/  FFMA.FTZ R9, R5, R13, R7 ;  /* 0x0000000d05097223 */ /* 0x000fe20000010007 */
[----:B------:R-:W-:Y:S01]  /*a4b0*/  LOP3.LUT R3, R48, 0xffff0000, RZ, 0xc0, !PT ;  /* 0xffff000030037812 */ /* 0x000fe200078ec0ff */
[----:B------:R-:W-:-:S02]  /*a4c0*/  FMUL.FTZ R7, R0, R6 ;  /* 0x0000000600077220 */ /* 0x000fc40000410000 */
[-C--:B------:R-:W-:Y:S02]  /*a4d0*/  FMUL.FTZ R8, R2, R11.reuse ;  /* 0x0000000b02087220 */ /* 0x080fe40000410000 */
[C---:B------:R-:W-:Y:S02]  /*a4e0*/  FMUL.FTZ R5, R4.reuse, R11 ;  /* 0x0000000b04057220 */ /* 0x040fe40000410000 */
[----:B------:R-:W-:Y:S02]  /*a4f0*/  FMUL.FTZ R6, R3, R6 ;  /* 0x0000000603067220 */ /* 0x000fe40000410000 */
[----:B------:R-:W-:Y:S01]  /*a500*/  FFMA.FTZ R8, R4, R12, -R8 ;  /* 0x0000000c04087223 */ /* 0x000fe20000010808 */
        /* <DEDUP_REMOVED lines=8> */
.L_x_242:
[----:B------:R-:W-:Y:S05]  /*a590*/  BSYNC B0 ;  /* 0x0000000000007941 */ /* 0x000fea0003800000 */
.L_x_241:
        /* <DEDUP_REMOVED lines=41> */
.L_x_244:
[----:B------:R-:W-:Y:S05]  /*a830*/  BSYNC B0 ;  /* 0x0000000000007941 */ /* 0x000fea0003800000 */
.L_x_243:
        /* <DEDUP_REMOVED lines=41> */
.L_x_246:
[----:B------:R-:W-:Y:S05]  /*aad0*/  BSYNC B0 ;  /* 0x0000000000007941 */ /* 0x000fea0003800000 */
.L_x_245:
        /* <DEDUP_REMOVED lines=41> */
.L_x_248:
[----:B------:R-:W-:Y:S05]  /*ad70*/  BSYNC B0 ;  /* 0x0000000000007941 */ /* 0x000fea0003800000 */
.L_x_247:
        /* <DEDUP_REMOVED lines=41> */
.L_x_250:
[----:B------:R-:W-:Y:S05]  /*b010*/  BSYNC B0 ;  /* 0x0000000000007941 */ /* 0x000fea0003800000 */
.L_x_249:
        /* <DEDUP_REMOVED lines=21> */
[C---:B------:R-:W-:Y:S01]  /*b170*/  FMUL.FTZ R7, R2.reuse, R4 ;  /* 0x0000000402077220 */ /* 0x040fe20000410000 */
        /* <DEDUP_REMOVED lines=17> */
[----:B------:R1:W-:Y:S01]  /*b290*/  STS.128 [R203+0x16000], R4 ;  /* 0x01600004cb007388 */ /* 0x0003e20000000c00 */
[----:B------:R-:W-:Y:S05]  /*b2a0*/  BRA `(.L_x_240) ;  /* 0x00002ba000007947 */ /* 0x000fea0003800000 */
.L_x_225:
        /* <DEDUP_REMOVED lines=19> */
[C---:B-12-4-:R-:W-:Y:S01]  /*b3e0*/  ISETP.GE.AND P0, PT, R102.reuse, c[0x0][0x27c], PT ;  /* 0x00009f0066007a0c */ /* 0x056fe20003f06270 */
[----:B------:R-:W-:Y:S01]  /*b3f0*/  CS2R R22, SRZ ;  /* 0x0000000000167805 */ /* 0x000fe2000001ff00 */
[----:B------:R-:W-:Y:S01]  /*b400*/  IADD3 R5, R102, 0x20, RZ ;  /* 0x0000002066057810 */ /* 0x000fe20007ffe0ff */
[----:B------:R-:W-:Y:S01]  /*b410*/  CS2R R20, SRZ ;  /* 0x0000000000147805 */ /* 0x000fe2000001ff00 */
[----:B------:R-:W-:Y:S01]  /*b420*/  CS2R R10, SRZ ;  /* 0x00000000000a7805 */ /* 0x000fe2000001ff00 */
[----:B------:R-:W-:Y:S01]  /*b430*/  CS2R R8, SRZ ;  /* 0x0000000000087805 */ /* 0x000fe2000001ff00 */
[----:B------:R-:W-:Y:S01]  /*b440*/  ISETP.GE.AND P2, PT, R5, c[0x0][0x27c], PT ;  /* 0x00009f0005007a0c */ /* 0x000fe20003f46270 */
[----:B------:R-:W-:Y:S01]  /*b450*/  CS2R R26, SRZ ;  /* 0x00000000001a7805 */ /* 0x000fe2000001ff00 */
[----:B------:R-:W-:-:S05]  /*b460*/  CS2R R24, SRZ ;  /* 0x0000000000187805 */ /* 0x000fca000001ff00 */
[C---:B------:R-:W-:Y:S01]  /*b470*/  @!P0 IMAD.SHL.U32 R4, R102.reuse, 0x2, RZ ;  /* 0x0000000266048824 */ /* 0x040fe200078e00ff */
[----:B------:R-:W-:-:S04]  /*b480*/  @!P0 SHF.L.U64.HI R0, R102, 0x1, R103 ;  /* 0x0000000166008819 */ /* 0x000fc80000010267 */
[-C--:B------:R-:W-:Y:S02]  /*b490*/  @!P0 IADD3 R32, P1, R28, R4.reuse, RZ ;  /* 0x000000041c208210 */ /* 0x080fe40007f3e0ff */
[----:B------:R-:W-:Y:S02]  /*b4a0*/  @!P0 IADD3 R30, P3, R2, R4, RZ ;  /* 0x00000004021e8210 */ /* 0x000fe40007f7e0ff */
[----:B------:R-:W-:Y:S01]  /*b4b0*/  IADD3 R4, R102, 0x40, RZ ;  /* 0x0000004066047810 */ /* 0x000fe20007ffe0ff */
[----:B------:R-:W-:Y:S01]  /*b4c0*/  @!P0 IMAD.X R33, R29, 0x1, R0, P1 ;  /* 0x000000011d218824 */ /* 0x000fe200008e0600 */
[----:B------:R-:W-:Y:S02]  /*b4d0*/  @!P0 IADD3.X R31, R3, R0, RZ, P3, !PT ;  /* 0x00000000031f8210 */ /* 0x000fe40001ffe4ff */
[----:B------:R-:W-:Y:S01]  /*b4e0*/  ISETP.GE.AND P1, PT, R4, c[0x0][0x27c], PT ;  /* 0x00009f0004007a0c */ /* 0x000fe20003f26270 */
[----:B------:R-:W-:-:S04]  /*b4f0*/  @!P2 IMAD.SHL.U32 R4, R216, 0x8, RZ ;  /* 0x00000008d804a824 */ /* 0x000fc800078e00ff */
[----:B------:R-:W-:-:S04]  /*b500*/  @!P2 IMAD.WIDE R12, R4, 0x2, R28 ;  /* 0x00000002040ca825 */ /* 0x000fc800078e021c */
[----:B------:R-:W-:Y:S01]  /*b510*/  @!P2 IMAD.WIDE R6, R4, 0x2, R2 ;  /* 0x000000020406a825 */ /* 0x000fe200078e0202 */
[----:B------:R1:W5:Y:S03]  /*b520*/  @!P2 LD.E.128 R20, [R12.64] ;  /* 0x0000000a0c14a980 */ /* 0x000366000c101d00 */
[----:B------:R-:W-:Y:S01]  /*b530*/  @!P1 SHF.L.U32 R0, R215, 0x3, RZ ;  /* 0x00000003d7009819 */ /* 0x000fe200000006ff */
[----:B------:R2:W5:Y:S04]  /*b540*/  @!P2 LD.E.128 R8, [R6.64] ;  /* 0x0000000a0608a980 */ /* 0x000568000c101d00 */
[C---:B------:R-:W-:Y:S01]  /*b550*/  @!P1 IMAD.WIDE R4, R0.reuse, 0x2, R28 ;  /* 0x0000000200049825 */ /* 0x040fe200078e021c */
[----:B------:R-:W-:Y:S01]  /*b560*/  CS2R R14, SRZ ;  /* 0x00000000000e7805 */ /* 0x000fe2000001ff00 */
[----:B------:R-:W-:Y:S01]  /*b570*/  CS2R R18, SRZ ;  /* 0x0000000000127805 */ /* 0x000fe2000001ff00 */
[----:B------:R-:W-:Y:S01]  /*b580*/  CS2R R16, SRZ ;  /* 0x0000000000107805 */ /* 0x000fe2000001ff00 */
[----:B------:R-:W-:Y:S01]  /*b590*/  @!P1 IMAD.WIDE R2, R0, 0x2, R2 ;  /* 0x0000000200029825 */ /* 0x000fe200078e0202 */
[----:B------:R3:W5:Y:S04]  /*b5a0*/  @!P1 LD.E.128 R24, [R4.64] ;  /* 0x0000000a04189980 */ /* 0x000768000c101d00 */
[----:B------:R4:W5:Y:S01]  /*b5b0*/  @!P0 LD.E.128 R16, [R32.64] ;  /* 0x0000000a20108980 */ /* 0x000962000c101d00 */
[----:B-1----:R-:W-:Y:S01]  /*b5c0*/  CS2R R12, SRZ ;  /* 0x00000000000c7805 */ /* 0x002fe2000001ff00 */
[----:B--2---:R-:W-:-:S05]  /*b5d0*/  CS2R R6, SRZ ;  /* 0x0000000000067805 */ /* 0x004fca000001ff00 */
[----:B------:R4:W5:Y:S01]  /*b5e0*/  @!P1 LD.E.128 R12, [R2.64] ;  /* 0x0000000a020c9980 */ /* 0x000962000c101d00 */
[----:B---3--:R-:W-:-:S06]  /*b5f0*/  CS2R R4, SRZ ;  /* 0x0000000000047805 */ /* 0x008fcc000001ff00 */
[----:B------:R4:W5:Y:S02]  /*b600*/  @!P0 LD.E.128 R4, [R30.64] ;  /* 0x0000000a1e048980 */ /* 0x000964000c101d00 */
.L_x_252:
[----:B-12-4-:R-:W-:Y:S05]  /*b610*/  BSYNC B0 ;  /* 0x0000000000007941 */ /* 0x016fea0003800000 */
.L_x_251:
[--C-:B-----5:R-:W-:Y:S01]  /*b620*/  IMAD.MOV.U32 R42, RZ, RZ, R23.reuse ;  /* 0x000000ffff2a7224 */ /* 0x120fe200078e0017 */
[----:B------:R-:W-:Y:S01]  /*b630*/  SHF.R.U32.HI R0, RZ, 0x10, R23 ;  /* 0x00000010ff007819 */ /* 0x000fe20000011617 */
[----:B------:R-:W-:Y:S01]  /*b640*/  IMAD.MOV.U32 R54, RZ, RZ, R16 ;  /* 0x000000ffff367224 */ /* 0x000fe200078e0010 */
[--C-:B------:R-:W-:Y:S01]  /*b650*/  SHF.R.U64 R52, R16, 0x10, R17.reuse ;  /* 0x0000001010347819 */ /* 0x100fe20000001211 */
[--C-:B------:R-:W-:Y:S01]  /*b660*/  IMAD.MOV.U32 R53, RZ, RZ, R17.reuse ;  /* 0x000000ffff357224 */ /* 0x100fe200078e0011 */
[----:B------:R-:W-:Y:S01]  /*b670*/  PRMT R42, R42, 0x5410, R0 ;  /* 0x000054102a2a7816 */ /* 0x000fe20000000000 */
[----:B------:R-:W-:Y:S01]  /*b680*/  IMAD R0, R237, -0x80, R34 ;  /* 0xffffff80ed007824 */ /* 0x000fe200078e0222 */
[----:B------:R-:W-:Y:S01]  /*b690*/  PRMT R52, R54, 0x5410, R52 ;  /* 0x0000541036347816 */ /* 0x000fe20000000034 */
[----:B------:R-:W-:Y:S01]  /*b6a0*/  IMAD.MOV.U32 R51, RZ, RZ, R18 ;  /* 0x000000ffff337224 */ /* 0x000fe200078e0012 */
[----:B------:R-:W-:Y:S01]  /*b6b0*/  SHF.R.U32.HI R48, RZ, 0x10, R17 ;  /* 0x00000010ff307819 */ /* 0x000fe20000011611 */
[----:B------:R-:W-:Y:S01]  /*b6c0*/  IMAD.MOV.U32 R50, RZ, RZ, R19 ;  /* 0x000000ffff327224 */ /* 0x000fe200078e0013 */
[----:B------:R-:W-:Y:S01]  /*b6d0*/  IMNMX R54, R0, 0x80, PT ;  /* 0x0000008000367817 */ /* 0x000fe20003800200 */
[----:B------:R-:W-:Y:S01]  /*b6e0*/  IMAD.MOV.U32 R46, RZ, RZ, R21 ;  /* 0x000000ffff2e7224 */ /* 0x000fe200078e0015 */
[--C-:B------:R-:W-:Y:S01]  /*b6f0*/  SHF.R.U64 R49, R18, 0x10, R19.reuse ;  /* 0x0000001012317819 */ /* 0x100fe20000001213 */
[----:B------:R-:W-:Y:S01]  /*b700*/  IMAD.MOV.U32 R43, RZ, RZ, R22 ;  /* 0x000000ffff2b7224 */ /* 0x000fe200078e0016 */
[----:B------:R-:W-:Y:S01]  /*b710*/  ISETP.GE.AND P0, PT, R212, R54, PT ;  /* 0x00000036d400720c */ /* 0x000fe20003f06270 */
[----:B------:R-:W-:Y:S01]  /*b720*/  IMAD.MOV.U32 R38, RZ, RZ, R24 ;  /* 0x000000ffff267224 */ /* 0x000fe200078e0018 */
[----:B------:R-:W-:Y:S01]  /*b730*/  SHF.R.U32.HI R44, RZ, 0x10, R19 ;  /* 0x00000010ff2c7819 */ /* 0x000fe20000011613 */
[----:B------:R-:W-:Y:S01]  /*b740*/  IMAD.MOV.U32 R39, RZ, RZ, R25 ;  /* 0x000000ffff277224 */ /* 0x000fe200078e0019 */
[----:B------:R-:W-:Y:S01]  /*b750*/  SHF.R.U64 R45, R20, 0x10, R21 ;  /* 0x00000010142d7819 */ /* 0x000fe20000001215 */
        /* <DEDUP_REMOVED lines=13> */
[--C-:B------:R-:W-:Y:S01]  /*b830*/  SHF.R.U64 R29, R4, 0x10, R5.reuse ;  /* 0x00000010041d7819 */ /* 0x100fe20000001205 */
[----:B------:R-:W-:Y:S01]  /*b840*/  IMAD.MOV.U32 R31, RZ, RZ, R4 ;  /* 0x000000ffff1f7224 */ /* 0x000fe200078e0004 */
[----:B------:R-:W-:Y:S01]  /*b850*/  SHF.R.U32.HI R24, RZ, 0x10, R5 ;  /* 0x00000010ff187819 */ /* 0x000fe20000011605 */
[--C-:B------:R-:W-:Y:S01]  /*b860*/  IMAD.MOV.U32 R26, RZ, RZ, R7.reuse ;  /* 0x000000ffff1a7224 */ /* 0x100fe200078e0007 */
        /* <DEDUP_REMOVED lines=45> */
[----:B------:R-:W2:Y:S01]  /*bb40*/  LDL R58, [R1+0x24] ;  /* 0x00002400013a7983 */ /* 0x000ea20000100800 */
[----:B------:R-:W-:-:S04]  /*bb50*/  MOV R0, c[0x0][0x27c] ;  /* 0x00009f0000007a02 */ /* 0x000fc80000000f00 */
[----:B------:R-:W-:-:S04]  /*bb60*/  LEA.HI R0, R0, R240, RZ, 0x1d ;  /* 0x000000f000007211 */ /* 0x000fc800078fe8ff */
[----:B------:R-:W-:Y:S01]  /*bb70*/  SHF.R.S32.HI R3, RZ, 0x1f, R0 ;  /* 0x0000001fff037819 */ /* 0x000fe20000011400 */
[----:B------:R-:W-:-:S03]  /*bb80*/  IMAD.SHL.U32 R2, R0, 0x8, RZ ;  /* 0x0000000800027824 */ /* 0x000fc600078e00ff */
[----:B------:R-:W-:Y:S02]  /*bb90*/  LEA.HI R0, R3, R0, RZ, 0x3 ;  /* 0x0000000003007211 */ /* 0x000fe400078f18ff */
[----:B------:R-:W-:Y:S02]  /*bba0*/  LOP3.LUT R2, R218, 0x38, R2, 0xf8, !PT ;  /* 0x00000038da027812 */ /* 0x000fe400078ef802 */
[----:B------:R-:W-:Y:S02]  /*bbb0*/  SHF.L.U32 R0, R0, 0xa, RZ ;  /* 0x0000000a00007819 */ /* 0x000fe400000006ff */
[----:B------:R-:W-:Y:S02]  /*bbc0*/  LOP3.LUT R2, R2, R219, RZ, 0x3c, !PT ;  /* 0x000000db02027212 */ /* 0x000fe400078e3cff */
[----:B------:R-:W-:-:S04]  /*bbd0*/  LOP3.LUT R0, R0, 0x7fffe000, RZ, 0xc0, !PT ;  /* 0x7fffe00000007812 */ /* 0x000fc800078ec0ff */
[----:B------:R-:W-:Y:S02]  /*bbe0*/  IADD3 R0, R2, R0, R220 ;  /* 0x0000000002007210 */ /* 0x000fe40007ffe0dc */
[----:B------:R-:W-:-:S03]  /*bbf0*/  SHF.L.U32 R2, R31, 0x10, RZ ;  /* 0x000000101f027819 */ /* 0x000fc600000006ff */
[----:B------:R-:W-:Y:S02]  /*bc00*/  IMAD.SHL.U32 R23, R0, 0x2, RZ ;  /* 0x0000000200177824 */ /* 0x000fe400078e00ff */
[----:B------:R-:W-:-:S03]  /*bc10*/  IMAD.U32 R0, R52, 0x10000, RZ ;  /* 0x0001000034007824 */ /* 0x000fc600078e00ff */
[----:B------:R-:W1:Y:S02]  /*bc20*/  LDS.128 R4, [R23+0xc100] ;  /* 0x00c1000017047984 */ /* 0x000e640000000c00 */
[----:B-1----:R-:W-:Y:S02]  /*bc30*/  SHF.L.U32 R3, R4, 0x10, RZ ;  /* 0x0000001004037819 */ /* 0x002fe400000006ff */
[----:B------:R-:W-:Y:S02]  /*bc40*/  LOP3.LUT R18, R5, 0xffff0000, RZ, 0xc0, !PT ;  /* 0xffff000005127812 */ /* 0x000fe400078ec0ff */
[----:B------:R-:W-:Y:S01]  /*bc50*/  LOP3.LUT R17, R7, 0xffff0000, RZ, 0xc0, !PT ;  /* 0xffff000007117812 */ /* 0x000fe200078ec0ff */
[----:B------:R-:W-:Y:S01]  /*bc60*/  FMUL.FTZ R20, R3, R2 ;  /* 0x0000000203147220 */ /* 0x000fe20000410000 */
[----:B--2---:R-:W1:Y:S02]  /*bc70*/  LDS.128 R8, [R58] ;  /* 0x000000003a087984 */ /* 0x004e640000000c00 */
[C---:B-1----:R-:W-:Y:S01]  /*bc80*/  SHF.L.U32 R12, R8.reuse, 0x10, RZ ;  /* 0x00000010080c7819 */ /* 0x042fe200000006ff */
[----:B------:R-:W-:Y:S01]  /*bc90*/  IMAD.U32 R14, R9, 0x10000, RZ ;  /* 0x00010000090e7824 */ /* 0x000fe200078e00ff */
[----:B------:R-:W-:Y:S01]  /*bca0*/  LOP3.LUT R13, R8, 0xffff0000, RZ, 0xc0, !PT ;  /* 0xffff0000080d7812 */ /* 0x000fe200078ec0ff */
[----:B------:R-:W-:Y:S01]  /*bcb0*/  IMAD.U32 R19, R11, 0x10000, RZ ;  /* 0x000100000b137824 */ /* 0x000fe200078e00ff */
[----:B------:R-:W-:Y:S01]  /*bcc0*/  LOP3.LUT R8, R4, 0xffff0000, RZ, 0xc0, !PT ;  /* 0xffff000004087812 */ /* 0x000fe200078ec0ff */
[----:B------:R-:W-:Y:S01]  /*bcd0*/  FFMA.FTZ R29, R12, R0, -R20 ;  /* 0x000000000c1d7223 */ /* 0x000fe20000010814 */
[----:B------:R-:W-:Y:S01]  /*bce0*/  LOP3.LUT R22, R9, 0xffff0000, RZ, 0xc0, !PT ;  /* 0xffff000009167812 */ /* 0x000fe200078ec0ff */
[----:B------:R-:W-:Y:S01]  /*bcf0*/  IMAD.U32 R9, R5, 0x10000, RZ ;  /* 0x0001000005097824 */ /* 0x000fe200078e00ff */
[----:B------:R-:W-:-:S02]  /*bd00*/  LOP3.LUT R4, R31, 0xffff0000, RZ, 0xc0, !PT ;  /* 0xffff00001f047812 */ /* 0x000fc400078ec0ff */
[----:B------:R-:W-:Y:S02]  /*bd10*/  LOP3.LUT R21, R11, 0xffff0000, RZ, 0xc0, !PT ;  /* 0xffff00000b157812 */ /* 0x000fe400078ec0ff */
[C---:B------:R-:W-:Y:S02]  /*bd20*/  SHF.L.U32 R5, R6.reuse, 0x10, RZ ;  /* 0x0000001006057819 */ /* 0x040fe400000006ff */
[----:B------:R-:W-:Y:S01]  /*bd30*/  LOP3.LUT R11, R6, 0xffff0000, RZ, 0xc0, !PT ;  /* 0xffff0000060b7812 */ /* 0x000fe200078ec0ff */
[----:B------:R-:W-:Y:S01]  /*bd40*/  FMUL.FTZ R6, R3, R0 ;  /* 0x0000000003067220 */ /* 0x000fe20000410000 */
[C---:B------:R-:W-:Y:S02]  /*bd50*/  SHF.L.U32 R15, R10.reuse, 0x10, RZ ;  /* 0x000000100a0f7819 */ /* 0x040fe400000006ff */
[----:B------:R-:W-:Y:S01]  /*bd60*/  LOP3.LUT R16, R10, 0xffff0000, RZ, 0xc0, !PT ;  /* 0xffff00000a107812 */ /* 0x000fe200078ec0ff */
[----:B------:R-:W-:Y:S01]  /*bd70*/  IMAD.U32 R10, R7, 0x10000, RZ ;  /* 0x00010000070a7824 */ /* 0x000fe200078e00ff */
[----:B------:R-:W-:Y:S01]  /*bd80*/  LOP3.LUT R3, R52, 0xffff0000, RZ, 0xc0, !PT ;  /* 0xffff000034037812 */ /* 0x000fe200078ec0ff */
[----:B------:R-:W-:Y:S01]  /*bd90*/  FMUL.FTZ R7, R8, R4 ;  /* 0x0000000408077220 */ /* 0x000fe20000410000 */
[----:B------:R-:W-:Y:S01]  /*bda0*/  SHF.L.U32 R0, R32, 0x10, RZ ;  /* 0x0000001020007819 */ /* 0x000fe200000006ff */
[----:B------:R-:W-:Y:S01]  /*bdb0*/  FFMA.FTZ R28, R12, R2, R6 ;  /* 0x000000020c1c7223 */ /* 0x000fe20000010006 */
[----:B------:R-:W-:Y:S01]  /*bdc0*/  SHF.L.U32 R6, R30, 0x10, RZ ;  /* 0x000000101e067819 */ /* 0x000fe200000006ff */
[----:B------:R-:W-:-:S02]  /*bdd0*/  FFMA.FTZ R27, R13, R3, -R7 ;  /* 0x000000030d1b7223 */ /* 0x000fc40000010807 */
[----:B------:R-:W-:Y:S02]  /*bde0*/  IMAD.U32 R2, R48, 0x10000, RZ ;  /* 0x0001000030027824 */ /* 0x000fe400078e00ff */
[C---:B------:R-:W-:Y:S02]  /*bdf0*/  FMUL.FTZ R7, R9.reuse, R0 ;  /* 0x0000000009077220 */ /* 0x040fe40000410000 */
[----:B------:R-:W-:Y:S02]  /*be00*/  FMUL.FTZ R8, R8, R3 ;  /* 0x0000000308087220 */ /* 0x000fe40000410000 */
[-C--:B------:R-:W-:Y:S02]  /*be10*/  FMUL.FTZ R3, R9, R2.reuse ;  /* 0x0000000209037220 */ /* 0x080fe40000410000 */
[----:B------:R-:W-:Y:S02]  /*be20*/  FFMA.FTZ R25, R14, R2, -R7 ;  /* 0x000000020e197223 */ /* 0x000fe40000010807 */
[----:B------:R-:W-:-:S02]  /*be30*/  IMAD.U32 R2, R49, 0x10000, RZ ;  /* 0x0001000031027824 */ /* 0x000fc400078e00ff */
[----:B------:R-:W-:Y:S02]  /*be40*/  FFMA.FTZ R26, R13, R4, R8 ;  /* 0x000000040d1a7223 */ /* 0x000fe40000010008 */
[----:B------:R-:W-:Y:S01]  /*be50*/  FFMA.FTZ R24, R14, R0, R3 ;  /* 0x000000000e187223 */ /* 0x000fe20000010003 */
[----:B------:R-:W-:Y:S01]  /*be60*/  LOP3.LUT R3, R49, 0xffff0000, RZ, 0xc0, !PT ;  /* 0xffff000031037812 */ /* 0x000fe200078ec0ff */
[C---:B------:R-:W-:Y:S01]  /*be70*/  FMUL.FTZ R4, R5.reuse, R6 ;  /* 0x0000000605047220 */ /* 0x040fe20000410000 */
[----:B------:R-:W-:Y:S01]  /*be80*/  LOP3.LUT R0, R30, 0xffff0000, RZ, 0xc0, !PT ;  /* 0xffff00001e007812 */ /* 0x000fe200078ec0ff */
[-C--:B------:R-:W-:Y:S01]  /*be90*/  FMUL.FTZ R9, R5, R2.reuse ;  /* 0x0000000205097220 */ /* 0x080fe20000410000 */
[----:B------:R-:W-:Y:S01]  /*bea0*/  SHF.L.U32 R5, R33, 0x10, RZ ;  /* 0x0000001021057819 */ /* 0x000fe200000006ff */
[----:B------:R-:W-:Y:S01]  /*beb0*/  FFMA.FTZ R20, R15, R2, -R4 ;  /* 0x000000020f147223 */ /* 0x000fe20000010804 */
[----:B------:R-:W-:Y:S01]  /*bec0*/  SHF.L.U32 R2, R44, 0x10, RZ ;  /* 0x000000102c027819 */ /* 0x000fe200000006ff */
[----:B------:R-:W-:-:S02]  /*bed0*/  FMUL.FTZ R7, R11, R3 ;  /* 0x000000030b077220 */ /* 0x000fc40000410000 */
[----:B------:R-:W-:Y:S02]  /*bee0*/  FMUL.FTZ R4, R10, R5 ;  /* 0x000000050a047220 */ /* 0x000fe40000410000 */
[----:B------:R-:W-:Y:S02]  /*bef0*/  FMUL.FTZ R8, R11, R0 ;  /* 0x000000000b087220 */ /* 0x000fe40000410000 */
[----:B------:R-:W-:Y:S02]  /*bf00*/  FFMA.FTZ R15, R15, R6, R9 ;  /* 0x000000060f0f7223 */ /* 0x000fe40000010009 */
[----:B------:R-:W-:Y:S01]  /*bf10*/  FFMA.FTZ R11, R16, R0, R7 ;  /* 0x00000000100b7223 */ /* 0x000fe20000010007 */
[----:B------:R-:W-:Y:S01]  /*bf20*/  LOP3.LUT R0, R33, 0xffff0000, RZ, 0xc0, !PT ;  /* 0xffff000021007812 */ /* 0x000fe200078ec0ff */
[-C--:B------:R-:W-:Y:S02]  /*bf30*/  FMUL.FTZ R6, R10, R2.reuse ;  /* 0x000000020a067220 */ /* 0x080fe40000410000 */
[C---:B------:R-:W-:Y:S01]  /*bf40*/  FFMA.FTZ R13, R19.reuse, R2, -R4 ;  /* 0x00000002130d7223 */ /* 0x040fe20000010804 */
[----:B------:R-:W-:Y:S01]  /*bf50*/  LOP3.LUT R2, R32, 0xffff0000, RZ, 0xc0, !PT ;  /* 0xffff000020027812 */ /* 0x000fe200078ec0ff */
[----:B------:R-:W-:Y:S01]  /*bf60*/  FFMA.FTZ R14, R16, R3, -R8 ;  /* 0x00000003100e7223 */ /* 0x000fe20000010808 */
[----:B------:R-:W-:Y:S01]  /*bf70*/  LOP3.LUT R4, R48, 0xffff0000, RZ, 0xc0, !PT ;  /* 0xffff000030047812 */ /* 0x000fe200078ec0ff */
[----:B------:R-:W-:Y:S01]  /*bf80*/  FFMA.FTZ R12, R19, R5, R6 ;  /* 0x00000005130c7223 */ /* 0x000fe20000010006 */
[----:B------:R-:W-:Y:S01]  /*bf90*/  LOP3.LUT R3, R44, 0xffff0000, RZ, 0xc0, !PT ;  /* 0xffff00002c037812 */ /* 0x000fe200078ec0ff */
[----:B------:R-:W-:Y:S01]  /*bfa0*/  FMUL.FTZ R8, R18, R2 ;  /* 0x0000000212087220 */ /* 0x000fe20000410000 */
[----:B------:R-:W-:Y:S01]  /*bfb0*/  F2FP.BF16.PACK_AB R10, R14, R20 ;  /* 0x000000140e0a723e */ /* 0x000fe200000010ff */
[----:B------:R-:W-:-:S02]  /*bfc0*/  FMUL.FTZ R6, R17, R0 ;  /* 0x0000000011067220 */ /* 0x000fc40000410000 */
[-C--:B------:R-:W-:Y:S02]  /*bfd0*/  FMUL.FTZ R7, R18, R4.reuse ;  /* 0x0000000412077220 */ /* 0x080fe40000410000 */
[----:B------:R-:W-:Y:S02]  /*bfe0*/  FMUL.FTZ R5, R17, R3 ;  /* 0x0000000311057220 */ /* 0x000fe40000410000 */
[C---:B------:R-:W-:Y:S01]  /*bff0*/  FFMA.FTZ R9, R22.reuse, R4, -R8 ;  /* 0x0000000416097223 */ /* 0x040fe20000010808 */
[----:B------:R-:W-:Y:S01]  /*c000*/  F2FP.BF16.PACK_AB R8, R27, R29 ;  /* 0x0000001d1b08723e */ /* 0x000fe200000010ff */
[----:B------:R-:W-:Y:S01]  /*c010*/  FFMA.FTZ R3, R21, R3, -R6 ;  /* 0x0000000315037223 */ /* 0x000fe20000010806 */
[----:B------:R-:W-:Y:S01]  /*c020*/  F2FP.BF16.PACK_AB R6, R11, R15 ;  /* 0x0000000f0b06723e */ /* 0x000fe200000010ff */
[----:B------:R-:W-:Y:S01]  /*c030*/  FFMA.FTZ R2, R22, R2, R7 ;  /* 0x0000000216027223 */ /* 0x000fe20000010007 */
[----:B------:R-:W-:Y:S01]  /*c040*/  F2FP.BF16.PACK_AB R9, R9, R25 ;  /* 0x000000190909723e */ /* 0x000fe200000010ff */
[----:B------:R-:W-:Y:S01]  /*c050*/  FFMA.FTZ R0, R21, R0, R5 ;  /* 0x0000000015007223 */ /* 0x000fe20000010005 */
[----:B------:R-:W-:-:S02]  /*c060*/  F2FP.BF16.PACK_AB R11, R3, R13 ;  /* 0x0000000d030b723e */ /* 0x000fc400000010ff */
[----:B------:R-:W-:Y:S02]  /*c070*/  F2FP.BF16.PACK_AB R4, R26, R28 ;  /* 0x0000001c1a04723e */ /* 0x000fe400000010ff */
[----:B------:R-:W-:Y:S01]  /*c080*/  F2FP.BF16.PACK_AB R5, R2, R24 ;  /* 0x000000180205723e */ /* 0x000fe200000010ff */
[----:B------:R1:W-:Y:S01]  /*c090*/  STS.128 [R58], R8 ;  /* 0x000000083a007388 */ /* 0x0003e20000000c00 */
[----:B------:R-:W-:-:S05]  /*c0a0*/  F2FP.BF16.PACK_AB R7, R0, R12 ;  /* 0x0000000c0007723e */ /* 0x000fca00000010ff */
[----:B------:R1:W-:Y:S02]  /*c0b0*/  STS.128 [R23+0xc100], R4 ;  /* 0x00c1000417007388 */ /* 0x0003e40000000c00 */
.L_x_256:
[----:B------:R-:W-:Y:S05]  /*c0c0*/  BSYNC B0 ;  /* 0x0000000000007941 */ /* 0x000fea0003800000 */
.L_x_255:
[----:B------:R-:W-:Y:S01]  /*c0d0*/  IADD3 R0, R102, 0x20, RZ ;  /* 0x0000002066007810 */ /* 0x000fe20007ffe0ff */
[----:B------:R-:W-:Y:S03]  /*c0e0*/  BSSY B0, `(.L_x_257) ;  /* 0x000005b000007945 */ /* 0x000fe60003800000 */
[----:B------:R-:W-:-:S13]  /*c0f0*/  ISETP.GE.AND P0, PT, R0, c[0x0][0x27c], PT ;  /* 0x00009f0000007a0c */ /* 0x000fda0003f06270 */
[----:B------:R-:W-:Y:S05]  /*c100*/  @P0 BRA `(.L_x_258) ;  /* 0x0000058000000947 */ /* 0x000fea0003800000 */
[----:B-1----:R-:W2:Y:S01]  /*c110*/  LDL R58, [R1+0x20] ;  /* 0x00002000013a7983 */ /* 0x002ea20000100800 */
        /* <DEDUP_REMOVED lines=50> */
[----:B------:R-:W-:Y:S01]  /*c440*/  FMUL.FTZ R4, R5, R6 ;  /* 0x0000000605047220 */ /* 0x000fe20000410000 */
        /* <DEDUP_REMOVED lines=36> */
.L_x_258:
[----:B------:R-:W-:Y:S05]  /*c690*/  BSYNC B0 ;  /* 0x0000000000007941 */ /* 0x000fea0003800000 */
.L_x_257:
[----:B------:R-:W-:-:S04]  /*c6a0*/  IADD3 R0, R102, 0x40, RZ ;  /* 0x0000004066007810 */ /* 0x000fc80007ffe0ff */
        /* <DEDUP_REMOVED lines=66> */
[----:B------:R-:W-:Y:S01]  /*cad0*/  FFMA.FTZ R13, R19, R2, -R4 ;  /* 0x00000002130d7223 */ /* 0x000fe20000010804 */
        /* <DEDUP_REMOVED lines=23> */
.L_x_254:
[----:B------:R-:W-:Y:S05]  /*cc50*/  BSYNC B1 ;  /* 0x0000000000017941 */ /* 0x000fea0003800000 */
.L_x_253:
[----:B------:R-:W-:-:S04]  /*cc60*/  IADD3 R0, R212, 0x40, RZ ;  /* 0x00000040d4007810 */ /* 0x000fc80007ffe0ff */
[----:B------:R-:W-:-:S13]  /*cc70*/  ISETP.GE.AND P0, PT, R0, R54, PT ;  /* 0x000000360000720c */ /* 0x000fda0003f06270 */
[----:B------:R-:W-:Y:S05]  /*cc80*/  @P0 BRA `(.L_x_240) ;  /* 0x000011c000000947 */ /* 0x000fea0003800000 */
[----:B-1----:R1:W5:Y:S01]  /*cc90*/  LDL R58, [R1+0x10] ;  /* 0x00001000013a7983 */ /* 0x0023620000100800 */
[----:B------:R-:W-:Y:S01]  /*cca0*/  ISETP.GE.AND P0, PT, R102, c[0x0][0x27c], PT ;  /* 0x00009f0066007a0c */ /* 0x000fe20003f06270 */
[----:B------:R-:W-:Y:S01]  /*ccb0*/  BSSY B0, `(.L_x_259) ;  /* 0x0000061000007945 */ /* 0x000fe20003800000 */
[C---:B------:R-:W-:Y:S02]  /*ccc0*/  IADD3 R59, R212.reuse, 0x40, RZ ;  /* 0x00000040d43b7810 */ /* 0x040fe40007ffe0ff */
[----:B------:R-:W-:-:S03]  /*ccd0*/  IADD3 R60, R212, 0x40, RZ ;  /* 0x00000040d43c7810 */ /* 0x000fc60007ffe0ff */
[----:B------:R-:W-:Y:S02]  /*cce0*/  IMAD.SHL.U32 R59, R59, 0x40, RZ ;  /* 0x000000403b3b7824 */ /* 0x000fe400078e00ff */
[----:B------:R-:W-:-:S03]  /*ccf0*/  IMAD.SHL.U32 R60, R60, 0x40, RZ ;  /* 0x000000403c3c7824 */ /* 0x000fc600078e00ff */
[----:B------:R-:W-:Y:S02]  /*cd00*/  LOP3.LUT R59, R59, 0x1c0, RZ, 0xc0, !PT ;  /* 0x000001c03b3b7812 */ /* 0x000fe400078ec0ff */
[----:B------:R-:W-:Y:S02]  /*cd10*/  LOP3.LUT R60, R60, 0x1c0, RZ, 0xc0, !PT ;  /* 0x000001c03c3c7812 */ /* 0x000fe400078ec0ff */
[----:B------:R-:W-:Y:S01]  /*cd20*/  SHF.R.U32.HI R59, RZ, 0x3, R59 ;  /* 0x00000003ff3b7819 */ /* 0x000fe2000001163b */
        /* <DEDUP_REMOVED lines=11> */
[----:B-----5:R-:W-:Y:S02]  /*cde0*/  IADD3 R0, R2, R0, R58 ;  /* 0x0000000002007210 */ /* 0x020fe40007ffe03a */
[----:B------:R-:W-:-:S03]  /*cdf0*/  SHF.L.U32 R2, R31, 0x10, RZ ;  /* 0x000000101f027819 */ /* 0x000fc600000006ff */
[----:B------:R-:W-:Y:S02]  /*ce00*/  IMAD.SHL.U32 R23, R0, 0x2, RZ ;  /* 0x0000000200177824 */ /* 0x000fe400078e00ff */
[----:B------:R-:W-:-:S03]  /*ce10*/  IMAD.U32 R0, R52, 0x10000, RZ ;  /* 0x0001000034007824 */ /* 0x000fc600078e00ff */
[----:B------:R-:W3:Y:S02]  /*ce20*/  LDS.128 R4, [R23+0xc100] ;  /* 0x00c1000017047984 */ /* 0x000ee40000000c00 */
[----:B---3--:R-:W-:Y:S02]  /*ce30*/  SHF.L.U32 R3, R4, 0x10, RZ ;  /* 0x0000001004037819 */ /* 0x008fe400000006ff */
[----:B------:R-:W-:Y:S02]  /*ce40*/  LOP3.LUT R18, R5, 0xffff0000, RZ, 0xc0, !PT ;  /* 0xffff000005127812 */ /* 0x000fe400078ec0ff */
[----:B------:R-:W-:Y:S01]  /*ce50*/  LOP3.LUT R17, R7, 0xffff0000, RZ, 0xc0, !PT ;  /* 0xffff000007117812 */ /* 0x000fe200078ec0ff */
[----:B------:R-:W-:Y:S01]  /*ce60*/  FMUL.FTZ R20, R2, R3 ;  /* 0x0000000302147220 */ /* 0x000fe20000410000 */
[----:B--2---:R-:W2:Y:S02]  /*ce70*/  LDS.128 R8, [R61] ;  /* 0x000000003d087984 */ /* 0x004ea40000000c00 */
[C---:B--2---:R-:W-:Y:S01]  /*ce80*/  SHF.L.U32 R12, R8.reuse, 0x10, RZ ;  /* 0x00000010080c7819 */ /* 0x044fe200000006ff */
        /* <DEDUP_REMOVED lines=22> */
[-C--:B------:R-:W-:Y:S02]  /*cff0*/  FMUL.FTZ R7, R0, R9.reuse ;  /* 0x0000000900077220 */ /* 0x080fe40000410000 */
[----:B------:R-:W-:Y:S02]  /*d000*/  FMUL.FTZ R8, R3, R8 ;  /* 0x0000000803087220 */ /* 0x000fe40000410000 */
[C---:B------:R-:W-:Y:S02]  /*d010*/  FMUL.FTZ R3, R2.reuse, R9 ;  /* 0x0000000902037220 */ /* 0x040fe40000410000 */
[----:B------:R-:W-:Y:S02]  /*d020*/  FFMA.FTZ R25, R2, R14, -R7 ;  /* 0x0000000e02197223 */ /* 0x000fe40000010807 */
[----:B------:R-:W-:-:S02]  /*d030*/  IMAD.U32 R2, R49, 0x10000, RZ ;  /* 0x0001000031027824 */ /* 0x000fc400078e00ff */
[----:B------:R-:W-:Y:S02]  /*d040*/  FFMA.FTZ R26, R4, R13, R8 ;  /* 0x0000000d041a7223 */ /* 0x000fe40000010008 */
[----:B------:R-:W-:Y:S01]  /*d050*/  FFMA.FTZ R24, R0, R14, R3 ;  /* 0x0000000e00187223 */ /* 0x000fe20000010003 */
[----:B------:R-:W-:Y:S01]  /*d060*/  LOP3.LUT R3, R49, 0xffff0000, RZ, 0xc0, !PT ;  /* 0xffff000031037812 */ /* 0x000fe200078ec0ff */
[-C--:B------:R-:W-:Y:S01]  /*d070*/  FMUL.FTZ R4, R6, R5.reuse ;  /* 0x0000000506047220 */ /* 0x080fe20000410000 */
[----:B------:R-:W-:Y:S01]  /*d080*/  LOP3.LUT R0, R30, 0xffff0000, RZ, 0xc0, !PT ;  /* 0xffff00001e007812 */ /* 0x000fe200078ec0ff */
[C---:B------:R-:W-:Y:S01]  /*d090*/  FMUL.FTZ R9, R2.reuse, R5 ;  /* 0x0000000502097220 */ /* 0x040fe20000410000 */
        /* <DEDUP_REMOVED lines=9> */
[C---:B------:R-:W-:Y:S02]  /*d130*/  FMUL.FTZ R6, R2.reuse, R10 ;  /* 0x0000000a02067220 */ /* 0x040fe40000410000 */
[-C--:B------:R-:W-:Y:S01]  /*d140*/  FFMA.FTZ R13, R2, R19.reuse, -R4 ;  /* 0x00000013020d7223 */ /* 0x080fe20000010804 */
        /* <DEDUP_REMOVED lines=8> */
[C---:B------:R-:W-:Y:S02]  /*d1d0*/  FMUL.FTZ R7, R4.reuse, R18 ;  /* 0x0000001204077220 */ /* 0x040fe40000410000 */
[----:B------:R-:W-:Y:S02]  /*d1e0*/  FMUL.FTZ R5, R3, R17 ;  /* 0x0000001103057220 */ /* 0x000fe40000410000 */
[-C--:B------:R-:W-:Y:S01]  /*d1f0*/  FFMA.FTZ R9, R4, R22.reuse, -R8 ;  /* 0x0000001604097223 */ /* 0x080fe20000010808 */
        /* <DEDUP_REMOVED lines=12> */
.L_x_260:
[----:B------:R-:W-:Y:S05]  /*d2c0*/  BSYNC B0 ;  /* 0x0000000000007941 */ /* 0x000fea0003800000 */
.L_x_259:
[----:B------:R-:W-:Y:S01]  /*d2d0*/  IADD3 R0, R102, 0x20, RZ ;  /* 0x0000002066007810 */ /* 0x000fe20007ffe0ff */
[----:B------:R-:W-:Y:S03]  /*d2e0*/  BSSY B0, `(.L_x_261) ;  /* 0x000005b000007945 */ /* 0x000fe60003800000 */
[----:B------:R-:W-:-:S13]  /*d2f0*/  ISETP.GE.AND P0, PT, R0, c[0x0][0x27c], PT ;  /* 0x00009f0000007a0c */ /* 0x000fda0003f06270 */
[----:B------:R-:W-:Y:S05]  /*d300*/  @P0 BRA `(.L_x_262) ;  /* 0x0000058000000947 */ /* 0x000fea0003800000 */
[----:B------:R-:W3:Y:S01]  /*d310*/  LDL R30, [R1+0x1c] ;  /* 0x00001c00011e7983 */ /* 0x000ee20000100800 */
        /* <DEDUP_REMOVED lines=11> */
[----:B--2---:R-:W-:Y:S02]  /*d3d0*/  IMAD.SHL.U32 R23, R0, 0x2, RZ ;  /* 0x0000000200177824 */ /* 0x004fe400078e00ff */
[----:B------:R-:W-:-:S03]  /*d3e0*/  IMAD.U32 R0, R45, 0x10000, RZ ;  /* 0x000100002d007824 */ /* 0x000fc600078e00ff */
[----:B------:R-:W2:Y:S02]  /*d3f0*/  LDS.128 R4, [R23+0xc100] ;  /* 0x00c1000017047984 */ /* 0x000ea40000000c00 */
[----:B--2---:R-:W-:Y:S02]  /*d400*/  SHF.L.U32 R3, R4, 0x10, RZ ;  /* 0x0000001004037819 */ /* 0x004fe400000006ff */
[----:B------:R-:W-:Y:S02]  /*d410*/  LOP3.LUT R18, R5, 0xffff0000, RZ, 0xc0, !PT ;  /* 0xffff000005127812 */ /* 0x000fe400078ec0ff */
[----:B------:R-:W-:Y:S01]  /*d420*/  LOP3.LUT R17, R7, 0xffff0000, RZ, 0xc0, !PT ;  /* 0xffff000007117812 */ /* 0x000fe200078ec0ff */
[----:B------:R-:W-:Y:S01]  /*d430*/  FMUL.FTZ R20, R2, R3 ;  /* 0x0000000302147220 */ /* 0x000fe20000410000 */
[----:B---3--:R-:W2:Y:S02]  /*d440*/  LDS.128 R8, [R30] ;  /* 0x000000001e087984 */ /* 0x008ea40000000c00 */
        /* <DEDUP_REMOVED lines=68> */
.L_x_262:
[----:B------:R-:W-:Y:S05]  /*d890*/  BSYNC B0 ;  /* 0x0000000000007941 */ /* 0x000fea0003800000 */
.L_x_261:
[----:B------:R-:W-:-:S04]  /*d8a0*/  IADD3 R0, R102, 0x40, RZ ;  /* 0x0000004066007810 */ /* 0x000fc80007ffe0ff */
[----:B------:R-:W-:-:S13]  /*d8b0*/  ISETP.GE.AND P0, PT, R0, c[0x0][0x27c], PT ;  /* 0x00009f0000007a0c */ /* 0x000fda0003f06270 */
[----:B------:R-:W-:Y:S05]  /*d8c0*/  @P0 BRA `(.L_x_240) ;  /* 0x0000058000000947 */ /* 0x000fea0003800000 */
[----:B--2---:R-:W2:Y:S01]  /*d8d0*/  LDL R30, [R1+0x14] ;  /* 0x00001400011e7983 */ /* 0x004ea20000100800 */
        /* <DEDUP_REMOVED lines=87> */
.L_x_240:
[----:B------:R-:W-:Y:S05]  /*de50*/  BSYNC B2 ;  /* 0x0000000000027941 */ /* 0x000fea0003800000 */
.L_x_224:
[----:B------:R-:W-:Y:S01]  /*de60*/  IMAD R0, R56, c[0x0][0x208], RZ ;  /* 0x0000820038007a24 */ /* 0x000fe200078e02ff */
[----:B------:R-:W-:-:S04]  /*de70*/  DEPBAR.LE SB0, 0x0 ;  /* 0x000080000000791a */ /* 0x000fc80000000000 */
[----:B------:R-:W-:Y:S01]  /*de80*/  IMAD.WIDE.U32 R2, R196, c[0x0][0x208], RZ ;  /* 0x00008200c4027a25 */ /* 0x000fe200078e00ff */
[----:B------:R-:W-:Y:S01]  /*de90*/  BAR.SYNC.DEFER_BLOCKING 0x0 ;  /* 0x0000000000007b1d */ /* 0x000fe20000010000 */
[----:B------:R-:W-:Y:S02]  /*dea0*/  SHF.L.U64.HI R90, R210, 0x1, R211 ;  /* 0x00000001d25a7819 */ /* 0x000fe400000102d3 */
[----:B------:R-:W-:Y:S01]  /*deb0*/  IMAD R0, R196, c[0x0][0x20c], R0 ;  /* 0x00008300c4007a24 */ /* 0x000fe200078e0200 */
[----:B------:R-:W-:Y:S01]  /*dec0*/  SHF.L.U64.HI R91, R208, 0x1, R225 ;  /* 0x00000001d05b7819 */ /* 0x000fe200000102e1 */
[----:B------:R-:W-:Y:S01]  /*ded0*/  IMAD.WIDE.U32 R226, R55, c[0x0][0x210], RZ ;  /* 0x0000840037e27a25 */ /* 0x000fe200078e00ff */
[----:B------:R-:W-:Y:S01]  /*dee0*/  ISETP.GE.AND P3, PT, R210, c[0x0][0x1d4], PT ;  /* 0x00007500d2007a0c */ /* 0x000fe20003f66270 */
[----:B------:R-:W-:Y:S01]  /*def0*/  BSSY B0, `(.L_x_263) ;  /* 0x0000115000007945 */ /* 0x000fe20003800000 */
[----:B------:R-:W-:Y:S01]  /*df00*/  SHF.L.U64.HI R93, R209, 0x1, R224 ;  /* 0x00000001d15d7819 */ /* 0x000fe200000102e0 */
[----:B------:R-:W-:-:S02]  /*df10*/  IMAD.IADD R3, R3, 0x1, R0 ;  /* 0x0000000103037824 */ /* 0x000fc400078e0200 */
[----:B------:R-:W-:Y:S02]  /*df20*/  IMAD R0, R57, c[0x0][0x218], RZ ;  /* 0x0000860039007a24 */ /* 0x000fe400078e02ff */
[----:B------:R-:W-:-:S04]  /*df30*/  IMAD.WIDE.U32 R2, R194, c[0x0][0x218], R2 ;  /* 0x00008600c2027a25 */ /* 0x000fc800078e0002 */
[----:B-12---:R-:W-:Y:S01]  /*df40*/  IMAD R4, R194, c[0x0][0x21c], R0 ;  /* 0x00008700c2047a24 */ /* 0x006fe200078e0200 */
[----:B------:R-:W-:Y:S01]  /*df50*/  IADD3 R0, P0, R2, R226, RZ ;  /* 0x000000e202007210 */ /* 0x000fe20007f1e0ff */
[----:B------:R-:W-:Y:S02]  /*df60*/  IMAD R228, R55, c[0x0][0x214], R227 ;  /* 0x0000850037e47a24 */ /* 0x000fe400078e02e3 */
[----:B------:R-:W-:Y:S02]  /*df70*/  IMAD.SHL.U32 R88, R210, 0x2, RZ ;  /* 0x00000002d2587824 */ /* 0x000fe400078e00ff */
[----:B------:R-:W-:Y:S01]  /*df80*/  IMAD.SHL.U32 R89, R208, 0x2, RZ ;  /* 0x00000002d0597824 */ /* 0x000fe200078e00ff */
[----:B------:R-:W-:Y:S01]  /*df90*/  IADD3.X R2, R228, R3, R4, P0, !PT ;  /* 0x00000003e4027210 */ /* 0x000fe200007fe404 */
[----:B------:R-:W-:Y:S01]  /*dfa0*/  IMAD.SHL.U32 R92, R209, 0x2, RZ ;  /* 0x00000002d15c7824 */ /* 0x000fe200078e00ff */
[C---:B------:R-:W-:Y:S01]  /*dfb0*/  LEA R3, P0, R0.reuse, c[0x0][0x1f8], 0x1 ;  /* 0x00007e0000037a11 */ /* 0x040fe200078008ff */
[----:B------:R-:W-:Y:S03]  /*dfc0*/  LDSM.16.M88.4 R24, [R145] ;  /* 0x000000009118783b */ /* 0x000fe60000000200 */
[----:B------:R-:W-:Y:S01]  /*dfd0*/  LEA.HI.X R4, R0, c[0x0][0x1fc], R2, 0x1, P0 ;  /* 0x00007f0000047a11 */ /* 0x000fe200000f0c02 */
[----:B------:R-:W-:Y:S04]  /*dfe0*/  LDSM.16.M88.4 R32, [R145+0x800] ;  /* 0x000800009120783b */ /* 0x000fe80000000200 */
[----:B------:R-:W1:Y:S04]  /*dff0*/  SHFL.IDX PT, R0, R3, RZ, 0x181f ;  /* 0x00181fff03007589 */ /* 0x000e6800000e0000 */
[----:B------:R-:W2:Y:S04]  /*e000*/  SHFL.IDX PT, R2, R4, RZ, 0x181f ;  /* 0x00181fff04027589 */ /* 0x000ea800000e0000 */
[----:B------:R-:W3:Y:S04]  /*e010*/  SHFL.IDX PT, R3, R3, 0x1, 0x181f ;  /* 0x00381f0003037f89 */ /* 0x000ee800000e0000 */
[----:B------:R-:W4:Y:S04]  /*e020*/  SHFL.IDX PT, R12, R4, 0x1, 0x181f ;  /* 0x00381f00040c7f89 */ /* 0x000f2800000e0000 */
[----:B------:R-:W4:Y:S04]  /*e030*/  LDSM.16.M88.4 R4, [R176] ;  /* 0x00000000b004783b */ /* 0x000f280000000200 */
[----:B------:R-:W4:Y:S01]  /*e040*/  LDSM.16.M88.4 R44, [R145+0x1000] ;  /* 0x00100000912c783b */ /* 0x000f220000000200 */
[----:B-1----:R-:W-:-:S03]  /*e050*/  IADD3 R22, P0, R0, R88, RZ ;  /* 0x0000005800167210 */ /* 0x002fc60007f1e0ff */
[----:B------:R-:W1:Y:S01]  /*e060*/  LDSM.16.M88.4 R40, [R145+0x1800] ;  /* 0x001800009128783b */ /* 0x000e620000000200 */
[C---:B------:R-:W-:Y:S02]  /*e070*/  IADD3 R16, P1, R0.reuse, R92, RZ ;  /* 0x0000005c00107210 */ /* 0x040fe40007f3e0ff */
[-C--:B------:R-:W-:Y:S01]  /*e080*/  IADD3 R20, P2, R0, R89.reuse, RZ ;  /* 0x0000005900147210 */ /* 0x080fe20007f5e0ff */
[C-C-:B--2---:R-:W-:Y:S01]  /*e090*/  IMAD.X R23, R2.reuse, 0x1, R90.reuse, P0 ;  /* 0x0000000102177824 */ /* 0x144fe200000e065a */
[----:B------:R-:W-:Y:S01]  /*e0a0*/  LDSM.16.M88.4 R8, [R177] ;  /* 0x00000000b108783b */ /* 0x000fe20000000200 */
[C---:B------:R-:W-:Y:S01]  /*e0b0*/  IMAD.X R17, R2.reuse, 0x1, R93, P1 ;  /* 0x0000000102117824 */ /* 0x040fe200008e065d */
[----:B---3--:R-:W-:Y:S01]  /*e0c0*/  IADD3 R18, P0, R3, R88, RZ ;  /* 0x0000005803127210 */ /* 0x008fe20007f1e0ff */
[--C-:B------:R-:W-:Y:S01]  /*e0d0*/  IMAD.X R21, R2, 0x1, R91.reuse, P2 ;  /* 0x0000000102157824 */ /* 0x100fe200010e065b */
[----:B------:R-:W-:Y:S01]  /*e0e0*/  ISETP.GE.AND P1, PT, R208, c[0x0][0x1d4], PT ;  /* 0x00007500d0007a0c */ /* 0x000fe20003f26270 */
[----:B------:R-:W2:Y:S01]  /*e0f0*/  LDSM.16.M88.4 R36, [R180] ;  /* 0x00000000b424783b */ /* 0x000ea20000000200 */
[----:B------:R-:W-:Y:S01]  /*e100*/  ISETP.GE.AND P2, PT, R209, c[0x0][0x1d4], PT ;  /* 0x00007500d1007a0c */ /* 0x000fe20003f46270 */
[C---:B----4-:R-:W-:Y:S01]  /*e110*/  IMAD.X R19, R12.reuse, 0x1, R90, P0 ;  /* 0x000000010c137824 */ /* 0x050fe200000e065a */
[----:B------:R-:W-:Y:S01]  /*e120*/  IADD3 R14, P0, R3, R89, RZ ;  /* 0x00000059030e7210 */ /* 0x000fe20007f1e0ff */
[----:B------:R-:W3:Y:S04]  /*e130*/  LDSM.16.M88.4 R76, [R191] ;  /* 0x00000000bf4c783b */ /* 0x000ee80000000200 */
[----:B------:R-:W-:Y:S01]  /*e140*/  IMAD.X R15, R12, 0x1, R91, P0 ;  /* 0x000000010c0f7824 */ /* 0x000fe200000e065b */
[C---:B------:R-:W-:Y:S01]  /*e150*/  ISETP.LT.OR P0, PT, R72.reuse, 0x1, P3 ;  /* 0x000000014800780c */ /* 0x040fe20001f01670 */
[----:B------:R-:W4:Y:S01]  /*e160*/  LDSM.16.M88.4 R80, [R190] ;  /* 0x00000000be50783b */ /* 0x000f220000000200 */
[----:B------:R-:W-:-:S03]  /*e170*/  ISETP.LT.OR P3, PT, R72, 0x21, P3 ;  /* 0x000000214800780c */ /* 0x000fc60001f61670 */
[----:B------:R-:W1:Y:S01]  /*e180*/  LDSM.16.M88.4 R84, [R189] ;  /* 0x00000000bd54783b */ /* 0x000e620000000200 */
[C---:B------:R-:W-:Y:S07]  /*e190*/  HMMA.16816.F32.BF16 R28, R4.reuse, R24, RZ ;  /* 0x00000018041c723c */ /* 0x040fee00000418ff */
[----:B------:R-:W-:Y:S01]  /*e1a0*/  @!PT LDS RZ, [RZ] ;  /* 0x00000000fffff984 */ /* 0x000fe20000000800 */
[----:B------:R-:W-:Y:S01]  /*e1b0*/  @!PT LDS RZ, [RZ] ;  /* 0x00000000fffff984 */ /* 0x000fe20000000800 */
[----:B------:R-:W-:Y:S01]  /*e1c0*/  @!PT LDS RZ, [RZ] ;  /* 0x00000000fffff984 */ /* 0x000fe20000000800 */
[----:B------:R1:W-:Y:S01]  /*e1d0*/  LDGSTS.E.BYPASS.LTC128B.128 [R192+0x100], [R22.64], !P0 ;  /* 0x0010000016c07fae */ /* 0x0003e2000c101d4a */
[C---:B------:R-:W-:Y:S02]  /*e1e0*/  ISETP.LT.OR P0, PT, R72.reuse, 0x1, P1 ;  /* 0x000000014800780c */ /* 0x040fe40000f01670 */
[C---:B------:R-:W-:Y:S01]  /*e1f0*/  ISETP.LT.OR P1, PT, R72.reuse, 0x21, P1 ;  /* 0x000000214800780c */ /* 0x040fe20000f21670 */
[C---:B------:R-:W-:Y:S10]  /*e200*/  HMMA.16816.F32.BF16 R24, R4.reuse, R26, RZ ;  /* 0x0000001a0418723c */ /* 0x040ff400000418ff */
[----:B------:R1:W-:Y:S01]  /*e210*/  LDGSTS.E.BYPASS.LTC128B.128 [R192+0x2100], [R20.64], !P0 ;  /* 0x0210000014c07fae */ /* 0x0003e2000c101d4a */
[----:B------:R-:W-:Y:S01]  /*e220*/  ISETP.LT.OR P0, PT, R72, 0x1, P2 ;  /* 0x000000014800780c */ /* 0x000fe20001701670 */
[C---:B------:R-:W-:Y:S08]  /*e230*/  HMMA.16816.F32.BF16 R48, R4.reuse, R34, RZ ;  /* 0x000000220430723c */ /* 0x040ff000000418ff */
[----:B------:R-:W-:Y:S04]  /*e240*/  HMMA.16816.F32.BF16 R52, R4, R44, RZ ;  /* 0x0000002c0434723c */ /* 0x000fe800000418ff */
[----:B------:R2:W-:Y:S01]  /*e250*/  LDGSTS.E.BYPASS.LTC128B.128 [R192+0x4100], [R16.64], !P0 ;  /* 0x0410000010c07fae */ /* 0x0005e2000c101d4a */
[----:B------:R-:W-:-:S03]  /*e260*/  IADD3 R2, P0, R3, R92, RZ ;  /* 0x0000005c03027210 */ /* 0x000fc60007f1e0ff */
[----:B------:R2:W-:Y:S01]  /*e270*/  LDGSTS.E.BYPASS.LTC128B.128 [R192+0x1100], [R18.64], !P3 ;  /* 0x0110000012c07fae */ /* 0x0005e2000d901d4a */
[C---:B------:R-:W-:Y:S01]  /*e280*/  HMMA.16816.F32.BF16 R60, R4.reuse, R46, RZ ;  /* 0x0000002e043c723c */ /* 0x040fe200000418ff */
[----:B------:R-:W-:Y:S01]  /*e290*/  IMAD.X R3, R12, 0x1, R93, P0 ;  /* 0x000000010c037824 */ /* 0x000fe200000e065d */
[----:B------:R-:W-:Y:S01]  /*e2a0*/  ISETP.LT.OR P0, PT, R72, 0x21, P2 ;  /* 0x000000214800780c */ /* 0x000fe20001701670 */
[----:B------:R2:W-:Y:S05]  /*e2b0*/  LDGSTS.E.BYPASS.LTC128B.128 [R192+0x3100], [R14.64], !P1 ;  /* 0x031000000ec07fae */ /* 0x0005ea000c901d4a */
[C---:B-1----:R-:W-:Y:S07]  /*e2c0*/  HMMA.16816.F32.BF16 R20, R4.reuse, R32, RZ ;  /* 0x000000200414723c */ /* 0x042fee00000418ff */
[----:B------:R1:W-:Y:S01]  /*e2d0*/  LDGSTS.E.BYPASS.LTC128B.128 [R192+0x5100], [R2.64], !P0 ;  /* 0x0510000002c07fae */ /* 0x0003e2000c101d4a */
[----:B------:R-:W-:Y:S01]  /*e2e0*/  HMMA.16816.F32.BF16 R68, R4, R40, RZ ;  /* 0x000000280444723c */ /* 0x000fe200000418ff */
[----:B------:R-:W-:-:S02]  /*e2f0*/  ISETP.GT.AND P0, PT, R94, R217, PT ;  /* 0x000000d95e00720c */ /* 0x000fc40003f04270 */
[----:B------:R-:W-:Y:S04]  /*e300*/  LDSM.16.M88.4 R32, [R175+0x800] ;  /* 0x00080000af20783b */ /* 0x000fe80000000200 */
[----:B------:R-:W-:Y:S01]  /*e310*/  LDSM.16.M88.4 R72, [R175+0x1000] ;  /* 0x00100000af48783b */ /* 0x000fe20000000200 */
[----:B-----5:R-:W-:Y:S03]  /*e320*/  HMMA.16816.F32.BF16 R56, R4, R42, RZ ;  /* 0x0000002a0438723c */ /* 0x020fe600000418ff */
[----:B------:R-:W1:Y:S04]  /*e330*/  LDSM.16.M88.4 R4, [R179] ;  /* 0x00000000b304783b */ /* 0x000e680000000200 */
[----:B------:R-:W0:Y:S01]  /*e340*/  LDGDEPBAR ;  /* 0x00000000000079af */ /* 0x000e220000000000 */
[C---:B--2---:R-:W-:Y:S08]  /*e350*/  HMMA.16816.F32.BF16 R64, R8.reuse, R36, R28 ;  /* 0x000000240840723c */ /* 0x044ff0000004181c */
[C---:B------:R-:W-:Y:S01]  /*e360*/  HMMA.16816.F32.BF16 R44, R8.reuse, R38, R24 ;  /* 0x00000026082c723c */ /* 0x040fe20000041818 */
[----:B------:R-:W2:Y:S07]  /*e370*/  LDSM.16.M88.4 R36, [R175] ;  /* 0x00000000af24783b */ /* 0x000eae0000000200 */
[C---:B---3--:R-:W-:Y:S08]  /*e380*/  HMMA.16816.F32.BF16 R40, R8.reuse, R76, R20 ;  /* 0x0000004c0828723c */ /* 0x048ff00000041814 */
[C---:B------:R-:W-:Y:S01]  /*e390*/  HMMA.16816.F32.BF16 R28, R8.reuse, R78, R48 ;  /* 0x0000004e081c723c */ /* 0x040fe20000041830 */
[----:B------:R-:W3:Y:S07]  /*e3a0*/  LDSM.16.M88.4 R76, [R175+0x1800] ;  /* 0x00180000af4c783b */ /* 0x000eee0000000200 */
[C---:B----4-:R-:W-:Y:S08]  /*e3b0*/  HMMA.16816.F32.BF16 R24, R8.reuse, R80, R52 ;  /* 0x000000500818723c */ /* 0x050ff00000041834 */
[C---:B------:R-:W-:Y:S01]  /*e3c0*/  HMMA.16816.F32.BF16 R20, R8.reuse, R82, R60 ;  /* 0x000000520814723c */ /* 0x040fe2000004183c */
[----:B------:R-:W-:Y:S07]  /*e3d0*/  LDSM.16.M88.4 R80, [R172+0x800] ;  /* 0x00080000ac50783b */ /* 0x000fee0000000200 */
[C---:B------:R-:W-:Y:S01]  /*e3e0*/  HMMA.16816.F32.BF16 R16, R8.reuse, R84, R68 ;  /* 0x000000540810723c */ /* 0x040fe20000041844 */
[----:B------:R-:W-:Y:S07]  /*e3f0*/  LDSM.16.M88.4 R68, [R172] ;  /* 0x00000000ac44783b */ /* 0x000fee0000000200 */
[----:B------:R-:W-:Y:S01]  /*e400*/  HMMA.16816.F32.BF16 R12, R8, R86, R56 ;  /* 0x00000056080c723c */ /* 0x000fe20000041838 */
[----:B------:R-:W4:Y:S04]  /*e410*/  LDSM.16.M88.4 R8, [R178] ;  /* 0x00000000b208783b */ /* 0x000f280000000200 */
[----:B------:R-:W-:Y:S03]  /*e420*/  LDSM.16.M88.4 R84, [R175+0x2800] ;  /* 0x00280000af54783b */ /* 0x000fe60000000200 */
[C---:B-1----:R-:W-:Y:S01]  /*e430*/  HMMA.16816.F32.BF16 R56, R4.reuse, R32, R40 ;  /* 0x000000200438723c */ /* 0x042fe20000041828 */
[----:B------:R-:W1:Y:S07]  /*e440*/  LDSM.16.M88.4 R40, [R172+0x1000] ;  /* 0x00100000ac28783b */ /* 0x000e6e0000000200 */
[C---:B--2---:R-:W-:Y:S08]  /*e450*/  HMMA.16816.F32.BF16 R64, R4.reuse, R36, R64 ;  /* 0x000000240440723c */ /* 0x044ff00000041840 */
[C---:B------:R-:W-:Y:S08]  /*e460*/  HMMA.16816.F32.BF16 R60, R4.reuse, R38, R44 ;  /* 0x00000026043c723c */ /* 0x040ff0000004182c */
[C---:B------:R-:W-:Y:S01]  /*e470*/  HMMA.16816.F32.BF16 R52, R4.reuse, R34, R28 ;  /* 0x000000220434723c */ /* 0x040fe2000004181c */
[----:B------:R-:W2:Y:S07]  /*e480*/  LDSM.16.M88.4 R32, [R172+0x1800] ;  /* 0x00180000ac20783b */ /* 0x000eae0000000200 */
[C---:B------:R-:W-:Y:S01]  /*e490*/  HMMA.16816.F32.BF16 R48, R4.reuse, R72, R24 ;  /* 0x000000480430723c */ /* 0x040fe20000041818 */
[----:B------:R-:W-:Y:S07]  /*e4a0*/  LDSM.16.M88.4 R24, [R145+0x2000] ;  /* 0x002000009118783b */ /* 0x000fee0000000200 */
[C---:B------:R-:W-:Y:S01]  /*e4b0*/  HMMA.16816.F32.BF16 R44, R4.reuse, R74, R20 ;  /* 0x0000004a042c723c */ /* 0x040fe20000041814 */
[----:B------:R-:W-:Y:S07]  /*e4c0*/  LDSM.16.M88.4 R72, [R145+0x2800] ;  /* 0x002800009148783b */ /* 0x000fee0000000200 */
[C---:B---3--:R-:W-:Y:S08]  /*e4d0*/  HMMA.16816.F32.BF16 R36, R4.reuse, R76, R16 ;  /* 0x0000004c0424723c */ /* 0x048ff00000041810 */
[----:B------:R-:W-:Y:S01]  /*e4e0*/  HMMA.16816.F32.BF16 R28, R4, R78, R12 ;  /* 0x0000004e041c723c */ /* 0x000fe2000004180c */
[----:B------:R-:W3:Y:S04]  /*e4f0*/  LDSM.16.M88.4 R4, [R176+0x4000] ;  /* 0x00400000b004783b */ /* 0x000ee80000000200 */
[----:B------:R-:W2:Y:S03]  /*e500*/  LDSM.16.M88.4 R76, [R145+0x3000] ;  /* 0x00300000914c783b */ /* 0x000ea60000000200 */
[C---:B----4-:R-:W-:Y:S08]  /*e510*/  HMMA.16816.F32.BF16 R20, R8.reuse, R68, R64 ;  /* 0x000000440814723c */ /* 0x050ff00000041840 */
[C---:B------:R-:W-:Y:S08]  /*e520*/  HMMA.16816.F32.BF16 R16, R8.reuse, R70, R60 ;  /* 0x000000460810723c */ /* 0x040ff0000004183c */
[C---:B------:R-:W-:Y:S08]  /*e530*/  HMMA.16816.F32.BF16 R12, R8.reuse, R80, R56 ;  /* 0x00000050080c723c */ /* 0x040ff00000041838 */
[C---:B------:R-:W-:Y:S01]  /*e540*/  HMMA.16816.F32.BF16 R68, R8.reuse, R82, R52 ;  /* 0x000000520844723c */ /* 0x040fe20000041834 */
[----:B------:R-:W4:Y:S07]  /*e550*/  LDSM.16.M88.4 R80, [R145+0x3800] ;  /* 0x003800009150783b */ /* 0x000f2e0000000200 */
[C---:B-1----:R-:W-:Y:S08]  /*e560*/  HMMA.16816.F32.BF16 R64, R8.reuse, R40, R48 ;  /* 0x000000280840723c */ /* 0x042ff00000041830 */
[C---:B------:R-:W-:Y:S01]  /*e570*/  HMMA.16816.F32.BF16 R60, R8.reuse, R42, R44 ;  /* 0x0000002a083c723c */ /* 0x040fe2000004182c */
[----:B------:R-:W-:Y:S07]  /*e580*/  LDSM.16.M88.4 R40, [R188] ;  /* 0x00000000bc28783b */ /* 0x000fee0000000200 */
[C---:B--2---:R-:W-:Y:S01]  /*e590*/  HMMA.16816.F32.BF16 R56, R8.reuse, R32, R36 ;  /* 0x000000200838723c */ /* 0x044fe20000041824 */
[----:B------:R-:W-:Y:S07]  /*e5a0*/  LDSM.16.M88.4 R36, [R187] ;  /* 0x00000000bb24783b */ /* 0x000fee0000000200 */
[----:B------:R-:W-:Y:S01]  /*e5b0*/  HMMA.16816.F32.BF16 R48, R8, R34, R28 ;  /* 0x000000220830723c */ /* 0x000fe2000004181c */
[----:B------:R-:W1:Y:S04]  /*e5c0*/  LDSM.16.M88.4 R8, [R177+0x4000] ;  /* 0x00400000b108783b */ /* 0x000e680000000200 */
[----:B------:R-:W2:Y:S03]  /*e5d0*/  LDSM.16.M88.4 R32, [R186] ;  /* 0x00000000ba20783b */ /* 0x000ea60000000200 */
[C---:B---3--:R-:W-:Y:S08]  /*e5e0*/  HMMA.16816.F32.BF16 R52, R4.reuse, R24, R20 ;  /* 0x000000180434723c */ /* 0x048ff00000041814 */
[C---:B------:R-:W-:Y:S08]  /*e5f0*/  HMMA.16816.F32.BF16 R44, R4.reuse, R26, R16 ;  /* 0x0000001a042c723c */ /* 0x040ff00000041810 */
[C---:B------:R-:W-:Y:S08]  /*e600*/  HMMA.16816.F32.BF16 R28, R4.reuse, R72, R12 ;  /* 0x00000048041c723c */ /* 0x040ff0000004180c */
[C---:B------:R-:W-:Y:S01]  /*e610*/  HMMA.16816.F32.BF16 R24, R4.reuse, R74, R68 ;  /* 0x0000004a0418723c */ /* 0x040fe20000041844 */
[----:B------:R-:W3:Y:S07]  /*e620*/  LDSM.16.M88.4 R72, [R185] ;  /* 0x00000000b948783b */ /* 0x000eee0000000200 */
[C---:B------:R-:W-:Y:S08]  /*e630*/  HMMA.16816.F32.BF16 R20, R4.reuse, R76, R64 ;  /* 0x0000004c0414723c */ /* 0x040ff00000041840 */
[C---:B------:R-:W-:Y:S01]  /*e640*/  HMMA.16816.F32.BF16 R16, R4.reuse, R78, R60 ;  /* 0x0000004e0410723c */ /* 0x040fe2000004183c */
[----:B------:R-:W-:Y:S07]  /*e650*/  LDSM.16.M88.4 R76, [R172+0x2800] ;  /* 0x00280000ac4c783b */ /* 0x000fee0000000200 */
[C---:B----4-:R-:W-:Y:S08]  /*e660*/  HMMA.16816.F32.BF16 R12, R4.reuse, R80, R56 ;  /* 0x00000050040c723c */ /* 0x050ff00000041838 */
[----:B------:R-:W-:Y:S01]  /*e670*/  HMMA.16816.F32.BF16 R48, R4, R82, R48 ;  /* 0x000000520430723c */ /* 0x000fe20000041830 */
[----:B------:R-:W-:Y:S04]  /*e680*/  LDSM.16.M88.4 R4, [R179+0x4000] ;  /* 0x00400000b304783b */ /* 0x000fe80000000200 */
[----:B------:R-:W4:Y:S03]  /*e690*/  LDSM.16.M88.4 R80, [R175+0x2000] ;  /* 0x00200000af50783b */ /* 0x000f260000000200 */
[C---:B-1----:R-:W-:Y:S08]  /*e6a0*/  HMMA.16816.F32.BF16 R68, R8.reuse, R40, R52 ;  /* 0x000000280844723c */ /* 0x042ff00000041834 */
[C---:B------:R-:W-:Y:S01]  /*e6b0*/  HMMA.16816.F32.BF16 R64, R8.reuse, R42, R44 ;  /* 0x0000002a0840723c */ /* 0x040fe2000004182c */
[----:B------:R-:W1:Y:S07]  /*e6c0*/  LDSM.16.M88.4 R40, [R175+0x3000] ;  /* 0x00300000af28783b */ /* 0x000e6e0000000200 */
[C---:B------:R-:W-:Y:S08]  /*e6d0*/  HMMA.16816.F32.BF16 R60, R8.reuse, R36, R28 ;  /* 0x00000024083c723c */ /* 0x040ff0000004181c */
[C---:B------:R-:W-:Y:S01]  /*e6e0*/  HMMA.16816.F32.BF16 R56, R8.reuse, R38, R24 ;  /* 0x000000260838723c */ /* 0x040fe20000041818 */
[----:B------:R-:W-:Y:S07]  /*e6f0*/  LDSM.16.M88.4 R24, [R172+0x2000] ;  /* 0x00200000ac18783b */ /* 0x000fee0000000200 */
[C---:B--2---:R-:W-:Y:S08]  /*e700*/  HMMA.16816.F32.BF16 R52, R8.reuse, R32, R20 ;  /* 0x000000200834723c */ /* 0x044ff00000041814 */
[C---:B------:R-:W-:Y:S01]  /*e710*/  HMMA.16816.F32.BF16 R44, R8.reuse, R34, R16 ;  /* 0x00000022082c723c */ /* 0x040fe20000041810 */
[----:B------:R-:W2:Y:S07]  /*e720*/  LDSM.16.M88.4 R32, [R175+0x3800] ;  /* 0x00380000af20783b */ /* 0x000eae0000000200 */
[C---:B---3--:R-:W-:Y:S08]  /*e730*/  HMMA.16816.F32.BF16 R36, R8.reuse, R72, R12 ;  /* 0x000000480824723c */ /* 0x048ff0000004180c */
[----:B------:R-:W-:Y:S01]  /*e740*/  HMMA.16816.F32.BF16 R28, R8, R74, R48 ;  /* 0x0000004a081c723c */ /* 0x000fe20000041830 */
[----:B------:R-:W3:Y:S07]  /*e750*/  LDSM.16.M88.4 R8, [R178+0x4000] ;  /* 0x00400000b208783b */ /* 0x000eee0000000200 */
[C---:B----4-:R-:W-:Y:S08]  /*e760*/  HMMA.16816.F32.BF16 R20, R4.reuse, R80, R68 ;  /* 0x000000500414723c */ /* 0x050ff00000041844 */
[C---:B------:R-:W-:Y:S01]  /*e770*/  HMMA.16816.F32.BF16 R16, R4.reuse, R82, R64 ;  /* 0x000000520410723c */ /* 0x040fe20000041840 */
[----:B------:R-:W4:Y:S07]  /*e780*/  LDSM.16.M88.4 R80, [R172+0x3000] ;  /* 0x00300000ac50783b */ /* 0x000f2e0000000200 */
[C---:B------:R-:W-:Y:S08]  /*e790*/  HMMA.16816.F32.BF16 R12, R4.reuse, R84, R60 ;  /* 0x00000054040c723c */ /* 0x040ff0000004183c */
[C---:B------:R-:W-:Y:S01]  /*e7a0*/  HMMA.16816.F32.BF16 R72, R4.reuse, R86, R56 ;  /* 0x000000560448723c */ /* 0x040fe20000041838 */
[----:B------:R-:W4:Y:S07]  /*e7b0*/  LDSM.16.M88.4 R84, [R172+0x3800] ;  /* 0x00380000ac54783b */ /* 0x000f2e0000000200 */
[C---:B-1----:R-:W-:Y:S08]  /*e7c0*/  HMMA.16816.F32.BF16 R68, R4.reuse, R40, R52 ;  /* 0x000000280444723c */ /* 0x042ff00000041834 */
[C---:B------:R-:W-:Y:S01]  /*e7d0*/  HMMA.16816.F32.BF16 R64, R4.reuse, R42, R44 ;  /* 0x0000002a0440723c */ /* 0x040fe2000004182c */
[----:B------:R-:W-:Y:S04]  /*e7e0*/  LDSM.16.M88.4 R44, [R145+0x4000] ;  /* 0x00400000912c783b */ /* 0x000fe80000000200 */
[----:B------:R-:W-:Y:S03]  /*e7f0*/  LDSM.16.M88.4 R40, [R145+0x4800] ;  /* 0x004800009128783b */ /* 0x000fe60000000200 */
[C---:B--2---:R-:W-:Y:S01]  /*e800*/  HMMA.16816.F32.BF16 R60, R4.reuse, R32, R36 ;  /* 0x00000020043c723c */ /* 0x044fe20000041824 */
[----:B------:R-:W-:Y:S07]  /*e810*/  LDSM.16.M88.4 R36, [R145+0x5000] ;  /* 0x005000009124783b */ /* 0x000fee0000000200 */
[----:B------:R-:W-:Y:S01]  /*e820*/  HMMA.16816.F32.BF16 R52, R4, R34, R28 ;  /* 0x000000220434723c */ /* 0x000fe2000004181c */
[----:B------:R-:W1:Y:S07]  /*e830*/  LDSM.16.M88.4 R4, [R176+0x8000] ;  /* 0x00800000b004783b */ /* 0x000e6e0000000200 */
[C---:B---3--:R-:W-:Y:S01]  /*e840*/  HMMA.16816.F32.BF16 R28, R8.reuse, R78, R72 ;  /* 0x0000004e081c723c */ /* 0x048fe20000041848 */
[----:B------:R-:W2:Y:S07]  /*e850*/  LDSM.16.M88.4 R72, [R145+0x5800] ;  /* 0x005800009148783b */ /* 0x000eae0000000200 */
[C---:B------:R-:W-:Y:S08]  /*e860*/  HMMA.16816.F32.BF16 R56, R8.reuse, R24, R20 ;  /* 0x000000180838723c */ /* 0x040ff00000041814 */
[C---:B------:R-:W-:Y:S01]  /*e870*/  HMMA.16816.F32.BF16 R32, R8.reuse, R76, R12 ;  /* 0x0000004c0820723c */ /* 0x040fe2000004180c */
[----:B------:R-:W-:Y:S04]  /*e880*/  LDSM.16.M88.4 R12, [R177+0x8000] ;  /* 0x00800000b10c783b */ /* 0x000fe80000000200 */
[----:B------:R-:W-:Y:S03]  /*e890*/  LDSM.16.M88.4 R76, [R175+0x4800] ;  /* 0x00480000af4c783b */ /* 0x000fe60000000200 */
[C---:B------:R-:W-:Y:S08]  /*e8a0*/  HMMA.16816.F32.BF16 R48, R8.reuse, R26, R16 ;  /* 0x0000001a0830723c */ /* 0x040ff00000041810 */
[C---:B----4-:R-:W-:Y:S01]  /*e8b0*/  HMMA.16816.F32.BF16 R24, R8.reuse, R80, R68 ;  /* 0x000000500818723c */ /* 0x050fe20000041844 */
[----:B------:R-:W-:Y:S07]  /*e8c0*/  LDSM.16.M88.4 R68, [R184] ;  /* 0x00000000b844783b */ /* 0x000fee0000000200 */
[C---:B------:R-:W-:Y:S01]  /*e8d0*/  HMMA.16816.F32.BF16 R20, R8.reuse, R82, R64 ;  /* 0x000000520814723c */ /* 0x040fe20000041840 */
[----:B------:R-:W-:Y:S07]  /*e8e0*/  LDSM.16.M88.4 R80, [R175+0x5000] ;  /* 0x00500000af50783b */ /* 0x000fee0000000200 */
[C---:B------:R-:W-:Y:S08]  /*e8f0*/  HMMA.16816.F32.BF16 R16, R8.reuse, R84, R60 ;  /* 0x000000540810723c */ /* 0x040ff0000004183c */
[----:B------:R-:W-:Y:S01]  /*e900*/  HMMA.16816.F32.BF16 R8, R8, R86, R52 ;  /* 0x000000560808723c */ /* 0x000fe20000041834 */
[----:B------:R-:W3:Y:S07]  /*e910*/  LDSM.16.M88.4 R84, [R183] ;  /* 0x00000000b754783b */ /* 0x000eee0000000200 */
[C---:B-1----:R-:W-:Y:S08]  /*e920*/  HMMA.16816.F32.BF16 R64, R4.reuse, R44, R56 ;  /* 0x0000002c0440723c */ /* 0x042ff00000041838 */
[C---:B------:R-:W-:Y:S01]  /*e930*/  HMMA.16816.F32.BF16 R56, R4.reuse, R40, R32 ;  /* 0x000000280438723c */ /* 0x040fe20000041820 */
[----:B------:R-:W-:Y:S07]  /*e940*/  LDSM.16.M88.4 R32, [R181] ;  /* 0x00000000b520783b */ /* 0x000fee0000000200 */
[C---:B------:R-:W-:Y:S08]  /*e950*/  HMMA.16816.F32.BF16 R60, R4.reuse, R46, R48 ;  /* 0x0000002e043c723c */ /* 0x040ff00000041830 */
[C---:B------:R-:W-:Y:S01]  /*e960*/  HMMA.16816.F32.BF16 R52, R4.reuse, R42, R28 ;  /* 0x0000002a0434723c */ /* 0x040fe2000004181c */
[----:B------:R-:W1:Y:S07]  /*e970*/  LDSM.16.M88.4 R40, [R182] ;  /* 0x00000000b628783b */ /* 0x000e6e0000000200 */
[C---:B--2---:R-:W-:Y:S01]  /*e980*/  HMMA.16816.F32.BF16 R28, R4.reuse, R74, R8 ;  /* 0x0000004a041c723c */ /* 0x044fe20000041808 */
[----:B------:R-:W2:Y:S07]  /*e990*/  LDSM.16.M88.4 R8, [R179+0x8000] ;  /* 0x00800000b308783b */ /* 0x000eae0000000200 */
[C---:B------:R-:W-:Y:S01]  /*e9a0*/  HMMA.16816.F32.BF16 R48, R4.reuse, R36, R24 ;  /* 0x000000240430723c */ /* 0x040fe20000041818 */
[----:B------:R-:W4:Y:S07]  /*e9b0*/  LDSM.16.M88.4 R24, [R175+0x4000] ;  /* 0x00400000af18783b */ /* 0x000f2e0000000200 */
[C---:B------:R-:W-:Y:S08]  /*e9c0*/  HMMA.16816.F32.BF16 R44, R4.reuse, R38, R20 ;  /* 0x00000026042c723c */ /* 0x040ff00000041814 */
[----:B------:R-:W-:Y:S08]  /*e9d0*/  HMMA.16816.F32.BF16 R36, R4, R72, R16 ;  /* 0x000000480424723c */ /* 0x000ff00000041810 */
[C---:B---3--:R-:W-:Y:S08]  /*e9e0*/  HMMA.16816.F32.BF16 R4, R12.reuse, R84, R56 ;  /* 0x000000540c04723c */ /* 0x048ff00000041838 */
[C---:B------:R-:W-:Y:S08]  /*e9f0*/  HMMA.16816.F32.BF16 R20, R12.reuse, R68, R64 ;  /* 0x000000440c14723c */ /* 0x040ff00000041840 */
[C---:B------:R-:W-:Y:S08]  /*ea00*/  HMMA.16816.F32.BF16 R16, R12.reuse, R70, R60 ;  /* 0x000000460c10723c */ /* 0x040ff0000004183c */
[C---:B------:R-:W-:Y:S01]  /*ea10*/  HMMA.16816.F32.BF16 R68, R12.reuse, R86, R52 ;  /* 0x000000560c44723c */ /* 0x040fe20000041834 */
[----:B------:R-:W3:Y:S07]  /*ea20*/  LDSM.16.M88.4 R84, [R175+0x5800] ;  /* 0x00580000af54783b */ /* 0x000eee0000000200 */
[C---:B-1----:R-:W-:Y:S08]  /*ea30*/  HMMA.16816.F32.BF16 R72, R12.reuse, R40, R48 ;  /* 0x000000280c48723c */ /* 0x042ff00000041830 */
[C---:B------:R-:W-:Y:S01]  /*ea40*/  HMMA.16816.F32.BF16 R64, R12.reuse, R42, R44 ;  /* 0x0000002a0c40723c */ /* 0x040fe2000004182c */
[----:B------:R-:W-:Y:S04]  /*ea50*/  LDSM.16.M88.4 R44, [R172+0x4000] ;  /* 0x00400000ac2c783b */ /* 0x000fe80000000200 */
[----:B------:R-:W-:Y:S03]  /*ea60*/  LDSM.16.M88.4 R40, [R172+0x4800] ;  /* 0x00480000ac28783b */ /* 0x000fe60000000200 */
[C---:B------:R-:W-:Y:S01]  /*ea70*/  HMMA.16816.F32.BF16 R60, R12.reuse, R32, R36 ;  /* 0x000000200c3c723c */ /* 0x040fe20000041824 */
[----:B------:R-:W-:Y:S07]  /*ea80*/  LDSM.16.M88.4 R36, [R172+0x5000] ;  /* 0x00500000ac24783b */ /* 0x000fee0000000200 */
[----:B------:R-:W-:Y:S01]  /*ea90*/  HMMA.16816.F32.BF16 R56, R12, R34, R28 ;  /* 0x000000220c38723c */ /* 0x000fe2000004181c */
[----:B------:R-:W-:Y:S07]  /*eaa0*/  LDSM.16.M88.4 R32, [R172+0x5800] ;  /* 0x00580000ac20783b */ /* 0x000fee0000000200 */
[----:B--2---:R-:W-:Y:S01]  /*eab0*/  HMMA.16816.F32.BF16 R28, R8, R76, R4 ;  /* 0x0000004c081c723c */ /* 0x004fe20000041804 */
[----:B------:R-:W1:Y:S01]  /*eac0*/  LDSM.16.M88.4 R4, [R178+0x8000] ;  /* 0x00800000b204783b */ /* 0x000e620000000200 */
[----:B------:R-:W-:-:S06]  /*ead0*/  DEPBAR.LE SB0, 0x0 ;  /* 0x000080000000791a */ /* 0x000fcc0000000000 */
[C---:B----4-:R-:W-:Y:S08]  /*eae0*/  HMMA.16816.F32.BF16 R52, R8.reuse, R24, R20 ;  /* 0x000000180834723c */ /* 0x050ff00000041814 */
[C---:B------:R-:W-:Y:S08]  /*eaf0*/  HMMA.16816.F32.BF16 R48, R8.reuse, R26, R16 ;  /* 0x0000001a0830723c */ /* 0x040ff00000041810 */
[C---:B------:R-:W-:Y:S08]  /*eb00*/  HMMA.16816.F32.BF16 R24, R8.reuse, R78, R68 ;  /* 0x0000004e0818723c */ /* 0x040ff00000041844 */
[C---:B------:R-:W-:Y:S08]  /*eb10*/  HMMA.16816.F32.BF16 R20, R8.reuse, R80, R72 ;  /* 0x000000500814723c */ /* 0x040ff00000041848 */
[C---:B------:R-:W-:Y:S08]  /*eb20*/  HMMA.16816.F32.BF16 R16, R8.reuse, R82, R64 ;  /* 0x000000520810723c */ /* 0x040ff00000041840 */
[C---:B---3--:R-:W-:Y:S08]  /*eb30*/  HMMA.16816.F32.BF16 R12, R8.reuse, R84, R60 ;  /* 0x00000054080c723c */ /* 0x048ff0000004183c */
        /* <DEDUP_REMOVED lines=12> */
[----:B------:R-:W-:Y:S01]  /*ec00*/  ISETP.NE.AND P2, PT, R96, 0x1, PT ;  /* 0x000000016000780c */ /* 0x000fe20003f45270 */
[----:B------:R-:W-:Y:S01]  /*ec10*/  IMAD R2, R94, 0x40, R235 ;  /* 0x000000405e027824 */ /* 0x000fe200078e02eb */
[----:B------:R-:W-:Y:S01]  /*ec20*/  ISETP.GT.AND P0, PT, R213, 0x3f, PT ;  /* 0x0000003fd500780c */ /* 0x000fe20003f04270 */
[----:B------:R-:W-:-:S03]  /*ec30*/  IMAD.MOV.U32 R194, RZ, RZ, RZ ;  /* 0x000000ffffc27224 */ /* 0x000fc600078e00ff */
[----:B------:R-:W-:-:S05]  /*ec40*/  IADD3 R2, R2, -0x40, R213 ;  /* 0xffffffc002027810 */ /* 0x000fca0007ffe0d5 */
[----:B------:R-:W-:Y:S02]  /*ec50*/  IMAD.MOV.U32 R0, RZ, RZ, R2 ;  /* 0x000000ffff007224 */ /* 0x000fe400078e0002 */
[----:B------:R-:W-:-:S05]  /*ec60*/  @P2 IMAD.HI.U32 R3, R2, c[0x0][0x2bc], RZ ;  /* 0x0000af0002032a27 */ /* 0x000fca00078e00ff */
[----:B------:R-:W-:-:S04]  /*ec70*/  @P2 SHF.R.U32.HI R0, RZ, c[0x0][0x2c0], R3 ;  /* 0x0000b000ff002a19 */ /* 0x000fc80000011603 */
[----:B------:R-:W-:-:S04]  /*ec80*/  @!P0 IADD3 R3, P1, R0, R232, RZ ;  /* 0x000000e800038210 */ /* 0x000fc80007f3e0ff */
[----:B------:R-:W-:Y:S02]  /*ec90*/  @!P0 LEA.HI.X.SX32 R5, R0, R234, 0x1, P1 ;  /* 0x000000ea00058211 */ /* 0x000fe400008f0eff */
[----:B------:R-:W-:-:S04]  /*eca0*/  @!P0 LEA R4, P1, R3, c[0x0][0x2a0], 0x2 ;  /* 0x0000a80003048a11 */ /* 0x000fc800078210ff */
[----:B------:R-:W-:-:S05]  /*ecb0*/  @!P0 LEA.HI.X R5, R3, c[0x0][0x2a4], R5, 0x2, P1 ;  /* 0x0000a90003058a11 */ /* 0x000fca00008f1405 */
[----:B------:R-:W2:Y:S01]  /*ecc0*/  @!P0 LDG.E R194, [R4.64] ;  /* 0x0000000a04c28981 */ /* 0x000ea2000c1e1900 */
[----:B------:R-:W-:-:S04]  /*ecd0*/  IMAD.MOV R0, RZ, RZ, -R0 ;  /* 0x000000ffff007224 */ /* 0x000fc800078e0a00 */
        /* <DEDUP_REMOVED lines=16> */
.L_x_346:
        /* <DEDUP_REMOVED lines=10> */
[----:B------:R3:W-:Y:S04]  /*ee80*/  LDGSTS.E.BYPASS.LTC128B.128 [R192+0x6100], [R2.64], !P6 ;  /* 0x0610000002c07fae */ /* 0x0007e8000f101d4a */
[----:B------:R3:W-:Y:S04]  /*ee90*/  LDGSTS.E.BYPASS.LTC128B.128 [R192+0x8100], [R8.64], !P4 ;  /* 0x0810000008c07fae */ /* 0x0007e8000e101d4a */
[----:B------:R4:W1:Y:S04]  /*eea0*/  SHFL.IDX PT, R4, R5, 0x1, 0x181f ;  /* 0x00381f0005047f89 */ /* 0x00086800000e0000 */
[----:B------:R5:W-:Y:S01]  /*eeb0*/  LDGSTS.E.BYPASS.LTC128B.128 [R192+0xa100], [R6.64], !P5 ;  /* 0x0a10000006c07fae */ /* 0x000be2000e901d4a */
[----:B-1--4-:R-:W-:Y:S01]  /*eec0*/  SEL R5, RZ, 0x10, P6 ;  /* 0x00000010ff057807 */ /* 0x012fe20003000000 */
[----:B-----5:R-:W-:Y:S01]  /*eed0*/  IMAD.MOV.U32 R7, RZ, RZ, R95 ;  /* 0x000000ffff077224 */ /* 0x020fe200078e005f */
[----:B------:R-:W-:-:S02]  /*eee0*/  SEL R6, RZ, 0x10, P4 ;  /* 0x00000010ff067807 */ /* 0x000fc40002000000 */
.L_x_347:
[----:B--23--:R-:W-:Y:S02]  /*eef0*/  IADD3 R3, -R5, 0x10, RZ ;  /* 0x0000001005037810 */ /* 0x00cfe40007ffe1ff */
[----:B------:R-:W-:-:S02]  /*ef00*/  IADD3 R2, -R6, 0x10, RZ ;  /* 0x0000001006027810 */ /* 0x000fc40007ffe1ff */
[----:B------:R-:W-:Y:S02]  /*ef10*/  LOP3.LUT R3, R3, 0xf, RZ, 0xc0, !PT ;  /* 0x0000000f03037812 */ /* 0x000fe400078ec0ff */
[----:B------:R-:W-:Y:S02]  /*ef20*/  ISETP.NE.U32.AND P5, PT, R5, RZ, PT ;  /* 0x000000ff0500720c */ /* 0x000fe40003fa5070 */
[----:B------:R-:W-:Y:S02]  /*ef30*/  LOP3.LUT R2, R2, 0xf, RZ, 0xc0, !PT ;  /* 0x0000000f02027812 */ /* 0x000fe400078ec0ff */
[----:B------:R-:W-:Y:S02]  /*ef40*/  IADD3 R8, P3, P2, R3, R0, R88 ;  /* 0x0000000003087210 */ /* 0x000fe40007a7e058 */
[----:B------:R-:W-:Y:S02]  /*ef50*/  IADD3 R5, -R7, 0x10, RZ ;  /* 0x0000001007057810 */ /* 0x000fe40007ffe1ff */
[----:B------:R-:W-:-:S02]  /*ef60*/  ISETP.NE.U32.AND P4, PT, R6, RZ, PT ;  /* 0x000000ff0600720c */ /* 0x000fc40003f85070 */
[----:B------:R-:W-:Y:S02]  /*ef70*/  IADD3 R6, P1, P0, R2, R0, R89 ;  /* 0x0000000002067210 */ /* 0x000fe4000783e059 */
[-C--:B------:R-:W-:Y:S02]  /*ef80*/  IADD3.X R9, RZ, R4.reuse, R90, P3, P2 ;  /* 0x00000004ff097210 */ /* 0x080fe40001fe445a */
[----:B------:R-:W-:Y:S02]  /*ef90*/  LOP3.LUT R2, R5, 0xf, RZ, 0xc0, !PT ;  /* 0x0000000f05027812 */ /* 0x000fe400078ec0ff */
[----:B------:R-:W-:Y:S01]  /*efa0*/  ISETP.NE.U32.AND P2, PT, R7, RZ, PT ;  /* 0x000000ff0700720c */ /* 0x000fe20003f45070 */
[----:B------:R-:W-:Y:S01]  /*efb0*/  @!PT LDS RZ, [RZ] ;  /* 0x00000000fffff984 */ /* 0x000fe20000000800 */
[----:B------:R-:W-:Y:S01]  /*efc0*/  @!PT LDS RZ, [RZ] ;  /* 0x00000000fffff984 */ /* 0x000fe20000000800 */
[----:B------:R-:W-:Y:S01]  /*efd0*/  @!PT LDS RZ, [RZ] ;  /* 0x00000000fffff984 */ /* 0x000fe20000000800 */
[----:B------:R1:W-:Y:S01]  /*efe0*/  LDGSTS.E.BYPASS.LTC128B.128.ZFILL [R192+0x7100], [R8.64], P5 ;  /* 0x0710000008c07fae */ /* 0x0003e2000a941d4a */
[----:B------:R-:W-:Y:S02]  /*eff0*/  IADD3.X R7, RZ, R4, R91, P1, P0 ;  /* 0x00000004ff077210 */ /* 0x000fe40000fe045b */
[----:B------:R-:W-:-:S03]  /*f000*/  IADD3 R2, P1, P0, R2, R0, R92 ;  /* 0x0000000002027210 */ /* 0x000fc6000783e05c */
[----:B------:R1:W-:Y:S01]  /*f010*/  LDGSTS.E.BYPASS.LTC128B.128.ZFILL [R192+0x9100], [R6.64], P4 ;  /* 0x0910000006c07fae */ /* 0x0003e2000a141d4a */
[----:B------:R-:W-:-:S05]  /*f020*/  IADD3.X R3, RZ, R4, R93, P1, P0 ;  /* 0x00000004ff037210 */ /* 0x000fca0000fe045d */
[----:B------:R1:W-:Y:S04]  /*f030*/  LDGSTS.E.BYPASS.LTC128B.128.ZFILL [R192+0xb100], [R2.64], P2 ;  /* 0x0b10000002c07fae */ /* 0x0003e80009141d4a */
.L_x_264:
[----:B------:R-:W-:Y:S05]  /*f040*/  BSYNC B0 ;  /* 0x0000000000007941 */ /* 0x000fea0003800000 */
.L_x_263:
[----:B------:R-:W-:Y:S01]  /*f050*/  IMAD.IADD R0, R127, 0x1, -R248 ;  /* 0x000000017f007824 */ /* 0x000fe200078e0af8 */
[----:B------:R-:W0:Y:S04]  /*f060*/  LDGDEPBAR ;  /* 0x00000000000079af */ /* 0x000e280000000000 */
[C---:B------:R-:W-:Y:S02]  /*f070*/  ISETP.GT.AND P3, PT, R0.reuse, RZ, PT ;  /* 0x000000ff0000720c */ /* 0x040fe40003f64270 */
[C---:B------:R-:W-:Y:S02]  /*f080*/  ISETP.GT.AND P2, PT, R0.reuse, 0x1, PT ;  /* 0x000000010000780c */ /* 0x040fe40003f44270 */
[----:B------:R-:W-:Y:S02]  /*f090*/  ISETP.GT.AND P1, PT, R0, 0x8, PT ;  /* 0x000000080000780c */ /* 0x000fe40003f24270 */
[----:B-1----:R-:W-:-:S02]  /*f0a0*/  FSEL R6, R52, -INF , P3 ;  /* 0xff80000034067808 */ /* 0x002fc40001800000 */
[----:B------:R-:W-:Y:S02]  /*f0b0*/  FSEL R7, R53, -INF , P2 ;  /* 0xff80000035077808 */ /* 0x000fe40001000000 */
[----:B------:R-:W-:Y:S02]  /*f0c0*/  FSEL R10, R54, -INF , P3 ;  /* 0xff800000360a7808 */ /* 0x000fe40001800000 */
[----:B------:R-:W-:Y:S02]  /*f0d0*/  FSEL R12, R55, -INF , P2 ;  /* 0xff800000370c7808 */ /* 0x000fe40001000000 */
[----:B------:R-:W-:Y:S02]  /*f0e0*/  ISETP.GT.AND P0, PT, R0, 0x9, PT ;  /* 0x000000090000780c */ /* 0x000fe40003f04270 */
[----:B------:R-:W-:Y:S02]  /*f0f0*/  FSEL R8, R48, -INF , P1 ;  /* 0xff80000030087808 */ /* 0x000fe40000800000 */
[----:B------:R-:W-:-:S02]  /*f100*/  FMNMX.FTZ R2, R6, R7, !PT ;  /* 0x0000000706027209 */ /* 0x000fc40007810000 */
[----:B------:R-:W-:Y:S02]  /*f110*/  FSEL R13, R50, -INF , P1 ;  /* 0xff800000320d7808 */ /* 0x000fe40000800000 */
[----:B------:R-:W-:Y:S02]  /*f120*/  FMNMX.FTZ R3, R10, R12, !PT ;  /* 0x0000000c0a037209 */ /* 0x000fe40007810000 */
[----:B------:R-:W-:Y:S02]  /*f130*/  FSEL R9, R49, -INF , P0 ;  /* 0xff80000031097808 */ /* 0x000fe40000000000 */
[----:B------:R-:W-:Y:S02]  /*f140*/  ISETP.GT.AND P3, PT, R0, 0x10, PT ;  /* 0x000000100000780c */ /* 0x000fe40003f64270 */
        /* <DEDUP_REMOVED lines=8> */
[C---:B------:R-:W-:Y:S02]  /*f1d0*/  ISETP.GT.AND P1, PT, R0.reuse, 0x18, PT ;  /* 0x000000180000780c */ /* 0x040fe40003f24270 */
[----:B------:R-:W-:Y:S02]  /*f1e0*/  FSEL R15, R29, -INF , P2 ;  /* 0xff8000001d0f7808 */ /* 0x000fe40001000000 */
[----:B------:R-:W-:Y:S02]  /*f1f0*/  FMNMX.FTZ R2, R11, R2, !PT ;  /* 0x000000020b027209 */ /* 0x000fe40007810000 */
[----:B------:R-:W-:Y:S02]  /*f200*/  FSEL R20, R31, -INF , P2 ;  /* 0xff8000001f147808 */ /* 0x000fe40001000000 */
[----:B------:R-:W-:Y:S02]  /*f210*/  FMNMX.FTZ R3, R19, R3, !PT ;  /* 0x0000000313037209 */ /* 0x000fe40007810000 */
        /* <DEDUP_REMOVED lines=15> */
[----:B------:R-:W-:Y:S02]  /*f310*/  FSEL R82, R43, -INF , P0 ;  /* 0xff8000002b527808 */ /* 0x000fe40000000000 */
[----:B------:R-:W-:Y:S02]  /*f320*/  FSEL R74, R41, -INF , P0 ;  /* 0xff800000294a7808 */ /* 0x000fe40000000000 */
[C---:B------:R-:W-:Y:S02]  /*f330*/  ISETP.GT.AND P5, PT, R0.reuse, 0x28, PT ;  /* 0x000000280000780c */ /* 0x040fe40003fa4270 */
        /* <DEDUP_REMOVED lines=31> */
[----:B------:R-:W-:Y:S02]  /*f530*/  FMNMX.FTZ R4, R68, R0, !PT ;  /* 0x0000000044047209 */ /* 0x000fe40007810000 */
[----:B------:R-:W-:Y:S01]  /*f540*/  FMNMX.FTZ R5, R76, R2, !PT ;  /* 0x000000024c057209 */ /* 0x000fe20007810000 */
[----:B------:R-:W-:Y:S05]  /*f550*/  BRA.DIV ~URZ, `(.L_x_267) ;  /* 0x000093b27f007947 */ /* 0x000fea000b800000 */
[----:B------:R-:W1:Y:S04]  /*f560*/  SHFL.BFLY PT, R0, R4, 0x2, 0x1f ;  /* 0x0c401f0004007f89 */ /* 0x000e6800000e0000 */
[----:B------:R-:W2:Y:S01]  /*f570*/  SHFL.BFLY PT, R3, R5, 0x2, 0x1f ;  /* 0x0c401f0005037f89 */ /* 0x000ea200000e0000 */
[----:B-1----:R-:W-:Y:S02]  /*f580*/  FMNMX.FTZ R0, R4, R0, !PT ;  /* 0x0000000004007209 */ /* 0x002fe40007810000 */
[----:B--2---:R-:W-:-:S03]  /*f590*/  FMNMX.FTZ R4, R5, R3, !PT ;  /* 0x0000000305047209 */ /* 0x004fc60007810000 */
[----:B------:R-:W1:Y:S04]  /*f5a0*/  SHFL.BFLY PT, R2, R0, 0x1, 0x1f ;  /* 0x0c201f0000027f89 */ /* 0x000e6800000e0000 */
[----:B------:R2:W3:Y:S01]  /*f5b0*/  SHFL.BFLY PT, R3, R4, 0x1, 0x1f ;  /* 0x0c201f0004037f89 */ /* 0x0004e200000e0000 */
[----:B-1----:R-:W-:-:S05]  /*f5c0*/  FMNMX.FTZ R101, R0, R2, !PT ;  /* 0x0000000200657209 */ /* 0x002fca0007810000 */
.L_x_348:
[C---:B------:R-:W-:Y:S01]  /*f5d0*/  FMUL.FTZ R2, R101.reuse, c[0x0][0x2d0] ;  /* 0x0000b40065027a20 */ /* 0x040fe20000410000 */
[----:B------:R-:W-:Y:S01]  /*f5e0*/  FSETP.NEU.FTZ.AND P0, PT, R101, -INF , PT ;  /* 0xff8000006500780b */ /* 0x000fe20003f1d000 */
[----:B------:R-:W-:Y:S01]  /*f5f0*/  WARPSYNC 0xffffffff ;  /* 0xffffffff00007948 */ /* 0x000fe20003800000 */
[----:B---3--:R-:W-:Y:S01]  /*f600*/  FMNMX.FTZ R16, R3, R4, !PT ;  /* 0x0000000403107209 */ /* 0x008fe20007810000 */
[----:B------:R-:W-:Y:S01]  /*f610*/  LDSM.16.MT88.4 R32, [R147+0x800] ;  /* 0x000800009320783b */ /* 0x000fe20000004200 */
[----:B------:R-:W-:-:S02]  /*f620*/  FSEL R2, R2, RZ, P0 ;  /* 0x000000ff02027208 */ /* 0x000fc40000000000 */
[----:B------:R-:W-:Y:S01]  /*f630*/  FSETP.NEU.FTZ.AND P0, PT, R16, -INF , PT ;  /* 0xff8000001000780b */ /* 0x000fe20003f1d000 */
[----:B------:R-:W-:Y:S02]  /*f640*/  LDSM.16.MT88.4 R40, [R173] ;  /* 0x00000000ad28783b */ /* 0x000fe40000004200 */
[--C-:B------:R-:W-:Y:S02]  /*f650*/  FFMA.FTZ R0, R6, c[0x0][0x2d0], -R2.reuse ;  /* 0x0000b40006007a23 */ /* 0x100fe40000010802 */
[--C-:B------:R-:W-:Y:S01]  /*f660*/  FFMA.FTZ R3, R9, c[0x0][0x2d0], -R2.reuse ;  /* 0x0000b40009037a23 */ /* 0x100fe20000010802 */
[----:B------:R-:W-:Y:S01]  /*f670*/  LDSM.16.MT88.4 R48, [R174] ;  /* 0x00000000ae30783b */ /* 0x000fe20000004200 */
        /* <DEDUP_REMOVED lines=8> */
[----:B------:R2:W4:Y:S01]  /*f700*/  MUFU.EX2 R84, R0 ;  /* 0x0000000000547308 */ /* 0x0005220000000800 */
[----:B---3--:R-:W-:-:S07]  /*f710*/  FFMA.FTZ R3, R11, c[0x0][0x2d0], -R2 ;  /* 0x0000b4000b037a23 */ /* 0x008fce0000010802 */
[----:B------:R-:W-:Y:S01]  /*f720*/  MUFU.EX2 R95, R3 ;  /* 0x00000003005f7308 */ /* 0x000fe20000000800 */
[----:B--2---:R-:W-:-:S07]  /*f730*/  FFMA.FTZ R0, R8, c[0x0][0x2d0], -R2 ;  /* 0x0000b40008007a23 */ /* 0x004fce0000010802 */
[----:B------:R2:W-:Y:S02]  /*f740*/  MUFU.EX2 R88, R0 ;  /* 0x0000000000587308 */ /* 0x0005e40000000800 */
[----:B--2---:R-:W-:-:S05]  /*f750*/  FMUL.FTZ R0, R16, c[0x0][0x2d0] ;  /* 0x0000b40010007a20 */ /* 0x004fca0000410000 */
[----:B------:R-:W-:-:S05]  /*f760*/  FSEL R0, R0, RZ, P0 ;  /* 0x000000ff00007208 */ /* 0x000fca0000000000 */
[--C-:B------:R-:W-:Y:S02]  /*f770*/  FFMA.FTZ R3, R10, c[0x0][0x2d0], -R0.reuse ;  /* 0x0000b4000a037a23 */ /* 0x100fe40000010800 */
[----:B------:R-:W2:Y:S02]  /*f780*/  LDSM.16.MT88.4 R8, [R146] ;  /* 0x000000009208783b */ /* 0x000ea40000004200 */
[----:B------:R3:W-:Y:S02]  /*f790*/  MUFU.EX2 R87, R3 ;  /* 0x0000000300577308 */ /* 0x0007e40000000800 */
[----:B---3--:R-:W-:Y:S01]  /*f7a0*/  FFMA.FTZ R3, R12, c[0x0][0x2d0], -R0 ;  /* 0x0000b4000c037a23 */ /* 0x008fe20000010800 */
[----:B----4-:R-:W-:-:S05]  /*f7b0*/  F2FP.BF16.PACK_AB R12, R84, R86 ;  /* 0x00000056540c723e */ /* 0x010fca00000010ff */
[----:B------:R3:W4:Y:S02]  /*f7c0*/  MUFU.EX2 R85, R3 ;  /* 0x0000000300557308 */ /* 0x0007240000000800 */
[----:B---3--:R-:W-:Y:S01]  /*f7d0*/  FFMA.FTZ R3, R13, c[0x0][0x2d0], -R0 ;  /* 0x0000b4000d037a23 */ /* 0x008fe20000010800 */
[----:B----4-:R-:W-:-:S05]  /*f7e0*/  F2FP.BF16.PACK_AB R13, R85, R87 ;  /* 0x00000057550d723e */ /* 0x010fca00000010ff */
[----:B------:R3:W-:Y:S02]  /*f7f0*/  MUFU.EX2 R89, R3 ;  /* 0x0000000300597308 */ /* 0x0007e40000000800 */
[----:B---3--:R-:W-:Y:S01]  /*f800*/  FFMA.FTZ R3, R14, c[0x0][0x2d0], -R0 ;  /* 0x0000b4000e037a23 */ /* 0x008fe20000010800 */
[----:B------:R-:W-:-:S05]  /*f810*/  F2FP.BF16.PACK_AB R14, R90, R88 ;  /* 0x000000585a0e723e */ /* 0x000fca00000010ff */
[----:B------:R3:W4:Y:S02]  /*f820*/  MUFU.EX2 R92, R3 ;  /* 0x00000003005c7308 */ /* 0x0007240000000800 */
[----:B---3--:R-:W-:Y:S01]  /*f830*/  FFMA.FTZ R3, R15, c[0x0][0x2d0], -R2 ;  /* 0x0000b4000f037a23 */ /* 0x008fe20000010802 */
[----:B----4-:R-:W-:-:S05]  /*f840*/  F2FP.BF16.PACK_AB R15, R92, R89 ;  /* 0x000000595c0f723e */ /* 0x010fca00000010ff */
[----:B------:R3:W4:Y:S02]  /*f850*/  MUFU.EX2 R93, R3 ;  /* 0x00000003005d7308 */ /* 0x0007240000000800 */
[C---:B-1----:R-:W-:Y:S08]  /*f860*/  HMMA.16816.F32.BF16 R24, R12.reuse, R4, RZ ;  /* 0x000000040c18723c */ /* 0x042ff000000418ff */
[----:B--2---:R-:W-:Y:S01]  /*f870*/  HMMA.16816.F32.BF16 R44, R12, R8, RZ ;  /* 0x000000080c2c723c */ /* 0x004fe200000418ff */
[----:B---3--:R-:W-:-:S02]  /*f880*/  FFMA.FTZ R3, R17, c[0x0][0x2d0], -R2 ;  /* 0x0000b40011037a23 */ /* 0x008fc40000010802 */
[----:B------:R-:W-:-:S04]  /*f890*/  FADD.FTZ R17, R87, R85 ;  /* 0x0000005557117221 */ /* 0x000fc80000010000 */
[----:B----4-:R-:W-:Y:S01]  /*f8a0*/  F2FP.BF16.PACK_AB R8, R93, R95 ;  /* 0x0000005f5d08723e */ /* 0x010fe200000010ff */
[----:B------:R1:W-:Y:S01]  /*f8b0*/  MUFU.EX2 R96, R3 ;  /* 0x0000000300607308 */ /* 0x0003e20000000800 */
[----:B------:R-:W-:Y:S01]  /*f8c0*/  HMMA.16816.F32.BF16 R28, R12, R10, RZ ;  /* 0x0000000a0c1c723c */ /* 0x000fe200000418ff */
[----:B------:R-:W-:Y:S02]  /*f8d0*/  FADD.FTZ R17, R89, R17 ;  /* 0x0000001159117221 */ /* 0x000fe40000010000 */
[--C-:B-1----:R-:W-:Y:S02]  /*f8e0*/  FFMA.FTZ R3, R18, c[0x0][0x2d0], -R2.reuse ;  /* 0x0000b40012037a23 */ /* 0x102fe40000010802 */
[----:B------:R-:W-:Y:S02]  /*f8f0*/  FFMA.FTZ R18, R73, c[0x0][0x2d0], -R2 ;  /* 0x0000b40049127a23 */ /* 0x000fe40000010802 */
[----:B------:R1:W2:Y:S02]  /*f900*/  MUFU.EX2 R99, R3 ;  /* 0x0000000300637308 */ /* 0x0002a40000000800 */
[----:B-1----:R-:W-:Y:S01]  /*f910*/  FFMA.FTZ R3, R19, c[0x0][0x2d0], -R0 ;  /* 0x0000b40013037a23 */ /* 0x002fe20000010800 */
[----:B--2---:R-:W-:Y:S01]  /*f920*/  F2FP.BF16.PACK_AB R10, R99, R96 ;  /* 0x00000060630a723e */ /* 0x004fe200000010ff */
[----:B------:R-:W-:-:S04]  /*f930*/  FFMA.FTZ R19, R74, c[0x0][0x2d0], -R2 ;  /* 0x0000b4004a137a23 */ /* 0x000fc80000010802 */
[----:B------:R1:W-:Y:S02]  /*f940*/  MUFU.EX2 R94, R3 ;  /* 0x00000003005e7308 */ /* 0x0003e40000000800 */
[----:B-1----:R-:W-:-:S06]  /*f950*/  FFMA.FTZ R3, R20, c[0x0][0x2d0], -R0 ;  /* 0x0000b40014037a23 */ /* 0x002fcc0000010800 */
[----:B------:R1:W2:Y:S02]  /*f960*/  MUFU.EX2 R97, R3 ;  /* 0x0000000300617308 */ /* 0x0002a40000000800 */
[--C-:B-1----:R-:W-:Y:S01]  /*f970*/  FFMA.FTZ R3, R21, c[0x0][0x2d0], -R0.reuse ;  /* 0x0000b40015037a23 */ /* 0x102fe20000010800 */
[----:B--2---:R-:W-:Y:S01]  /*f980*/  F2FP.BF16.PACK_AB R9, R97, R94 ;  /* 0x0000005e6109723e */ /* 0x004fe200000010ff */
[C---:B------:R-:W-:Y:S04]  /*f990*/  HMMA.16816.F32.BF16 R20, R12.reuse, R6, RZ ;  /* 0x000000060c14723c */ /* 0x040fe800000418ff */
[----:B------:R1:W-:Y:S04]  /*f9a0*/  MUFU.EX2 R98, R3 ;  /* 0x0000000300627308 */ /* 0x0003e80000000800 */
[----:B------:R-:W-:Y:S01]  /*f9b0*/  HMMA.16816.F32.BF16 R4, R12, R48, RZ ;  /* 0x000000300c04723c */ /* 0x000fe200000418ff */
[----:B-1----:R-:W-:-:S02]  /*f9c0*/  FFMA.FTZ R3, R52, c[0x0][0x2d0], -R0 ;  /* 0x0000b40034037a23 */ /* 0x002fc40000010800 */
[----:B------:R-:W1:Y:S02]  /*f9d0*/  LDSM.16.MT88.4 R52, [R173+0x800] ;  /* 0x00080000ad34783b */ /* 0x000e640000004200 */
[----:B------:R-:W2:Y:S02]  /*f9e0*/  MUFU.EX2 R100, R3 ;  /* 0x0000000300647308 */ /* 0x000ea40000000800 */
[----:B--2---:R-:W-:Y:S01]  /*f9f0*/  F2FP.BF16.PACK_AB R11, R100, R98 ;  /* 0x00000062640b723e */ /* 0x004fe200000010ff */
[----:B------:R-:W-:-:S04]  /*fa00*/  FADD.FTZ R3, R86, R84 ;  /* 0x0000005456037221 */ /* 0x000fc80000010000 */
[----:B------:R-:W-:Y:S02]  /*fa10*/  FADD.FTZ R3, R88, R3 ;  /* 0x0000000358037221 */ /* 0x000fe40000010000 */
[----:B------:R-:W-:Y:S02]  /*fa20*/  HMMA.16816.F32.BF16 R164, R8, R32, R24 ;  /* 0x0000002008a4723c */ /* 0x000fe40000041818 */
[----:B------:R-:W-:-:S04]  /*fa30*/  FADD.FTZ R3, R90, R3 ;  /* 0x000000035a037221 */ /* 0x000fc80000010000 */
[----:B------:R-:W-:Y:S02]  /*fa40*/  FADD.FTZ R3, R95, R3 ;  /* 0x000000035f037221 */ /* 0x000fe40000010000 */
[----:B------:R-:W-:Y:S01]  /*fa50*/  HMMA.16816.F32.BF16 R120, R8, R34, R20 ;  /* 0x000000220878723c */ /* 0x000fe20000041814 */
[----:B------:R-:W-:Y:S01]  /*fa60*/  LDSM.16.MT88.4 R32, [R147+0x2800] ;  /* 0x002800009320783b */ /* 0x000fe20000004200 */
[----:B------:R-:W-:-:S06]  /*fa70*/  FADD.FTZ R3, R93, R3 ;  /* 0x000000035d037221 */ /* 0x000fcc0000010000 */
[C---:B------:R-:W-:Y:S08]  /*fa80*/  HMMA.16816.F32.BF16 R24, R12.reuse, R40, RZ ;  /* 0x000000280c18723c */ /* 0x040ff000000418ff */
[----:B------:R-:W-:Y:S01]  /*fa90*/  HMMA.16816.F32.BF16 R20, R12, R42, RZ ;  /* 0x0000002a0c14723c */ /* 0x000fe200000418ff */
[----:B------:R-:W2:Y:S07]  /*faa0*/  LDSM.16.MT88.4 R40, [R147+0x2000] ;  /* 0x002000009328783b */ /* 0x000eae0000004200 */
[C---:B------:R-:W-:Y:S01]  /*fab0*/  HMMA.16816.F32.BF16 R136, R8.reuse, R36, R44 ;  /* 0x000000240888723c */ /* 0x040fe2000004182c */
[----:B------:R-:W3:Y:S07]  /*fac0*/  LDSM.16.MT88.4 R44, [R174+0x2000] ;  /* 0x00200000ae2c783b */ /* 0x000eee0000004200 */
[----:B------:R-:W-:Y:S08]  /*fad0*/  HMMA.16816.F32.BF16 R160, R8, R56, R4 ;  /* 0x0000003808a0723c */ /* 0x000ff00000041804 */
[----:B------:R-:W-:Y:S08]  /*fae0*/  HMMA.16816.F32.BF16 R4, R12, R60, RZ ;  /* 0x0000003c0c04723c */ /* 0x000ff000000418ff */
[----:B------:R-:W-:Y:S01]  /*faf0*/  HMMA.16816.F32.BF16 R128, R8, R38, R28 ;  /* 0x000000260880723c */ /* 0x000fe2000004181c */
[----:B------:R-:W4:Y:S07]  /*fb00*/  LDSM.16.MT88.4 R36, [R174+0x2800] ;  /* 0x00280000ae24783b */ /* 0x000f2e0000004200 */
[----:B------:R-:W-:Y:S08]  /*fb10*/  HMMA.16816.F32.BF16 R28, R12, R50, RZ ;  /* 0x000000320c1c723c */ /* 0x000ff000000418ff */
[C---:B-1----:R-:W-:Y:S08]  /*fb20*/  HMMA.16816.F32.BF16 R156, R8.reuse, R52, R24 ;  /* 0x00000034089c723c */ /* 0x042ff00000041818 */
[----:B------:R-:W-:Y:S08]  /*fb30*/  HMMA.16816.F32.BF16 R132, R8, R54, R20 ;  /* 0x000000360884723c */ /* 0x000ff00000041814 */
[C---:B--2---:R-:W-:Y:S08]  /*fb40*/  HMMA.16816.F32.BF16 R24, R12.reuse, R40, RZ ;  /* 0x000000280c18723c */ /* 0x044ff000000418ff */
[----:B------:R-:W-:Y:S01]  /*fb50*/  HMMA.16816.F32.BF16 R20, R12, R42, RZ ;  /* 0x0000002a0c14723c */ /* 0x000fe200000418ff */
[----:B------:R-:W1:Y:S07]  /*fb60*/  LDSM.16.MT88.4 R40, [R173+0x2000] ;  /* 0x00200000ad28783b */ /* 0x000e6e0000004200 */
[----:B------:R-:W-:Y:S08]  /*fb70*/  HMMA.16816.F32.BF16 R152, R8, R64, R4 ;  /* 0x000000400898723c */ /* 0x000ff00000041804 */
[----:B---3--:R-:W-:Y:S08]  /*fb80*/  HMMA.16816.F32.BF16 R4, R12, R44, RZ ;  /* 0x0000002c0c04723c */ /* 0x008ff000000418ff */
[C---:B------:R-:W-:Y:S08]  /*fb90*/  HMMA.16816.F32.BF16 R112, R8.reuse, R58, R28 ;  /* 0x0000003a0870723c */ /* 0x040ff0000004181c */
[----:B------:R-:W-:Y:S01]  /*fba0*/  HMMA.16816.F32.BF16 R56, R8, R32, R24 ;  /* 0x000000200838723c */ /* 0x000fe20000041818 */
[----:B------:R-:W2:Y:S06]  /*fbb0*/  LDSM.16.MT88.4 R24, [R173+0x2800] ;  /* 0x00280000ad18783b */ /* 0x000eac0000004200 */
[--C-:B------:R-:W-:Y:S01]  /*fbc0*/  FFMA.FTZ R32, R78, c[0x0][0x2d0], -R0.reuse ;  /* 0x0000b4004e207a23 */ /* 0x100fe20000010800 */
[----:B------:R-:W-:Y:S01]  /*fbd0*/  HMMA.16816.F32.BF16 R28, R12, R62, RZ ;  /* 0x0000003e0c1c723c */ /* 0x000fe200000418ff */
[----:B------:R-:W-:-:S07]  /*fbe0*/  FFMA.FTZ R33, R76, c[0x0][0x2d0], -R0 ;  /* 0x0000b4004c217a23 */ /* 0x000fce0000010800 */
[----:B----4-:R-:W-:Y:S07]  /*fbf0*/  HMMA.16816.F32.BF16 R124, R8, R36, R4 ;  /* 0x00000024087c723c */ /* 0x010fee0000041804 */
[--C-:B------:R-:W-:Y:S01]  /*fc00*/  FFMA.FTZ R36, R69, c[0x0][0x2d0], -R2.reuse ;  /* 0x0000b40045247a23 */ /* 0x100fe20000010802 */
[----:B-1----:R-:W-:Y:S08]  /*fc10*/  HMMA.16816.F32.BF16 R4, R12, R40, RZ ;  /* 0x000000280c04723c */ /* 0x002ff000000418ff */
[C---:B------:R-:W-:Y:S07]  /*fc20*/  HMMA.16816.F32.BF16 R60, R8.reuse, R34, R20 ;  /* 0x00000022083c723c */ /* 0x040fee0000041814 */
[----:B------:R-:W-:Y:S01]  /*fc30*/  FFMA.FTZ R35, R68, c[0x0][0x2d0], -R2 ;  /* 0x0000b40044237a23 */ /* 0x000fe20000010802 */
[----:B------:R-:W-:Y:S01]  /*fc40*/  HMMA.16816.F32.BF16 R52, R8, R66, R28 ;  /* 0x000000420834723c */ /* 0x000fe2000004181c */
[----:B------:R-:W1:Y:S01]  /*fc50*/  LDSM.16.MT88.4 R28, [R146+0x4000] ;  /* 0x00400000921c783b */ /* 0x000e620000004200 */
[----:B------:R-:W-:-:S06]  /*fc60*/  FFMA.FTZ R34, R77, c[0x0][0x2d0], -R0 ;  /* 0x0000b4004d227a23 */ /* 0x000fcc0000010800 */
[----:B------:R-:W-:Y:S08]  /*fc70*/  HMMA.16816.F32.BF16 R20, R12, R46, RZ ;  /* 0x0000002e0c14723c */ /* 0x000ff000000418ff */
[----:B--2---:R-:W-:Y:S08]  /*fc80*/  HMMA.16816.F32.BF16 R116, R8, R24, R4 ;  /* 0x000000180874723c */ /* 0x004ff00000041804 */
[----:B------:R-:W-:Y:S08]  /*fc90*/  HMMA.16816.F32.BF16 R4, R12, R42, RZ ;  /* 0x0000002a0c04723c */ /* 0x000ff000000418ff */
[C---:B------:R-:W-:Y:S01]  /*fca0*/  HMMA.16816.F32.BF16 R108, R8.reuse, R38, R20 ;  /* 0x00000026086c723c */ /* 0x040fe20000041814 */
[----:B------:R-:W2:Y:S11]  /*fcb0*/  LDSM.16.MT88.4 R20, [R146+0x4800] ;  /* 0x004800009214783b */ /* 0x000eb60000004200 */
[----:B------:R-:W-:Y:S04]  /*fcc0*/  @!UPT UIADD3 URZ, URZ, URZ, URZ ;  /* 0x0000003f3f3ff290 */ /* 0x000fe8000fffe03f */
[----:B------:R-:W-:Y:S01]  /*fcd0*/  HMMA.16816.F32.BF16 R64, R8, R26, R4 ;  /* 0x0000001a0840723c */ /* 0x000fe20000041804 */
[----:B------:R-:W-:Y:S07]  /*fce0*/  LDSM.16.MT88.4 R24, [R147+0x4800] ;  /* 0x004800009318783b */ /* 0x000fee0000004200 */
[----:B-1----:R-:W-:Y:S07]  /*fcf0*/  HMMA.16816.F32.BF16 R4, R12, R28, RZ ;  /* 0x0000001c0c04723c */ /* 0x002fee00000418ff */
[--C-:B------:R-:W-:Y:S11]  /*fd00*/  FFMA.FTZ R28, R75, c[0x0][0x2d0], -R2.reuse ;  /* 0x0000b4004b1c7a23 */ /* 0x100ff60000010802 */
[----:B------:R-:W-:Y:S06]  /*fd10*/  @!UPT UIADD3 URZ, URZ, URZ, URZ ;  /* 0x0000003f3f3ff290 */ /* 0x000fec000fffe03f */
[----:B--2---:R-:W-:Y:S08]  /*fd20*/  HMMA.16816.F32.BF16 R84, R8, R20, R4 ;  /* 0x000000140854723c */ /* 0x004ff00000041804 */
[----:B------:R-:W-:Y:S07]  /*fd30*/  HMMA.16816.F32.BF16 R4, R12, R30, RZ ;  /* 0x0000001e0c04723c */ /* 0x000fee00000418ff */
[----:B------:R-:W-:-:S02]  /*fd40*/  FFMA.FTZ R30, R71, c[0x0][0x2d0], -R2 ;  /* 0x0000b400471e7a23 */ /* 0x000fc40000010802 */
[--C-:B------:R-:W-:Y:S11]  /*fd50*/  FFMA.FTZ R31, R70, c[0x0][0x2d0], -R2.reuse ;  /* 0x0000b400461f7a23 */ /* 0x100ff60000010802 */
[----:B------:R-:W-:Y:S04]  /*fd60*/  @!UPT UIADD3 URZ, URZ, URZ, URZ ;  /* 0x0000003f3f3ff290 */ /* 0x000fe8000fffe03f */
[----:B------:R-:W-:Y:S01]  /*fd70*/  HMMA.16816.F32.BF16 R88, R8, R22, R4 ;  /* 0x000000160858723c */ /* 0x000fe20000041804 */
[----:B------:R-:W1:Y:S06]  /*fd80*/  LDSM.16.MT88.4 R20, [R147+0x4000] ;  /* 0x004000009314783b */ /* 0x000e6c0000004200 */
[----:B------:R-:W-:Y:S02]  /*fd90*/  FADD.FTZ R4, R92, R17 ;  /* 0x000000115c047221 */ /* 0x000fe40000010000 */
[----:B------:R-:W-:Y:S02]  /*fda0*/  FFMA.FTZ R17, R72, c[0x0][0x2d0], -R2 ;  /* 0x0000b40048117a23 */ /* 0x000fe40000010802 */
[----:B------:R-:W-:-:S02]  /*fdb0*/  FADD.FTZ R29, R94, R4 ;  /* 0x000000045e1d7221 */ /* 0x000fc40000010000 */
[----:B------:R-:W-:Y:S02]  /*fdc0*/  FADD.FTZ R2, R96, R3 ;  /* 0x0000000360027221 */ /* 0x000fe40000010000 */
[----:B------:R-:W-:Y:S02]  /*fdd0*/  FADD.FTZ R3, R97, R29 ;  /* 0x0000001d61037221 */ /* 0x000fe40000010000 */
[----:B------:R-:W-:Y:S02]  /*fde0*/  FADD.FTZ R2, R99, R2 ;  /* 0x0000000263027221 */ /* 0x000fe40000010000 */
[----:B------:R-:W-:Y:S01]  /*fdf0*/  FADD.FTZ R3, R98, R3 ;  /* 0x0000000362037221 */ /* 0x000fe20000010000 */
[----:B-1----:R-:W-:Y:S01]  /*fe00*/  HMMA.16816.F32.BF16 R4, R12, R20, RZ ;  /* 0x000000140c04723c */ /* 0x002fe200000418ff */
[----:B------:R-:W-:Y:S08]  /*fe10*/  MUFU.EX2 R21, R30 ;  /* 0x0000001e00157308 */ /* 0x000ff00000000800 */
[----:B------:R-:W1:Y:S11]  /*fe20*/  MUFU.EX2 R20, R31 ;  /* 0x0000001f00147308 */ /* 0x000e760000000800 */
[----:B------:R-:W-:Y:S04]  /*fe30*/  @!UPT UIADD3 URZ, URZ, URZ, URZ ;  /* 0x0000003f3f3ff290 */ /* 0x000fe8000fffe03f */
[----:B------:R-:W-:Y:S01]  /*fe40*/  HMMA.16816.F32.BF16 R92, R8, R24, R4 ;  /* 0x00000018085c723c */ /* 0x000fe20000041804 */
[----:B------:R2:W-:Y:S01]  /*fe50*/  MUFU.EX2 R25, R28 ;  /* 0x0000001c00197308 */ /* 0x0005e20000000800 */
[----:B-1----:R-:W-:-:S06]  /*fe60*/  F2FP.BF16.PACK_AB R96, R20, R21 ;  /* 0x000000151460723e */ /* 0x002fcc00000010ff */
[----:B------:R-:W-:Y:S01]  /*fe70*/  HMMA.16816.F32.BF16 R4, R12, R22, RZ ;  /* 0x000000160c04723c */ /* 0x000fe200000418ff */
[----:B------:R1:W3:Y:S01]  /*fe80*/  MUFU.EX2 R23, R19 ;  /* 0x0000001300177308 */ /* 0x0002e20000000800 */
[----:B--2---:R-:W2:Y:S07]  /*fe90*/  LDSM.16.MT88.4 R28, [R174+0x4000] ;  /* 0x00400000ae1c783b */ /* 0x004eae0000004200 */
[----:B------:R4:W-:Y:S01]  /*fea0*/  MUFU.EX2 R24, R18 ;  /* 0x0000001200187308 */ /* 0x0009e20000000800 */
[----:B-1----:R-:W-:-:S07]  /*feb0*/  FFMA.FTZ R19, R83, c[0x0][0x2d0], -R0 ;  /* 0x0000b40053137a23 */ /* 0x002fce0000010800 */
[----:B------:R-:W1:Y:S07]  /*fec0*/  MUFU.EX2 R22, R17 ;  /* 0x0000001100167308 */ /* 0x000e6e0000000800 */
[----:B------:R-:W-:Y:S01]  /*fed0*/  HMMA.16816.F32.BF16 R148, R8, R26, R4 ;  /* 0x0000001a0894723c */ /* 0x000fe20000041804 */
[----:B----4-:R-:W-:-:S06]  /*fee0*/  FFMA.FTZ R18, R82, c[0x0][0x2d0], -R0 ;  /* 0x0000b40052127a23 */ /* 0x010fcc0000010800 */
[--C-:B------:R-:W-:Y:S01]  /*fef0*/  FFMA.FTZ R7, R80, c[0x0][0x2d0], -R0.reuse ;  /* 0x0000b40050077a23 */ /* 0x100fe20000010800 */
[----:B---3--:R-:W-:Y:S01]  /*ff00*/  F2FP.BF16.PACK_AB R4, R23, R25 ;  /* 0x000000191704723e */ /* 0x008fe200000010ff */
[--C-:B------:R-:W-:Y:S01]  /*ff10*/  FFMA.FTZ R5, R79, c[0x0][0x2d0], -R0.reuse ;  /* 0x0000b4004f057a23 */ /* 0x100fe20000010800 */
[----:B-1----:R-:W-:Y:S01]  /*ff20*/  F2FP.BF16.PACK_AB R6, R22, R24 ;  /* 0x000000181606723e */ /* 0x002fe200000010ff */
[----:B------:R-:W-:Y:S01]  /*ff30*/  FFMA.FTZ R17, R81, c[0x0][0x2d0], -R0 ;  /* 0x0000b40051117a23 */ /* 0x000fe20000010800 */
[----:B------:R-:W-:Y:S01]  /*ff40*/  MUFU.EX2 R18, R18 ;  /* 0x0000001200127308 */ /* 0x000fe20000000800 */
[----:B------:R-:W-:Y:S02]  /*ff50*/  FADD.FTZ R0, R25, R2 ;  /* 0x0000000219007221 */ /* 0x000fe40000010000 */
[----:B------:R-:W-:Y:S02]  /*ff60*/  FADD.FTZ R2, R100, R3 ;  /* 0x0000000364027221 */ /* 0x000fe40000010000 */
[----:B------:R-:W-:-:S03]  /*ff70*/  FADD.FTZ R0, R23, R0 ;  /* 0x0000000017007221 */ /* 0x000fc60000010000 */
[----:B------:R-:W-:Y:S01]  /*ff80*/  MUFU.EX2 R7, R7 ;  /* 0x0000000700077308 */ /* 0x000fe20000000800 */
[----:B------:R-:W-:Y:S02]  /*ff90*/  FADD.FTZ R0, R24, R0 ;  /* 0x0000000018007221 */ /* 0x000fe40000010000 */
[----:B------:R-:W1:Y:S02]  /*ffa0*/  LDSM.16.MT88.4 R24, [R174+0x4800] ;  /* 0x00480000ae18783b */ /* 0x000e640000004200 */
[----:B------:R-:W-:-:S04]  /*ffb0*/  FADD.FTZ R0, R22, R0 ;  /* 0x0000000016007221 */ /* 0x000fc80000010000 */
[----:B------:R-:W-:-:S04]  /*ffc0*/  FADD.FTZ R0, R21, R0 ;  /* 0x0000000015007221 */ /* 0x000fc80000010000 */
[----:B------:R-:W-:Y:S02]  /*ffd0*/  FADD.FTZ R3, R20, R0 ;  /* 0x0000000014037221 */ /* 0x000fe40000010000 */
[----:B--2---:R-:W-:Y:S01]  /*ffe0*/  HMMA.16816.F32.BF16 R20, R12, R28, RZ ;  /* 0x0000001c0c14723c */ /* 0x004fe200000418ff */
[----:B------:R-:W-:Y:S08]  /*fff0*/  MUFU.EX2 R29, R36 ;  /* 0x00000024001d7308 */ /* 0x000ff00000000800 */
[----:B------:R-:W2:Y:S02]  /*10000*/  MUFU.EX2 R28, R35 ;  /* 0x00000023001c7308 */ /* 0x000ea40000000800 */
[----:B--2---:R-:W-:Y:S11]  /*10010*/  F2FP.BF16.PACK_AB R98, R28, R29 ;  /* 0x0000001d1c62723e */ /* 0x004ff600000010ff */
[----:B------:R-:W-:Y:S02]  /*10020*/  @!UPT UIADD3 URZ, URZ, URZ, URZ ;  /* 0x0000003f3f3ff290 */ /* 0x000fe4000fffe03f */
[----:B-1----:R-:W-:Y:S01]  /*10030*/  HMMA.16816.F32.BF16 R48, R8, R24, R20 ;  /* 0x000000180830723c */ /* 0x002fe20000041814 */
[----:B------:R-:W1:Y:S07]  /*10040*/  MUFU.EX2 R25, R19 ;  /* 0x0000001300197308 */ /* 0x000e6e0000000800 */
[----:B------:R-:W-:Y:S01]  /*10050*/  HMMA.16816.F32.BF16 R20, R12, R30, RZ ;  /* 0x0000001e0c14723c */ /* 0x000fe200000418ff */
[----:B------:R-:W2:Y:S01]  /*10060*/  MUFU.EX2 R24, R17 ;  /* 0x0000001100187308 */ /* 0x000ea20000000800 */
[----:B-1----:R-:W-:-:S07]  /*10070*/  FADD.FTZ R0, R25, R2 ;  /* 0x0000000219007221 */ /* 0x002fce0000010000 */
[----:B------:R1:W3:Y:S01]  /*10080*/  MUFU.EX2 R19, R5 ;  /* 0x0000000500137308 */ /* 0x0002e20000000800 */
[----:B------:R-:W-:Y:S02]  /*10090*/  FADD.FTZ R2, R18, R0 ;  /* 0x0000000012027221 */ /* 0x000fe40000010000 */
[----:B------:R-:W-:Y:S02]  /*100a0*/  FADD.FTZ R0, R29, R3 ;  /* 0x000000031d007221 */ /* 0x000fe40000010000 */
[----:B--2---:R-:W-:-:S03]  /*100b0*/  FADD.FTZ R2, R24, R2 ;  /* 0x0000000218027221 */ /* 0x004fc60000010000 */
[----:B------:R-:W2:Y:S01]  /*100c0*/  MUFU.EX2 R17, R32 ;  /* 0x0000002000117308 */ /* 0x000ea20000000800 */
[----:B------:R-:W-:Y:S02]  /*100d0*/  FADD.FTZ R207, R28, R0 ;  /* 0x000000001ccf7221 */ /* 0x000fe40000010000 */
[C---:B------:R-:W-:Y:S01]  /*100e0*/  FADD.FTZ R0, R7.reuse, R2 ;  /* 0x0000000207007221 */ /* 0x040fe20000010000 */
[----:B------:R-:W-:-:S03]  /*100f0*/  F2FP.BF16.PACK_AB R7, R7, R24 ;  /* 0x000000180707723e */ /* 0x000fc600000010ff */
[----:B------:R-:W-:Y:S01]  /*10100*/  HMMA.16816.F32.BF16 R40, R8, R26, R20 ;  /* 0x0000001a0828723c */ /* 0x000fe20000041814 */
[----:B------:R-:W4:Y:S01]  /*10110*/  LDSM.16.MT88.4 R20, [R173+0x4000] ;  /* 0x00400000ad14783b */ /* 0x000f220000004200 */
[----:B-1----:R-:W-:Y:S01]  /*10120*/  F2FP.BF16.PACK_AB R5, R18, R25 ;  /* 0x000000191205723e */ /* 0x002fe200000010ff */
[----:B------:R-:W1:Y:S01]  /*10130*/  MUFU.EX2 R3, R34 ;  /* 0x0000002200037308 */ /* 0x000e620000000800 */
[----:B---3--:R-:W-:Y:S01]  /*10140*/  FADD.FTZ R0, R19, R0 ;  /* 0x0000000013007221 */ /* 0x008fe20000010000 */
[----:B--2---:R-:W-:-:S06]  /*10150*/  F2FP.BF16.PACK_AB R97, R17, R19 ;  /* 0x000000131161723e */ /* 0x004fcc00000010ff */
[----:B------:R-:W2:Y:S01]  /*10160*/  MUFU.EX2 R2, R33 ;  /* 0x0000002100027308 */ /* 0x000ea20000000800 */
[----:B------:R-:W-:-:S04]  /*10170*/  FADD.FTZ R0, R17, R0 ;  /* 0x0000000011007221 */ /* 0x000fc80000010000 */
[----:B-1----:R-:W-:Y:S01]  /*10180*/  FADD.FTZ R0, R3, R0 ;  /* 0x0000000003007221 */ /* 0x002fe20000010000 */
[----:B--2---:R-:W-:-:S03]  /*10190*/  F2FP.BF16.PACK_AB R99, R2, R3 ;  /* 0x000000030263723e */ /* 0x004fc600000010ff */
[----:B------:R-:W-:Y:S01]  /*101a0*/  FADD.FTZ R200, R2, R0 ;  /* 0x0000000002c87221 */ /* 0x000fe20000010000 */
[----:B------:R-:W-:-:S04]  /*101b0*/  IADD3 R0, R168, -0x2, RZ ;  /* 0xfffffffea8007810 */ /* 0x000fc80007ffe0ff */
[----:B------:R-:W-:Y:S01]  /*101c0*/  ISETP.GE.AND P0, PT, R0, R217, PT ;  /* 0x000000d90000720c */ /* 0x000fe20003f06270 */
[C---:B----4-:R-:W-:Y:S08]  /*101d0*/  HMMA.16816.F32.BF16 R24, R12.reuse, R20, RZ ;  /* 0x000000140c18723c */ /* 0x050ff000000418ff */
[----:B------:R-:W-:Y:S01]  /*101e0*/  HMMA.16816.F32.BF16 R12, R12, R22, RZ ;  /* 0x000000160c0c723c */ /* 0x000fe200000418ff */
[----:B------:R-:W1:Y:S11]  /*101f0*/  LDSM.16.MT88.4 R20, [R173+0x4800] ;  /* 0x00480000ad14783b */ /* 0x000e760000004200 */
[----:B------:R-:W-:Y:S04]  /*10200*/  @!UPT UIADD3 URZ, URZ, URZ, URZ ;  /* 0x0000003f3f3ff290 */ /* 0x000fe8000fffe03f */
[C---:B-1----:R-:W-:Y:S08]  /*10210*/  HMMA.16816.F32.BF16 R24, R8.reuse, R20, R24 ;  /* 0x000000140818723c */ /* 0x042ff00000041818 */
[----:B------:R-:W-:Y:S01]  /*10220*/  HMMA.16816.F32.BF16 R12, R8, R22, R12 ;  /* 0x00000016080c723c */ /* 0x000fe2000004180c */
        /* <DEDUP_REMOVED lines=13> */
[----:B------:R-:W2:Y:S03]  /*10300*/  LDSM.16.MT88.4 R132, [R146+0x1800] ;  /* 0x001800009284783b */ /* 0x000ea60000004200 */
[C---:B-1----:R-:W-:Y:S08]  /*10310*/  HMMA.16816.F32.BF16 R44, R4.reuse, R8, R152 ;  /* 0x00000008042c723c */ /* 0x042ff00000041898 */
[----:B------:R-:W-:Y:S01]  /*10320*/  HMMA.16816.F32.BF16 R52, R4, R10, R52 ;  /* 0x0000000a0434723c */ /* 0x000fe20000041834 */
[----:B------:R-:W1:Y:S07]  /*10330*/  LDSM.16.MT88.4 R8, [R147+0x3000] ;  /* 0x003000009308783b */ /* 0x000e6e0000004200 */
[C---:B--2---:R-:W-:Y:S08]  /*10340*/  HMMA.16816.F32.BF16 R136, R96.reuse, R132, R136 ;  /* 0x000000846088723c */ /* 0x044ff00000041888 */
[----:B------:R-:W-:Y:S08]  /*10350*/  HMMA.16816.F32.BF16 R132, R96, R134, R20 ;  /* 0x000000866084723c */ /* 0x000ff00000041814 */
[C---:B-1----:R-:W-:Y:S08]  /*10360*/  HMMA.16816.F32.BF16 R56, R4.reuse, R8, R56 ;  /* 0x000000080438723c */ /* 0x042ff00000041838 */
[C---:B------:R-:W-:Y:S01]  /*10370*/  HMMA.16816.F32.BF16 R60, R4.reuse, R10, R60 ;  /* 0x0000000a043c723c */ /* 0x040fe2000004183c */
[----:B------:R-:W1:Y:S07]  /*10380*/  LDSM.16.MT88.4 R8, [R174+0x3000] ;  /* 0x00300000ae08783b */ /* 0x000e6e0000004200 */
[C---:B-1----:R-:W-:Y:S01]  /*10390*/  HMMA.16816.F32.BF16 R68, R4.reuse, R8, R124 ;  /* 0x000000080444723c */ /* 0x042fe2000004187c */
[----:B------:R-:W1:Y:S07]  /*103a0*/  LDSM.16.MT88.4 R124, [R147+0x1800] ;  /* 0x00180000937c783b */ /* 0x000e6e0000004200 */
[----:B------:R-:W-:Y:S01]  /*103b0*/  HMMA.16816.F32.BF16 R72, R4, R10, R108 ;  /* 0x0000000a0448723c */ /* 0x000fe2000004186c */
[----:B------:R-:W2:Y:S04]  /*103c0*/  LDSM.16.MT88.4 R8, [R173+0x3000] ;  /* 0x00300000ad08783b */ /* 0x000ea80000004200 */
[----:B------:R-:W3:Y:S03]  /*103d0*/  LDSM.16.MT88.4 R108, [R173+0x1800] ;  /* 0x00180000ad6c783b */ /* 0x000ee60000004200 */
[----:B-1----:R-:W-:Y:S08]  /*103e0*/  HMMA.16816.F32.BF16 R128, R96, R124, R128 ;  /* 0x0000007c6080723c */ /* 0x002ff00000041880 */
[C---:B--2---:R-:W-:Y:S01]  /*103f0*/  HMMA.16816.F32.BF16 R76, R4.reuse, R8, R116 ;  /* 0x00000008044c723c */ /* 0x044fe20000041874 */
[----:B------:R-:W1:Y:S07]  /*10400*/  LDSM.16.MT88.4 R116, [R174+0x1800] ;  /* 0x00180000ae74783b */ /* 0x000e6e0000004200 */
[----:B------:R-:W-:Y:S01]  /*10410*/  HMMA.16816.F32.BF16 R80, R4, R10, R64 ;  /* 0x0000000a0450723c */ /* 0x000fe20000041840 */
[----:B------:R-:W2:Y:S04]  /*10420*/  LDSM.16.MT88.4 R8, [R146+0x5000] ;  /* 0x005000009208783b */ /* 0x000ea80000004200 */
[----:B------:R-:W-:Y:S03]  /*10430*/  LDSM.16.MT88.4 R64, [R173+0x3800] ;  /* 0x00380000ad40783b */ /* 0x000fe60000004200 */
[C---:B---3--:R-:W-:Y:S08]  /*10440*/  HMMA.16816.F32.BF16 R112, R96.reuse, R108, R112 ;  /* 0x0000006c6070723c */ /* 0x048ff00000041870 */
[C---:B------:R-:W-:Y:S08]  /*10450*/  HMMA.16816.F32.BF16 R108, R96.reuse, R110, R36 ;  /* 0x0000006e606c723c */ /* 0x040ff00000041824 */
[C---:B------:R-:W-:Y:S08]  /*10460*/  HMMA.16816.F32.BF16 R124, R96.reuse, R126, R28 ;  /* 0x0000007e607c723c */ /* 0x040ff0000004181c */
[----:B-1----:R-:W-:Y:S08]  /*10470*/  HMMA.16816.F32.BF16 R120, R96, R116, R120 ;  /* 0x000000746078723c */ /* 0x002ff00000041878 */
[C---:B--2---:R-:W-:Y:S08]  /*10480*/  HMMA.16816.F32.BF16 R84, R4.reuse, R8, R84 ;  /* 0x000000080454723c */ /* 0x044ff00000041854 */
[----:B------:R-:W-:Y:S01]  /*10490*/  HMMA.16816.F32.BF16 R88, R4, R10, R88 ;  /* 0x0000000a0458723c */ /* 0x000fe20000041858 */
[----:B------:R-:W1:Y:S07]  /*104a0*/  LDSM.16.MT88.4 R8, [R147+0x5000] ;  /* 0x005000009308783b */ /* 0x000e6e0000004200 */
        /* <DEDUP_REMOVED lines=9> */
[C---:B-1----:R-:W-:Y:S08]  /*10540*/  HMMA.16816.F32.BF16 R36, R96.reuse, R40, R44 ;  /* 0x000000286024723c */ /* 0x042ff0000004182c */
[C---:B--2---:R-:W-:Y:S01]  /*10550*/  HMMA.16816.F32.BF16 R44, R96.reuse, R48, R56 ;  /* 0x00000030602c723c */ /* 0x044fe20000041838 */
[----:B------:R-:W1:Y:S07]  /*10560*/  LDSM.16.MT88.4 R56, [R174+0x3800] ;  /* 0x00380000ae38783b */ /* 0x000e6e0000004200 */
[C---:B------:R-:W-:Y:S08]  /*10570*/  HMMA.16816.F32.BF16 R40, R96.reuse, R42, R52 ;  /* 0x0000002a6028723c */ /* 0x040ff00000041834 */
[C---:B------:R-:W-:Y:S08]  /*10580*/  HMMA.16816.F32.BF16 R48, R96.reuse, R50, R60 ;  /* 0x000000326030723c */ /* 0x040ff0000004183c */
[C---:B------:R-:W-:Y:S08]  /*10590*/  HMMA.16816.F32.BF16 R60, R96.reuse, R64, R76 ;  /* 0x00000040603c723c */ /* 0x040ff0000004184c */
[----:B------:R-:W-:Y:S01]  /*105a0*/  HMMA.16816.F32.BF16 R64, R96, R66, R80 ;  /* 0x000000426040723c */ /* 0x000fe20000041850 */
[----:B------:R-:W2:Y:S07]  /*105b0*/  LDSM.16.MT88.4 R80, [R147+0x5800] ;  /* 0x005800009350783b */ /* 0x000eae0000004200 */
[----:B---3--:R-:W-:Y:S08]  /*105c0*/  HMMA.16816.F32.BF16 R24, R4, R8, R24 ;  /* 0x000000080418723c */ /* 0x008ff00000041818 */
[C---:B-1----:R-:W-:Y:S08]  /*105d0*/  HMMA.16816.F32.BF16 R52, R96.reuse, R56, R68 ;  /* 0x000000386034723c */ /* 0x042ff00000041844 */
[----:B------:R-:W-:Y:S01]  /*105e0*/  HMMA.16816.F32.BF16 R56, R96, R58, R72 ;  /* 0x0000003a6038723c */ /* 0x000fe20000041848 */
[----:B------:R-:W1:Y:S07]  /*105f0*/  LDSM.16.MT88.4 R72, [R146+0x5800] ;  /* 0x005800009248783b */ /* 0x000e6e0000004200 */
[----:B------:R-:W-:Y:S01]  /*10600*/  HMMA.16816.F32.BF16 R12, R4, R10, R12 ;  /* 0x0000000a040c723c */ /* 0x000fe2000004180c */
[----:B------:R-:W3:Y:S07]  /*10610*/  LDSM.16.MT88.4 R4, [R173+0x5800] ;  /* 0x00580000ad04783b */ /* 0x000eee0000004200 */
[C---:B--2---:R-:W-:Y:S08]  /*10620*/  HMMA.16816.F32.BF16 R76, R96.reuse, R80, R92 ;  /* 0x00000050604c723c */ /* 0x044ff0000004185c */
[C---:B------:R-:W-:Y:S08]  /*10630*/  HMMA.16816.F32.BF16 R80, R96.reuse, R82, R148 ;  /* 0x000000526050723c */ /* 0x040ff00000041894 */
[C---:B-1----:R-:W-:Y:S08]  /*10640*/  HMMA.16816.F32.BF16 R68, R96.reuse, R72, R84 ;  /* 0x000000486044723c */ /* 0x042ff00000041854 */
[C---:B------:R-:W-:Y:S01]  /*10650*/  HMMA.16816.F32.BF16 R72, R96.reuse, R74, R88 ;  /* 0x0000004a6048723c */ /* 0x040fe20000041858 */
[----:B------:R-:W1:Y:S07]  /*10660*/  LDSM.16.MT88.4 R88, [R174+0x5800] ;  /* 0x00580000ae58783b */ /* 0x000e6e0000004200 */
[C---:B---3--:R-:W-:Y:S08]  /*10670*/  HMMA.16816.F32.BF16 R92, R96.reuse, R4, R24 ;  /* 0x00000004605c723c */ /* 0x048ff00000041818 */
[C---:B-1----:R-:W-:Y:S08]  /*10680*/  HMMA.16816.F32.BF16 R84, R96.reuse, R88, R156 ;  /* 0x000000586054723c */ /* 0x042ff0000004189c */
[C---:B------:R-:W-:Y:S08]  /*10690*/  HMMA.16816.F32.BF16 R88, R96.reuse, R90, R152 ;  /* 0x0000005a6058723c */ /* 0x040ff00000041898 */
[----:B------:R-:W-:Y:S01]  /*106a0*/  HMMA.16816.F32.BF16 R96, R96, R6, R12 ;  /* 0x000000066060723c */ /* 0x000fe2000004180c */
[----:B------:R-:W-:Y:S07]  /*106b0*/  @!UPT UIADD3 URZ, URZ, URZ, URZ ;  /* 0x0000003f3f3ff290 */ /* 0x000fee000fffe03f */
[----:B------:R-:W-:Y:S11]  /*106c0*/  @!P0 BRA `(.L_x_268) ;  /* 0x00002c3000008947 */ /* 0x000ff60003800000 */
[----:B------:R-:W-:Y:S02]  /*106d0*/  MOV R197, R0 ;  /* 0x0000000000c57202 */ /* 0x000fe40000000f00 */
[----:B------:R-:W-:-:S02]  /*106e0*/  MOV R105, R16 ;  /* 0x0000001000697202 */ /* 0x000fc40000000f00 */
[----:B------:R-:W-:Y:S02]  /*106f0*/  MOV R104, R101 ;  /* 0x0000006500687202 */ /* 0x000fe40000000f00 */
.L_x_275:
[----:B------:R-:W-:Y:S04]  /*10700*/  DEPBAR.LE SB0, 0x0 ;  /* 0x000080000000791a */ /* 0x000fe80000000000 */
[----:B------:R-:W-:Y:S01]  /*10710*/  WARPSYNC 0xffffffff ;  /* 0xffffffff00007948 */ /* 0x000fe20003800000 */
[----:B------:R-:W-:Y:S01]  /*10720*/  BAR.SYNC.DEFER_BLOCKING 0x0 ;  /* 0x0000000000007b1d */ /* 0x000fe20000010000 */
[----:B------:R-:W-:Y:S01]  /*10730*/  SHF.R.S32.HI R0, RZ, 0x1f, R196 ;  /* 0x0000001fff007819 */ /* 0x000fe200000114c4 */
[----:B------:R-:W-:Y:S01]  /*10740*/  IMAD.WIDE.U32 R2, R196, c[0x0][0x208], RZ ;  /* 0x00008200c4027a25 */ /* 0x000fe200078e00ff */
[C---:B------:R-:W-:Y:S02]  /*10750*/  ISETP.GE.AND P4, PT, R209.reuse, c[0x0][0x1d4], PT ;  /* 0x00007500d1007a0c */ /* 0x040fe40003f86270 */
[----:B------:R-:W-:Y:S01]  /*10760*/  ISETP.GE.AND P3, PT, R208, c[0x0][0x1d4], PT ;  /* 0x00007500d0007a0c */ /* 0x000fe20003f66270 */
[----:B------:R-:W-:Y:S01]  /*10770*/  IMAD R0, R0, c[0x0][0x208], RZ ;  /* 0x0000820000007a24 */ /* 0x000fe200078e02ff */
[C---:B------:R-:W-:Y:S01]  /*10780*/  SHF.L.U64.HI R30, R209.reuse, 0x1, R224 ;  /* 0x00000001d11e7819 */ /* 0x040fe200000102e0 */
[----:B------:R-:W-:Y:S01]  /*10790*/  IMAD.SHL.U32 R23, R209, 0x2, RZ ;  /* 0x00000002d1177824 */ /* 0x000fe200078e00ff */
[----:B------:R-:W-:Y:S01]  /*107a0*/  SHF.L.U64.HI R22, R208, 0x1, R225 ;  /* 0x00000001d0167819 */ /* 0x000fe200000102e1 */
[----:B------:R-:W-:Y:S01]  /*107b0*/  IMAD R0, R196, c[0x0][0x20c], R0 ;  /* 0x00008300c4007a24 */ /* 0x000fe200078e0200 */
[----:B------:R-:W-:Y:S01]  /*107c0*/  SHF.L.U64.HI R14, R210, 0x1, R211 ;  /* 0x00000001d20e7819 */ /* 0x000fe200000102d3 */
[----:B------:R-:W-:Y:S02]  /*107d0*/  IMAD.SHL.U32 R15, R208, 0x2, RZ ;  /* 0x00000002d00f7824 */ /* 0x000fe400078e00ff */
[----:B------:R-:W-:Y:S01]  /*107e0*/  IMAD.IADD R3, R3, 0x1, R0 ;  /* 0x0000000103037824 */ /* 0x000fe200078e0200 */
[----:B------:R-:W-:Y:S01]  /*107f0*/  SHF.R.S32.HI R0, RZ, 0x1f, R194 ;  /* 0x0000001fff007819 */ /* 0x000fe200000114c2 */
[----:B------:R-:W-:Y:S02]  /*10800*/  IMAD.SHL.U32 R13, R210, 0x2, RZ ;  /* 0x00000002d20d7824 */ /* 0x000fe400078e00ff */
[----:B------:R-:W-:Y:S04]  /*10810*/  IMAD.WIDE.U32 R2, R194, c[0x0][0x218], R2 ;  /* 0x00008600c2027a25 */ /* 0x000fe800078e0002 */
[----:B------:R-:W-:Y:S01]  /*10820*/  IMAD R4, R0, c[0x0][0x218], RZ ;  /* 0x0000860000047a24 */ /* 0x000fe200078e02ff */
[----:B------:R-:W-:Y:S01]  /*10830*/  IADD3 R0, P0, R226, R2, RZ ;  /* 0x00000002e2007210 */ /* 0x000fe20007f1e0ff */
[----:B------:R1:W2:Y:S02]  /*10840*/  LDSM.16.M88.4 R32, [R176] ;  /* 0x00000000b020783b */ /* 0x0002a40000000200 */
[----:B------:R-:W-:Y:S02]  /*10850*/  IMAD R4, R194, c[0x0][0x21c], R4 ;  /* 0x00008700c2047a24 */ /* 0x000fe400078e0204 */
[----:B------:R1:W3:Y:S03]  /*10860*/  LDSM.16.M88.4 R8, [R145] ;  /* 0x000000009108783b */ /* 0x0002e60000000200 */
[----:B------:R-:W-:Y:S01]  /*10870*/  IADD3.X R2, R228, R3, R4, P0, !PT ;  /* 0x00000003e4027210 */ /* 0x000fe200007fe404 */
[----:B------:R1:W4:Y:S01]  /*10880*/  LDSM.16.M88.4 R16, [R145+0x800] ;  /* 0x000800009110783b */ /* 0x0003220000000200 */
[C---:B------:R-:W-:Y:S03]  /*10890*/  LEA R5, P0, R0.reuse, c[0x0][0x1f8], 0x1 ;  /* 0x00007e0000057a11 */ /* 0x040fe600078008ff */
[----:B------:R1:W1:Y:S01]  /*108a0*/  LDSM.16.M88.4 R24, [R145+0x1000] ;  /* 0x001000009118783b */ /* 0x0002620000000200 */
[----:B------:R-:W-:Y:S03]  /*108b0*/  LEA.HI.X R4, R0, c[0x0][0x1fc], R2, 0x1, P0 ;  /* 0x00007f0000047a11 */ /* 0x000fe600000f0c02 */
[----:B------:R1:W1:Y:S04]  /*108c0*/  LDSM.16.M88.4 R148, [R145+0x1800] ;  /* 0x001800009194783b */ /* 0x0002680000000200 */
[----:B------:R1:W1:Y:S04]  /*108d0*/  LDSM.16.M88.4 R152, [R177] ;  /* 0x00000000b198783b */ /* 0x0002680000000200 */
[----:B------:R1:W1:Y:S04]  /*108e0*/  LDSM.16.M88.4 R156, [R180] ;  /* 0x00000000b49c783b */ /* 0x0002680000000200 */
[----:B------:R1:W1:Y:S04]  /*108f0*/  LDSM.16.M88.4 R160, [R191] ;  /* 0x00000000bfa0783b */ /* 0x0002680000000200 */
[----:B------:R1:W1:Y:S04]  /*10900*/  LDSM.16.M88.4 R164, [R190] ;  /* 0x00000000bea4783b */ /* 0x0002680000000200 */
[----:B------:R1:W1:Y:S01]  /*10910*/  LDSM.16.M88.4 R168, [R189] ;  /* 0x00000000bda8783b */ /* 0x0002620000000200 */
[----:B------:R-:W-:-:S05]  /*10920*/  BRA.DIV ~URZ, `(.L_x_269) ;  /* 0x000081327f007947 */ /* 0x000fca000b800000 */
[----:B------:R4:W3:Y:S02]  /*10930*/  SHFL.IDX PT, R0, R4, RZ, 0x181f ;  /* 0x00181fff04007589 */ /* 0x0008e400000e0000 */
.L_x_349:
[----:B------:R-:W5:Y:S01]  /*10940*/  SHFL.IDX PT, R3, R5, RZ, 0x181f ;  /* 0x00181fff05037589 */ /* 0x000f6200000e0000 */
[----:B------:R-:W-:Y:S01]  /*10950*/  SEL R193, RZ, 0x10, P6 ;  /* 0x00000010ffc17807 */ /* 0x000fe20003000000 */
[----:B------:R-:W-:Y:S03]  /*10960*/  BSSY B0, `(.L_x_270) ;  /* 0x00000fe000007945 */ /* 0x000fe60003800000 */
[----:B------:R4:W-:Y:S05]  /*10970*/  SHFL.IDX PT, R12, R4, 0x1, 0x181f ;  /* 0x00381f00040c7f89 */ /* 0x0009ea00000e0000 */
[----:B------:R3:W2:Y:S01]  /*10980*/  SHFL.IDX PT, R2, R5, 0x1, 0x181f ;  /* 0x00381f0005027f89 */ /* 0x0006a200000e0000 */
[C---:B-----5:R-:W-:Y:S05]  /*10990*/  IADD3 R6, P0, R3.reuse, R13, RZ ;  /* 0x0000000d03067210 */ /* 0x060fea0007f1e0ff */
[C---:B---3--:R-:W-:Y:S01]  /*109a0*/  IMAD.X R7, R0.reuse, 0x1, R14, P0 ;  /* 0x0000000100077824 */ /* 0x048fe200000e060e */
[----:B----4-:R-:W-:Y:S04]  /*109b0*/  IADD3 R4, P0, R3, R15, RZ ;  /* 0x0000000f03047210 */ /* 0x010fe80007f1e0ff */
[----:B------:R3:W-:Y:S01]  /*109c0*/  LDGSTS.E.BYPASS.LTC128B.128 [R192+0x100], [R6.64], !P6 ;  /* 0x0010000006c07fae */ /* 0x0007e2000f101d4a */
[----:B------:R-:W-:Y:S05]  /*109d0*/  IMAD.X R5, R0, 0x1, R22, P0 ;  /* 0x0000000100057824 */ /* 0x000fea00000e0616 */
[----:B------:R4:W-:Y:S02]  /*109e0*/  LDGSTS.E.BYPASS.LTC128B.128 [R192+0x2100], [R4.64], !P3 ;  /* 0x0210000004c07fae */ /* 0x0009e4000d901d4a */
[----:B----4-:R-:W-:Y:S02]  /*109f0*/  IADD3 R5, -R193, 0x10, RZ ;  /* 0x00000010c1057810 */ /* 0x010fe40007ffe1ff */
[----:B------:R-:W-:Y:S02]  /*10a00*/  SEL R4, RZ, 0x10, P3 ;  /* 0x00000010ff047807 */ /* 0x000fe40001800000 */
[----:B------:R-:W-:Y:S02]  /*10a10*/  LOP3.LUT R5, R5, 0xf, RZ, 0xc0, !PT ;  /* 0x0000000f05057812 */ /* 0x000fe400078ec0ff */
[C---:B------:R-:W-:Y:S02]  /*10a20*/  ISETP.NE.U32.AND P5, PT, R4.reuse, RZ, PT ;  /* 0x000000ff0400720c */ /* 0x040fe40003fa5070 */
[----:B--2---:R-:W-:Y:S02]  /*10a30*/  IADD3 R20, P1, P0, R5, R2, R13 ;  /* 0x0000000205147210 */ /* 0x004fe4000783e00d */
[----:B------:R-:W-:Y:S02]  /*10a40*/  IADD3 R4, -R4, 0x10, RZ ;  /* 0x0000001004047810 */ /* 0x000fe40007ffe1ff */
[----:B------:R-:W-:Y:S02]  /*10a50*/  IADD3.X R21, RZ, R12, R14, P1, P0 ;  /* 0x0000000cff157210 */ /* 0x000fe40000fe040e */
[----:B------:R-:W-:Y:S02]  /*10a60*/  IADD3 R14, P2, R3, R23, RZ ;  /* 0x00000017030e7210 */ /* 0x000fe40007f5e0ff */
[----:B------:R-:W-:Y:S02]  /*10a70*/  LOP3.LUT R4, R4, 0xf, RZ, 0xc0, !PT ;  /* 0x0000000f04047812 */ /* 0x000fe400078ec0ff */
[----:B------:R-:W-:Y:S02]  /*10a80*/  SEL R13, RZ, 0x10, P4 ;  /* 0x00000010ff0d7807 */ /* 0x000fe40002000000 */
[----:B------:R-:W-:Y:S01]  /*10a90*/  IADD3 R28, P1, P0, R4, R2, R15 ;  /* 0x00000002041c7210 */ /* 0x000fe2000783e00f */
[----:B------:R-:W-:Y:S01]  /*10aa0*/  IMAD.X R15, R0, 0x1, R30, P2 ;  /* 0x00000001000f7824 */ /* 0x000fe200010e061e */
[----:B------:R-:W-:Y:S02]  /*10ab0*/  IADD3 R4, -R13, 0x10, RZ ;  /* 0x000000100d047810 */ /* 0x000fe40007ffe1ff */
[----:B------:R-:W-:Y:S02]  /*10ac0*/  ISETP.NE.U32.AND P2, PT, R193, RZ, PT ;  /* 0x000000ffc100720c */ /* 0x000fe40003f45070 */
[----:B------:R2:W-:Y:S01]  /*10ad0*/  LDGSTS.E.BYPASS.LTC128B.128 [R192+0x4100], [R14.64], !P4 ;  /* 0x041000000ec07fae */ /* 0x0005e2000e101d4a */
[----:B------:R-:W-:Y:S02]  /*10ae0*/  LOP3.LUT R4, R4, 0xf, RZ, 0xc0, !PT ;  /* 0x0000000f04047812 */ /* 0x000fe400078ec0ff */
[----:B------:R-:W-:Y:S02]  /*10af0*/  IADD3.X R29, RZ, R12, R22, P1, P0 ;  /* 0x0000000cff1d7210 */ /* 0x000fe40000fe0416 */
[----:B------:R-:W-:Y:S02]  /*10b00*/  IADD3 R2, P1, P0, R4, R2, R23 ;  /* 0x0000000204027210 */ /* 0x000fe4000783e017 */
[C---:B---3--:R-:W-:Y:S03]  /*10b10*/  HMMA.16816.F32.BF16 R4, R32.reuse, R8, RZ ;  /* 0x000000082004723c */ /* 0x048fe600000418ff */
[----:B------:R-:W-:Y:S01]  /*10b20*/  IADD3.X R3, RZ, R12, R30, P1, P0 ;  /* 0x0000000cff037210 */ /* 0x000fe20000fe041e */
[----:B------:R3:W-:Y:S01]  /*10b30*/  LDGSTS.E.BYPASS.LTC128B.128.ZFILL [R192+0x1100], [R20.64], P2 ;  /* 0x0110000014c07fae */ /* 0x0007e20009141d4a */
[----:B------:R-:W-:Y:S03]  /*10b40*/  ISETP.NE.U32.AND P0, PT, R13, RZ, PT ;  /* 0x000000ff0d00720c */ /* 0x000fe60003f05070 */
[C---:B------:R-:W-:Y:S01]  /*10b50*/  HMMA.16816.F32.BF16 R8, R32.reuse, R10, RZ ;  /* 0x0000000a2008723c */ /* 0x040fe200000418ff */
[----:B------:R4:W-:Y:S09]  /*10b60*/  LDGSTS.E.BYPASS.LTC128B.128.ZFILL [R192+0x3100], [R28.64], P5 ;  /* 0x031000001cc07fae */ /* 0x0009f2000a941d4a */
[----:B------:R1:W-:Y:S01]  /*10b70*/  LDGSTS.E.BYPASS.LTC128B.128.ZFILL [R192+0x5100], [R2.64], P0 ;  /* 0x0510000002c07fae */ /* 0x0003e20008141d4a */
[----:B------:R-:W-:Y:S01]  /*10b80*/  ISETP.GT.AND P0, PT, R197, R217, PT ;  /* 0x000000d9c500720c */ /* 0x000fe20003f04270 */
[C---:B--2---:R-:W-:Y:S03]  /*10b90*/  HMMA.16816.F32.BF16 R12, R32.reuse, R16, RZ ;  /* 0x00000010200c723c */ /* 0x044fe600000418ff */
[----:B------:R-:W0:Y:S05]  /*10ba0*/  LDGDEPBAR ;  /* 0x00000000000079af */ /* 0x000e2a0000000000 */
[C---:B------:R-:W-:Y:S08]  /*10bb0*/  HMMA.16816.F32.BF16 R16, R32.reuse, R18, RZ ;  /* 0x000000122010723c */ /* 0x040ff000000418ff */
[C---:B-1-3--:R-:W-:Y:S08]  /*10bc0*/  HMMA.16816.F32.BF16 R20, R32.reuse, R24, RZ ;  /* 0x000000182014723c */ /* 0x04aff000000418ff */
[C---:B------:R-:W-:Y:S08]  /*10bd0*/  HMMA.16816.F32.BF16 R24, R32.reuse, R26, RZ ;  /* 0x0000001a2018723c */ /* 0x040ff000000418ff */
[C---:B----4-:R-:W-:Y:S08]  /*10be0*/  HMMA.16816.F32.BF16 R28, R32.reuse, R148, RZ ;  /* 0x00000094201c723c */ /* 0x050ff000000418ff */
[----:B------:R-:W-:Y:S01]  /*10bf0*/  HMMA.16816.F32.BF16 R32, R32, R150, RZ ;  /* 0x000000962020723c */ /* 0x000fe200000418ff */
[----:B------:R-:W-:Y:S07]  /*10c00*/  LDSM.16.M88.4 R148, [R179] ;  /* 0x00000000b394783b */ /* 0x000fee0000000200 */
[C---:B------:R-:W-:Y:S08]  /*10c10*/  HMMA.16816.F32.BF16 R4, R152.reuse, R156, R4 ;  /* 0x0000009c9804723c */ /* 0x040ff00000041804 */
[C---:B------:R-:W-:Y:S01]  /*10c20*/  HMMA.16816.F32.BF16 R8, R152.reuse, R158, R8 ;  /* 0x0000009e9808723c */ /* 0x040fe20000041808 */
[----:B------:R-:W1:Y:S07]  /*10c30*/  LDSM.16.M88.4 R156, [R175] ;  /* 0x00000000af9c783b */ /* 0x000e6e0000000200 */
[C---:B------:R-:W-:Y:S08]  /*10c40*/  HMMA.16816.F32.BF16 R12, R152.reuse, R160, R12 ;  /* 0x000000a0980c723c */ /* 0x040ff0000004180c */
[C---:B------:R-:W-:Y:S01]  /*10c50*/  HMMA.16816.F32.BF16 R16, R152.reuse, R162, R16 ;  /* 0x000000a29810723c */ /* 0x040fe20000041810 */
[----:B------:R-:W2:Y:S07]  /*10c60*/  LDSM.16.M88.4 R160, [R175+0x800] ;  /* 0x00080000afa0783b */ /* 0x000eae0000000200 */
[C---:B------:R-:W-:Y:S08]  /*10c70*/  HMMA.16816.F32.BF16 R20, R152.reuse, R164, R20 ;  /* 0x000000a49814723c */ /* 0x040ff00000041814 */
[C---:B------:R-:W-:Y:S01]  /*10c80*/  HMMA.16816.F32.BF16 R24, R152.reuse, R166, R24 ;  /* 0x000000a69818723c */ /* 0x040fe20000041818 */
[----:B------:R-:W-:Y:S07]  /*10c90*/  LDSM.16.M88.4 R164, [R175+0x1800] ;  /* 0x00180000afa4783b */ /* 0x000fee0000000200 */
[C---:B------:R-:W-:Y:S08]  /*10ca0*/  HMMA.16816.F32.BF16 R28, R152.reuse, R168, R28 ;  /* 0x000000a8981c723c */ /* 0x040ff0000004181c */
[----:B------:R-:W-:Y:S01]  /*10cb0*/  HMMA.16816.F32.BF16 R32, R152, R170, R32 ;  /* 0x000000aa9820723c */ /* 0x000fe20000041820 */
[----:B------:R-:W3:Y:S07]  /*10cc0*/  LDSM.16.M88.4 R152, [R175+0x1000] ;  /* 0x00100000af98783b */ /* 0x000eee0000000200 */
[C---:B-1----:R-:W-:Y:S08]  /*10cd0*/  HMMA.16816.F32.BF16 R4, R148.reuse, R156, R4 ;  /* 0x0000009c9404723c */ /* 0x042ff00000041804 */
[C---:B------:R-:W-:Y:S01]  /*10ce0*/  HMMA.16816.F32.BF16 R8, R148.reuse, R158, R8 ;  /* 0x0000009e9408723c */ /* 0x040fe20000041808 */
[----:B------:R-:W-:Y:S07]  /*10cf0*/  LDSM.16.M88.4 R156, [R172] ;  /* 0x00000000ac9c783b */ /* 0x000fee0000000200 */
[C---:B--2---:R-:W-:Y:S08]  /*10d00*/  HMMA.16816.F32.BF16 R12, R148.reuse, R160, R12 ;  /* 0x000000a0940c723c */ /* 0x044ff0000004180c */
[C---:B------:R-:W-:Y:S01]  /*10d10*/  HMMA.16816.F32.BF16 R16, R148.reuse, R162, R16 ;  /* 0x000000a29410723c */ /* 0x040fe20000041810 */
[----:B------:R-:W-:Y:S07]  /*10d20*/  LDSM.16.M88.4 R160, [R172+0x800] ;  /* 0x00080000aca0783b */ /* 0x000fee0000000200 */
[C---:B---3--:R-:W-:Y:S08]  /*10d30*/  HMMA.16816.F32.BF16 R20, R148.reuse, R152, R20 ;  /* 0x000000989414723c */ /* 0x048ff00000041814 */
[C---:B------:R-:W-:Y:S01]  /*10d40*/  HMMA.16816.F32.BF16 R24, R148.reuse, R154, R24 ;  /* 0x0000009a9418723c */ /* 0x040fe20000041818 */
[----:B------:R-:W1:Y:S07]  /*10d50*/  LDSM.16.M88.4 R152, [R178] ;  /* 0x00000000b298783b */ /* 0x000e6e0000000200 */
[C---:B------:R-:W-:Y:S08]  /*10d60*/  HMMA.16816.F32.BF16 R28, R148.reuse, R164, R28 ;  /* 0x000000a4941c723c */ /* 0x040ff0000004181c */
[----:B------:R-:W-:Y:S01]  /*10d70*/  HMMA.16816.F32.BF16 R32, R148, R166, R32 ;  /* 0x000000a69420723c */ /* 0x000fe20000041820 */
[----:B------:R-:W2:Y:S05]  /*10d80*/  LDSM.16.M88.4 R148, [R172+0x1000] ;  /* 0x00100000ac94783b */ /* 0x000eaa0000000200 */
[----:B------:R-:W3:Y:S02]  /*10d90*/  LDSM.16.M88.4 R164, [R172+0x1800] ;  /* 0x00180000aca4783b */ /* 0x000ee40000000200 */
        /* <DEDUP_REMOVED lines=9> */
[C---:B---3--:R-:W-:Y:S08]  /*10e30*/  HMMA.16816.F32.BF16 R28, R152.reuse, R164, R28 ;  /* 0x000000a4981c723c */ /* 0x048ff0000004181c */
[----:B------:R-:W-:Y:S01]  /*10e40*/  HMMA.16816.F32.BF16 R32, R152, R166, R32 ;  /* 0x000000a69820723c */ /* 0x000fe20000041820 */
[----:B------:R-:W2:Y:S05]  /*10e50*/  LDSM.16.M88.4 R152, [R145+0x3000] ;  /* 0x003000009198783b */ /* 0x000eaa0000000200 */
[----:B------:R-:W3:Y:S02]  /*10e60*/  LDSM.16.M88.4 R164, [R145+0x3800] ;  /* 0x0038000091a4783b */ /* 0x000ee40000000200 */
[C---:B-1----:R-:W-:Y:S08]  /*10e70*/  HMMA.16816.F32.BF16 R4, R148.reuse, R156, R4 ;  /* 0x0000009c9404723c */ /* 0x042ff00000041804 */
[C---:B------:R-:W-:Y:S01]  /*10e80*/  HMMA.16816.F32.BF16 R8, R148.reuse, R158, R8 ;  /* 0x0000009e9408723c */ /* 0x040fe20000041808 */
[----:B------:R-:W-:Y:S07]  /*10e90*/  LDSM.16.M88.4 R156, [R188] ;  /* 0x00000000bc9c783b */ /* 0x000fee0000000200 */
[C---:B------:R-:W-:Y:S08]  /*10ea0*/  HMMA.16816.F32.BF16 R12, R148.reuse, R160, R12 ;  /* 0x000000a0940c723c */ /* 0x040ff0000004180c */
[C---:B------:R-:W-:Y:S01]  /*10eb0*/  HMMA.16816.F32.BF16 R16, R148.reuse, R162, R16 ;  /* 0x000000a29410723c */ /* 0x040fe20000041810 */
[----:B------:R-:W-:Y:S07]  /*10ec0*/  LDSM.16.M88.4 R160, [R187] ;  /* 0x00000000bba0783b */ /* 0x000fee0000000200 */
[C---:B--2---:R-:W-:Y:S08]  /*10ed0*/  HMMA.16816.F32.BF16 R20, R148.reuse, R152, R20 ;  /* 0x000000989414723c */ /* 0x044ff00000041814 */
[C---:B------:R-:W-:Y:S01]  /*10ee0*/  HMMA.16816.F32.BF16 R24, R148.reuse, R154, R24 ;  /* 0x0000009a9418723c */ /* 0x040fe20000041818 */
[----:B------:R-:W1:Y:S07]  /*10ef0*/  LDSM.16.M88.4 R152, [R177+0x4000] ;  /* 0x00400000b198783b */ /* 0x000e6e0000000200 */
[C---:B---3--:R-:W-:Y:S08]  /*10f00*/  HMMA.16816.F32.BF16 R28, R148.reuse, R164, R28 ;  /* 0x000000a4941c723c */ /* 0x048ff0000004181c */
[----:B------:R-:W-:Y:S01]  /*10f10*/  HMMA.16816.F32.BF16 R32, R148, R166, R32 ;  /* 0x000000a69420723c */ /* 0x000fe20000041820 */
[----:B------:R-:W2:Y:S05]  /*10f20*/  LDSM.16.M88.4 R148, [R186] ;  /* 0x00000000ba94783b */ /* 0x000eaa0000000200 */
[----:B------:R-:W3:Y:S02]  /*10f30*/  LDSM.16.M88.4 R164, [R185] ;  /* 0x00000000b9a4783b */ /* 0x000ee40000000200 */
        /* <DEDUP_REMOVED lines=78> */
[----:B------:R-:W-:Y:S04]  /*11420*/  DEPBAR.LE SB0, 0x0 ;  /* 0x000080000000791a */ /* 0x000fe80000000000 */
[----:B------:R-:W-:Y:S01]  /*11430*/  BAR.SYNC.DEFER_BLOCKING 0x0 ;  /* 0x0000000000007b1d */ /* 0x000fe20000010000 */
[C---:B-1----:R-:W-:Y:S08]  /*11440*/  HMMA.16816.F32.BF16 R4, R152.reuse, R156, R4 ;  /* 0x0000009c9804723c */ /* 0x042ff00000041804 */
[C---:B------:R-:W-:Y:S08]  /*11450*/  HMMA.16816.F32.BF16 R8, R152.reuse, R158, R8 ;  /* 0x0000009e9808723c */ /* 0x040ff00000041808 */
[C---:B------:R-:W-:Y:S08]  /*11460*/  HMMA.16816.F32.BF16 R12, R152.reuse, R160, R12 ;  /* 0x000000a0980c723c */ /* 0x040ff0000004180c */
[C---:B------:R-:W-:Y:S08]  /*11470*/  HMMA.16816.F32.BF16 R16, R152.reuse, R162, R16 ;  /* 0x000000a29810723c */ /* 0x040ff00000041810 */
[C---:B--2---:R-:W-:Y:S08]  /*11480*/  HMMA.16816.F32.BF16 R20, R152.reuse, R148, R20 ;  /* 0x000000949814723c */ /* 0x044ff00000041814 */
[C---:B------:R-:W-:Y:S08]  /*11490*/  HMMA.16816.F32.BF16 R24, R152.reuse, R150, R24 ;  /* 0x000000969818723c */ /* 0x040ff00000041818 */
[C---:B---3--:R-:W-:Y:S08]  /*114a0*/  HMMA.16816.F32.BF16 R28, R152.reuse, R164, R28 ;  /* 0x000000a4981c723c */ /* 0x048ff0000004181c */
[----:B------:R-:W-:Y:S01]  /*114b0*/  HMMA.16816.F32.BF16 R32, R152, R166, R32 ;  /* 0x000000a69820723c */ /* 0x000fe20000041820 */
[----:B------:R-:W-:Y:S07]  /*114c0*/  @!UPT UIADD3 URZ, URZ, URZ, URZ ;  /* 0x0000003f3f3ff290 */ /* 0x000fee000fffe03f */
[----:B------:R-:W-:-:S11]  /*114d0*/  @!P0 BRA `(.L_x_271) ;  /* 0x0000046000008947 */ /* 0x000fd60003800000 */
[----:B------:R-:W-:Y:S01]  /*114e0*/  IMAD.MOV.U32 R0, RZ, RZ, 0x1 ;  /* 0x00000001ff007424 */ /* 0x000fe200078e00ff */
[----:B------:R-:W-:Y:S01]  /*114f0*/  ISETP.GT.AND P0, PT, R213, 0x3f, PT ;  /* 0x0000003fd500780c */ /* 0x000fe20003f04270 */
[----:B------:R-:W-:Y:S01]  /*11500*/  IMAD R2, R197, 0x40, R235 ;  /* 0x00000040c5027824 */ /* 0x000fe200078e02eb */
[C---:B------:R-:W-:Y:S01]  /*11510*/  SHF.L.U64.HI R156, R209.reuse, 0x1, R224 ;  /* 0x00000001d19c7819 */ /* 0x040fe200000102e0 */
[----:B------:R-:W-:Y:S01]  /*11520*/  IMAD.MOV.U32 R194, RZ, RZ, RZ ;  /* 0x000000ffffc27224 */ /* 0x000fe200078e00ff */
[----:B------:R-:W-:Y:S01]  /*11530*/  ISETP.NE.AND P1, PT, R0, c[0x0][0x2b8], PT ;  /* 0x0000ae0000007a0c */ /* 0x000fe20003f25270 */
[----:B------:R-:W-:Y:S01]  /*11540*/  IMAD.SHL.U32 R154, R209, 0x2, RZ ;  /* 0x00000002d19a7824 */ /* 0x000fe200078e00ff */
[----:B------:R-:W-:Y:S01]  /*11550*/  IADD3 R2, R2, -0x40, R213 ;  /* 0xffffffc002027810 */ /* 0x000fe20007ffe0d5 */
[C---:B------:R-:W-:Y:S01]  /*11560*/  IMAD.SHL.U32 R153, R208.reuse, 0x2, RZ ;  /* 0x00000002d0997824 */ /* 0x040fe200078e00ff */
[----:B------:R-:W-:Y:S01]  /*11570*/  SHF.L.U64.HI R155, R208, 0x1, R225 ;  /* 0x00000001d09b7819 */ /* 0x000fe200000102e1 */
[C---:B------:R-:W-:Y:S01]  /*11580*/  IMAD.SHL.U32 R151, R210.reuse, 0x2, RZ ;  /* 0x00000002d2977824 */ /* 0x040fe200078e00ff */
[----:B------:R-:W-:Y:S01]  /*11590*/  SHF.L.U64.HI R152, R210, 0x1, R211 ;  /* 0x00000001d2987819 */ /* 0x000fe200000102d3 */
[----:B------:R-:W-:Y:S06]  /*115a0*/  IMAD.MOV.U32 R0, RZ, RZ, R2 ;  /* 0x000000ffff007224 */ /* 0x000fec00078e0002 */
        /* <DEDUP_REMOVED lines=8> */
[----:B------:R-:W-:Y:S01]  /*11630*/  IMAD.WIDE.U32 R2, R196, c[0x0][0x1e0], RZ ;  /* 0x00007800c4027a25 */ /* 0x000fe200078e00ff */
        /* <DEDUP_REMOVED lines=15> */
.L_x_350:
        /* <DEDUP_REMOVED lines=18> */
.L_x_351:
[C---:B---3--:R-:W-:Y:S02]  /*11850*/  IADD3 R2, -R193.reuse, 0x10, RZ ;  /* 0x00000010c1027810 */ /* 0x048fe40007ffe1ff */
[----:B------:R-:W-:Y:S02]  /*11860*/  ISETP.NE.U32.AND P0, PT, R193, RZ, PT ;  /* 0x000000ffc100720c */ /* 0x000fe40003f05070 */
[----:B------:R-:W-:Y:S04]  /*11870*/  LOP3.LUT R2, R2, 0xf, RZ, 0xc0, !PT ;  /* 0x0000000f02027812 */ /* 0x000fe800078ec0ff */
[----:B--2---:R-:W-:Y:S04]  /*11880*/  IADD3 R2, P2, P1, R2, R0, R151 ;  /* 0x0000000002027210 */ /* 0x004fe8000795e097 */
[----:B----4-:R-:W-:Y:S02]  /*11890*/  IADD3.X R3, RZ, R100, R152, P2, P1 ;  /* 0x00000064ff037210 */ /* 0x010fe400017e2498 */
[----:B------:R-:W-:Y:S03]  /*118a0*/  IADD3 R148, P1, R0, R153, RZ ;  /* 0x0000009900947210 */ /* 0x000fe60007f3e0ff */
[----:B------:R-:W-:Y:S01]  /*118b0*/  @!PT LDS RZ, [RZ] ;  /* 0x00000000fffff984 */ /* 0x000fe20000000800 */
[----:B------:R-:W-:Y:S01]  /*118c0*/  @!PT LDS RZ, [RZ] ;  /* 0x00000000fffff984 */ /* 0x000fe20000000800 */
[----:B------:R-:W-:Y:S01]  /*118d0*/  @!PT LDS RZ, [RZ] ;  /* 0x00000000fffff984 */ /* 0x000fe20000000800 */
[----:B------:R2:W-:Y:S02]  /*118e0*/  LDGSTS.E.BYPASS.LTC128B.128.ZFILL [R192+0x7100], [R2.64], P0 ;  /* 0x0710000002c07fae */ /* 0x0005e40008141d4a */
[----:B------:R-:W-:Y:S05]  /*118f0*/  IMAD.X R149, R100, 0x1, R155, P1 ;  /* 0x0000000164957824 */ /* 0x000fea00008e069b */
[----:B------:R3:W-:Y:S01]  /*11900*/  LDGSTS.E.BYPASS.LTC128B.128 [R192+0x9100], [R148.64], !P3 ;  /* 0x0910000094c07fae */ /* 0x0007e2000d901d4a */
[----:B--2---:R-:W-:Y:S05]  /*11910*/  IADD3 R2, P0, R0, R154, RZ ;  /* 0x0000009a00027210 */ /* 0x004fea0007f1e0ff */
[----:B------:R-:W-:Y:S05]  /*11920*/  IMAD.X R3, R100, 0x1, R156, P0 ;  /* 0x0000000164037824 */ /* 0x000fea00000e069c */
[----:B------:R3:W-:Y:S03]  /*11930*/  LDGSTS.E.BYPASS.LTC128B.128 [R192+0xb100], [R2.64], !P4 ;  /* 0x0b10000002c07fae */ /* 0x0007e6000e101d4a */
.L_x_271:
[----:B------:R-:W-:Y:S05]  /*11940*/  BSYNC B0 ;  /* 0x0000000000007941 */ /* 0x000fea0003800000 */
.L_x_270:
[----:B---3--:R-:W-:Y:S01]  /*11950*/  FMNMX.FTZ R2, R4, R104, !PT ;  /* 0x0000006804027209 */ /* 0x008fe20007810000 */
        /* <DEDUP_REMOVED lines=33> */
[----:B------:R-:W2:Y:S02]  /*11b70*/  SHFL.BFLY PT, R0, R100, 0x2, 0x1f ;  /* 0x0c401f0064007f89 */ /* 0x000ea400000e0000 */
[----:B--2---:R-:W-:Y:S05]  /*11b80*/  FMNMX.FTZ R0, R100, R0, !PT ;  /* 0x0000000064007209 */ /* 0x004fea0007810000 */
[----:B------:R-:W2:Y:S02]  /*11b90*/  SHFL.BFLY PT, R2, R0, 0x1, 0x1f ;  /* 0x0c201f0000027f89 */ /* 0x000ea400000e0000 */
[----:B-12---:R-:W-:Y:S02]  /*11ba0*/  FMNMX.FTZ R101, R0, R2, !PT ;  /* 0x0000000200657209 */ /* 0x006fe40007810000 */
[----:B------:R-:W1:Y:S02]  /*11bb0*/  SHFL.BFLY PT, R0, R148, 0x2, 0x1f ;  /* 0x0c401f0094007f89 */ /* 0x000e6400000e0000 */
[----:B-1----:R-:W-:Y:S05]  /*11bc0*/  FMNMX.FTZ R100, R148, R0, !PT ;  /* 0x0000000094647209 */ /* 0x002fea0007810000 */
[----:B------:R1:W2:Y:S02]  /*11bd0*/  SHFL.BFLY PT, R0, R100, 0x1, 0x1f ;  /* 0x0c201f0064007f89 */ /* 0x0002a400000e0000 */
.L_x_352:
[----:B--2---:R-:W-:Y:S01]  /*11be0*/  FMNMX.FTZ R3, R0, R100, !PT ;  /* 0x0000006400037209 */ /* 0x004fe20007810000 */
[C---:B-1----:R-:W-:Y:S01]  /*11bf0*/  FMUL.FTZ R100, R101.reuse, c[0x0][0x2d0] ;  /* 0x0000b40065647a20 */ /* 0x042fe20000410000 */
[----:B------:R-:W-:Y:S01]  /*11c00*/  WARPSYNC 0xffffffff ;  /* 0xffffffff00007948 */ /* 0x000fe20003800000 */
[----:B------:R-:W-:Y:S01]  /*11c10*/  FADD.FTZ R0, -R101, R104 ;  /* 0x0000006865007221 */ /* 0x000fe20000010100 */
[----:B------:R-:W-:Y:S01]  /*11c20*/  ISETP.GT.AND P0, PT, R197, R217, PT ;  /* 0x000000d9c500720c */ /* 0x000fe20003f04270 */
[--C-:B------:R-:W-:Y:S02]  /*11c30*/  FFMA.FTZ R104, R4, c[0x0][0x2d0], -R100.reuse ;  /* 0x0000b40004687a23 */ /* 0x100fe40000010864 */
[----:B------:R-:W-:Y:S02]  /*11c40*/  FMUL.FTZ R0, R0, c[0x0][0x2d0] ;  /* 0x0000b40000007a20 */ /* 0x000fe40000410000 */
[--C-:B------:R-:W-:Y:S02]  /*11c50*/  FFMA.FTZ R159, R12, c[0x0][0x2d0], -R100.reuse ;  /* 0x0000b4000c9f7a23 */ /* 0x100fe40000010864 */
[----:B------:R-:W-:Y:S01]  /*11c60*/  MUFU.EX2 R2, R0 ;  /* 0x0000000000027308 */ /* 0x000fe20000000800 */
[--C-:B------:R-:W-:Y:S02]  /*11c70*/  FFMA.FTZ R5, R5, c[0x0][0x2d0], -R100.reuse ;  /* 0x0000b40005057a23 */ /* 0x100fe40000010864 */
[--C-:B------:R-:W-:Y:S02]  /*11c80*/  FFMA.FTZ R4, R8, c[0x0][0x2d0], -R100.reuse ;  /* 0x0000b40008047a23 */ /* 0x100fe40000010864 */
[--C-:B------:R-:W-:Y:S02]  /*11c90*/  FFMA.FTZ R158, R13, c[0x0][0x2d0], -R100.reuse ;  /* 0x0000b4000d9e7a23 */ /* 0x100fe40000010864 */
[--C-:B------:R-:W-:Y:S02]  /*11ca0*/  FFMA.FTZ R157, R16, c[0x0][0x2d0], -R100.reuse ;  /* 0x0000b400109d7a23 */ /* 0x100fe40000010864 */
[--C-:B------:R-:W-:Y:S01]  /*11cb0*/  FFMA.FTZ R167, R21, c[0x0][0x2d0], -R100.reuse ;  /* 0x0000b40015a77a23 */ /* 0x100fe20000010864 */
[----:B------:R-:W1:Y:S01]  /*11cc0*/  MUFU.EX2 R12, R104 ;  /* 0x00000068000c7308 */ /* 0x000e620000000800 */
[--C-:B------:R-:W-:Y:S02]  /*11cd0*/  FFMA.FTZ R166, R24, c[0x0][0x2d0], -R100.reuse ;  /* 0x0000b40018a67a23 */ /* 0x100fe40000010864 */
[--C-:B------:R-:W-:Y:S02]  /*11ce0*/  FFMA.FTZ R165, R25, c[0x0][0x2d0], -R100.reuse ;  /* 0x0000b40019a57a23 */ /* 0x100fe40000010864 */
[--C-:B------:R-:W-:Y:S02]  /*11cf0*/  FFMA.FTZ R171, R28, c[0x0][0x2d0], -R100.reuse ;  /* 0x0000b4001cab7a23 */ /* 0x100fe40000010864 */
[--C-:B------:R-:W-:Y:S02]  /*11d00*/  FFMA.FTZ R193, R29, c[0x0][0x2d0], -R100.reuse ;  /* 0x0000b4001dc17a23 */ /* 0x100fe40000010864 */
[--C-:B------:R-:W-:Y:S01]  /*11d10*/  FFMA.FTZ R198, R32, c[0x0][0x2d0], -R100.reuse ;  /* 0x0000b40020c67a23 */ /* 0x100fe20000010864 */
[----:B------:R-:W2:Y:S01]  /*11d20*/  MUFU.EX2 R8, R5 ;  /* 0x0000000500087308 */ /* 0x000ea20000000800 */
[--C-:B------:R-:W-:Y:S02]  /*11d30*/  FFMA.FTZ R9, R9, c[0x0][0x2d0], -R100.reuse ;  /* 0x0000b40009097a23 */ /* 0x100fe40000010864 */
[--C-:B------:R-:W-:Y:S02]  /*11d40*/  FFMA.FTZ R156, R17, c[0x0][0x2d0], -R100.reuse ;  /* 0x0000b400119c7a23 */ /* 0x100fe40000010864 */
[--C-:B------:R-:W-:Y:S02]  /*11d50*/  FFMA.FTZ R168, R20, c[0x0][0x2d0], -R100.reuse ;  /* 0x0000b40014a87a23 */ /* 0x100fe40000010864 */
[----:B------:R-:W-:Y:S03]  /*11d60*/  FFMA.FTZ R100, R33, c[0x0][0x2d0], -R100 ;  /* 0x0000b40021647a23 */ /* 0x000fe60000010864 */
[----:B------:R3:W-:Y:S10]  /*11d70*/  MUFU.EX2 R13, R4 ;  /* 0x00000004000d7308 */ /* 0x0007f40000000800 */
[----:B------:R-:W4:Y:S10]  /*11d80*/  MUFU.EX2 R9, R9 ;  /* 0x0000000900097308 */ /* 0x000f340000000800 */
[----:B------:R-:W-:Y:S01]  /*11d90*/  MUFU.EX2 R100, R100 ;  /* 0x0000006400647308 */ /* 0x000fe20000000800 */
[----:B---3--:R-:W-:Y:S04]  /*11da0*/  FMUL.FTZ R4, R3, c[0x0][0x2d0] ;  /* 0x0000b40003047a20 */ /* 0x008fe80000410000 */
[--C-:B------:R-:W-:Y:S02]  /*11db0*/  FFMA.FTZ R195, R34, c[0x0][0x2d0], -R4.reuse ;  /* 0x0000b40022c37a23 */ /* 0x100fe40000010804 */
[--C-:B------:R-:W-:Y:S02]  /*11dc0*/  FFMA.FTZ R199, R35, c[0x0][0x2d0], -R4.reuse ;  /* 0x0000b40023c77a23 */ /* 0x100fe40000010804 */
[--C-:B------:R-:W-:Y:S02]  /*11dd0*/  FFMA.FTZ R6, R6, c[0x0][0x2d0], -R4.reuse ;  /* 0x0000b40006067a23 */ /* 0x100fe40000010804 */
        /* <DEDUP_REMOVED lines=8> */
[----:B------:R-:W3:Y:S01]  /*11e60*/  MUFU.EX2 R7, R7 ;  /* 0x0000000700077308 */ /* 0x000ee20000000800 */
[--C-:B------:R-:W-:Y:S02]  /*11e70*/  FFMA.FTZ R164, R27, c[0x0][0x2d0], -R4.reuse ;  /* 0x0000b4001ba47a23 */ /* 0x100fe40000010804 */
[--C-:B------:R-:W-:Y:S02]  /*11e80*/  FFMA.FTZ R169, R30, c[0x0][0x2d0], -R4.reuse ;  /* 0x0000b4001ea97a23 */ /* 0x100fe40000010804 */
[--C-:B------:R-:W-:Y:S02]  /*11e90*/  FFMA.FTZ R170, R31, c[0x0][0x2d0], -R4.reuse ;  /* 0x0000b4001faa7a23 */ /* 0x100fe40000010804 */
[--C-:B------:R-:W-:Y:S02]  /*11ea0*/  FFMA.FTZ R153, R14, c[0x0][0x2d0], -R4.reuse ;  /* 0x0000b4000e997a23 */ /* 0x100fe40000010804 */
[----:B------:R-:W-:Y:S02]  /*11eb0*/  FFMA.FTZ R152, R15, c[0x0][0x2d0], -R4 ;  /* 0x0000b4000f987a23 */ /* 0x000fe40000010804 */
[----:B------:R-:W-:Y:S10]  /*11ec0*/  MUFU.EX2 R201, R153 ;  /* 0x0000009900c97308 */ /* 0x000ff40000000800 */
[----:B------:R-:W-:Y:S01]  /*11ed0*/  MUFU.EX2 R153, R169 ;  /* 0x000000a900997308 */ /* 0x000fe20000000800 */
[----:B-1----:R-:W-:Y:S01]  /*11ee0*/  FFMA.FTZ R0, R2, R207, R12 ;  /* 0x000000cf02007223 */ /* 0x002fe2000001000c */
[----:B--2---:R-:W-:Y:S01]  /*11ef0*/  F2FP.BF16.PACK_AB R148, R8, R12 ;  /* 0x0000000c0894723e */ /* 0x004fe200000010ff */
[----:B------:R-:W-:Y:S01]  /*11f00*/  FMUL.FTZ R32, R2, R108 ;  /* 0x0000006c02207220 */ /* 0x000fe20000410000 */
[----:B----4-:R-:W-:Y:S01]  /*11f10*/  F2FP.BF16.PACK_AB R150, R9, R13 ;  /* 0x0000000d0996723e */ /* 0x010fe200000010ff */
[----:B------:R-:W-:Y:S01]  /*11f20*/  FADD.FTZ R5, R8, R0 ;  /* 0x0000000008057221 */ /* 0x000fe20000010000 */
[----:B---3--:R-:W-:Y:S01]  /*11f30*/  F2FP.BF16.PACK_AB R149, R7, R10 ;  /* 0x0000000a0795723e */ /* 0x008fe200000010ff */
[----:B------:R-:W-:Y:S02]  /*11f40*/  FADD.FTZ R0, -R3, R105 ;  /* 0x0000006903007221 */ /* 0x000fe40000010100 */
[----:B------:R-:W-:Y:S02]  /*11f50*/  FMUL.FTZ R33, R2, R109 ;  /* 0x0000006d02217220 */ /* 0x000fe40000410000 */
[----:B------:R-:W-:Y:S02]  /*11f60*/  FMUL.FTZ R0, R0, c[0x0][0x2d0] ;  /* 0x0000b40000007a20 */ /* 0x000fe40000410000 */
[----:B------:R-:W-:Y:S02]  /*11f70*/  FFMA.FTZ R105, R11, c[0x0][0x2d0], -R4 ;  /* 0x0000b4000b697a23 */ /* 0x000fe40000010804 */
[C---:B------:R-:W-:Y:S02]  /*11f80*/  FMUL.FTZ R17, R2.reuse, R125 ;  /* 0x0000007d02117220 */ /* 0x040fe40000410000 */
[----:B------:R-:W1:Y:S01]  /*11f90*/  MUFU.EX2 R0, R0 ;  /* 0x0000000000007308 */ /* 0x000e620000000800 */
[----:B------:R-:W-:Y:S02]  /*11fa0*/  FADD.FTZ R4, R13, R5 ;  /* 0x000000050d047221 */ /* 0x000fe40000010000 */
[C---:B------:R-:W-:Y:S02]  /*11fb0*/  FMUL.FTZ R5, R2.reuse, R137 ;  /* 0x0000008902057220 */ /* 0x040fe40000410000 */
[----:B------:R-:W-:Y:S02]  /*11fc0*/  FADD.FTZ R160, R9, R4 ;  /* 0x0000000409a07221 */ /* 0x000fe40000010000 */
[C---:B------:R-:W-:Y:S02]  /*11fd0*/  FMUL.FTZ R4, R2.reuse, R136 ;  /* 0x0000008802047220 */ /* 0x040fe40000410000 */
[C---:B------:R-:W-:Y:S01]  /*11fe0*/  FMUL.FTZ R16, R2.reuse, R124 ;  /* 0x0000007c02107220 */ /* 0x040fe20000410000 */
[----:B------:R-:W-:Y:S01]  /*11ff0*/  MUFU.EX2 R125, R104 ;  /* 0x00000068007d7308 */ /* 0x000fe20000000800 */
        /* <DEDUP_REMOVED lines=8> */
[C---:B-1----:R-:W-:Y:S02]  /*12080*/  FMUL.FTZ R34, R0.reuse, R110 ;  /* 0x0000006e00227220 */ /* 0x042fe40000410000 */
[C---:B------:R-:W-:Y:S02]  /*12090*/  FMUL.FTZ R35, R0.reuse, R111 ;  /* 0x0000006f00237220 */ /* 0x040fe40000410000 */
[----:B------:R-:W1:Y:S01]  /*120a0*/  LDSM.16.MT88.4 R108, [R146] ;  /* 0x00000000926c783b */ /* 0x000e620000004200 */
[C---:B------:R-:W-:Y:S01]  /*120b0*/  FMUL.FTZ R18, R0.reuse, R126 ;  /* 0x0000007e00127220 */ /* 0x040fe20000410000 */
[----:B------:R-:W-:Y:S01]  /*120c0*/  MUFU.EX2 R120, R166 ;  /* 0x000000a600787308 */ /* 0x000fe20000000800 */
[C---:B------:R-:W-:Y:S02]  /*120d0*/  FFMA.FTZ R6, R0.reuse, R200, R10 ;  /* 0x000000c800067223 */ /* 0x040fe4000001000a */
[C---:B------:R-:W-:Y:S02]  /*120e0*/  FMUL.FTZ R10, R0.reuse, R134 ;  /* 0x00000086000a7220 */ /* 0x040fe40000410000 */
[----:B------:R-:W-:Y:S02]  /*120f0*/  FADD.FTZ R124, R7, R6 ;  /* 0x00000006077c7221 */ /* 0x000fe40000010000 */
[C---:B------:R-:W-:Y:S02]  /*12100*/  FMUL.FTZ R6, R0.reuse, R138 ;  /* 0x0000008a00067220 */ /* 0x040fe40000410000 */
[C---:B------:R-:W-:Y:S01]  /*12110*/  FMUL.FTZ R7, R0.reuse, R139 ;  /* 0x0000008b00077220 */ /* 0x040fe20000410000 */
[----:B------:R-:W2:Y:S01]  /*12120*/  MUFU.EX2 R126, R105 ;  /* 0x00000069007e7308 */ /* 0x000ea20000000800 */
[C---:B------:R-:W-:Y:S02]  /*12130*/  FMUL.FTZ R11, R0.reuse, R135 ;  /* 0x00000087000b7220 */ /* 0x040fe40000410000 */
[C---:B------:R-:W-:Y:S01]  /*12140*/  FMUL.FTZ R14, R0.reuse, R130 ;  /* 0x00000082000e7220 */ /* 0x040fe20000410000 */
[----:B------:R-:W-:Y:S01]  /*12150*/  LDSM.16.MT88.4 R132, [R146+0x1800] ;  /* 0x001800009284783b */ /* 0x000fe20000004200 */
[C---:B------:R-:W-:Y:S02]  /*12160*/  FMUL.FTZ R15, R0.reuse, R131 ;  /* 0x00000083000f7220 */ /* 0x040fe40000410000 */
[C---:B------:R-:W-:Y:S02]  /*12170*/  FMUL.FTZ R19, R0.reuse, R127 ;  /* 0x0000007f00137220 */ /* 0x040fe40000410000 */
[C---:B------:R-:W-:Y:S01]  /*12180*/  FMUL.FTZ R22, R0.reuse, R122 ;  /* 0x0000007a00167220 */ /* 0x040fe20000410000 */
[----:B------:R-:W-:Y:S01]  /*12190*/  MUFU.EX2 R105, R156 ;  /* 0x0000009c00697308 */ /* 0x000fe20000000800 */
[C---:B------:R-:W-:Y:S02]  /*121a0*/  FMUL.FTZ R23, R0.reuse, R123 ;  /* 0x0000007b00177220 */ /* 0x040fe40000410000 */
[C---:B------:R-:W-:Y:S02]  /*121b0*/  FMUL.FTZ R26, R0.reuse, R118 ;  /* 0x00000076001a7220 */ /* 0x040fe40000410000 */
[----:B------:R-:W-:Y:S02]  /*121c0*/  FMUL.FTZ R27, R0, R119 ;  /* 0x00000077001b7220 */ /* 0x000fe40000410000 */
[C---:B------:R-:W-:Y:S02]  /*121d0*/  FMUL.FTZ R24, R2.reuse, R116 ;  /* 0x0000007402187220 */ /* 0x040fe40000410000 */
[C---:B------:R-:W-:Y:S01]  /*121e0*/  FMUL.FTZ R28, R2.reuse, R112 ;  /* 0x00000070021c7220 */ /* 0x040fe20000410000 */
[----:B------:R-:W-:Y:S01]  /*121f0*/  MUFU.EX2 R116, R157 ;  /* 0x0000009d00747308 */ /* 0x000fe20000000800 */
[----:B------:R-:W-:Y:S02]  /*12200*/  FMUL.FTZ R29, R2, R113 ;  /* 0x00000071021d7220 */ /* 0x000fe40000410000 */
[----:B------:R-:W-:Y:S01]  /*12210*/  FMUL.FTZ R30, R0, R114 ;  /* 0x00000072001e7220 */ /* 0x000fe20000410000 */
[----:B--2---:R-:W-:Y:S01]  /*12220*/  F2FP.BF16.PACK_AB R151, R126, R125 ;  /* 0x0000007d7e97723e */ /* 0x004fe200000010ff */
[----:B------:R-:W-:Y:S02]  /*12230*/  FMUL.FTZ R31, R0, R115 ;  /* 0x00000073001f7220 */ /* 0x000fe40000410000 */
[----:B------:R-:W-:Y:S01]  /*12240*/  LDSM.16.MT88.4 R112, [R146+0x800] ;  /* 0x000800009270783b */ /* 0x000fe20000004200 */
[C---:B------:R-:W-:Y:S02]  /*12250*/  FMUL.FTZ R36, R2.reuse, R36 ;  /* 0x0000002402247220 */ /* 0x040fe40000410000 */
[----:B------:R-:W-:Y:S01]  /*12260*/  FMUL.FTZ R37, R2, R37 ;  /* 0x0000002502257220 */ /* 0x000fe20000410000 */
[C---:B-1----:R-:W-:Y:S01]  /*12270*/  HMMA.16816.F32.BF16 R4, R148.reuse, R108, R4 ;  /* 0x0000006c9404723c */ /* 0x042fe20000041804 */
[----:B------:R-:W-:Y:S04]  /*12280*/  MUFU.EX2 R157, R162 ;  /* 0x000000a2009d7308 */ /* 0x000fe80000000800 */
[C---:B------:R-:W-:Y:S02]  /*12290*/  FMUL.FTZ R38, R0.reuse, R38 ;  /* 0x0000002600267220 */ /* 0x040fe40000410000 */
[----:B------:R-:W-:Y:S01]  /*122a0*/  FMUL.FTZ R39, R0, R39 ;  /* 0x0000002700277220 */ /* 0x000fe20000410000 */
[C---:B------:R-:W-:Y:S01]  /*122b0*/  HMMA.16816.F32.BF16 R8, R148.reuse, R110, R8 ;  /* 0x0000006e9408723c */ /* 0x040fe20000041808 */
[----:B------:R-:W1:Y:S02]  /*122c0*/  LDSM.16.MT88.4 R108, [R147] ;  /* 0x00000000936c783b */ /* 0x000e640000004200 */
[----:B------:R-:W-:Y:S01]  /*122d0*/  MUFU.EX2 R156, R161 ;  /* 0x000000a1009c7308 */ /* 0x000fe20000000800 */
[C---:B------:R-:W-:Y:S02]  /*122e0*/  FMUL.FTZ R40, R2.reuse, R40 ;  /* 0x0000002802287220 */ /* 0x040fe40000410000 */
[----:B------:R-:W-:Y:S02]  /*122f0*/  FMUL.FTZ R41, R2, R41 ;  /* 0x0000002902297220 */ /* 0x000fe40000410000 */
[C---:B------:R-:W-:Y:S04]  /*12300*/  FMUL.FTZ R42, R0.reuse, R42 ;  /* 0x0000002a002a7220 */ /* 0x040fe80000410000 */
[----:B------:R-:W-:Y:S01]  /*12310*/  FMUL.FTZ R43, R0, R43 ;  /* 0x0000002b002b7220 */ /* 0x000fe20000410000 */
[----:B------:R-:W-:Y:S01]  /*12320*/  MUFU.EX2 R200, R152 ;  /* 0x0000009800c87308 */ /* 0x000fe20000000800 */
[C---:B------:R-:W-:Y:S02]  /*12330*/  FMUL.FTZ R44, R2.reuse, R44 ;  /* 0x0000002c022c7220 */ /* 0x040fe40000410000 */
[----:B------:R-:W-:Y:S02]  /*12340*/  FMUL.FTZ R45, R2, R45 ;  /* 0x0000002d022d7220 */ /* 0x000fe40000410000 */
        /* <DEDUP_REMOVED lines=9> */
[----:B------:R-:W-:Y:S01]  /*123e0*/  MUFU.EX2 R154, R164 ;  /* 0x000000a4009a7308 */ /* 0x000fe20000000800 */
[C---:B------:R-:W-:Y:S02]  /*123f0*/  FMUL.FTZ R54, R0.reuse, R54 ;  /* 0x0000003600367220 */ /* 0x040fe40000410000 */
[----:B------:R-:W-:Y:S02]  /*12400*/  FMUL.FTZ R55, R0, R55 ;  /* 0x0000003700377220 */ /* 0x000fe40000410000 */
[C---:B------:R-:W-:Y:S02]  /*12410*/  FMUL.FTZ R56, R2.reuse, R56 ;  /* 0x0000003802387220 */ /* 0x040fe40000410000 */
[----:B------:R-:W-:Y:S01]  /*12420*/  FMUL.FTZ R57, R2, R57 ;  /* 0x0000003902397220 */ /* 0x000fe20000410000 */
[C---:B-1----:R-:W-:Y:S02]  /*12430*/  HMMA.16816.F32.BF16 R12, R148.reuse, R108, R12 ;  /* 0x0000006c940c723c */ /* 0x042fe4000004180c */
[----:B------:R-:W-:Y:S01]  /*12440*/  MUFU.EX2 R152, R170 ;  /* 0x000000aa00987308 */ /* 0x000fe20000000800 */
[C---:B------:R-:W-:Y:S02]  /*12450*/  FMUL.FTZ R58, R0.reuse, R58 ;  /* 0x0000003a003a7220 */ /* 0x040fe40000410000 */
[----:B------:R-:W-:Y:S02]  /*12460*/  FMUL.FTZ R59, R0, R59 ;  /* 0x0000003b003b7220 */ /* 0x000fe40000410000 */
[C---:B------:R-:W-:Y:S01]  /*12470*/  FMUL.FTZ R60, R2.reuse, R60 ;  /* 0x0000003c023c7220 */ /* 0x040fe20000410000 */
[C---:B------:R-:W-:Y:S01]  /*12480*/  HMMA.16816.F32.BF16 R16, R148.reuse, R110, R16 ;  /* 0x0000006e9410723c */ /* 0x040fe20000041810 */
[----:B------:R-:W1:Y:S03]  /*12490*/  LDSM.16.MT88.4 R108, [R174] ;  /* 0x00000000ae6c783b */ /* 0x000e660000004200 */
[----:B------:R-:W-:Y:S02]  /*124a0*/  FMUL.FTZ R61, R2, R61 ;  /* 0x0000003d023d7220 */ /* 0x000fe40000410000 */
[C---:B------:R-:W-:Y:S02]  /*124b0*/  FMUL.FTZ R62, R0.reuse, R62 ;  /* 0x0000003e003e7220 */ /* 0x040fe40000410000 */
[----:B------:R-:W-:Y:S04]  /*124c0*/  FMUL.FTZ R63, R0, R63 ;  /* 0x0000003f003f7220 */ /* 0x000fe80000410000 */
[C---:B------:R-:W-:Y:S02]  /*124d0*/  FMUL.FTZ R64, R2.reuse, R64 ;  /* 0x0000004002407220 */ /* 0x040fe40000410000 */
[----:B------:R-:W-:Y:S02]  /*124e0*/  FMUL.FTZ R65, R2, R65 ;  /* 0x0000004102417220 */ /* 0x000fe40000410000 */
        /* <DEDUP_REMOVED lines=12> */
[C---:B------:R-:W-:Y:S01]  /*125b0*/  FMUL.FTZ R78, R0.reuse, R78 ;  /* 0x0000004e004e7220 */ /* 0x040fe20000410000 */
[C---:B-1----:R-:W-:Y:S03]  /*125c0*/  HMMA.16816.F32.BF16 R20, R148.reuse, R108, R20 ;  /* 0x0000006c9414723c */ /* 0x042fe60000041814 */
[----:B------:R-:W-:Y:S02]  /*125d0*/  FMUL.FTZ R79, R0, R79 ;  /* 0x0000004f004f7220 */ /* 0x000fe40000410000 */
[C---:B------:R-:W-:Y:S02]  /*125e0*/  FMUL.FTZ R80, R2.reuse, R80 ;  /* 0x0000005002507220 */ /* 0x040fe40000410000 */
[----:B------:R-:W-:Y:S01]  /*125f0*/  FMUL.FTZ R81, R2, R81 ;  /* 0x0000005102517220 */ /* 0x000fe20000410000 */
[C---:B------:R-:W-:Y:S01]  /*12600*/  HMMA.16816.F32.BF16 R24, R148.reuse, R110, R24 ;  /* 0x0000006e9418723c */ /* 0x040fe20000041818 */
[----:B------:R-:W1:Y:S03]  /*12610*/  LDSM.16.MT88.4 R108, [R173] ;  /* 0x00000000ad6c783b */ /* 0x000e660000004200 */
[C---:B------:R-:W-:Y:S02]  /*12620*/  FMUL.FTZ R82, R0.reuse, R82 ;  /* 0x0000005200527220 */ /* 0x040fe40000410000 */
[----:B------:R-:W-:Y:S02]  /*12630*/  FMUL.FTZ R83, R0, R83 ;  /* 0x0000005300537220 */ /* 0x000fe40000410000 */
[C---:B------:R-:W-:Y:S04]  /*12640*/  FMUL.FTZ R84, R2.reuse, R84 ;  /* 0x0000005402547220 */ /* 0x040fe80000410000 */
        /* <DEDUP_REMOVED lines=8> */
[C---:B------:R-:W-:Y:S02]  /*126d0*/  FMUL.FTZ R93, R2.reuse, R93 ;  /* 0x0000005d025d7220 */ /* 0x040fe40000410000 */
[C---:B------:R-:W-:Y:S02]  /*126e0*/  FMUL.FTZ R96, R2.reuse, R96 ;  /* 0x0000006002607220 */ /* 0x040fe40000410000 */
[----:B------:R-:W-:Y:S02]  /*126f0*/  FMUL.FTZ R97, R2, R97 ;  /* 0x0000006102617220 */ /* 0x000fe40000410000 */
[----:B------:R-:W2:Y:S01]  /*12700*/  MUFU.EX2 R2, R158 ;  /* 0x0000009e00027308 */ /* 0x000ea20000000800 */
[C---:B------:R-:W-:Y:S02]  /*12710*/  FMUL.FTZ R94, R0.reuse, R94 ;  /* 0x0000005e005e7220 */ /* 0x040fe40000410000 */
[C---:B------:R-:W-:Y:S02]  /*12720*/  FMUL.FTZ R95, R0.reuse, R95 ;  /* 0x0000005f005f7220 */ /* 0x040fe40000410000 */
[C---:B------:R-:W-:Y:S01]  /*12730*/  FMUL.FTZ R98, R0.reuse, R98 ;  /* 0x0000006200627220 */ /* 0x040fe20000410000 */
[C---:B-1----:R-:W-:Y:S03]  /*12740*/  HMMA.16816.F32.BF16 R28, R148.reuse, R108, R28 ;  /* 0x0000006c941c723c */ /* 0x042fe6000004181c */
[----:B------:R-:W-:Y:S01]  /*12750*/  FMUL.FTZ R99, R0, R99 ;  /* 0x0000006300637220 */ /* 0x000fe20000410000 */
[----:B------:R-:W1:Y:S01]  /*12760*/  MUFU.EX2 R158, R155 ;  /* 0x0000009b009e7308 */ /* 0x000e620000000800 */
[----:B------:R-:W-:Y:S03]  /*12770*/  FADD.FTZ R0, R104, R160 ;  /* 0x000000a068007221 */ /* 0x000fe60000010000 */
[C---:B------:R-:W-:Y:S01]  /*12780*/  HMMA.16816.F32.BF16 R32, R148.reuse, R110, R32 ;  /* 0x0000006e9420723c */ /* 0x040fe20000041820 */
[----:B------:R-:W3:Y:S05]  /*12790*/  LDSM.16.MT88.4 R108, [R146+0x2000] ;  /* 0x00200000926c783b */ /* 0x000eea0000004200 */
[----:B------:R-:W-:Y:S01]  /*127a0*/  MUFU.EX2 R155, R163 ;  /* 0x000000a3009b7308 */ /* 0x000fe20000000800 */
[----:B--2---:R-:W-:Y:S05]  /*127b0*/  FADD.FTZ R0, R2, R0 ;  /* 0x0000000002007221 */ /* 0x004fea0000010000 */
[----:B------:R-:W-:Y:S04]  /*127c0*/  FADD.FTZ R0, R116, R0 ;  /* 0x0000000074007221 */ /* 0x000fe80000010000 */
[C---:B------:R-:W-:Y:S01]  /*127d0*/  FADD.FTZ R0, R105.reuse, R0 ;  /* 0x0000000069007221 */ /* 0x040fe20000010000 */
[C---:B---3--:R-:W-:Y:S08]  /*127e0*/  HMMA.16816.F32.BF16 R36, R148.reuse, R108, R36 ;  /* 0x0000006c9424723c */ /* 0x048ff00000041824 */
[C---:B------:R-:W-:Y:S01]  /*127f0*/  HMMA.16816.F32.BF16 R40, R148.reuse, R110, R40 ;  /* 0x0000006e9428723c */ /* 0x040fe20000041828 */
[----:B------:R-:W2:Y:S07]  /*12800*/  LDSM.16.MT88.4 R108, [R147+0x2000] ;  /* 0x00200000936c783b */ /* 0x000eae0000004200 */
[C---:B--2---:R-:W-:Y:S08]  /*12810*/  HMMA.16816.F32.BF16 R44, R148.reuse, R108, R44 ;  /* 0x0000006c942c723c */ /* 0x044ff0000004182c */
        /* <DEDUP_REMOVED lines=17> */
[C---:B--2---:R-:W-:Y:S07]  /*12930*/  HMMA.16816.F32.BF16 R92, R148.reuse, R108, R92 ;  /* 0x0000006c945c723c */ /* 0x044fee000004185c */
[----:B------:R-:W-:Y:S01]  /*12940*/  F2FP.BF16.PACK_AB R108, R2, R104 ;  /* 0x00000068026c723e */ /* 0x000fe200000010ff */
[----:B------:R-:W-:Y:S01]  /*12950*/  HMMA.16816.F32.BF16 R96, R148, R110, R96 ;  /* 0x0000006e9460723c */ /* 0x000fe20000041860 */
[----:B------:R-:W2:Y:S03]  /*12960*/  MUFU.EX2 R104, R168 ;  /* 0x000000a800687308 */ /* 0x000ea60000000800 */
[----:B------:R-:W-:Y:S03]  /*12970*/  F2FP.BF16.PACK_AB R109, R200, R201 ;  /* 0x000000c9c86d723e */ /* 0x000fe600000010ff */
[----:B------:R-:W-:Y:S02]  /*12980*/  F2FP.BF16.PACK_AB R110, R105, R116 ;  /* 0x00000074696e723e */ /* 0x000fe400000010ff */
[----:B------:R-:W3:Y:S02]  /*12990*/  LDSM.16.MT88.4 R116, [R147+0x800] ;  /* 0x000800009374783b */ /* 0x000ee40000004200 */
[----:B------:R-:W4:Y:S01]  /*129a0*/  MUFU.EX2 R2, R167 ;  /* 0x000000a700027308 */ /* 0x000f220000000800 */
[----:B-1----:R-:W-:Y:S02]  /*129b0*/  F2FP.BF16.PACK_AB R111, R158, R159 ;  /* 0x0000009f9e6f723e */ /* 0x002fe400000010ff */
[----:B------:R-:W-:Y:S05]  /*129c0*/  F2FP.BF16.PACK_AB R149, R152, R153 ;  /* 0x000000999895723e */ /* 0x000fea00000010ff */
[C---:B------:R-:W-:Y:S02]  /*129d0*/  HMMA.16816.F32.BF16 R4, R108.reuse, R112, R4 ;  /* 0x000000706c04723c */ /* 0x040fe40000041804 */
[----:B------:R-:W1:Y:S03]  /*129e0*/  MUFU.EX2 R105, R165 ;  /* 0x000000a500697308 */ /* 0x000e660000000800 */
[----:B--2---:R-:W-:Y:S03]  /*129f0*/  FADD.FTZ R0, R104, R0 ;  /* 0x0000000068007221 */ /* 0x004fe60000010000 */
[C---:B------:R-:W-:Y:S01]  /*12a00*/  HMMA.16816.F32.BF16 R8, R108.reuse, R114, R8 ;  /* 0x000000726c08723c */ /* 0x040fe20000041808 */
[----:B------:R-:W2:Y:S03]  /*12a10*/  LDSM.16.MT88.4 R112, [R174+0x800] ;  /* 0x00080000ae70783b */ /* 0x000ea60000004200 */
[----:B----4-:R-:W-:Y:S04]  /*12a20*/  FADD.FTZ R0, R2, R0 ;  /* 0x0000000002007221 */ /* 0x010fe80000010000 */
[----:B------:R-:W-:Y:S04]  /*12a30*/  FADD.FTZ R0, R120, R0 ;  /* 0x0000000078007221 */ /* 0x000fe80000010000 */
[C---:B-1----:R-:W-:Y:S01]  /*12a40*/  FADD.FTZ R0, R105.reuse, R0 ;  /* 0x0000000069007221 */ /* 0x042fe20000010000 */
[C---:B---3--:R-:W-:Y:S08]  /*12a50*/  HMMA.16816.F32.BF16 R12, R108.reuse, R116, R12 ;  /* 0x000000746c0c723c */ /* 0x048ff0000004180c */
        /* <DEDUP_REMOVED lines=30> */
[----:B------:R-:W-:Y:S01]  /*12c40*/  HMMA.16816.F32.BF16 R96, R108, R118, R96 ;  /* 0x000000766c60723c */ /* 0x000fe20000041860 */
[----:B------:R-:W1:Y:S06]  /*12c50*/  LDSM.16.MT88.4 R116, [R147+0x1000] ;  /* 0x001000009374783b */ /* 0x000e6c0000004200 */
[----:B------:R-:W-:Y:S02]  /*12c60*/  F2FP.BF16.PACK_AB R110, R105, R120 ;  /* 0x00000078696e723e */ /* 0x000fe400000010ff */
[----:B------:R-:W3:Y:S01]  /*12c70*/  LDSM.16.MT88.4 R120, [R174+0x1000] ;  /* 0x00100000ae78783b */ /* 0x000ee20000004200 */
[----:B------:R-:W4:Y:S02]  /*12c80*/  MUFU.EX2 R105, R171 ;  /* 0x000000ab00697308 */ /* 0x000f240000000800 */
[----:B------:R-:W-:Y:S02]  /*12c90*/  F2FP.BF16.PACK_AB R108, R2, R104 ;  /* 0x00000068026c723e */ /* 0x000fe400000010ff */
[----:B------:R-:W-:Y:S02]  /*12ca0*/  F2FP.BF16.PACK_AB R109, R156, R157 ;  /* 0x0000009d9c6d723e */ /* 0x000fe400000010ff */
[----:B------:R-:W-:Y:S04]  /*12cb0*/  F2FP.BF16.PACK_AB R111, R154, R155 ;  /* 0x0000009b9a6f723e */ /* 0x000fe800000010ff */
[----:B------:R-:W5:Y:S03]  /*12cc0*/  MUFU.EX2 R2, R193 ;  /* 0x000000c100027308 */ /* 0x000f660000000800 */
[C---:B--2---:R-:W-:Y:S07]  /*12cd0*/  HMMA.16816.F32.BF16 R4, R108.reuse, R112, R4 ;  /* 0x000000706c04723c */ /* 0x044fee0000041804 */
[----:B------:R-:W2:Y:S01]  /*12ce0*/  MUFU.EX2 R104, R198 ;  /* 0x000000c600687308 */ /* 0x000ea20000000800 */
[C---:B------:R-:W-:Y:S01]  /*12cf0*/  HMMA.16816.F32.BF16 R8, R108.reuse, R114, R8 ;  /* 0x000000726c08723c */ /* 0x040fe20000041808 */
[----:B------:R-:W3:Y:S03]  /*12d00*/  LDSM.16.MT88.4 R112, [R173+0x1000] ;  /* 0x00100000ad70783b */ /* 0x000ee60000004200 */
[----:B----4-:R-:W-:Y:S04]  /*12d10*/  FADD.FTZ R0, R105, R0 ;  /* 0x0000000069007221 */ /* 0x010fe80000010000 */
[C---:B-1----:R-:W-:Y:S04]  /*12d20*/  HMMA.16816.F32.BF16 R12, R108.reuse, R116, R12 ;  /* 0x000000746c0c723c */ /* 0x042fe8000004180c */
[C---:B-----5:R-:W-:Y:S01]  /*12d30*/  FADD.FTZ R0, R2.reuse, R0 ;  /* 0x0000000002007221 */ /* 0x060fe20000010000 */
[----:B------:R-:W-:Y:S01]  /*12d40*/  F2FP.BF16.PACK_AB R148, R2, R105 ;  /* 0x000000690294723e */ /* 0x000fe200000010ff */
[----:B------:R-:W-:Y:S01]  /*12d50*/  FADD.FTZ R2, R125, R124 ;  /* 0x0000007c7d027221 */ /* 0x000fe20000010000 */
[----:B------:R-:W-:Y:S01]  /*12d60*/  MOV R105, R3 ;  /* 0x0000000300697202 */ /* 0x000fe20000000f00 */
[C---:B------:R-:W-:Y:S01]  /*12d70*/  HMMA.16816.F32.BF16 R16, R108.reuse, R118, R16 ;  /* 0x000000766c10723c */ /* 0x040fe20000041810 */
[----:B------:R-:W1:Y:S03]  /*12d80*/  LDSM.16.MT88.4 R116, [R146+0x3000] ;  /* 0x003000009274783b */ /* 0x000e660000004200 */
[----:B--2---:R-:W-:Y:S01]  /*12d90*/  F2FP.BF16.PACK_AB R150, R100, R104 ;  /* 0x000000686496723e */ /* 0x004fe200000010ff */
[----:B------:R-:W-:Y:S03]  /*12da0*/  FADD.FTZ R0, R104, R0 ;  /* 0x0000000068007221 */ /* 0x000fe60000010000 */
[C---:B---3--:R-:W-:Y:S01]  /*12db0*/  HMMA.16816.F32.BF16 R20, R108.reuse, R120, R20 ;  /* 0x000000786c14723c */ /* 0x048fe20000041814 */
[----:B------:R-:W-:Y:S03]  /*12dc0*/  MUFU.EX2 R104, R195 ;  /* 0x000000c300687308 */ /* 0x000fe60000000800 */
[----:B------:R-:W-:Y:S02]  /*12dd0*/  FADD.FTZ R207, R100, R0 ;  /* 0x0000000064cf7221 */ /* 0x000fe40000010000 */
[----:B------:R-:W-:Y:S02]  /*12de0*/  FADD.FTZ R0, R126, R2 ;  /* 0x000000027e007221 */ /* 0x000fe40000010000 */
[C---:B------:R-:W-:Y:S01]  /*12df0*/  HMMA.16816.F32.BF16 R24, R108.reuse, R122, R24 ;  /* 0x0000007a6c18723c */ /* 0x040fe20000041818 */
[----:B------:R-:W2:Y:S02]  /*12e00*/  LDSM.16.MT88.4 R120, [R147+0x3000] ;  /* 0x003000009378783b */ /* 0x000ea40000004200 */
[----:B------:R-:W3:Y:S01]  /*12e10*/  MUFU.EX2 R100, R199 ;  /* 0x000000c700647308 */ /* 0x000ee20000000800 */
[----:B------:R-:W-:Y:S04]  /*12e20*/  FADD.FTZ R0, R201, R0 ;  /* 0x00000000c9007221 */ /* 0x000fe80000010000 */
[C---:B------:R-:W-:Y:S01]  /*12e30*/  HMMA.16816.F32.BF16 R28, R108.reuse, R112, R28 ;  /* 0x000000706c1c723c */ /* 0x040fe2000004181c */
[----:B------:R-:W-:Y:S03]  /*12e40*/  LDSM.16.MT88.4 R124, [R147+0x1800] ;  /* 0x00180000937c783b */ /* 0x000fe60000004200 */
[----:B------:R-:W-:Y:S04]  /*12e50*/  FADD.FTZ R0, R200, R0 ;  /* 0x00000000c8007221 */ /* 0x000fe80000010000 */
[C---:B------:R-:W-:Y:S01]  /*12e60*/  HMMA.16816.F32.BF16 R32, R108.reuse, R114, R32 ;  /* 0x000000726c20723c */ /* 0x040fe20000041820 */
[----:B------:R-:W4:Y:S03]  /*12e70*/  LDSM.16.MT88.4 R112, [R174+0x3000] ;  /* 0x00300000ae70783b */ /* 0x000f260000004200 */
[----:B------:R-:W-:Y:S04]  /*12e80*/  FADD.FTZ R0, R159, R0 ;  /* 0x000000009f007221 */ /* 0x000fe80000010000 */
[----:B------:R-:W-:Y:S01]  /*12e90*/  FADD.FTZ R0, R158, R0 ;  /* 0x000000009e007221 */ /* 0x000fe20000010000 */
[C---:B-1----:R-:W-:Y:S03]  /*12ea0*/  HMMA.16816.F32.BF16 R36, R108.reuse, R116, R36 ;  /* 0x000000746c24723c */ /* 0x042fe60000041824 */
[----:B---3--:R-:W-:Y:S01]  /*12eb0*/  F2FP.BF16.PACK_AB R151, R100, R104 ;  /* 0x000000686497723e */ /* 0x008fe200000010ff */
[----:B------:R-:W-:Y:S04]  /*12ec0*/  FADD.FTZ R0, R157, R0 ;  /* 0x000000009d007221 */ /* 0x000fe80000010000 */
[C---:B------:R-:W-:Y:S01]  /*12ed0*/  HMMA.16816.F32.BF16 R40, R108.reuse, R118, R40 ;  /* 0x000000766c28723c */ /* 0x040fe20000041828 */
[----:B------:R-:W1:Y:S03]  /*12ee0*/  LDSM.16.MT88.4 R116, [R173+0x3000] ;  /* 0x00300000ad74783b */ /* 0x000e660000004200 */
[----:B------:R-:W-:Y:S04]  /*12ef0*/  FADD.FTZ R0, R156, R0 ;  /* 0x000000009c007221 */ /* 0x000fe80000010000 */
[C---:B--2---:R-:W-:Y:S04]  /*12f00*/  HMMA.16816.F32.BF16 R44, R108.reuse, R120, R44 ;  /* 0x000000786c2c723c */ /* 0x044fe8000004182c */
[----:B------:R-:W-:Y:S04]  /*12f10*/  FADD.FTZ R0, R155, R0 ;  /* 0x000000009b007221 */ /* 0x000fe80000010000 */
[C---:B------:R-:W-:Y:S01]  /*12f20*/  HMMA.16816.F32.BF16 R48, R108.reuse, R122, R48 ;  /* 0x0000007a6c30723c */ /* 0x040fe20000041830 */
[----:B------:R-:W2:Y:S03]  /*12f30*/  LDSM.16.MT88.4 R120, [R146+0x5000] ;  /* 0x005000009278783b */ /* 0x000ea60000004200 */
[----:B------:R-:W-:Y:S04]  /*12f40*/  FADD.FTZ R0, R154, R0 ;  /* 0x000000009a007221 */ /* 0x000fe80000010000 */
[C---:B----4-:R-:W-:Y:S04]  /*12f50*/  HMMA.16816.F32.BF16 R52, R108.reuse, R112, R52 ;  /* 0x000000706c34723c */ /* 0x050fe80000041834 */
[----:B------:R-:W-:Y:S04]  /*12f60*/  FADD.FTZ R0, R153, R0 ;  /* 0x0000000099007221 */ /* 0x000fe80000010000 */
[C---:B------:R-:W-:Y:S01]  /*12f70*/  HMMA.16816.F32.BF16 R56, R108.reuse, R114, R56 ;  /* 0x000000726c38723c */ /* 0x040fe20000041838 */
[----:B------:R-:W3:Y:S03]  /*12f80*/  LDSM.16.MT88.4 R112, [R147+0x5000] ;  /* 0x005000009370783b */ /* 0x000ee60000004200 */
[----:B------:R-:W-:Y:S04]  /*12f90*/  FADD.FTZ R0, R152, R0 ;  /* 0x0000000098007221 */ /* 0x000fe80000010000 */
[----:B------:R-:W-:Y:S01]  /*12fa0*/  FADD.FTZ R2, R104, R0 ;  /* 0x0000000068027221 */ /* 0x000fe20000010000 */
[C---:B-1----:R-:W-:Y:S03]  /*12fb0*/  HMMA.16816.F32.BF16 R60, R108.reuse, R116, R60 ;  /* 0x000000746c3c723c */ /* 0x042fe6000004183c */
[----:B------:R-:W-:Y:S01]  /*12fc0*/  IADD3 R0, R197, -0x1, RZ ;  /* 0xffffffffc5007810 */ /* 0x000fe20007ffe0ff */
[----:B------:R-:W-:Y:S01]  /*12fd0*/  FADD.FTZ R200, R100, R2 ;  /* 0x0000000264c87221 */ /* 0x000fe20000010000 */
[----:B------:R-:W-:Y:S02]  /*12fe0*/  MOV R104, R101 ;  /* 0x0000006500687202 */ /* 0x000fe40000000f00 */
[----:B------:R-:W-:Y:S01]  /*12ff0*/  MOV R197, R0 ;  /* 0x0000000000c57202 */ /* 0x000fe20000000f00 */
[C---:B------:R-:W-:Y:S01]  /*13000*/  HMMA.16816.F32.BF16 R64, R108.reuse, R118, R64 ;  /* 0x000000766c40723c */ /* 0x040fe20000041840 */
[----:B------:R-:W1:Y:S07]  /*13010*/  LDSM.16.MT88.4 R116, [R174+0x5000] ;  /* 0x00500000ae74783b */ /* 0x000e6e0000004200 */
[C---:B--2---:R-:W-:Y:S08]  /*13020*/  HMMA.16816.F32.BF16 R68, R108.reuse, R120, R68 ;  /* 0x000000786c44723c */ /* 0x044ff00000041844 */
[C---:B------:R-:W-:Y:S01]  /*13030*/  HMMA.16816.F32.BF16 R72, R108.reuse, R122, R72 ;  /* 0x0000007a6c48723c */ /* 0x040fe20000041848 */
[----:B------:R-:W2:Y:S07]  /*13040*/  LDSM.16.MT88.4 R120, [R173+0x5000] ;  /* 0x00500000ad78783b */ /* 0x000eae0000004200 */
[C---:B---3--:R-:W-:Y:S08]  /*13050*/  HMMA.16816.F32.BF16 R76, R108.reuse, R112, R76 ;  /* 0x000000706c4c723c */ /* 0x048ff0000004184c */
[C---:B------:R-:W-:Y:S08]  /*13060*/  HMMA.16816.F32.BF16 R80, R108.reuse, R114, R80 ;  /* 0x000000726c50723c */ /* 0x040ff00000041850 */
[C---:B-1----:R-:W-:Y:S08]  /*13070*/  HMMA.16816.F32.BF16 R84, R108.reuse, R116, R84 ;  /* 0x000000746c54723c */ /* 0x042ff00000041854 */
[C---:B------:R-:W-:Y:S01]  /*13080*/  HMMA.16816.F32.BF16 R88, R108.reuse, R118, R88 ;  /* 0x000000766c58723c */ /* 0x040fe20000041858 */
[----:B------:R-:W1:Y:S07]  /*13090*/  LDSM.16.MT88.4 R116, [R174+0x1800] ;  /* 0x00180000ae74783b */ /* 0x000e6e0000004200 */
[C---:B--2---:R-:W-:Y:S08]  /*130a0*/  HMMA.16816.F32.BF16 R92, R108.reuse, R120, R92 ;  /* 0x000000786c5c723c */ /* 0x044ff0000004185c */
[----:B------:R-:W-:Y:S01]  /*130b0*/  HMMA.16816.F32.BF16 R96, R108, R122, R96 ;  /* 0x0000007a6c60723c */ /* 0x000fe20000041860 */
[----:B------:R-:W2:Y:S07]  /*130c0*/  LDSM.16.MT88.4 R108, [R173+0x1800] ;  /* 0x00180000ad6c783b */ /* 0x000eae0000004200 */
[C---:B------:R-:W-:Y:S01]  /*130d0*/  HMMA.16816.F32.BF16 R136, R148.reuse, R132, R4 ;  /* 0x000000849488723c */ /* 0x040fe20000041804 */
[----:B------:R-:W3:Y:S07]  /*130e0*/  LDSM.16.MT88.4 R4, [R146+0x3800] ;  /* 0x003800009204783b */ /* 0x000eee0000004200 */
[C---:B------:R-:W-:Y:S01]  /*130f0*/  HMMA.16816.F32.BF16 R132, R148.reuse, R134, R8 ;  /* 0x000000869484723c */ /* 0x040fe20000041808 */
[----:B------:R-:W4:Y:S07]  /*13100*/  LDSM.16.MT88.4 R8, [R147+0x3800] ;  /* 0x003800009308783b */ /* 0x000f2e0000004200 */
[C---:B------:R-:W-:Y:S01]  /*13110*/  HMMA.16816.F32.BF16 R128, R148.reuse, R124, R12 ;  /* 0x0000007c9480723c */ /* 0x040fe2000004180c */
[----:B------:R-:W5:Y:S07]  /*13120*/  LDSM.16.MT88.4 R12, [R174+0x3800] ;  /* 0x00380000ae0c783b */ /* 0x000f6e0000004200 */
[C---:B------:R-:W-:Y:S01]  /*13130*/  HMMA.16816.F32.BF16 R124, R148.reuse, R126, R16 ;  /* 0x0000007e947c723c */ /* 0x040fe20000041810 */
[----:B------:R-:W4:Y:S07]  /*13140*/  LDSM.16.MT88.4 R16, [R173+0x3800] ;  /* 0x00380000ad10783b */ /* 0x000f2e0000004200 */
[C---:B-1----:R-:W-:Y:S08]  /*13150*/  HMMA.16816.F32.BF16 R120, R148.reuse, R116, R20 ;  /* 0x000000749478723c */ /* 0x042ff00000041814 */
[C---:B------:R-:W-:Y:S08]  /*13160*/  HMMA.16816.F32.BF16 R116, R148.reuse, R118, R24 ;  /* 0x000000769474723c */ /* 0x040ff00000041818 */
[C---:B--2---:R-:W-:Y:S08]  /*13170*/  HMMA.16816.F32.BF16 R112, R148.reuse, R108, R28 ;  /* 0x0000006c9470723c */ /* 0x044ff0000004181c */
[C---:B------:R-:W-:Y:S08]  /*13180*/  HMMA.16816.F32.BF16 R108, R148.reuse, R110, R32 ;  /* 0x0000006e946c723c */ /* 0x040ff00000041820 */
[C---:B---3--:R-:W-:Y:S08]  /*13190*/  HMMA.16816.F32.BF16 R36, R148.reuse, R4, R36 ;  /* 0x000000049424723c */ /* 0x048ff00000041824 */
[C---:B------:R-:W-:Y:S01]  /*131a0*/  HMMA.16816.F32.BF16 R40, R148.reuse, R6, R40 ;  /* 0x000000069428723c */ /* 0x040fe20000041828 */
[----:B------:R-:W1:Y:S07]  /*131b0*/  LDSM.16.MT88.4 R4, [R146+0x5800] ;  /* 0x005800009204783b */ /* 0x000e6e0000004200 */
[C---:B----4-:R-:W-:Y:S08]  /*131c0*/  HMMA.16816.F32.BF16 R44, R148.reuse, R8, R44 ;  /* 0x00000008942c723c */ /* 0x050ff0000004182c */
[C---:B------:R-:W-:Y:S01]  /*131d0*/  HMMA.16816.F32.BF16 R48, R148.reuse, R10, R48 ;  /* 0x0000000a9430723c */ /* 0x040fe20000041830 */
[----:B------:R-:W2:Y:S07]  /*131e0*/  LDSM.16.MT88.4 R8, [R147+0x5800] ;  /* 0x005800009308783b */ /* 0x000eae0000004200 */
[C---:B-----5:R-:W-:Y:S08]  /*131f0*/  HMMA.16816.F32.BF16 R52, R148.reuse, R12, R52 ;  /* 0x0000000c9434723c */ /* 0x060ff00000041834 */
[C---:B------:R-:W-:Y:S01]  /*13200*/  HMMA.16816.F32.BF16 R56, R148.reuse, R14, R56 ;  /* 0x0000000e9438723c */ /* 0x040fe20000041838 */
[----:B------:R-:W3:Y:S07]  /*13210*/  LDSM.16.MT88.4 R12, [R174+0x5800] ;  /* 0x00580000ae0c783b */ /* 0x000eee0000004200 */
[C---:B------:R-:W-:Y:S08]  /*13220*/  HMMA.16816.F32.BF16 R60, R148.reuse, R16, R60 ;  /* 0x00000010943c723c */ /* 0x040ff0000004183c */
[C---:B------:R-:W-:Y:S01]  /*13230*/  HMMA.16816.F32.BF16 R64, R148.reuse, R18, R64 ;  /* 0x000000129440723c */ /* 0x040fe20000041840 */
[----:B------:R-:W4:Y:S07]  /*13240*/  LDSM.16.MT88.4 R16, [R173+0x5800] ;  /* 0x00580000ad10783b */ /* 0x000f2e0000004200 */
[C---:B-1----:R-:W-:Y:S08]  /*13250*/  HMMA.16816.F32.BF16 R68, R148.reuse, R4, R68 ;  /* 0x000000049444723c */ /* 0x042ff00000041844 */
[C---:B------:R-:W-:Y:S08]  /*13260*/  HMMA.16816.F32.BF16 R72, R148.reuse, R6, R72 ;  /* 0x000000069448723c */ /* 0x040ff00000041848 */
[C---:B--2---:R-:W-:Y:S08]  /*13270*/  HMMA.16816.F32.BF16 R76, R148.reuse, R8, R76 ;  /* 0x00000008944c723c */ /* 0x044ff0000004184c */
[C---:B------:R-:W-:Y:S08]  /*13280*/  HMMA.16816.F32.BF16 R80, R148.reuse, R10, R80 ;  /* 0x0000000a9450723c */ /* 0x040ff00000041850 */
[C---:B---3--:R-:W-:Y:S08]  /*13290*/  HMMA.16816.F32.BF16 R84, R148.reuse, R12, R84 ;  /* 0x0000000c9454723c */ /* 0x048ff00000041854 */
[C---:B------:R-:W-:Y:S08]  /*132a0*/  HMMA.16816.F32.BF16 R88, R148.reuse, R14, R88 ;  /* 0x0000000e9458723c */ /* 0x040ff00000041858 */
[C---:B----4-:R-:W-:Y:S07]  /*132b0*/  HMMA.16816.F32.BF16 R92, R148.reuse, R16, R92 ;  /* 0x00000010945c723c */ /* 0x050fee000004185c */
[----:B------:R-:W-:Y:S01]  /*132c0*/  MOV R16, R3 ;  /* 0x0000000300107202 */ /* 0x000fe20000000f00 */
[----:B------:R-:W-:Y:S01]  /*132d0*/  HMMA.16816.F32.BF16 R96, R148, R18, R96 ;  /* 0x000000129460723c */ /* 0x000fe20000041860 */
[----:B------:R-:W-:Y:S07]  /*132e0*/  @!UPT UIADD3 URZ, URZ, URZ, URZ ;  /* 0x0000003f3f3ff290 */ /* 0x000fee000fffe03f */
[----:B------:R-:W-:-:S11]  /*132f0*/  @P0 BRA `(.L_x_275) ;  /* 0xffffd40000000947 */ /* 0x000fd6000383ffff */
.L_x_268:
[----:B------:R-:W-:Y:S05]  /*13300*/  BRA.DIV ~URZ, `(.L_x_276) ;  /* 0x00005b327f007947 */ /* 0x000fea000b800000 */
[----:B------:R1:W2:Y:S02]  /*13310*/  SHFL.BFLY PT, R0, R207, 0x2, 0x1f ;  /* 0x0c401f00cf007f89 */ /* 0x0002a400000e0000 */
.L_x_353:
[----:B--2---:R-:W-:Y:S01]  /*13320*/  FADD.FTZ R4, R0, R207 ;  /* 0x000000cf00047221 */ /* 0x004fe20000010000 */
[----:B------:R-:W-:Y:S05]  /*13330*/  BRA.DIV ~URZ, `(.L_x_277) ;  /* 0x00005b527f007947 */ /* 0x000fea000b800000 */
[----:B------:R-:W2:Y:S02]  /*13340*/  SHFL.BFLY PT, R0, R4, 0x1, 0x1f ;  /* 0x0c201f0004007f89 */ /* 0x000ea400000e0000 */
[----:B--2---:R-:W-:-:S02]  /*13350*/  FADD.FTZ R4, R4, R0 ;  /* 0x0000000004047221 */ /* 0x004fc40000010000 */
[----:B------:R-:W2:Y:S02]  /*13360*/  SHFL.BFLY PT, R0, R200, 0x2, 0x1f ;  /* 0x0c401f00c8007f89 */ /* 0x000ea400000e0000 */
[----:B--2---:R-:W-:-:S05]  /*13370*/  FADD.FTZ R5, R0, R200 ;  /* 0x000000c800057221 */ /* 0x004fca0000010000 */
[----:B------:R2:W3:Y:S02]  /*13380*/  SHFL.BFLY PT, R3, R5, 0x1, 0x1f ;  /* 0x0c201f0005037f89 */ /* 0x0004e400000e0000 */
.L_x_354:
[----:B------:R-:W-:Y:S01]  /*13390*/  FSETP.NE.FTZ.AND P0, PT, R4, RZ, PT ;  /* 0x000000ff0400720b */ /* 0x000fe20003f15000 */
[----:B---3--:R-:W-:Y:S01]  /*133a0*/  FADD.FTZ R3, R3, R5 ;  /* 0x0000000503037221 */ /* 0x008fe20000010000 */
[----:B------:R-:W-:Y:S02]  /*133b0*/  MOV R2, RZ ;  /* 0x000000ff00027202 */ /* 0x000fe40000000f00 */
[----:B------:R-:W-:Y:S02]  /*133c0*/  MOV R18, 0xff800000 ;  /* 0xff80000000127802 */ /* 0x000fe40000000f00 */
[----:B------:R-:W-:-:S07]  /*133d0*/  MOV R15, 0xff800000 ;  /* 0xff800000000f7802 */ /* 0x000fce0000000f00 */
[----:B------:R-:W3:Y:S01]  /*133e0*/  @P0 MUFU.LG2 R0, R4 ;  /* 0x0000000400000308 */ /* 0x000ee20000000c00 */
[----:B--2---:R-:W-:-:S07]  /*133f0*/  @P0 MOV R5, 0x3f317218 ;  /* 0x3f31721800050802 */ /* 0x004fce0000000f00 */
[----:B------:R3:W2:Y:S02]  /*13400*/  @P0 MUFU.RCP R2, R4 ;  /* 0x0000000400020308 */ /* 0x0006a40000001000 */
[----:B---3--:R-:W-:Y:S02]  /*13410*/  @P0 FMUL.FTZ R4, R0, 0.69314718246459960938 ;  /* 0x3f31721800040820 */ /* 0x008fe40000410000 */
[----:B------:R-:W-:Y:S02]  /*13420*/  @P0 FMUL.FTZ R0, R5, c[0x0][0x2d0] ;  /* 0x0000b40005000a20 */ /* 0x000fe40000410000 */
[----:B--2---:R-:W-:Y:S02]  /*13430*/  FMUL.FTZ R100, R2, R108 ;  /* 0x0000006c02647220 */ /* 0x004fe40000410000 */
[----:B------:R-:W-:Y:S01]  /*13440*/  @P0 FFMA.FTZ R18, R0, R101, R4 ;  /* 0x0000006500120223 */ /* 0x000fe20000010004 */
[----:B------:R-:W-:Y:S01]  /*13450*/  FSETP.NE.FTZ.AND P0, PT, R3, RZ, PT ;  /* 0x000000ff0300720b */ /* 0x000fe20003f15000 */
[C---:B------:R-:W-:Y:S01]  /*13460*/  FMUL.FTZ R101, R2.reuse, R109 ;  /* 0x0000006d02657220 */ /* 0x040fe20000410000 */
[----:B------:R-:W-:Y:S01]  /*13470*/  MOV R0, RZ ;  /* 0x000000ff00007202 */ /* 0x000fe20000000f00 */
[----:B------:R-:W-:-:S02]  /*13480*/  FMUL.FTZ R108, R2, R88 ;  /* 0x00000058026c7220 */ /* 0x000fc40000410000 */
[C---:B------:R-:W-:Y:S02]  /*13490*/  FMUL.FTZ R109, R2.reuse, R89 ;  /* 0x00000059026d7220 */ /* 0x040fe40000410000 */
[C---:B------:R-:W-:Y:S02]  /*134a0*/  FMUL.FTZ R104, R2.reuse, R68 ;  /* 0x0000004402687220 */ /* 0x040fe40000410000 */
[C---:B------:R-:W-:Y:S02]  /*134b0*/  FMUL.FTZ R105, R2.reuse, R69 ;  /* 0x0000004502697220 */ /* 0x040fe40000410000 */
[C---:B------:R-:W-:Y:S02]  /*134c0*/  FMUL.FTZ R26, R2.reuse, R128 ;  /* 0x00000080021a7220 */ /* 0x040fe40000410000 */
[----:B------:R-:W2:Y:S01]  /*134d0*/  @P0 MUFU.RCP R0, R3 ;  /* 0x0000000300000308 */ /* 0x000ea20000001000 */
[----:B------:R-:W-:Y:S01]  /*134e0*/  @P0 MOV R4, 0x3f317218 ;  /* 0x3f31721800040802 */ /* 0x000fe20000000f00 */
[----:B------:R-:W-:-:S02]  /*134f0*/  FMUL.FTZ R27, R2, R129 ;  /* 0x00000081021b7220 */ /* 0x000fc40000410000 */
[C---:B------:R-:W-:Y:S02]  /*13500*/  FMUL.FTZ R68, R2.reuse, R72 ;  /* 0x0000004802447220 */ /* 0x040fe40000410000 */
[C---:B------:R-:W-:Y:S02]  /*13510*/  FMUL.FTZ R69, R2.reuse, R73 ;  /* 0x0000004902457220 */ /* 0x040fe40000410000 */
[----:B------:R-:W3:Y:S01]  /*13520*/  @P0 MUFU.LG2 R3, R3 ;  /* 0x0000000300030308 */ /* 0x000ee20000000c00 */
[C---:B------:R-:W-:Y:S02]  /*13530*/  FMUL.FTZ R20, R2.reuse, R96 ;  /* 0x0000006002147220 */ /* 0x040fe40000410000 */
[----:B------:R-:W-:Y:S02]  /*13540*/  FMUL.FTZ R21, R2, R97 ;  /* 0x0000006102157220 */ /* 0x000fe40000410000 */
[----:B------:R-:W-:Y:S02]  /*13550*/  @P0 FMUL.FTZ R4, R4, c[0x0][0x2d0] ;  /* 0x0000b40004040a20 */ /* 0x000fe40000410000 */
[----:B------:R-:W-:-:S02]  /*13560*/  FMUL.FTZ R72, R2, R76 ;  /* 0x0000004c02487220 */ /* 0x000fc40000410000 */
[C---:B--2---:R-:W-:Y:S02]  /*13570*/  FMUL.FTZ R88, R0.reuse, R122 ;  /* 0x0000007a00587220 */ /* 0x044fe40000410000 */
[C---:B------:R-:W-:Y:S02]  /*13580*/  FMUL.FTZ R89, R0.reuse, R123 ;  /* 0x0000007b00597220 */ /* 0x040fe40000410000 */
[C---:B------:R-:W-:Y:S02]  /*13590*/  FMUL.FTZ R122, R0.reuse, R38 ;  /* 0x00000026007a7220 */ /* 0x040fe40000410000 */
[----:B------:R-:W-:Y:S02]  /*135a0*/  FMUL.FTZ R123, R0, R39 ;  /* 0x00000027007b7220 */ /* 0x000fe40000410000 */
[----:B---3--:R-:W-:Y:S02]  /*135b0*/  @P0 FMUL.FTZ R3, R3, 0.69314718246459960938 ;  /* 0x3f31721803030820 */ /* 0x008fe40000410000 */
        /* <DEDUP_REMOVED lines=59> */
[----:B------:R-:W-:Y:S01]  /*13970*/  MOV R0, 0x1 ;  /* 0x0000000100007802 */ /* 0x000fe20000000f00 */
[----:B------:R-:W-:Y:S02]  /*13980*/  @P0 FFMA.FTZ R15, R4, R16, R3 ;  /* 0x00000010040f0223 */ /* 0x000fe40000010003 */
        /* <DEDUP_REMOVED lines=20> */
.L_x_210:
[----:B------:R-:W2:Y:S01]  /*13ad0*/  S2R R2, SR_TID.X ;  /* 0x0000000000027919 */ /* 0x000ea20000002100 */
[----:B------:R-:W-:Y:S01]  /*13ae0*/  BSSY B0, `(.L_x_278) ;  /* 0x0000010000007945 */ /* 0x000fe20003800000 */
[----:B--2---:R-:W-:-:S13]  /*13af0*/  LOP3.LUT P0, RZ, R2, 0xff, RZ, 0xc0, !PT ;  /* 0x000000ff02ff7812 */ /* 0x004fda000780c0ff */
[----:B------:R-:W-:Y:S05]  /*13b00*/  @P0 BRA `(.L_x_279) ;  /* 0x000000d000000947 */ /* 0x000fea0003800000 */
[----:B------:R-:W2:Y:S01]  /*13b10*/  S2R R2, SR_LANEID ;  /* 0x0000000000027919 */ /* 0x000ea20000000000 */
[----:B------:R-:W-:Y:S01]  /*13b20*/  VOTEU.ANY UR4, UPT, PT ;  /* 0x0000000000047886 */ /* 0x000fe200038e0100 */
[----:B------:R-:W-:Y:S01]  /*13b30*/  IMAD.MOV.U32 R4, RZ, RZ, c[0x0][0x560] ;  /* 0x00015800ff047624 */ /* 0x000fe200078e00ff */
[----:B------:R-:W2:Y:S01]  /*13b40*/  FLO.U32 R3, UR4 ;  /* 0x0000000400037d00 */ /* 0x000ea200080e0000 */
[----:B------:R-:W-:Y:S01]  /*13b50*/  IMAD.MOV.U32 R5, RZ, RZ, c[0x0][0x564] ;  /* 0x00015900ff057624 */ /* 0x000fe200078e00ff */
[----:B--2---:R-:W-:-:S06]  /*13b60*/  ISETP.EQ.U32.AND P0, PT, R3, R2, PT ;  /* 0x000000020300720c */ /* 0x004fcc0003f02070 */
[----:B------:R-:W2:Y:S07]  /*13b70*/  POPC R2, UR4 ;  /* 0x0000000400027d09 */ /* 0x000eae0008000000 */
[----:B--2---:R2:W3:Y:S04]  /*13b80*/  @P0 ATOMG.E.ADD.STRONG.GPU PT, R2, [R4.64], R2 ;  /* 0x00000002040209a8 */ /* 0x0044e800081ee1ca */
[----:B--2---:R-:W2:Y:S04]  /*13b90*/  S2R R4, SR_LTMASK ;  /* 0x0000000000047919 */ /* 0x004ea80000003900 */
[----:B---3--:R2:W3:Y:S02]  /*13ba0*/  SHFL.IDX PT, R3, R2, R3, 0x1f ;  /* 0x00001f0302037589 */ /* 0x0084e400000e0000 */
[----:B--2---:R-:W-:-:S06]  /*13bb0*/  LOP3.LUT R2, R4, UR4, RZ, 0xc0, !PT ;  /* 0x0000000404027c12 */ /* 0x004fcc000f8ec0ff */
[----:B------:R-:W3:Y:S02]  /*13bc0*/  POPC R2, R2 ;  /* 0x0000000200027309 */ /* 0x000ee40000000000 */
[----:B---3--:R-:W-:-:S06]  /*13bd0*/  IADD3 R236, R3, c[0x0][0xc], R2 ;  /* 0x0000030003ec7a10 */ /* 0x008fcc0007ffe002 */
.L_x_279:
[----:B------:R-:W-:Y:S05]  /*13be0*/  BSYNC B0 ;  /* 0x0000000000007941 */ /* 0x000fea0003800000 */
.L_x_278:
[----:B------:R-:W-:Y:S01]  /*13bf0*/  PRMT R0, R0, 0x9910, RZ ;  /* 0x0000991000007816 */ /* 0x000fe200000000ff */
[----:B------:R-:W-:Y:S01]  /*13c00*/  BSSY B1, `(.L_x_280) ;  /* 0x0000385000017945 */ /* 0x000fe20003800000 */
[----:B------:R-:W-:Y:S02]  /*13c10*/  IMAD.MOV.U32 R86, RZ, RZ, R236 ;  /* 0x000000ffff567224 */ /* 0x000fe400078e00ec */
[----:B------:R-:W-:-:S13]  /*13c20*/  ISETP.NE.AND P0, PT, R0, RZ, PT ;  /* 0x000000ff0000720c */ /* 0x000fda0003f05270 */
[----:B------:R-:W-:Y:S05]  /*13c30*/  @!P0 BRA `(.L_x_281) ;  /* 0x00002c3000008947 */ /* 0x000fea0003800000 */
[----:B------:R-:W2:Y:S04]  /*13c40*/  LDL R6, [R1+0xc] ;  /* 0x00000c0001067983 */ /* 0x000ea80000100800 */
[----:B------:R-:W3:Y:S04]  /*13c50*/  LDL R5, [R1+0x4] ;  /* 0x0000040001057983 */ /* 0x000ee80000100800 */
[----:B------:R-:W4:Y:S04]  /*13c60*/  LDL R4, [R1+0x8] ;  /* 0x0000080001047983 */ /* 0x000f280000100800 */
[----:B------:R-:W3:Y:S01]  /*13c70*/  LDL R3, [R1] ;  /* 0x0000000001037983 */ /* 0x000ee20000100800 */
[----:B------:R-:W-:Y:S01]  /*13c80*/  WARPSYNC 0xffffffff ;  /* 0xffffffff00007948 */ /* 0x000fe20003800000 */
[----:B------:R-:W-:Y:S01]  /*13c90*/  F2FP.BF16.PACK_AB R2, R23, R22 ;  /* 0x000000161702723e */ /* 0x000fe200000010ff */
[----:B------:R-:W-:Y:S01]  /*13ca0*/  IMAD.MOV.U32 R14, RZ, RZ, c[0x0][0x388] ;  /* 0x0000e200ff0e7624 */ /* 0x000fe200078e00ff */
[----:B------:R-:W-:Y:S01]  /*13cb0*/  BAR.SYNC.DEFER_BLOCKING 0x1, 0x100 ;  /* 0x0044000000007b1d */ /* 0x000fe20000010000 */
[----:B------:R-:W-:-:S02]  /*13cc0*/  F2FP.BF16.PACK_AB R0, R93, R92 ;  /* 0x0000005c5d00723e */ /* 0x000fc400000010ff */
[----:B------:R-:W-:-:S04]  /*13cd0*/  ISETP.NE.U32.AND P0, PT, RZ, c[0x0][0x508], PT ;  /* 0x00014200ff007a0c */ /* 0x000fc80003f05070 */
[----:B------:R-:W-:Y:S01]  /*13ce0*/  ISETP.NE.AND.EX P1, PT, RZ, c[0x0][0x50c], PT, P0 ;  /* 0x00014300ff007a0c */ /* 0x000fe20003f25300 */
[----:B------:R1:W-:Y:S04]  /*13cf0*/  STS [R249], R2 ;  /* 0x00000002f9007388 */ /* 0x0003e80000000800 */
[----:B------:R1:W-:Y:S02]  /*13d00*/  STS [R249+0x400], R0 ;  /* 0x00040000f9007388 */ /* 0x0003e40000000800 */
[----:B-1----:R-:W-:Y:S02]  /*13d10*/  F2FP.BF16.PACK_AB R2, R25, R24 ;  /* 0x000000181902723e */ /* 0x002fe400000010ff */
[----:B------:R-:W-:-:S03]  /*13d20*/  F2FP.BF16.PACK_AB R0, R85, R84 ;  /* 0x000000545500723e */ /* 0x000fc600000010ff */
        /* <DEDUP_REMOVED lines=11> */
[----:B------:R-:W-:Y:S02]  /*13de0*/  F2FP.BF16.PACK_AB R0, R89, R88 ;  /* 0x000000585900723e */ /* 0x000fe400000010ff */
[----:B------:R-:W-:-:S04]  /*13df0*/  ISETP.NE.U32.AND P2, PT, RZ, c[0x0][0x500], PT ;  /* 0x00014000ff007a0c */ /* 0x000fc80003f45070 */
[----:B------:R-:W-:Y:S01]  /*13e00*/  ISETP.NE.AND.EX P2, PT, RZ, c[0x0][0x504], PT, P2 ;  /* 0x00014100ff007a0c */ /* 0x000fe20003f45320 */
[----:B--2---:R1:W-:Y:S04]  /*13e10*/  STS [R6], R2 ;  /* 0x0000000206007388 */ /* 0x0043e80000000800 */
[----:B------:R2:W-:Y:S01]  /*13e20*/  STS [R6+0x400], R0 ;  /* 0x0004000006007388 */ /* 0x0005e20000000800 */
[----:B-1----:R-:W-:Y:S02]  /*13e30*/  F2FP.BF16.PACK_AB R2, R33, R32 ;  /* 0x000000202102723e */ /* 0x002fe400000010ff */
[----:B--2---:R-:W-:-:S03]  /*13e40*/  F2FP.BF16.PACK_AB R0, R119, R118 ;  /* 0x000000767700723e */ /* 0x004fc600000010ff */
[----:B---3--:R1:W-:Y:S04]  /*13e50*/  STS [R5], R2 ;  /* 0x0000000205007388 */ /* 0x0083e80000000800 */
[----:B------:R2:W-:Y:S01]  /*13e60*/  STS [R5+0x400], R0 ;  /* 0x0004000005007388 */ /* 0x0005e20000000800 */
[----:B-1----:R-:W-:Y:S02]  /*13e70*/  F2FP.BF16.PACK_AB R2, R35, R34 ;  /* 0x000000222302723e */ /* 0x002fe400000010ff */
[----:B--2---:R-:W-:-:S03]  /*13e80*/  F2FP.BF16.PACK_AB R0, R115, R114 ;  /* 0x000000727300723e */ /* 0x004fc600000010ff */
[----:B----4-:R1:W-:Y:S04]  /*13e90*/  STS [R4], R2 ;  /* 0x0000000204007388 */ /* 0x0103e80000000800 */
[----:B------:R2:W-:Y:S01]  /*13ea0*/  STS [R4+0x400], R0 ;  /* 0x0004000004007388 */ /* 0x0005e20000000800 */
[----:B-1----:R-:W-:Y:S02]  /*13eb0*/  F2FP.BF16.PACK_AB R2, R101, R100 ;  /* 0x000000646502723e */ /* 0x002fe400000010ff */
[----:B--2---:R-:W-:-:S03]  /*13ec0*/  F2FP.BF16.PACK_AB R0, R97, R96 ;  /* 0x000000606100723e */ /* 0x004fc600000010ff */
[----:B------:R1:W-:Y:S04]  /*13ed0*/  STS [R3], R2 ;  /* 0x0000000203007388 */ /* 0x0003e80000000800 */
[----:B------:R2:W-:Y:S01]  /*13ee0*/  STS [R3+0x400], R0 ;  /* 0x0004000003007388 */ /* 0x0005e20000000800 */
[----:B-1----:R-:W-:Y:S02]  /*13ef0*/  F2FP.BF16.PACK_AB R2, R37, R36 ;  /* 0x000000242502723e */ /* 0x002fe400000010ff */
[----:B--2---:R-:W-:-:S03]  /*13f00*/  F2FP.BF16.PACK_AB R0, R123, R122 ;  /* 0x0000007a7b00723e */ /* 0x004fc600000010ff */
[----:B------:R1:W-:Y:S04]  /*13f10*/  STS [R249+0x4000], R2 ;  /* 0x00400002f9007388 */ /* 0x0003e80000000800 */
        /* <DEDUP_REMOVED lines=60> */
[----:B------:R2:W-:Y:S04]  /*142e0*/  STS [R3+0x8400], R0 ;  /* 0x0084000003007388 */ /* 0x0005e80000000800 */
[----:B------:R-:W-:Y:S01]  /*142f0*/  BAR.SYNC.DEFER_BLOCKING 0x1, 0x100 ;  /* 0x0044000000007b1d */ /* 0x000fe20000010000 */
[----:B-1----:R-:W-:-:S04]  /*14300*/  @P1 IADD3 R2, P0, R241, c[0x0][0x508], RZ ;  /* 0x00014200f1021a10 */ /* 0x002fc80007f1e0ff */
[----:B--2---:R-:W-:Y:S02]  /*14310*/  @P1 IADD3.X R3, R242, c[0x0][0x50c], RZ, P0, !PT ;  /* 0x00014300f2031a10 */ /* 0x004fe400007fe4ff */
[----:B------:R-:W-:-:S03]  /*14320*/  IADD3 R4, P0, R241, c[0x0][0x500], RZ ;  /* 0x00014000f1047a10 */ /* 0x000fc60007f1e0ff */
[----:B------:R1:W5:Y:S01]  /*14330*/  @P1 LDG.E R14, [R2.64] ;  /* 0x0000000a020e1981 */ /* 0x000362000c1e1900 */
[----:B------:R-:W-:Y:S01]  /*14340*/  IADD3.X R5, R242, c[0x0][0x504], RZ, P0, !PT ;  /* 0x00014100f2057a10 */ /* 0x000fe200007fe4ff */
[----:B-1----:R-:W-:-:S06]  /*14350*/  IMAD.MOV.U32 R2, RZ, RZ, RZ ;  /* 0x000000ffff027224 */ /* 0x002fcc00078e00ff */
[----:B------:R1:W5:Y:S01]  /*14360*/  @P2 LDG.E R2, [R4.64] ;  /* 0x0000000a04022981 */ /* 0x000362000c1e1900 */
[----:B------:R-:W-:-:S04]  /*14370*/  ISETP.NE.AND P0, PT, R245, RZ, PT ;  /* 0x000000fff500720c */ /* 0x000fc80003f05270 */
[----:B------:R-:W-:Y:S01]  /*14380*/  SEL R0, R245, c[0x0][0x3d4], P0 ;  /* 0x0000f500f5007a07 */ /* 0x000fe20000000000 */
[----:B------:R-:W-:Y:S05]  /*14390*/  @P1 BRA `(.L_x_282) ;  /* 0x0000004000001947 */ /* 0x000fea0003800000 */
[----:B------:R-:W-:Y:S05]  /*143a0*/  @!P2 BRA `(.L_x_282) ;  /* 0x000000300000a947 */ /* 0x000fea0003800000 */
[----:B-----5:R2:W3:Y:S04]  /*143b0*/  LDG.E R14, [R4.64] ;  /* 0x0000000a040e7981 */ /* 0x0204e8000c1e1900 */
[----:B-12---:R-:W3:Y:S02]  /*143c0*/  LDG.E R4, [R4.64+0x4] ;  /* 0x0000040a04047981 */ /* 0x006ee4000c1e1900 */
[----:B---3--:R-:W-:Y:S02]  /*143d0*/  IADD3 R14, -R14, R4, RZ ;  /* 0x000000040e0e7210 */ /* 0x008fe40007ffe1ff */
.L_x_282:
[----:B------:R-:W2:Y:S01]  /*143e0*/  LDL R19, [R1+0x58] ;  /* 0x0000580001137983 */ /* 0x000ea20000100800 */
[----:B------:R-:W-:Y:S01]  /*143f0*/  IMAD.MOV.U32 R13, RZ, RZ, 0x368 ;  /* 0x00000368ff0d7424 */ /* 0x000fe200078e00ff */
[----:B------:R-:W-:Y:S02]  /*14400*/  ISETP.GT.AND P2, PT, R0, 0x1, PT ;  /* 0x000000010000780c */ /* 0x000fe40003f44270 */
[----:B------:R-:W-:-:S02]  /*14410*/  ISETP.NE.U32.AND P0, PT, RZ, c[0x0][0x500], PT ;  /* 0x00014000ff007a0c */ /* 0x000fc40003f05070 */
[----:B------:R-:W-:Y:S02]  /*14420*/  SEL R13, R13, 0x328, P2 ;  /* 0x000003280d0d7807 */ /* 0x000fe40001000000 */
[----:B------:R-:W-:Y:S02]  /*14430*/  ISETP.NE.AND.EX P0, PT, RZ, c[0x0][0x504], PT, P0 ;  /* 0x00014100ff007a0c */ /* 0x000fe40003f05300 */
[----:B------:R-:W3:Y:S01]  /*14440*/  LDC.64 R6, c[0x0][R13+0x170] ;  /* 0x00005c000d067b82 */ /* 0x000ee20000000a00 */
[----:B-1----:R-:W-:Y:S02]  /*14450*/  LOP3.LUT R5, R238, 0xffff, RZ, 0xc0, !PT ;  /* 0x0000ffffee057812 */ /* 0x002fe400078ec0ff */
[----:B------:R-:W-:Y:S02]  /*14460*/  SEL R0, R243, RZ, !P0 ;  /* 0x000000fff3007207 */ /* 0x000fe40004000000 */
[----:B------:R-:W-:-:S03]  /*14470*/  SEL R4, R244, RZ, !P0 ;  /* 0x000000fff4047207 */ /* 0x000fc60004000000 */
[----:B------:R-:W1:Y:S08]  /*14480*/  LDC.64 R10, c[0x0][R13+0x168] ;  /* 0x00005a000d0a7b82 */ /* 0x000e700000000a00 */
[----:B------:R-:W4:Y:S01]  /*14490*/  LDC.64 R16, c[0x0][R13+0x178] ;  /* 0x00005e000d107b82 */ /* 0x000f220000000a00 */
[----:B---3--:R-:W-:-:S04]  /*144a0*/  IMAD R3, R7, R0, RZ ;  /* 0x0000000007037224 */ /* 0x008fc800078e02ff */
[C---:B------:R-:W-:Y:S02]  /*144b0*/  IMAD R4, R6.reuse, R4, R3 ;  /* 0x0000000406047224 */ /* 0x040fe400078e0203 */
[----:B------:R-:W-:-:S04]  /*144c0*/  IMAD.WIDE.U32 R6, R6, R0, RZ ;  /* 0x0000000006067225 */ /* 0x000fc800078e00ff */
[----:B-1----:R-:W-:-:S04]  /*144d0*/  IMAD.WIDE.U32 R8, R10, R5, RZ ;  /* 0x000000050a087225 */ /* 0x002fc800078e00ff */
[----:B------:R-:W-:Y:S01]  /*144e0*/  IMAD.IADD R4, R7, 0x1, R4 ;  /* 0x0000000107047824 */ /* 0x000fe200078e0204 */
[--C-:B-----5:R-:W-:Y:S01]  /*144f0*/  IADD3 R12, P1, P0, R6, R8, R2.reuse ;  /* 0x00000008060c7210 */ /* 0x120fe2000783e002 */
[----:B------:R-:W-:Y:S01]  /*14500*/  IMAD R3, R11, R5, RZ ;  /* 0x000000050b037224 */ /* 0x000fe200078e02ff */
[----:B------:R-:W-:Y:S02]  /*14510*/  SEL R6, R246, RZ, P2 ;  /* 0x000000fff6067207 */ /* 0x000fe40001000000 */
[----:B------:R-:W-:Y:S01]  /*14520*/  SHF.R.S32.HI R8, RZ, 0x1f, R2 ;  /* 0x0000001fff087819 */ /* 0x000fe20000011402 */
[----:B------:R-:W-:Y:S02]  /*14530*/  IMAD.IADD R9, R9, 0x1, R3 ;  /* 0x0000000109097824 */ /* 0x000fe400078e0203 */
[-C--:B----4-:R-:W-:Y:S02]  /*14540*/  IMAD R10, R17, R6.reuse, RZ ;  /* 0x00000006110a7224 */ /* 0x090fe400078e02ff */
[----:B------:R-:W-:Y:S01]  /*14550*/  IMAD.WIDE.U32 R6, R16, R6, RZ ;  /* 0x0000000610067225 */ /* 0x000fe200078e00ff */
[----:B------:R-:W-:Y:S01]  /*14560*/  IADD3.X R11, R4, R9, R8, P1, P0 ;  /* 0x00000009040b7210 */ /* 0x000fe20000fe0408 */
[----:B------:R-:W3:Y:S02]  /*14570*/  LDL R16, [R1+0x54] ;  /* 0x0000540001107983 */ /* 0x000ee40000100800 */
[----:B------:R-:W-:-:S05]  /*14580*/  IMAD.MOV.U32 R3, RZ, RZ, c[0x0][0x4e8] ;  /* 0x00013a00ff037624 */ /* 0x000fca00078e00ff */
[----:B------:R-:W-:Y:S01]  /*14590*/  ISETP.NE.AND P3, PT, R3, 0x1, PT ;  /* 0x000000010300780c */ /* 0x000fe20003f65270 */
[----:B------:R-:W-:Y:S01]  /*145a0*/  IMAD.IADD R10, R7, 0x1, R10 ;  /* 0x00000001070a7824 */ /* 0x000fe200078e020a */
[----:B------:R-:W1:Y:S01]  /*145b0*/  S2R R87, SR_TID.X ;  /* 0x0000000000577919 */ /* 0x000e620000002100 */
[----:B--2---:R-:W-:-:S10]  /*145c0*/  IMAD R3, R237, 0x80, R19 ;  /* 0x00000080ed037824 */ /* 0x004fd400078e0213 */
[----:B------:R-:W-:-:S04]  /*145d0*/  @P3 IMAD.HI.U32 R9, R3, c[0x0][0x4ec], RZ ;  /* 0x00013b0003093a27 */ /* 0x000fc800078e00ff */
[----:B------:R-:W-:Y:S01]  /*145e0*/  IMAD.MOV.U32 R4, RZ, RZ, R3 ;  /* 0x000000ffff047224 */ /* 0x000fe200078e0003 */
[----:B------:R-:W-:-:S04]  /*145f0*/  @P3 SHF.R.U32.HI R4, RZ, c[0x0][0x4f0], R9 ;  /* 0x00013c00ff043a19 */ /* 0x000fc80000011609 */
[----:B------:R-:W-:Y:S02]  /*14600*/  IADD3 R6, P1, P0, R4, R12, R6 ;  /* 0x0000000c04067210 */ /* 0x000fe4000783e006 */
[----:B------:R-:W-:-:S04]  /*14610*/  SHF.R.S32.HI R7, RZ, 0x1f, R4 ;  /* 0x0000001fff077819 */ /* 0x000fc80000011404 */
[----:B------:R-:W-:Y:S02]  /*14620*/  IADD3.X R7, R7, R11, R10, P1, P0 ;  /* 0x0000000b07077210 */ /* 0x000fe40000fe040a */
[----:B------:R-:W2:Y:S01]  /*14630*/  LDC.64 R10, c[0x0][R13+0x160] ;  /* 0x000058000d0a7b82 */ /* 0x000ea20000000a00 */
[----:B------:R-:W-:-:S04]  /*14640*/  IMAD.MOV R4, RZ, RZ, -R4 ;  /* 0x000000ffff047224 */ /* 0x000fc800078e0a04 */
[----:B------:R-:W-:-:S05]  /*14650*/  IMAD R4, R4, c[0x0][0x4e8], R3 ;  /* 0x00013a0004047a24 */ /* 0x000fca00078e0203 */
[----:B------:R-:W-:Y:S02]  /*14660*/  SHF.R.S32.HI R9, RZ, 0x1f, R4 ;  /* 0x0000001fff097819 */ /* 0x000fe40000011404 */
[----:B-1----:R-:W-:-:S04]  /*14670*/  SHF.R.S32.HI R19, RZ, 0x1f, R87 ;  /* 0x0000001fff137819 */ /* 0x002fc80000011457 */
[----:B------:R-:W-:-:S04]  /*14680*/  LEA.HI R19, R19, R87, RZ, 0x5 ;  /* 0x0000005713137211 */ /* 0x000fc800078f28ff */
[----:B------:R-:W-:Y:S01]  /*14690*/  LOP3.LUT R19, R19, 0xffffffe0, RZ, 0xc0, !PT ;  /* 0xffffffe013137812 */ /* 0x000fe200078ec0ff */
[----:B--2---:R-:W-:-:S04]  /*146a0*/  IMAD.WIDE.U32 R6, R10, R4, R6 ;  /* 0x000000040a067225 */ /* 0x004fc800078e0006 */
[----:B------:R-:W-:-:S04]  /*146b0*/  IMAD R4, R11, R4, RZ ;  /* 0x000000040b047224 */ /* 0x000fc800078e02ff */
[----:B------:R-:W-:Y:S02]  /*146c0*/  IMAD R4, R10, R9, R4 ;  /* 0x000000090a047224 */ /* 0x000fe400078e0204 */
[----:B------:R-:W-:Y:S02]  /*146d0*/  IMAD.MOV.U32 R10, RZ, RZ, c[0x0][0x4a8] ;  /* 0x00012a00ff0a7624 */ /* 0x000fe400078e00ff */
[----:B------:R-:W-:-:S03]  /*146e0*/  IMAD.MOV.U32 R9, RZ, RZ, c[0x0][0x4ac] ;  /* 0x00012b00ff097624 */ /* 0x000fc600078e00ff */
[----:B------:R-:W-:Y:S01]  /*146f0*/  SEL R10, R10, c[0x0][0x450], P2 ;  /* 0x000114000a0a7a07 */ /* 0x000fe20001000000 */
[----:B------:R-:W-:Y:S01]  /*14700*/  IMAD.IADD R4, R7, 0x1, R4 ;  /* 0x0000000107047824 */ /* 0x000fe200078e0204 */
[----:B------:R-:W-:Y:S02]  /*14710*/  SEL R9, R9, c[0x0][0x454], P2 ;  /* 0x0001150009097a07 */ /* 0x000fe40001000000 */
[----:B------:R-:W-:-:S04]  /*14720*/  LEA R10, P0, R6, R10, 0x2 ;  /* 0x0000000a060a7211 */ /* 0x000fc800078010ff */
[----:B------:R-:W-:Y:S01]  /*14730*/  LEA.HI.X R6, R6, R9, R4, 0x2, P0 ;  /* 0x0000000906067211 */ /* 0x000fe200000f1404 */
[----:B------:R-:W-:Y:S01]  /*14740*/  SHFL.IDX PT, R12, R10, RZ, 0x1c1f ;  /* 0x001c1fff0a0c7589 */ /* 0x000fe200000e0000 */
[----:B------:R-:W-:-:S03]  /*14750*/  IMAD.IADD R19, R87, 0x1, -R19 ;  /* 0x0000000157137824 */ /* 0x000fc600078e0a13 */
[----:B------:R-:W1:Y:S01]  /*14760*/  SHFL.IDX PT, R13, R6, RZ, 0x1c1f ;  /* 0x001c1fff060d7589 */ /* 0x000e6200000e0000 */
[----:B------:R-:W-:-:S03]  /*14770*/  IMAD R4, R14, c[0x0][0x4e8], RZ ;  /* 0x00013a000e047a24 */ /* 0x000fc600078e02ff */
[----:B------:R-:W-:Y:S01]  /*14780*/  SHFL.IDX PT, R10, R10, 0x1, 0x1c1f ;  /* 0x003c1f000a0a7f89 */ /* 0x000fe200000e0000 */
[----:B------:R-:W-:-:S03]  /*14790*/  LOP3.LUT P0, RZ, R19, 0x3, RZ, 0xc0, !PT ;  /* 0x0000000313ff7812 */ /* 0x000fc6000780c0ff */
[----:B------:R3:W2:Y:S02]  /*147a0*/  SHFL.IDX PT, R11, R6, 0x1, 0x1c1f ;  /* 0x003c1f00060b7f89 */ /* 0x0006a400000e0000 */
[----:B---3--:R-:W-:-:S05]  /*147b0*/  IMAD R6, R237, 0x80, R16 ;  /* 0x00000080ed067824 */ /* 0x008fca00078e0210 */
[C---:B------:R-:W-:Y:S02]  /*147c0*/  IADD3 R7, R6.reuse, 0x8, RZ ;  /* 0x0000000806077810 */ /* 0x040fe40007ffe0ff */
[-C--:B------:R-:W-:Y:S02]  /*147d0*/  ISETP.GE.OR P1, PT, R6, R4.reuse, P0 ;  /* 0x000000040600720c */ /* 0x080fe40000726670 */
[----:B------:R-:W-:-:S11]  /*147e0*/  ISETP.GE.OR P0, PT, R7, R4, P0 ;  /* 0x000000040700720c */ /* 0x000fd60000706670 */
[----:B-1----:R1:W-:Y:S01]  /*147f0*/  @!P1 ST.E [R12.64], R18 ;  /* 0x000000120c009985 */ /* 0x0023e2000c10190a */
[----:B------:R-:W-:-:S03]  /*14800*/  ISETP.GE.AND P1, PT, R7, R4, PT ;  /* 0x000000040700720c */ /* 0x000fc60003f26270 */
[----:B--2---:R2:W-:Y:S01]  /*14810*/  @!P0 ST.E [R10.64], R15 ;  /* 0x0000000f0a008985 */ /* 0x0045e2000c10190a */
[----:B------:R-:W-:Y:S02]  /*14820*/  ISETP.GE.AND P0, PT, R6, R4, PT ;  /* 0x000000040600720c */ /* 0x000fe40003f06270 */
[----:B-1----:R-:W-:Y:S01]  /*14830*/  P2R R13, PR, RZ, 0x2 ;  /* 0x00000002ff0d7803 */ /* 0x002fe20000000000 */
[----:B------:R-:W-:Y:S05]  /*14840*/  @P2 BRA `(.L_x_283) ;  /* 0x000007c000002947 */ /* 0x000fea0003800000 */
[----:B------:R-:W-:Y:S01]  /*14850*/  IMAD R8, R8, c[0x0][0x3a0], RZ ;  /* 0x0000e80008087a24 */ /* 0x000fe200078e02ff */
[----:B------:R-:W-:Y:S01]  /*14860*/  SHF.R.S32.HI R9, RZ, 0x1f, R0 ;  /* 0x0000001fff097819 */ /* 0x000fe20000011400 */
[C---:B------:R-:W-:Y:S01]  /*14870*/  IMAD.WIDE.U32 R6, R2.reuse, c[0x0][0x3a0], RZ ;  /* 0x0000e80002067a25 */ /* 0x040fe200078e00ff */
[----:B------:R1:W3:Y:S03]  /*14880*/  LDS.128 R24, [R192+0x80] ;  /* 0x00008000c0187984 */ /* 0x0002e60000000c00 */
[----:B------:R-:W-:Y:S01]  /*14890*/  IMAD R2, R2, c[0x0][0x3a4], R8 ;  /* 0x0000e90002027a24 */ /* 0x000fe200078e0208 */
[----:B------:R-:W-:Y:S01]  /*148a0*/  LEA R8, R237, R213, 0x7 ;  /* 0x000000d5ed087211 */ /* 0x000fe200078e38ff */
[----:B------:R1:W4:Y:S03]  /*148b0*/  LDS.128 R36, [R192+0x1080] ;  /* 0x00108000c0247984 */ /* 0x0003260000000c00 */
[----:B------:R-:W-:Y:S01]  /*148c0*/  IADD3 R3, R7, R2, RZ ;  /* 0x0000000207037210 */ /* 0x000fe20007ffe0ff */
[----:B------:R1:W2:Y:S01]  /*148d0*/  LDS.128 R48, [R192+0x2080] ;  /* 0x00208000c0307984 */ /* 0x0002a20000000c00 */
[----:B------:R-:W-:-:S03]  /*148e0*/  MOV R2, R6 ;  /* 0x0000000600027202 */ /* 0x000fc60000000f00 */
[----:B------:R1:W1:Y:S02]  /*148f0*/  LDS.128 R56, [R192+0x3080] ;  /* 0x00308000c0387984 */ /* 0x0002640000000c00 */
[----:B------:R-:W-:Y:S01]  /*14900*/  IMAD.WIDE.U32 R6, R5, c[0x0][0x3e8], R2 ;  /* 0x0000fa0005067a25 */ /* 0x000fe200078e0002 */
[----:B------:R-:W-:Y:S01]  /*14910*/  MOV R2, R8 ;  /* 0x0000000800027202 */ /* 0x000fe20000000f00 */
[----:B------:R1:W1:Y:S02]  /*14920*/  LDS.128 R20, [R192+0x4080] ;  /* 0x00408000c0147984 */ /* 0x0002640000000c00 */
[----:B------:R-:W-:Y:S02]  /*14930*/  IMAD R3, R9, c[0x0][0x3f0], RZ ;  /* 0x0000fc0009037a24 */ /* 0x000fe400078e02ff */
[----:B------:R-:W-:Y:S01]  /*14940*/  @P3 IMAD.HI.U32 R9, R8, c[0x0][0x4ec], RZ ;  /* 0x00013b0008093a27 */ /* 0x000fe200078e00ff */
[----:B------:R1:W1:Y:S03]  /*14950*/  LDS.128 R32, [R192+0x5080] ;  /* 0x00508000c0207984 */ /* 0x0002660000000c00 */
[----:B------:R-:W-:Y:S01]  /*14960*/  IMAD R7, R5, c[0x0][0x3ec], R7 ;  /* 0x0000fb0005077a24 */ /* 0x000fe200078e0207 */
[----:B------:R1:W1:Y:S01]  /*14970*/  LDS.128 R44, [R192+0x6080] ;  /* 0x00608000c02c7984 */ /* 0x0002620000000c00 */
[----:B------:R-:W-:Y:S01]  /*14980*/  @P3 SHF.R.U32.HI R2, RZ, c[0x0][0x4f0], R9 ;  /* 0x00013c00ff023a19 */ /* 0x000fe20000011609 */
[----:B------:R-:W-:-:S02]  /*14990*/  IMAD R5, R0, c[0x0][0x3f4], R3 ;  /* 0x0000fd0000057a24 */ /* 0x000fc400078e0203 */
[----:B------:R1:W1:Y:S01]  /*149a0*/  LDS.128 R52, [R192+0x7080] ;  /* 0x00708000c0347984 */ /* 0x0002620000000c00 */
[----:B------:R-:W-:Y:S01]  /*149b0*/  IMAD.WIDE.U32 R6, R0, c[0x0][0x3f0], R6 ;  /* 0x0000fc0000067a25 */ /* 0x000fe200078e0006 */
[----:B------:R-:W-:Y:S02]  /*149c0*/  SHF.R.S32.HI R3, RZ, 0x1f, R2 ;  /* 0x0000001fff037819 */ /* 0x000fe40000011402 */
[----:B------:R1:W1:Y:S01]  /*149d0*/  LDS.128 R16, [R192+0x8080] ;  /* 0x00808000c0107984 */ /* 0x0002620000000c00 */
[----:B------:R-:W-:Y:S02]  /*149e0*/  IADD3 R0, -R2, RZ, RZ ;  /* 0x000000ff02007210 */ /* 0x000fe40007ffe1ff */
[----:B------:R-:W-:Y:S01]  /*149f0*/  IADD3 R7, R7, R5, RZ ;  /* 0x0000000507077210 */ /* 0x000fe20007ffe0ff */
[----:B------:R1:W1:Y:S01]  /*14a00*/  LDS.128 R28, [R192+0x9080] ;  /* 0x00908000c01c7984 */ /* 0x0002620000000c00 */
[----:B------:R-:W-:Y:S02]  /*14a10*/  IMAD R3, R3, c[0x0][0x3e0], RZ ;  /* 0x0000f80003037a24 */ /* 0x000fe400078e02ff */
[----:B------:R-:W-:Y:S01]  /*14a20*/  IMAD R0, R0, c[0x0][0x4e8], R8 ;  /* 0x00013a0000007a24 */ /* 0x000fe200078e0208 */
[----:B------:R1:W1:Y:S01]  /*14a30*/  LDS.128 R40, [R192+0xa080] ;  /* 0x00a08000c0287984 */ /* 0x0002620000000c00 */
[----:B------:R-:W-:-:S02]  /*14a40*/  IMAD R8, R2, c[0x0][0x3e4], R3 ;  /* 0x0000f90002087a24 */ /* 0x000fc400078e0203 */
[----:B------:R-:W-:Y:S01]  /*14a50*/  IMAD.WIDE.U32 R2, R2, c[0x0][0x3e0], R6 ;  /* 0x0000f80002027a25 */ /* 0x000fe200078e0006 */
[----:B------:R1:W1:Y:S01]  /*14a60*/  LDS.128 R60, [R192+0xb080] ;  /* 0x00b08000c03c7984 */ /* 0x0002620000000c00 */
[----:B------:R-:W-:-:S03]  /*14a70*/  SHF.R.S32.HI R5, RZ, 0x1f, R0 ;  /* 0x0000001fff057819 */ /* 0x000fc60000011400 */
[----:B------:R-:W-:Y:S02]  /*14a80*/  IADD3 R3, R3, R8, RZ ;  /* 0x0000000803037210 */ /* 0x000fe40007ffe0ff */
[----:B------:R-:W-:-:S03]  /*14a90*/  IMAD R5, R5, c[0x0][0x3d8], RZ ;  /* 0x0000f60005057a24 */ /* 0x000fc600078e02ff */
[----:B------:R-:W-:-:S04]  /*14aa0*/  IMAD.WIDE.U32 R2, R0, c[0x0][0x3d8], R2 ;  /* 0x0000f60000027a25 */ /* 0x000fc800078e0002 */
[----:B------:R-:W-:Y:S01]  /*14ab0*/  IMAD R0, R0, c[0x0][0x3dc], R5 ;  /* 0x0000f70000007a24 */ /* 0x000fe200078e0205 */
[----:B------:R-:W-:Y:S02]  /*14ac0*/  LEA R12, P0, R2, c[0x0][0x380], 0x1 ;  /* 0x0000e000020c7a11 */ /* 0x000fe400078008ff */
[----:B------:R-:W-:Y:S02]  /*14ad0*/  LEA R5, R237, R247, 0x7 ;  /* 0x000000f7ed057211 */ /* 0x000fe400078e38ff */
[----:B------:R-:W-:-:S04]  /*14ae0*/  IADD3 R0, R3, R0, RZ ;  /* 0x0000000003007210 */ /* 0x000fc80007ffe0ff */
[----:B------:R-:W-:Y:S01]  /*14af0*/  LEA.HI.X R6, R2, c[0x0][0x384], R0, 0x1, P0 ;  /* 0x0000e10002067a11 */ /* 0x000fe200000f0c00 */
[----:B------:R-:W-:Y:S05]  /*14b00*/  BRA.DIV ~URZ, `(.L_x_284) ;  /* 0x000044827f007947 */ /* 0x000fea000b800000 */
[----:B--234-:R2:W3:Y:S02]  /*14b10*/  SHFL.IDX PT, R7, R6, RZ, 0x181f ;  /* 0x00181fff06077589 */ /* 0x01c4e400000e0000 */
.L_x_355:
[----:B------:R-:W-:Y:S05]  /*14b20*/  BRA.DIV ~URZ, `(.L_x_285) ;  /* 0x000044d27f007947 */ /* 0x000fea000b800000 */
[----:B------:R4:W2:Y:S02]  /*14b30*/  SHFL.IDX PT, R0, R12, RZ, 0x181f ;  /* 0x00181fff0c007589 */ /* 0x0008a400000e0000 */
.L_x_356:
[----:B------:R-:W-:Y:S01]  /*14b40*/  ISETP.GE.AND P0, PT, R5, R4, PT ;  /* 0x000000040500720c */ /* 0x000fe20003f06270 */
[----:B------:R-:W-:-:S12]  /*14b50*/  BSSY B0, `(.L_x_286) ;  /* 0x000000e000007945 */ /* 0x000fd80003800000 */
[----:B------:R-:W-:Y:S05]  /*14b60*/  @P0 BRA `(.L_x_287) ;  /* 0x000000c000000947 */ /* 0x000fea0003800000 */
[----:B------:R-:W-:Y:S02]  /*14b70*/  ISETP.GE.AND P2, PT, R210, c[0x0][0x3c8], PT ;  /* 0x0000f200d2007a0c */ /* 0x000fe40003f46270 */
[----:B------:R-:W-:Y:S02]  /*14b80*/  ISETP.GE.AND P1, PT, R208, c[0x0][0x3c8], PT ;  /* 0x0000f200d0007a0c */ /* 0x000fe40003f26270 */
[----:B------:R-:W-:-:S09]  /*14b90*/  ISETP.GE.AND P0, PT, R209, c[0x0][0x3c8], PT ;  /* 0x0000f200d1007a0c */ /* 0x000fd20003f06270 */
        /* <DEDUP_REMOVED lines=9> */
.L_x_287:
[----:B------:R-:W-:Y:S05]  /*14c30*/  BSYNC B0 ;  /* 0x0000000000007941 */ /* 0x000fea0003800000 */
.L_x_286:
[----:B------:R-:W-:Y:S05]  /*14c40*/  BRA.DIV ~URZ, `(.L_x_288) ;  /* 0x000044127f007947 */ /* 0x000fea000b800000 */
[----:B---3--:R3:W4:Y:S04]  /*14c50*/  SHFL.IDX PT, R7, R6, 0x1, 0x181f ;  /* 0x00381f0006077f89 */ /* 0x00872800000e0000 */
[----:B--2---:R3:W2:Y:S02]  /*14c60*/  SHFL.IDX PT, R0, R12, 0x1, 0x181f ;  /* 0x00381f000c007f89 */ /* 0x0046a400000e0000 */
.L_x_357:
[----:B------:R-:W-:Y:S01]  /*14c70*/  IADD3 R2, R5, 0x20, RZ ;  /* 0x0000002005027810 */ /* 0x000fe20007ffe0ff */
[----:B------:R-:W-:Y:S03]  /*14c80*/  BSSY B0, `(.L_x_289) ;  /* 0x000000f000007945 */ /* 0x000fe60003800000 */
[----:B------:R-:W-:-:S13]  /*14c90*/  ISETP.GE.AND P0, PT, R2, R4, PT ;  /* 0x000000040200720c */ /* 0x000fda0003f06270 */
[----:B------:R-:W-:Y:S05]  /*14ca0*/  @P0 BRA `(.L_x_290) ;  /* 0x000000c000000947 */ /* 0x000fea0003800000 */
[----:B------:R-:W-:Y:S02]  /*14cb0*/  ISETP.GE.AND P2, PT, R210, c[0x0][0x3c8], PT ;  /* 0x0000f200d2007a0c */ /* 0x000fe40003f46270 */
[----:B------:R-:W-:Y:S02]  /*14cc0*/  ISETP.GE.AND P1, PT, R208, c[0x0][0x3c8], PT ;  /* 0x0000f200d0007a0c */ /* 0x000fe40003f26270 */
[----:B------:R-:W-:-:S09]  /*14cd0*/  ISETP.GE.AND P0, PT, R209, c[0x0][0x3c8], PT ;  /* 0x0000f200d1007a0c */ /* 0x000fd20003f06270 */
        /* <DEDUP_REMOVED lines=9> */
.L_x_290:
[----:B------:R-:W-:Y:S05]  /*14d70*/  BSYNC B0 ;  /* 0x0000000000007941 */ /* 0x000fea0003800000 */
.L_x_289:
[----:B------:R-:W-:Y:S05]  /*14d80*/  BRA.DIV ~URZ, `(.L_x_291) ;  /* 0x000043927f007947 */ /* 0x000fea000b800000 */
[----:B----4-:R4:W3:Y:S02]  /*14d90*/  SHFL.IDX PT, R7, R6, 0x2, 0x181f ;  /* 0x00581f0006077f89 */ /* 0x0108e400000e0000 */
.L_x_358:
[----:B------:R-:W-:Y:S05]  /*14da0*/  BRA.DIV ~URZ, `(.L_x_292) ;  /* 0x000043e27f007947 */ /* 0x000fea000b800000 */
[----:B--2---:R2:W4:Y:S02]  /*14db0*/  SHFL.IDX PT, R0, R12, 0x2, 0x181f ;  /* 0x00581f000c007f89 */ /* 0x00452400000e0000 */
.L_x_359:
[----:B------:R-:W-:Y:S01]  /*14dc0*/  IADD3 R2, R5, 0x40, RZ ;  /* 0x0000004005027810 */ /* 0x000fe20007ffe0ff */
[----:B------:R-:W-:Y:S03]  /*14dd0*/  BSSY B0, `(.L_x_293) ;  /* 0x000000f000007945 */ /* 0x000fe60003800000 */
[----:B------:R-:W-:-:S13]  /*14de0*/  ISETP.GE.AND P0, PT, R2, R4, PT ;  /* 0x000000040200720c */ /* 0x000fda0003f06270 */
[----:B------:R-:W-:Y:S05]  /*14df0*/  @P0 BRA `(.L_x_294) ;  /* 0x000000c000000947 */ /* 0x000fea0003800000 */
[----:B------:R-:W-:Y:S02]  /*14e00*/  ISETP.GE.AND P2, PT, R210, c[0x0][0x3c8], PT ;  /* 0x0000f200d2007a0c */ /* 0x000fe40003f46270 */
[----:B------:R-:W-:Y:S02]  /*14e10*/  ISETP.GE.AND P1, PT, R208, c[0x0][0x3c8], PT ;  /* 0x0000f200d0007a0c */ /* 0x000fe40003f26270 */
[----:B------:R-:W-:-:S09]  /*14e20*/  ISETP.GE.AND P0, PT, R209, c[0x0][0x3c8], PT ;  /* 0x0000f200d1007a0c */ /* 0x000fd20003f06270 */
        /* <DEDUP_REMOVED lines=9> */
.L_x_294:
[----:B------:R-:W-:Y:S05]  /*14ec0*/  BSYNC B0 ;  /* 0x0000000000007941 */ /* 0x000fea0003800000 */
.L_x_293:
[----:B------:R-:W-:Y:S05]  /*14ed0*/  BRA.DIV ~URZ, `(.L_x_295) ;  /* 0x000043127f007947 */ /* 0x000fea000b800000 */
[----:B---34-:R-:W3:Y:S04]  /*14ee0*/  SHFL.IDX PT, R6, R6, 0x3, 0x181f ;  /* 0x00781f0006067f89 */ /* 0x018ee800000e0000 */
[----:B------:R4:W2:Y:S02]  /*14ef0*/  SHFL.IDX PT, R0, R12, 0x3, 0x181f ;  /* 0x00781f000c007f89 */ /* 0x0008a400000e0000 */
.L_x_360:
[----:B------:R-:W-:-:S04]  /*14f00*/  IADD3 R2, R5, 0x60, RZ ;  /* 0x0000006005027810 */ /* 0x000fc80007ffe0ff */
[----:B------:R-:W-:-:S13]  /*14f10*/  ISETP.GE.AND P0, PT, R2, R4, PT ;  /* 0x000000040200720c */ /* 0x000fda0003f06270 */
[----:B------:R-:W-:Y:S05]  /*14f20*/  @P0 BRA `(.L_x_296) ;  /* 0x0000252000000947 */ /* 0x000fea0003800000 */
[----:B------:R-:W-:Y:S02]  /*14f30*/  ISETP.GE.AND P1, PT, R210, c[0x0][0x3c8], PT ;  /* 0x0000f200d2007a0c */ /* 0x000fe40003f26270 */
[----:B------:R-:W-:-:S11]  /*14f40*/  ISETP.GE.AND P0, PT, R208, c[0x0][0x3c8], PT ;  /* 0x0000f200d0007a0c */ /* 0x000fd60003f06270 */
[-C--:B--2---:R-:W-:Y:S02]  /*14f50*/  @!P1 LEA R4, P3, R210, R0.reuse, 0x1 ;  /* 0x00000000d2049211 */ /* 0x084fe400078608ff */
[----:B------:R-:W-:Y:S02]  /*14f60*/  @!P0 LEA R2, P2, R208, R0, 0x1 ;  /* 0x00000000d0028211 */ /* 0x000fe400078408ff */
[-C--:B---3--:R-:W-:Y:S02]  /*14f70*/  @!P1 LEA.HI.X R5, R210, R6.reuse, R211, 0x1, P3 ;  /* 0x00000006d2059211 */ /* 0x088fe400018f0cd3 */
[----:B------:R-:W-:-:S03]  /*14f80*/  @!P0 LEA.HI.X R3, R208, R6, R225, 0x1, P2 ;  /* 0x00000006d0038211 */ /* 0x000fc600010f0ce1 */
[----:B-1----:R1:W-:Y:S04]  /*14f90*/  @!P1 ST.E.128 [R4.64], R56 ;  /* 0x0000003804009985 */ /* 0x0023e8000c101d0a */
[----:B------:R1:W-:Y:S01]  /*14fa0*/  @!P0 ST.E.128 [R2.64], R52 ;  /* 0x0000003402008985 */ /* 0x0003e2000c101d0a */
[----:B------:R-:W-:-:S13]  /*14fb0*/  ISETP.GE.AND P0, PT, R209, c[0x0][0x3c8], PT ;  /* 0x0000f200d1007a0c */ /* 0x000fda0003f06270 */
[----:B------:R-:W-:Y:S05]  /*14fc0*/  @P0 BRA `(.L_x_296) ;  /* 0x0000248000000947 */ /* 0x000fea0003800000 */
[----:B-1----:R-:W-:-:S04]  /*14fd0*/  LEA R2, P0, R209, R0, 0x1 ;  /* 0x00000000d1027211 */ /* 0x002fc800078008ff */
[----:B------:R-:W-:-:S05]  /*14fe0*/  LEA.HI.X R3, R209, R6, R224, 0x1, P0 ;  /* 0x00000006d1037211 */ /* 0x000fca00000f0ce0 */
[----:B------:R1:W-:Y:S01]  /*14ff0*/  ST.E.128 [R2.64], R60 ;  /* 0x0000003c02007985 */ /* 0x0003e2000c101d0a */
[----:B------:R-:W-:Y:S05]  /*15000*/  BRA `(.L_x_296) ;  /* 0x0000244000007947 */ /* 0x000fea0003800000 */
.L_x_283:
[----:B------:R-:W-:Y:S02]  /*15010*/  IMAD R8, R8, c[0x0][0x408], RZ ;  /* 0x0001020008087a24 */ /* 0x000fe400078e02ff */
[----:B------:R-:W-:-:S04]  /*15020*/  IMAD.WIDE.U32 R6, R2, c[0x0][0x408], RZ ;  /* 0x0001020002067a25 */ /* 0x000fc800078e00ff */
[----:B------:R-:W-:Y:S01]  /*15030*/  IMAD R8, R2, c[0x0][0x40c], R8 ;  /* 0x0001030002087a24 */ /* 0x000fe200078e0208 */
[----:B------:R-:W-:-:S04]  /*15040*/  SHF.R.S32.HI R2, RZ, 0x1f, R0 ;  /* 0x0000001fff027819 */ /* 0x000fc80000011400 */
[----:B------:R-:W-:Y:S01]  /*15050*/  IADD3 R7, R7, R8, RZ ;  /* 0x0000000807077210 */ /* 0x000fe20007ffe0ff */
[----:B------:R-:W-:-:S04]  /*15060*/  IMAD R2, R2, c[0x0][0x440], RZ ;  /* 0x0001100002027a24 */ /* 0x000fc800078e02ff */
[----:B------:R-:W-:-:S04]  /*15070*/  IMAD.WIDE.U32 R6, R5, c[0x0][0x438], R6 ;  /* 0x00010e0005067a25 */ /* 0x000fc800078e0006 */
[----:B------:R-:W-:Y:S01]  /*15080*/  IMAD R5, R5, c[0x0][0x43c], R7 ;  /* 0x00010f0005057a24 */ /* 0x000fe200078e0207 */
[----:B------:R-:W-:Y:S01]  /*15090*/  MOV R4, R6 ;  /* 0x0000000600047202 */ /* 0x000fe20000000f00 */
[----:B------:R-:W-:-:S04]  /*150a0*/  IMAD R2, R0, c[0x0][0x444], R2 ;  /* 0x0001110000027a24 */ /* 0x000fc800078e0202 */
[----:B------:R-:W-:Y:S01]  /*150b0*/  IMAD.WIDE.U32 R4, R0, c[0x0][0x440], R4 ;  /* 0x0001100000047a25 */ /* 0x000fe200078e0004 */
[----:B------:R-:W-:-:S04]  /*150c0*/  MOV R0, R3 ;  /* 0x0000000300007202 */ /* 0x000fc80000000f00 */
[----:B------:R-:W-:Y:S01]  /*150d0*/  IADD3 R5, R5, R2, RZ ;  /* 0x0000000205057210 */ /* 0x000fe20007ffe0ff */
[----:B------:R-:W-:-:S04]  /*150e0*/  @P3 IMAD.HI.U32 R2, R3, c[0x0][0x4ec], RZ ;  /* 0x00013b0003023a27 */ /* 0x000fc800078e00ff */
[----:B------:R-:W-:Y:S01]  /*150f0*/  IMAD.WIDE.U32 R4, R246, c[0x0][0x448], R4 ;  /* 0x00011200f6047a25 */ /* 0x000fe200078e0004 */
[----:B------:R-:W-:-:S03]  /*15100*/  @P3 SHF.R.U32.HI R0, RZ, c[0x0][0x4f0], R2 ;  /* 0x00013c00ff003a19 */ /* 0x000fc60000011602 */
[----:B------:R-:W-:Y:S01]  /*15110*/  IMAD R5, R246, c[0x0][0x44c], R5 ;  /* 0x00011300f6057a24 */ /* 0x000fe200078e0205 */
[----:B------:R-:W-:-:S03]  /*15120*/  SHF.R.S32.HI R2, RZ, 0x1f, R0 ;  /* 0x0000001fff027819 */ /* 0x000fc60000011400 */
[----:B------:R-:W-:-:S04]  /*15130*/  IMAD.WIDE.U32 R4, R0, c[0x0][0x430], R4 ;  /* 0x00010c0000047a25 */ /* 0x000fc800078e0004 */
[----:B------:R-:W-:-:S04]  /*15140*/  IMAD R2, R2, c[0x0][0x430], RZ ;  /* 0x00010c0002027a24 */ /* 0x000fc800078e02ff */
[C---:B------:R-:W-:Y:S01]  /*15150*/  IMAD R2, R0.reuse, c[0x0][0x434], R2 ;  /* 0x00010d0000027a24 */ /* 0x040fe200078e0202 */
[----:B------:R-:W-:-:S05]  /*15160*/  IADD3 R0, -R0, RZ, RZ ;  /* 0x000000ff00007210 */ /* 0x000fca0007ffe1ff */
[----:B------:R-:W-:Y:S01]  /*15170*/  IMAD R0, R0, c[0x0][0x4e8], R3 ;  /* 0x00013a0000007a24 */ /* 0x000fe200078e0203 */
[----:B------:R-:W-:Y:S02]  /*15180*/  IADD3 R3, R5, R2, RZ ;  /* 0x0000000205037210 */ /* 0x000fe40007ffe0ff */
[----:B------:R-:W-:Y:S02]  /*15190*/  MOV R2, R4 ;  /* 0x0000000400027202 */ /* 0x000fe40000000f00 */
[----:B------:R-:W-:-:S03]  /*151a0*/  SHF.R.S32.HI R4, RZ, 0x1f, R0 ;  /* 0x0000001fff047819 */ /* 0x000fc60000011400 */
[----:B------:R-:W-:-:S04]  /*151b0*/  IMAD.WIDE.U32 R2, R0, c[0x0][0x428], R2 ;  /* 0x00010a0000027a25 */ /* 0x000fc800078e0002 */
[----:B------:R-:W-:Y:S01]  /*151c0*/  IMAD R4, R4, c[0x0][0x428], RZ ;  /* 0x00010a0004047a24 */ /* 0x000fe200078e02ff */
[----:B------:R-:W-:-:S03]  /*151d0*/  LEA R12, P1, R2, c[0x0][0x400], 0x2 ;  /* 0x00010000020c7a11 */ /* 0x000fc600078210ff */
[----:B------:R-:W-:-:S05]  /*151e0*/  IMAD R0, R0, c[0x0][0x42c], R4 ;  /* 0x00010b0000007a24 */ /* 0x000fca00078e0204 */
[----:B------:R-:W-:-:S04]  /*151f0*/  IADD3 R0, R3, R0, RZ ;  /* 0x0000000003007210 */ /* 0x000fc80007ffe0ff */
[----:B------:R-:W-:Y:S01]  /*15200*/  LEA.HI.X R5, R2, c[0x0][0x404], R0, 0x2, P1 ;  /* 0x0001010002057a11 */ /* 0x000fe200008f1400 */
[----:B------:R-:W-:Y:S05]  /*15210*/  BRA.DIV ~URZ, `(.L_x_297) ;  /* 0x000040927f007947 */ /* 0x000fea000b800000 */
[----:B------:R1:W3:Y:S02]  /*15220*/  SHFL.IDX PT, R4, R5, RZ, 0x1c1f ;  /* 0x001c1fff05047589 */ /* 0x0002e400000e0000 */
.L_x_361:
[----:B------:R-:W-:Y:S05]  /*15230*/  BRA.DIV ~URZ, `(.L_x_298) ;  /* 0x000040e27f007947 */ /* 0x000fea000b800000 */
[----:B------:R4:W1:Y:S02]  /*15240*/  SHFL.IDX PT, R0, R12, RZ, 0x1c1f ;  /* 0x001c1fff0c007589 */ /* 0x00086400000e0000 */
.L_x_362:
[----:B------:R-:W-:Y:S01]  /*15250*/  BSSY B0, `(.L_x_299) ;  /* 0x00000a8000007945 */ /* 0x000fe20003800000 */
[----:B------:R-:W-:Y:S05]  /*15260*/  @P0 BRA `(.L_x_300) ;  /* 0x00000a6000000947 */ /* 0x000fea0003800000 */
[C---:B------:R-:W-:Y:S02]  /*15270*/  ISETP.GE.AND P0, PT, R248.reuse, c[0x0][0x3c8], PT ;  /* 0x0000f200f8007a0c */ /* 0x040fe40003f06270 */
[C---:B------:R-:W-:Y:S02]  /*15280*/  IADD3 R7, R248.reuse, 0x8, RZ ;  /* 0x00000008f8077810 */ /* 0x040fe40007ffe0ff */
[C---:B------:R-:W-:Y:S02]  /*15290*/  IADD3 R6, R248.reuse, 0x10, RZ ;  /* 0x00000010f8067810 */ /* 0x040fe40007ffe0ff */
[----:B------:R-:W-:Y:S02]  /*152a0*/  ISETP.GE.AND P1, PT, R7, c[0x0][0x3c8], PT ;  /* 0x0000f20007007a0c */ /* 0x000fe40003f26270 */
[----:B------:R-:W-:-:S02]  /*152b0*/  IADD3 R9, R248, 0x8, RZ ;  /* 0x00000008f8097810 */ /* 0x000fc40007ffe0ff */
[----:B------:R-:W-:Y:S02]  /*152c0*/  ISETP.GE.AND P2, PT, R6, c[0x0][0x3c8], PT ;  /* 0x0000f20006007a0c */ /* 0x000fe40003f46270 */
[----:B------:R-:W-:Y:S01]  /*152d0*/  SHF.R.S32.HI R9, RZ, 0x1f, R9 ;  /* 0x0000001fff097819 */ /* 0x000fe20000011409 */
[----:B-1----:R-:W-:Y:S01]  /*152e0*/  @!P0 IMAD.MOV.U32 R2, RZ, RZ, R0 ;  /* 0x000000ffff028224 */ /* 0x002fe200078e0000 */
[C---:B------:R-:W-:Y:S01]  /*152f0*/  IADD3 R8, R248.reuse, 0x18, RZ ;  /* 0x00000018f8087810 */ /* 0x040fe20007ffe0ff */
[----:B---3--:R-:W-:Y:S01]  /*15300*/  @!P0 IMAD.MOV.U32 R3, RZ, RZ, R4 ;  /* 0x000000ffff038224 */ /* 0x008fe200078e0004 */
[C---:B--2---:R-:W-:Y:S02]  /*15310*/  IADD3 R10, R248.reuse, 0x30, RZ ;  /* 0x00000030f80a7810 */ /* 0x044fe40007ffe0ff */
[C---:B------:R-:W-:Y:S01]  /*15320*/  IADD3 R14, R248.reuse, 0x40, RZ ;  /* 0x00000040f80e7810 */ /* 0x040fe20007ffe0ff */
[----:B------:R-:W-:Y:S01]  /*15330*/  @!P0 IMAD.WIDE R2, R248, 0x4, R2 ;  /* 0x00000004f8028825 */ /* 0x000fe200078e0202 */
[----:B------:R-:W-:-:S02]  /*15340*/  ISETP.GE.AND P3, PT, R10, c[0x0][0x3c8], PT ;  /* 0x0000f2000a007a0c */ /* 0x000fc40003f66270 */
[----:B------:R-:W-:Y:S02]  /*15350*/  IADD3 R15, R248, 0x30, RZ ;  /* 0x00000030f80f7810 */ /* 0x000fe40007ffe0ff */
[----:B------:R1:W-:Y:S01]  /*15360*/  @!P0 ST.E.64 [R2.64], R22 ;  /* 0x0000001602008985 */ /* 0x0003e2000c101b0a */
[----:B------:R-:W-:Y:S02]  /*15370*/  ISETP.GE.AND P4, PT, R14, c[0x0][0x3c8], PT ;  /* 0x0000f2000e007a0c */ /* 0x000fe40003f86270 */
[C---:B------:R-:W-:Y:S02]  /*15380*/  IADD3 R11, R248.reuse, 0x38, RZ ;  /* 0x00000038f80b7810 */ /* 0x040fe40007ffe0ff */
[----:B------:R-:W-:Y:S02]  /*15390*/  SHF.R.S32.HI R15, RZ, 0x1f, R15 ;  /* 0x0000001fff0f7819 */ /* 0x000fe4000001140f */
[----:B------:R-:W-:Y:S02]  /*153a0*/  SHF.R.S32.HI R11, RZ, 0x1f, R11 ;  /* 0x0000001fff0b7819 */ /* 0x000fe4000001140b */
[----:B------:R-:W-:-:S02]  /*153b0*/  IADD3 R16, R248, 0x60, RZ ;  /* 0x00000060f8107810 */ /* 0x000fc40007ffe0ff */
[C---:B------:R-:W-:Y:S02]  /*153c0*/  IADD3 R17, R248.reuse, 0x80, RZ ;  /* 0x00000080f8117810 */ /* 0x040fe40007ffe0ff */
[----:B------:R-:W-:Y:S02]  /*153d0*/  SHF.R.S32.HI R16, RZ, 0x1f, R16 ;  /* 0x0000001fff107819 */ /* 0x000fe40000011410 */
[----:B------:R-:W-:Y:S02]  /*153e0*/  SHF.R.S32.HI R17, RZ, 0x1f, R17 ;  /* 0x0000001fff117819 */ /* 0x000fe40000011411 */
[C---:B------:R-:W-:Y:S02]  /*153f0*/  IADD3 R18, R248.reuse, 0xa8, RZ ;  /* 0x000000a8f8127810 */ /* 0x040fe40007ffe0ff */
[----:B------:R-:W-:-:S04]  /*15400*/  IADD3 R19, R248, 0xa8, RZ ;  /* 0x000000a8f8137810 */ /* 0x000fc80007ffe0ff */
[----:B------:R-:W-:Y:S02]  /*15410*/  SHF.R.S32.HI R19, RZ, 0x1f, R19 ;  /* 0x0000001fff137819 */ /* 0x000fe40000011413 */
[----:B-1----:R-:W-:-:S04]  /*15420*/  @!P1 LEA R2, P0, R7, R0, 0x2 ;  /* 0x0000000007029211 */ /* 0x002fc800078010ff */
[----:B------:R-:W-:Y:S02]  /*15430*/  @!P1 LEA.HI.X R3, R7, R4, R9, 0x2, P0 ;  /* 0x0000000407039211 */ /* 0x000fe400000f1409 */
[C---:B------:R-:W-:Y:S02]  /*15440*/  IADD3 R9, R248.reuse, 0x10, RZ ;  /* 0x00000010f8097810 */ /* 0x040fe40007ffe0ff */
[----:B------:R-:W-:Y:S01]  /*15450*/  IADD3 R7, R248, 0x20, RZ ;  /* 0x00000020f8077810 */ /* 0x000fe20007ffe0ff */
[----:B------:R1:W-:Y:S01]  /*15460*/  @!P1 ST.E.64 [R2.64], R24 ;  /* 0x0000001802009985 */ /* 0x0003e2000c101b0a */
[----:B------:R-:W-:Y:S02]  /*15470*/  ISETP.GE.AND P1, PT, R8, c[0x0][0x3c8], PT ;  /* 0x0000f20008007a0c */ /* 0x000fe40003f26270 */
[----:B------:R-:W-:Y:S02]  /*15480*/  SHF.R.S32.HI R9, RZ, 0x1f, R9 ;  /* 0x0000001fff097819 */ /* 0x000fe40000011409 */
[----:B-1----:R-:W-:-:S04]  /*15490*/  @!P2 LEA R2, P0, R6, R0, 0x2 ;  /* 0x000000000602a211 */ /* 0x002fc800078010ff */
[----:B------:R-:W-:Y:S02]  /*154a0*/  @!P2 LEA.HI.X R3, R6, R4, R9, 0x2, P0 ;  /* 0x000000040603a211 */ /* 0x000fe400000f1409 */
[C---:B------:R-:W-:Y:S02]  /*154b0*/  IADD3 R9, R248.reuse, 0x18, RZ ;  /* 0x00000018f8097810 */ /* 0x040fe40007ffe0ff */
[----:B------:R-:W-:Y:S01]  /*154c0*/  IADD3 R6, R248, 0x28, RZ ;  /* 0x00000028f8067810 */ /* 0x000fe20007ffe0ff */
[----:B------:R1:W-:Y:S01]  /*154d0*/  @!P2 ST.E.64 [R2.64], R26 ;  /* 0x0000001a0200a985 */ /* 0x0003e2000c101b0a */
[----:B------:R-:W-:Y:S02]  /*154e0*/  SHF.R.S32.HI R9, RZ, 0x1f, R9 ;  /* 0x0000001fff097819 */ /* 0x000fe40000011409 */
[----:B------:R-:W-:Y:S02]  /*154f0*/  ISETP.GE.AND P2, PT, R7, c[0x0][0x3c8], PT ;  /* 0x0000f20007007a0c */ /* 0x000fe40003f46270 */
        /* <DEDUP_REMOVED lines=16> */
[----:B------:R-:W-:-:S03]  /*15600*/  @!P3 LEA R6, P5, R10, R0, 0x2 ;  /* 0x000000000a06b211 */ /* 0x000fc600078a10ff */
[----:B------:R1:W-:Y:S01]  /*15610*/  @!P1 ST.E.64 [R2.64], R32 ;  /* 0x0000002002009985 */ /* 0x0003e2000c101b0a */
[----:B------:R-:W-:Y:S02]  /*15620*/  ISETP.GE.AND P1, PT, R9, c[0x0][0x3c8], PT ;  /* 0x0000f20009007a0c */ /* 0x000fe40003f26270 */
[----:B------:R-:W-:Y:S02]  /*15630*/  @!P3 LEA.HI.X R7, R10, R4, R15, 0x2, P5 ;  /* 0x000000040a07b211 */ /* 0x000fe400028f140f */
[C---:B------:R-:W-:Y:S02]  /*15640*/  IADD3 R10, R248.reuse, 0x50, RZ ;  /* 0x00000050f80a7810 */ /* 0x040fe40007ffe0ff */
[----:B------:R-:W-:Y:S01]  /*15650*/  IADD3 R15, R248, 0x40, RZ ;  /* 0x00000040f80f7810 */ /* 0x000fe20007ffe0ff */
[----:B------:R2:W-:Y:S01]  /*15660*/  @!P3 ST.E.64 [R6.64], R34 ;  /* 0x000000220600b985 */ /* 0x0005e2000c101b0a */
[----:B------:R-:W-:Y:S02]  /*15670*/  ISETP.GE.AND P3, PT, R10, c[0x0][0x3c8], PT ;  /* 0x0000f2000a007a0c */ /* 0x000fe40003f66270 */
[----:B------:R-:W-:-:S02]  /*15680*/  SHF.R.S32.HI R15, RZ, 0x1f, R15 ;  /* 0x0000001fff0f7819 */ /* 0x000fc4000001140f */
[----:B-1----:R-:W-:-:S04]  /*15690*/  @!P2 LEA R2, P0, R8, R0, 0x2 ;  /* 0x000000000802a211 */ /* 0x002fc800078010ff */
[----:B------:R-:W-:Y:S02]  /*156a0*/  @!P2 LEA.HI.X R3, R8, R4, R11, 0x2, P0 ;  /* 0x000000040803a211 */ /* 0x000fe400000f140b */
[C---:B------:R-:W-:Y:S02]  /*156b0*/  IADD3 R8, R248.reuse, 0x58, RZ ;  /* 0x00000058f8087810 */ /* 0x040fe40007ffe0ff */
[----:B------:R-:W-:Y:S01]  /*156c0*/  IADD3 R11, R248, 0x48, RZ ;  /* 0x00000048f80b7810 */ /* 0x000fe20007ffe0ff */
[----:B------:R1:W-:Y:S01]  /*156d0*/  @!P2 ST.E.64 [R2.64], R100 ;  /* 0x000000640200a985 */ /* 0x0003e2000c101b0a */
[----:B--2---:R-:W-:Y:S02]  /*156e0*/  @!P4 LEA R6, P5, R14, R0, 0x2 ;  /* 0x000000000e06c211 */ /* 0x004fe400078a10ff */
[----:B------:R-:W-:Y:S02]  /*156f0*/  ISETP.GE.AND P2, PT, R8, c[0x0][0x3c8], PT ;  /* 0x0000f20008007a0c */ /* 0x000fe40003f46270 */
[----:B------:R-:W-:-:S02]  /*15700*/  SHF.R.S32.HI R11, RZ, 0x1f, R11 ;  /* 0x0000001fff0b7819 */ /* 0x000fc4000001140b */
        /* <DEDUP_REMOVED lines=11> */
[----:B------:R-:W-:Y:S02]  /*157c0*/  ISETP.GE.AND P1, PT, R9, c[0x0][0x3c8], PT ;  /* 0x0000f20009007a0c */ /* 0x000fe40003f26270 */
[----:B--2---:R-:W-:Y:S02]  /*157d0*/  @!P3 LEA R6, P5, R10, R0, 0x2 ;  /* 0x000000000a06b211 */ /* 0x004fe400078a10ff */
[----:B------:R-:W-:-:S02]  /*157e0*/  SHF.R.S32.HI R11, RZ, 0x1f, R11 ;  /* 0x0000001fff0b7819 */ /* 0x000fc4000001140b */
[----:B------:R-:W-:Y:S02]  /*157f0*/  @!P3 LEA.HI.X R7, R10, R4, R15, 0x2, P5 ;  /* 0x000000040a07b211 */ /* 0x000fe400028f140f */
[C---:B------:R-:W-:Y:S02]  /*15800*/  IADD3 R10, R248.reuse, 0x70, RZ ;  /* 0x00000070f80a7810 */ /* 0x040fe40007ffe0ff */
[----:B------:R-:W-:Y:S01]  /*15810*/  IADD3 R15, R248, 0x80, RZ ;  /* 0x00000080f80f7810 */ /* 0x000fe20007ffe0ff */
[----:B------:R2:W-:Y:S01]  /*15820*/  @!P3 ST.E.64 [R6.64], R44 ;  /* 0x0000002c0600b985 */ /* 0x0005e2000c101b0a */
[----:B------:R-:W-:Y:S02]  /*15830*/  ISETP.GE.AND P3, PT, R10, c[0x0][0x3c8], PT ;  /* 0x0000f2000a007a0c */ /* 0x000fe40003f66270 */
        /* <DEDUP_REMOVED lines=23> */
[----:B------:R-:W-:Y:S02]  /*159b0*/  ISETP.GE.AND P6, PT, R11, c[0x0][0x3c8], PT ;  /* 0x0000f2000b007a0c */ /* 0x000fe40003fc6270 */
[C---:B------:R-:W-:Y:S01]  /*159c0*/  IADD3 R16, R248.reuse, 0x88, RZ ;  /* 0x00000088f8107810 */ /* 0x040fe20007ffe0ff */
[----:B------:R2:W-:Y:S01]  /*159d0*/  @!P3 ST.E.64 [R6.64], R60 ;  /* 0x0000003c0600b985 */ /* 0x0005e2000c101b0a */
[----:B------:R-:W-:Y:S02]  /*159e0*/  IADD3 R10, R248, 0x98, RZ ;  /* 0x00000098f80a7810 */ /* 0x000fe40007ffe0ff */
[----:B------:R-:W-:Y:S02]  /*159f0*/  SHF.R.S32.HI R16, RZ, 0x1f, R16 ;  /* 0x0000001fff107819 */ /* 0x000fe40000011410 */
[----:B------:R-:W-:-:S02]  /*15a00*/  ISETP.GE.AND P5, PT, R10, c[0x0][0x3c8], PT ;  /* 0x0000f2000a007a0c */ /* 0x000fc40003fa6270 */
[----:B-1----:R-:W-:-:S04]  /*15a10*/  @!P2 LEA R2, P0, R8, R0, 0x2 ;  /* 0x000000000802a211 */ /* 0x002fc800078010ff */
[----:B------:R-:W-:Y:S02]  /*15a20*/  @!P2 LEA.HI.X R3, R8, R4, R9, 0x2, P0 ;  /* 0x000000040803a211 */ /* 0x000fe400000f1409 */
[----:B------:R-:W-:-:S03]  /*15a30*/  @!P4 LEA R8, P0, R15, R0, 0x2 ;  /* 0x000000000f08c211 */ /* 0x000fc600078010ff */
[----:B------:R1:W-:Y:S01]  /*15a40*/  @!P2 ST.E.64 [R2.64], R64 ;  /* 0x000000400200a985 */ /* 0x0003e2000c101b0a */
[----:B------:R-:W-:Y:S02]  /*15a50*/  @!P4 LEA.HI.X R9, R15, R4, R17, 0x2, P0 ;  /* 0x000000040f09c211 */ /* 0x000fe400000f1411 */
[C---:B------:R-:W-:Y:S02]  /*15a60*/  IADD3 R15, R248.reuse, 0xa0, RZ ;  /* 0x000000a0f80f7810 */ /* 0x040fe40007ffe0ff */
[----:B--2---:R-:W-:Y:S01]  /*15a70*/  @!P6 LEA R6, P0, R11, R0, 0x2 ;  /* 0x000000000b06e211 */ /* 0x004fe200078010ff */
[----:B------:R-:W-:Y:S01]  /*15a80*/  @!P4 ST.E.64 [R8.64], R104 ;  /* 0x000000680800c985 */ /* 0x000fe2000c101b0a */
[----:B------:R-:W-:Y:S02]  /*15a90*/  ISETP.GE.AND P4, PT, R15, c[0x0][0x3c8], PT ;  /* 0x0000f2000f007a0c */ /* 0x000fe40003f86270 */
[----:B------:R-:W-:-:S04]  /*15aa0*/  IADD3 R17, R248, 0xa0, RZ ;  /* 0x000000a0f8117810 */ /* 0x000fc80007ffe0ff */
[----:B------:R-:W-:Y:S02]  /*15ab0*/  SHF.R.S32.HI R17, RZ, 0x1f, R17 ;  /* 0x0000001fff117819 */ /* 0x000fe40000011411 */
[----:B-1----:R-:W-:-:S04]  /*15ac0*/  @!P1 LEA R2, P2, R14, R0, 0x2 ;  /* 0x000000000e029211 */ /* 0x002fc800078410ff */
[-C--:B------:R-:W-:Y:S02]  /*15ad0*/  @!P1 LEA.HI.X R3, R14, R4.reuse, R16, 0x2, P2 ;  /* 0x000000040e039211 */ /* 0x080fe400010f1410 */
[C---:B------:R-:W-:Y:S02]  /*15ae0*/  IADD3 R14, R248.reuse, 0x90, RZ ;  /* 0x00000090f80e7810 */ /* 0x040fe40007ffe0ff */
[----:B------:R-:W-:Y:S01]  /*15af0*/  IADD3 R16, R248, 0xb0, RZ ;  /* 0x000000b0f8107810 */ /* 0x000fe20007ffe0ff */
[----:B------:R1:W-:Y:S01]  /*15b00*/  @!P1 ST.E.64 [R2.64], R68 ;  /* 0x0000004402009985 */ /* 0x0003e2000c101b0a */
[----:B------:R-:W-:Y:S02]  /*15b10*/  SHF.R.S32.HI R14, RZ, 0x1f, R14 ;  /* 0x0000001fff0e7819 */ /* 0x000fe4000001140e */
[----:B------:R-:W-:Y:S02]  /*15b20*/  ISETP.GE.AND P2, PT, R18, c[0x0][0x3c8], PT ;  /* 0x0000f20012007a0c */ /* 0x000fe40003f46270 */
[----:B------:R-:W-:-:S02]  /*15b30*/  @!P6 LEA.HI.X R7, R11, R4, R14, 0x2, P0 ;  /* 0x000000040b07e211 */ /* 0x000fc400000f140e */
[C---:B------:R-:W-:Y:S02]  /*15b40*/  IADD3 R11, R248.reuse, 0x98, RZ ;  /* 0x00000098f80b7810 */ /* 0x040fe40007ffe0ff */
[----:B------:R-:W-:Y:S01]  /*15b50*/  IADD3 R14, R248, 0xb8, RZ ;  /* 0x000000b8f80e7810 */ /* 0x000fe20007ffe0ff */
[----:B------:R2:W-:Y:S01]  /*15b60*/  @!P6 ST.E.64 [R6.64], R72 ;  /* 0x000000480600e985 */ /* 0x0005e2000c101b0a */
[----:B------:R-:W-:Y:S02]  /*15b70*/  SHF.R.S32.HI R11, RZ, 0x1f, R11 ;  /* 0x0000001fff0b7819 */ /* 0x000fe4000001140b */
[----:B------:R-:W-:Y:S02]  /*15b80*/  ISETP.GE.AND P1, PT, R16, c[0x0][0x3c8], PT ;  /* 0x0000f20010007a0c */ /* 0x000fe40003f26270 */
[----:B------:R-:W-:Y:S02]  /*15b90*/  ISETP.GE.AND P0, PT, R14, c[0x0][0x3c8], PT ;  /* 0x0000f2000e007a0c */ /* 0x000fe40003f06270 */
[----:B-1----:R-:W-:-:S04]  /*15ba0*/  @!P5 LEA R2, P3, R10, R0, 0x2 ;  /* 0x000000000a02d211 */ /* 0x002fc800078610ff */
[----:B------:R-:W-:Y:S02]  /*15bb0*/  @!P5 LEA.HI.X R3, R10, R4, R11, 0x2, P3 ;  /* 0x000000040a03d211 */ /* 0x000fe400018f140b */
[CC--:B------:R-:W-:Y:S02]  /*15bc0*/  @!P4 LEA R10, P6, R15.reuse, R0.reuse, 0x2 ;  /* 0x000000000f0ac211 */ /* 0x0c0fe400078c10ff */
[----:B------:R-:W-:Y:S01]  /*15bd0*/  @!P2 LEA R8, P3, R18, R0, 0x2 ;  /* 0x000000001208a211 */ /* 0x000fe200078610ff */
[----:B------:R1:W-:Y:S01]  /*15be0*/  @!P5 ST.E.64 [R2.64], R76 ;  /* 0x0000004c0200d985 */ /* 0x0003e2000c101b0a */
[----:B------:R-:W-:Y:S02]  /*15bf0*/  @!P4 LEA.HI.X R11, R15, R4, R17, 0x2, P6 ;  /* 0x000000040f0bc211 */ /* 0x000fe400030f1411 */
[C---:B------:R-:W-:Y:S02]  /*15c00*/  IADD3 R17, R248.reuse, 0xb0, RZ ;  /* 0x000000b0f8117810 */ /* 0x040fe40007ffe0ff */
[----:B------:R-:W-:Y:S01]  /*15c10*/  IADD3 R15, R248, 0xb8, RZ ;  /* 0x000000b8f80f7810 */ /* 0x000fe20007ffe0ff */
[----:B------:R3:W-:Y:S01]  /*15c20*/  @!P4 ST.E.64 [R10.64], R116 ;  /* 0x000000740a00c985 */ /* 0x0007e2000c101b0a */
[----:B--2---:R-:W-:-:S02]  /*15c30*/  @!P1 LEA R6, P5, R16, R0, 0x2 ;  /* 0x0000000010069211 */ /* 0x004fc400078a10ff */
[----:B------:R-:W-:Y:S02]  /*15c40*/  SHF.R.S32.HI R17, RZ, 0x1f, R17 ;  /* 0x0000001fff117819 */ /* 0x000fe40000011411 */
[-C--:B------:R-:W-:Y:S02]  /*15c50*/  @!P2 LEA.HI.X R9, R18, R4.reuse, R19, 0x2, P3 ;  /* 0x000000041209a211 */ /* 0x080fe400018f1413 */
[----:B------:R-:W-:Y:S02]  /*15c60*/  SHF.R.S32.HI R15, RZ, 0x1f, R15 ;  /* 0x0000001fff0f7819 */ /* 0x000fe4000001140f */
[----:B------:R-:W-:Y:S01]  /*15c70*/  @!P1 LEA.HI.X R7, R16, R4, R17, 0x2, P5 ;  /* 0x0000000410079211 */ /* 0x000fe200028f1411 */
[----:B------:R3:W-:Y:S04]  /*15c80*/  @!P2 ST.E.64 [R8.64], R108 ;  /* 0x0000006c0800a985 */ /* 0x0007e8000c101b0a */
[----:B------:R3:W-:Y:S01]  /*15c90*/  @!P1 ST.E.64 [R6.64], R80 ;  /* 0x0000005006009985 */ /* 0x0007e2000c101b0a */
[----:B-1----:R-:W-:-:S04]  /*15ca0*/  @!P0 LEA R2, P3, R14, R0, 0x2 ;  /* 0x000000000e028211 */ /* 0x002fc800078610ff */
[----:B------:R-:W-:-:S05]  /*15cb0*/  @!P0 LEA.HI.X R3, R14, R4, R15, 0x2, P3 ;  /* 0x000000040e038211 */ /* 0x000fca00018f140f */
[----:B------:R3:W-:Y:S04]  /*15cc0*/  @!P0 ST.E.64 [R2.64], R20 ;  /* 0x0000001402008985 */ /* 0x0007e8000c101b0a */
.L_x_300:
[----:B------:R-:W-:Y:S05]  /*15cd0*/  BSYNC B0 ;  /* 0x0000000000007941 */ /* 0x000fea0003800000 */
.L_x_299:
[----:B------:R-:W-:Y:S05]  /*15ce0*/  BRA.DIV ~URZ, `(.L_x_301) ;  /* 0x000036927f007947 */ /* 0x000fea000b800000 */
[----:B---3--:R3:W2:Y:S04]  /*15cf0*/  SHFL.IDX PT, R4, R5, 0x1, 0x1c1f ;  /* 0x003c1f0005047f89 */ /* 0x0086a800000e0000 */
[----:B-1----:R3:W1:Y:S02]  /*15d00*/  SHFL.IDX PT, R0, R12, 0x1, 0x1c1f ;  /* 0x003c1f000c007f89 */ /* 0x00266400000e0000 */
.L_x_363:
[----:B------:R-:W-:-:S13]  /*15d10*/  ISETP.NE.AND P0, PT, R13, RZ, PT ;  /* 0x000000ff0d00720c */ /* 0x000fda0003f05270 */
[----:B------:R-:W-:Y:S05]  /*15d20*/  @P0 BRA `(.L_x_296) ;  /* 0x0000172000000947 */ /* 0x000fea0003800000 */
[C---:B------:R-:W-:Y:S02]  /*15d30*/  ISETP.GE.AND P4, PT, R248.reuse, c[0x0][0x3c8], PT ;  /* 0x0000f200f8007a0c */ /* 0x040fe40003f86270 */
[C---:B--2---:R-:W-:Y:S02]  /*15d40*/  IADD3 R15, R248.reuse, 0x18, RZ ;  /* 0x00000018f80f7810 */ /* 0x044fe40007ffe0ff */
[----:B------:R-:W-:Y:S02]  /*15d50*/  IADD3 R8, R248, 0x8, RZ ;  /* 0x00000008f8087810 */ /* 0x000fe40007ffe0ff */
[----:B------:R-:W-:Y:S02]  /*15d60*/  ISETP.GE.AND P1, PT, R15, c[0x0][0x3c8], PT ;  /* 0x0000f2000f007a0c */ /* 0x000fe40003f26270 */
[----:B------:R-:W-:Y:S02]  /*15d70*/  ISETP.GE.AND P3, PT, R8, c[0x0][0x3c8], PT ;  /* 0x0000f20008007a0c */ /* 0x000fe40003f66270 */
[----:B---3--:R-:W-:-:S02]  /*15d80*/  IADD3 R5, R248, 0x10, RZ ;  /* 0x00000010f8057810 */ /* 0x008fc40007ffe0ff */
[C---:B------:R-:W-:Y:S01]  /*15d90*/  IADD3 R9, R248.reuse, 0x8, RZ ;  /* 0x00000008f8097810 */ /* 0x040fe20007ffe0ff */
[----:B-1----:R-:W-:Y:S01]  /*15da0*/  @!P4 IMAD.MOV.U32 R6, RZ, RZ, R0 ;  /* 0x000000ffff06c224 */ /* 0x002fe200078e0000 */
[----:B------:R-:W-:Y:S01]  /*15db0*/  ISETP.GE.AND P2, PT, R5, c[0x0][0x3c8], PT ;  /* 0x0000f20005007a0c */ /* 0x000fe20003f46270 */
[----:B------:R-:W-:Y:S01]  /*15dc0*/  @!P4 IMAD.MOV.U32 R7, RZ, RZ, R4 ;  /* 0x000000ffff07c224 */ /* 0x000fe200078e0004 */
[----:B------:R-:W-:Y:S02]  /*15dd0*/  SHF.R.S32.HI R9, RZ, 0x1f, R9 ;  /* 0x0000001fff097819 */ /* 0x000fe40000011409 */
[C---:B------:R-:W-:Y:S01]  /*15de0*/  IADD3 R10, R248.reuse, 0x20, RZ ;  /* 0x00000020f80a7810 */ /* 0x040fe20007ffe0ff */
[C---:B------:R-:W-:Y:S01]  /*15df0*/  @!P4 IMAD.WIDE R6, R248.reuse, 0x4, R6 ;  /* 0x00000004f806c825 */ /* 0x040fe200078e0206 */
[----:B----4-:R-:W-:Y:S02]  /*15e00*/  IADD3 R12, R248, 0x10, RZ ;  /* 0x00000010f80c7810 */ /* 0x010fe40007ffe0ff */
[----:B------:R-:W-:-:S02]  /*15e10*/  @!P3 LEA R2, P5, R8, R0, 0x2 ;  /* 0x000000000802b211 */ /* 0x000fc400078a10ff */
[----:B------:R1:W-:Y:S01]  /*15e20*/  @!P4 ST.E.64 [R6.64], R92 ;  /* 0x0000005c0600c985 */ /* 0x0003e2000c101b0a */
[----:B------:R-:W-:Y:S02]  /*15e30*/  ISETP.GE.AND P0, PT, R10, c[0x0][0x3c8], PT ;  /* 0x0000f2000a007a0c */ /* 0x000fe40003f06270 */
[----:B------:R-:W-:Y:S02]  /*15e40*/  @!P3 LEA.HI.X R3, R8, R4, R9, 0x2, P5 ;  /* 0x000000040803b211 */ /* 0x000fe400028f1409 */
[----:B------:R-:W-:Y:S02]  /*15e50*/  SHF.R.S32.HI R12, RZ, 0x1f, R12 ;  /* 0x0000001fff0c7819 */ /* 0x000fe4000001140c */
[----:B------:R-:W-:Y:S01]  /*15e60*/  IADD3 R16, R248, 0x18, RZ ;  /* 0x00000018f8107810 */ /* 0x000fe20007ffe0ff */
[----:B------:R2:W-:Y:S01]  /*15e70*/  @!P3 ST.E.64 [R2.64], R84 ;  /* 0x000000540200b985 */ /* 0x0005e2000c101b0a */
[----:B------:R-:W-:Y:S02]  /*15e80*/  @!P2 LEA R8, P3, R5, R0, 0x2 ;  /* 0x000000000508a211 */ /* 0x000fe400078610ff */
[----:B------:R-:W-:-:S02]  /*15e90*/  SHF.R.S32.HI R16, RZ, 0x1f, R16 ;  /* 0x0000001fff107819 */ /* 0x000fc40000011410 */
[----:B------:R-:W-:Y:S02]  /*15ea0*/  @!P2 LEA.HI.X R9, R5, R4, R12, 0x2, P3 ;  /* 0x000000040509a211 */ /* 0x000fe400018f140c */
[C---:B------:R-:W-:Y:S02]  /*15eb0*/  IADD3 R5, R248.reuse, 0x38, RZ ;  /* 0x00000038f8057810 */ /* 0x040fe40007ffe0ff */
[C---:B------:R-:W-:Y:S01]  /*15ec0*/  IADD3 R12, R248.reuse, 0x20, RZ ;  /* 0x00000020f80c7810 */ /* 0x040fe20007ffe0ff */
[----:B------:R3:W-:Y:S01]  /*15ed0*/  @!P2 ST.E.64 [R8.64], R120 ;  /* 0x000000780800a985 */ /* 0x0007e2000c101b0a */
[C---:B------:R-:W-:Y:S02]  /*15ee0*/  IADD3 R11, R248.reuse, 0x28, RZ ;  /* 0x00000028f80b7810 */ /* 0x040fe40007ffe0ff */
[----:B------:R-:W-:Y:S02]  /*15ef0*/  SHF.R.S32.HI R12, RZ, 0x1f, R12 ;  /* 0x0000001fff0c7819 */ /* 0x000fe4000001140c */
[----:B------:R-:W-:-:S02]  /*15f00*/  IADD3 R14, R248, 0x30, RZ ;  /* 0x00000030f80e7810 */ /* 0x000fc40007ffe0ff */
[----:B------:R-:W-:Y:S02]  /*15f10*/  ISETP.GE.AND P5, PT, R11, c[0x0][0x3c8], PT ;  /* 0x0000f2000b007a0c */ /* 0x000fe40003fa6270 */
[----:B------:R-:W-:Y:S02]  /*15f20*/  ISETP.GE.AND P4, PT, R14, c[0x0][0x3c8], PT ;  /* 0x0000f2000e007a0c */ /* 0x000fe40003f86270 */
[----:B-1----:R-:W-:Y:S02]  /*15f30*/  @!P1 LEA R6, P6, R15, R0, 0x2 ;  /* 0x000000000f069211 */ /* 0x002fe400078c10ff */
[----:B------:R-:W-:-:S04]  /*15f40*/  IADD3 R13, R248, 0x30, RZ ;  /* 0x00000030f80d7810 */ /* 0x000fc80007ffe0ff */
[----:B------:R-:W-:-:S07]  /*15f50*/  SHF.R.S32.HI R13, RZ, 0x1f, R13 ;  /* 0x0000001fff0d7819 */ /* 0x000fce000001140d */
[----:B--2---:R-:W-:-:S04]  /*15f60*/  P2R R2, PR, RZ, 0x40 ;  /* 0x00000040ff027803 */ /* 0x004fc80000000000 */
[----:B------:R-:W-:Y:S02]  /*15f70*/  ISETP.NE.AND P3, PT, R2, RZ, PT ;  /* 0x000000ff0200720c */ /* 0x000fe40003f65270 */
[C---:B------:R-:W-:Y:S02]  /*15f80*/  @!P0 LEA R2, P6, R10.reuse, R0, 0x2 ;  /* 0x000000000a028211 */ /* 0x040fe400078c10ff */
[-C--:B------:R-:W-:Y:S02]  /*15f90*/  @!P1 LEA.HI.X R7, R15, R4.reuse, R16, 0x2, P3 ;  /* 0x000000040f079211 */ /* 0x080fe400018f1410 */
[----:B------:R-:W-:Y:S02]  /*15fa0*/  ISETP.GE.AND P3, PT, R5, c[0x0][0x3c8], PT ;  /* 0x0000f20005007a0c */ /* 0x000fe40003f66270 */
[----:B------:R-:W-:Y:S01]  /*15fb0*/  @!P0 LEA.HI.X R3, R10, R4, R12, 0x2, P6 ;  /* 0x000000040a038211 */ /* 0x000fe200030f140c */
[----:B------:R1:W-:Y:S01]  /*15fc0*/  @!P1 ST.E.64 [R6.64], R112 ;  /* 0x0000007006009985 */ /* 0x0003e2000c101b0a */
[----:B------:R-:W-:-:S02]  /*15fd0*/  IADD3 R12, R248, 0x28, RZ ;  /* 0x00000028f80c7810 */ /* 0x000fc40007ffe0ff */
[C---:B------:R-:W-:Y:S01]  /*15fe0*/  IADD3 R15, R248.reuse, 0x48, RZ ;  /* 0x00000048f80f7810 */ /* 0x040fe20007ffe0ff */
[----:B------:R2:W-:Y:S01]  /*15ff0*/  @!P0 ST.E.64 [R2.64], R88 ;  /* 0x0000005802008985 */ /* 0x0005e2000c101b0a */
[C---:B---3--:R-:W-:Y:S02]  /*16000*/  @!P5 LEA R8, P0, R11.reuse, R0, 0x2 ;  /* 0x000000000b08d211 */ /* 0x048fe400078010ff */
[----:B------:R-:W-:Y:S02]  /*16010*/  SHF.R.S32.HI R12, RZ, 0x1f, R12 ;  /* 0x0000001fff0c7819 */ /* 0x000fe4000001140c */
[C---:B------:R-:W-:Y:S02]  /*16020*/  IADD3 R10, R248.reuse, 0x40, RZ ;  /* 0x00000040f80a7810 */ /* 0x040fe40007ffe0ff */
[----:B------:R-:W-:Y:S02]  /*16030*/  @!P5 LEA.HI.X R9, R11, R4, R12, 0x2, P0 ;  /* 0x000000040b09d211 */ /* 0x000fe400000f140c */
[----:B------:R-:W-:-:S02]  /*16040*/  IADD3 R12, R248, 0x38, RZ ;  /* 0x00000038f80c7810 */ /* 0x000fc40007ffe0ff */
[----:B------:R-:W-:Y:S01]  /*16050*/  ISETP.GE.AND P2, PT, R10, c[0x0][0x3c8], PT ;  /* 0x0000f2000a007a0c */ /* 0x000fe20003f46270 */
[----:B------:R3:W-:Y:S01]  /*16060*/  @!P5 ST.E.64 [R8.64], R118 ;  /* 0x000000760800d985 */ /* 0x0007e2000c101b0a */
[----:B------:R-:W-:Y:S02]  /*16070*/  SHF.R.S32.HI R12, RZ, 0x1f, R12 ;  /* 0x0000001fff0c7819 */ /* 0x000fe4000001140c */
[C---:B------:R-:W-:Y:S02]  /*16080*/  IADD3 R11, R248.reuse, 0x50, RZ ;  /* 0x00000050f80b7810 */ /* 0x040fe40007ffe0ff */
[----:B------:R-:W-:Y:S02]  /*16090*/  IADD3 R16, R248, 0x88, RZ ;  /* 0x00000088f8107810 */ /* 0x000fe40007ffe0ff */
[----:B------:R-:W-:Y:S02]  /*160a0*/  ISETP.GE.AND P0, PT, R11, c[0x0][0x3c8], PT ;  /* 0x0000f2000b007a0c */ /* 0x000fe40003f06270 */
[----:B------:R-:W-:-:S02]  /*160b0*/  SHF.R.S32.HI R16, RZ, 0x1f, R16 ;  /* 0x0000001fff107819 */ /* 0x000fc40000011410 */
[CC--:B-1----:R-:W-:Y:S02]  /*160c0*/  @!P4 LEA R6, P6, R14.reuse, R0.reuse, 0x2 ;  /* 0x000000000e06c211 */ /* 0x0c2fe400078c10ff */
[----:B--2---:R-:W-:Y:S02]  /*160d0*/  @!P3 LEA R2, P1, R5, R0, 0x2 ;  /* 0x000000000502b211 */ /* 0x004fe400078210ff */
[----:B------:R-:W-:Y:S02]  /*160e0*/  @!P4 LEA.HI.X R7, R14, R4, R13, 0x2, P6 ;  /* 0x000000040e07c211 */ /* 0x000fe400030f140d */
[C---:B------:R-:W-:Y:S02]  /*160f0*/  IADD3 R14, R248.reuse, 0x60, RZ ;  /* 0x00000060f80e7810 */ /* 0x040fe40007ffe0ff */
[----:B------:R-:W-:Y:S01]  /*16100*/  IADD3 R13, R248, 0x48, RZ ;  /* 0x00000048f80d7810 */ /* 0x000fe20007ffe0ff */
[----:B------:R1:W-:Y:S01]  /*16110*/  @!P4 ST.E.64 [R6.64], R114 ;  /* 0x000000720600c985 */ /* 0x0003e2000c101b0a */
[----:B------:R-:W-:-:S02]  /*16120*/  ISETP.GE.AND P4, PT, R14, c[0x0][0x3c8], PT ;  /* 0x0000f2000e007a0c */ /* 0x000fc40003f86270 */
[----:B------:R-:W-:-:S03]  /*16130*/  SHF.R.S32.HI R13, RZ, 0x1f, R13 ;  /* 0x0000001fff0d7819 */ /* 0x000fc6000001140d */
[----:B------:R-:W-:Y:S02]  /*16140*/  P2R R3, PR, RZ, 0x2 ;  /* 0x00000002ff037803 */ /* 0x000fe40000000000 */
[----:B------:R-:W-:Y:S02]  /*16150*/  ISETP.GE.AND P1, PT, R15, c[0x0][0x3c8], PT ;  /* 0x0000f2000f007a0c */ /* 0x000fe40003f26270 */
[----:B------:R-:W-:-:S04]  /*16160*/  ISETP.NE.AND P6, PT, R3, RZ, PT ;  /* 0x000000ff0300720c */ /* 0x000fc80003fc5270 */
[----:B------:R-:W-:Y:S02]  /*16170*/  @!P3 LEA.HI.X R3, R5, R4, R12, 0x2, P6 ;  /* 0x000000040503b211 */ /* 0x000fe400030f140c */
[C---:B------:R-:W-:Y:S02]  /*16180*/  IADD3 R12, R248.reuse, 0x40, RZ ;  /* 0x00000040f80c7810 */ /* 0x040fe40007ffe0ff */
[----:B------:R-:W-:Y:S01]  /*16190*/  IADD3 R5, R248, 0x58, RZ ;  /* 0x00000058f8057810 */ /* 0x000fe20007ffe0ff */
[----:B------:R2:W-:Y:S01]  /*161a0*/  @!P3 ST.E.64 [R2.64], R96 ;  /* 0x000000600200b985 */ /* 0x0005e2000c101b0a */
[----:B---3--:R-:W-:Y:S02]  /*161b0*/  @!P2 LEA R8, P3, R10, R0, 0x2 ;  /* 0x000000000a08a211 */ /* 0x008fe400078610ff */
[----:B------:R-:W-:Y:S02]  /*161c0*/  SHF.R.S32.HI R12, RZ, 0x1f, R12 ;  /* 0x0000001fff0c7819 */ /* 0x000fe4000001140c */
[----:B------:R-:W-:-:S02]  /*161d0*/  ISETP.GE.AND P5, PT, R5, c[0x0][0x3c8], PT ;  /* 0x0000f20005007a0c */ /* 0x000fc40003fa6270 */
[----:B------:R-:W-:Y:S02]  /*161e0*/  @!P2 LEA.HI.X R9, R10, R4, R12, 0x2, P3 ;  /* 0x000000040a09a211 */ /* 0x000fe400018f140c */
[C---:B------:R-:W-:Y:S02]  /*161f0*/  IADD3 R12, R248.reuse, 0x50, RZ ;  /* 0x00000050f80c7810 */ /* 0x040fe40007ffe0ff */
[----:B-1----:R-:W-:Y:S01]  /*16200*/  @!P1 LEA R6, P6, R15, R0, 0x2 ;  /* 0x000000000f069211 */ /* 0x002fe200078c10ff */
[----:B------:R1:W-:Y:S01]  /*16210*/  @!P2 ST.E.64 [R8.64], R122 ;  /* 0x0000007a0800a985 */ /* 0x0003e2000c101b0a */
[----:B------:R-:W-:Y:S02]  /*16220*/  SHF.R.S32.HI R12, RZ, 0x1f, R12 ;  /* 0x0000001fff0c7819 */ /* 0x000fe4000001140c */
[----:B------:R-:W-:-:S09]  /*16230*/  IADD3 R10, R248, 0x68, RZ ;  /* 0x00000068f80a7810 */ /* 0x000fd20007ffe0ff */
[----:B--2---:R-:W-:-:S04]  /*16240*/  P2R R2, PR, RZ, 0x40 ;  /* 0x00000040ff027803 */ /* 0x004fc80000000000 */
[----:B------:R-:W-:Y:S02]  /*16250*/  ISETP.NE.AND P3, PT, R2, RZ, PT ;  /* 0x000000ff0200720c */ /* 0x000fe40003f65270 */
[----:B------:R-:W-:Y:S02]  /*16260*/  @!P0 LEA R2, P6, R11, R0, 0x2 ;  /* 0x000000000b028211 */ /* 0x000fe400078c10ff */
[-C--:B------:R-:W-:Y:S02]  /*16270*/  @!P1 LEA.HI.X R7, R15, R4.reuse, R13, 0x2, P3 ;  /* 0x000000040f079211 */ /* 0x080fe400018f140d */
[----:B------:R-:W-:Y:S02]  /*16280*/  @!P0 LEA.HI.X R3, R11, R4, R12, 0x2, P6 ;  /* 0x000000040b038211 */ /* 0x000fe400030f140c */
[C---:B------:R-:W-:Y:S01]  /*16290*/  IADD3 R13, R248.reuse, 0x58, RZ ;  /* 0x00000058f80d7810 */ /* 0x040fe20007ffe0ff */
[----:B------:R2:W-:Y:S01]  /*162a0*/  @!P1 ST.E.64 [R6.64], R110 ;  /* 0x0000006e06009985 */ /* 0x0005e2000c101b0a */
[----:B------:R-:W-:-:S02]  /*162b0*/  IADD3 R12, R248, 0x78, RZ ;  /* 0x00000078f80c7810 */ /* 0x000fc40007ffe0ff */
[----:B------:R-:W-:Y:S01]  /*162c0*/  ISETP.GE.AND P3, PT, R10, c[0x0][0x3c8], PT ;  /* 0x0000f2000a007a0c */ /* 0x000fe20003f66270 */
[----:B------:R3:W-:Y:S01]  /*162d0*/  @!P0 ST.E.64 [R2.64], R38 ;  /* 0x0000002602008985 */ /* 0x0007e2000c101b0a */
[C---:B-1----:R-:W-:Y:S02]  /*162e0*/  @!P5 LEA R8, P0, R5.reuse, R0, 0x2 ;  /* 0x000000000508d211 */ /* 0x042fe400078010ff */
[----:B------:R-:W-:Y:S02]  /*162f0*/  SHF.R.S32.HI R13, RZ, 0x1f, R13 ;  /* 0x0000001fff0d7819 */ /* 0x000fe4000001140d */
[----:B------:R-:W-:Y:S02]  /*16300*/  IADD3 R15, R248, 0x60, RZ ;  /* 0x00000060f80f7810 */ /* 0x000fe40007ffe0ff */
[----:B------:R-:W-:Y:S02]  /*16310*/  ISETP.GE.AND P1, PT, R12, c[0x0][0x3c8], PT ;  /* 0x0000f2000c007a0c */ /* 0x000fe40003f26270 */
[----:B------:R-:W-:-:S02]  /*16320*/  @!P5 LEA.HI.X R9, R5, R4, R13, 0x2, P0 ;  /* 0x000000040509d211 */ /* 0x000fc400000f140d */
[----:B------:R-:W-:Y:S02]  /*16330*/  SHF.R.S32.HI R15, RZ, 0x1f, R15 ;  /* 0x0000001fff0f7819 */ /* 0x000fe4000001140f */
[C---:B------:R-:W-:Y:S01]  /*16340*/  IADD3 R11, R248.reuse, 0x70, RZ ;  /* 0x00000070f80b7810 */ /* 0x040fe20007ffe0ff */
[----:B------:R1:W-:Y:S01]  /*16350*/  @!P5 ST.E.64 [R8.64], R124 ;  /* 0x0000007c0800d985 */ /* 0x0003e2000c101b0a */
[C---:B------:R-:W-:Y:S02]  /*16360*/  IADD3 R13, R248.reuse, 0x68, RZ ;  /* 0x00000068f80d7810 */ /* 0x040fe40007ffe0ff */
[----:B------:R-:W-:Y:S02]  /*16370*/  ISETP.GE.AND P2, PT, R11, c[0x0][0x3c8], PT ;  /* 0x0000f2000b007a0c */ /* 0x000fe40003f46270 */
[----:B------:R-:W-:Y:S02]  /*16380*/  SHF.R.S32.HI R13, RZ, 0x1f, R13 ;  /* 0x0000001fff0d7819 */ /* 0x000fe4000001140d */
[----:B------:R-:W-:-:S02]  /*16390*/  IADD3 R5, R248, 0x80, RZ ;  /* 0x00000080f8057810 */ /* 0x000fc40007ffe0ff */
[----:B--2---:R-:W-:-:S13]  /*163a0*/  @!P4 LEA R6, P6, R14, R0, 0x2 ;  /* 0x000000000e06c211 */ /* 0x004fda00078c10ff */
[----:B---3--:R-:W-:-:S04]  /*163b0*/  P2R R2, PR, RZ, 0x40 ;  /* 0x00000040ff027803 */ /* 0x008fc80000000000 */
[----:B------:R-:W-:Y:S02]  /*163c0*/  ISETP.NE.AND P0, PT, R2, RZ, PT ;  /* 0x000000ff0200720c */ /* 0x000fe40003f05270 */
[----:B------:R-:W-:Y:S02]  /*163d0*/  @!P3 LEA R2, P6, R10, R0, 0x2 ;  /* 0x000000000a02b211 */ /* 0x000fe400078c10ff */
[-C--:B------:R-:W-:Y:S02]  /*163e0*/  @!P4 LEA.HI.X R7, R14, R4.reuse, R15, 0x2, P0 ;  /* 0x000000040e07c211 */ /* 0x080fe400000f140f */
[----:B------:R-:W-:Y:S02]  /*163f0*/  @!P3 LEA.HI.X R3, R10, R4, R13, 0x2, P6 ;  /* 0x000000040a03b211 */ /* 0x000fe400030f140d */
[----:B------:R-:W-:Y:S01]  /*16400*/  IADD3 R13, R248, 0x70, RZ ;  /* 0x00000070f80d7810 */ /* 0x000fe20007ffe0ff */
[----:B------:R2:W-:Y:S01]  /*16410*/  @!P4 ST.E.64 [R6.64], R54 ;  /* 0x000000360600c985 */ /* 0x0005e2000c101b0a */
[----:B------:R-:W-:-:S02]  /*16420*/  ISETP.GE.AND P0, PT, R5, c[0x0][0x3c8], PT ;  /* 0x0000f20005007a0c */ /* 0x000fc40003f06270 */
[----:B------:R-:W-:Y:S01]  /*16430*/  SHF.R.S32.HI R13, RZ, 0x1f, R13 ;  /* 0x0000001fff0d7819 */ /* 0x000fe2000001140d */
[----:B------:R3:W-:Y:S01]  /*16440*/  @!P3 ST.E.64 [R2.64], R42 ;  /* 0x0000002a0200b985 */ /* 0x0007e2000c101b0a */
[C---:B-1----:R-:W-:Y:S02]  /*16450*/  @!P2 LEA R8, P3, R11.reuse, R0, 0x2 ;  /* 0x000000000b08a211 */ /* 0x042fe400078610ff */
[C---:B------:R-:W-:Y:S02]  /*16460*/  IADD3 R14, R248.reuse, 0x88, RZ ;  /* 0x00000088f80e7810 */ /* 0x040fe40007ffe0ff */
[----:B------:R-:W-:Y:S02]  /*16470*/  @!P2 LEA.HI.X R9, R11, R4, R13, 0x2, P3 ;  /* 0x000000040b09a211 */ /* 0x000fe400018f140d */
[C---:B------:R-:W-:Y:S02]  /*16480*/  IADD3 R13, R248.reuse, 0x78, RZ ;  /* 0x00000078f80d7810 */ /* 0x040fe40007ffe0ff */
[----:B------:R-:W-:Y:S01]  /*16490*/  IADD3 R11, R248, 0x80, RZ ;  /* 0x00000080f80b7810 */ /* 0x000fe20007ffe0ff */
[----:B------:R-:W-:Y:S01]  /*164a0*/  @!P2 ST.E.64 [R8.64], R128 ;  /* 0x000000800800a985 */ /* 0x000fe2000c101b0a */
[----:B------:R-:W-:-:S02]  /*164b0*/  ISETP.GE.AND P5, PT, R14, c[0x0][0x3c8], PT ;  /* 0x0000f2000e007a0c */ /* 0x000fc40003fa6270 */
[C---:B------:R-:W-:Y:S02]  /*164c0*/  IADD3 R10, R248.reuse, 0x90, RZ ;  /* 0x00000090f80a7810 */ /* 0x040fe40007ffe0ff */
[----:B------:R-:W-:Y:S02]  /*164d0*/  SHF.R.S32.HI R13, RZ, 0x1f, R13 ;  /* 0x0000001fff0d7819 */ /* 0x000fe4000001140d */
[----:B------:R-:W-:Y:S02]  /*164e0*/  SHF.R.S32.HI R11, RZ, 0x1f, R11 ;  /* 0x0000001fff0b7819 */ /* 0x000fe4000001140b */
[----:B------:R-:W-:-:S04]  /*164f0*/  IADD3 R15, R248, 0xa0, RZ ;  /* 0x000000a0f80f7810 */ /* 0x000fc80007ffe0ff */
[----:B------:R-:W-:Y:S02]  /*16500*/  ISETP.GE.AND P2, PT, R15, c[0x0][0x3c8], PT ;  /* 0x0000f2000f007a0c */ /* 0x000fe40003f46270 */
[-C--:B--2---:R-:W-:Y:S02]  /*16510*/  @!P1 LEA R6, P4, R12, R0.reuse, 0x2 ;  /* 0x000000000c069211 */ /* 0x084fe400078810ff */
[----:B---3--:R-:W-:-:S11]  /*16520*/  @!P0 LEA R2, P6, R5, R0, 0x2 ;  /* 0x0000000005028211 */ /* 0x008fd600078c10ff */
[----:B------:R-:W-:Y:S02]  /*16530*/  P2R R3, PR, RZ, 0x10 ;  /* 0x00000010ff037803 */ /* 0x000fe40000000000 */
[----:B------:R-:W-:Y:S02]  /*16540*/  ISETP.GE.AND P4, PT, R10, c[0x0][0x3c8], PT ;  /* 0x0000f2000a007a0c */ /* 0x000fe40003f86270 */
[----:B------:R-:W-:Y:S02]  /*16550*/  ISETP.NE.AND P3, PT, R3, RZ, PT ;  /* 0x000000ff0300720c */ /* 0x000fe40003f65270 */
[-C--:B------:R-:W-:Y:S02]  /*16560*/  @!P0 LEA.HI.X R3, R5, R4.reuse, R11, 0x2, P6 ;  /* 0x0000000405038211 */ /* 0x080fe400030f140b */
[----:B------:R-:W-:Y:S02]  /*16570*/  @!P1 LEA.HI.X R7, R12, R4, R13, 0x2, P3 ;  /* 0x000000040c079211 */ /* 0x000fe400018f140d */
[----:B------:R-:W-:-:S02]  /*16580*/  IADD3 R12, R248, 0x98, RZ ;  /* 0x00000098f80c7810 */ /* 0x000fc40007ffe0ff */
[----:B------:R-:W-:Y:S01]  /*16590*/  IADD3 R11, R248, 0x90, RZ ;  /* 0x00000090f80b7810 */ /* 0x000fe20007ffe0ff */
[----:B------:R1:W-:Y:S01]  /*165a0*/  @!P1 ST.E.64 [R6.64], R62 ;  /* 0x0000003e06009985 */ /* 0x0003e2000c101b0a */
[----:B------:R-:W-:Y:S02]  /*165b0*/  ISETP.GE.AND P3, PT, R12, c[0x0][0x3c8], PT ;  /* 0x0000f2000c007a0c */ /* 0x000fe40003f66270 */
[----:B------:R-:W-:Y:S01]  /*165c0*/  SHF.R.S32.HI R11, RZ, 0x1f, R11 ;  /* 0x0000001fff0b7819 */ /* 0x000fe2000001140b */
[----:B------:R2:W-:Y:S01]  /*165d0*/  @!P0 ST.E.64 [R2.64], R46 ;  /* 0x0000002e02008985 */ /* 0x0005e2000c101b0a */
[C---:B------:R-:W-:Y:S02]  /*165e0*/  IADD3 R13, R248.reuse, 0xa8, RZ ;  /* 0x000000a8f80d7810 */ /* 0x040fe40007ffe0ff */
[----:B------:R-:W-:Y:S02]  /*165f0*/  IADD3 R5, R248, 0xb0, RZ ;  /* 0x000000b0f8057810 */ /* 0x000fe40007ffe0ff */
[----:B------:R-:W-:-:S02]  /*16600*/  ISETP.GE.AND P1, PT, R13, c[0x0][0x3c8], PT ;  /* 0x0000f2000d007a0c */ /* 0x000fc40003f26270 */
[----:B-1----:R-:W-:-:S04]  /*16610*/  @!P5 LEA R6, P0, R14, R0, 0x2 ;  /* 0x000000000e06d211 */ /* 0x002fc800078010ff */
[----:B------:R-:W-:Y:S02]  /*16620*/  @!P5 LEA.HI.X R7, R14, R4, R16, 0x2, P0 ;  /* 0x000000040e07d211 */ /* 0x000fe400000f1410 */
[----:B--2---:R-:W-:Y:S02]  /*16630*/  @!P4 LEA R2, P6, R10, R0, 0x2 ;  /* 0x000000000a02c211 */ /* 0x004fe400078c10ff */
[----:B------:R-:W-:Y:S01]  /*16640*/  IADD3 R14, R248, 0x98, RZ ;  /* 0x00000098f80e7810 */ /* 0x000fe20007ffe0ff */
[----:B------:R-:W-:Y:S01]  /*16650*/  @!P5 ST.E.64 [R6.64], R66 ;  /* 0x000000420600d985 */ /* 0x000fe2000c101b0a */
[----:B------:R-:W-:Y:S02]  /*16660*/  @!P4 LEA.HI.X R3, R10, R4, R11, 0x2, P6 ;  /* 0x000000040a03c211 */ /* 0x000fe400030f140b */
[----:B------:R-:W-:Y:S02]  /*16670*/  @!P3 LEA R10, P5, R12, R0, 0x2 ;  /* 0x000000000c0ab211 */ /* 0x000fe400078a10ff */
[----:B------:R-:W-:Y:S01]  /*16680*/  ISETP.GE.AND P0, PT, R5, c[0x0][0x3c8], PT ;  /* 0x0000f20005007a0c */ /* 0x000fe20003f06270 */
[----:B------:R1:W-:Y:S01]  /*16690*/  @!P4 ST.E.64 [R2.64], R70 ;  /* 0x000000460200c985 */ /* 0x0003e2000c101b0a */
[----:B------:R-:W-:-:S02]  /*166a0*/  SHF.R.S32.HI R14, RZ, 0x1f, R14 ;  /* 0x0000001fff0e7819 */ /* 0x000fc4000001140e */
[----:B------:R-:W-:Y:S02]  /*166b0*/  IADD3 R16, R248, 0xa0, RZ ;  /* 0x000000a0f8107810 */ /* 0x000fe40007ffe0ff */
[----:B------:R-:W-:Y:S02]  /*166c0*/  @!P2 LEA R8, P6, R15, R0, 0x2 ;  /* 0x000000000f08a211 */ /* 0x000fe400078c10ff */
[----:B------:R-:W-:-:S04]  /*166d0*/  SHF.R.S32.HI R16, RZ, 0x1f, R16 ;  /* 0x0000001fff107819 */ /* 0x000fc80000011410 */
[----:B------:R-:W-:Y:S02]  /*166e0*/  @!P2 LEA.HI.X R9, R15, R4, R16, 0x2, P6 ;  /* 0x000000040f09a211 */ /* 0x000fe400030f1410 */
[----:B-1----:R-:W-:Y:S02]  /*166f0*/  P2R R2, PR, RZ, 0x20 ;  /* 0x00000020ff027803 */ /* 0x002fe40000000000 */
[----:B------:R-:W-:Y:S02]  /*16700*/  @!P1 LEA R6, P5, R13, R0, 0x2 ;  /* 0x000000000d069211 */ /* 0x000fe400078a10ff */
[----:B------:R-:W-:-:S04]  /*16710*/  ISETP.NE.AND P4, PT, R2, RZ, PT ;  /* 0x000000ff0200720c */ /* 0x000fc80003f85270 */
[----:B------:R-:W-:Y:S02]  /*16720*/  @!P3 LEA.HI.X R11, R12, R4, R14, 0x2, P4 ;  /* 0x000000040c0bb211 */ /* 0x000fe400020f140e */
[C---:B------:R-:W-:Y:S02]  /*16730*/  IADD3 R14, R248.reuse, 0xa8, RZ ;  /* 0x000000a8f80e7810 */ /* 0x040fe40007ffe0ff */
[----:B------:R-:W-:Y:S01]  /*16740*/  IADD3 R12, R248, 0xb0, RZ ;  /* 0x000000b0f80c7810 */ /* 0x000fe20007ffe0ff */
[----:B------:R1:W-:Y:S01]  /*16750*/  @!P3 ST.E.64 [R10.64], R82 ;  /* 0x000000520a00b985 */ /* 0x0003e2000c101b0a */
[----:B------:R-:W-:Y:S02]  /*16760*/  SHF.R.S32.HI R14, RZ, 0x1f, R14 ;  /* 0x0000001fff0e7819 */ /* 0x000fe4000001140e */
[----:B------:R-:W-:Y:S01]  /*16770*/  SHF.R.S32.HI R12, RZ, 0x1f, R12 ;  /* 0x0000001fff0c7819 */ /* 0x000fe2000001140c */
[----:B------:R1:W-:Y:S01]  /*16780*/  @!P2 ST.E.64 [R8.64], R78 ;  /* 0x0000004e0800a985 */ /* 0x0003e2000c101b0a */
[----:B------:R-:W-:-:S02]  /*16790*/  @!P0 LEA R2, P4, R5, R0, 0x2 ;  /* 0x0000000005028211 */ /* 0x000fc400078810ff */
[-C--:B------:R-:W-:Y:S02]  /*167a0*/  @!P1 LEA.HI.X R7, R13, R4.reuse, R14, 0x2, P5 ;  /* 0x000000040d079211 */ /* 0x080fe400028f140e */
[----:B------:R-:W-:Y:S02]  /*167b0*/  @!P0 LEA.HI.X R3, R5, R4, R12, 0x2, P4 ;  /* 0x0000000405038211 */ /* 0x000fe400020f140c */
[----:B------:R-:W-:Y:S01]  /*167c0*/  IADD3 R5, R248, 0xb8, RZ ;  /* 0x000000b8f8057810 */ /* 0x000fe20007ffe0ff */
[----:B------:R1:W-:Y:S04]  /*167d0*/  @!P1 ST.E.64 [R6.64], R74 ;  /* 0x0000004a06009985 */ /* 0x0003e8000c101b0a */
[----:B------:R1:W-:Y:S01]  /*167e0*/  @!P0 ST.E.64 [R2.64], R58 ;  /* 0x0000003a02008985 */ /* 0x0003e2000c101b0a */
[----:B------:R-:W-:-:S13]  /*167f0*/  ISETP.GE.AND P0, PT, R5, c[0x0][0x3c8], PT ;  /* 0x0000f20005007a0c */ /* 0x000fda0003f06270 */
[----:B------:R-:W-:Y:S05]  /*16800*/  @P0 BRA `(.L_x_296) ;  /* 0x00000c4000000947 */ /* 0x000fea0003800000 */
[----:B------:R-:W-:Y:S02]  /*16810*/  IADD3 R12, R248, 0xb8, RZ ;  /* 0x000000b8f80c7810 */ /* 0x000fe40007ffe0ff */
[----:B-1----:R-:W-:Y:S02]  /*16820*/  LEA R2, P0, R5, R0, 0x2 ;  /* 0x0000000005027211 */ /* 0x002fe400078010ff */
[----:B------:R-:W-:-:S04]  /*16830*/  SHF.R.S32.HI R12, RZ, 0x1f, R12 ;  /* 0x0000001fff0c7819 */ /* 0x000fc8000001140c */
[----:B------:R-:W-:-:S05]  /*16840*/  LEA.HI.X R3, R5, R4, R12, 0x2, P0 ;  /* 0x0000000405037211 */ /* 0x000fca00000f140c */
[----:B------:R1:W-:Y:S01]  /*16850*/  ST.E.64 [R2.64], R50 ;  /* 0x0000003202007985 */ /* 0x0003e2000c101b0a */
[----:B------:R-:W-:Y:S05]  /*16860*/  BRA `(.L_x_296) ;  /* 0x00000be000007947 */ /* 0x000fea0003800000 */
.L_x_281:
        /* <DEDUP_REMOVED lines=10> */
[----:B------:R-:W-:-:S05]  /*16910*/  @P2 IADD3.X R5, R242, c[0x0][0x50c], RZ, P0, !PT ;  /* 0x00014300f2052a10 */ /* 0x000fca00007fe4ff */
[----:B------:R2:W5:Y:S01]  /*16920*/  @P2 LDG.E R19, [R4.64] ;  /* 0x0000000a04132981 */ /* 0x000562000c1e1900 */
[----:B------:R-:W-:-:S04]  /*16930*/  ISETP.NE.AND P0, PT, R245, RZ, PT ;  /* 0x000000fff500720c */ /* 0x000fc80003f05270 */
[----:B------:R-:W-:Y:S01]  /*16940*/  SEL R18, R245, c[0x0][0x3d4], P0 ;  /* 0x0000f500f5127a07 */ /* 0x000fe20000000000 */
[----:B------:R-:W-:Y:S05]  /*16950*/  @P2 BRA `(.L_x_302) ;  /* 0x0000004000002947 */ /* 0x000fea0003800000 */
[----:B------:R-:W-:Y:S05]  /*16960*/  @!P3 BRA `(.L_x_302) ;  /* 0x000000300000b947 */ /* 0x000fea0003800000 */
[----:B--2---:R2:W3:Y:S04]  /*16970*/  LDG.E R4, [R2.64] ;  /* 0x0000000a02047981 */ /* 0x0044e8000c1e1900 */
[----:B--2---:R-:W3:Y:S02]  /*16980*/  LDG.E R2, [R2.64+0x4] ;  /* 0x0000040a02027981 */ /* 0x004ee4000c1e1900 */
[----:B---3-5:R-:W-:Y:S02]  /*16990*/  IADD3 R19, -R4, R2, RZ ;  /* 0x0000000204137210 */ /* 0x028fe40007ffe1ff */
.L_x_302:
[----:B--2---:R-:W2:Y:S01]  /*169a0*/  S2R R5, SR_TID.X ;  /* 0x0000000000057919 */ /* 0x004ea20000002100 */
        /* <DEDUP_REMOVED lines=30> */
[-C--:B-----5:R-:W-:Y:S01]  /*16b90*/  IMAD R10, R17, R5.reuse, RZ ;  /* 0x00000005110a7224 */ /* 0x0a0fe200078e02ff */
[----:B------:R-:W-:Y:S02]  /*16ba0*/  @P0 SHF.R.U32.HI R2, RZ, c[0x0][0x4f0], R20 ;  /* 0x00013c00ff020a19 */ /* 0x000fe40000011614 */
[----:B------:R-:W-:Y:S01]  /*16bb0*/  IADD3 R20, P1, P0, R6, R8, R0 ;  /* 0x0000000806147210 */ /* 0x000fe2000783e000 */
[----:B------:R-:W-:Y:S01]  /*16bc0*/  IMAD.WIDE.U32 R8, R16, R5, RZ ;  /* 0x0000000510087225 */ /* 0x000fe200078e00ff */
[--C-:B------:R-:W-:Y:S02]  /*16bd0*/  SHF.R.S32.HI R5, RZ, 0x1f, R2.reuse ;  /* 0x0000001fff057819 */ /* 0x100fe40000011402 */
[----:B------:R-:W-:Y:S01]  /*16be0*/  IADD3.X R11, R7, R11, R15, P1, P0 ;  /* 0x0000000b070b7210 */ /* 0x000fe20000fe040f */
[----:B------:R-:W-:Y:S01]  /*16bf0*/  IMAD.MOV R6, RZ, RZ, -R2 ;  /* 0x000000ffff067224 */ /* 0x000fe200078e0a02 */
[----:B------:R-:W-:Y:S01]  /*16c00*/  IADD3 R9, R9, R10, RZ ;  /* 0x0000000a09097210 */ /* 0x000fe20007ffe0ff */
[----:B------:R-:W-:Y:S01]  /*16c10*/  IMAD.MOV.U32 R10, RZ, RZ, c[0x0][0x4a8] ;  /* 0x00012a00ff0a7624 */ /* 0x000fe200078e00ff */
[----:B------:R-:W-:Y:S01]  /*16c20*/  IADD3 R8, P1, P0, R2, R20, R8 ;  /* 0x0000001402087210 */ /* 0x000fe2000783e008 */
[----:B------:R-:W-:-:S03]  /*16c30*/  IMAD R6, R6, c[0x0][0x4e8], R14 ;  /* 0x00013a0006067a24 */ /* 0x000fc600078e020e */
[----:B------:R-:W-:Y:S01]  /*16c40*/  IADD3.X R9, R5, R11, R9, P1, P0 ;  /* 0x0000000b05097210 */ /* 0x000fe20000fe0409 */
[----:B-1----:R-:W-:Y:S01]  /*16c50*/  IMAD R2, R13, R6, RZ ;  /* 0x000000060d027224 */ /* 0x002fe200078e02ff */
[----:B------:R-:W-:Y:S02]  /*16c60*/  SHF.R.S32.HI R7, RZ, 0x1f, R6 ;  /* 0x0000001fff077819 */ /* 0x000fe40000011406 */
[----:B------:R-:W-:-:S03]  /*16c70*/  MOV R5, c[0x0][0x4ac] ;  /* 0x00012b0000057a02 */ /* 0x000fc60000000f00 */
[C---:B------:R-:W-:Y:S01]  /*16c80*/  IMAD R2, R12.reuse, R7, R2 ;  /* 0x000000070c027224 */ /* 0x040fe200078e0202 */
[----:B------:R-:W-:Y:S01]  /*16c90*/  SEL R5, R5, c[0x0][0x454], P2 ;  /* 0x0001150005057a07 */ /* 0x000fe20001000000 */
[----:B------:R-:W-:Y:S01]  /*16ca0*/  IMAD.WIDE.U32 R6, R12, R6, R8 ;  /* 0x000000060c067225 */ /* 0x000fe200078e0008 */
[----:B------:R-:W-:-:S03]  /*16cb0*/  SEL R8, R10, c[0x0][0x450], P2 ;  /* 0x000114000a087a07 */ /* 0x000fc60001000000 */
[----:B------:R-:W-:Y:S01]  /*16cc0*/  IMAD.IADD R2, R7, 0x1, R2 ;  /* 0x0000000107027824 */ /* 0x000fe200078e0202 */
[----:B------:R-:W-:-:S04]  /*16cd0*/  LEA R8, P0, R6, R8, 0x2 ;  /* 0x0000000806087211 */ /* 0x000fc800078010ff */
[----:B------:R-:W-:Y:S02]  /*16ce0*/  LEA.HI.X R9, R6, R5, R2, 0x2, P0 ;  /* 0x0000000506097211 */ /* 0x000fe400000f1402 */
[----:B------:R-:W-:-:S05]  /*16cf0*/  MOV R2, 0xff800000 ;  /* 0xff80000000027802 */ /* 0x000fca0000000f00 */
[----:B------:R1:W-:Y:S02]  /*16d00*/  STG.E [R8.64], R2 ;  /* 0x0000000208007986 */ /* 0x0003e4000c10190a */
.L_x_304:
[----:B------:R-:W-:Y:S05]  /*16d10*/  BSYNC B0 ;  /* 0x0000000000007941 */ /* 0x000fea0003800000 */
.L_x_303:
[----:B------:R-:W-:-:S13]  /*16d20*/  ISETP.GT.AND P0, PT, R18, 0x1, PT ;  /* 0x000000011200780c */ /* 0x000fda0003f04270 */
[----:B------:R-:W-:Y:S05]  /*16d30*/  @P0 BRA `(.L_x_296) ;  /* 0x0000071000000947 */ /* 0x000fea0003800000 */
[----:B------:R-:W-:Y:S01]  /*16d40*/  MOV R5, c[0x0][0x4e8] ;  /* 0x00013a0000057a02 */ /* 0x000fe20000000f00 */
[----:B-1----:R-:W-:Y:S01]  /*16d50*/  IMAD R2, R15, c[0x0][0x3a0], RZ ;  /* 0x0000e8000f027a24 */ /* 0x002fe200078e02ff */
[----:B------:R-:W-:Y:S01]  /*16d60*/  LEA R11, R237, R247, 0x7 ;  /* 0x000000f7ed0b7211 */ /* 0x000fe200078e38ff */
[----:B------:R-:W-:Y:S01]  /*16d70*/  IMAD.WIDE.U32 R6, R0, c[0x0][0x3a0], RZ ;  /* 0x0000e80000067a25 */ /* 0x000fe200078e00ff */
[----:B------:R-:W-:-:S03]  /*16d80*/  ISETP.NE.AND P0, PT, R5, 0x1, PT ;  /* 0x000000010500780c */ /* 0x000fc60003f05270 */
[----:B------:R-:W-:Y:S01]  /*16d90*/  IMAD R0, R0, c[0x0][0x3a4], R2 ;  /* 0x0000e90000007a24 */ /* 0x000fe200078e0202 */
[----:B------:R-:W-:Y:S01]  /*16da0*/  LEA R2, R237, R213, 0x7 ;  /* 0x000000d5ed027211 */ /* 0x000fe200078e38ff */
[----:B------:R-:W-:-:S03]  /*16db0*/  IMAD R8, R21, c[0x0][0x3f0], RZ ;  /* 0x0000fc0015087a24 */ /* 0x000fc600078e02ff */
[----:B------:R-:W-:Y:S01]  /*16dc0*/  IADD3 R7, R7, R0, RZ ;  /* 0x0000000007077210 */ /* 0x000fe20007ffe0ff */
[----:B------:R-:W-:Y:S01]  /*16dd0*/  IMAD R9, R3, c[0x0][0x3f4], R8 ;  /* 0x0000fd0003097a24 */ /* 0x000fe200078e0208 */
[----:B------:R-:W-:-:S03]  /*16de0*/  MOV R0, R2 ;  /* 0x0000000200007202 */ /* 0x000fc60000000f00 */
[----:B------:R-:W-:-:S04]  /*16df0*/  @P0 IMAD.HI.U32 R5, R2, c[0x0][0x4ec], RZ ;  /* 0x00013b0002050a27 */ /* 0x000fc800078e00ff */
[----:B------:R-:W-:Y:S01]  /*16e00*/  IMAD.WIDE.U32 R6, R4, c[0x0][0x3e8], R6 ;  /* 0x0000fa0004067a25 */ /* 0x000fe200078e0006 */
[----:B------:R-:W-:-:S03]  /*16e10*/  @P0 SHF.R.U32.HI R0, RZ, c[0x0][0x4f0], R5 ;  /* 0x00013c00ff000a19 */ /* 0x000fc60000011605 */
[----:B------:R-:W-:Y:S01]  /*16e20*/  IMAD R5, R4, c[0x0][0x3ec], R7 ;  /* 0x0000fb0004057a24 */ /* 0x000fe200078e0207 */
[----:B------:R-:W-:Y:S02]  /*16e30*/  MOV R4, R6 ;  /* 0x0000000600047202 */ /* 0x000fe40000000f00 */
[----:B------:R-:W-:-:S03]  /*16e40*/  SHF.R.S32.HI R8, RZ, 0x1f, R0 ;  /* 0x0000001fff087819 */ /* 0x000fc60000011400 */
[----:B------:R-:W-:Y:S01]  /*16e50*/  IMAD.WIDE.U32 R6, R3, c[0x0][0x3f0], R4 ;  /* 0x0000fc0003067a25 */ /* 0x000fe200078e0004 */
[----:B------:R-:W-:-:S03]  /*16e60*/  IADD3 R4, -R0, RZ, RZ ;  /* 0x000000ff00047210 */ /* 0x000fc60007ffe1ff */
[----:B------:R-:W-:Y:S01]  /*16e70*/  IMAD R5, R8, c[0x0][0x3e0], RZ ;  /* 0x0000f80008057a24 */ /* 0x000fe200078e02ff */
[----:B------:R-:W-:Y:S01]  /*16e80*/  IADD3 R3, R7, R9, RZ ;  /* 0x0000000907037210 */ /* 0x000fe20007ffe0ff */
[----:B------:R-:W-:Y:S01]  /*16e90*/  IMAD R4, R4, c[0x0][0x4e8], R2 ;  /* 0x00013a0004047a24 */ /* 0x000fe200078e0202 */
[----:B------:R-:W-:Y:S01]  /*16ea0*/  MOV R2, R6 ;  /* 0x0000000600027202 */ /* 0x000fe20000000f00 */
[----:B------:R-:W-:-:S04]  /*16eb0*/  IMAD R5, R0, c[0x0][0x3e4], R5 ;  /* 0x0000f90000057a24 */ /* 0x000fc800078e0205 */
        /* <DEDUP_REMOVED lines=11> */
.L_x_364:
[----:B------:R-:W-:Y:S05]  /*16f70*/  BRA.DIV ~URZ, `(.L_x_306) ;  /* 0x000025327f007947 */ /* 0x000fea000b800000 */
[----:B------:R3:W4:Y:S02]  /*16f80*/  SHFL.IDX PT, R0, R12, RZ, 0x181f ;  /* 0x00181fff0c007589 */ /* 0x00072400000e0000 */
.L_x_365:
[----:B------:R-:W-:Y:S01]  /*16f90*/  IMAD R10, R19, c[0x0][0x4e8], RZ ;  /* 0x00013a00130a7a24 */ /* 0x000fe200078e02ff */
[----:B------:R-:W-:Y:S04]  /*16fa0*/  BSSY B0, `(.L_x_307) ;  /* 0x000000f000007945 */ /* 0x000fe80003800000 */
        /* <DEDUP_REMOVED lines=14> */
.L_x_308:
[----:B------:R-:W-:Y:S05]  /*17090*/  BSYNC B0 ;  /* 0x0000000000007941 */ /* 0x000fea0003800000 */
.L_x_307:
[----:B------:R-:W-:Y:S05]  /*170a0*/  BRA.DIV ~URZ, `(.L_x_309) ;  /* 0x000024627f007947 */ /* 0x000fea000b800000 */
[----:B--2---:R2:W1:Y:S04]  /*170b0*/  SHFL.IDX PT, R4, R5, 0x1, 0x181f ;  /* 0x00381f0005047f89 */ /* 0x00446800000e0000 */
[----:B----4-:R2:W4:Y:S02]  /*170c0*/  SHFL.IDX PT, R0, R12, 0x1, 0x181f ;  /* 0x00381f000c007f89 */ /* 0x01052400000e0000 */
.L_x_366:
        /* <DEDUP_REMOVED lines=16> */
.L_x_311:
[----:B------:R-:W-:Y:S05]  /*171d0*/  BSYNC B0 ;  /* 0x0000000000007941 */ /* 0x000fea0003800000 */
.L_x_310:
[----:B------:R-:W-:Y:S05]  /*171e0*/  BRA.DIV ~URZ, `(.L_x_312) ;  /* 0x000023e27f007947 */ /* 0x000fea000b800000 */
[----:B-1----:R1:W2:Y:S02]  /*171f0*/  SHFL.IDX PT, R4, R5, 0x2, 0x181f ;  /* 0x00581f0005047f89 */ /* 0x0022a400000e0000 */
.L_x_367:
[----:B------:R-:W-:Y:S05]  /*17200*/  BRA.DIV ~URZ, `(.L_x_313) ;  /* 0x000024327f007947 */ /* 0x000fea000b800000 */
[----:B----4-:R4:W1:Y:S02]  /*17210*/  SHFL.IDX PT, R0, R12, 0x2, 0x181f ;  /* 0x00581f000c007f89 */ /* 0x01086400000e0000 */
.L_x_368:
[----:B------:R-:W-:Y:S01]  /*17220*/  IADD3 R2, R11, 0x40, RZ ;  /* 0x000000400b027810 */ /* 0x000fe20007ffe0ff */
[----:B------:R-:W-:Y:S03]  /*17230*/  BSSY B0, `(.L_x_314) ;  /* 0x000000f000007945 */ /* 0x000fe60003800000 */
[----:B------:R-:W-:-:S13]  /*17240*/  ISETP.GE.AND P0, PT, R2, R10, PT ;  /* 0x0000000a0200720c */ /* 0x000fda0003f06270 */
[----:B------:R-:W-:Y:S05]  /*17250*/  @P0 BRA `(.L_x_315) ;  /* 0x000000c000000947 */ /* 0x000fea0003800000 */
[----:B------:R-:W-:Y:S02]  /*17260*/  ISETP.GE.AND P2, PT, R210, c[0x0][0x3c8], PT ;  /* 0x0000f200d2007a0c */ /* 0x000fe40003f46270 */
[----:B------:R-:W-:Y:S02]  /*17270*/  ISETP.GE.AND P1, PT, R208, c[0x0][0x3c8], PT ;  /* 0x0000f200d0007a0c */ /* 0x000fe40003f26270 */
[----:B------:R-:W-:-:S09]  /*17280*/  ISETP.GE.AND P0, PT, R209, c[0x0][0x3c8], PT ;  /* 0x0000f200d1007a0c */ /* 0x000fd20003f06270 */
        /* <DEDUP_REMOVED lines=9> */
.L_x_315:
[----:B------:R-:W-:Y:S05]  /*17320*/  BSYNC B0 ;  /* 0x0000000000007941 */ /* 0x000fea0003800000 */
.L_x_314:
[----:B------:R-:W-:Y:S05]  /*17330*/  BRA.DIV ~URZ, `(.L_x_316) ;  /* 0x000023627f007947 */ /* 0x000fea000b800000 */
[----:B--2---:R2:W3:Y:S04]  /*17340*/  SHFL.IDX PT, R4, R5, 0x3, 0x181f ;  /* 0x00781f0005047f89 */ /* 0x0044e800000e0000 */
[----:B-1----:R2:W1:Y:S02]  /*17350*/  SHFL.IDX PT, R0, R12, 0x3, 0x181f ;  /* 0x00781f000c007f89 */ /* 0x00246400000e0000 */
.L_x_369:
[----:B------:R-:W-:-:S04]  /*17360*/  IADD3 R11, R11, 0x60, RZ ;  /* 0x000000600b0b7810 */ /* 0x000fc80007ffe0ff */
        /* <DEDUP_REMOVED lines=8> */
[-C--:B---3--:R-:W-:Y:S02]  /*173f0*/  @!P2 LEA.HI.X R9, R210, R4.reuse, R211, 0x1, P5 ;  /* 0x00000004d209a211 */ /* 0x088fe400028f0cd3 */
[-C--:B------:R-:W-:Y:S02]  /*17400*/  @!P1 LEA.HI.X R7, R208, R4.reuse, R225, 0x1, P4 ;  /* 0x00000004d0079211 */ /* 0x080fe400020f0ce1 */
[----:B------:R-:W-:Y:S01]  /*17410*/  @!P0 LEA.HI.X R3, R209, R4, R224, 0x1, P3 ;  /* 0x00000004d1038211 */ /* 0x000fe200018f0ce0 */
[----:B------:R1:W-:Y:S04]  /*17420*/  @!P2 ST.E.128 [R8.64], RZ ;  /* 0x000000ff0800a985 */ /* 0x0003e8000c101d0a */
[----:B------:R1:W-:Y:S04]  /*17430*/  @!P1 ST.E.128 [R6.64], RZ ;  /* 0x000000ff06009985 */ /* 0x0003e8000c101d0a */
[----:B------:R1:W-:Y:S02]  /*17440*/  @!P0 ST.E.128 [R2.64], RZ ;  /* 0x000000ff02008985 */ /* 0x0003e4000c101d0a */
.L_x_296:
[----:B------:R-:W-:Y:S05]  /*17450*/  BSYNC B1 ;  /* 0x0000000000017941 */ /* 0x000fea0003800000 */
.L_x_280:
[----:B------:R-:W-:-:S13]  /*17460*/  ISETP.NE.AND P0, PT, RZ, UR9, PT ;  /* 0x00000009ff007c0c */ /* 0x000fda000bf05270 */
[----:B------:R-:W-:Y:S01]  /*17470*/  @P0 WARPSYNC 0xffffffff ;  /* 0xffffffff00000948 */ /* 0x000fe20003800000 */
[----:B------:R-:W-:Y:S06]  /*17480*/  @P0 BAR.SYNC.DEFER_BLOCKING 0x5, 0x100 ;  /* 0x0144000000000b1d */ /* 0x000fec0000010000 */
[----:B------:R-:W4:Y:S04]  /*17490*/  @P0 LDS.128 R236, [0x18100] ;  /* 0x01810000ffec0984 */ /* 0x000f280000000c00 */
[----:B------:R-:W-:Y:S06]  /*174a0*/  @P0 BAR.ARV 0x4, 0x100 ;  /* 0x0104000000000b1d */ /* 0x000fec0000002000 */
[----:B------:R-:W-:Y:S05]  /*174b0*/  @P0 BRA `(.L_x_317) ;  /* 0x00000ae000000947 */ /* 0x000fea0003800000 */
[----:B-12---:R-:W1:Y:S01]  /*174c0*/  S2R R0, SR_TID.X ;  /* 0x0000000000007919 */ /* 0x006e620000002100 */
[----:B------:R-:W-:Y:S01]  /*174d0*/  IMAD.MOV.U32 R8, RZ, RZ, RZ ;  /* 0x000000ffff087224 */ /* 0x000fe200078e00ff */
[----:B-1----:R-:W-:-:S04]  /*174e0*/  LOP3.LUT R14, R0, 0x1f, RZ, 0xc0, !PT ;  /* 0x0000001f000e7812 */ /* 0x002fc800078ec0ff */
[----:B------:R-:W-:Y:S01]  /*174f0*/  ISETP.NE.AND P6, PT, R14, 0x1f, PT ;  /* 0x0000001f0e00780c */ /* 0x000fe20003fc5270 */
[----:B------:R-:W-:Y:S10]  /*17500*/  BRA.DIV ~URZ, `(.L_x_318) ;  /* 0x000022527f007947 */ /* 0x000ff4000b800000 */
[----:B------:R1:W2:Y:S02]  /*17510*/  SHFL.IDX PT, R9, R86, RZ, 0x1f ;  /* 0x00001fff56097589 */ /* 0x0002a400000e0000 */
.L_x_370:
[----:B------:R-:W-:Y:S05]  /*17520*/  BRA.DIV ~URZ, `(.L_x_319) ;  /* 0x000022a27f007947 */ /* 0x000fea000b800000 */
[----:B---3--:R3:W1:Y:S02]  /*17530*/  SHFL.IDX PT, R6, R86, 0x1, 0x1f ;  /* 0x00201f0056067f89 */ /* 0x00866400000e0000 */
.L_x_371:
[----:B----4-:R-:W-:Y:S02]  /*17540*/  IMAD.IADD R0, R239, 0x1, R14 ;  /* 0x00000001ef007824 */ /* 0x010fe400078e020e */
[----:B------:R-:W-:-:S03]  /*17550*/  IMAD.MOV.U32 R7, RZ, RZ, RZ ;  /* 0x000000ffff077224 */ /* 0x000fc600078e00ff */
[----:B------:R-:W-:-:S13]  /*17560*/  ISETP.GE.OR P0, PT, R0, c[0x0][0x53c], !P6 ;  /* 0x00014f0000007a0c */ /* 0x000fda0007706670 */
[----:B------:R-:W-:Y:S01]  /*17570*/  @!P0 MOV R2, 0x4 ;  /* 0x0000000400028802 */ /* 0x000fe20000000f00 */
[----:B------:R-:W-:-:S04]  /*17580*/  @!P0 IMAD.MOV.U32 R4, RZ, RZ, 0x4 ;  /* 0x00000004ff048424 */ /* 0x000fc800078e00ff */
[----:B------:R-:W-:-:S04]  /*17590*/  @!P0 IMAD.WIDE R4, R0, R4, c[0x0][0x580] ;  /* 0x0001600000048625 */ /* 0x000fc800078e0204 */
[----:B------:R-:W-:Y:S01]  /*175a0*/  @!P0 IMAD.WIDE R2, R0, R2, c[0x0][0x578] ;  /* 0x00015e0000028625 */ /* 0x000fe200078e0202 */
[----:B------:R-:W4:Y:S04]  /*175b0*/  @!P0 LDG.E R7, [R4.64] ;  /* 0x0000000a04078981 */ /* 0x000f28000c1e1900 */
[----:B------:R-:W4:Y:S01]  /*175c0*/  @!P0 LDG.E R8, [R2.64] ;  /* 0x0000000a02088981 */ /* 0x000f22000c1e1900 */
[C---:B------:R-:W-:Y:S02]  /*175d0*/  ISETP.GE.U32.AND P4, PT, R14.reuse, 0x10, PT ;  /* 0x000000100e00780c */ /* 0x040fe40003f86070 */
[C---:B------:R-:W-:Y:S02]  /*175e0*/  ISETP.GE.U32.AND P3, PT, R14.reuse, 0x8, PT ;  /* 0x000000080e00780c */ /* 0x040fe40003f66070 */
[----:B------:R-:W-:-:S02]  /*175f0*/  ISETP.GE.U32.AND P2, PT, R14, 0x4, PT ;  /* 0x000000040e00780c */ /* 0x000fc40003f46070 */
[C---:B------:R-:W-:Y:S02]  /*17600*/  ISETP.GE.U32.AND P1, PT, R14.reuse, 0x2, PT ;  /* 0x000000020e00780c */ /* 0x040fe40003f26070 */
[----:B------:R-:W-:Y:S02]  /*17610*/  ISETP.NE.AND P5, PT, R14, RZ, PT ;  /* 0x000000ff0e00720c */ /* 0x000fe40003fa5270 */
[----:B------:R-:W-:Y:S01]  /*17620*/  MOV R13, RZ ;  /* 0x000000ff000d7202 */ /* 0x000fe20000000f00 */
[----:B----4-:R-:W-:Y:S01]  /*17630*/  IMAD R0, R8, R7, RZ ;  /* 0x0000000708007224 */ /* 0x010fe200078e02ff */
[----:B------:R-:W-:Y:S07]  /*17640*/  BRA.DIV ~URZ, `(.L_x_320) ;  /* 0x000021f27f007947 */ /* 0x000fee000b800000 */
[----:B------:R4:W3:Y:S02]  /*17650*/  SHFL.UP PT, R4, R0, 0x1, RZ ;  /* 0x0420000000047989 */ /* 0x0008e400000e00ff */
.L_x_372:
[----:B---3--:R-:W-:-:S04]  /*17660*/  SEL R4, R4, RZ, P5 ;  /* 0x000000ff04047207 */ /* 0x008fc80002800000 */
[----:B----4-:R-:W-:Y:S01]  /*17670*/  IADD3 R0, R0, R4, RZ ;  /* 0x0000000400007210 */ /* 0x010fe20007ffe0ff */
[----:B------:R-:W-:Y:S05]  /*17680*/  BRA.DIV ~URZ, `(.L_x_321) ;  /* 0x000021f27f007947 */ /* 0x000fea000b800000 */
        /* <DEDUP_REMOVED lines=12> */
[----:B------:R3:W4:Y:S02]  /*17750*/  SHFL.IDX PT, R0, R4, 0x1f, 0x1f ;  /* 0x03e01f0004007f89 */ /* 0x00072400000e0000 */
.L_x_373:
[----:B----4-:R-:W-:Y:S01]  /*17760*/  IMAD R0, R0, c[0x0][0x538], RZ ;  /* 0x00014e0000007a24 */ /* 0x010fe200078e02ff */
[----:B------:R-:W-:Y:S04]  /*17770*/  BSSY B1, `(.L_x_322) ;  /* 0x000007d000017945 */ /* 0x000fe80003800000 */
[----:B-1----:R-:W-:-:S04]  /*17780*/  IADD3 R6, R0, R6, RZ ;  /* 0x0000000600067210 */ /* 0x002fc80007ffe0ff */
[----:B--2---:R-:W-:-:S13]  /*17790*/  ISETP.GT.AND P0, PT, R6, R9, PT ;  /* 0x000000090600720c */ /* 0x004fda0003f04270 */
[----:B------:R-:W-:Y:S05]  /*177a0*/  @P0 BRA `(.L_x_323) ;  /* 0x0000025000000947 */ /* 0x000fea0003800000 */
.L_x_327:
        /* <DEDUP_REMOVED lines=8> */
[----:B---3--:R-:W-:Y:S01]  /*17830*/  @!P0 MOV R4, 0x4 ;  /* 0x0000000400048802 */ /* 0x008fe20000000f00 */
[----:B------:R-:W-:-:S04]  /*17840*/  @!P0 IMAD.MOV.U32 R2, RZ, RZ, 0x4 ;  /* 0x00000004ff028424 */ /* 0x000fc800078e00ff */
[----:B------:R-:W-:-:S04]  /*17850*/  @!P0 IMAD.WIDE R4, R0, R4, c[0x0][0x580] ;  /* 0x0001600000048625 */ /* 0x000fc800078e0204 */
[----:B------:R-:W-:Y:S01]  /*17860*/  @!P0 IMAD.WIDE R2, R0, R2, c[0x0][0x578] ;  /* 0x00015e0000028625 */ /* 0x000fe200078e0202 */
[----:B------:R-:W2:Y:S04]  /*17870*/  @!P0 LDG.E R7, [R4.64] ;  /* 0x0000000a04078981 */ /* 0x000ea8000c1e1900 */
[----:B------:R-:W2:Y:S02]  /*17880*/  @!P0 LDG.E R8, [R2.64] ;  /* 0x0000000a02088981 */ /* 0x000ea4000c1e1900 */
[----:B--2---:R-:W-:Y:S01]  /*17890*/  IMAD R0, R8, R7, RZ ;  /* 0x0000000708007224 */ /* 0x004fe200078e02ff */
[----:B------:R-:W-:Y:S05]  /*178a0*/  BRA.DIV ~URZ, `(.L_x_325) ;  /* 0x000021727f007947 */ /* 0x000fea000b800000 */
[----:B------:R1:W2:Y:S02]  /*178b0*/  SHFL.UP PT, R2, R0, 0x1, RZ ;  /* 0x0420000000027989 */ /* 0x0002a400000e00ff */
.L_x_374:
        /* <DEDUP_REMOVED lines=16> */
.L_x_375:
[----:B--2---:R-:W-:-:S05]  /*179c0*/  IMAD R0, R0, c[0x0][0x538], RZ ;  /* 0x00014e0000007a24 */ /* 0x004fca00078e02ff */
[----:B------:R-:W-:-:S04]  /*179d0*/  IADD3 R6, R0, R6, RZ ;  /* 0x0000000600067210 */ /* 0x000fc80007ffe0ff */
[----:B------:R-:W-:-:S13]  /*179e0*/  ISETP.GT.AND P0, PT, R6, R9, PT ;  /* 0x000000090600720c */ /* 0x000fda0003f04270 */
[----:B-1----:R-:W-:Y:S05]  /*179f0*/  @!P0 BRA `(.L_x_327) ;  /* 0xfffffdb000008947 */ /* 0x002fea000383ffff */
.L_x_323:
[----:B------:R-:W-:-:S05]  /*17a00*/  IADD3 R12, -R0, R6, RZ ;  /* 0x00000006000c7210 */ /* 0x000fca0007ffe1ff */
[----:B------:R-:W-:-:S05]  /*17a10*/  IMAD R0, R4, c[0x0][0x538], R12 ;  /* 0x00014e0004007a24 */ /* 0x000fca00078e020c */
[----:B------:R-:W-:Y:S01]  /*17a20*/  ISETP.GT.AND P0, PT, R0, R9, PT ;  /* 0x000000090000720c */ /* 0x000fe20003f04270 */
[----:B------:R-:W-:-:S12]  /*17a30*/  BRA.DIV ~URZ, `(.L_x_328) ;  /* 0x000021d27f007947 */ /* 0x000fd8000b800000 */
[----:B------:R-:W-:-:S04]  /*17a40*/  VOTE.ANY R10, PT, !P0 ;  /* 0x00000000000a7806 */ /* 0x000fc800040e0100 */
.L_x_376:
[----:B------:R1:W2:Y:S01]  /*17a50*/  POPC R6, R10 ;  /* 0x0000000a00067309 */ /* 0x0002a20000000000 */
[----:B------:R-:W-:Y:S05]  /*17a60*/  BRA.DIV ~URZ, `(.L_x_329) ;  /* 0x000021f27f007947 */ /* 0x000fea000b800000 */
[----:B--2---:R2:W4:Y:S04]  /*17a70*/  SHFL.IDX PT, R7, R7, R6, 0x1f ;  /* 0x00001f0607077589 */ /* 0x00452800000e0000 */
[----:B------:R2:W1:Y:S02]  /*17a80*/  SHFL.IDX PT, R5, R8, R6, 0x1f ;  /* 0x00001f0608057589 */ /* 0x00046400000e0000 */
.L_x_377:
[----:B------:R-:W-:Y:S01]  /*17a90*/  ISETP.NE.AND P0, PT, R10, RZ, PT ;  /* 0x000000ff0a00720c */ /* 0x000fe20003f05270 */
[----:B------:R-:W-:-:S12]  /*17aa0*/  BSSY B0, `(.L_x_330) ;  /* 0x0000005000007945 */ /* 0x000fd80003800000 */
[----:B------:R-:W-:Y:S05]  /*17ab0*/  @!P0 BRA `(.L_x_331) ;  /* 0x0000003000008947 */ /* 0x000fea0003800000 */
[----:B------:R-:W-:Y:S01]  /*17ac0*/  IADD3 R195, R6, -0x1, RZ ;  /* 0xffffffff06c37810 */ /* 0x000fe20007ffe0ff */
[----:B------:R-:W-:Y:S05]  /*17ad0*/  BRA.DIV ~URZ, `(.L_x_332) ;  /* 0x000022527f007947 */ /* 0x000fea000b800000 */
[----:B------:R2:W3:Y:S02]  /*17ae0*/  SHFL.IDX PT, R13, R4, R195, 0x1f ;  /* 0x00001fc3040d7589 */ /* 0x0004e400000e0000 */
.L_x_331:
[----:B------:R-:W-:Y:S05]  /*17af0*/  BSYNC B0 ;  /* 0x0000000000007941 */ /* 0x000fea0003800000 */
.L_x_330:
[----:B----4-:R-:W-:Y:S01]  /*17b00*/  IABS R2, R7 ;  /* 0x0000000700027213 */ /* 0x010fe20000000000 */
[----:B---3--:R-:W-:Y:S01]  /*17b10*/  IMAD R236, R13, c[0x0][0x538], R12 ;  /* 0x00014e000dec7a24 */ /* 0x008fe200078e020c */
[----:B-1----:R-:W-:Y:S01]  /*17b20*/  IABS R3, R5 ;  /* 0x0000000500037213 */ /* 0x002fe20000000000 */
[----:B------:R-:W-:Y:S01]  /*17b30*/  IMAD.IADD R239, R6, 0x1, R239 ;  /* 0x0000000106ef7824 */ /* 0x000fe200078e02ef */
[----:B------:R-:W1:Y:S01]  /*17b40*/  I2F.RP R10, R2 ;  /* 0x00000002000a7306 */ /* 0x000e620000209400 */
[----:B------:R-:W-:-:S05]  /*17b50*/  IMAD.IADD R12, R9, 0x1, -R236 ;  /* 0x00000001090c7824 */ /* 0x000fca00078e0aec */
[----:B--2---:R-:W-:Y:S02]  /*17b60*/  IABS R8, R12 ;  /* 0x0000000c00087213 */ /* 0x004fe40000000000 */
[----:B------:R-:W-:Y:S08]  /*17b70*/  I2F.RP R9, R3 ;  /* 0x0000000300097306 */ /* 0x000ff00000209400 */
[----:B-1----:R-:W1:Y:S02]  /*17b80*/  MUFU.RCP R10, R10 ;  /* 0x0000000a000a7308 */ /* 0x002e640000001000 */
[----:B-1----:R-:W-:-:S06]  /*17b90*/  IADD3 R10, R10, 0xffffffe, RZ ;  /* 0x0ffffffe0a0a7810 */ /* 0x002fcc0007ffe0ff */
[----:B------:R-:W1:Y:S02]  /*17ba0*/  F2I.FTZ.U32.TRUNC.NTZ R11, R10 ;  /* 0x0000000a000b7305 */ /* 0x000e64000021f000 */
[----:B-1----:R-:W-:Y:S01]  /*17bb0*/  IMAD.MOV R0, RZ, RZ, -R11 ;  /* 0x000000ffff007224 */ /* 0x002fe200078e0a0b */
[----:B------:R-:W-:-:S03]  /*17bc0*/  MOV R10, RZ ;  /* 0x000000ff000a7202 */ /* 0x000fc60000000f00 */
        /* <DEDUP_REMOVED lines=12> */
[-C--:B------:R-:W-:Y:S01]  /*17c90*/  @!P0 IADD3 R4, R4, -R2.reuse, RZ ;  /* 0x8000000204048210 */ /* 0x080fe20007ffe0ff */
[----:B------:R-:W1:Y:S01]  /*17ca0*/  F2I.FTZ.U32.TRUNC.NTZ R9, R8 ;  /* 0x0000000800097305 */ /* 0x000e62000021f000 */
[----:B------:R-:W-:Y:S02]  /*17cb0*/  @!P0 IADD3 R0, R0, 0x1, RZ ;  /* 0x0000000100008810 */ /* 0x000fe40007ffe0ff */
[----:B------:R-:W-:Y:S02]  /*17cc0*/  ISETP.GE.U32.AND P2, PT, R4, R2, PT ;  /* 0x000000020400720c */ /* 0x000fe40003f46070 */
[----:B------:R-:W-:Y:S02]  /*17cd0*/  LOP3.LUT R2, R12, R7, RZ, 0x3c, !PT ;  /* 0x000000070c027212 */ /* 0x000fe400078e3cff */
[----:B------:R-:W-:Y:S02]  /*17ce0*/  ISETP.NE.AND P0, PT, R7, RZ, PT ;  /* 0x000000ff0700720c */ /* 0x000fe40003f05270 */
[----:B------:R-:W-:-:S07]  /*17cf0*/  ISETP.GE.AND P1, PT, R2, RZ, PT ;  /* 0x000000ff0200720c */ /* 0x000fce0003f26270 */
[----:B------:R-:W-:Y:S01]  /*17d00*/  @P2 IADD3 R0, R0, 0x1, RZ ;  /* 0x0000000100002810 */ /* 0x000fe20007ffe0ff */
[----:B-1----:R-:W-:Y:S02]  /*17d10*/  IMAD.MOV R2, RZ, RZ, -R9 ;  /* 0x000000ffff027224 */ /* 0x002fe400078e0a09 */
[----:B------:R-:W-:Y:S02]  /*17d20*/  IMAD.MOV.U32 R8, RZ, RZ, RZ ;  /* 0x000000ffff087224 */ /* 0x000fe400078e00ff */
[----:B------:R-:W-:Y:S01]  /*17d30*/  IMAD.MOV.U32 R4, RZ, RZ, R2 ;  /* 0x000000ffff047224 */ /* 0x000fe200078e0002 */
[----:B------:R-:W-:Y:S01]  /*17d40*/  IABS R2, R5 ;  /* 0x0000000500027213 */ /* 0x000fe20000000000 */
[----:B------:R-:W-:Y:S01]  /*17d50*/  @!P1 IMAD.MOV R0, RZ, RZ, -R0 ;  /* 0x000000ffff009224 */ /* 0x000fe200078e0a00 */
[----:B------:R-:W-:Y:S01]  /*17d60*/  @!P0 LOP3.LUT R0, RZ, R7, RZ, 0x33, !PT ;  /* 0x00000007ff008212 */ /* 0x000fe200078e33ff */
[----:B------:R-:W-:Y:S01]  /*17d70*/  IMAD R4, R4, R3, RZ ;  /* 0x0000000304047224 */ /* 0x000fe200078e02ff */
[----:B------:R-:W-:-:S02]  /*17d80*/  IADD3 R10, RZ, -R2, RZ ;  /* 0x80000002ff0a7210 */ /* 0x000fc40007ffe0ff */
[----:B------:R-:W-:Y:S01]  /*17d90*/  IABS R11, R0 ;  /* 0x00000000000b7213 */ /* 0x000fe20000000000 */
[----:B------:R-:W-:Y:S01]  /*17da0*/  IMAD.HI.U32 R2, R9, R4, R8 ;  /* 0x0000000409027227 */ /* 0x000fe200078e0008 */
[----:B------:R-:W-:-:S03]  /*17db0*/  MOV R8, R10 ;  /* 0x0000000a00087202 */ /* 0x000fc60000000f00 */
[----:B------:R-:W-:Y:S02]  /*17dc0*/  IMAD.MOV.U32 R4, RZ, RZ, R11 ;  /* 0x000000ffff047224 */ /* 0x000fe400078e000b */
[----:B------:R-:W-:Y:S02]  /*17dd0*/  IMAD R7, R0, R7, RZ ;  /* 0x0000000700077224 */ /* 0x000fe400078e02ff */
[----:B------:R-:W-:-:S03]  /*17de0*/  IMAD.HI.U32 R2, R2, R4, RZ ;  /* 0x0000000402027227 */ /* 0x000fc600078e00ff */
[----:B------:R-:W-:Y:S01]  /*17df0*/  IADD3 R237, R12, -R7, RZ ;  /* 0x800000070ced7210 */ /* 0x000fe20007ffe0ff */
        /* <DEDUP_REMOVED lines=16> */
.L_x_324:
[----:B------:R-:W-:Y:S01]  /*17f00*/  IMAD.MOV.U32 R236, RZ, RZ, R9 ;  /* 0x000000ffffec7224 */ /* 0x000fe200078e0009 */
[----:B------:R-:W-:Y:S01]  /*17f10*/  MOV R238, RZ ;  /* 0x000000ff00ee7202 */ /* 0x000fe20000000f00 */
[----:B------:R-:W-:Y:S01]  /*17f20*/  IMAD.MOV.U32 R237, RZ, RZ, RZ ;  /* 0x000000ffffed7224 */ /* 0x000fe200078e00ff */
[----:B------:R-:W-:Y:S02]  /*17f30*/  MOV R239, c[0x0][0x53c] ;  /* 0x00014f0000ef7a02 */ /* 0x000fe40000000f00 */
.L_x_333:
[----:B------:R-:W-:Y:S05]  /*17f40*/  BSYNC B1 ;  /* 0x0000000000017941 */ /* 0x000fea0003800000 */
.L_x_322:
[----:B------:R-:W-:Y:S01]  /*17f50*/  WARPSYNC 0xffffffff ;  /* 0xffffffff00007948 */ /* 0x000fe20003800000 */
[----:B------:R-:W-:Y:S01]  /*17f60*/  BAR.SYNC.DEFER_BLOCKING 0x4, 0x100 ;  /* 0x0104000000007b1d */ /* 0x000fe20000010000 */
[----:B------:R-:W-:-:S13]  /*17f70*/  ISETP.NE.AND P0, PT, R14, RZ, PT ;  /* 0x000000ff0e00720c */ /* 0x000fda0003f05270 */
[----:B------:R1:W-:Y:S04]  /*17f80*/  @!P0 STS.128 [0x18100], R236 ;  /* 0x018100ecff008388 */ /* 0x0003e80000000c00 */
[----:B------:R-:W-:Y:S06]  /*17f90*/  BAR.ARV 0x5, 0x100 ;  /* 0x0144000000007b1d */ /* 0x000fec0000002000 */
.L_x_317:
[----:B----4-:R-:W-:-:S13]  /*17fa0*/  ISETP.GE.AND P0, PT, R239, c[0x0][0x53c], PT ;  /* 0x00014f00ef007a0c */ /* 0x010fda0003f06270 */
[----:B-123--:R-:W-:Y:S01]  /*17fb0*/  @P0 CALL.REL.NOINC `(.L_x_334) ;  /* 0x0000001000000944 */ /* 0x00efe20003c00000 */
[----:B------:R-:W-:Y:S05]  /*17fc0*/  BRA `(.L_x_335) ;  /* 0xfffe9d0000007947 */ /* 0x000fea000383ffff */
.L_x_334:
[----:B------:R-:W-:Y:S05]  /*17fd0*/  EXIT ;  /* 0x000000000000794d */ /* 0x000fea0003800000 */
.L_x_168:
[----:B------:R-:W-:Y:S01]  /*17fe0*/  IMAD.MOV.U32 R0, RZ, RZ, R5 ;  /* 0x000000ffff007224 */ /* 0x000fe200078e0005 */
[----:B------:R-:W-:Y:S02]  /*17ff0*/  MOV R3, 0x1 ;  /* 0x0000000100037802 */ /* 0x000fe40000000f00 */
[----:B------:R-:W-:Y:S02]  /*18000*/  MOV R2, 0x18020 ;  /* 0x0001802000027802 */ /* 0x000fe40000000f00 */
[----:B-1----:R-:W-:Y:S05]  /*18010*/  CALL.REL.NOINC `($__internal_6_$__cuda_sm70_shflsync_up_p) ;  /* 0x00001e2000007944 */ /* 0x002fea0003c00000 */
[----:B------:R-:W-:Y:S01]  /*18020*/  MOV R0, R4 ;  /* 0x0000000400007202 */ /* 0x000fe20000000f00 */
[----:B------:R-:W-:Y:S05]  /*18030*/  BRA `(.L_x_336) ;  /* 0xfffe841000007947 */ /* 0x000fea000383ffff */
.L_x_169:
[----:B------:R-:W-:Y:S01]  /*18040*/  IMAD.MOV.U32 R0, RZ, RZ, R5 ;  /* 0x000000ffff007224 */ /* 0x000fe200078e0005 */
[----:B------:R-:W-:Y:S02]  /*18050*/  MOV R3, 0x2 ;  /* 0x0000000200037802 */ /* 0x000fe40000000f00 */
[----:B------:R-:W-:Y:S02]  /*18060*/  MOV R2, 0x18080 ;  /* 0x0001808000027802 */ /* 0x000fe40000000f00 */
[----:B-1----:R-:W-:Y:S05]  /*18070*/  CALL.REL.NOINC `($__internal_6_$__cuda_sm70_shflsync_up_p) ;  /* 0x00001dc000007944 */ /* 0x002fea0003c00000 */
[----:B------:R-:W-:Y:S01]  /*18080*/  SEL R4, R4, RZ, P4 ;  /* 0x000000ff04047207 */ /* 0x000fe20002000000 */
[----:B------:R-:W-:Y:S01]  /*18090*/  IMAD.MOV.U32 R3, RZ, RZ, 0x4 ;  /* 0x00000004ff037424 */ /* 0x000fe200078e00ff */
[----:B------:R-:W-:-:S03]  /*180a0*/  MOV R2, 0x180d0 ;  /* 0x000180d000027802 */ /* 0x000fc60000000f00 */
[----:B------:R-:W-:Y:S02]  /*180b0*/  IMAD.IADD R0, R5, 0x1, R4 ;  /* 0x0000000105007824 */ /* 0x000fe400078e0204 */
[----:B------:R-:W-:Y:S05]  /*180c0*/  CALL.REL.NOINC `($__internal_6_$__cuda_sm70_shflsync_up_p) ;  /* 0x00001d7000007944 */ /* 0x000fea0003c00000 */
        /* <DEDUP_REMOVED lines=12> */
[----:B------:R-:W-:Y:S02]  /*18190*/  MOV R3, 0x1f ;  /* 0x0000001f00037802 */ /* 0x000fe40000000f00 */
[----:B------:R-:W-:Y:S01]  /*181a0*/  MOV R2, 0x181e0 ;  /* 0x000181e000027802 */ /* 0x000fe20000000f00 */
[----:B------:R-:W-:-:S04]  /*181b0*/  IMAD.IADD R4, R0, 0x1, R4 ;  /* 0x0000000100047824 */ /* 0x000fc800078e0204 */
[----:B------:R-:W-:Y:S02]  /*181c0*/  IMAD.MOV.U32 R0, RZ, RZ, R4 ;  /* 0x000000ffff007224 */ /* 0x000fe400078e0004 */
[----:B------:R-:W-:Y:S05]  /*181d0*/  CALL.REL.NOINC `($__internal_5_$__cuda_sm70_shflsync_idx_p) ;  /* 0x00001c1000007944 */ /* 0x000fea0003c00000 */
[----:B------:R-:W-:Y:S05]  /*181e0*/  BRA `(.L_x_337) ;  /* 0xfffe836000007947 */ /* 0x000fea000383ffff */
.L_x_171:
[----:B------:R-:W-:Y:S02]  /*181f0*/  SEL R0, RZ, 0x1, P0 ;  /* 0x00000001ff007807 */ /* 0x000fe40000000000 */
[----:B------:R-:W-:Y:S02]  /*18200*/  MOV R2, 0x18220 ;  /* 0x0001822000027802 */ /* 0x000fe40000000f00 */
[----:B-1----:R-:W-:Y:S05]  /*18210*/  CALL.REL.NOINC `($__internal_7_$__cuda_sm70_votesync_ballot) ;  /* 0x00001c8000007944 */ /* 0x002fea0003c00000 */
[----:B------:R-:W-:Y:S01]  /*18220*/  MOV R5, R0 ;  /* 0x0000000000057202 */ /* 0x000fe20000000f00 */
[----:B------:R-:W-:Y:S05]  /*18230*/  BRA `(.L_x_338) ;  /* 0xfffe83a000007947 */ /* 0x000fea000383ffff */
.L_x_172:
[----:B------:R-:W-:Y:S01]  /*18240*/  IMAD.MOV.U32 R0, RZ, RZ, R8 ;  /* 0x000000ffff007224 */ /* 0x000fe200078e0008 */
[----:B---3--:R-:W-:Y:S01]  /*18250*/  MOV R195, R13 ;  /* 0x0000000d00c37202 */ /* 0x008fe20000000f00 */
[----:B------:R-:W-:Y:S01]  /*18260*/  IMAD.MOV.U32 R3, RZ, RZ, 0x1f ;  /* 0x0000001fff037424 */ /* 0x000fe200078e00ff */
[----:B------:R-:W-:Y:S02]  /*18270*/  MOV R2, 0x18290 ;  /* 0x0001829000027802 */ /* 0x000fe40000000f00 */
[----:B-12---:R-:W-:Y:S05]  /*18280*/  CALL.REL.NOINC `($__internal_5_$__cuda_sm70_shflsync_idx_p) ;  /* 0x00001b6000007944 */ /* 0x006fea0003c00000 */
[----:B------:R-:W-:Y:S01]  /*18290*/  IMAD.MOV.U32 R11, RZ, RZ, R0 ;  /* 0x000000ffff0b7224 */ /* 0x000fe200078e0000 */
[----:B------:R-:W-:Y:S01]  /*182a0*/  MOV R0, R7 ;  /* 0x0000000700007202 */ /* 0x000fe20000000f00 */
[----:B------:R-:W-:Y:S01]  /*182b0*/  IMAD.MOV.U32 R6, RZ, RZ, RZ ;  /* 0x000000ffff067224 */ /* 0x000fe200078e00ff */
[----:B------:R-:W-:Y:S01]  /*182c0*/  MOV R195, R13 ;  /* 0x0000000d00c37202 */ /* 0x000fe20000000f00 */
[----:B------:R-:W-:Y:S01]  /*182d0*/  IMAD.MOV.U32 R3, RZ, RZ, 0x1f ;  /* 0x0000001fff037424 */ /* 0x000fe200078e00ff */
[----:B------:R-:W-:-:S02]  /*182e0*/  MOV R2, 0x18300 ;  /* 0x0001830000027802 */ /* 0x000fc40000000f00 */
[----:B------:R-:W-:Y:S05]  /*182f0*/  CALL.REL.NOINC `($__internal_5_$__cuda_sm70_shflsync_idx_p) ;  /* 0x00001af000007944 */ /* 0x000fea0003c00000 */
[----:B------:R-:W-:Y:S01]  /*18300*/  MOV R10, R0 ;  /* 0x00000000000a7202 */ /* 0x000fe20000000f00 */
[----:B------:R-:W-:Y:S05]  /*18310*/  BRA `(.L_x_339) ;  /* 0xfffe831000007947 */ /* 0x000fea000383ffff */
.L_x_175:
[----:B------:R-:W-:Y:S01]  /*18320*/  IMAD.MOV.U32 R0, RZ, RZ, R4 ;  /* 0x000000ffff007224 */ /* 0x000fe200078e0004 */
[----:B------:R-:W-:-:S02]  /*18330*/  MOV R3, 0x1f ;  /* 0x0000001f00037802 */ /* 0x000fc40000000f00 */
[----:B------:R-:W-:Y:S02]  /*18340*/  MOV R2, 0x18360 ;  /* 0x0001836000027802 */ /* 0x000fe40000000f00 */
[----:B-1234-:R-:W-:Y:S05]  /*18350*/  CALL.REL.NOINC `($__internal_5_$__cuda_sm70_shflsync_idx_p) ;  /* 0x00001a9000007944 */ /* 0x01efea0003c00000 */
[----:B------:R-:W-:Y:S01]  /*18360*/  MOV R6, R0 ;  /* 0x0000000000067202 */ /* 0x000fe20000000f00 */
[----:B------:R-:W-:Y:S05]  /*18370*/  BRA `(.L_x_174) ;  /* 0xfffe831000007947 */ /* 0x000fea000383ffff */
.L_x_211:
[----:B------:R-:W-:Y:S01]  /*18380*/  IMAD.MOV.U32 R0, RZ, RZ, R5 ;  /* 0x000000ffff007224 */ /* 0x000fe200078e0005 */
[----:B------:R-:W-:Y:S01]  /*18390*/  MOV R195, RZ ;  /* 0x000000ff00c37202 */ /* 0x000fe20000000f00 */
[----:B------:R-:W-:Y:S01]  /*183a0*/  IMAD.MOV.U32 R3, RZ, RZ, 0x181f ;  /* 0x0000181fff037424 */ /* 0x000fe200078e00ff */
[----:B------:R-:W-:Y:S02]  /*183b0*/  MOV R2, 0x183d0 ;  /* 0x000183d000027802 */ /* 0x000fe40000000f00 */
[----:B-----5:R-:W-:Y:S05]  /*183c0*/  CALL.REL.NOINC `($__internal_5_$__cuda_sm70_shflsync_idx_p) ;  /* 0x00001a2000007944 */ /* 0x020fea0003c00000 */
[----:B------:R-:W-:Y:S01]  /*183d0*/  MOV R6, R0 ;  /* 0x0000000000067202 */ /* 0x000fe20000000f00 */
[----:B------:R-:W-:Y:S05]  /*183e0*/  BRA `(.L_x_340) ;  /* 0xfffefa8000007947 */ /* 0x000fea000383ffff */
.L_x_212:
[----:B------:R-:W-:Y:S01]  /*183f0*/  IMAD.MOV.U32 R0, RZ, RZ, R7 ;  /* 0x000000ffff007224 */ /* 0x000fe200078e0007 */
[----:B------:R-:W-:Y:S01]  /*18400*/  MOV R195, RZ ;  /* 0x000000ff00c37202 */ /* 0x000fe20000000f00 */
[----:B------:R-:W-:Y:S01]  /*18410*/  IMAD.MOV.U32 R3, RZ, RZ, 0x181f ;  /* 0x0000181fff037424 */ /* 0x000fe200078e00ff */
[----:B------:R-:W-:Y:S02]  /*18420*/  MOV R2, 0x18440 ;  /* 0x0001844000027802 */ /* 0x000fe40000000f00 */
[----:B-12--5:R-:W-:Y:S05]  /*18430*/  CALL.REL.NOINC `($__internal_5_$__cuda_sm70_shflsync_idx_p) ;  /* 0x000019b000007944 */ /* 0x026fea0003c00000 */
[----:B------:R-:W-:Y:S05]  /*18440*/  BRA `(.L_x_341) ;  /* 0xfffefa4000007947 */ /* 0x000fea000383ffff */
.L_x_215:
[----:B----4-:R-:W-:Y:S01]  /*18450*/  IMAD.MOV.U32 R0, RZ, RZ, R5 ;  /* 0x000000ffff007224 */ /* 0x010fe200078e0005 */
[----:B------:R-:W-:Y:S01]  /*18460*/  MOV R195, 0x1 ;  /* 0x0000000100c37802 */ /* 0x000fe20000000f00 */
[----:B--2---:R-:W-:Y:S01]  /*18470*/  IMAD.MOV.U32 R3, RZ, RZ, 0x181f ;  /* 0x0000181fff037424 */ /* 0x004fe200078e00ff */
[----:B------:R-:W-:-:S02]  /*18480*/  MOV R2, 0x184a0 ;  /* 0x000184a000027802 */ /* 0x000fc40000000f00 */
[----:B-1-3-5:R-:W-:Y:S05]  /*18490*/  CALL.REL.NOINC `($__internal_5_$__cuda_sm70_shflsync_idx_p) ;  /* 0x0000195000007944 */ /* 0x02afea0003c00000 */
[----:B------:R-:W-:Y:S01]  /*184a0*/  IMAD.MOV.U32 R6, RZ, RZ, R0 ;  /* 0x000000ffff067224 */ /* 0x000fe200078e0000 */
[----:B------:R-:W-:Y:S01]  /*184b0*/  MOV R195, 0x1 ;  /* 0x0000000100c37802 */ /* 0x000fe20000000f00 */
[----:B------:R-:W-:Y:S01]  /*184c0*/  IMAD.MOV.U32 R0, RZ, RZ, R7 ;  /* 0x000000ffff007224 */ /* 0x000fe200078e0007 */
[----:B------:R-:W-:-:S02]  /*184d0*/  MOV R3, 0x181f ;  /* 0x0000181f00037802 */ /* 0x000fc40000000f00 */
[----:B------:R-:W-:Y:S02]  /*184e0*/  MOV R2, 0x18500 ;  /* 0x0001850000027802 */ /* 0x000fe40000000f00 */
[----:B------:R-:W-:Y:S05]  /*184f0*/  CALL.REL.NOINC `($__internal_5_$__cuda_sm70_shflsync_idx_p) ;  /* 0x000018f000007944 */ /* 0x000fea0003c00000 */
[----:B------:R-:W-:Y:S05]  /*18500*/  BRA `(.L_x_342) ;  /* 0xfffefac000007947 */ /* 0x000fea000383ffff */
.L_x_218:
[----:B----4-:R-:W-:Y:S01]  /*18510*/  IMAD.MOV.U32 R0, RZ, RZ, R5 ;  /* 0x000000ffff007224 */ /* 0x010fe200078e0005 */
[----:B------:R-:W-:Y:S01]  /*18520*/  MOV R195, 0x2 ;  /* 0x0000000200c37802 */ /* 0x000fe20000000f00 */
[----:B-1----:R-:W-:Y:S01]  /*18530*/  IMAD.MOV.U32 R3, RZ, RZ, 0x181f ;  /* 0x0000181fff037424 */ /* 0x002fe200078e00ff */
[----:B------:R-:W-:Y:S02]  /*18540*/  MOV R2, 0x18560 ;  /* 0x0001856000027802 */ /* 0x000fe40000000f00 */
[----:B--23-5:R-:W-:Y:S05]  /*18550*/  CALL.REL.NOINC `($__internal_5_$__cuda_sm70_shflsync_idx_p) ;  /* 0x0000189000007944 */ /* 0x02cfea0003c00000 */
[----:B------:R-:W-:Y:S01]  /*18560*/  MOV R6, R0 ;  /* 0x0000000000067202 */ /* 0x000fe20000000f00 */
[----:B------:R-:W-:Y:S05]  /*18570*/  BRA `(.L_x_343) ;  /* 0xfffefb8000007947 */ /* 0x000fea000383ffff */
.L_x_219:
[----:B----4-:R-:W-:Y:S01]  /*18580*/  IMAD.MOV.U32 R0, RZ, RZ, R7 ;  /* 0x000000ffff007224 */ /* 0x010fe200078e0007 */
[----:B------:R-:W-:Y:S01]  /*18590*/  MOV R195, 0x2 ;  /* 0x0000000200c37802 */ /* 0x000fe20000000f00 */
[----:B------:R-:W-:Y:S01]  /*185a0*/  IMAD.MOV.U32 R3, RZ, RZ, 0x181f ;  /* 0x0000181fff037424 */ /* 0x000fe200078e00ff */
[----:B------:R-:W-:Y:S02]  /*185b0*/  MOV R2, 0x185d0 ;  /* 0x000185d000027802 */ /* 0x000fe40000000f00 */
[----:B-123-5:R-:W-:Y:S05]  /*185c0*/  CALL.REL.NOINC `($__internal_5_$__cuda_sm70_shflsync_idx_p) ;  /* 0x0000182000007944 */ /* 0x02efea0003c00000 */
[----:B------:R-:W-:Y:S05]  /*185d0*/  BRA `(.L_x_344) ;  /* 0xfffefb4000007947 */ /* 0x000fea000383ffff */
.L_x_222:
[----:B-1----:R-:W-:Y:S01]  /*185e0*/  IMAD.MOV.U32 R0, RZ, RZ, R5 ;  /* 0x000000ffff007224 */ /* 0x002fe200078e0005 */
[----:B------:R-:W-:Y:S01]  /*185f0*/  MOV R195, 0x3 ;  /* 0x0000000300c37802 */ /* 0x000fe20000000f00 */
[----:B------:R-:W-:Y:S01]  /*18600*/  IMAD.MOV.U32 R3, RZ, RZ, 0x181f ;  /* 0x0000181fff037424 */ /* 0x000fe200078e00ff */
[----:B------:R-:W-:-:S02]  /*18610*/  MOV R2, 0x18630 ;  /* 0x0001863000027802 */ /* 0x000fc40000000f00 */
[----:B--2345:R-:W-:Y:S05]  /*18620*/  CALL.REL.NOINC `($__internal_5_$__cuda_sm70_shflsync_idx_p) ;  /* 0x000017c000007944 */ /* 0x03cfea0003c00000 */
[----:B------:R-:W-:Y:S01]  /*18630*/  IMAD.MOV.U32 R5, RZ, RZ, R0 ;  /* 0x000000ffff057224 */ /* 0x000fe200078e0000 */
[----:B------:R-:W-:Y:S01]  /*18640*/  MOV R195, 0x3 ;  /* 0x0000000300c37802 */ /* 0x000fe20000000f00 */
[----:B------:R-:W-:Y:S01]  /*18650*/  IMAD.MOV.U32 R0, RZ, RZ, R7 ;  /* 0x000000ffff007224 */ /* 0x000fe200078e0007 */
[----:B------:R-:W-:-:S02]  /*18660*/  MOV R3, 0x181f ;  /* 0x0000181f00037802 */ /* 0x000fc40000000f00 */
[----:B------:R-:W-:Y:S02]  /*18670*/  MOV R2, 0x18690 ;  /* 0x0001869000027802 */ /* 0x000fe40000000f00 */
[----:B------:R-:W-:Y:S05]  /*18680*/  CALL.REL.NOINC `($__internal_5_$__cuda_sm70_shflsync_idx_p) ;  /* 0x0000176000007944 */ /* 0x000fea0003c00000 */
[----:B------:R-:W-:Y:S05]  /*18690*/  BRA `(.L_x_345) ;  /* 0xfffefbc000007947 */ /* 0x000fea000383ffff */
.L_x_265:
[----:B------:R-:W-:Y:S01]  /*186a0*/  IMAD.MOV.U32 R0, RZ, RZ, R5 ;  /* 0x000000ffff007224 */ /* 0x000fe200078e0005 */
[----:B------:R-:W-:Y:S01]  /*186b0*/  MOV R195, RZ ;  /* 0x000000ff00c37202 */ /* 0x000fe20000000f00 */
[----:B------:R-:W-:Y:S01]  /*186c0*/  IMAD.MOV.U32 R3, RZ, RZ, 0x181f ;  /* 0x0000181fff037424 */ /* 0x000fe200078e00ff */
[----:B------:R-:W-:Y:S02]  /*186d0*/  MOV R2, 0x186f0 ;  /* 0x000186f000027802 */ /* 0x000fe40000000f00 */
[----:B------:R-:W-:Y:S05]  /*186e0*/  CALL.REL.NOINC `($__internal_5_$__cuda_sm70_shflsync_idx_p) ;  /* 0x0000170000007944 */ /* 0x000fea0003c00000 */
[----:B------:R-:W-:Y:S01]  /*186f0*/  MOV R4, R0 ;  /* 0x0000000000047202 */ /* 0x000fe20000000f00 */
[----:B------:R-:W-:Y:S05]  /*18700*/  BRA `(.L_x_346) ;  /* 0xffff66d000007947 */ /* 0x000fea000383ffff */
.L_x_266:
[----:B------:R-:W-:Y:S01]  /*18710*/  IMAD.MOV.U32 R0, RZ, RZ, R10 ;  /* 0x000000ffff007224 */ /* 0x000fe200078e000a */
[----:B------:R-:W-:Y:S01]  /*18720*/  MOV R195, RZ ;  /* 0x000000ff00c37202 */ /* 0x000fe20000000f00 */
[----:B------:R-:W-:Y:S01]  /*18730*/  IMAD.MOV.U32 R3, RZ, RZ, 0x181f ;  /* 0x0000181fff037424 */ /* 0x000fe200078e00ff */
[----:B------:R-:W-:Y:S02]  /*18740*/  MOV R2, 0x18760 ;  /* 0x0001876000027802 */ /* 0x000fe40000000f00 */
[----:B-12---:R-:W-:Y:S05]  /*18750*/  CALL.REL.NOINC `($__internal_5_$__cuda_sm70_shflsync_idx_p) ;  /* 0x0000169000007944 */ /* 0x006fea0003c00000 */
[----:B------:R-:W-:Y:S01]  /*18760*/  IADD3 R2, P0, R0, R88, RZ ;  /* 0x0000005800027210 */ /* 0x000fe20007f1e0ff */
[----:B------:R-:W-:Y:S01]  /*18770*/  IMAD.MOV.U32 R195, RZ, RZ, 0x1 ;  /* 0x00000001ffc37424 */ /* 0x000fe200078e00ff */
[----:B------:R-:W-:Y:S02]  /*18780*/  MOV R7, R95 ;  /* 0x0000005f00077202 */ /* 0x000fe40000000f00 */
[----:B------:R-:W-:Y:S01]  /*18790*/  SEL R6, RZ, 0x10, P4 ;  /* 0x00000010ff067807 */ /* 0x000fe20002000000 */
[----:B------:R-:W-:-:S05]  /*187a0*/  IMAD.X R3, R4, 0x1, R90, P0 ;  /* 0x0000000104037824 */ /* 0x000fca00000e065a */
[----:B------:R-:W-:Y:S01]  /*187b0*/  @!PT LDS RZ, [RZ] ;  /* 0x00000000fffff984 */ /* 0x000fe20000000800 */
[----:B------:R-:W-:Y:S01]  /*187c0*/  @!PT LDS RZ, [RZ] ;  /* 0x00000000fffff984 */ /* 0x000fe20000000800 */
[----:B------:R-:W-:Y:S01]  /*187d0*/  @!PT LDS RZ, [RZ] ;  /* 0x00000000fffff984 */ /* 0x000fe20000000800 */
[----:B------:R1:W-:Y:S02]  /*187e0*/  LDGSTS.E.BYPASS.LTC128B.128 [R192+0x6100], [R2.64], !P6 ;  /* 0x0610000002c07fae */ /* 0x0003e4000f101d4a */
[----:B-1----:R-:W-:-:S05]  /*187f0*/  IADD3 R2, P0, R0, R89, RZ ;  /* 0x0000005900027210 */ /* 0x002fca0007f1e0ff */
[----:B------:R-:W-:-:S05]  /*18800*/  IMAD.X R3, R4, 0x1, R91, P0 ;  /* 0x0000000104037824 */ /* 0x000fca00000e065b */
[----:B------:R1:W-:Y:S02]  /*18810*/  LDGSTS.E.BYPASS.LTC128B.128 [R192+0x8100], [R2.64], !P4 ;  /* 0x0810000002c07fae */ /* 0x0003e4000e101d4a */
[----:B-1----:R-:W-:Y:S01]  /*18820*/  IADD3 R2, P0, R0, R92, RZ ;  /* 0x0000005c00027210 */ /* 0x002fe20007f1e0ff */
[----:B------:R-:W-:Y:S01]  /*18830*/  IMAD.MOV.U32 R0, RZ, RZ, R5 ;  /* 0x000000ffff007224 */ /* 0x000fe200078e0005 */
[----:B------:R-:W-:-:S03]  /*18840*/  SEL R5, RZ, 0x10, P6 ;  /* 0x00000010ff057807 */ /* 0x000fc60003000000 */
[----:B------:R-:W-:-:S05]  /*18850*/  IMAD.X R3, R4, 0x1, R93, P0 ;  /* 0x0000000104037824 */ /* 0x000fca00000e065d */
[----:B------:R1:W-:Y:S02]  /*18860*/  LDGSTS.E.BYPASS.LTC128B.128 [R192+0xa100], [R2.64], !P5 ;  /* 0x0a10000002c07fae */ /* 0x0003e4000e901d4a */
[----:B-1----:R-:W-:Y:S02]  /*18870*/  MOV R3, 0x181f ;  /* 0x0000181f00037802 */ /* 0x002fe40000000f00 */
[----:B------:R-:W-:Y:S02]  /*18880*/  MOV R2, 0x188a0 ;  /* 0x000188a000027802 */ /* 0x000fe40000000f00 */
[----:B------:R-:W-:Y:S05]  /*18890*/  CALL.REL.NOINC `($__internal_5_$__cuda_sm70_shflsync_idx_p) ;  /* 0x0000155000007944 */ /* 0x000fea0003c00000 */
[----:B------:R-:W-:Y:S01]  /*188a0*/  IMAD.MOV.U32 R4, RZ, RZ, R0 ;  /* 0x000000ffff047224 */ /* 0x000fe200078e0000 */
[----:B------:R-:W-:Y:S01]  /*188b0*/  MOV R195, 0x1 ;  /* 0x0000000100c37802 */ /* 0x000fe20000000f00 */
[----:B------:R-:W-:Y:S01]  /*188c0*/  IMAD.MOV.U32 R0, RZ, RZ, R10 ;  /* 0x000000ffff007224 */ /* 0x000fe200078e000a */
[----:B------:R-:W-:Y:S02]  /*188d0*/  MOV R3, 0x181f ;  /* 0x0000181f00037802 */ /* 0x000fe40000000f00 */
[----:B------:R-:W-:Y:S02]  /*188e0*/  MOV R2, 0x18900 ;  /* 0x0001890000027802 */ /* 0x000fe40000000f00 */
[----:B------:R-:W-:Y:S05]  /*188f0*/  CALL.REL.NOINC `($__internal_5_$__cuda_sm70_shflsync_idx_p) ;  /* 0x000014f000007944 */ /* 0x000fea0003c00000 */
[----:B------:R-:W-:Y:S05]  /*18900*/  BRA `(.L_x_347) ;  /* 0xffff65e000007947 */ /* 0x000fea000383ffff */
.L_x_267:
[----:B------:R-:W-:Y:S01]  /*18910*/  IMAD.MOV.U32 R100, RZ, RZ, R4 ;  /* 0x000000ffff647224 */ /* 0x000fe200078e0004 */
[----:B------:R-:W-:-:S02]  /*18920*/  MOV R0, 0x2 ;  /* 0x0000000200007802 */ /* 0x000fc40000000f00 */
[----:B------:R-:W-:Y:S02]  /*18930*/  MOV R2, 0x18950 ;  /* 0x0001895000027802 */ /* 0x000fe40000000f00 */
[----:B------:R-:W-:Y:S05]  /*18940*/  CALL.REL.NOINC `($__internal_4_$__cuda_sm70_shflsync_bfly_p) ;  /* 0x0000144000007944 */ /* 0x000fea0003c00000 */
[----:B------:R-:W-:Y:S01]  /*18950*/  FMNMX.FTZ R4, R4, R0, !PT ;  /* 0x0000000004047209 */ /* 0x000fe20007810000 */
[----:B------:R-:W-:Y:S01]  /*18960*/  IMAD.MOV.U32 R0, RZ, RZ, 0x1 ;  /* 0x00000001ff007424 */ /* 0x000fe200078e00ff */
[----:B------:R-:W-:-:S03]  /*18970*/  MOV R2, 0x189a0 ;  /* 0x000189a000027802 */ /* 0x000fc60000000f00 */
[----:B------:R-:W-:Y:S02]  /*18980*/  IMAD.MOV.U32 R100, RZ, RZ, R4 ;  /* 0x000000ffff647224 */ /* 0x000fe400078e0004 */
[----:B------:R-:W-:Y:S05]  /*18990*/  CALL.REL.NOINC `($__internal_4_$__cuda_sm70_shflsync_bfly_p) ;  /* 0x000013f000007944 */ /* 0x000fea0003c00000 */
[----:B------:R-:W-:Y:S01]  /*189a0*/  FMNMX.FTZ R101, R4, R0, !PT ;  /* 0x0000000004657209 */ /* 0x000fe20007810000 */
[----:B------:R-:W-:Y:S01]  /*189b0*/  IMAD.MOV.U32 R100, RZ, RZ, R5 ;  /* 0x000000ffff647224 */ /* 0x000fe200078e0005 */
[----:B------:R-:W-:Y:S01]  /*189c0*/  MOV R2, 0x189f0 ;  /* 0x000189f000027802 */ /* 0x000fe20000000f00 */
[----:B------:R-:W-:Y:S02]  /*189d0*/  IMAD.MOV.U32 R0, RZ, RZ, 0x2 ;  /* 0x00000002ff007424 */ /* 0x000fe400078e00ff */
[----:B------:R-:W-:Y:S05]  /*189e0*/  CALL.REL.NOINC `($__internal_4_$__cuda_sm70_shflsync_bfly_p) ;  /* 0x000013a000007944 */ /* 0x000fea0003c00000 */
[----:B------:R-:W-:Y:S01]  /*189f0*/  FMNMX.FTZ R4, R5, R0, !PT ;  /* 0x0000000005047209 */ /* 0x000fe20007810000 */
[----:B------:R-:W-:Y:S01]  /*18a00*/  IMAD.MOV.U32 R0, RZ, RZ, 0x1 ;  /* 0x00000001ff007424 */ /* 0x000fe200078e00ff */
[----:B------:R-:W-:-:S03]  /*18a10*/  MOV R2, 0x18a40 ;  /* 0x00018a4000027802 */ /* 0x000fc60000000f00 */
[----:B------:R-:W-:Y:S02]  /*18a20*/  IMAD.MOV.U32 R100, RZ, RZ, R4 ;  /* 0x000000ffff647224 */ /* 0x000fe400078e0004 */
[----:B------:R-:W-:Y:S05]  /*18a30*/  CALL.REL.NOINC `($__internal_4_$__cuda_sm70_shflsync_bfly_p) ;  /* 0x0000135000007944 */ /* 0x000fea0003c00000 */
[----:B------:R-:W-:Y:S01]  /*18a40*/  MOV R3, R0 ;  /* 0x0000000000037202 */ /* 0x000fe20000000f00 */
[----:B------:R-:W-:Y:S05]  /*18a50*/  BRA `(.L_x_348) ;  /* 0xffff6b7000007947 */ /* 0x000fea000383ffff */
.L_x_269:
[----:B------:R-:W-:Y:S01]  /*18a60*/  MOV R195, RZ ;  /* 0x000000ff00c37202 */ /* 0x000fe20000000f00 */
[----:B------:R-:W-:Y:S01]  /*18a70*/  IMAD.MOV.U32 R0, RZ, RZ, R4 ;  /* 0x000000ffff007224 */ /* 0x000fe200078e0004 */
[----:B------:R-:W-:Y:S01]  /*18a80*/  MOV R2, 0x18ab0 ;  /* 0x00018ab000027802 */ /* 0x000fe20000000f00 */
[----:B------:R-:W-:Y:S02]  /*18a90*/  IMAD.MOV.U32 R3, RZ, RZ, 0x181f ;  /* 0x0000181fff037424 */ /* 0x000fe400078e00ff */
[----:B-1234-:R-:W-:Y:S05]  /*18aa0*/  CALL.REL.NOINC `($__internal_5_$__cuda_sm70_shflsync_idx_p) ;  /* 0x0000134000007944 */ /* 0x01efea0003c00000 */
[----:B------:R-:W-:-:S05]  /*18ab0*/  BRA `(.L_x_349) ;  /* 0xffff7e8000007947 */ /* 0x000fca000383ffff */
.L_x_272:
[----:B------:R-:W-:Y:S01]  /*18ac0*/  MOV R195, RZ ;  /* 0x000000ff00c37202 */ /* 0x000fe20000000f00 */
[----:B------:R-:W-:Y:S01]  /*18ad0*/  IMAD.MOV.U32 R0, RZ, RZ, R101 ;  /* 0x000000ffff007224 */ /* 0x000fe200078e0065 */
[----:B------:R-:W-:Y:S01]  /*18ae0*/  MOV R2, 0x18b10 ;  /* 0x00018b1000027802 */ /* 0x000fe20000000f00 */
[----:B------:R-:W-:Y:S02]  /*18af0*/  IMAD.MOV.U32 R3, RZ, RZ, 0x181f ;  /* 0x0000181fff037424 */ /* 0x000fe400078e00ff */
[----:B------:R-:W-:Y:S05]  /*18b00*/  CALL.REL.NOINC `($__internal_5_$__cuda_sm70_shflsync_idx_p) ;  /* 0x000012e000007944 */ /* 0x000fea0003c00000 */
[----:B------:R-:W-:Y:S01]  /*18b10*/  MOV R100, R0 ;  /* 0x0000000000647202 */ /* 0x000fe20000000f00 */
[----:B------:R-:W-:-:S05]  /*18b20*/  BRA `(.L_x_350) ;  /* 0xffff8c0000007947 */ /* 0x000fca000383ffff */
.L_x_273:
[----:B------:R-:W-:Y:S01]  /*18b30*/  MOV R195, RZ ;  /* 0x000000ff00c37202 */ /* 0x000fe20000000f00 */
[----:B------:R-:W-:Y:S01]  /*18b40*/  IMAD.MOV.U32 R0, RZ, RZ, R150 ;  /* 0x000000ffff007224 */ /* 0x000fe200078e0096 */
[----:B------:R-:W-:Y:S01]  /*18b50*/  MOV R2, 0x18b80 ;  /* 0x00018b8000027802 */ /* 0x000fe20000000f00 */
[----:B------:R-:W-:Y:S02]  /*18b60*/  IMAD.MOV.U32 R3, RZ, RZ, 0x181f ;  /* 0x0000181fff037424 */ /* 0x000fe400078e00ff */
[----:B-12---:R-:W-:Y:S05]  /*18b70*/  CALL.REL.NOINC `($__internal_5_$__cuda_sm70_shflsync_idx_p) ;  /* 0x0000127000007944 */ /* 0x006fea0003c00000 */
        /* <DEDUP_REMOVED lines=10> */
[----:B------:R-:W-:Y:S05]  /*18c20*/  IADD3 R148, P0, R0, R153, RZ ;  /* 0x0000009900947210 */ /* 0x000fea0007f1e0ff */
[----:B------:R-:W-:Y:S05]  /*18c30*/  IMAD.X R149, R100, 0x1, R155, P0 ;  /* 0x0000000164957824 */ /* 0x000fea00000e069b */
[----:B------:R2:W-:Y:S01]  /*18c40*/  LDGSTS.E.BYPASS.LTC128B.128 [R192+0x8100], [R148.64], !P3 ;  /* 0x0810000094c07fae */ /* 0x0005e2000d901d4a */
[----:B-1----:R-:W-:Y:S01]  /*18c50*/  IADD3 R2, P0, R0, R154, RZ ;  /* 0x0000009a00027210 */ /* 0x002fe20007f1e0ff */
[----:B------:R-:W-:Y:S04]  /*18c60*/  IMAD.MOV.U32 R0, RZ, RZ, R101 ;  /* 0x000000ffff007224 */ /* 0x000fe800078e0065 */
[----:B------:R-:W-:Y:S05]  /*18c70*/  IMAD.X R3, R100, 0x1, R156, P0 ;  /* 0x0000000164037824 */ /* 0x000fea00000e069c */
[----:B------:R1:W-:Y:S02]  /*18c80*/  LDGSTS.E.BYPASS.LTC128B.128 [R192+0xa100], [R2.64], !P4 ;  /* 0x0a10000002c07fae */ /* 0x0003e4000e101d4a */
[----:B-1----:R-:W-:Y:S01]  /*18c90*/  MOV R2, 0x18cc0 ;  /* 0x00018cc000027802 */ /* 0x002fe20000000f00 */
[----:B------:R-:W-:Y:S02]  /*18ca0*/  IMAD.MOV.U32 R3, RZ, RZ, 0x181f ;  /* 0x0000181fff037424 */ /* 0x000fe400078e00ff */
[----:B--2---:R-:W-:Y:S05]  /*18cb0*/  CALL.REL.NOINC `($__internal_5_$__cuda_sm70_shflsync_idx_p) ;  /* 0x0000113000007944 */ /* 0x004fea0003c00000 */
[----:B------:R-:W-:Y:S01]  /*18cc0*/  MOV R195, 0x1 ;  /* 0x0000000100c37802 */ /* 0x000fe20000000f00 */
[----:B------:R-:W-:Y:S01]  /*18cd0*/  IMAD.MOV.U32 R100, RZ, RZ, R0 ;  /* 0x000000ffff647224 */ /* 0x000fe200078e0000 */
[----:B------:R-:W-:Y:S01]  /*18ce0*/  MOV R3, 0x181f ;  /* 0x0000181f00037802 */ /* 0x000fe20000000f00 */
[----:B------:R-:W-:Y:S01]  /*18cf0*/  IMAD.MOV.U32 R0, RZ, RZ, R150 ;  /* 0x000000ffff007224 */ /* 0x000fe200078e0096 */
[----:B------:R-:W-:Y:S02]  /*18d00*/  MOV R2, 0x18d20 ;  /* 0x00018d2000027802 */ /* 0x000fe40000000f00 */
[----:B------:R-:W-:Y:S05]  /*18d10*/  CALL.REL.NOINC `($__internal_5_$__cuda_sm70_shflsync_idx_p) ;  /* 0x000010d000007944 */ /* 0x000fea0003c00000 */
[----:B------:R-:W-:-:S05]  /*18d20*/  BRA `(.L_x_351) ;  /* 0xffff8b2000007947 */ /* 0x000fca000383ffff */
.L_x_274:
[----:B------:R-:W-:Y:S02]  /*18d30*/  MOV R0, 0x2 ;  /* 0x0000000200007802 */ /* 0x000fe40000000f00 */
[----:B------:R-:W-:Y:S02]  /*18d40*/  MOV R2, 0x18d60 ;  /* 0x00018d6000027802 */ /* 0x000fe40000000f00 */
[----:B-1----:R-:W-:Y:S05]  /*18d50*/  CALL.REL.NOINC `($__internal_4_$__cuda_sm70_shflsync_bfly_p) ;  /* 0x0000103000007944 */ /* 0x002fea0003c00000 */
[----:B------:R-:W-:Y:S01]  /*18d60*/  FMNMX.FTZ R100, R100, R0, !PT ;  /* 0x0000000064647209 */ /* 0x000fe20007810000 */
[----:B------:R-:W-:Y:S01]  /*18d70*/  IMAD.MOV.U32 R0, RZ, RZ, 0x1 ;  /* 0x00000001ff007424 */ /* 0x000fe200078e00ff */
[----:B------:R-:W-:Y:S02]  /*18d80*/  MOV R2, 0x18da0 ;  /* 0x00018da000027802 */ /* 0x000fe40000000f00 */
        /* <DEDUP_REMOVED lines=8> */
[----:B------:R-:W-:Y:S02]  /*18e10*/  MOV R2, 0x18e30 ;  /* 0x00018e3000027802 */ /* 0x000fe40000000f00 */
[----:B------:R-:W-:Y:S05]  /*18e20*/  CALL.REL.NOINC `($__internal_4_$__cuda_sm70_shflsync_bfly_p) ;  /* 0x00000f6000007944 */ /* 0x000fea0003c00000 */
[----:B------:R-:W-:-:S05]  /*18e30*/  BRA `(.L_x_352) ;  /* 0xffff8da000007947 */ /* 0x000fca000383ffff */
.L_x_276:
[----:B------:R-:W-:Y:S01]  /*18e40*/  IMAD.MOV.U32 R100, RZ, RZ, R207 ;  /* 0x000000ffff647224 */ /* 0x000fe200078e00cf */
[----:B------:R-:W-:-:S02]  /*18e50*/  MOV R0, 0x2 ;  /* 0x0000000200007802 */ /* 0x000fc40000000f00 */
[----:B------:R-:W-:Y:S02]  /*18e60*/  MOV R2, 0x18e80 ;  /* 0x00018e8000027802 */ /* 0x000fe40000000f00 */
[----:B------:R-:W-:Y:S05]  /*18e70*/  CALL.REL.NOINC `($__internal_4_$__cuda_sm70_shflsync_bfly_p) ;  /* 0x00000f1000007944 */ /* 0x000fea0003c00000 */
[----:B------:R-:W-:Y:S05]  /*18e80*/  BRA `(.L_x_353) ;  /* 0xffffa49000007947 */ /* 0x000fea000383ffff */
.L_x_277:
[----:B------:R-:W-:Y:S01]  /*18e90*/  IMAD.MOV.U32 R100, RZ, RZ, R4 ;  /* 0x000000ffff647224 */ /* 0x000fe200078e0004 */
[----:B------:R-:W-:Y:S02]  /*18ea0*/  MOV R0, 0x1 ;  /* 0x0000000100007802 */ /* 0x000fe40000000f00 */
[----:B------:R-:W-:Y:S02]  /*18eb0*/  MOV R2, 0x18ed0 ;  /* 0x00018ed000027802 */ /* 0x000fe40000000f00 */
[----:B-1----:R-:W-:Y:S05]  /*18ec0*/  CALL.REL.NOINC `($__internal_4_$__cuda_sm70_shflsync_bfly_p) ;  /* 0x00000ec000007944 */ /* 0x002fea0003c00000 */
[----:B------:R-:W-:Y:S01]  /*18ed0*/  FADD.FTZ R4, R4, R0 ;  /* 0x0000000004047221 */ /* 0x000fe20000010000 */
[----:B------:R-:W-:Y:S02]  /*18ee0*/  MOV R100, R200 ;  /* 0x000000c800647202 */ /* 0x000fe40000000f00 */
[----:B------:R-:W-:Y:S02]  /*18ef0*/  MOV R0, 0x2 ;  /* 0x0000000200007802 */ /* 0x000fe40000000f00 */
[----:B------:R-:W-:Y:S02]  /*18f00*/  MOV R2, 0x18f20 ;  /* 0x00018f2000027802 */ /* 0x000fe40000000f00 */
[----:B------:R-:W-:Y:S05]  /*18f10*/  CALL.REL.NOINC `($__internal_4_$__cuda_sm70_shflsync_bfly_p) ;  /* 0x00000e7000007944 */ /* 0x000fea0003c00000 */
[----:B------:R-:W-:Y:S01]  /*18f20*/  FADD.FTZ R5, R200, R0 ;  /* 0x00000000c8057221 */ /* 0x000fe20000010000 */
[----:B------:R-:W-:Y:S02]  /*18f30*/  MOV R0, 0x1 ;  /* 0x0000000100007802 */ /* 0x000fe40000000f00 */
[----:B------:R-:W-:-:S02]  /*18f40*/  MOV R2, 0x18f70 ;  /* 0x00018f7000027802 */ /* 0x000fc40000000f00 */
[----:B------:R-:W-:Y:S02]  /*18f50*/  MOV R100, R5 ;  /* 0x0000000500647202 */ /* 0x000fe40000000f00 */
[----:B------:R-:W-:Y:S05]  /*18f60*/  CALL.REL.NOINC `($__internal_4_$__cuda_sm70_shflsync_bfly_p) ;  /* 0x00000e2000007944 */ /* 0x000fea0003c00000 */
[----:B------:R-:W-:Y:S01]  /*18f70*/  MOV R3, R0 ;  /* 0x0000000000037202 */ /* 0x000fe20000000f00 */
[----:B------:R-:W-:Y:S05]  /*18f80*/  BRA `(.L_x_354) ;  /* 0xffffa40000007947 */ /* 0x000fea000383ffff */
.L_x_284:
[----:B--234-:R-:W-:Y:S01]  /*18f90*/  IMAD.MOV.U32 R0, RZ, RZ, R6 ;  /* 0x000000ffff007224 */ /* 0x01cfe200078e0006 */
[----:B------:R-:W-:Y:S01]  /*18fa0*/  MOV R195, RZ ;  /* 0x000000ff00c37202 */ /* 0x000fe20000000f00 */
[----:B------:R-:W-:Y:S01]  /*18fb0*/  IMAD.MOV.U32 R3, RZ, RZ, 0x181f ;  /* 0x0000181fff037424 */ /* 0x000fe200078e00ff */
[----:B------:R-:W-:Y:S02]  /*18fc0*/  MOV R2, 0x18fe0 ;  /* 0x00018fe000027802 */ /* 0x000fe40000000f00 */
[----:B-1----:R-:W-:Y:S05]  /*18fd0*/  CALL.REL.NOINC `($__internal_5_$__cuda_sm70_shflsync_idx_p) ;  /* 0x00000e1000007944 */ /* 0x002fea0003c00000 */
[----:B------:R-:W-:Y:S01]  /*18fe0*/  MOV R7, R0 ;  /* 0x0000000000077202 */ /* 0x000fe20000000f00 */
[----:B------:R-:W-:Y:S05]  /*18ff0*/  BRA `(.L_x_355) ;  /* 0xffffbb2000007947 */ /* 0x000fea000383ffff */
.L_x_285:
[----:B------:R-:W-:Y:S01]  /*19000*/  IMAD.MOV.U32 R0, RZ, RZ, R12 ;  /* 0x000000ffff007224 */ /* 0x000fe200078e000c */
[----:B------:R-:W-:Y:S01]  /*19010*/  MOV R195, RZ ;  /* 0x000000ff00c37202 */ /* 0x000fe20000000f00 */
[----:B------:R-:W-:Y:S01]  /*19020*/  IMAD.MOV.U32 R3, RZ, RZ, 0x181f ;  /* 0x0000181fff037424 */ /* 0x000fe200078e00ff */
[----:B------:R-:W-:Y:S02]  /*19030*/  MOV R2, 0x19050 ;  /* 0x0001905000027802 */ /* 0x000fe40000000f00 */
[----:B-123--:R-:W-:Y:S05]  /*19040*/  CALL.REL.NOINC `($__internal_5_$__cuda_sm70_shflsync_idx_p) ;  /* 0x00000da000007944 */ /* 0x00efea0003c00000 */
[----:B------:R-:W-:Y:S05]  /*19050*/  BRA `(.L_x_356) ;  /* 0xffffbae000007947 */ /* 0x000fea000383ffff */
.L_x_288:
[----:B--2---:R-:W-:Y:S01]  /*19060*/  IMAD.MOV.U32 R0, RZ, RZ, R6 ;  /* 0x000000ffff007224 */ /* 0x004fe200078e0006 */
[----:B------:R-:W-:Y:S01]  /*19070*/  MOV R195, 0x1 ;  /* 0x0000000100c37802 */ /* 0x000fe20000000f00 */
[----:B------:R-:W-:Y:S01]  /*19080*/  IMAD.MOV.U32 R3, RZ, RZ, 0x181f ;  /* 0x0000181fff037424 */ /* 0x000fe200078e00ff */
[----:B------:R-:W-:-:S02]  /*19090*/  MOV R2, 0x190b0 ;  /* 0x000190b000027802 */ /* 0x000fc40000000f00 */
[----:B-1-34-:R-:W-:Y:S05]  /*190a0*/  CALL.REL.NOINC `($__internal_5_$__cuda_sm70_shflsync_idx_p) ;  /* 0x00000d4000007944 */ /* 0x01afea0003c00000 */
[----:B------:R-:W-:Y:S01]  /*190b0*/  IMAD.MOV.U32 R7, RZ, RZ, R0 ;  /* 0x000000ffff077224 */ /* 0x000fe200078e0000 */
[----:B------:R-:W-:Y:S01]  /*190c0*/  MOV R195, 0x1 ;  /* 0x0000000100c37802 */ /* 0x000fe20000000f00 */
[----:B------:R-:W-:Y:S01]  /*190d0*/  IMAD.MOV.U32 R0, RZ, RZ, R12 ;  /* 0x000000ffff007224 */ /* 0x000fe200078e000c */
[----:B------:R-:W-:-:S02]  /*190e0*/  MOV R3, 0x181f ;  /* 0x0000181f00037802 */ /* 0x000fc40000000f00 */
[----:B------:R-:W-:Y:S02]  /*190f0*/  MOV R2, 0x19110 ;  /* 0x0001911000027802 */ /* 0x000fe40000000f00 */
[----:B------:R-:W-:Y:S05]  /*19100*/  CALL.REL.NOINC `($__internal_5_$__cuda_sm70_shflsync_idx_p) ;  /* 0x00000ce000007944 */ /* 0x000fea0003c00000 */
[----:B------:R-:W-:Y:S05]  /*19110*/  BRA `(.L_x_357) ;  /* 0xffffbb5000007947 */ /* 0x000fea000383ffff */
.L_x_291:
[----:B--2---:R-:W-:Y:S01]  /*19120*/  IMAD.MOV.U32 R0, RZ, RZ, R6 ;  /* 0x000000ffff007224 */ /* 0x004fe200078e0006 */
[----:B------:R-:W-:Y:S01]  /*19130*/  MOV R195, 0x2 ;  /* 0x0000000200c37802 */ /* 0x000fe20000000f00 */
[----:B------:R-:W-:Y:S01]  /*19140*/  IMAD.MOV.U32 R3, RZ, RZ, 0x181f ;  /* 0x0000181fff037424 */ /* 0x000fe200078e00ff */
[----:B------:R-:W-:Y:S02]  /*19150*/  MOV R2, 0x19170 ;  /* 0x0001917000027802 */ /* 0x000fe40000000f00 */
[----:B-1-34-:R-:W-:Y:S05]  /*19160*/  CALL.REL.NOINC `($__internal_5_$__cuda_sm70_shflsync_idx_p) ;  /* 0x00000c8000007944 */ /* 0x01afea0003c00000 */
[----:B------:R-:W-:Y:S01]  /*19170*/  MOV R7, R0 ;  /* 0x0000000000077202 */ /* 0x000fe20000000f00 */
[----:B------:R-:W-:Y:S05]  /*19180*/  BRA `(.L_x_358) ;  /* 0xffffbc1000007947 */ /* 0x000fea000383ffff */
.L_x_292:
[----:B--2---:R-:W-:Y:S01]  /*19190*/  IMAD.MOV.U32 R0, RZ, RZ, R12 ;  /* 0x000000ffff007224 */ /* 0x004fe200078e000c */
[----:B------:R-:W-:Y:S01]  /*191a0*/  MOV R195, 0x2 ;  /* 0x0000000200c37802 */ /* 0x000fe20000000f00 */
[----:B------:R-:W-:Y:S01]  /*191b0*/  IMAD.MOV.U32 R3, RZ, RZ, 0x181f ;  /* 0x0000181fff037424 */ /* 0x000fe200078e00ff */
[----:B------:R-:W-:Y:S02]  /*191c0*/  MOV R2, 0x191e0 ;  /* 0x000191e000027802 */ /* 0x000fe40000000f00 */
[----:B-1-34-:R-:W-:Y:S05]  /*191d0*/  CALL.REL.NOINC `($__internal_5_$__cuda_sm70_shflsync_idx_p) ;  /* 0x00000c1000007944 */ /* 0x01afea0003c00000 */
[----:B------:R-:W-:Y:S05]  /*191e0*/  BRA `(.L_x_359) ;  /* 0xffffbbd000007947 */ /* 0x000fea000383ffff */
.L_x_295:
[----:B----4-:R-:W-:Y:S01]  /*191f0*/  IMAD.MOV.U32 R0, RZ, RZ, R6 ;  /* 0x000000ffff007224 */ /* 0x010fe200078e0006 */
[----:B------:R-:W-:Y:S01]  /*19200*/  MOV R195, 0x3 ;  /* 0x0000000300c37802 */ /* 0x000fe20000000f00 */
[----:B---3--:R-:W-:Y:S01]  /*19210*/  IMAD.MOV.U32 R3, RZ, RZ, 0x181f ;  /* 0x0000181fff037424 */ /* 0x008fe200078e00ff */
[----:B------:R-:W-:-:S02]  /*19220*/  MOV R2, 0x19240 ;  /* 0x0001924000027802 */ /* 0x000fc40000000f00 */
[----:B-12---:R-:W-:Y:S05]  /*19230*/  CALL.REL.NOINC `($__internal_5_$__cuda_sm70_shflsync_idx_p) ;  /* 0x00000bb000007944 */ /* 0x006fea0003c00000 */
[----:B------:R-:W-:Y:S01]  /*19240*/  IMAD.MOV.U32 R6, RZ, RZ, R0 ;  /* 0x000000ffff067224 */ /* 0x000fe200078e0000 */
[----:B------:R-:W-:Y:S01]  /*19250*/  MOV R195, 0x3 ;  /* 0x0000000300c37802 */ /* 0x000fe20000000f00 */
[----:B------:R-:W-:Y:S01]  /*19260*/  IMAD.MOV.U32 R0, RZ, RZ, R12 ;  /* 0x000000ffff007224 */ /* 0x000fe200078e000c */
[----:B------:R-:W-:-:S02]  /*19270*/  MOV R3, 0x181f ;  /* 0x0000181f00037802 */ /* 0x000fc40000000f00 */
[----:B------:R-:W-:Y:S02]  /*19280*/  MOV R2, 0x192a0 ;  /* 0x000192a000027802 */ /* 0x000fe40000000f00 */
[----:B------:R-:W-:Y:S05]  /*19290*/  CALL.REL.NOINC `($__internal_5_$__cuda_sm70_shflsync_idx_p) ;  /* 0x00000b5000007944 */ /* 0x000fea0003c00000 */
[----:B------:R-:W-:Y:S05]  /*192a0*/  BRA `(.L_x_360) ;  /* 0xffffbc5000007947 */ /* 0x000fea000383ffff */
.L_x_297:
[----:B------:R-:W-:Y:S01]  /*192b0*/  IMAD.MOV.U32 R0, RZ, RZ, R5 ;  /* 0x000000ffff007224 */ /* 0x000fe200078e0005 */
[----:B------:R-:W-:Y:S01]  /*192c0*/  MOV R195, RZ ;  /* 0x000000ff00c37202 */ /* 0x000fe20000000f00 */
[----:B------:R-:W-:Y:S01]  /*192d0*/  IMAD.MOV.U32 R3, RZ, RZ, 0x1c1f ;  /* 0x00001c1fff037424 */ /* 0x000fe200078e00ff */
[----:B------:R-:W-:Y:S02]  /*192e0*/  MOV R2, 0x19300 ;  /* 0x0001930000027802 */ /* 0x000fe40000000f00 */
[----:B--2---:R-:W-:Y:S05]  /*192f0*/  CALL.REL.NOINC `($__internal_5_$__cuda_sm70_shflsync_idx_p) ;  /* 0x00000af000007944 */ /* 0x004fea0003c00000 */
[----:B------:R-:W-:Y:S01]  /*19300*/  MOV R4, R0 ;  /* 0x0000000000047202 */ /* 0x000fe20000000f00 */
[----:B------:R-:W-:Y:S05]  /*19310*/  BRA `(.L_x_361) ;  /* 0xffffbf1000007947 */ /* 0x000fea000383ffff */
.L_x_298:
[----:B------:R-:W-:Y:S01]  /*19320*/  IMAD.MOV.U32 R0, RZ, RZ, R12 ;  /* 0x000000ffff007224 */ /* 0x000fe200078e000c */
[----:B------:R-:W-:Y:S01]  /*19330*/  MOV R195, RZ ;  /* 0x000000ff00c37202 */ /* 0x000fe20000000f00 */
[----:B------:R-:W-:Y:S01]  /*19340*/  IMAD.MOV.U32 R3, RZ, RZ, 0x1c1f ;  /* 0x00001c1fff037424 */ /* 0x000fe200078e00ff */
[----:B------:R-:W-:Y:S02]  /*19350*/  MOV R2, 0x19370 ;  /* 0x0001937000027802 */ /* 0x000fe40000000f00 */
[----:B-123--:R-:W-:Y:S05]  /*19360*/  CALL.REL.NOINC `($__internal_5_$__cuda_sm70_shflsync_idx_p) ;  /* 0x00000a8000007944 */ /* 0x00efea0003c00000 */
[----:B------:R-:W-:Y:S05]  /*19370*/  BRA `(.L_x_362) ;  /* 0xffffbed000007947 */ /* 0x000fea000383ffff */
.L_x_301:
[----:B-1----:R-:W-:Y:S01]  /*19380*/  IMAD.MOV.U32 R0, RZ, RZ, R5 ;  /* 0x000000ffff007224 */ /* 0x002fe200078e0005 */
[----:B------:R-:W-:Y:S01]  /*19390*/  MOV R195, 0x1 ;  /* 0x0000000100c37802 */ /* 0x000fe20000000f00 */
[----:B---3--:R-:W-:Y:S01]  /*193a0*/  IMAD.MOV.U32 R3, RZ, RZ, 0x1c1f ;  /* 0x00001c1fff037424 */ /* 0x008fe200078e00ff */
[----:B------:R-:W-:-:S02]  /*193b0*/  MOV R2, 0x193d0 ;  /* 0x000193d000027802 */ /* 0x000fc40000000f00 */
[----:B--2-4-:R-:W-:Y:S05]  /*193c0*/  CALL.REL.NOINC `($__internal_5_$__cuda_sm70_shflsync_idx_p) ;  /* 0x00000a2000007944 */ /* 0x014fea0003c00000 */
[----:B------:R-:W-:Y:S01]  /*193d0*/  IMAD.MOV.U32 R4, RZ, RZ, R0 ;  /* 0x000000ffff047224 */ /* 0x000fe200078e0000 */
[----:B------:R-:W-:Y:S01]  /*193e0*/  MOV R195, 0x1 ;  /* 0x0000000100c37802 */ /* 0x000fe20000000f00 */
[----:B------:R-:W-:Y:S01]  /*193f0*/  IMAD.MOV.U32 R0, RZ, RZ, R12 ;  /* 0x000000ffff007224 */ /* 0x000fe200078e000c */
[----:B------:R-:W-:-:S02]  /*19400*/  MOV R3, 0x1c1f ;  /* 0x00001c1f00037802 */ /* 0x000fc40000000f00 */
[----:B------:R-:W-:Y:S02]  /*19410*/  MOV R2, 0x19430 ;  /* 0x0001943000027802 */ /* 0x000fe40000000f00 */
[----:B------:R-:W-:Y:S05]  /*19420*/  CALL.REL.NOINC `($__internal_5_$__cuda_sm70_shflsync_idx_p) ;  /* 0x000009c000007944 */ /* 0x000fea0003c00000 */
[----:B------:R-:W-:Y:S05]  /*19430*/  BRA `(.L_x_363) ;  /* 0xffffc8d000007947 */ /* 0x000fea000383ffff */
.L_x_305:
[----:B------:R-:W-:Y:S01]  /*19440*/  IMAD.MOV.U32 R0, RZ, RZ, R5 ;  /* 0x000000ffff007224 */ /* 0x000fe200078e0005 */
[----:B------:R-:W-:Y:S01]  /*19450*/  MOV R195, RZ ;  /* 0x000000ff00c37202 */ /* 0x000fe20000000f00 */
[----:B------:R-:W-:Y:S01]  /*19460*/  IMAD.MOV.U32 R3, RZ, RZ, 0x181f ;  /* 0x0000181fff037424 */ /* 0x000fe200078e00ff */
[----:B------:R-:W-:Y:S02]  /*19470*/  MOV R2, 0x19490 ;  /* 0x0001949000027802 */ /* 0x000fe40000000f00 */
[----:B------:R-:W-:Y:S05]  /*19480*/  CALL.REL.NOINC `($__internal_5_$__cuda_sm70_shflsync_idx_p) ;  /* 0x0000096000007944 */ /* 0x000fea0003c00000 */
[----:B------:R-:W-:Y:S01]  /*19490*/  MOV R4, R0 ;  /* 0x0000000000047202 */ /* 0x000fe20000000f00 */
[----:B------:R-:W-:Y:S05]  /*194a0*/  BRA `(.L_x_364) ;  /* 0xffffdac000007947 */ /* 0x000fea000383ffff */
.L_x_306:
[----:B------:R-:W-:Y:S01]  /*194b0*/  IMAD.MOV.U32 R0, RZ, RZ, R12 ;  /* 0x000000ffff007224 */ /* 0x000fe200078e000c */
[----:B------:R-:W-:Y:S01]  /*194c0*/  MOV R195, RZ ;  /* 0x000000ff00c37202 */ /* 0x000fe20000000f00 */
[----:B------:R-:W-:Y:S01]  /*194d0*/  IMAD.MOV.U32 R3, RZ, RZ, 0x181f ;  /* 0x0000181fff037424 */ /* 0x000fe200078e00ff */
[----:B------:R-:W-:Y:S02]  /*194e0*/  MOV R2, 0x19500 ;  /* 0x0001950000027802 */ /* 0x000fe40000000f00 */
[----:B-12---:R-:W-:Y:S05]  /*194f0*/  CALL.REL.NOINC `($__internal_5_$__cuda_sm70_shflsync_idx_p) ;  /* 0x000008f000007944 */ /* 0x006fea0003c00000 */
[----:B------:R-:W-:Y:S05]  /*19500*/  BRA `(.L_x_365) ;  /* 0xffffda8000007947 */ /* 0x000fea000383ffff */
.L_x_309:
[----:B----4-:R-:W-:Y:S01]  /*19510*/  IMAD.MOV.U32 R0, RZ, RZ, R5 ;  /* 0x000000ffff007224 */ /* 0x010fe200078e0005 */
[----:B------:R-:W-:Y:S01]  /*19520*/  MOV R195, 0x1 ;  /* 0x0000000100c37802 */ /* 0x000fe20000000f00 */
[----:B--2---:R-:W-:Y:S01]  /*19530*/  IMAD.MOV.U32 R3, RZ, RZ, 0x181f ;  /* 0x0000181fff037424 */ /* 0x004fe200078e00ff */
[----:B------:R-:W-:-:S02]  /*19540*/  MOV R2, 0x19560 ;  /* 0x0001956000027802 */ /* 0x000fc40000000f00 */
[----:B-1-3--:R-:W-:Y:S05]  /*19550*/  CALL.REL.NOINC `($__internal_5_$__cuda_sm70_shflsync_idx_p) ;  /* 0x0000089000007944 */ /* 0x00afea0003c00000 */
[----:B------:R-:W-:Y:S01]  /*19560*/  IMAD.MOV.U32 R4, RZ, RZ, R0 ;  /* 0x000000ffff047224 */ /* 0x000fe200078e0000 */
[----:B------:R-:W-:Y:S01]  /*19570*/  MOV R195, 0x1 ;  /* 0x0000000100c37802 */ /* 0x000fe20000000f00 */
[----:B------:R-:W-:Y:S01]  /*19580*/  IMAD.MOV.U32 R0, RZ, RZ, R12 ;  /* 0x000000ffff007224 */ /* 0x000fe200078e000c */
[----:B------:R-:W-:-:S02]  /*19590*/  MOV R3, 0x181f ;  /* 0x0000181f00037802 */ /* 0x000fc40000000f00 */
[----:B------:R-:W-:Y:S02]  /*195a0*/  MOV R2, 0x195c0 ;  /* 0x000195c000027802 */ /* 0x000fe40000000f00 */
[----:B------:R-:W-:Y:S05]  /*195b0*/  CALL.REL.NOINC `($__internal_5_$__cuda_sm70_shflsync_idx_p) ;  /* 0x0000083000007944 */ /* 0x000fea0003c00000 */
[----:B------:R-:W-:Y:S05]  /*195c0*/  BRA `(.L_x_366) ;  /* 0xffffdb0000007947 */ /* 0x000fea000383ffff */
.L_x_312:
[----:B----4-:R-:W-:Y:S01]  /*195d0*/  IMAD.MOV.U32 R0, RZ, RZ, R5 ;  /* 0x000000ffff007224 */ /* 0x010fe200078e0005 */
[----:B------:R-:W-:Y:S01]  /*195e0*/  MOV R195, 0x2 ;  /* 0x0000000200c37802 */ /* 0x000fe20000000f00 */
[----:B-1----:R-:W-:Y:S01]  /*195f0*/  IMAD.MOV.U32 R3, RZ, RZ, 0x181f ;  /* 0x0000181fff037424 */ /* 0x002fe200078e00ff */
[----:B------:R-:W-:Y:S02]  /*19600*/  MOV R2, 0x19620 ;  /* 0x0001962000027802 */ /* 0x000fe40000000f00 */
[----:B--23--:R-:W-:Y:S05]  /*19610*/  CALL.REL.NOINC `($__internal_5_$__cuda_sm70_shflsync_idx_p) ;  /* 0x000007d000007944 */ /* 0x00cfea0003c00000 */
[----:B------:R-:W-:Y:S01]  /*19620*/  MOV R4, R0 ;  /* 0x0000000000047202 */ /* 0x000fe20000000f00 */
[----:B------:R-:W-:Y:S05]  /*19630*/  BRA `(.L_x_367) ;  /* 0xffffdbc000007947 */ /* 0x000fea000383ffff */
.L_x_313:
[----:B----4-:R-:W-:Y:S01]  /*19640*/  IMAD.MOV.U32 R0, RZ, RZ, R12 ;  /* 0x000000ffff007224 */ /* 0x010fe200078e000c */
[----:B------:R-:W-:Y:S01]  /*19650*/  MOV R195, 0x2 ;  /* 0x0000000200c37802 */ /* 0x000fe20000000f00 */
[----:B------:R-:W-:Y:S01]  /*19660*/  IMAD.MOV.U32 R3, RZ, RZ, 0x181f ;  /* 0x0000181fff037424 */ /* 0x000fe200078e00ff */
[----:B------:R-:W-:Y:S02]  /*19670*/  MOV R2, 0x19690 ;  /* 0x0001969000027802 */ /* 0x000fe40000000f00 */
[----:B-123--:R-:W-:Y:S05]  /*19680*/  CALL.REL.NOINC `($__internal_5_$__cuda_sm70_shflsync_idx_p) ;  /* 0x0000076000007944 */ /* 0x00efea0003c00000 */
[----:B------:R-:W-:Y:S05]  /*19690*/  BRA `(.L_x_368) ;  /* 0xffffdb8000007947 */ /* 0x000fea000383ffff */
.L_x_316:
[----:B-1----:R-:W-:Y:S01]  /*196a0*/  IMAD.MOV.U32 R0, RZ, RZ, R5 ;  /* 0x000000ffff007224 */ /* 0x002fe200078e0005 */
[----:B------:R-:W-:Y:S01]  /*196b0*/  MOV R195, 0x3 ;  /* 0x0000000300c37802 */ /* 0x000fe20000000f00 */
[----:B------:R-:W-:Y:S01]  /*196c0*/  IMAD.MOV.U32 R3, RZ, RZ, 0x181f ;  /* 0x0000181fff037424 */ /* 0x000fe200078e00ff */
[----:B------:R-:W-:-:S02]  /*196d0*/  MOV R2, 0x196f0 ;  /* 0x000196f000027802 */ /* 0x000fc40000000f00 */
[----:B--234-:R-:W-:Y:S05]  /*196e0*/  CALL.REL.NOINC `($__internal_5_$__cuda_sm70_shflsync_idx_p) ;  /* 0x0000070000007944 */ /* 0x01cfea0003c00000 */
[----:B------:R-:W-:Y:S01]  /*196f0*/  IMAD.MOV.U32 R4, RZ, RZ, R0 ;  /* 0x000000ffff047224 */ /* 0x000fe200078e0000 */
[----:B------:R-:W-:Y:S01]  /*19700*/  MOV R195, 0x3 ;  /* 0x0000000300c37802 */ /* 0x000fe20000000f00 */
[----:B------:R-:W-:Y:S01]  /*19710*/  IMAD.MOV.U32 R0, RZ, RZ, R12 ;  /* 0x000000ffff007224 */ /* 0x000fe200078e000c */
[----:B------:R-:W-:-:S02]  /*19720*/  MOV R3, 0x181f ;  /* 0x0000181f00037802 */ /* 0x000fc40000000f00 */
[----:B------:R-:W-:Y:S02]  /*19730*/  MOV R2, 0x19750 ;  /* 0x0001975000027802 */ /* 0x000fe40000000f00 */
[----:B------:R-:W-:Y:S05]  /*19740*/  CALL.REL.NOINC `($__internal_5_$__cuda_sm70_shflsync_idx_p) ;  /* 0x000006a000007944 */ /* 0x000fea0003c00000 */
[----:B------:R-:W-:Y:S05]  /*19750*/  BRA `(.L_x_369) ;  /* 0xffffdc0000007947 */ /* 0x000fea000383ffff */
.L_x_318:
[----:B------:R-:W-:Y:S01]  /*19760*/  IMAD.MOV.U32 R0, RZ, RZ, R86 ;  /* 0x000000ffff007224 */ /* 0x000fe200078e0056 */
[----:B------:R-:W-:Y:S01]  /*19770*/  MOV R195, RZ ;  /* 0x000000ff00c37202 */ /* 0x000fe20000000f00 */
[----:B------:R-:W-:Y:S01]  /*19780*/  IMAD.MOV.U32 R3, RZ, RZ, 0x1f ;  /* 0x0000001fff037424 */ /* 0x000fe200078e00ff */
[----:B------:R-:W-:Y:S02]  /*19790*/  MOV R2, 0x197b0 ;  /* 0x000197b000027802 */ /* 0x000fe40000000f00 */
[----:B---34-:R-:W-:Y:S05]  /*197a0*/  CALL.REL.NOINC `($__internal_5_$__cuda_sm70_shflsync_idx_p) ;  /* 0x0000064000007944 */ /* 0x018fea0003c00000 */
[----:B------:R-:W-:Y:S01]  /*197b0*/  MOV R9, R0 ;  /* 0x0000000000097202 */ /* 0x000fe20000000f00 */
[----:B------:R-:W-:Y:S05]  /*197c0*/  BRA `(.L_x_370) ;  /* 0xffffdd5000007947 */ /* 0x000fea000383ffff */
.L_x_319:
[----:B------:R-:W-:Y:S01]  /*197d0*/  IMAD.MOV.U32 R0, RZ, RZ, R86 ;  /* 0x000000ffff007224 */ /* 0x000fe200078e0056 */
[----:B------:R-:W-:Y:S01]  /*197e0*/  MOV R195, 0x1 ;  /* 0x0000000100c37802 */ /* 0x000fe20000000f00 */
[----:B------:R-:W-:Y:S01]  /*197f0*/  IMAD.MOV.U32 R3, RZ, RZ, 0x1f ;  /* 0x0000001fff037424 */ /* 0x000fe200078e00ff */
[----:B------:R-:W-:Y:S02]  /*19800*/  MOV R2, 0x19820 ;  /* 0x0001982000027802 */ /* 0x000fe40000000f00 */
[----:B-1234-:R-:W-:Y:S05]  /*19810*/  CALL.REL.NOINC `($__internal_5_$__cuda_sm70_shflsync_idx_p) ;  /* 0x000005d000007944 */ /* 0x01efea0003c00000 */
[----:B------:R-:W-:Y:S01]  /*19820*/  MOV R6, R0 ;  /* 0x0000000000067202 */ /* 0x000fe20000000f00 */
[----:B------:R-:W-:Y:S05]  /*19830*/  BRA `(.L_x_371) ;  /* 0xffffdd0000007947 */ /* 0x000fea000383ffff */
.L_x_320:
[----:B------:R-:W-:Y:S02]  /*19840*/  MOV R3, 0x1 ;  /* 0x0000000100037802 */ /* 0x000fe40000000f00 */
[----:B------:R-:W-:-:S02]  /*19850*/  MOV R2, 0x19870 ;  /* 0x0001987000027802 */ /* 0x000fc40000000f00 */
[----:B-123--:R-:W-:Y:S05]  /*19860*/  CALL.REL.NOINC `($__internal_6_$__cuda_sm70_shflsync_up_p) ;  /* 0x000005d000007944 */ /* 0x00efea0003c00000 */
[----:B------:R-:W-:Y:S05]  /*19870*/  BRA `(.L_x_372) ;  /* 0xffffdde000007947 */ /* 0x000fea000383ffff */
.L_x_321:
[----:B------:R-:W-:Y:S02]  /*19880*/  MOV R3, 0x2 ;  /* 0x0000000200037802 */ /* 0x000fe40000000f00 */
[----:B------:R-:W-:-:S02]  /*19890*/  MOV R2, 0x198b0 ;  /* 0x000198b000027802 */ /* 0x000fc40000000f00 */
[----:B-12---:R-:W-:Y:S05]  /*198a0*/  CALL.REL.NOINC `($__internal_6_$__cuda_sm70_shflsync_up_p) ;  /* 0x0000059000007944 */ /* 0x006fea0003c00000 */
[----:B------:R-:W-:Y:S02]  /*198b0*/  SEL R3, R4, RZ, P1 ;  /* 0x000000ff04037207 */ /* 0x000fe40000800000 */
[----:B------:R-:W-:-:S03]  /*198c0*/  MOV R2, 0x19900 ;  /* 0x0001990000027802 */ /* 0x000fc60000000f00 */
[----:B------:R-:W-:Y:S02]  /*198d0*/  IMAD.IADD R0, R0, 0x1, R3 ;  /* 0x0000000100007824 */ /* 0x000fe400078e0203 */
[----:B------:R-:W-:Y:S02]  /*198e0*/  IMAD.MOV.U32 R3, RZ, RZ, 0x4 ;  /* 0x00000004ff037424 */ /* 0x000fe400078e00ff */
        /* <DEDUP_REMOVED lines=19> */
.L_x_325:
[----:B------:R-:W-:Y:S02]  /*19a20*/  MOV R3, 0x1 ;  /* 0x0000000100037802 */ /* 0x000fe40000000f00 */
[----:B------:R-:W-:Y:S02]  /*19a30*/  MOV R2, 0x19a50 ;  /* 0x00019a5000027802 */ /* 0x000fe40000000f00 */
[----:B------:R-:W-:Y:S05]  /*19a40*/  CALL.REL.NOINC `($__internal_6_$__cuda_sm70_shflsync_up_p) ;  /* 0x000003f000007944 */ /* 0x000fea0003c00000 */
[----:B------:R-:W-:Y:S01]  /*19a50*/  MOV R2, R4 ;  /* 0x0000000400027202 */ /* 0x000fe20000000f00 */
[----:B------:R-:W-:Y:S05]  /*19a60*/  BRA `(.L_x_374) ;  /* 0xffffde5000007947 */ /* 0x000fea000383ffff */
.L_x_326:
[----:B------:R-:W-:Y:S02]  /*19a70*/  MOV R3, 0x2 ;  /* 0x0000000200037802 */ /* 0x000fe40000000f00 */
[----:B------:R-:W-:Y:S02]  /*19a80*/  MOV R2, 0x19aa0 ;  /* 0x00019aa000027802 */ /* 0x000fe40000000f00 */
        /* <DEDUP_REMOVED lines=24> */
.L_x_328:
[----:B------:R-:W-:Y:S02]  /*19c10*/  SEL R0, RZ, 0x1, P0 ;  /* 0x00000001ff007807 */ /* 0x000fe40000000000 */
[----:B------:R-:W-:Y:S02]  /*19c20*/  MOV R2, 0x19c40 ;  /* 0x00019c4000027802 */ /* 0x000fe40000000f00 */
[----:B---3--:R-:W-:Y:S05]  /*19c30*/  CALL.REL.NOINC `($__internal_7_$__cuda_sm70_votesync_ballot) ;  /* 0x0000026000007944 */ /* 0x008fea0003c00000 */
[----:B------:R-:W-:Y:S01]  /*19c40*/  MOV R10, R0 ;  /* 0x00000000000a7202 */ /* 0x000fe20000000f00 */
[----:B------:R-:W-:Y:S05]  /*19c50*/  BRA `(.L_x_376) ;  /* 0xffffddf000007947 */ /* 0x000fea000383ffff */
.L_x_329:
[----:B------:R-:W-:Y:S01]  /*19c60*/  IMAD.MOV.U32 R0, RZ, RZ, R7 ;  /* 0x000000ffff007224 */ /* 0x000fe200078e0007 */
[----:B--2---:R-:W-:Y:S01]  /*19c70*/  MOV R195, R6 ;  /* 0x0000000600c37202 */ /* 0x004fe20000000f00 */
[----:B------:R-:W-:Y:S01]  /*19c80*/  IMAD.MOV.U32 R3, RZ, RZ, 0x1f ;  /* 0x0000001fff037424 */ /* 0x000fe200078e00ff */
[----:B------:R-:W-:Y:S02]  /*19c90*/  MOV R2, 0x19cb0 ;  /* 0x00019cb000027802 */ /* 0x000fe40000000f00 */
[----:B-1-3--:R-:W-:Y:S05]  /*19ca0*/  CALL.REL.NOINC `($__internal_5_$__cuda_sm70_shflsync_idx_p) ;  /* 0x0000014000007944 */ /* 0x00afea0003c00000 */
[----:B------:R-:W-:Y:S01]  /*19cb0*/  IMAD.MOV.U32 R7, RZ, RZ, R0 ;  /* 0x000000ffff077224 */ /* 0x000fe200078e0000 */
[----:B------:R-:W-:Y:S01]  /*19cc0*/  MOV R195, R6 ;  /* 0x0000000600c37202 */ /* 0x000fe20000000f00 */
[----:B------:R-:W-:Y:S01]  /*19cd0*/  IMAD.MOV.U32 R0, RZ, RZ, R8 ;  /* 0x000000ffff007224 */ /* 0x000fe200078e0008 */
[----:B------:R-:W-:Y:S02]  /*19ce0*/  MOV R3, 0x1f ;  /* 0x0000001f00037802 */ /* 0x000fe40000000f00 */
[----:B------:R-:W-:-:S02]  /*19cf0*/  MOV R2, 0x19d10 ;  /* 0x00019d1000027802 */ /* 0x000fc40000000f00 */
[----:B------:R-:W-:Y:S05]  /*19d00*/  CALL.REL.NOINC `($__internal_5_$__cuda_sm70_shflsync_idx_p) ;  /* 0x000000e000007944 */ /* 0x000fea0003c00000 */
[----:B------:R-:W-:Y:S01]  /*19d10*/  MOV R5, R0 ;  /* 0x0000000000057202 */ /* 0x000fe20000000f00 */
[----:B------:R-:W-:Y:S05]  /*19d20*/  BRA `(.L_x_377) ;  /* 0xffffdd6000007947 */ /* 0x000fea000383ffff */
.L_x_332:
[----:B------:R-:W-:Y:S01]  /*19d30*/  IMAD.MOV.U32 R0, RZ, RZ, R4 ;  /* 0x000000ffff007224 */ /* 0x000fe200078e0004 */
[----:B------:R-:W-:-:S02]  /*19d40*/  MOV R3, 0x1f ;  /* 0x0000001f00037802 */ /* 0x000fc40000000f00 */
[----:B------:R-:W-:Y:S02]  /*19d50*/  MOV R2, 0x19d70 ;  /* 0x00019d7000027802 */ /* 0x000fe40000000f00 */
[----:B-1234-:R-:W-:Y:S05]  /*19d60*/  CALL.REL.NOINC `($__internal_5_$__cuda_sm70_shflsync_idx_p) ;  /* 0x0000008000007944 */ /* 0x01efea0003c00000 */
[----:B------:R-:W-:Y:S01]  /*19d70*/  MOV R13, R0 ;  /* 0x00000000000d7202 */ /* 0x000fe20000000f00 */
[----:B------:R-:W-:Y:S05]  /*19d80*/  BRA `(.L_x_331) ;  /* 0xffffdd6000007947 */ /* 0x000fea000383ffff */
        .weak           $__internal_4_$__cuda_sm70_shflsync_bfly_p
        .type           $__internal_4_$__cuda_sm70_shflsync_bfly_p,@function
        .size           $__internal_4_$__cuda_sm70_shflsync_bfly_p,($__internal_5_$__cuda_sm70_shflsync_idx_p - $__internal_4_$__cuda_sm70_shflsync_bfly_p)
$__internal_4_$__cuda_sm70_shflsync_bfly_p:
[----:B------:R-:W-:Y:S02]  /*19d90*/  MOV R149, 0xffffffff ;  /* 0xffffffff00957802 */ /* 0x000fe40000000f00 */
[----:B------:R-:W-:Y:S02]  /*19da0*/  MOV R3, 0x1f ;  /* 0x0000001f00037802 */ /* 0x000fe40000000f00 */
[----:B------:R-:W-:Y:S04]  /*19db0*/  WARPSYNC R149 ;  /* 0x0000009500007348 */ /* 0x000fe80003800000 */
[----:B------:R1:W2:Y:S02]  /*19dc0*/  SHFL.BFLY PT, R0, R100, R0, R3 ;  /* 0x0c00000064007389 */ /* 0x0002a400000e0003 */
[----:B-1----:R-:W-:-:S04]  /*19dd0*/  MOV R3, 0x0 ;  /* 0x0000000000037802 */ /* 0x002fc80000000f00 */
[----:B--2---:R-:W-:Y:S05]  /*19de0*/  RET.REL.NODEC R2 `(_ZN7cutlass13device_kernelIN5flash19enable_sm80_to_sm89INS1_16FlashAttnFwdSm80INS1_25CollectiveMainloopFwdSm80ILi8ELi1ELb0EN4cute5tupleIJNS5_1CILi128EEENS7_ILi64EEENS7_ILi192EEEEEELi192ENS_10bfloat16_tEfNS_4arch4Sm80ELb0ELb0ELb0ELb1ELb1ELb1ELb1ELb1EEENS1_21CollectiveEpilogueFwdINS6_IJS8_SA_S9_EEENS6_IJNS7_ILi1EEESI_SI_EEESC_SE_Li256ELb1ELb1ELb1ELb0EEENS1_36VarlenDynamicPersistentTileSchedulerILi128ELi64ELi256ELi256ELb1ELb1ELb0ELb0ELb1ELb1EEEEEEEEEvNT_6ParamsE) ;  /* 0xfffe621002007950 */ /* 0x004fea0003c3ffff */
        .weak           $__internal_5_$__cuda_sm70_shflsync_idx_p
        .type           $__internal_5_$__cuda_sm70_shflsync_idx_p,@function
        .size           $__internal_5_$__cuda_sm70_shflsync_idx_p,($__internal_6_$__cuda_sm70_shflsync_up_p - $__internal_5_$__cuda_sm70_shflsync_idx_p)
$__internal_5_$__cuda_sm70_shflsync_idx_p:
[----:B------:R-:W-:-:S04]  /*19df0*/  MOV R198, 0xffffffff ;  /* 0xffffffff00c67802 */ /* 0x000fc80000000f00 */
[----:B------:R-:W-:Y:S04]  /*19e00*/  WARPSYNC R198 ;  /* 0x000000c600007348 */ /* 0x000fe80003800000 */
[----:B------:R1:W2:Y:S02]  /*19e10*/  SHFL.IDX PT, R0, R0, R195, R3 ;  /* 0x000000c300007389 */ /* 0x0002a400000e0003 */
[----:B-1----:R-:W-:-:S04]  /*19e20*/  MOV R3, 0x0 ;  /* 0x0000000000037802 */ /* 0x002fc80000000f00 */
[----:B--2---:R-:W-:Y:S05]  /*19e30*/  RET.REL.NODEC R2 `(_ZN7cutlass13device_kernelIN5flash19enable_sm80_to_sm89INS1_16FlashAttnFwdSm80INS1_25CollectiveMainloopFwdSm80ILi8ELi1ELb0EN4cute5tupleIJNS5_1CILi128EEENS7_ILi64EEENS7_ILi192EEEEEELi192ENS_10bfloat16_tEfNS_4arch4Sm80ELb0ELb0ELb0ELb1ELb1ELb1ELb1ELb1EEENS1_21CollectiveEpilogueFwdINS6_IJS8_SA_S9_EEENS6_IJNS7_ILi1EEESI_SI_EEESC_SE_Li256ELb1ELb1ELb1ELb0EEENS1_36VarlenDynamicPersistentTileSchedulerILi128ELi64ELi256ELi256ELb1ELb1ELb0ELb0ELb1ELb1EEEEEEEEEvNT_6ParamsE) ;  /* 0xfffe61c002007950 */ /* 0x004fea0003c3ffff */
        .weak           $__internal_6_$__cuda_sm70_shflsync_up_p
        .type           $__internal_6_$__cuda_sm70_shflsync_up_p,@function
        .size           $__internal_6_$__cuda_sm70_shflsync_up_p,($__internal_7_$__cuda_sm70_votesync_ballot - $__internal_6_$__cuda_sm70_shflsync_up_p)
$__internal_6_$__cuda_sm70_shflsync_up_p:
[----:B------:R-:W-:Y:S02]  /*19e40*/  MOV R4, RZ ;  /* 0x000000ff00047202 */ /* 0x000fe40000000f00 */
[----:B------:R-:W-:-:S04]  /*19e50*/  MOV R10, 0xffffffff ;  /* 0xffffffff000a7802 */ /* 0x000fc80000000f00 */
[----:B------:R-:W-:Y:S04]  /*19e60*/  WARPSYNC R10 ;  /* 0x0000000a00007348 */ /* 0x000fe80003800000 */
[----:B------:R1:W2:Y:S02]  /*19e70*/  SHFL.UP PT, R4, R0, R3, R4 ;  /* 0x0400000300047389 */ /* 0x0002a400000e0004 */
[----:B-1----:R-:W-:-:S04]  /*19e80*/  MOV R3, 0x0 ;  /* 0x0000000000037802 */ /* 0x002fc80000000f00 */
[----:B--2---:R-:W-:Y:S05]  /*19e90*/  RET.REL.NODEC R2 `(_ZN7cutlass13device_kernelIN5flash19enable_sm80_to_sm89INS1_16FlashAttnFwdSm80INS1_25CollectiveMainloopFwdSm80ILi8ELi1ELb0EN4cute5tupleIJNS5_1CILi128EEENS7_ILi64EEENS7_ILi192EEEEEELi192ENS_10bfloat16_tEfNS_4arch4Sm80ELb0ELb0ELb0ELb1ELb1ELb1ELb1ELb1EEENS1_21CollectiveEpilogueFwdINS6_IJS8_SA_S9_EEENS6_IJNS7_ILi1EEESI_SI_EEESC_SE_Li256ELb1ELb1ELb1ELb0EEENS1_36VarlenDynamicPersistentTileSchedulerILi128ELi64ELi256ELi256ELb1ELb1ELb0ELb0ELb1ELb1EEEEEEEEEvNT_6ParamsE) ;  /* 0xfffe616002007950 */ /* 0x004fea0003c3ffff */
        .weak           $__internal_7_$__cuda_sm70_votesync_ballot
        .type           $__internal_7_$__cuda_sm70_votesync_ballot,@function
        .size           $__internal_7_$__cuda_sm70_votesync_ballot,(.L_x_3111 - $__internal_7_$__cuda_sm70_votesync_ballot)
$__internal_7_$__cuda_sm70_votesync_ballot:
[----:B------:R-:W-:Y:S01]  /*19ea0*/  ISETP.NE.U32.AND P0, PT, R0, 0x1, PT ;  /* 0x000000010000780c */ /* 0x000fe20003f05070 */
[----:B------:R-:W-:-:S04]  /*19eb0*/  IMAD.MOV.U32 R3, RZ, RZ, -0x1 ;  /* 0xffffffffff037424 */ /* 0x000fc800078e00ff */
[----:B------:R-:W-:Y:S08]  /*19ec0*/  WARPSYNC R3 ;  /* 0x0000000300007348 */ /* 0x000ff00003800000 */
[----:B------:R-:W-:-:S04]  /*19ed0*/  VOTE.ANY R0, PT, !P0 ;  /* 0x0000000000007806 */ /* 0x000fc800040e0100 */
[----:B------:R-:W-:Y:S01]  /*19ee0*/  LOP3.LUT R0, R0, R3, RZ, 0xc0, !PT ;  /* 0x0000000300007212 */ /* 0x000fe200078ec0ff */
[----:B------:R-:W-:-:S04]  /*19ef0*/  IMAD.MOV.U32 R3, RZ, RZ, 0x0 ;  /* 0x00000000ff037424 */ /* 0x000fc800078e00ff */
[----:B------:R-:W-:Y:S05]  /*19f00*/  RET.REL.NODEC R2 `(_ZN7cutlass13device_kernelIN5flash19enable_sm80_to_sm89INS1_16FlashAttnFwdSm80INS1_25CollectiveMainloopFwdSm80ILi8ELi1ELb0EN4cute5tupleIJNS5_1CILi128EEENS7_ILi64EEENS7_ILi192EEEEEELi192ENS_10bfloat16_tEfNS_4arch4Sm80ELb0ELb0ELb0ELb1ELb1ELb1ELb1ELb1EEENS1_21CollectiveEpilogueFwdINS6_IJS8_SA_S9_EEENS6_IJNS7_ILi1EEESI_SI_EEESC_SE_Li256ELb1ELb1ELb1ELb0EEENS1_36VarlenDynamicPersistentTileSchedulerILi128ELi64ELi256ELi256ELb1ELb1ELb0ELb0ELb1ELb1EEEEEEEEEvNT_6ParamsE) ;  /* 0xfffe60f002007950 */ /* 0x000fea0003c3ffff */
.L_x_378:
        /* <DEDUP_REMOVED lines=15> */
.L_x_3111:


//--------------------- .text._ZN7cutlass13device_kernelIN5flash19enable_sm80_to_sm89INS1_16FlashAttnFwdSm80INS1_25CollectiveMainloopFwdSm80ILi8ELi1ELb0EN4cute5tupleIJNS5_1CILi128EEENS7_ILi64EEENS7_ILi192EEEEEELi192ENS_10bfloat16_tEfNS_4arch4Sm80ELb0ELb1ELb0ELb0ELb1ELb0ELb1ELb1EEENS1_21CollectiveEpilogueFwdINS6_IJS8_SA_S9_EEENS6_IJNS7_ILi1EEESI_SI_EEESC_SE_Li256ELb0ELb1ELb1ELb0EEENS1_19SingleTileSchedulerILb0ELb1ELb1ELi128EEEEEEEEEvNT_6ParamsE --------------------------
	.section	.text._ZN7cutlass13device_kernelIN5flash19enable_sm80_to_sm89INS1_16FlashAttnFwdSm80INS1_25CollectiveMainloopFwdSm80ILi8ELi1ELb0EN4cute5tupleIJNS5_1CILi128EEENS7_ILi64EEENS7_ILi192EEEEEELi192ENS_10bfloat16_tEfNS_4arch4Sm80ELb0ELb1ELb0ELb0ELb1ELb0ELb1ELb1EEENS1_21CollectiveEpilogueFwdINS6_IJS8_SA_S9_EEENS6_IJNS7_ILi1EEESI_SI_EEESC_SE_Li256ELb0ELb1ELb1ELb0EEENS1_19SingleTileSchedulerILb0ELb1ELb1ELi128EEEEEEEEEvNT_6ParamsE,"ax",@progbits
	.sectioninfo	@"SHI_REGISTERS=235"
	.align	128
.text._ZN7cutlass13device_kernelIN5flash19enable_sm80_to_sm89INS1_16FlashAttnFwdSm80INS1_25CollectiveMainloopFwdSm80ILi8ELi1ELb0EN4cute5tupleIJNS5_1CILi128EEENS7_ILi64EEENS7_ILi192EEEEEELi192ENS_10bfloat16_tEfNS_4arch4Sm80ELb0ELb1ELb0ELb0ELb1ELb0ELb1ELb1EEENS1_21CollectiveEpilogueFwdINS6_IJS8_SA_S9_EEENS6_IJNS7_ILi1EEESI_SI_EEESC_SE_Li256ELb0ELb1ELb1ELb0EEENS1_19SingleTileSchedulerILb0ELb1ELb1ELi128EEEEEEEEEvNT_6ParamsE:
        .type           _ZN7cutlass13device_kernelIN5flash19enable_sm80_to_sm89INS1_16FlashAttnFwdSm80INS1_25CollectiveMainloopFwdSm80ILi8ELi1ELb0EN4cute5tupleIJNS5_1CILi128EEENS7_ILi64EEENS7_ILi192EEEEEELi192ENS_10bfloat16_tEfNS_4arch4Sm80ELb0ELb1ELb0ELb0ELb1ELb0ELb1ELb1EEENS1_21CollectiveEpilogueFwdINS6_IJS8_SA_S9_EEENS6_IJNS7_ILi1EEESI_SI_EEESC_SE_Li256ELb0ELb1ELb1ELb0EEENS1_19SingleTileSchedulerILb0ELb1ELb1ELi128EEEEEEEEEvNT_6ParamsE,@function
        .size           _ZN7cutlass13device_kernelIN5flash19enable_sm80_to_sm89INS1_16FlashAttnFwdSm80INS1_25CollectiveMainloopFwdSm80ILi8ELi1ELb0EN4cute5tupleIJNS5_1CILi128EEENS7_ILi64EEENS7_ILi192EEEEEELi192ENS_10bfloat16_tEfNS_4arch4Sm80ELb0ELb1ELb0ELb0ELb1ELb0ELb1ELb1EEENS1_21CollectiveEpilogueFwdINS6_IJS8_SA_S9_EEENS6_IJNS7_ILi1EEESI_SI_EEESC_SE_Li256ELb0ELb1ELb1ELb0EEENS1_19SingleTileSchedulerILb0ELb1ELb1ELi128EEEEEEEEEvNT_6ParamsE,(.L_x_3116 - _ZN7cutlass13device_kernelIN5flash19enable_sm80_to_sm89INS1_16FlashAttnFwdSm80INS1_25CollectiveMainloopFwdSm80ILi8ELi1ELb0EN4cute5tupleIJNS5_1CILi128EEENS7_ILi64EEENS7_ILi192EEEEEELi192ENS_10bfloat16_tEfNS_4arch4Sm80ELb0ELb1ELb0ELb0ELb1ELb0ELb1ELb1EEENS1_21CollectiveEpilogueFwdINS6_IJS8_SA_S9_EEENS6_IJNS7_ILi1EEESI_SI_EEESC_SE_Li256ELb0ELb1ELb1ELb0EEENS1_19SingleTileSchedulerILb0ELb1ELb1ELi128EEEEEEEEEvNT_6ParamsE)
        .other          _ZN7cutlass13device_kernelIN5flash19enable_sm80_to_sm89INS1_16FlashAttnFwdSm80INS1_25CollectiveMainloopFwdSm80ILi8ELi1ELb0EN4cute5tupleIJNS5_1CILi128EEENS7_ILi64EEENS7_ILi192EEEEEELi192ENS_10bfloat16_tEfNS_4arch4Sm80ELb0ELb1ELb0ELb0ELb1ELb0ELb1ELb1EEENS1_21CollectiveEpilogueFwdINS6_IJS8_SA_S9_EEENS6_IJNS7_ILi1EEESI_SI_EEESC_SE_Li256ELb0ELb1ELb1ELb0EEENS1_19SingleTileSchedulerILb0ELb1ELb1ELi128EEEEEEEEEvNT_6ParamsE,@"STO_CUDA_ENTRY STV_DEFAULT"
_ZN7cutlass13device_kernelIN5flash19enable_sm80_to_sm89INS1_16FlashAttnFwdSm80INS1_25CollectiveMainloopFwdSm80ILi8ELi1ELb0EN4cute5tupleIJNS5_1CILi128EEENS7_ILi64EEENS7_ILi192EEEEEELi192ENS_10bfloat16_tEfNS_4arch4Sm80ELb0ELb1ELb0ELb0ELb1ELb0ELb1ELb1EEENS1_21CollectiveEpilogueFwdINS6_IJS8_SA_S9_EEENS6_IJNS7_ILi1EEESI_SI_EEESC_SE_Li256ELb0ELb1ELb1ELb0EEENS1_19SingleTileSchedulerILb0ELb1ELb1ELi128EEEEEEEEEvNT_6ParamsE:
        /* <DEDUP_REMOVED lines=17> */
.L_x_379:
[----:B------:R-:W-:Y:S02]  /*0110*/  ULDC.64 UR4, c[0x0][0x550] ;  /* 0x0001540000047ab9 */ /* 0x000fe40000000a00 */
[----:B------:R-:W-:Y:S02]  /*0120*/  UISETP.NE.AND UP0, UPT, UR4, 0x1, UPT ;  /* 0x000000010400788c */ /* 0x000fe4000bf05270 */
[----:B------:R-:W-:-:S02]  /*0130*/  UIMAD.WIDE.U32 UR8, UR7, UR5, URZ ;  /* 0x00000005070872a5 */ /* 0x000fc4000f8e003f */
[----:B------:R-:W-:Y:S02]  /*0140*/  ULDC UR4, c[0x0][0x558] ;  /* 0x0001560000047ab9 */ /* 0x000fe40000000800 */
[----:B------:R-:W-:-:S05]  /*0150*/  UMOV UR13, UR7 ;  /* 0x00000007000d7c82 */ /* 0x000fca0008000000 */
[----:B------:R-:W-:-:S03]  /*0160*/  @UP0 USHF.R.U32.HI UR13, URZ, UR4, UR9 ;  /* 0x000000043f0d0299 */ /* 0x000fc60008011609 */
.L_x_380:
        /* <DEDUP_REMOVED lines=16> */
[----:B------:R-:W1:Y:S01]  /*0270*/  S2UR UR24, SR_CTAID.X ;  /* 0x00000000001879c3 */ /* 0x000e620000002500 */
[----:B------:R-:W-:Y:S02]  /*0280*/  ULDC UR4, c[0x0][0x2c4] ;  /* 0x0000b10000047ab9 */ /* 0x000fe40000000800 */
[----:B------:R-:W-:Y:S02]  /*0290*/  UISETP.NE.AND UP1, UPT, UR4, 0x1, UPT ;  /* 0x000000010400788c */ /* 0x000fe4000bf25270 */
[----:B------:R-:W-:Y:S02]  /*02a0*/  UMOV UR12, URZ ;  /* 0x0000003f000c7c82 */ /* 0x000fe40008000000 */
[----:B------:R-:W-:Y:S02]  /*02b0*/  ULDC.64 UR4, c[0x0][0x2c8] ;  /* 0x0000b20000047ab9 */ /* 0x000fe40000000a00 */
[----:B-1----:R-:W-:-:S05]  /*02c0*/  USHF.L.U32 UR24, UR24, 0x7, URZ ;  /* 0x0000000718187899 */ /* 0x002fca000800063f */
[----:B------:R-:W-:Y:S02]  /*02d0*/  @UP1 UIADD3 UR10, UR24, 0x7f, URZ ;  /* 0x0000007f180a1890 */ /* 0x000fe4000fffe03f */
[----:B------:R-:W-:Y:S02]  /*02e0*/  UIADD3 UR8, UR24, 0x7f, URZ ;  /* 0x0000007f18087890 */ /* 0x000fe4000fffe03f */
[----:B------:R-:W-:-:S03]  /*02f0*/  UIMAD.WIDE.U32 UR10, UR10, UR4, URZ ;  /* 0x000000040a0a72a5 */ /* 0x000fc6000f8e003f */
[----:B------:R-:W-:-:S04]  /*0300*/  ULDC UR4, c[0x0][0x2ac] ;  /* 0x0000ab0000047ab9 */ /* 0x000fc80000000800 */
[----:B------:R-:W-:Y:S02]  /*0310*/  @UP1 UMOV UR9, UR11 ;  /* 0x0000000b00091c82 */ /* 0x000fe40008000000 */
[----:B------:R-:W-:Y:S02]  /*0320*/  ULDC UR10, c[0x0][0x1d0] ;  /* 0x00007400000a7ab9 */ /* 0x000fe40000000800 */
[----:B------:R-:W-:Y:S02]  /*0330*/  @UP1 USHF.R.U32.HI UR8, URZ, UR5, UR9 ;  /* 0x000000053f081299 */ /* 0x000fe40008011609 */
[----:B------:R-:W-:Y:S02]  /*0340*/  UIMAD UR10, UR4, UR10, URZ ;  /* 0x0000000a040a72a4 */ /* 0x000fe4000f8e023f */
[----:B------:R-:W-:Y:S02]  /*0350*/  UMOV UR9, 0x1 ;  /* 0x0000000100097882 */ /* 0x000fe40000000000 */
[----:B------:R-:W-:-:S02]  /*0360*/  ULDC.64 UR4, c[0x0][0x328] ;  /* 0x0000ca0000047ab9 */ /* 0x000fc40000000a00 */
[----:B------:R-:W-:Y:S02]  /*0370*/  UISETP.LE.AND UP0, UPT, UR9, UR5, UPT ;  /* 0x000000050900728c */ /* 0x000fe4000bf03270 */
[----:B------:R-:W-:Y:S02]  /*0380*/  ULDC UR11, c[0x0][0x168] ;  /* 0x00005a00000b7ab9 */ /* 0x000fe40000000800 */
[----:B------:R-:W-:-:S04]  /*0390*/  UIADD3 UR11, UR10, -UR11, UR9 ;  /* 0x8000000b0a0b7290 */ /* 0x000fc8000fffe009 */
[----:B------:R-:W-:-:S04]  /*03a0*/  UIADD3 UR5, UR11, UR8, URZ ;  /* 0x000000080b057290 */ /* 0x000fc8000fffe03f */
[----:B------:R-:W-:Y:S01]  /*03b0*/  UIADD3 UR8, UR5, UR4, URZ ;  /* 0x0000000405087290 */ /* 0x000fe2000fffe03f */
[----:B--2---:R1:W2:Y:S01]  /*03c0*/  @P0 R2UR UR12, R2 ;  /* 0x00000000020c03c2 */ /* 0x0042a200000e0000 */
[----:B------:R-:W-:-:S13]  /*03d0*/  PLOP3.LUT P0, PT, PT, PT, UP0, 0x40, 0x0 ;  /* 0x000000000000781c */ /* 0x000fda0003f0e808 */
[----:B------:R-:W-:Y:S05]  /*03e0*/  @P0 BRA `(.L_x_381) ;  /* 0x0000016000000947 */ /* 0x000fea0003800000 */
[----:B------:R-:W-:Y:S01]  /*03f0*/  ISETP.LT.AND P0, PT, RZ, UR5, PT ;  /* 0x00000005ff007c0c */ /* 0x000fe2000bf01270 */
[----:B------:R-:W-:-:S12]  /*0400*/  UIADD3 UR11, UR5, -0x1, URZ ;  /* 0xffffffff050b7890 */ /* 0x000fd8000fffe03f */
[----:B------:R-:W-:Y:S05]  /*0410*/  @P0 BRA `(.L_x_382) ;  /* 0x0000009000000947 */ /* 0x000fea0003800000 */
[----:B------:R-:W-:Y:S02]  /*0420*/  ULDC UR4, c[0x0][0x32c] ;  /* 0x0000cb0000047ab9 */ /* 0x000fe40000000800 */
[----:B------:R-:W-:Y:S02]  /*0430*/  UISETP.NE.AND UP2, UPT, UR9, UR4, UPT ;  /* 0x000000040900728c */ /* 0x000fe4000bf45270 */
[----:B------:R-:W-:-:S03]  /*0440*/  UIADD3 UR11, -UR5, URZ, URZ ;  /* 0x0000003f050b7290 */ /* 0x000fc6000fffe13f */
[----:B------:R-:W-:Y:S02]  /*0450*/  ULDC.64 UR4, c[0x0][0x330] ;  /* 0x0000cc0000047ab9 */ /* 0x000fe40000000a00 */
[----:B------:R-:W-:-:S07]  /*0460*/  UIMAD.WIDE.U32 UR14, UR11, UR4, URZ ;  /* 0x000000040b0e72a5 */ /* 0x000fce000f8e003f */
[----:B------:R-:W-:Y:S02]  /*0470*/  @UP2 UMOV UR9, UR15 ;  /* 0x0000000f00092c82 */ /* 0x000fe40008000000 */
[----:B------:R-:W-:-:S04]  /*0480*/  @UP2 USHF.R.U32.HI UR11, URZ, UR5, UR9 ;  /* 0x000000053f0b2299 */ /* 0x000fc80008011609 */
[----:B------:R-:W-:Y:S01]  /*0490*/  ULOP3.LUT UR11, URZ, UR11, URZ, 0x33, !UPT ;  /* 0x0000000b3f0b7292 */ /* 0x000fe2000f8e333f */
[----:B------:R-:W-:Y:S05]  /*04a0*/  BRA `(.L_x_383) ;  /* 0x0000006000007947 */ /* 0x000fea0003800000 */
.L_x_382:
[----:B------:R-:W-:Y:S02]  /*04b0*/  ULDC UR4, c[0x0][0x32c] ;  /* 0x0000cb0000047ab9 */ /* 0x000fe40000000800 */
[----:B------:R-:W-:-:S03]  /*04c0*/  UISETP.NE.AND UP2, UPT, UR9, UR4, UPT ;  /* 0x000000040900728c */ /* 0x000fc6000bf45270 */
[----:B------:R-:W-:Y:S02]  /*04d0*/  ULDC.64 UR4, c[0x0][0x330] ;  /* 0x0000cc0000047ab9 */ /* 0x000fe40000000a00 */
[----:B------:R-:W-:-:S07]  /*04e0*/  UIMAD.WIDE.U32 UR14, UR11, UR4, URZ ;  /* 0x000000040b0e72a5 */ /* 0x000fce000f8e003f */
[----:B------:R-:W-:Y:S02]  /*04f0*/  @UP2 UMOV UR9, UR15 ;  /* 0x0000000f00092c82 */ /* 0x000fe40008000000 */
[----:B------:R-:W-:Y:S02]  /*0500*/  @UP2 USHF.R.U32.HI UR11, URZ, UR5, UR9 ;  /* 0x000000053f0b2299 */ /* 0x000fe40008011609 */
.L_x_383:
[----:B------:R-:W-:Y:S02]  /*0510*/  ULDC UR4, c[0x0][0x32c] ;  /* 0x0000cb0000047ab9 */ /* 0x000fe40000000800 */
[----:B------:R-:W-:-:S04]  /*0520*/  UIMAD UR4, UR11, UR4, UR4 ;  /* 0x000000040b0472a4 */ /* 0x000fc8000f8e0204 */
[----:B------:R-:W-:-:S04]  /*0530*/  UISETP.LT.AND UP2, UPT, UR8, UR4, UPT ;  /* 0x000000040800728c */ /* 0x000fc8000bf41270 */
[----:B------:R-:W-:Y:S02]  /*0540*/  USEL UR8, UR8, UR4, UP2 ;  /* 0x0000000408087287 */ /* 0x000fe40009000000 */
.L_x_381:
[----:B------:R-:W-:Y:S01]  /*0550*/  UIADD3 UR9, UR10, 0x3f, URZ ;  /* 0x0000003f0a097890 */ /* 0x000fe2000fffe03f */
[----:B------:R-:W-:Y:S01]  /*0560*/  PLOP3.LUT P0, PT, PT, PT, UP0, 0x40, 0x0 ;  /* 0x000000000000781c */ /* 0x000fe20003f0e808 */
[----:B------:R-:W-:Y:S02]  /*0570*/  UIADD3 UR11, UR8, 0x3f, URZ ;  /* 0x0000003f080b7890 */ /* 0x000fe4000fffe03f */
[----:B------:R-:W-:Y:S02]  /*0580*/  ULDC.64 UR4, c[0x0][0x2c8] ;  /* 0x0000b20000047ab9 */ /* 0x000fe40000000a00 */
[----:B------:R-:W-:Y:S02]  /*0590*/  UIMAD.WIDE.U32 UR16, UR24, UR4, URZ ;  /* 0x00000004181072a5 */ /* 0x000fe4000f8e003f */
[----:B------:R-:W-:Y:S02]  /*05a0*/  USHF.R.S32.HI UR14, URZ, 0x1f, UR9 ;  /* 0x0000001f3f0e7899 */ /* 0x000fe40008011409 */
[----:B------:R-:W-:-:S02]  /*05b0*/  USHF.R.S32.HI UR8, URZ, 0x1f, UR11 ;  /* 0x0000001f3f087899 */ /* 0x000fc4000801140b */
[----:B------:R-:W-:Y:S02]  /*05c0*/  UMOV UR4, UR24 ;  /* 0x0000001800047c82 */ /* 0x000fe40008000000 */
[----:B------:R-:W-:Y:S02]  /*05d0*/  @UP1 USHF.R.U32.HI UR4, URZ, UR5, UR17 ;  /* 0x000000053f041299 */ /* 0x000fe40008011611 */
[----:B------:R-:W-:Y:S02]  /*05e0*/  ULEA.HI UR5, UR14, UR9, URZ, 0x6 ;  /* 0x000000090e057291 */ /* 0x000fe4000f8f303f */
[----:B------:R-:W-:Y:S02]  /*05f0*/  ULEA.HI UR20, UR8, UR11, URZ, 0x6 ;  /* 0x0000000b08147291 */ /* 0x000fe4000f8f303f */
[----:B------:R-:W-:Y:S02]  /*0600*/  ULDC UR21, c[0x0][0x168] ;  /* 0x00005a0000157ab9 */ /* 0x000fe40000000800 */
[----:B------:R-:W-:-:S02]  /*0610*/  USHF.R.S32.HI UR5, URZ, 0x6, UR5 ;  /* 0x000000063f057899 */ /* 0x000fc40008011405 */
[----:B------:R-:W-:Y:S02]  /*0620*/  USHF.R.S32.HI UR20, URZ, 0x6, UR20 ;  /* 0x000000063f147899 */ /* 0x000fe40008011414 */
[----:B------:R-:W-:Y:S02]  /*0630*/  UIADD3 UR21, UR10, -UR21, URZ ;  /* 0x800000150a157290 */ /* 0x000fe4000fffe03f */
[----:B------:R-:W-:Y:S02]  /*0640*/  UISETP.LT.AND UP2, UPT, UR5, UR20, UPT ;  /* 0x000000140500728c */ /* 0x000fe4000bf41270 */
[----:B------:R-:W-:Y:S02]  /*0650*/  UIADD3 UR4, UR21, UR4, URZ ;  /* 0x0000000415047290 */ /* 0x000fe4000fffe03f */
[----:B------:R-:W-:Y:S02]  /*0660*/  ULDC UR8, c[0x0][0x324] ;  /* 0x0000c90000087ab9 */ /* 0x000fe40000000800 */
[----:B------:R-:W-:-:S02]  /*0670*/  USEL UR20, UR5, UR20, UP2 ;  /* 0x0000001405147287 */ /* 0x000fc40009000000 */
[----:B------:R-:W-:Y:S01]  /*0680*/  UIADD3 UR8, UR4, -UR8, URZ ;  /* 0x8000000804087290 */ /* 0x000fe2000fffe03f */
[----:B------:R-:W-:Y:S05]  /*0690*/  @P0 BRA `(.L_x_384) ;  /* 0x0000017000000947 */ /* 0x000fea0003800000 */
[----:B------:R-:W-:Y:S02]  /*06a0*/  UMOV UR9, UR4 ;  /* 0x0000000400097c82 */ /* 0x000fe40008000000 */
[----:B------:R-:W-:-:S06]  /*06b0*/  UISETP.GT.AND UP2, UPT, UR9, -0x1, UPT ;  /* 0xffffffff0900788c */ /* 0x000fcc000bf44270 */
[----:B------:R-:W-:-:S13]  /*06c0*/  PLOP3.LUT P0, PT, PT, PT, UP2, 0x80, 0x0 ;  /* 0x000000000000781c */ /* 0x000fda0003f0f028 */
[----:B------:R-:W-:Y:S05]  /*06d0*/  @P0 BRA `(.L_x_385) ;  /* 0x0000009000000947 */ /* 0x000fea0003800000 */
[----:B------:R-:W-:Y:S02]  /*06e0*/  ULDC UR4, c[0x0][0x32c] ;  /* 0x0000cb0000047ab9 */ /* 0x000fe40000000800 */
[----:B------:R-:W-:Y:S02]  /*06f0*/  UISETP.NE.AND UP2, UPT, UR4, 0x1, UPT ;  /* 0x000000010400788c */ /* 0x000fe4000bf45270 */
[----:B------:R-:W-:Y:S02]  /*0700*/  ULOP3.LUT UR9, URZ, UR9, URZ, 0x33, !UPT ;  /* 0x000000093f097292 */ /* 0x000fe4000f8e333f */
[----:B------:R-:W-:Y:S02]  /*0710*/  ULDC.64 UR4, c[0x0][0x330] ;  /* 0x0000cc0000047ab9 */ /* 0x000fe40000000a00 */
[----:B------:R-:W-:-:S07]  /*0720*/  UIMAD.WIDE.U32 UR14, UR9, UR4, URZ ;  /* 0x00000004090e72a5 */ /* 0x000fce000f8e003f */
[----:B------:R-:W-:Y:S02]  /*0730*/  @UP2 UMOV UR11, UR15 ;  /* 0x0000000f000b2c82 */ /* 0x000fe40008000000 */
[----:B------:R-:W-:-:S04]  /*0740*/  @UP2 USHF.R.U32.HI UR9, URZ, UR5, UR11 ;  /* 0x000000053f092299 */ /* 0x000fc8000801160b */
[----:B------:R-:W-:Y:S01]  /*0750*/  ULOP3.LUT UR9, URZ, UR9, URZ, 0x33, !UPT ;  /* 0x000000093f097292 */ /* 0x000fe2000f8e333f */
[----:B------:R-:W-:Y:S05]  /*0760*/  BRA `(.L_x_386) ;  /* 0x0000006000007947 */ /* 0x000fea0003800000 */
.L_x_385:
[----:B------:R-:W-:Y:S02]  /*0770*/  ULDC UR4, c[0x0][0x32c] ;  /* 0x0000cb0000047ab9 */ /* 0x000fe40000000800 */
[----:B------:R-:W-:-:S03]  /*0780*/  UISETP.NE.AND UP2, UPT, UR4, 0x1, UPT ;  /* 0x000000010400788c */ /* 0x000fc6000bf45270 */
[----:B------:R-:W-:Y:S02]  /*0790*/  ULDC.64 UR4, c[0x0][0x330] ;  /* 0x0000cc0000047ab9 */ /* 0x000fe40000000a00 */
[----:B------:R-:W-:-:S07]  /*07a0*/  UIMAD.WIDE.U32 UR14, UR9, UR4, URZ ;  /* 0x00000004090e72a5 */ /* 0x000fce000f8e003f */
[----:B------:R-:W-:Y:S02]  /*07b0*/  @UP2 UMOV UR11, UR15 ;  /* 0x0000000f000b2c82 */ /* 0x000fe40008000000 */
[----:B------:R-:W-:Y:S02]  /*07c0*/  @UP2 USHF.R.U32.HI UR9, URZ, UR5, UR11 ;  /* 0x000000053f092299 */ /* 0x000fe4000801160b */
.L_x_386:
[----:B------:R-:W-:Y:S02]  /*07d0*/  ULDC UR4, c[0x0][0x32c] ;  /* 0x0000cb0000047ab9 */ /* 0x000fe40000000800 */
[----:B------:R-:W-:-:S04]  /*07e0*/  UIMAD UR4, UR9, UR4, URZ ;  /* 0x00000004090472a4 */ /* 0x000fc8000f8e023f */
[----:B------:R-:W-:-:S04]  /*07f0*/  UISETP.LT.AND UP2, UPT, UR8, UR4, UPT ;  /* 0x000000040800728c */ /* 0x000fc8000bf41270 */
[----:B------:R-:W-:-:S04]  /*0800*/  USEL UR8, UR8, UR4, !UP2 ;  /* 0x0000000408087287 */ /* 0x000fc8000d000000 */
.L_x_384:
[----:B------:R-:W-:Y:S02]  /*0810*/  USHF.R.S32.HI UR4, URZ, 0x1f, UR8 ;  /* 0x0000001f3f047899 */ /* 0x000fe40008011408 */
[----:B------:R-:W-:Y:S02]  /*0820*/  ULDC UR5, c[0x0][0x338] ;  /* 0x0000ce0000057ab9 */ /* 0x000fe40000000800 */
[----:B------:R-:W-:-:S04]  /*0830*/  ULEA.HI UR4, UR4, UR8, URZ, 0x6 ;  /* 0x0000000804047291 */ /* 0x000fc8000f8f303f */
[----:B------:R-:W-:Y:S02]  /*0840*/  USHF.R.S32.HI UR9, URZ, 0x6, UR4 ;  /* 0x000000063f097899 */ /* 0x000fe40008011404 */
[----:B------:R-:W-:Y:S02]  /*0850*/  USHF.R.U32.HI UR4, URZ, 0x10, UR7 ;  /* 0x000000103f047899 */ /* 0x000fe40008011607 */
[----:B------:R-:W-:Y:S02]  /*0860*/  UISETP.LT.AND UP2, UPT, URZ, UR9, UPT ;  /* 0x000000093f00728c */ /* 0x000fe4000bf41270 */
[----:B------:R-:W-:Y:S02]  /*0870*/  UISETP.NE.AND UP3, UPT, UR4, URZ, UPT ;  /* 0x0000003f0400728c */ /* 0x000fe4000bf65270 */
[----:B------:R-:W-:Y:S02]  /*0880*/  USEL UR9, URZ, UR9, !UP2 ;  /* 0x000000093f097287 */ /* 0x000fe4000d000000 */
[----:B------:R-:W-:-:S02]  /*0890*/  USEL UR5, UR4, UR5, UP3 ;  /* 0x0000000504057287 */ /* 0x000fc40009800000 */
[----:B------:R-:W-:Y:S02]  /*08a0*/  UISETP.GT.AND UP2, UPT, UR20, UR9, UPT ;  /* 0x000000091400728c */ /* 0x000fe4000bf44270 */
[----:B------:R-:W-:-:S04]  /*08b0*/  UMOV UR4, URZ ;  /* 0x0000003f00047c82 */ /* 0x000fc80008000000 */
[----:B------:R-:W-:-:S13]  /*08c0*/  PLOP3.LUT P0, PT, PT, PT, UP2, 0x80, 0x0 ;  /* 0x000000000000781c */ /* 0x000fda0003f0f028 */
[----:B------:R-:W-:Y:S05]  /*08d0*/  @!P0 BRA `(.L_x_387) ;  /* 0x0000021000008947 */ /* 0x000fea0003800000 */
[----:B------:R-:W-:Y:S01]  /*08e0*/  IMAD.U32 R0, RZ, RZ, UR5 ;  /* 0x00000005ff007e24 */ /* 0x000fe2000f8e00ff */
[----:B------:R-:W-:Y:S02]  /*08f0*/  UIADD3 UR15, UR5, -0x1, UR20 ;  /* 0xffffffff050f7890 */ /* 0x000fe4000fffe014 */
[----:B------:R-:W-:Y:S02]  /*0900*/  UMOV UR16, URZ ;  /* 0x0000003f00107c82 */ /* 0x000fe40008000000 */
[-C--:B-1----:R-:W-:Y:S01]  /*0910*/  IABS R2, R0.reuse ;  /* 0x0000000000027213 */ /* 0x082fe20000000000 */
[----:B------:R-:W-:Y:S01]  /*0920*/  UIADD3 UR15, -UR9, UR15, URZ ;  /* 0x0000000f090f7290 */ /* 0x000fe2000fffe13f */
[----:B------:R-:W-:Y:S02]  /*0930*/  IABS R0, R0 ;  /* 0x0000000000007213 */ /* 0x000fe40000000000 */
[----:B------:R1:W3:Y:S03]  /*0940*/  R2UR UR14, R2 ;  /* 0x00000000020e73c2 */ /* 0x0002e600000e0000 */
[----:B------:R-:W-:Y:S01]  /*0950*/  IMAD.U32 R4, RZ, RZ, UR15 ;  /* 0x0000000fff047e24 */ /* 0x000fe2000f8e00ff */
[----:B------:R-:W-:Y:S01]  /*0960*/  ULOP3.LUT UR15, UR15, UR5, URZ, 0x3c, !UPT ;  /* 0x000000050f0f7292 */ /* 0x000fe2000f8e3c3f */
[----:B------:R-:W-:-:S04]  /*0970*/  IMAD.MOV R0, RZ, RZ, -R0 ;  /* 0x000000ffff007224 */ /* 0x000fc800078e0a00 */
[----:B------:R-:W4:Y:S01]  /*0980*/  R2UR UR8, R0 ;  /* 0x00000000000873c2 */ /* 0x000f2200000e0000 */
[----:B-1----:R-:W-:Y:S01]  /*0990*/  IABS R2, R4 ;  /* 0x0000000400027213 */ /* 0x002fe20000000000 */
[----:B---3--:R-:W1:Y:S06]  /*09a0*/  I2F.RP R5, UR14 ;  /* 0x0000000e00057d06 */ /* 0x008e6c0008209400 */
[----:B------:R-:W3:Y:S02]  /*09b0*/  R2UR UR11, R2 ;  /* 0x00000000020b73c2 */ /* 0x000ee400000e0000 */
[----:B-1----:R-:W1:Y:S02]  /*09c0*/  MUFU.RCP R3, R5 ;  /* 0x0000000500037308 */ /* 0x002e640000001000 */
[----:B-1----:R-:W-:-:S06]  /*09d0*/  IADD3 R3, R3, 0xffffffe, RZ ;  /* 0x0ffffffe03037810 */ /* 0x002fcc0007ffe0ff */
[----:B------:R-:W1:Y:S02]  /*09e0*/  F2I.FTZ.U32.TRUNC.NTZ R3, R3 ;  /* 0x0000000300037305 */ /* 0x000e64000021f000 */
[----:B-1----:R-:W1:Y:S02]  /*09f0*/  R2UR UR17, R3 ;  /* 0x00000000031173c2 */ /* 0x002e6400000e0000 */
[----:B-1----:R-:W-:-:S04]  /*0a00*/  UIADD3 UR4, URZ, -UR17, URZ ;  /* 0x800000113f047290 */ /* 0x002fc8000fffe03f */
[----:B------:R-:W-:-:S04]  /*0a10*/  UIMAD UR4, UR4, UR14, URZ ;  /* 0x0000000e040472a4 */ /* 0x000fc8000f8e023f */
[----:B------:R-:W-:-:S04]  /*0a20*/  UIMAD.WIDE.U32 UR16, UR17, UR4, UR16 ;  /* 0x00000004111072a5 */ /* 0x000fc8000f8e0010 */
[----:B---3--:R-:W-:-:S04]  /*0a30*/  UIMAD.WIDE.U32 UR16, UR17, UR11, URZ ;  /* 0x0000000b111072a5 */ /* 0x008fc8000f8e003f */
[----:B----4-:R-:W-:-:S04]  /*0a40*/  UIMAD UR8, UR17, UR8, UR11 ;  /* 0x00000008110872a4 */ /* 0x010fc8000f8e020b */
[----:B------:R-:W-:-:S11]  /*0a50*/  UISETP.GT.U32.AND UP2, UPT, UR14, UR8, UPT ;  /* 0x000000080e00728c */ /* 0x000fd6000bf44070 */
[----:B------:R-:W-:Y:S02]  /*0a60*/  @!UP2 UIADD3 UR8, UR8, -UR14, URZ ;  /* 0x8000000e0808a290 */ /* 0x000fe4000fffe03f */
[----:B------:R-:W-:Y:S02]  /*0a70*/  @!UP2 UIADD3 UR17, UR17, 0x1, URZ ;  /* 0x000000011111a890 */ /* 0x000fe4000fffe03f */
[----:B------:R-:W-:Y:S02]  /*0a80*/  UISETP.GE.U32.AND UP3, UPT, UR8, UR14, UPT ;  /* 0x0000000e0800728c */ /* 0x000fe4000bf66070 */
[----:B------:R-:W-:-:S09]  /*0a90*/  UISETP.GE.AND UP2, UPT, UR15, URZ, UPT ;  /* 0x0000003f0f00728c */ /* 0x000fd2000bf46270 */
[----:B------:R-:W-:Y:S02]  /*0aa0*/  @UP3 UIADD3 UR17, UR17, 0x1, URZ ;  /* 0x0000000111113890 */ /* 0x000fe4000fffe03f */
[----:B------:R-:W-:-:S05]  /*0ab0*/  UISETP.NE.AND UP3, UPT, UR5, URZ, UPT ;  /* 0x0000003f0500728c */ /* 0x000fca000bf65270 */
[----:B------:R-:W-:Y:S02]  /*0ac0*/  UMOV UR4, UR17 ;  /* 0x0000001100047c82 */ /* 0x000fe40008000000 */
[----:B------:R-:W-:-:S04]  /*0ad0*/  @!UP2 UIADD3 UR4, -UR4, URZ, URZ ;  /* 0x0000003f0404a290 */ /* 0x000fc8000fffe13f */
[----:B------:R-:W-:Y:S02]  /*0ae0*/  @!UP3 ULOP3.LUT UR4, URZ, UR5, URZ, 0x33, !UPT ;  /* 0x000000053f04b292 */ /* 0x000fe4000f8e333f */
.L_x_387:
[----:B------:R-:W-:Y:S01]  /*0af0*/  ULOP3.LUT UR7, UR7, 0xffff, URZ, 0xc0, !UPT ;  /* 0x0000ffff07077892 */ /* 0x000fe2000f8ec03f */
[----:B------:R-:W-:Y:S01]  /*0b00*/  PLOP3.LUT P2, PT, PT, PT, PT, 0x80, 0x0 ;  /* 0x000000000000781c */ /* 0x000fe20003f4f070 */
[----:B------:R-:W-:Y:S01]  /*0b10*/  IMAD.MOV.U32 R7, RZ, RZ, RZ ;  /* 0x000000ffff077224 */ /* 0x000fe200078e00ff */
[----:B------:R-:W-:Y:S01]  /*0b20*/  CS2R R96, SRZ ;  /* 0x0000000000607805 */ /* 0x000fe2000001ff00 */
[----:B------:R-:W-:Y:S01]  /*0b30*/  UIMAD UR9, UR7, UR4, UR9 ;  /* 0x00000004070972a4 */ /* 0x000fe2000f8e0209 */
        /* <DEDUP_REMOVED lines=12> */
[----:B-1----:R-:W-:Y:S01]  /*0c00*/  CS2R R2, SRZ ;  /* 0x0000000000027805 */ /* 0x002fe2000001ff00 */
        /* <DEDUP_REMOVED lines=50> */
[----:B------:R-:W-:Y:S01]  /*0f30*/  SHF.R.S32.HI R81, RZ, 0x1f, R78 ;  /* 0x0000001fff517819 */ /* 0x000fe2000001144e */
[----:B------:R-:W-:Y:S01]  /*0f40*/  USHF.R.S32.HI UR7, URZ, 0x1f, UR13 ;  /* 0x0000001f3f077899 */ /* 0x000fe2000801140d */
[----:B------:R-:W-:Y:S01]  /*0f50*/  PLOP3.LUT P1, PT, PT, PT, UP1, 0x80, 0x0 ;  /* 0x000000000000781c */ /* 0x000fe20003f2f018 */
[----:B------:R-:W-:Y:S01]  /*0f60*/  ULDC.64 UR4, c[0x0][0x1b8] ;  /* 0x00006e0000047ab9 */ /* 0x000fe20000000a00 */
[----:B------:R1:W3:Y:S01]  /*0f70*/  @P2 LDG.E R5, [R4.64] ;  /* 0x0000001204052981 */ /* 0x0002e2000c1e1900 */
[CC--:B------:R-:W-:Y:S01]  /*0f80*/  LEA.HI R40, R81.reuse, R78.reuse, RZ, 0x3 ;  /* 0x0000004e51287211 */ /* 0x0c0fe200078f18ff */
[----:B------:R-:W-:Y:S01]  /*0f90*/  UIMAD UR7, UR7, UR4, URZ ;  /* 0x00000004070772a4 */ /* 0x000fe2000f8e023f */
[----:B------:R-:W-:Y:S01]  /*0fa0*/  PLOP3.LUT P0, PT, PT, PT, UP1, 0x80, 0x0 ;  /* 0x000000000000781c */ /* 0x000fe20003f0f018 */
[----:B------:R-:W-:Y:S01]  /*0fb0*/  UIMAD.WIDE.U32 UR14, UR13, UR4, URZ ;  /* 0x000000040d0e72a5 */ /* 0x000fe2000f8e003f */
[----:B------:R-:W-:Y:S01]  /*0fc0*/  LOP3.LUT R3, R40, 0xfffffff8, RZ, 0xc0, !PT ;  /* 0xfffffff828037812 */ /* 0x000fe200078ec0ff */
[----:B------:R-:W-:Y:S01]  /*0fd0*/  UIMAD UR7, UR13, UR5, UR7 ;  /* 0x000000050d0772a4 */ /* 0x000fe2000f8e0207 */
[----:B------:R-:W-:Y:S01]  /*0fe0*/  SHF.R.S32.HI R40, RZ, 0x3, R40 ;  /* 0x00000003ff287819 */ /* 0x000fe20000011428 */
[----:B------:R-:W-:Y:S01]  /*0ff0*/  USHF.R.S32.HI UR8, URZ, 0x1f, UR6 ;  /* 0x0000001f3f087899 */ /* 0x000fe20008011406 */
[----:B------:R-:W-:Y:S01]  /*1000*/  LEA.HI R12, R81, R78, RZ, 0x6 ;  /* 0x0000004e510c7211 */ /* 0x000fe200078f30ff */
[----:B------:R-:W-:Y:S01]  /*1010*/  IMAD.IADD R0, R78, 0x1, -R3 ;  /* 0x000000014e007824 */ /* 0x000fe200078e0a03 */
[----:B------:R-:W-:Y:S01]  /*1020*/  ULDC.64 UR4, c[0x0][0x1c0] ;  /* 0x0000700000047ab9 */ /* 0x000fe20000000a00 */
[----:B------:R-:W-:Y:S01]  /*1030*/  IMAD.SHL.U32 R199, R40, 0x40, RZ ;  /* 0x0000004028c77824 */ /* 0x000fe200078e00ff */
[----:B------:R-:W-:Y:S01]  /*1040*/  UIADD3 UR15, UR15, UR7, URZ ;  /* 0x000000070f0f7290 */ /* 0x000fe2000fffe03f */
[C---:B------:R-:W-:Y:S01]  /*1050*/  IMAD R202, R0.reuse, 0x20, R40 ;  /* 0x0000002000ca7824 */ /* 0x040fe200078e0228 */
[----:B------:R-:W-:Y:S01]  /*1060*/  UIMAD UR8, UR8, UR4, URZ ;  /* 0x00000004080872a4 */ /* 0x000fe2000f8e023f */
[----:B------:R-:W-:Y:S01]  /*1070*/  IMAD.SHL.U32 R210, R0, 0x8, RZ ;  /* 0x0000000800d27824 */ /* 0x000fe200078e00ff */
[----:B------:R-:W-:Y:S01]  /*1080*/  UIMAD.WIDE.U32 UR14, UR6, UR4, UR14 ;  /* 0x00000004060e72a5 */ /* 0x000fe2000f8e000e */
[----:B------:R-:W-:Y:S01]  /*1090*/  LOP3.LUT R199, R199, 0x1c0, RZ, 0xc0, !PT ;  /* 0x000001c0c7c77812 */ /* 0x000fe200078ec0ff */
[----:B------:R-:W-:Y:S01]  /*10a0*/  UIMAD UR5, UR6, UR5, UR8 ;  /* 0x00000005060572a4 */ /* 0x000fe2000f8e0208 */
[----:B------:R-:W-:Y:S01]  /*10b0*/  IADD3 R2, R202, UR24, RZ ;  /* 0x00000018ca027c10 */ /* 0x000fe2000fffe0ff */
[----:B------:R-:W-:Y:S01]  /*10c0*/  ULDC UR4, c[0x0][0x168] ;  /* 0x00005a0000047ab9 */ /* 0x000fe20000000800 */
[----:B------:R-:W-:Y:S01]  /*10d0*/  ISETP.GE.AND P3, PT, R210, c[0x0][0x198], PT ;  /* 0x00006600d2007a0c */ /* 0x000fe20003f66270 */
[----:B------:R-:W-:Y:S01]  /*10e0*/  UIADD3 UR5, UR15, UR5, URZ ;  /* 0x000000050f057290 */ /* 0x000fe2000fffe03f */
[----:B------:R-:W-:Y:S01]  /*10f0*/  IMAD.U32 R9, RZ, RZ, UR15 ;  /* 0x0000000fff097e24 */ /* 0x000fe2000f8e00ff */
[----:B------:R-:W-:Y:S01]  /*1100*/  BSSY B0, `(.L_x_389) ;  /* 0x0000040000007945 */ /* 0x000fe20003800000 */
        /* <DEDUP_REMOVED lines=10> */
[----:B------:R-:W-:Y:S02]  /*11b0*/  IMAD R3, R3, c[0x0][0x2c4], R2 ;  /* 0x0000b10003037a24 */ /* 0x000fe400078e0202 */
[----:B------:R-:W-:Y:S02]  /*11c0*/  IMAD R4, R4, c[0x0][0x1b0], RZ ;  /* 0x00006c0004047a24 */ /* 0x000fe400078e02ff */
[----:B------:R-:W-:Y:S01]  /*11d0*/  IMAD.SHL.U32 R12, R12, 0x8, RZ ;  /* 0x000000080c0c7824 */ /* 0x000fe200078e00ff */
[----:B------:R-:W-:Y:S01]  /*11e0*/  SHF.R.S32.HI R2, RZ, 0x1f, R3 ;  /* 0x0000001fff027819 */ /* 0x000fe20000011403 */
[----:B------:R-:W-:Y:S01]  /*11f0*/  IMAD R7, R7, c[0x0][0x1b4], R4 ;  /* 0x00006d0007077a24 */ /* 0x000fe200078e0204 */
[----:B------:R-:W-:Y:S02]  /*1200*/  SHF.R.U32.HI R4, RZ, 0x3, R199 ;  /* 0x00000003ff047819 */ /* 0x000fe400000116c7 */
[----:B------:R-:W-:Y:S01]  /*1210*/  LOP3.LUT R199, R199, 0x38, R210, 0xf8, !PT ;  /* 0x00000038c7c77812 */ /* 0x000fe200078ef8d2 */
[----:B------:R-:W-:Y:S01]  /*1220*/  IMAD.IADD R9, R9, 0x1, R7 ;  /* 0x0000000109097824 */ /* 0x000fe200078e0207 */
[----:B------:R-:W-:Y:S01]  /*1230*/  LEA.HI R7, R81, R78, RZ, 0x4 ;  /* 0x0000004e51077211 */ /* 0x000fe200078f20ff */
[----:B------:R-:W-:Y:S01]  /*1240*/  IMAD R2, R2, c[0x0][0x1a8], RZ ;  /* 0x00006a0002027a24 */ /* 0x000fe200078e02ff */
[----:B------:R-:W-:Y:S01]  /*1250*/  LOP3.LUT R199, R199, R4, RZ, 0x3c, !PT ;  /* 0x00000004c7c77212 */ /* 0x000fe200078e3cff */
[----:B------:R-:W-:Y:S01]  /*1260*/  IMAD.WIDE.U32 R8, R3, c[0x0][0x1a8], R8 ;  /* 0x00006a0003087a25 */ /* 0x000fe200078e0008 */
[----:B------:R-:W-:-:S02]  /*1270*/  IADD3 R4, R210, 0x80, RZ ;  /* 0x00000080d2047810 */ /* 0x000fc40007ffe0ff */
[----:B------:R-:W-:Y:S01]  /*1280*/  LOP3.LUT R199, R199, 0xfffffe00, R12, 0xf8, !PT ;  /* 0xfffffe00c7c77812 */ /* 0x000fe200078ef80c */
[----:B------:R-:W-:Y:S01]  /*1290*/  IMAD R11, R3, c[0x0][0x1ac], R2 ;  /* 0x00006b00030b7a24 */ /* 0x000fe200078e0202 */
[----:B------:R-:W-:Y:S02]  /*12a0*/  LOP3.LUT R3, R7, 0xfffffff0, RZ, 0xc0, !PT ;  /* 0xfffffff007037812 */ /* 0x000fe400078ec0ff */
[----:B------:R-:W-:Y:S01]  /*12b0*/  LEA R14, P0, R8, c[0x0][0x160], 0x1 ;  /* 0x00005800080e7a11 */ /* 0x000fe200078008ff */
[----:B------:R-:W-:Y:S02]  /*12c0*/  IMAD.IADD R10, R9, 0x1, R11 ;  /* 0x00000001090a7824 */ /* 0x000fe400078e020b */
[----:B------:R-:W-:Y:S02]  /*12d0*/  IMAD.IADD R2, R78, 0x1, -R3 ;  /* 0x000000014e027824 */ /* 0x000fe400078e0a03 */
[----:B------:R1:W4:Y:S01]  /*12e0*/  SHFL.IDX PT, R16, R14, RZ, 0x181f ;  /* 0x00181fff0e107589 */ /* 0x00032200000e0000 */
[----:B------:R-:W-:-:S02]  /*12f0*/  LEA.HI.X R10, R8, c[0x0][0x164], R10, 0x1, P0 ;  /* 0x00005900080a7a11 */ /* 0x000fc400000f0c0a */
[----:B------:R-:W-:Y:S02]  /*1300*/  SHF.R.S32.HI R3, RZ, 0x1f, R2 ;  /* 0x0000001fff037819 */ /* 0x000fe40000011402 */
[----:B------:R-:W-:Y:S01]  /*1310*/  IADD3 R8, R40, UR24, RZ ;  /* 0x0000001828087c10 */ /* 0x000fe2000fffe0ff */
[----:B------:R1:W2:Y:S01]  /*1320*/  SHFL.IDX PT, R17, R10, RZ, 0x181f ;  /* 0x00181fff0a117589 */ /* 0x0002a200000e0000 */
[----:B------:R-:W-:Y:S01]  /*1330*/  LEA.HI R6, R3, R2, RZ, 0x3 ;  /* 0x0000000203067211 */ /* 0x000fe200078f18ff */
[----:B------:R-:W-:Y:S01]  /*1340*/  IMAD.MOV.U32 R3, RZ, RZ, 0x20 ;  /* 0x00000020ff037424 */ /* 0x000fe200078e00ff */
[----:B------:R-:W-:Y:S02]  /*1350*/  ISETP.GE.AND P5, PT, R8, UR4, PT ;  /* 0x0000000408007c0c */ /* 0x000fe4000bfa6270 */
[----:B------:R-:W-:Y:S02]  /*1360*/  LOP3.LUT R9, R6, 0xfffffff8, RZ, 0xc0, !PT ;  /* 0xfffffff806097812 */ /* 0x000fe400078ec0ff */
[----:B------:R-:W-:-:S03]  /*1370*/  ISETP.GE.AND P0, PT, R4, c[0x0][0x198], PT ;  /* 0x0000660004007a0c */ /* 0x000fc60003f06270 */
[----:B------:R-:W-:Y:S02]  /*1380*/  IMAD.IADD R9, R2, 0x1, -R9 ;  /* 0x0000000102097824 */ /* 0x000fe400078e0a09 */
[----:B------:R-:W-:Y:S01]  /*1390*/  IMAD.MOV.U32 R2, RZ, RZ, 0x10 ;  /* 0x00000010ff027424 */ /* 0x000fe200078e00ff */
[----:B---3--:R3:W5:Y:S02]  /*13a0*/  @P2 R2UR UR7, R5 ;  /* 0x00000000050723c2 */ /* 0x00876400000e0000 */
[----:B-----5:R-:W-:Y:S01]  /*13b0*/  @!UP2 UMOV UR7, UR6 ;  /* 0x000000060007ac82 */ /* 0x020fe20008000000 */
[----:B---3--:R-:W-:-:S04]  /*13c0*/  IADD3 R5, R210, 0x40, RZ ;  /* 0x00000040d2057810 */ /* 0x008fc80007ffe0ff */
[----:B------:R-:W-:-:S04]  /*13d0*/  ISETP.GE.AND P4, PT, R5, c[0x0][0x198], PT ;  /* 0x0000660005007a0c */ /* 0x000fc80003f86270 */
[----:B------:R-:W-:-:S05]  /*13e0*/  R2P PR, R9, 0x6 ;  /* 0x0000000609007804 */ /* 0x000fca0000000000 */
[----:B------:R-:W-:Y:S02]  /*13f0*/  SEL R2, R2, 0xfffffff0, !P1 ;  /* 0xfffffff002027807 */ /* 0x000fe40004800000 */
[----:B------:R-:W-:Y:S01]  /*1400*/  SEL R3, R3, 0xffffffe0, !P2 ;  /* 0xffffffe003037807 */ /* 0x000fe20005000000 */
[----:B------:R-:W-:Y:S05]  /*1410*/  @P5 BRA `(.L_x_390) ;  /* 0x000000e000005947 */ /* 0x000fea0003800000 */
[----:B-12-4-:R-:W-:Y:S01]  /*1420*/  SHF.R.S32.HI R12, RZ, 0x1f, R5 ;  /* 0x0000001fff0c7819 */ /* 0x016fe20000011405 */
        /* <DEDUP_REMOVED lines=13> */
.L_x_390:
[----:B-12-4-:R-:W-:Y:S05]  /*1500*/  BSYNC B0 ;  /* 0x0000000000007941 */ /* 0x016fea0003800000 */
.L_x_389:
        /* <DEDUP_REMOVED lines=20> */
.L_x_392:
[----:B------:R-:W-:Y:S05]  /*1650*/  BSYNC B0 ;  /* 0x0000000000007941 */ /* 0x000fea0003800000 */
.L_x_391:
[----:B------:R-:W-:Y:S01]  /*1660*/  IADD3 R11, R8, 0x40, RZ ;  /* 0x00000040080b7810 */ /* 0x000fe20007ffe0ff */
[----:B--2---:R2:W4:Y:S01]  /*1670*/  SHFL.IDX PT, R17, R10, 0x2, 0x181f ;  /* 0x00581f000a117f89 */ /* 0x00452200000e0000 */
        /* <DEDUP_REMOVED lines=18> */
.L_x_394:
[----:B------:R-:W-:Y:S05]  /*17a0*/  BSYNC B0 ;  /* 0x0000000000007941 */ /* 0x000fea0003800000 */
.L_x_393:
[----:B------:R-:W-:Y:S01]  /*17b0*/  UIADD3 UR25, UR20, -0x1, URZ ;  /* 0xffffffff14197890 */ /* 0x000fe2000fffe03f */
[----:B------:R-:W-:Y:S01]  /*17c0*/  IMAD.MOV.U32 R11, RZ, RZ, c[0x0][0x2b8] ;  /* 0x0000ae00ff0b7624 */ /* 0x000fe200078e00ff */
[----:B---3--:R-:W-:Y:S01]  /*17d0*/  SHFL.IDX PT, R16, R14, 0x3, 0x181f ;  /* 0x00781f000e107f89 */ /* 0x008fe200000e0000 */
[----:B------:R-:W-:Y:S01]  /*17e0*/  SHF.R.S32.HI R12, RZ, 0x1f, R5 ;  /* 0x0000001fff0c7819 */ /* 0x000fe20000011405 */
[----:B------:R-:W-:Y:S01]  /*17f0*/  USHF.L.U32 UR11, UR25, 0x6, URZ ;  /* 0x00000006190b7899 */ /* 0x000fe2000800063f */
[----:B------:R-:W-:Y:S01]  /*1800*/  IMAD.SHL.U32 R199, R199, 0x2, RZ ;  /* 0x00000002c7c77824 */ /* 0x000fe200078e00ff */
[----:B------:R-:W-:Y:S01]  /*1810*/  ISETP.NE.AND P2, PT, R11, 0x1, PT ;  /* 0x000000010b00780c */ /* 0x000fe20003f45270 */
[----:B----4-:R-:W3:Y:S01]  /*1820*/  SHFL.IDX PT, R17, R10, 0x3, 0x181f ;  /* 0x00781f000a117f89 */ /* 0x010ee200000e0000 */
[----:B------:R-:W-:Y:S01]  /*1830*/  IADD3 R11, R8, 0x60, RZ ;  /* 0x00000060080b7810 */ /* 0x000fe20007ffe0ff */
[----:B------:R-:W-:Y:S01]  /*1840*/  USHF.R.S32.HI UR6, URZ, 0x1f, UR7 ;  /* 0x0000001f3f067899 */ /* 0x000fe20008011407 */
[----:B------:R-:W-:Y:S01]  /*1850*/  IADD3 R8, R202, UR11, RZ ;  /* 0x0000000bca087c10 */ /* 0x000fe2000fffe0ff */
[----:B------:R-:W-:Y:S01]  /*1860*/  IMAD.MOV.U32 R200, RZ, RZ, RZ ;  /* 0x000000ffffc87224 */ /* 0x000fe200078e00ff */
[----:B------:R-:W-:Y:S01]  /*1870*/  ISETP.GE.AND P5, PT, R11, UR4, PT ;  /* 0x000000040b007c0c */ /* 0x000fe2000bfa6270 */
[----:B------:R-:W-:Y:S01]  /*1880*/  ULDC.64 UR4, c[0x0][0x2b0] ;  /* 0x0000ac0000047ab9 */ /* 0x000fe20000000a00 */
[C---:B------:R-:W-:Y:S01]  /*1890*/  IADD3 R201, R8.reuse, UR12, RZ ;  /* 0x0000000c08c97c10 */ /* 0x040fe2000fffe0ff */
[----:B------:R-:W-:Y:S01]  /*18a0*/  UIMAD UR6, UR6, UR4, URZ ;  /* 0x00000004060672a4 */ /* 0x000fe2000f8e023f */
[----:B------:R-:W-:Y:S01]  /*18b0*/  ISETP.GE.AND P6, PT, R8, UR10, PT ;  /* 0x0000000a08007c0c */ /* 0x000fe2000bfc6270 */
[----:B------:R-:W-:Y:S01]  /*18c0*/  UIMAD.WIDE.U32 UR16, UR7, UR4, URZ ;  /* 0x00000004071072a5 */ /* 0x000fe2000f8e003f */
[----:B------:R-:W-:Y:S01]  /*18d0*/  LEA.HI R209, R12, R5, RZ, 0x3 ;  /* 0x000000050cd17211 */ /* 0x000fe200078f18ff */
[----:B------:R-:W-:Y:S01]  /*18e0*/  @P2 IMAD.HI.U32 R11, R201, c[0x0][0x2bc], RZ ;  /* 0x0000af00c90b2a27 */ /* 0x000fe200078e00ff */
[----:B------:R-:W-:Y:S01]  /*18f0*/  ISETP.GT.OR P6, PT, R202, 0x3f, P6 ;  /* 0x0000003fca00780c */ /* 0x000fe200037c4670 */
[----:B------:R-:W-:Y:S01]  /*1900*/  UIMAD UR5, UR7, UR5, UR6 ;  /* 0x00000005070572a4 */ /* 0x000fe2000f8e0206 */
[----:B------:R-:W-:Y:S01]  /*1910*/  LOP3.LUT R209, R209, 0xfffffff8, RZ, 0xc0, !PT ;  /* 0xfffffff8d1d17812 */ /* 0x000fe200078ec0ff */
[----:B------:R-:W-:Y:S01]  /*1920*/  IMAD.MOV.U32 R8, RZ, RZ, R201 ;  /* 0x000000ffff087224 */ /* 0x000fe200078e00c9 */
[----:B------:R-:W-:Y:S01]  /*1930*/  @P2 SHF.R.U32.HI R8, RZ, c[0x0][0x2c0], R11 ;  /* 0x0000b000ff082a19 */ /* 0x000fe2000001160b */
[----:B------:R-:W-:Y:S01]  /*1940*/  UIADD3 UR8, UR17, UR5, URZ ;  /* 0x0000000511087290 */ /* 0x000fe2000fffe03f */
[----:B------:R-:W-:Y:S01]  /*1950*/  SHF.R.S32.HI R11, RZ, 0x1f, R4 ;  /* 0x0000001fff0b7819 */ /* 0x000fe20000011404 */
[----:B-123--:R-:W-:-:S03]  /*1960*/  @!P5 IMAD.WIDE R14, R210, 0x2, R16 ;  /* 0x00000002d20ed825 */ /* 0x00efc600078e0210 */
[----:B------:R-:W-:Y:S01]  /*1970*/  LEA.HI R208, R11, R4, RZ, 0x3 ;  /* 0x000000040bd07211 */ /* 0x000fe200078f18ff */
[----:B------:R-:W-:Y:S02]  /*1980*/  USHF.R.S32.HI UR6, URZ, 0x1f, UR13 ;  /* 0x0000001f3f067899 */ /* 0x000fe4000801140d */
[----:B------:R-:W-:Y:S01]  /*1990*/  @!P6 IADD3 R12, P1, R8, UR16, RZ ;  /* 0x00000010080cec10 */ /* 0x000fe2000ff3e0ff */
[--C-:B------:R-:W-:Y:S01]  /*19a0*/  @!P5 IMAD.WIDE R18, R209, 0x2, R16.reuse ;  /* 0x00000002d112d825 */ /* 0x100fe200078e0210 */
[----:B------:R-:W-:Y:S01]  /*19b0*/  LOP3.LUT R208, R208, 0xfffffff8, RZ, 0xc0, !PT ;  /* 0xfffffff8d0d07812 */ /* 0x000fe200078ec0ff */
[----:B------:R-:W-:Y:S01]  /*19c0*/  @!PT LDS RZ, [RZ] ;  /* 0x00000000fffff984 */ /* 0x000fe20000000800 */
[----:B------:R1:W-:Y:S01]  /*19d0*/  @!P5 LDGSTS.E.BYPASS.LTC128B.128 [R199+0xf100], [R14.64], !P3 ;  /* 0x0f1000000ec7dfae */ /* 0x0003e2000d901d52 */
[----:B------:R-:W-:Y:S01]  /*19e0*/  @!P6 LEA.HI.X.SX32 R11, R8, UR8, 0x1, P1 ;  /* 0x00000008080bec11 */ /* 0x000fe200088f0eff */
[----:B------:R-:W-:Y:S01]  /*19f0*/  ULDC.64 UR4, c[0x0][0x1e8] ;  /* 0x00007a0000047ab9 */ /* 0x000fe20000000a00 */
[----:B------:R-:W-:Y:S01]  /*1a00*/  @!P6 LEA R10, P1, R12, c[0x0][0x2a0], 0x2 ;  /* 0x0000a8000c0aea11 */ /* 0x000fe200078210ff */
[----:B------:R-:W-:Y:S01]  /*1a10*/  @!P5 IMAD.WIDE R16, R208, 0x2, R16 ;  /* 0x00000002d010d825 */ /* 0x000fe200078e0210 */
[----:B------:R2:W-:Y:S02]  /*1a20*/  @!P5 LDGSTS.E.BYPASS.LTC128B.128 [R199+0x13100], [R18.64], !P4 ;  /* 0x1310000012c7dfae */ /* 0x0005e4000e101d52 */
[----:B------:R-:W-:-:S02]  /*1a30*/  @!P6 LEA.HI.X R11, R12, c[0x0][0x2a4], R11, 0x2, P1 ;  /* 0x0000a9000c0bea11 */ /* 0x000fc400008f140b */
[----:B------:R3:W-:Y:S04]  /*1a40*/  @!P5 LDGSTS.E.BYPASS.LTC128B.128 [R199+0x17100], [R16.64], !P0 ;  /* 0x1710000010c7dfae */ /* 0x0007e8000c101d52 */
[----:B------:R-:W0:Y:S04]  /*1a50*/  LDGDEPBAR ;  /* 0x00000000000079af */ /* 0x000e280000000000 */
[----:B------:R-:W-:Y:S06]  /*1a60*/  BAR.SYNC.DEFER_BLOCKING 0x0 ;  /* 0x0000000000007b1d */ /* 0x000fec0000010000 */
[----:B------:R4:W5:Y:S01]  /*1a70*/  @!P6 LDG.E R200, [R10.64] ;  /* 0x000000120ac8e981 */ /* 0x000962000c1e1900 */
[----:B------:R-:W-:Y:S01]  /*1a80*/  IMAD.MOV R8, RZ, RZ, -R8 ;  /* 0x000000ffff087224 */ /* 0x000fe200078e0a08 */
[----:B------:R-:W-:Y:S01]  /*1a90*/  UIMAD UR7, UR6, UR4, URZ ;  /* 0x00000004060772a4 */ /* 0x000fe2000f8e023f */
[----:B-1----:R-:W-:Y:S01]  /*1aa0*/  IMAD.SHL.U32 R15, R0, 0x40, RZ ;  /* 0x00000040000f7824 */ /* 0x002fe200078e00ff */
[----:B------:R-:W-:Y:S01]  /*1ab0*/  UIMAD.WIDE.U32 UR14, UR13, UR4, URZ ;  /* 0x000000040d0e72a5 */ /* 0x000fe2000f8e003f */
[----:B------:R-:W-:Y:S01]  /*1ac0*/  IMAD R201, R8, c[0x0][0x2b8], R201 ;  /* 0x0000ae0008c97a24 */ /* 0x000fe200078e02c9 */
[----:B------:R-:W-:Y:S01]  /*1ad0*/  UIMAD UR7, UR13, UR5, UR7 ;  /* 0x000000050d0772a4 */ /* 0x000fe2000f8e0207 */
[----:B------:R-:W-:Y:S01]  /*1ae0*/  IMAD.U32 R77, RZ, RZ, UR11 ;  /* 0x0000000bff4d7e24 */ /* 0x000fe2000f8e00ff */
[----:B------:R-:W-:Y:S01]  /*1af0*/  LOP3.LUT R15, R15, 0x1c0, RZ, 0xc0, !PT ;  /* 0x000001c00f0f7812 */ /* 0x000fe200078ec0ff */
[----:B------:R-:W-:Y:S01]  /*1b00*/  IMAD.WIDE.U32 R12, R201, c[0x0][0x1e0], RZ ;  /* 0x00007800c90c7a25 */ /* 0x000fe200078e00ff */
[----:B------:R-:W-:Y:S01]  /*1b10*/  SHF.R.S32.HI R14, RZ, 0x1f, R201 ;  /* 0x0000001fff0e7819 */ /* 0x000fe200000114c9 */
[----:B------:R-:W-:Y:S01]  /*1b20*/  UIADD3 UR7, UR15, UR7, URZ ;  /* 0x000000070f077290 */ /* 0x000fe2000fffe03f */
[----:B------:R-:W-:Y:S01]  /*1b30*/  LOP3.LUT P3, RZ, R0, 0x2, RZ, 0xc0, !PT ;  /* 0x0000000200ff7812 */ /* 0x000fe2000786c0ff */
[----:B---3--:R-:W-:Y:S01]  /*1b40*/  IMAD.MOV.U32 R16, RZ, RZ, R12 ;  /* 0x000000ffff107224 */ /* 0x008fe200078e000c */
[----:B------:R-:W-:Y:S01]  /*1b50*/  SHF.R.S32.HI R12, RZ, 0x4, R7 ;  /* 0x00000004ff0c7819 */ /* 0x000fe20000011407 */
[C---:B------:R-:W-:Y:S01]  /*1b60*/  IMAD R8, R14.reuse, c[0x0][0x1e0], RZ ;  /* 0x000078000e087a24 */ /* 0x040fe200078e02ff */
[----:B------:R-:W-:Y:S01]  /*1b70*/  ULDC.64 UR4, c[0x0][0x210] ;  /* 0x0000840000047ab9 */ /* 0x000fe20000000a00 */
[----:B------:R-:W-:Y:S01]  /*1b80*/  IMAD R14, R14, c[0x0][0x208], RZ ;  /* 0x000082000e0e7a24 */ /* 0x000fe200078e02ff */
[----:B------:R-:W-:Y:S01]  /*1b90*/  LEA.HI R7, R7, R12, RZ, 0x1 ;  /* 0x0000000c07077211 */ /* 0x000fe200078f08ff */
[C---:B------:R-:W-:Y:S01]  /*1ba0*/  IMAD R8, R201.reuse, c[0x0][0x1e4], R8 ;  /* 0x00007900c9087a24 */ /* 0x040fe200078e0208 */
[----:B------:R-:W-:Y:S01]  /*1bb0*/  UIMAD UR6, UR6, UR4, URZ ;  /* 0x00000004060672a4 */ /* 0x000fe2000f8e023f */
[----:B--2---:R-:W-:Y:S01]  /*1bc0*/  IMAD.WIDE.U32 R18, R201, c[0x0][0x208], RZ ;  /* 0x00008200c9127a25 */ /* 0x004fe200078e00ff */
[----:B------:R-:W-:Y:S01]  /*1bd0*/  LOP3.LUT R7, R7, 0xfffffffe, RZ, 0xc0, !PT ;  /* 0xfffffffe07077812 */ /* 0x000fe200078ec0ff */
[----:B------:R-:W-:Y:S01]  /*1be0*/  UIMAD.WIDE.U32 UR22, UR13, UR4, URZ ;  /* 0x000000040d1672a5 */ /* 0x000fe2000f8e003f */
[----:B------:R-:W-:Y:S01]  /*1bf0*/  ISETP.GE.AND P5, PT, R210, c[0x0][0x1d4], PT ;  /* 0x00007500d2007a0c */ /* 0x000fe20003fa6270 */
[----:B------:R-:W-:Y:S01]  /*1c00*/  IMAD.IADD R17, R13, 0x1, R8 ;  /* 0x000000010d117824 */ /* 0x000fe200078e0208 */
[----:B------:R-:W-:Y:S01]  /*1c10*/  UIMAD UR6, UR13, UR5, UR6 ;  /* 0x000000050d0672a4 */ /* 0x000fe2000f8e0206 */
[C---:B----4-:R-:W-:Y:S01]  /*1c20*/  IMAD.SHL.U32 R10, R40.reuse, 0x8, RZ ;  /* 0x00000008280a7824 */ /* 0x050fe200078e00ff */
[----:B------:R-:W-:Y:S01]  /*1c30*/  IADD3 R40, -R40, UR10, -R77 ;  /* 0x0000000a28287c10 */ /* 0x000fe2000fffe94d */
[----:B------:R-:W-:Y:S01]  /*1c40*/  IMAD R13, R201, c[0x0][0x20c], R14 ;  /* 0x00008300c90d7a24 */ /* 0x000fe200078e020e */
[----:B------:R-:W-:Y:S01]  /*1c50*/  UIADD3 UR6, UR23, UR6, URZ ;  /* 0x0000000617067290 */ /* 0x000fe2000fffe03f */
[----:B------:R-:W-:Y:S01]  /*1c60*/  IMAD.IADD R7, R12, 0x1, -R7 ;  /* 0x000000010c077824 */ /* 0x000fe200078e0a07 */
[----:B------:R-:W-:Y:S01]  /*1c70*/  LOP3.LUT R10, R15, 0x8, R10, 0xf8, !PT ;  /* 0x000000080f0a7812 */ /* 0x000fe200078ef80a */
[----:B------:R-:W-:Y:S01]  /*1c80*/  IMAD.IADD R13, R19, 0x1, R13 ;  /* 0x00000001130d7824 */ /* 0x000fe200078e020d */
[----:B------:R-:W-:Y:S01]  /*1c90*/  SHF.R.U32.HI R15, RZ, 0x3, R15 ;  /* 0x00000003ff0f7819 */ /* 0x000fe2000001160f */
[----:B------:R-:W-:Y:S01]  /*1ca0*/  IMAD.MOV.U32 R12, RZ, RZ, R18 ;  /* 0x000000ffff0c7224 */ /* 0x000fe200078e0012 */
[----:B------:R-:W-:Y:S01]  /*1cb0*/  ISETP.GE.AND P1, PT, R40, 0x1, PT ;  /* 0x000000012800780c */ /* 0x000fe20003f26270 */
[----:B------:R-:W-:Y:S01]  /*1cc0*/  IMAD.SHL.U32 R76, R7, 0x8, RZ ;  /* 0x00000008074c7824 */ /* 0x000fe200078e00ff */
[----:B------:R-:W-:Y:S01]  /*1cd0*/  LOP3.LUT R10, R10, R15, RZ, 0x3c, !PT ;  /* 0x0000000f0a0a7212 */ /* 0x000fe200078e3cff */
[----:B------:R-:W-:Y:S01]  /*1ce0*/  IMAD.SHL.U32 R15, R9, 0x40, RZ ;  /* 0x00000040090f7824 */ /* 0x000fe200078e00ff */
[----:B------:R-:W-:Y:S01]  /*1cf0*/  ISETP.GE.AND P4, PT, R5, c[0x0][0x1d4], PT ;  /* 0x0000750005007a0c */ /* 0x000fe20003f86270 */
[----:B------:R-:W-:Y:S01]  /*1d00*/  IMAD.SHL.U32 R79, R6, 0x40, RZ ;  /* 0x00000040064f7824 */ /* 0x000fe200078e00ff */
[----:B------:R-:W-:Y:S01]  /*1d10*/  LEA.HI R82, R81, R78, RZ, 0x5 ;  /* 0x0000004e51527211 */ /* 0x000fe200078f28ff */
[----:B------:R-:W-:Y:S01]  /*1d20*/  IMAD R197, R7, 0x200, R10 ;  /* 0x0000020007c57824 */ /* 0x000fe200078e020a */
[----:B------:R-:W-:Y:S01]  /*1d30*/  LOP3.LUT R15, R15, 0x1c0, RZ, 0xc0, !PT ;  /* 0x000001c00f0f7812 */ /* 0x000fe200078ec0ff */
[----:B------:R-:W-:Y:S01]  /*1d40*/  UISETP.GT.AND UP2, UPT, UR25, UR9, UPT ;  /* 0x000000091900728c */ /* 0x000fe2000bf44270 */
[----:B------:R-:W-:Y:S01]  /*1d50*/  LOP3.LUT R79, R79, 0xfffffe00, RZ, 0xc0, !PT ;  /* 0xfffffe004f4f7812 */ /* 0x000fe200078ec0ff */
[----:B------:R-:W-:Y:S01]  /*1d60*/  IMAD.SHL.U32 R197, R197, 0x2, RZ ;  /* 0x00000002c5c57824 */ /* 0x000fe200078e00ff */
[----:B------:R-:W-:-:S02]  /*1d70*/  LOP3.LUT R76, R15, 0x8, R76, 0xf8, !PT ;  /* 0x000000080f4c7812 */ /* 0x000fc400078ef84c */
[----:B------:R-:W-:Y:S02]  /*1d80*/  SHF.R.U32.HI R15, RZ, 0x3, R15 ;  /* 0x00000003ff0f7819 */ /* 0x000fe4000001160f */
[----:B------:R-:W-:Y:S02]  /*1d90*/  IADD3 R196, R197, 0x6120, RZ ;  /* 0x00006120c5c47810 */ /* 0x000fe40007ffe0ff */
[----:B------:R-:W-:Y:S02]  /*1da0*/  LOP3.LUT R76, R76, R15, RZ, 0x3c, !PT ;  /* 0x0000000f4c4c7212 */ /* 0x000fe400078e3cff */
[----:B------:R-:W-:Y:S02]  /*1db0*/  SHF.R.S32.HI R80, RZ, 0x5, R82 ;  /* 0x00000005ff507819 */ /* 0x000fe40000011452 */
[----:B------:R-:W-:Y:S02]  /*1dc0*/  IADD3 R205, R199, 0x100, RZ ;  /* 0x00000100c7cd7810 */ /* 0x000fe40007ffe0ff */
[----:B------:R-:W-:-:S02]  /*1dd0*/  SHF.R.S32.HI R212, RZ, 0x1f, R209 ;  /* 0x0000001fffd47819 */ /* 0x000fc400000114d1 */
[----:B------:R-:W-:Y:S02]  /*1de0*/  SHF.R.S32.HI R211, RZ, 0x1f, R208 ;  /* 0x0000001fffd37819 */ /* 0x000fe400000114d0 */
[----:B-----5:R-:W-:Y:S01]  /*1df0*/  SHF.R.S32.HI R8, RZ, 0x1f, R200 ;  /* 0x0000001fff087819 */ /* 0x020fe200000114c8 */
[----:B------:R-:W-:-:S04]  /*1e00*/  IMAD.WIDE.U32 R16, R200, c[0x0][0x1f0], R16 ;  /* 0x00007c00c8107a25 */ /* 0x000fc800078e0010 */
[----:B------:R-:W-:Y:S01]  /*1e10*/  IMAD R11, R8, c[0x0][0x1f0], RZ ;  /* 0x00007c00080b7a24 */ /* 0x000fe200078e02ff */
[----:B------:R-:W-:-:S03]  /*1e20*/  IADD3 R16, P0, R16, UR14, RZ ;  /* 0x0000000e10107c10 */ /* 0x000fc6000ff1e0ff */
[----:B------:R-:W-:-:S05]  /*1e30*/  IMAD R11, R200, c[0x0][0x1f4], R11 ;  /* 0x00007d00c80b7a24 */ /* 0x000fca00078e020b */
[----:B------:R-:W-:Y:S02]  /*1e40*/  IADD3.X R11, R17, UR7, R11, P0, !PT ;  /* 0x00000007110b7c10 */ /* 0x000fe400087fe40b */
[----:B------:R-:W-:-:S04]  /*1e50*/  LEA R17, P0, R16, c[0x0][0x1c8], 0x1 ;  /* 0x0000720010117a11 */ /* 0x000fc800078008ff */
[----:B------:R-:W-:Y:S01]  /*1e60*/  LEA.HI.X R16, R16, c[0x0][0x1cc], R11, 0x1, P0 ;  /* 0x0000730010107a11 */ /* 0x000fe200000f0c0b */
[----:B------:R-:W-:Y:S01]  /*1e70*/  IMAD R11, R8, c[0x0][0x218], RZ ;  /* 0x00008600080b7a24 */ /* 0x000fe200078e02ff */
[----:B------:R-:W-:Y:S01]  /*1e80*/  SHFL.IDX PT, R10, R17, 0x1, 0x181f ;  /* 0x00381f00110a7f89 */ /* 0x000fe200000e0000 */
[----:B------:R-:W-:-:S03]  /*1e90*/  IMAD.WIDE.U32 R8, R200, c[0x0][0x218], R12 ;  /* 0x00008600c8087a25 */ /* 0x000fc600078e000c */
[----:B------:R-:W-:Y:S01]  /*1ea0*/  SHFL.IDX PT, R12, R17, RZ, 0x181f ;  /* 0x00181fff110c7589 */ /* 0x000fe200000e0000 */
[----:B------:R-:W-:Y:S01]  /*1eb0*/  IMAD R7, R200, c[0x0][0x21c], R11 ;  /* 0x00008700c8077a24 */ /* 0x000fe200078e020b */
[----:B------:R-:W-:Y:S02]  /*1ec0*/  IADD3 R8, P0, R8, UR22, RZ ;  /* 0x0000001608087c10 */ /* 0x000fe4000ff1e0ff */
[----:B------:R-:W1:Y:S02]  /*1ed0*/  SHFL.IDX PT, R13, R16, RZ, 0x181f ;  /* 0x00181fff100d7589 */ /* 0x000e6400000e0000 */
[----:B------:R-:W-:Y:S02]  /*1ee0*/  IADD3.X R7, R9, UR6, R7, P0, !PT ;  /* 0x0000000609077c10 */ /* 0x000fe400087fe407 */
[----:B------:R2:W3:Y:S01]  /*1ef0*/  SHFL.IDX PT, R11, R16, 0x1, 0x181f ;  /* 0x00381f00100b7f89 */ /* 0x0004e200000e0000 */
[----:B------:R-:W-:Y:S02]  /*1f00*/  LEA R14, P0, R8, c[0x0][0x1f8], 0x1 ;  /* 0x00007e00080e7a11 */ /* 0x000fe400078008ff */
[----:B------:R-:W-:-:S02]  /*1f10*/  IADD3 R9, R197, 0x6100, RZ ;  /* 0x00006100c5097810 */ /* 0x000fc40007ffe0ff */
[----:B------:R-:W-:Y:S01]  /*1f20*/  LEA.HI.X R7, R8, c[0x0][0x1fc], R7, 0x1, P0 ;  /* 0x00007f0008077a11 */ /* 0x000fe200000f0c07 */
[----:B------:R-:W-:Y:S01]  /*1f30*/  SHFL.IDX PT, R44, R14, RZ, 0x181f ;  /* 0x00181fff0e2c7589 */ /* 0x000fe200000e0000 */
[----:B------:R-:W-:Y:S02]  /*1f40*/  ISETP.GT.AND P0, PT, R40, 0x20, PT ;  /* 0x000000202800780c */ /* 0x000fe40003f04270 */
[----:B------:R-:W-:Y:S01]  /*1f50*/  @P3 IADD3 R196, R9, -0x20, RZ ;  /* 0xffffffe009c43810 */ /* 0x000fe20007ffe0ff */
[----:B------:R4:W5:Y:S01]  /*1f60*/  SHFL.IDX PT, R68, R14, 0x1, 0x181f ;  /* 0x00381f000e447f89 */ /* 0x00096200000e0000 */
[----:B------:R-:W-:Y:S02]  /*1f70*/  ISETP.GE.AND P3, PT, R4, c[0x0][0x1d4], PT ;  /* 0x0000750004007a0c */ /* 0x000fe40003f66270 */
[----:B------:R-:W-:Y:S01]  /*1f80*/  IADD3 R187, R196, 0x800, RZ ;  /* 0x00000800c4bb7810 */ /* 0x000fe20007ffe0ff */
[----:B------:R-:W-:Y:S01]  /*1f90*/  SHFL.IDX PT, R9, R7, RZ, 0x181f ;  /* 0x00181fff07097589 */ /* 0x000fe200000e0000 */
[----:B------:R-:W-:-:S02]  /*1fa0*/  SEL R213, RZ, 0x10, P3 ;  /* 0x00000010ffd57807 */ /* 0x000fc40001800000 */
[C---:B------:R-:W-:Y:S01]  /*1fb0*/  IADD3 R186, R196.reuse, 0x1000, RZ ;  /* 0x00001000c4ba7810 */ /* 0x040fe20007ffe0ff */
[----:B------:R5:W5:Y:S01]  /*1fc0*/  SHFL.IDX PT, R8, R7, 0x1, 0x181f ;  /* 0x00381f0007087f89 */ /* 0x000b6200000e0000 */
[----:B------:R-:W-:Y:S01]  /*1fd0*/  IADD3 R185, R196, 0x1800, RZ ;  /* 0x00001800c4b97810 */ /* 0x000fe20007ffe0ff */
[--C-:B-1----:R-:W-:Y:S01]  /*1fe0*/  @P1 IMAD.WIDE R18, R210, 0x2, R12.reuse ;  /* 0x00000002d2121825 */ /* 0x102fe200078e020c */
[C---:B------:R-:W-:Y:S02]  /*1ff0*/  IADD3 R183, R196.reuse, 0x2000, RZ ;  /* 0x00002000c4b77810 */ /* 0x040fe40007ffe0ff */
[C---:B------:R-:W-:Y:S01]  /*2000*/  IADD3 R182, R196.reuse, 0x2800, RZ ;  /* 0x00002800c4b67810 */ /* 0x040fe20007ffe0ff */
[--C-:B--2---:R-:W-:Y:S01]  /*2010*/  @P1 IMAD.WIDE R16, R209, 0x2, R12.reuse ;  /* 0x00000002d1101825 */ /* 0x104fe200078e020c */
[----:B------:R1:W-:Y:S01]  /*2020*/  @P1 LDGSTS.E.BYPASS.LTC128B.128 [R199+0x6100], [R18.64], !P5 ;  /* 0x0610000012c71fae */ /* 0x0003e2000e901d52 */
[----:B------:R-:W-:Y:S02]  /*2030*/  IADD3 R181, R196, 0x3000, RZ ;  /* 0x00003000c4b57810 */ /* 0x000fe40007ffe0ff */
[----:B------:R-:W-:Y:S01]  /*2040*/  @P1 IMAD.WIDE R12, R208, 0x2, R12 ;  /* 0x00000002d00c1825 */ /* 0x000fe200078e020c */
[----:B------:R2:W-:Y:S01]  /*2050*/  @P1 LDGSTS.E.BYPASS.LTC128B.128 [R199+0x8100], [R16.64], !P4 ;  /* 0x0810000010c71fae */ /* 0x0005e2000e101d52 */
[----:B------:R-:W-:-:S02]  /*2060*/  IADD3 R180, R196, 0x3800, RZ ;  /* 0x00003800c4b47810 */ /* 0x000fc40007ffe0ff */
[--C-:B---3--:R-:W-:Y:S01]  /*2070*/  @P0 IMAD.WIDE R20, R210, 0x2, R10.reuse ;  /* 0x00000002d2140825 */ /* 0x108fe200078e020a */
[----:B------:R3:W-:Y:S01]  /*2080*/  @P1 LDGSTS.E.BYPASS.LTC128B.128 [R199+0xa100], [R12.64], !P3 ;  /* 0x0a1000000cc71fae */ /* 0x0007e2000d901d52 */
[C---:B------:R-:W-:Y:S02]  /*2090*/  IADD3 R179, R196.reuse, 0x4000, RZ ;  /* 0x00004000c4b37810 */ /* 0x040fe40007ffe0ff */
[--C-:B------:R-:W-:Y:S01]  /*20a0*/  @P0 IMAD.WIDE R22, R209, 0x2, R10.reuse ;  /* 0x00000002d1160825 */ /* 0x100fe200078e020a */
[----:B------:R1:W-:Y:S01]  /*20b0*/  @P0 LDGSTS.E.BYPASS.LTC128B.128 [R199+0x7100], [R20.64], !P5 ;  /* 0x0710000014c70fae */ /* 0x0003e2000e901d52 */
[----:B------:R-:W-:Y:S02]  /*20c0*/  IADD3 R178, R196, 0x4800, RZ ;  /* 0x00004800c4b27810 */ /* 0x000fe40007ffe0ff */
[----:B----4-:R-:W-:Y:S01]  /*20d0*/  @P0 IMAD.WIDE R14, R208, 0x2, R10 ;  /* 0x00000002d00e0825 */ /* 0x010fe200078e020a */
[----:B------:R4:W-:Y:S01]  /*20e0*/  @P0 LDGSTS.E.BYPASS.LTC128B.128 [R199+0x9100], [R22.64], !P4 ;  /* 0x0910000016c70fae */ /* 0x0009e2000e101d52 */
[----:B------:R-:W-:-:S02]  /*20f0*/  IADD3 R177, R196, 0x5000, RZ ;  /* 0x00005000c4b17810 */ /* 0x000fc40007ffe0ff */
[----:B-----5:R-:W-:Y:S01]  /*2100*/  IMAD.WIDE R6, R210, 0x2, RZ ;  /* 0x00000002d2067825 */ /* 0x020fe200078e02ff */
[----:B------:R5:W-:Y:S01]  /*2110*/  @P0 LDGSTS.E.BYPASS.LTC128B.128 [R199+0xb100], [R14.64], !P3 ;  /* 0x0b1000000ec70fae */ /* 0x000be2000d901d52 */
[----:B------:R-:W-:Y:S02]  /*2120*/  IADD3 R176, R196, 0x5800, RZ ;  /* 0x00005800c4b07810 */ /* 0x000fe40007ffe0ff */
[----:B------:R-:W-:Y:S01]  /*2130*/  IMAD R11, R80, 0x400, R79 ;  /* 0x00000400500b7824 */ /* 0x000fe200078e024f */
[----:B------:R-:W0:Y:S01]  /*2140*/  LDGDEPBAR ;  /* 0x00000000000079af */ /* 0x000e220000000000 */
[----:B------:R-:W-:Y:S02]  /*2150*/  IADD3 R42, P1, R6, R68, RZ ;  /* 0x00000044062a7210 */ /* 0x000fe40007f3e0ff */
[----:B------:R-:W-:-:S03]  /*2160*/  IMAD.IADD R198, R76, 0x1, R11 ;  /* 0x000000014cc67824 */ /* 0x000fc600078e020b */
[----:B------:R-:W-:Y:S02]  /*2170*/  IMAD.X R43, R7, 0x1, R8, P1 ;  /* 0x00000001072b7824 */ /* 0x000fe400008e0608 */
[----:B--2---:R-:W-:Y:S01]  /*2180*/  IMAD.WIDE R16, R209, 0x2, RZ ;  /* 0x00000002d1107825 */ /* 0x004fe200078e02ff */
[----:B---3--:R-:W-:-:S03]  /*2190*/  IADD3 R12, P0, R44, R6, RZ ;  /* 0x000000062c0c7210 */ /* 0x008fc60007f1e0ff */
[----:B------:R-:W-:Y:S01]  /*21a0*/  IMAD.SHL.U32 R198, R198, 0x2, RZ ;  /* 0x00000002c6c67824 */ /* 0x000fe200078e00ff */
[----:B------:R-:W-:Y:S01]  /*21b0*/  IADD3 R6, P6, R44, R16, RZ ;  /* 0x000000102c067210 */ /* 0x000fe20007fde0ff */
[C---:B------:R-:W-:Y:S01]  /*21c0*/  IMAD.X R13, R9.reuse, 0x1, R7, P0 ;  /* 0x00000001090d7824 */ /* 0x040fe200000e0607 */
[----:B------:R-:W-:Y:S01]  /*21d0*/  IADD3 R70, P0, R16, R68, RZ ;  /* 0x0000004410467210 */ /* 0x000fe20007f1e0ff */
[----:B------:R-:W-:Y:S02]  /*21e0*/  IMAD R194, R2, 0x2, R198 ;  /* 0x0000000202c27824 */ /* 0x000fe400078e02c6 */
[----:B------:R-:W-:Y:S01]  /*21f0*/  IMAD.X R7, R9, 0x1, R17, P6 ;  /* 0x0000000109077824 */ /* 0x000fe200030e0611 */
[----:B------:R-:W-:Y:S01]  /*2200*/  ISETP.GE.AND P6, PT, R5, c[0x0][0x1d4], PT ;  /* 0x0000750005007a0c */ /* 0x000fe20003fc6270 */
[----:B------:R-:W-:Y:S02]  /*2210*/  IMAD.X R71, R17, 0x1, R8, P0 ;  /* 0x0000000111477824 */ /* 0x000fe400000e0608 */
[----:B-----5:R-:W-:Y:S01]  /*2220*/  IMAD.WIDE R14, R208, 0x2, RZ ;  /* 0x00000002d00e7825 */ /* 0x020fe200078e02ff */
[----:B------:R-:W-:-:S04]  /*2230*/  DEPBAR.LE SB0, 0x1 ;  /* 0x000080400000791a */ /* 0x000fc80000000000 */
[----:B------:R-:W-:-:S04]  /*2240*/  DEPBAR.LE SB0, 0x0 ;  /* 0x000080000000791a */ /* 0x000fc80000000000 */
[----:B------:R-:W-:Y:S01]  /*2250*/  BAR.SYNC.DEFER_BLOCKING 0x0 ;  /* 0x0000000000007b1d */ /* 0x000fe20000010000 */
[----:B------:R-:W-:Y:S01]  /*2260*/  IADD3 R44, P1, R44, R14, RZ ;  /* 0x0000000e2c2c7210 */ /* 0x000fe20007f3e0ff */
[C---:B------:R-:W-:Y:S01]  /*2270*/  IMAD R193, R3.reuse, 0x2, R198 ;  /* 0x0000000203c17824 */ /* 0x040fe200078e02c6 */
[----:B------:R-:W-:Y:S01]  /*2280*/  IADD3 R68, P0, R14, R68, RZ ;  /* 0x000000440e447210 */ /* 0x000fe20007f1e0ff */
[----:B------:R-:W-:Y:S02]  /*2290*/  IMAD R191, R3, 0x2, R194 ;  /* 0x0000000203bf7824 */ /* 0x000fe400078e02c2 */
[----:B------:R-:W-:Y:S01]  /*22a0*/  IMAD.X R45, R9, 0x1, R15, P1 ;  /* 0x00000001092d7824 */ /* 0x000fe200008e060f */
[----:B------:R-:W-:Y:S01]  /*22b0*/  ISETP.GE.AND P1, PT, R210, c[0x0][0x1d4], PT ;  /* 0x00007500d2007a0c */ /* 0x000fe20003f26270 */
[----:B------:R-:W-:-:S03]  /*22c0*/  IMAD.X R69, R15, 0x1, R8, P0 ;  /* 0x000000010f457824 */ /* 0x000fc600000e0608 */
[----:B------:R-:W-:Y:S02]  /*22d0*/  ISETP.LT.OR P0, PT, R40, 0x1, P1 ;  /* 0x000000012800780c */ /* 0x000fe40000f01670 */
[----:B------:R-:W-:Y:S01]  /*22e0*/  ISETP.GE.AND P1, PT, R4, c[0x0][0x1d4], PT ;  /* 0x0000750004007a0c */ /* 0x000fe20003f26270 */
[----:B------:R-:W-:Y:S04]  /*22f0*/  LDSM.16.M88.4 R72, [R198+0xc100] ;  /* 0x00c10000c648783b */ /* 0x000fe80000000200 */
[----:B------:R-:W2:Y:S04]  /*2300*/  LDSM.16.M88.4 R24, [R197+0x6100] ;  /* 0x00610000c518783b */ /* 0x000ea80000000200 */
[----:B------:R-:W-:Y:S04]  /*2310*/  LDSM.16.M88.4 R52, [R194+0xc100] ;  /* 0x00c10000c234783b */ /* 0x000fe80000000200 */
[----:B-1----:R-:W4:Y:S04]  /*2320*/  LDSM.16.M88.4 R16, [R197+0x6900] ;  /* 0x00690000c510783b */ /* 0x002f280000000200 */
[----:B------:R-:W1:Y:S04]  /*2330*/  LDSM.16.M88.4 R8, [R197+0x7100] ;  /* 0x00710000c508783b */ /* 0x000e680000000200 */
[----:B------:R-:W3:Y:S04]  /*2340*/  LDSM.16.M88.4 R36, [R197+0x7900] ;  /* 0x00790000c524783b */ /* 0x000ee80000000200 */
[----:B------:R-:W5:Y:S04]  /*2350*/  LDSM.16.M88.4 R32, [R196] ;  /* 0x00000000c420783b */ /* 0x000f680000000200 */
[----:B------:R-:W-:Y:S04]  /*2360*/  LDSM.16.M88.4 R64, [R196+0x800] ;  /* 0x00080000c440783b */ /* 0x000fe80000000200 */
[----:B------:R-:W3:Y:S04]  /*2370*/  LDSM.16.M88.4 R60, [R196+0x1000] ;  /* 0x00100000c43c783b */ /* 0x000ee80000000200 */
[----:B------:R-:W3:Y:S04]  /*2380*/  LDSM.16.M88.4 R56, [R196+0x1800] ;  /* 0x00180000c438783b */ /* 0x000ee80000000200 */
[----:B------:R-:W-:Y:S01]  /*2390*/  @!PT LDS RZ, [RZ] ;  /* 0x00000000fffff984 */ /* 0x000fe20000000800 */
[----:B------:R-:W-:Y:S01]  /*23a0*/  @!PT LDS RZ, [RZ] ;  /* 0x00000000fffff984 */ /* 0x000fe20000000800 */
[----:B------:R-:W-:Y:S01]  /*23b0*/  @!PT LDS RZ, [RZ] ;  /* 0x00000000fffff984 */ /* 0x000fe20000000800 */
[----:B------:R1:W-:Y:S01]  /*23c0*/  LDGSTS.E.BYPASS.LTC128B.128 [R199+0x100], [R12.64], !P0 ;  /* 0x001000000cc77fae */ /* 0x0003e2000c101d52 */
[----:B------:R-:W-:-:S02]  /*23d0*/  ISETP.LT.OR P0, PT, R40, 0x1, P6 ;  /* 0x000000012800780c */ /* 0x000fc40003701670 */
[C---:B------:R-:W-:Y:S01]  /*23e0*/  ISETP.LT.OR P6, PT, R40.reuse, 0x21, P6 ;  /* 0x000000212800780c */ /* 0x040fe200037c1670 */
[C---:B--2---:R-:W-:Y:S08]  /*23f0*/  HMMA.16816.F32.BF16 R28, R72.reuse, R24, RZ ;  /* 0x00000018481c723c */ /* 0x044ff000000418ff */
[----:B------:R-:W-:Y:S02]  /*2400*/  HMMA.16816.F32.BF16 R24, R72, R26, RZ ;  /* 0x0000001a4818723c */ /* 0x000fe400000418ff */
[----:B------:R3:W-:Y:S01]  /*2410*/  LDGSTS.E.BYPASS.LTC128B.128 [R199+0x2100], [R6.64], !P0 ;  /* 0x0210000006c77fae */ /* 0x0007e2000c101d52 */
[----:B------:R-:W-:-:S02]  /*2420*/  ISETP.LT.OR P0, PT, R40, 0x1, P1 ;  /* 0x000000012800780c */ /* 0x000fc40000f01670 */
[----:B------:R-:W-:-:S03]  /*2430*/  ISETP.LT.OR P1, PT, R40, 0x21, P1 ;  /* 0x000000212800780c */ /* 0x000fc60000f21670 */
[C---:B----4-:R-:W-:Y:S08]  /*2440*/  HMMA.16816.F32.BF16 R20, R72.reuse, R16, RZ ;  /* 0x000000104814723c */ /* 0x050ff000000418ff */
[----:B------:R2:W-:Y:S01]  /*2450*/  LDGSTS.E.BYPASS.LTC128B.128 [R199+0x4100], [R44.64], !P0 ;  /* 0x041000002cc77fae */ /* 0x0005e2000c101d52 */
[----:B------:R-:W-:Y:S01]  /*2460*/  ISETP.GE.AND P0, PT, R210, c[0x0][0x1d4], PT ;  /* 0x00007500d2007a0c */ /* 0x000fe20003f06270 */
[----:B-1----:R-:W-:Y:S03]  /*2470*/  HMMA.16816.F32.BF16 R12, R72, R8, RZ ;  /* 0x00000008480c723c */ /* 0x002fe600000418ff */
[----:B------:R-:W-:-:S05]  /*2480*/  ISETP.LT.OR P0, PT, R40, 0x21, P0 ;  /* 0x000000212800780c */ /* 0x000fca0000701670 */
[C---:B------:R-:W-:Y:S08]  /*2490*/  HMMA.16816.F32.BF16 R16, R72.reuse, R18, RZ ;  /* 0x000000124810723c */ /* 0x040ff000000418ff */
[----:B------:R1:W-:Y:S01]  /*24a0*/  LDGSTS.E.BYPASS.LTC128B.128 [R199+0x1100], [R42.64], !P0 ;  /* 0x011000002ac77fae */ /* 0x0003e2000c101d52 */
[----:B------:R-:W-:Y:S01]  /*24b0*/  LOP3.LUT P0, RZ, R0, 0x4, RZ, 0xc0, !PT ;  /* 0x0000000400ff7812 */ /* 0x000fe2000780c0ff */
[----:B------:R-:W-:Y:S01]  /*24c0*/  IMAD.MOV.U32 R0, RZ, RZ, 0x40 ;  /* 0x00000040ff007424 */ /* 0x000fe200078e00ff */
[----:B------:R-:W-:Y:S01]  /*24d0*/  HMMA.16816.F32.BF16 R8, R72, R10, RZ ;  /* 0x0000000a4808723c */ /* 0x000fe200000418ff */
[----:B------:R4:W-:Y:S03]  /*24e0*/  LDGSTS.E.BYPASS.LTC128B.128 [R199+0x3100], [R70.64], !P6 ;  /* 0x0310000046c77fae */ /* 0x0009e6000f101d52 */
[----:B------:R-:W-:Y:S01]  /*24f0*/  SEL R0, R0, 0xffffffc0, !P0 ;  /* 0xffffffc000007807 */ /* 0x000fe20004000000 */
[----:B------:R4:W-:Y:S01]  /*2500*/  LDGSTS.E.BYPASS.LTC128B.128 [R199+0x5100], [R68.64], !P1 ;  /* 0x0510000044c77fae */ /* 0x0009e2000c901d52 */
[----:B------:R-:W-:-:S02]  /*2510*/  PLOP3.LUT P0, PT, PT, PT, UP2, 0x40, 0x0 ;  /* 0x000000000000781c */ /* 0x000fc40003f0e828 */
[C---:B---3--:R-:W-:Y:S01]  /*2520*/  HMMA.16816.F32.BF16 R4, R72.reuse, R36, RZ ;  /* 0x000000244804723c */ /* 0x048fe200000418ff */
[----:B------:R-:W-:Y:S01]  /*2530*/  IMAD.IADD R192, R197, 0x1, R0 ;  /* 0x00000001c5c07824 */ /* 0x000fe200078e0200 */
[----:B------:R-:W-:Y:S01]  /*2540*/  LDSM.16.M88.4 R48, [R193+0xc100] ;  /* 0x00c10000c130783b */ /* 0x000fe20000000200 */
[----:B------:R-:W-:Y:S01]  /*2550*/  IMAD.IADD R184, R0, 0x1, R196 ;  /* 0x0000000100b87824 */ /* 0x000fe200078e02c4 */
[----:B------:R-:W-:Y:S02]  /*2560*/  ISETP.GT.AND P1, PT, R202, 0x3f, PT ;  /* 0x0000003fca00780c */ /* 0x000fe40003f24270 */
[----:B--2---:R-:W-:Y:S02]  /*2570*/  LDSM.16.M88.4 R44, [R192+0x6100] ;  /* 0x00610000c02c783b */ /* 0x004fe40000000200 */
[----:B------:R-:W-:Y:S02]  /*2580*/  HMMA.16816.F32.BF16 R72, R72, R38, RZ ;  /* 0x000000264848723c */ /* 0x000fe400000418ff */
[----:B------:R-:W2:Y:S04]  /*2590*/  LDSM.16.M88.4 R36, [R192+0x7100] ;  /* 0x00710000c024783b */ /* 0x000ea80000000200 */
[----:B------:R-:W0:Y:S02]  /*25a0*/  LDGDEPBAR ;  /* 0x00000000000079af */ /* 0x000e240000000000 */
[C---:B-----5:R-:W-:Y:S02]  /*25b0*/  HMMA.16816.F32.BF16 R28, R52.reuse, R32, R28 ;  /* 0x00000020341c723c */ /* 0x060fe4000004181c */
[----:B-1----:R-:W1:Y:S06]  /*25c0*/  LDSM.16.M88.4 R40, [R192+0x6900] ;  /* 0x00690000c028783b */ /* 0x002e6c0000000200 */
[C---:B------:R-:W-:Y:S01]  /*25d0*/  HMMA.16816.F32.BF16 R24, R52.reuse, R34, R24 ;  /* 0x000000223418723c */ /* 0x040fe20000041818 */
[----:B------:R-:W3:Y:S04]  /*25e0*/  LDSM.16.M88.4 R32, [R192+0x7900] ;  /* 0x00790000c020783b */ /* 0x000ee80000000200 */
[----:B----4-:R-:W-:Y:S03]  /*25f0*/  LDSM.16.M88.4 R68, [R191+0xc100] ;  /* 0x00c10000bf44783b */ /* 0x010fe60000000200 */
[C---:B------:R-:W-:Y:S08]  /*2600*/  HMMA.16816.F32.BF16 R12, R52.reuse, R60, R12 ;  /* 0x0000003c340c723c */ /* 0x040ff0000004180c */
[C---:B------:R-:W-:Y:S08]  /*2610*/  HMMA.16816.F32.BF16 R20, R52.reuse, R64, R20 ;  /* 0x000000403414723c */ /* 0x040ff00000041814 */
[C---:B------:R-:W-:Y:S01]  /*2620*/  HMMA.16816.F32.BF16 R16, R52.reuse, R66, R16 ;  /* 0x000000423410723c */ /* 0x040fe20000041810 */
[----:B------:R-:W-:Y:S07]  /*2630*/  LDSM.16.M88.4 R64, [R184] ;  /* 0x00000000b840783b */ /* 0x000fee0000000200 */
[C---:B------:R-:W-:Y:S01]  /*2640*/  HMMA.16816.F32.BF16 R8, R52.reuse, R62, R8 ;  /* 0x0000003e3408723c */ /* 0x040fe20000041808 */
[----:B------:R-:W-:Y:S07]  /*2650*/  LDSM.16.M88.4 R60, [R184+0x800] ;  /* 0x00080000b83c783b */ /* 0x000fee0000000200 */
[C---:B------:R-:W-:Y:S08]  /*2660*/  HMMA.16816.F32.BF16 R4, R52.reuse, R56, R4 ;  /* 0x000000383404723c */ /* 0x040ff00000041804 */
[----:B------:R-:W-:Y:S01]  /*2670*/  HMMA.16816.F32.BF16 R72, R52, R58, R72 ;  /* 0x0000003a3448723c */ /* 0x000fe20000041848 */
[----:B------:R-:W4:Y:S04]  /*2680*/  LDSM.16.M88.4 R56, [R184+0x1000] ;  /* 0x00100000b838783b */ /* 0x000f280000000200 */
[----:B------:R-:W5:Y:S03]  /*2690*/  LDSM.16.M88.4 R52, [R184+0x1800] ;  /* 0x00180000b834783b */ /* 0x000f660000000200 */
[C---:B--2---:R-:W-:Y:S08]  /*26a0*/  HMMA.16816.F32.BF16 R12, R48.reuse, R36, R12 ;  /* 0x00000024300c723c */ /* 0x044ff0000004180c */
[C---:B------:R-:W-:Y:S08]  /*26b0*/  HMMA.16816.F32.BF16 R28, R48.reuse, R44, R28 ;  /* 0x0000002c301c723c */ /* 0x040ff0000004181c */
[C---:B------:R-:W-:Y:S01]  /*26c0*/  HMMA.16816.F32.BF16 R24, R48.reuse, R46, R24 ;  /* 0x0000002e3018723c */ /* 0x040fe20000041818 */
[----:B------:R-:W-:Y:S07]  /*26d0*/  LDSM.16.M88.4 R44, [R197+0x8100] ;  /* 0x00810000c52c783b */ /* 0x000fee0000000200 */
[C---:B-1----:R-:W-:Y:S08]  /*26e0*/  HMMA.16816.F32.BF16 R20, R48.reuse, R40, R20 ;  /* 0x000000283014723c */ /* 0x042ff00000041814 */
[C---:B------:R-:W-:Y:S01]  /*26f0*/  HMMA.16816.F32.BF16 R16, R48.reuse, R42, R16 ;  /* 0x0000002a3010723c */ /* 0x040fe20000041810 */
[----:B------:R-:W-:Y:S07]  /*2700*/  LDSM.16.M88.4 R40, [R197+0x8900] ;  /* 0x00890000c528783b */ /* 0x000fee0000000200 */
[C---:B------:R-:W-:Y:S01]  /*2710*/  HMMA.16816.F32.BF16 R8, R48.reuse, R38, R8 ;  /* 0x000000263008723c */ /* 0x040fe20000041808 */
[----:B------:R-:W-:Y:S07]  /*2720*/  LDSM.16.M88.4 R36, [R197+0x9100] ;  /* 0x00910000c524783b */ /* 0x000fee0000000200 */
[C---:B---3--:R-:W-:Y:S08]  /*2730*/  HMMA.16816.F32.BF16 R4, R48.reuse, R32, R4 ;  /* 0x000000203004723c */ /* 0x048ff00000041804 */
[----:B------:R-:W-:Y:S01]  /*2740*/  HMMA.16816.F32.BF16 R72, R48, R34, R72 ;  /* 0x000000223048723c */ /* 0x000fe20000041848 */
[----:B------:R-:W1:Y:S04]  /*2750*/  LDSM.16.M88.4 R48, [R198+0x10100] ;  /* 0x01010000c630783b */ /* 0x000e680000000200 */
[----:B------:R-:W2:Y:S03]  /*2760*/  LDSM.16.M88.4 R32, [R197+0x9900] ;  /* 0x00990000c520783b */ /* 0x000ea60000000200 */
[C---:B----4-:R-:W-:Y:S08]  /*2770*/  HMMA.16816.F32.BF16 R12, R68.reuse, R56, R12 ;  /* 0x00000038440c723c */ /* 0x050ff0000004180c */
[C---:B------:R-:W-:Y:S08]  /*2780*/  HMMA.16816.F32.BF16 R28, R68.reuse, R64, R28 ;  /* 0x00000040441c723c */ /* 0x040ff0000004181c */
[C---:B------:R-:W-:Y:S01]  /*2790*/  HMMA.16816.F32.BF16 R24, R68.reuse, R66, R24 ;  /* 0x000000424418723c */ /* 0x040fe20000041818 */
[----:B------:R-:W-:Y:S07]  /*27a0*/  LDSM.16.M88.4 R64, [R196+0x2000] ;  /* 0x00200000c440783b */ /* 0x000fee0000000200 */
[C---:B------:R-:W-:Y:S08]  /*27b0*/  HMMA.16816.F32.BF16 R20, R68.reuse, R60, R20 ;  /* 0x0000003c4414723c */ /* 0x040ff00000041814 */
[C---:B------:R-:W-:Y:S01]  /*27c0*/  HMMA.16816.F32.BF16 R16, R68.reuse, R62, R16 ;  /* 0x0000003e4410723c */ /* 0x040fe20000041810 */
[----:B------:R-:W-:Y:S07]  /*27d0*/  LDSM.16.M88.4 R60, [R196+0x2800] ;  /* 0x00280000c43c783b */ /* 0x000fee0000000200 */
[C---:B------:R-:W-:Y:S01]  /*27e0*/  HMMA.16816.F32.BF16 R8, R68.reuse, R58, R8 ;  /* 0x0000003a4408723c */ /* 0x040fe20000041808 */
[----:B------:R-:W-:Y:S07]  /*27f0*/  LDSM.16.M88.4 R56, [R196+0x3000] ;  /* 0x00300000c438783b */ /* 0x000fee0000000200 */
[C---:B-----5:R-:W-:Y:S08]  /*2800*/  HMMA.16816.F32.BF16 R4, R68.reuse, R52, R4 ;  /* 0x000000344404723c */ /* 0x060ff00000041804 */
[----:B------:R-:W-:Y:S01]  /*2810*/  HMMA.16816.F32.BF16 R72, R68, R54, R72 ;  /* 0x000000364448723c */ /* 0x000fe20000041848 */
[----:B------:R-:W3:Y:S04]  /*2820*/  LDSM.16.M88.4 R68, [R194+0x10100] ;  /* 0x01010000c244783b */ /* 0x000ee80000000200 */
[----:B------:R-:W4:Y:S03]  /*2830*/  LDSM.16.M88.4 R52, [R196+0x3800] ;  /* 0x00380000c434783b */ /* 0x000f260000000200 */
[C---:B-1----:R-:W-:Y:S08]  /*2840*/  HMMA.16816.F32.BF16 R12, R48.reuse, R36, R12 ;  /* 0x00000024300c723c */ /* 0x042ff0000004180c */
        /* <DEDUP_REMOVED lines=8> */
[C---:B--2---:R-:W-:Y:S08]  /*28d0*/  HMMA.16816.F32.BF16 R4, R48.reuse, R32, R4 ;  /* 0x000000203004723c */ /* 0x044ff00000041804 */
[----:B------:R-:W-:Y:S01]  /*28e0*/  HMMA.16816.F32.BF16 R72, R48, R34, R72 ;  /* 0x000000223048723c */ /* 0x000fe20000041848 */
[----:B------:R-:W1:Y:S04]  /*28f0*/  LDSM.16.M88.4 R48, [R193+0x10100] ;  /* 0x01010000c130783b */ /* 0x000e680000000200 */
[----:B------:R-:W2:Y:S03]  /*2900*/  LDSM.16.M88.4 R32, [R192+0x9900] ;  /* 0x00990000c020783b */ /* 0x000ea60000000200 */
[C---:B---3--:R-:W-:Y:S08]  /*2910*/  HMMA.16816.F32.BF16 R12, R68.reuse, R56, R12 ;  /* 0x00000038440c723c */ /* 0x048ff0000004180c */
        /* <DEDUP_REMOVED lines=8> */
[C---:B----4-:R-:W-:Y:S08]  /*29a0*/  HMMA.16816.F32.BF16 R4, R68.reuse, R52, R4 ;  /* 0x000000344404723c */ /* 0x050ff00000041804 */
        /* <DEDUP_REMOVED lines=54> */
[----:B------:R-:W4:Y:S01]  /*2d10*/  LDSM.16.M88.4 R52, [R184+0x5800] ;  /* 0x00580000b834783b */ /* 0x000f220000000200 */
        /* <DEDUP_REMOVED lines=14> */
[C---:B------:R-:W-:Y:S07]  /*2e00*/  HMMA.16816.F32.BF16 R56, R68.reuse, R58, R8 ;  /* 0x0000003a4438723c */ /* 0x040fee0000041808 */
[----:B------:R-:W-:Y:S01]  /*2e10*/  SHF.R.S32.HI R9, RZ, 0x1f, R210 ;  /* 0x0000001fff097819 */ /* 0x000fe200000114d2 */
[C---:B----4-:R-:W-:Y:S08]  /*2e20*/  HMMA.16816.F32.BF16 R32, R68.reuse, R52, R4 ;  /* 0x000000344420723c */ /* 0x050ff00000041804 */
[----:B------:R-:W-:Y:S01]  /*2e30*/  HMMA.16816.F32.BF16 R72, R68, R54, R72 ;  /* 0x000000364448723c */ /* 0x000fe20000041848 */
[----:B------:R-:W-:Y:S06]  /*2e40*/  BAR.SYNC.DEFER_BLOCKING 0x0 ;  /* 0x0000000000007b1d */ /* 0x000fec0000010000 */
[----:B------:R-:W-:Y:S05]  /*2e50*/  @P0 BRA `(.L_x_395) ;  /* 0x0000041000000947 */ /* 0x000fea0003800000 */
[----:B------:R-:W-:Y:S01]  /*2e60*/  IADD3 R201, R202, UR12, R77 ;  /* 0x0000000ccac97c10 */ /* 0x000fe2000fffe04d */
[----:B------:R-:W-:-:S03]  /*2e70*/  IMAD.MOV.U32 R200, RZ, RZ, RZ ;  /* 0x000000ffffc87224 */ /* 0x000fc600078e00ff */
[----:B------:R-:W-:-:S05]  /*2e80*/  IADD3 R201, R201, -0x40, RZ ;  /* 0xffffffc0c9c97810 */ /* 0x000fca0007ffe0ff */
        /* <DEDUP_REMOVED lines=9> */
[----:B------:R-:W-:Y:S01]  /*2f20*/  SHF.L.U64.HI R6, R209, 0x1, R212 ;  /* 0x00000001d1067819 */ /* 0x000fe200000102d4 */
[----:B------:R-:W-:Y:S02]  /*2f30*/  IMAD.SHL.U32 R8, R210, 0x2, RZ ;  /* 0x00000002d2087824 */ /* 0x000fe400078e00ff */
[----:B------:R-:W-:-:S04]  /*2f40*/  IMAD R201, R0, c[0x0][0x2b8], R201 ;  /* 0x0000ae0000c97a24 */ /* 0x000fc800078e02c9 */
[----:B------:R-:W-:Y:S01]  /*2f50*/  IMAD.WIDE.U32 R10, R201, c[0x0][0x1e0], RZ ;  /* 0x00007800c90a7a25 */ /* 0x000fe200078e00ff */
[----:B------:R-:W-:-:S05]  /*2f60*/  SHF.R.S32.HI R0, RZ, 0x1f, R201 ;  /* 0x0000001fff007819 */ /* 0x000fca00000114c9 */
[----:B------:R-:W-:-:S04]  /*2f70*/  IMAD R0, R0, c[0x0][0x1e0], RZ ;  /* 0x0000780000007a24 */ /* 0x000fc800078e02ff */
[----:B------:R-:W-:-:S04]  /*2f80*/  IMAD R7, R201, c[0x0][0x1e4], R0 ;  /* 0x00007900c9077a24 */ /* 0x000fc800078e0200 */
[----:B------:R-:W-:Y:S01]  /*2f90*/  IMAD.IADD R11, R11, 0x1, R7 ;  /* 0x000000010b0b7824 */ /* 0x000fe200078e0207 */
[----:B--2---:R-:W-:-:S03]  /*2fa0*/  SHF.R.S32.HI R7, RZ, 0x1f, R200 ;  /* 0x0000001fff077819 */ /* 0x004fc600000114c8 */
[----:B------:R-:W-:Y:S01]  /*2fb0*/  IMAD.WIDE.U32 R4, R200, c[0x0][0x1f0], R10 ;  /* 0x00007c00c8047a25 */ /* 0x000fe200078e000a */
[----:B------:R-:W-:Y:S02]  /*2fc0*/  SHF.L.U64.HI R10, R210, 0x1, R9 ;  /* 0x00000001d20a7819 */ /* 0x000fe40000010209 */
[----:B------:R-:W-:Y:S01]  /*2fd0*/  IADD3 R11, -R213, 0x10, RZ ;  /* 0x00000010d50b7810 */ /* 0x000fe20007ffe1ff */
[----:B------:R-:W-:Y:S01]  /*2fe0*/  IMAD R7, R7, c[0x0][0x1f0], RZ ;  /* 0x00007c0007077a24 */ /* 0x000fe200078e02ff */
[----:B------:R-:W-:Y:S02]  /*2ff0*/  IADD3 R38, P0, R4, UR14, RZ ;  /* 0x0000000e04267c10 */ /* 0x000fe4000ff1e0ff */
[----:B------:R-:W-:Y:S01]  /*3000*/  SEL R4, RZ, 0x10, P4 ;  /* 0x00000010ff047807 */ /* 0x000fe20002000000 */
[----:B------:R-:W-:Y:S01]  /*3010*/  IMAD R0, R200, c[0x0][0x1f4], R7 ;  /* 0x00007d00c8007a24 */ /* 0x000fe200078e0207 */
[----:B------:R-:W-:Y:S02]  /*3020*/  SEL R7, RZ, 0x10, P5 ;  /* 0x00000010ff077807 */ /* 0x000fe40002800000 */
[----:B------:R-:W-:-:S02]  /*3030*/  IADD3 R42, -R4, 0x10, RZ ;  /* 0x00000010042a7810 */ /* 0x000fc40007ffe1ff */
[----:B------:R-:W-:Y:S02]  /*3040*/  IADD3.X R5, R5, UR7, R0, P0, !PT ;  /* 0x0000000705057c10 */ /* 0x000fe400087fe400 */
[C---:B------:R-:W-:Y:S02]  /*3050*/  LEA R0, P0, R38.reuse, c[0x0][0x1c8], 0x1 ;  /* 0x0000720026007a11 */ /* 0x040fe400078008ff */
[----:B------:R-:W-:Y:S02]  /*3060*/  IADD3 R45, -R7, 0x10, RZ ;  /* 0x00000010072d7810 */ /* 0x000fe40007ffe1ff */
[----:B------:R-:W-:Y:S01]  /*3070*/  LEA.HI.X R38, R38, c[0x0][0x1cc], R5, 0x1, P0 ;  /* 0x0000730026267a11 */ /* 0x000fe200000f0c05 */
[----:B------:R-:W1:Y:S01]  /*3080*/  SHFL.IDX PT, R36, R0, 0x1, 0x181f ;  /* 0x00381f0000247f89 */ /* 0x000e6200000e0000 */
[----:B------:R-:W-:Y:S01]  /*3090*/  LOP3.LUT R45, R45, 0xf, RZ, 0xc0, !PT ;  /* 0x0000000f2d2d7812 */ /* 0x000fe200078ec0ff */
[----:B------:R-:W-:Y:S01]  /*30a0*/  IMAD.SHL.U32 R5, R209, 0x2, RZ ;  /* 0x00000002d1057824 */ /* 0x000fe200078e00ff */
[----:B------:R-:W-:Y:S01]  /*30b0*/  LOP3.LUT R42, R42, 0xf, RZ, 0xc0, !PT ;  /* 0x0000000f2a2a7812 */ /* 0x000fe200078ec0ff */
[----:B------:R-:W2:Y:S01]  /*30c0*/  SHFL.IDX PT, R37, R38, 0x1, 0x181f ;  /* 0x00381f0026257f89 */ /* 0x000ea200000e0000 */
[----:B------:R-:W-:-:S03]  /*30d0*/  LOP3.LUT R11, R11, 0xf, RZ, 0xc0, !PT ;  /* 0x0000000f0b0b7812 */ /* 0x000fc600078ec0ff */
        /* <DEDUP_REMOVED lines=14> */
[----:B------:R-:W-:Y:S01]  /*31c0*/  IMAD.X R51, R41, 0x1, R6, P0 ;  /* 0x0000000129337824 */ /* 0x000fe200000e0606 */
        /* <DEDUP_REMOVED lines=10> */
.L_x_395:
[----:B------:R-:W-:Y:S01]  /*3270*/  LOP3.LUT R5, R82, 0xffffffe0, RZ, 0xc0, !PT ;  /* 0xffffffe052057812 */ /* 0x000fe200078ec0ff */
[----:B------:R-:W-:Y:S01]  /*3280*/  UIADD3 UR4, UR10, 0x1, -UR11 ;  /* 0x000000010a047890 */ /* 0x000fe2000fffe80b */
[----:B------:R-:W-:Y:S01]  /*3290*/  LEA.HI R11, R81, R78, RZ, 0x2 ;  /* 0x0000004e510b7211 */ /* 0x000fe200078f10ff */
[----:B------:R-:W-:Y:S01]  /*32a0*/  ULDC UR25, c[0x0][0x2ac] ;  /* 0x0000ab0000197ab9 */ /* 0x000fe20000000800 */
[----:B-1----:R-:W-:Y:S01]  /*32b0*/  SHF.R.S32.HI R7, RZ, 0x1f, R80 ;  /* 0x0000001fff077819 */ /* 0x002fe20000011450 */
[C---:B------:R-:W-:Y:S01]  /*32c0*/  IMAD.IADD R0, R78.reuse, 0x1, -R5 ;  /* 0x000000014e007824 */ /* 0x040fe200078e0a05 */
[----:B------:R-:W-:Y:S01]  /*32d0*/  LOP3.LUT R11, R11, 0xfffffffc, RZ, 0xc0, !PT ;  /* 0xfffffffc0b0b7812 */ /* 0x000fe200078ec0ff */
[----:B------:R-:W-:Y:S01]  /*32e0*/  ULDC UR5, c[0x0][0x324] ;  /* 0x0000c90000057ab9 */ /* 0x000fe20000000800 */
[----:B------:R-:W-:Y:S01]  /*32f0*/  LEA.HI R7, R7, R80, RZ, 0x3 ;  /* 0x0000005007077211 */ /* 0x000fe200078f18ff */
[----:B------:R-:W0:Y:S01]  /*3300*/  LDGDEPBAR ;  /* 0x00000000000079af */ /* 0x000e220000000000 */
[----:B------:R-:W-:Y:S01]  /*3310*/  SHF.R.S32.HI R5, RZ, 0x1f, R0 ;  /* 0x0000001fff057819 */ /* 0x000fe20000011400 */
[----:B------:R-:W-:Y:S01]  /*3320*/  IMAD.IADD R78, R78, 0x1, -R11 ;  /* 0x000000014e4e7824 */ /* 0x000fe200078e0a0b */
[----:B------:R-:W-:-:S02]  /*3330*/  LOP3.LUT R7, R7, 0xffffff8, RZ, 0xc0, !PT ;  /* 0x0ffffff807077812 */ /* 0x000fc400078ec0ff */
[----:B------:R-:W-:Y:S02]  /*3340*/  LEA.HI R4, R5, R0, RZ, 0x2 ;  /* 0x0000000005047211 */ /* 0x000fe400078f10ff */
[----:B------:R-:W-:Y:S01]  /*3350*/  LEA.HI R5, R78, R78, RZ, 0x1 ;  /* 0x0000004e4e057211 */ /* 0x000fe200078f08ff */
[----:B------:R-:W-:Y:S01]  /*3360*/  IMAD.IADD R7, R80, 0x1, -R7 ;  /* 0x0000000150077824 */ /* 0x000fe200078e0a07 */
[----:B------:R-:W-:Y:S02]  /*3370*/  PLOP3.LUT P6, PT, PT, PT, UP1, 0x80, 0x0 ;  /* 0x000000000000781c */ /* 0x000fe40003fcf018 */
[C---:B------:R-:W-:Y:S02]  /*3380*/  LEA.HI.SX32 R6, R4.reuse, UR24, 0x1e ;  /* 0x0000001804067c11 */ /* 0x040fe4000f8ff2ff */
[----:B------:R-:W-:Y:S02]  /*3390*/  LOP3.LUT R5, R5, 0x1ffffffe, RZ, 0xc0, !PT ;  /* 0x1ffffffe05057812 */ /* 0x000fe400078ec0ff */
[----:B------:R-:W-:Y:S01]  /*33a0*/  PLOP3.LUT P0, PT, PT, PT, UP1, 0x80, 0x0 ;  /* 0x000000000000781c */ /* 0x000fe20003f0f018 */
[----:B------:R-:W-:Y:S01]  /*33b0*/  IMAD R6, R7, 0x10, R6 ;  /* 0x0000001007067824 */ /* 0x000fe200078e0206 */
[----:B------:R-:W-:Y:S01]  /*33c0*/  LOP3.LUT R7, R4, 0x7ffffffc, RZ, 0xc0, !PT ;  /* 0x7ffffffc04077812 */ /* 0x000fe200078ec0ff */
[----:B------:R-:W-:-:S02]  /*33d0*/  IMAD.IADD R5, R78, 0x1, -R5 ;  /* 0x000000014e057824 */ /* 0x000fc400078e0a05 */
[----:B------:R-:W-:Y:S02]  /*33e0*/  IMAD.IADD R4, R79, 0x1, R76 ;  /* 0x000000014f047824 */ /* 0x000fe400078e024c */
[----:B------:R-:W-:Y:S02]  /*33f0*/  IMAD R203, R5, 0x8, R6 ;  /* 0x0000000805cb7824 */ /* 0x000fe400078e0206 */
[----:B------:R-:W-:Y:S02]  /*3400*/  IMAD.IADD R204, R0, 0x1, -R7 ;  /* 0x0000000100cc7824 */ /* 0x000fe400078e0a07 */
[----:B------:R-:W-:-:S04]  /*3410*/  @P6 IMAD.HI.U32 R5, R203, c[0x0][0x2c8], RZ ;  /* 0x0000b200cb056a27 */ /* 0x000fc800078e00ff */
[----:B------:R-:W-:Y:S01]  /*3420*/  IMAD.MOV.U32 R37, RZ, RZ, R203 ;  /* 0x000000ffff257224 */ /* 0x000fe200078e00cb */
[----:B------:R-:W-:Y:S01]  /*3430*/  @P0 SHF.R.U32.HI R37, RZ, c[0x0][0x2cc], R5 ;  /* 0x0000b300ff250a19 */ /* 0x000fe20000011605 */
[----:B------:R-:W-:Y:S01]  /*3440*/  IMAD.U32 R7, RZ, RZ, UR4 ;  /* 0x00000004ff077e24 */ /* 0x000fe2000f8e00ff */
[----:B------:R-:W-:Y:S01]  /*3450*/  PLOP3.LUT P0, PT, PT, PT, UP0, 0x40, 0x0 ;  /* 0x000000000000781c */ /* 0x000fe20003f0e808 */
[----:B------:R-:W-:Y:S01]  /*3460*/  IMAD.SHL.U32 R204, R204, 0x2, RZ ;  /* 0x00000002cccc7824 */ /* 0x000fe200078e00ff */
[----:B------:R-:W-:Y:S01]  /*3470*/  ULDC UR4, c[0x0][0x1d0] ;  /* 0x0000740000047ab9 */ /* 0x000fe20000000800 */
[----:B------:R-:W1:Y:S01]  /*3480*/  SHFL.IDX PT, R5, R37, RZ, 0x1c1f ;  /* 0x001c1fff25057589 */ /* 0x000e6200000e0000 */
[----:B------:R-:W-:Y:S02]  /*3490*/  UIMAD UR4, UR25, UR4, -UR11 ;  /* 0x00000004190472a4 */ /* 0x000fe4000f8e0a0b */
[----:B------:R-:W-:Y:S01]  /*34a0*/  IADD3 R6, R7, -c[0x0][0x168], -R204 ;  /* 0x80005a0007067a10 */ /* 0x000fe20007ffe8cc */
[----:B------:R-:W-:-:S03]  /*34b0*/  ULOP3.LUT UR11, URZ, UR5, URZ, 0x33, !UPT ;  /* 0x000000053f0b7292 */ /* 0x000fc6000f8e333f */
[----:B------:R-:W-:Y:S02]  /*34c0*/  IADD3 R8, R6, c[0x0][0x328], RZ ;  /* 0x0000ca0006087a10 */ /* 0x000fe40007ffe0ff */
[----:B------:R-:W-:Y:S02]  /*34d0*/  IADD3 R0, -R204, UR4, RZ ;  /* 0x00000004cc007c10 */ /* 0x000fe4000fffe1ff */
[----:B------:R-:W-:Y:S01]  /*34e0*/  IADD3 R6, R6, UR11, RZ ;  /* 0x0000000b06067c10 */ /* 0x000fe2000fffe0ff */
[----:B-1----:R-:W-:-:S04]  /*34f0*/  IMAD.IADD R7, R8, 0x1, R5 ;  /* 0x0000000108077824 */ /* 0x002fc800078e0205 */
[----:B------:R-:W-:Y:S01]  /*3500*/  IMAD.IADD R10, R6, 0x1, R5 ;  /* 0x00000001060a7824 */ /* 0x000fe200078e0205 */
[----:B------:R-:W-:Y:S01]  /*3510*/  IMNMX R36, R7, R0, PT ;  /* 0x0000000007247217 */ /* 0x000fe20003800200 */
[----:B------:R-:W-:Y:S05]  /*3520*/  @P0 BRA `(.L_x_396) ;  /* 0x0000016000000947 */ /* 0x000fea0003800000 */
[----:B------:R-:W-:Y:S01]  /*3530*/  IMAD.U32 R38, RZ, RZ, UR10 ;  /* 0x0000000aff267e24 */ /* 0x000fe2000f8e00ff */
[----:B------:R-:W-:Y:S04]  /*3540*/  BSSY B0, `(.L_x_397) ;  /* 0x000000f000007945 */ /* 0x000fe80003800000 */
[----:B------:R-:W-:-:S04]  /*3550*/  IADD3 R38, R38, -c[0x0][0x168], R5 ;  /* 0x80005a0026267a10 */ /* 0x000fc80007ffe005 */
[----:B------:R-:W-:-:S13]  /*3560*/  ISETP.GT.AND P0, PT, R38, -0x1, PT ;  /* 0xffffffff2600780c */ /* 0x000fda0003f04270 */
[----:B------:R-:W-:Y:S05]  /*3570*/  @P0 BRA `(.L_x_398) ;  /* 0x0000007000000947 */ /* 0x000fea0003800000 */
[----:B------:R-:W-:Y:S01]  /*3580*/  IMAD.MOV.U32 R5, RZ, RZ, c[0x0][0x32c] ;  /* 0x0000cb00ff057624 */ /* 0x000fe200078e00ff */
[----:B------:R-:W-:-:S04]  /*3590*/  LOP3.LUT R38, RZ, R38, RZ, 0x33, !PT ;  /* 0x00000026ff267212 */ /* 0x000fc800078e33ff */
[----:B------:R-:W-:-:S13]  /*35a0*/  ISETP.NE.AND P0, PT, R5, 0x1, PT ;  /* 0x000000010500780c */ /* 0x000fda0003f05270 */
[----:B------:R-:W-:-:S05]  /*35b0*/  @P0 IMAD.HI.U32 R5, R38, c[0x0][0x330], RZ ;  /* 0x0000cc0026050a27 */ /* 0x000fca00078e00ff */
[----:B------:R-:W-:-:S04]  /*35c0*/  @P0 SHF.R.U32.HI R38, RZ, c[0x0][0x334], R5 ;  /* 0x0000cd00ff260a19 */ /* 0x000fc80000011605 */
[----:B------:R-:W-:Y:S01]  /*35d0*/  LOP3.LUT R38, RZ, R38, RZ, 0x33, !PT ;  /* 0x00000026ff267212 */ /* 0x000fe200078e33ff */
[----:B------:R-:W-:Y:S05]  /*35e0*/  BRA `(.L_x_399) ;  /* 0x0000004000007947 */ /* 0x000fea0003800000 */
.L_x_398:
[----:B------:R-:W-:-:S04]  /*35f0*/  MOV R5, c[0x0][0x32c] ;  /* 0x0000cb0000057a02 */ /* 0x000fc80000000f00 */
[----:B------:R-:W-:-:S13]  /*3600*/  ISETP.NE.AND P0, PT, R5, 0x1, PT ;  /* 0x000000010500780c */ /* 0x000fda0003f05270 */
[----:B------:R-:W-:-:S05]  /*3610*/  @P0 IMAD.HI.U32 R5, R38, c[0x0][0x330], RZ ;  /* 0x0000cc0026050a27 */ /* 0x000fca00078e00ff */
[----:B------:R-:W-:Y:S02]  /*3620*/  @P0 SHF.R.U32.HI R38, RZ, c[0x0][0x334], R5 ;  /* 0x0000cd00ff260a19 */ /* 0x000fe40000011605 */
.L_x_399:
[----:B------:R-:W-:Y:S05]  /*3630*/  BSYNC B0 ;  /* 0x0000000000007941 */ /* 0x000fea0003800000 */
.L_x_397:
[----:B------:R-:W-:-:S04]  /*3640*/  IMAD R7, R38, c[0x0][0x32c], -R77 ;  /* 0x0000cb0026077a24 */ /* 0x000fc800078e0a4d */
[----:B------:R-:W-:-:S05]  /*3650*/  IMAD.IADD R7, R7, 0x1, -R204 ;  /* 0x0000000107077824 */ /* 0x000fca00078e0acc */
[----:B------:R-:W-:Y:S02]  /*3660*/  IADD3 R5, R7, c[0x0][0x32c], RZ ;  /* 0x0000cb0007057a10 */ /* 0x000fe40007ffe0ff */
[----:B------:R-:W-:Y:S02]  /*3670*/  IMNMX R10, R10, R7, !PT ;  /* 0x000000070a0a7217 */ /* 0x000fe40007800200 */
[----:B------:R-:W-:Y:S02]  /*3680*/  IMNMX R36, R36, R5, PT ;  /* 0x0000000524247217 */ /* 0x000fe40003800200 */
.L_x_396:
[----:B------:R-:W-:-:S04]  /*3690*/  ISETP.LT.AND P6, PT, RZ, UR20, PT ;  /* 0x00000014ff007c0c */ /* 0x000fc8000bfc1270 */
[----:B------:R-:W-:-:S04]  /*36a0*/  ISETP.GT.AND P0, PT, R10, RZ, P6 ;  /* 0x000000ff0a00720c */ /* 0x000fc80003704270 */
[----:B------:R-:W-:-:S04]  /*36b0*/  ISETP.LT.OR P0, PT, R36, 0x1, P0 ;  /* 0x000000012400780c */ /* 0x000fc80000701670 */
[----:B------:R-:W-:Y:S02]  /*36c0*/  FSEL R28, R28, -INF , !P0 ;  /* 0xff8000001c1c7808 */ /* 0x000fe40004000000 */
[----:B------:R-:W-:-:S04]  /*36d0*/  ISETP.GT.AND P0, PT, R10, 0x1, P6 ;  /* 0x000000010a00780c */ /* 0x000fc80003704270 */
        /* <DEDUP_REMOVED lines=26> */
[----:B------:R-:W-:Y:S01]  /*3880*/  ISETP.GT.AND P0, PT, R10, 0x28, P6 ;  /* 0x000000280a00780c */ /* 0x000fe20003704270 */
[----:B------:R-:W1:Y:S03]  /*3890*/  SHFL.IDX PT, R13, R37, 0x1, 0x1c1f ;  /* 0x003c1f00250d7f89 */ /* 0x000e6600000e0000 */
        /* <DEDUP_REMOVED lines=10> */
[----:B------:R-:W-:Y:S01]  /*3940*/  FSEL R167, R33, -INF , !P0 ;  /* 0xff80000021a77808 */ /* 0x000fe20004000000 */
[--C-:B-1----:R-:W-:Y:S01]  /*3950*/  IMAD.IADD R33, R8, 0x1, R13.reuse ;  /* 0x0000000108217824 */ /* 0x102fe200078e020d */
[----:B------:R-:W-:Y:S01]  /*3960*/  ISETP.GT.AND P0, PT, R10, 0x38, P6 ;  /* 0x000000380a00780c */ /* 0x000fe20003704270 */
[----:B------:R-:W-:-:S03]  /*3970*/  IMAD.IADD R8, R6, 0x1, R13 ;  /* 0x0000000106087824 */ /* 0x000fc600078e020d */
[----:B------:R-:W-:Y:S02]  /*3980*/  ISETP.LT.OR P0, PT, R36, 0x39, P0 ;  /* 0x000000392400780c */ /* 0x000fe40000701670 */
[----:B------:R-:W-:Y:S02]  /*3990*/  IMNMX R0, R33, R0, PT ;  /* 0x0000000021007217 */ /* 0x000fe40003800200 */
[----:B------:R-:W-:Y:S02]  /*39a0*/  FSEL R143, R72, -INF , !P0 ;  /* 0xff800000488f7808 */ /* 0x000fe40004000000 */
[----:B------:R-:W-:-:S04]  /*39b0*/  ISETP.GT.AND P0, PT, R10, 0x39, P6 ;  /* 0x000000390a00780c */ /* 0x000fc80003704270 */
[----:B------:R-:W-:-:S04]  /*39c0*/  ISETP.LT.OR P0, PT, R36, 0x3a, P0 ;  /* 0x0000003a2400780c */ /* 0x000fc80000701670 */
[----:B------:R-:W-:Y:S02]  /*39d0*/  FSEL R141, R73, -INF , !P0 ;  /* 0xff800000498d7808 */ /* 0x000fe40004000000 */
[----:B------:R-:W-:-:S13]  /*39e0*/  PLOP3.LUT P0, PT, PT, PT, UP0, 0x40, 0x0 ;  /* 0x000000000000781c */ /* 0x000fda0003f0e808 */
        /* <DEDUP_REMOVED lines=13> */
.L_x_402:
[----:B------:R-:W-:-:S04]  /*3ac0*/  MOV R6, c[0x0][0x32c] ;  /* 0x0000cb0000067a02 */ /* 0x000fc80000000f00 */
[----:B------:R-:W-:-:S13]  /*3ad0*/  ISETP.NE.AND P0, PT, R6, 0x1, PT ;  /* 0x000000010600780c */ /* 0x000fda0003f05270 */
[----:B------:R-:W-:-:S05]  /*3ae0*/  @P0 IMAD.HI.U32 R6, R10, c[0x0][0x330], RZ ;  /* 0x0000cc000a060a27 */ /* 0x000fca00078e00ff */
[----:B------:R-:W-:Y:S02]  /*3af0*/  @P0 SHF.R.U32.HI R10, RZ, c[0x0][0x334], R6 ;  /* 0x0000cd00ff0a0a19 */ /* 0x000fe40000011606 */
.L_x_403:
[----:B------:R-:W-:Y:S05]  /*3b00*/  BSYNC B0 ;  /* 0x0000000000007941 */ /* 0x000fea0003800000 */
.L_x_401:
[----:B------:R-:W-:-:S04]  /*3b10*/  IMAD R33, R10, c[0x0][0x32c], -R77 ;  /* 0x0000cb000a217a24 */ /* 0x000fc800078e0a4d */
[----:B------:R-:W-:-:S05]  /*3b20*/  IMAD.IADD R33, R33, 0x1, -R204 ;  /* 0x0000000121217824 */ /* 0x000fca00078e0acc */
[----:B------:R-:W-:Y:S02]  /*3b30*/  IADD3 R13, R33, c[0x0][0x32c], RZ ;  /* 0x0000cb00210d7a10 */ /* 0x000fe40007ffe0ff */
[----:B------:R-:W-:Y:S02]  /*3b40*/  IMNMX R8, R8, R33, !PT ;  /* 0x0000002108087217 */ /* 0x000fe40007800200 */
[----:B------:R-:W-:Y:S02]  /*3b50*/  IMNMX R0, R0, R13, PT ;  /* 0x0000000d00007217 */ /* 0x000fe40003800200 */
.L_x_400:
[----:B------:R-:W-:Y:S01]  /*3b60*/  ISETP.GT.AND P0, PT, R8, 0x1, P6 ;  /* 0x000000010800780c */ /* 0x000fe20003704270 */
[----:B------:R-:W-:Y:S01]  /*3b70*/  IMAD.SHL.U32 R195, R4, 0x2, RZ ;  /* 0x0000000204c37824 */ /* 0x000fe200078e00ff */
[----:B------:R-:W-:Y:S01]  /*3b80*/  FMNMX.FTZ R20, R28, R29, !PT ;  /* 0x0000001d1c147209 */ /* 0x000fe20007810000 */
[----:B------:R-:W-:Y:S01]  /*3b90*/  ULDC.64 UR4, c[0x0][0x2c8] ;  /* 0x0000b20000047ab9 */ /* 0x000fe20000000a00 */
[----:B------:R-:W-:Y:S01]  /*3ba0*/  ISETP.LT.OR P0, PT, R0, 0x2, P0 ;  /* 0x000000020000780c */ /* 0x000fe20000701670 */
[--C-:B------:R-:W-:Y:S01]  /*3bb0*/  IMAD R189, R3, 0x2, R195.reuse ;  /* 0x0000000203bd7824 */ /* 0x100fe200078e02c3 */
[----:B------:R-:W-:Y:S01]  /*3bc0*/  LDSM.16.MT88.4 R40, [R195+0x2100] ;  /* 0x00210000c328783b */ /* 0x000fe20000004200 */
[----:B------:R-:W-:Y:S01]  /*3bd0*/  IMAD R190, R2, 0x2, R195 ;  /* 0x0000000202be7824 */ /* 0x000fe200078e02c3 */
[----:B------:R-:W-:Y:S01]  /*3be0*/  FSEL R16, R31, -INF , !P0 ;  /* 0xff8000001f107808 */ /* 0x000fe20004000000 */
[----:B------:R-:W-:Y:S01]  /*3bf0*/  UIMAD.WIDE.U32 UR26, UR24, UR4, URZ ;  /* 0x00000004181a72a5 */ /* 0x000fe2000f8e003f */
[----:B------:R-:W-:Y:S01]  /*3c00*/  ISETP.GT.AND P0, PT, R8, 0x8, P6 ;  /* 0x000000080800780c */ /* 0x000fe20003704270 */
[----:B------:R-:W-:Y:S01]  /*3c10*/  IMAD R188, R3, 0x2, R190 ;  /* 0x0000000203bc7824 */ /* 0x000fe200078e02be */
[----:B------:R-:W-:Y:S01]  /*3c20*/  LDSM.16.MT88.4 R100, [R195+0x100] ;  /* 0x00010000c364783b */ /* 0x000fe20000004200 */
[----:B------:R-:W-:Y:S01]  /*3c30*/  UIADD3 UR20, UR20, -0x2, URZ ;  /* 0xfffffffe14147890 */ /* 0x000fe2000fffe03f */
[----:B------:R-:W-:-:S02]  /*3c40*/  ISETP.LT.OR P0, PT, R0, 0x9, P0 ;  /* 0x000000090000780c */ /* 0x000fc40000701670 */
[----:B------:R-:W-:Y:S01]  /*3c50*/  LDSM.16.MT88.4 R108, [R190+0x100] ;  /* 0x00010000be6c783b */ /* 0x000fe20000004200 */
[----:B------:R-:W-:Y:S01]  /*3c60*/  @UP1 UMOV UR25, UR27 ;  /* 0x0000001b00191c82 */ /* 0x000fe20008000000 */
[----:B------:R-:W-:Y:S01]  /*3c70*/  FSEL R26, R26, -INF , !P0 ;  /* 0xff8000001a1a7808 */ /* 0x000fe20004000000 */
[----:B------:R-:W-:Y:S01]  /*3c80*/  @UP1 USHF.R.U32.HI UR24, URZ, UR5, UR25 ;  /* 0x000000053f181299 */ /* 0x000fe20008011619 */
[----:B------:R-:W-:Y:S01]  /*3c90*/  ISETP.GT.AND P0, PT, R8, 0x9, P6 ;  /* 0x000000090800780c */ /* 0x000fe20003704270 */
[----:B------:R-:W-:Y:S02]  /*3ca0*/  LDSM.16.MT88.4 R116, [R189+0x100] ;  /* 0x00010000bd74783b */ /* 0x000fe40000004200 */
[----:B------:R-:W-:Y:S01]  /*3cb0*/  UIADD3 UR4, UR21, UR24, URZ ;  /* 0x0000001815047290 */ /* 0x000fe2000fffe03f */
[----:B------:R-:W-:Y:S01]  /*3cc0*/  ISETP.LT.OR P0, PT, R0, 0xa, P0 ;  /* 0x0000000a0000780c */ /* 0x000fe20000701670 */
[----:B------:R-:W-:Y:S01]  /*3cd0*/  LDSM.16.MT88.4 R124, [R188+0x100] ;  /* 0x00010000bc7c783b */ /* 0x000fe20000004200 */
[----:B------:R-:W-:-:S02]  /*3ce0*/  ULDC UR21, c[0x0][0x328] ;  /* 0x0000ca0000157ab9 */ /* 0x000fc40000000800 */
[----:B------:R-:W-:Y:S01]  /*3cf0*/  FSEL R6, R27, -INF , !P0 ;  /* 0xff8000001b067808 */ /* 0x000fe20004000000 */
[----:B------:R-:W-:Y:S01]  /*3d00*/  LDSM.16.MT88.4 R48, [R190+0x2100] ;  /* 0x00210000be30783b */ /* 0x000fe20000004200 */
[----:B------:R-:W-:Y:S01]  /*3d10*/  ISETP.GT.AND P0, PT, R8, 0x10, P6 ;  /* 0x000000100800780c */ /* 0x000fe20003704270 */
[----:B------:R-:W-:Y:S02]  /*3d20*/  UIADD3 UR21, UR4, UR21, URZ ;  /* 0x0000001504157290 */ /* 0x000fe4000fffe03f */
[----:B------:R-:W-:Y:S01]  /*3d30*/  LDSM.16.MT88.4 R64, [R188+0x2100] ;  /* 0x00210000bc40783b */ /* 0x000fe20000004200 */
[----:B------:R-:W-:-:S03]  /*3d40*/  ISETP.LT.OR P0, PT, R0, 0x11, P0 ;  /* 0x000000110000780c */ /* 0x000fc60000701670 */
[----:B------:R-:W-:Y:S01]  /*3d50*/  LDSM.16.MT88.4 R80, [R190+0x4100] ;  /* 0x00410000be50783b */ /* 0x000fe20000004200 */
[----:B------:R-:W-:Y:S02]  /*3d60*/  FSEL R22, R22, -INF , !P0 ;  /* 0xff80000016167808 */ /* 0x000fe40004000000 */
[----:B------:R-:W-:Y:S01]  /*3d70*/  ISETP.GT.AND P0, PT, R8, 0x11, P6 ;  /* 0x000000110800780c */ /* 0x000fe20003704270 */
[----:B------:R-:W-:Y:S03]  /*3d80*/  LDSM.16.MT88.4 R88, [R189+0x4100] ;  /* 0x00410000bd58783b */ /* 0x000fe60000004200 */
[----:B------:R-:W-:Y:S01]  /*3d90*/  ISETP.LT.OR P0, PT, R0, 0x12, P0 ;  /* 0x000000120000780c */ /* 0x000fe20000701670 */
[----:B------:R-:W-:Y:S03]  /*3da0*/  LDSM.16.MT88.4 R136, [R190+0x900] ;  /* 0x00090000be88783b */ /* 0x000fe60000004200 */
[----:B------:R-:W-:Y:S01]  /*3db0*/  FSEL R10, R23, -INF , !P0 ;  /* 0xff800000170a7808 */ /* 0x000fe20004000000 */
[----:B------:R-:W-:Y:S01]  /*3dc0*/  LDSM.16.MT88.4 R132, [R189+0x900] ;  /* 0x00090000bd84783b */ /* 0x000fe20000004200 */
        /* <DEDUP_REMOVED lines=9> */
[----:B------:R-:W-:Y:S02]  /*3e60*/  ISETP.GT.AND P0, PT, R8, 0x21, P6 ;  /* 0x000000210800780c */ /* 0x000fe40003704270 */
[----:B------:R-:W-:Y:S02]  /*3e70*/  FMNMX.FTZ R14, R11, R20, !PT ;  /* 0x000000140b0e7209 */ /* 0x000fe40007810000 */
[----:B------:R-:W-:Y:S02]  /*3e80*/  ISETP.LT.OR P0, PT, R0, 0x22, P0 ;  /* 0x000000220000780c */ /* 0x000fe40000701670 */
[----:B------:R-:W-:Y:S02]  /*3e90*/  FMNMX.FTZ R14, R25, R14, !PT ;  /* 0x0000000e190e7209 */ /* 0x000fe40007810000 */
[----:B------:R-:W-:-:S02]  /*3ea0*/  FSEL R172, R15, -INF , !P0 ;  /* 0xff8000000fac7808 */ /* 0x000fc40004000000 */
[----:B------:R-:W-:Y:S02]  /*3eb0*/  ISETP.GT.AND P0, PT, R8, RZ, P6 ;  /* 0x000000ff0800720c */ /* 0x000fe40003704270 */
[----:B------:R-:W-:Y:S02]  /*3ec0*/  FMNMX.FTZ R14, R7, R14, !PT ;  /* 0x0000000e070e7209 */ /* 0x000fe40007810000 */
[----:B------:R-:W-:Y:S02]  /*3ed0*/  ISETP.LT.OR P0, PT, R0, 0x1, P0 ;  /* 0x000000010000780c */ /* 0x000fe40000701670 */
[----:B------:R-:W-:Y:S02]  /*3ee0*/  FMNMX.FTZ R14, R21, R14, !PT ;  /* 0x0000000e150e7209 */ /* 0x000fe40007810000 */
[----:B------:R-:W-:Y:S02]  /*3ef0*/  FSEL R30, R30, -INF , !P0 ;  /* 0xff8000001e1e7808 */ /* 0x000fe40004000000 */
[----:B------:R-:W-:-:S02]  /*3f00*/  ISETP.GT.AND P0, PT, R8, 0x28, P6 ;  /* 0x000000280800780c */ /* 0x000fc40003704270 */
[----:B------:R-:W-:Y:S02]  /*3f10*/  FMNMX.FTZ R15, R30, R16, !PT ;  /* 0x000000101e0f7209 */ /* 0x000fe40007810000 */
[----:B------:R-:W-:Y:S02]  /*3f20*/  ISETP.LT.OR P0, PT, R0, 0x29, P0 ;  /* 0x000000290000780c */ /* 0x000fe40000701670 */
[----:B------:R-:W-:Y:S02]  /*3f30*/  FMNMX.FTZ R15, R26, R15, !PT ;  /* 0x0000000f1a0f7209 */ /* 0x000fe40007810000 */
[----:B------:R-:W-:Y:S02]  /*3f40*/  FSEL R164, R58, -INF , !P0 ;  /* 0xff8000003aa47808 */ /* 0x000fe40004000000 */
[----:B------:R-:W-:Y:S02]  /*3f50*/  FMNMX.FTZ R15, R6, R15, !PT ;  /* 0x0000000f060f7209 */ /* 0x000fe40007810000 */
[----:B------:R-:W-:-:S02]  /*3f60*/  ISETP.GT.AND P0, PT, R8, 0x29, P6 ;  /* 0x000000290800780c */ /* 0x000fc40003704270 */
[----:B------:R-:W-:Y:S02]  /*3f70*/  FMNMX.FTZ R15, R22, R15, !PT ;  /* 0x0000000f160f7209 */ /* 0x000fe40007810000 */
[----:B------:R-:W-:Y:S02]  /*3f80*/  FMNMX.FTZ R14, R5, R14, !PT ;  /* 0x0000000e050e7209 */ /* 0x000fe40007810000 */
[----:B------:R-:W-:Y:S02]  /*3f90*/  FMNMX.FTZ R15, R10, R15, !PT ;  /* 0x0000000f0a0f7209 */ /* 0x000fe40007810000 */
[----:B------:R-:W-:Y:S02]  /*3fa0*/  ISETP.LT.OR P0, PT, R0, 0x2a, P0 ;  /* 0x0000002a0000780c */ /* 0x000fe40000701670 */
[----:B------:R-:W-:Y:S02]  /*3fb0*/  FMNMX.FTZ R14, R17, R14, !PT ;  /* 0x0000000e110e7209 */ /* 0x000fe40007810000 */
[----:B------:R-:W-:-:S02]  /*3fc0*/  FMNMX.FTZ R15, R18, R15, !PT ;  /* 0x0000000f120f7209 */ /* 0x000fc40007810000 */
[----:B------:R-:W-:Y:S02]  /*3fd0*/  FSEL R170, R59, -INF , !P0 ;  /* 0xff8000003baa7808 */ /* 0x000fe40004000000 */
[----:B------:R-:W-:Y:S01]  /*3fe0*/  ISETP.GT.AND P0, PT, R8, 0x30, P6 ;  /* 0x000000300800780c */ /* 0x000fe20003704270 */
[----:B------:R-:W-:Y:S01]  /*3ff0*/  LDSM.16.MT88.4 R56, [R189+0x2100] ;  /* 0x00210000bd38783b */ /* 0x000fe20000004200 */
[----:B------:R-:W-:Y:S02]  /*4000*/  FMNMX.FTZ R14, R165, R14, !PT ;  /* 0x0000000ea50e7209 */ /* 0x000fe40007810000 */
[----:B------:R-:W-:Y:S02]  /*4010*/  FMNMX.FTZ R15, R12, R15, !PT ;  /* 0x0000000f0c0f7209 */ /* 0x000fe40007810000 */
[----:B------:R-:W-:Y:S02]  /*4020*/  ISETP.LT.OR P0, PT, R0, 0x31, P0 ;  /* 0x000000310000780c */ /* 0x000fe40000701670 */
[----:B------:R-:W-:-:S02]  /*4030*/  FMNMX.FTZ R14, R159, R14, !PT ;  /* 0x0000000e9f0e7209 */ /* 0x000fc40007810000 */
[----:B------:R-:W-:Y:S02]  /*4040*/  FMNMX.FTZ R15, R162, R15, !PT ;  /* 0x0000000fa20f7209 */ /* 0x000fe40007810000 */
[----:B------:R-:W-:Y:S02]  /*4050*/  FSEL R166, R34, -INF , !P0 ;  /* 0xff80000022a67808 */ /* 0x000fe40004000000 */
[----:B------:R-:W-:Y:S02]  /*4060*/  FMNMX.FTZ R14, R157, R14, !PT ;  /* 0x0000000e9d0e7209 */ /* 0x000fe40007810000 */
[----:B------:R-:W-:Y:S02]  /*4070*/  ISETP.GT.AND P0, PT, R8, 0x31, P6 ;  /* 0x000000310800780c */ /* 0x000fe40003704270 */
[----:B------:R-:W-:Y:S02]  /*4080*/  FMNMX.FTZ R15, R172, R15, !PT ;  /* 0x0000000fac0f7209 */ /* 0x000fe40007810000 */
[----:B------:R-:W-:-:S02]  /*4090*/  FMNMX.FTZ R14, R163, R14, !PT ;  /* 0x0000000ea30e7209 */ /* 0x000fc40007810000 */
[----:B------:R-:W-:Y:S02]  /*40a0*/  ISETP.LT.OR P0, PT, R0, 0x32, P0 ;  /* 0x000000320000780c */ /* 0x000fe40000701670 */
[----:B------:R-:W-:Y:S02]  /*40b0*/  FMNMX.FTZ R15, R164, R15, !PT ;  /* 0x0000000fa40f7209 */ /* 0x000fe40007810000 */
[----:B------:R-:W-:Y:S02]  /*40c0*/  FMNMX.FTZ R14, R169, R14, !PT ;  /* 0x0000000ea90e7209 */ /* 0x000fe40007810000 */
[----:B------:R-:W-:Y:S02]  /*40d0*/  FSEL R142, R35, -INF , !P0 ;  /* 0xff800000238e7808 */ /* 0x000fe40004000000 */
[----:B------:R-:W-:Y:S01]  /*40e0*/  ISETP.GT.AND P0, PT, R8, 0x38, P6 ;  /* 0x000000380800780c */ /* 0x000fe20003704270 */
[----:B------:R-:W-:Y:S01]  /*40f0*/  LDSM.16.MT88.4 R32, [R188+0x900] ;  /* 0x00090000bc20783b */ /* 0x000fe20000004200 */
[----:B------:R-:W-:-:S02]  /*4100*/  FMNMX.FTZ R15, R170, R15, !PT ;  /* 0x0000000faa0f7209 */ /* 0x000fc40007810000 */
[----:B------:R-:W-:Y:S02]  /*4110*/  FMNMX.FTZ R14, R167, R14, !PT ;  /* 0x0000000ea70e7209 */ /* 0x000fe40007810000 */
[----:B------:R-:W-:Y:S02]  /*4120*/  ISETP.GT.AND P6, PT, R8, 0x39, P6 ;  /* 0x000000390800780c */ /* 0x000fe400037c4270 */
[----:B------:R-:W-:Y:S02]  /*4130*/  ISETP.LT.OR P0, PT, R0, 0x39, P0 ;  /* 0x000000390000780c */ /* 0x000fe40000701670 */
[----:B------:R-:W-:Y:S02]  /*4140*/  FMNMX.FTZ R15, R166, R15, !PT ;  /* 0x0000000fa60f7209 */ /* 0x000fe40007810000 */
[----:B------:R-:W-:Y:S02]  /*4150*/  FMNMX.FTZ R14, R143, R14, !PT ;  /* 0x0000000e8f0e7209 */ /* 0x000fe40007810000 */
[----:B------:R-:W-:-:S02]  /*4160*/  ISETP.LT.OR P6, PT, R0, 0x3a, P6 ;  /* 0x0000003a0000780c */ /* 0x000fc400037c1670 */
[----:B------:R-:W-:Y:S02]  /*4170*/  FSEL R140, R74, -INF , !P0 ;  /* 0xff8000004a8c7808 */ /* 0x000fe40004000000 */
[----:B------:R-:W-:Y:S02]  /*4180*/  FMNMX.FTZ R15, R142, R15, !PT ;  /* 0x0000000f8e0f7209 */ /* 0x000fe40007810000 */
[----:B------:R-:W-:Y:S02]  /*4190*/  FMNMX.FTZ R13, R141, R14, !PT ;  /* 0x0000000e8d0d7209 */ /* 0x000fe40007810000 */
[----:B------:R-:W-:Y:S02]  /*41a0*/  FSEL R160, R75, -INF , !P6 ;  /* 0xff8000004ba07808 */ /* 0x000fe40007000000 */
[----:B------:R-:W-:Y:S01]  /*41b0*/  FMNMX.FTZ R15, R140, R15, !PT ;  /* 0x0000000f8c0f7209 */ /* 0x000fe20007810000 */
[----:B------:R-:W1:Y:S03]  /*41c0*/  SHFL.BFLY PT, R14, R13, 0x2, 0x1f ;  /* 0x0c401f000d0e7f89 */ /* 0x000e6600000e0000 */
[----:B------:R-:W-:Y:S01]  /*41d0*/  FMNMX.FTZ R15, R160, R15, !PT ;  /* 0x0000000fa00f7209 */ /* 0x000fe20007810000 */
[----:B------:R-:W-:Y:S04]  /*41e0*/  LDSM.16.MT88.4 R72, [R195+0x4100] ;  /* 0x00410000c348783b */ /* 0x000fe80000004200 */
[----:B------:R-:W2:Y:S01]  /*41f0*/  SHFL.BFLY PT, R0, R15, 0x2, 0x1f ;  /* 0x0c401f000f007f89 */ /* 0x000ea200000e0000 */
[----:B-1----:R-:W-:-:S05]  /*4200*/  FMNMX.FTZ R14, R13, R14, !PT ;  /* 0x0000000e0d0e7209 */ /* 0x002fca0007810000 */
[----:B------:R-:W1:Y:S01]  /*4210*/  SHFL.BFLY PT, R19, R14, 0x1, 0x1f ;  /* 0x0c201f000e137f89 */ /* 0x000e6200000e0000 */
[----:B--2---:R-:W-:-:S05]  /*4220*/  FMNMX.FTZ R13, R15, R0, !PT ;  /* 0x000000000f0d7209 */ /* 0x004fca0007810000 */
[----:B------:R-:W2:Y:S01]  /*4230*/  SHFL.BFLY PT, R8, R13, 0x1, 0x1f ;  /* 0x0c201f000d087f89 */ /* 0x000ea200000e0000 */
[----:B-1----:R-:W-:-:S04]  /*4240*/  FMNMX.FTZ R0, R14, R19, !PT ;  /* 0x000000130e007209 */ /* 0x002fc80007810000 */
[C---:B------:R-:W-:Y:S01]  /*4250*/  FSETP.NEU.FTZ.AND P0, PT, R0.reuse, -INF , PT ;  /* 0xff8000000000780b */ /* 0x040fe20003f1d000 */
[----:B------:R-:W-:Y:S01]  /*4260*/  FMUL.FTZ R168, R0, c[0x0][0x2d0] ;  /* 0x0000b40000a87a20 */ /* 0x000fe20000410000 */
[----:B--2---:R-:W-:-:S04]  /*4270*/  FMNMX.FTZ R8, R8, R13, !PT ;  /* 0x0000000d08087209 */ /* 0x004fc80007810000 */
[----:B------:R-:W-:Y:S02]  /*4280*/  FSEL R168, R168, RZ, P0 ;  /* 0x000000ffa8a87208 */ /* 0x000fe40000000000 */
[C---:B------:R-:W-:Y:S01]  /*4290*/  FSETP.NEU.FTZ.AND P0, PT, R8.reuse, -INF , PT ;  /* 0xff8000000800780b */ /* 0x040fe20003f1d000 */
[----:B------:R-:W-:Y:S02]  /*42a0*/  FMUL.FTZ R161, R8, c[0x0][0x2d0] ;  /* 0x0000b40008a17a20 */ /* 0x000fe40000410000 */
[--C-:B------:R-:W-:Y:S02]  /*42b0*/  FFMA.FTZ R155, R28, c[0x0][0x2d0], -R168.reuse ;  /* 0x0000b4001c9b7a23 */ /* 0x100fe400000108a8 */
[--C-:B------:R-:W-:Y:S01]  /*42c0*/  FFMA.FTZ R154, R29, c[0x0][0x2d0], -R168.reuse ;  /* 0x0000b4001d9a7a23 */ /* 0x100fe200000108a8 */
[----:B------:R-:W-:Y:S01]  /*42d0*/  FSEL R161, R161, RZ, P0 ;  /* 0x000000ffa1a17208 */ /* 0x000fe20000000000 */
[--C-:B------:R-:W-:Y:S01]  /*42e0*/  FFMA.FTZ R153, R11, c[0x0][0x2d0], -R168.reuse ;  /* 0x0000b4000b997a23 */ /* 0x100fe200000108a8 */
[----:B------:R-:W-:Y:S01]  /*42f0*/  PLOP3.LUT P0, PT, PT, PT, UP0, 0x40, 0x0 ;  /* 0x000000000000781c */ /* 0x000fe20003f0e808 */
[----:B------:R-:W-:Y:S01]  /*4300*/  FFMA.FTZ R148, R25, c[0x0][0x2d0], -R168 ;  /* 0x0000b40019947a23 */ /* 0x000fe200000108a8 */
[----:B------:R-:W-:Y:S01]  /*4310*/  MUFU.EX2 R155, R155 ;  /* 0x0000009b009b7308 */ /* 0x000fe20000000800 */
[----:B------:R-:W-:-:S02]  /*4320*/  FFMA.FTZ R149, R30, c[0x0][0x2d0], -R161 ;  /* 0x0000b4001e957a23 */ /* 0x000fc400000108a1 */
[--C-:B------:R-:W-:Y:S01]  /*4330*/  FFMA.FTZ R150, R16, c[0x0][0x2d0], -R161.reuse ;  /* 0x0000b40010967a23 */ /* 0x100fe200000108a1 */
[----:B------:R-:W-:Y:S01]  /*4340*/  LDSM.16.MT88.4 R28, [R190+0x2900] ;  /* 0x00290000be1c783b */ /* 0x000fe20000004200 */
[--C-:B------:R-:W-:Y:S02]  /*4350*/  FFMA.FTZ R151, R26, c[0x0][0x2d0], -R161.reuse ;  /* 0x0000b4001a977a23 */ /* 0x100fe400000108a1 */
[--C-:B------:R-:W-:Y:S01]  /*4360*/  FFMA.FTZ R144, R6, c[0x0][0x2d0], -R161.reuse ;  /* 0x0000b40006907a23 */ /* 0x100fe200000108a1 */
[----:B------:R-:W1:Y:S01]  /*4370*/  MUFU.EX2 R154, R154 ;  /* 0x0000009a009a7308 */ /* 0x000e620000000800 */
[--C-:B------:R-:W-:Y:S01]  /*4380*/  FFMA.FTZ R152, R7, c[0x0][0x2d0], -R168.reuse ;  /* 0x0000b40007987a23 */ /* 0x100fe200000108a8 */
[----:B------:R-:W-:Y:S01]  /*4390*/  LDSM.16.MT88.4 R24, [R195+0x900] ;  /* 0x00090000c318783b */ /* 0x000fe20000004200 */
[--C-:B------:R-:W-:Y:S02]  /*43a0*/  FFMA.FTZ R146, R5, c[0x0][0x2d0], -R168.reuse ;  /* 0x0000b40005927a23 */ /* 0x100fe400000108a8 */
[--C-:B------:R-:W-:Y:S01]  /*43b0*/  FFMA.FTZ R147, R21, c[0x0][0x2d0], -R168.reuse ;  /* 0x0000b40015937a23 */ /* 0x100fe200000108a8 */
[----:B------:R-:W2:Y:S01]  /*43c0*/  LDSM.16.MT88.4 R4, [R188+0x4100] ;  /* 0x00410000bc04783b */ /* 0x000ea20000004200 */
[--C-:B------:R-:W-:Y:S01]  /*43d0*/  FFMA.FTZ R145, R22, c[0x0][0x2d0], -R161.reuse ;  /* 0x0000b40016917a23 */ /* 0x100fe200000108a1 */
[----:B------:R-:W-:Y:S01]  /*43e0*/  MUFU.EX2 R153, R153 ;  /* 0x0000009900997308 */ /* 0x000fe20000000800 */
[----:B------:R-:W-:Y:S01]  /*43f0*/  FFMA.FTZ R2, R12, c[0x0][0x2d0], -R161 ;  /* 0x0000b4000c027a23 */ /* 0x000fe200000108a1 */
[----:B------:R-:W-:Y:S01]  /*4400*/  LDSM.16.MT88.4 R20, [R189+0x2900] ;  /* 0x00290000bd14783b */ /* 0x000fe20000004200 */
[----:B------:R-:W-:-:S02]  /*4410*/  FFMA.FTZ R11, R17, c[0x0][0x2d0], -R168 ;  /* 0x0000b400110b7a23 */ /* 0x000fc400000108a8 */
[--C-:B------:R-:W-:Y:S01]  /*4420*/  FFMA.FTZ R10, R10, c[0x0][0x2d0], -R161.reuse ;  /* 0x0000b4000a0a7a23 */ /* 0x100fe200000108a1 */
[----:B------:R-:W3:Y:S01]  /*4430*/  LDSM.16.MT88.4 R12, [R195+0x2900] ;  /* 0x00290000c30c783b */ /* 0x000ee20000004200 */
[----:B------:R-:W-:Y:S01]  /*4440*/  FFMA.FTZ R3, R18, c[0x0][0x2d0], -R161 ;  /* 0x0000b40012037a23 */ /* 0x000fe200000108a1 */
[----:B------:R-:W4:Y:S01]  /*4450*/  MUFU.EX2 R148, R148 ;  /* 0x0000009400947308 */ /* 0x000f220000000800 */
[----:B-1----:R-:W-:Y:S01]  /*4460*/  F2FP.BF16.PACK_AB R96, R154, R155 ;  /* 0x0000009b9a60723e */ /* 0x002fe200000010ff */
[----:B------:R-:W1:Y:S01]  /*4470*/  LDSM.16.MT88.4 R16, [R188+0x2900] ;  /* 0x00290000bc10783b */ /* 0x000e620000004200 */
        /* <DEDUP_REMOVED lines=8> */
[----:B------:R-:W5:Y:S01]  /*4500*/  MUFU.EX2 R150, R150 ;  /* 0x0000009600967308 */ /* 0x000f620000000800 */
[----:B----4-:R-:W-:Y:S01]  /*4510*/  F2FP.BF16.PACK_AB R98, R148, R153 ;  /* 0x000000999462723e */ /* 0x010fe200000010ff */
        /* <DEDUP_REMOVED lines=8> */
[----:B------:R-:W4:Y:S01]  /*45a0*/  MUFU.EX2 R144, R144 ;  /* 0x0000009000907308 */ /* 0x000f220000000800 */
[----:B-----5:R-:W-:Y:S01]  /*45b0*/  F2FP.BF16.PACK_AB R97, R150, R149 ;  /* 0x000000959661723e */ /* 0x020fe200000010ff */
        /* <DEDUP_REMOVED lines=8> */
[----:B----4-:R-:W-:Y:S01]  /*4640*/  F2FP.BF16.PACK_AB R99, R144, R151 ;  /* 0x000000979063723e */ /* 0x010fe200000010ff */
[----:B------:R-:W4:Y:S01]  /*4650*/  MUFU.EX2 R147, R147 ;  /* 0x0000009300937308 */ /* 0x000f220000000800 */
        /* <DEDUP_REMOVED lines=46> */
[C---:B--2---:R-:W-:Y:S07]  /*4940*/  HMMA.16816.F32.BF16 R92, R96.reuse, R4, RZ ;  /* 0x00000004605c723c */ /* 0x044fee00000418ff */
[----:B----4-:R-:W-:Y:S01]  /*4950*/  F2FP.BF16.PACK_AB R4, R147, R152 ;  /* 0x000000989304723e */ /* 0x010fe200000010ff */
[----:B------:R-:W-:Y:S01]  /*4960*/  HMMA.16816.F32.BF16 R96, R96, R6, RZ ;  /* 0x000000066060723c */ /* 0x000fe200000418ff */
[----:B-----5:R-:W-:Y:S01]  /*4970*/  F2FP.BF16.PACK_AB R5, R10, R145 ;  /* 0x000000910a05723e */ /* 0x020fe200000010ff */
[----:B------:R-:W-:-:S02]  /*4980*/  FADD.FTZ R152, R152, R153 ;  /* 0x0000009998987221 */ /* 0x000fc40000010000 */
[----:B------:R-:W-:Y:S02]  /*4990*/  FADD.FTZ R145, R145, R144 ;  /* 0x0000009091917221 */ /* 0x000fe40000010000 */
[----:B------:R-:W-:Y:S01]  /*49a0*/  FADD.FTZ R147, R147, R152 ;  /* 0x0000009893937221 */ /* 0x000fe20000010000 */
[----:B------:R-:W-:Y:S01]  /*49b0*/  F2FP.BF16.PACK_AB R6, R11, R146 ;  /* 0x000000920b06723e */ /* 0x000fe200000010ff */
[----:B------:R-:W-:Y:S01]  /*49c0*/  FADD.FTZ R10, R10, R145 ;  /* 0x000000910a0a7221 */ /* 0x000fe20000010000 */
[----:B-1----:R-:W-:Y:S01]  /*49d0*/  F2FP.BF16.PACK_AB R7, R2, R3 ;  /* 0x000000030207723e */ /* 0x002fe200000010ff */
[----:B------:R-:W-:Y:S02]  /*49e0*/  FADD.FTZ R146, R146, R147 ;  /* 0x0000009392927221 */ /* 0x000fe40000010000 */
[----:B------:R-:W-:Y:S02]  /*49f0*/  FADD.FTZ R3, R3, R10 ;  /* 0x0000000a03037221 */ /* 0x000fe40000010000 */
[----:B------:R-:W-:-:S02]  /*4a00*/  FADD.FTZ R11, R11, R146 ;  /* 0x000000920b0b7221 */ /* 0x000fc40000010000 */
[----:B---3--:R-:W-:Y:S01]  /*4a10*/  HMMA.16816.F32.BF16 R36, R4, R12, R36 ;  /* 0x0000000c0424723c */ /* 0x008fe20000041824 */
        /* <DEDUP_REMOVED lines=123> */
[----:B------:R-:W-:Y:S07]  /*51d0*/  @P0 BRA `(.L_x_404) ;  /* 0x0000018000000947 */ /* 0x000fee0003800000 */
[----:B------:R-:W-:Y:S01]  /*51e0*/  ISETP.LT.AND P0, PT, RZ, UR4, PT ;  /* 0x00000004ff007c0c */ /* 0x000fe2000bf01270 */
[----:B------:R-:W-:-:S12]  /*51f0*/  UIADD3 UR24, UR4, -0x1, URZ ;  /* 0xffffffff04187890 */ /* 0x000fd8000fffe03f */
[----:B------:R-:W-:Y:S05]  /*5200*/  @P0 BRA `(.L_x_405) ;  /* 0x000000a000000947 */ /* 0x000fea0003800000 */
[----:B------:R-:W-:Y:S02]  /*5210*/  UMOV UR24, 0x1 ;  /* 0x0000000100187882 */ /* 0x000fe40000000000 */
        /* <DEDUP_REMOVED lines=9> */
.L_x_405:
[----:B------:R-:W-:Y:S02]  /*52b0*/  UMOV UR5, 0x1 ;  /* 0x0000000100057882 */ /* 0x000fe40000000000 */
[----:B------:R-:W-:Y:S02]  /*52c0*/  ULDC UR4, c[0x0][0x32c] ;  /* 0x0000cb0000047ab9 */ /* 0x000fe40000000800 */
[----:B------:R-:W-:-:S03]  /*52d0*/  UISETP.NE.AND UP2, UPT, UR5, UR4, UPT ;  /* 0x000000040500728c */ /* 0x000fc6000bf45270 */
[----:B------:R-:W-:Y:S02]  /*52e0*/  ULDC.64 UR4, c[0x0][0x330] ;  /* 0x0000cc0000047ab9 */ /* 0x000fe40000000a00 */
[----:B------:R-:W-:-:S07]  /*52f0*/  UIMAD.WIDE.U32 UR26, UR24, UR4, URZ ;  /* 0x00000004181a72a5 */ /* 0x000fce000f8e003f */
[----:B------:R-:W-:Y:S02]  /*5300*/  @UP2 UMOV UR25, UR27 ;  /* 0x0000001b00192c82 */ /* 0x000fe40008000000 */
[----:B------:R-:W-:Y:S02]  /*5310*/  @UP2 USHF.R.U32.HI UR24, URZ, UR5, UR25 ;  /* 0x000000053f182299 */ /* 0x000fe40008011619 */
.L_x_406:
[----:B------:R-:W-:Y:S02]  /*5320*/  ULDC UR4, c[0x0][0x32c] ;  /* 0x0000cb0000047ab9 */ /* 0x000fe40000000800 */
[----:B------:R-:W-:-:S04]  /*5330*/  UIMAD UR4, UR24, UR4, UR4 ;  /* 0x00000004180472a4 */ /* 0x000fc8000f8e0204 */
[----:B------:R-:W-:-:S04]  /*5340*/  UISETP.LT.AND UP2, UPT, UR21, UR4, UPT ;  /* 0x000000041500728c */ /* 0x000fc8000bf41270 */
[----:B------:R-:W-:-:S04]  /*5350*/  USEL UR21, UR21, UR4, UP2 ;  /* 0x0000000415157287 */ /* 0x000fc80009000000 */
.L_x_404:
[----:B------:R-:W-:-:S04]  /*5360*/  USHF.R.S32.HI UR4, URZ, 0x1f, UR21 ;  /* 0x0000001f3f047899 */ /* 0x000fc80008011415 */
[----:B------:R-:W-:-:S04]  /*5370*/  ULEA.HI UR4, UR4, UR21, URZ, 0x6 ;  /* 0x0000001504047291 */ /* 0x000fc8000f8f303f */
[----:B------:R-:W-:-:S04]  /*5380*/  USHF.R.S32.HI UR4, URZ, 0x6, UR4 ;  /* 0x000000063f047899 */ /* 0x000fc80008011404 */
[----:B------:R-:W-:-:S04]  /*5390*/  UISETP.LT.AND UP2, UPT, UR9, UR4, UPT ;  /* 0x000000040900728c */ /* 0x000fc8000bf41270 */
[----:B------:R-:W-:-:S04]  /*53a0*/  USEL UR4, UR9, UR4, !UP2 ;  /* 0x0000000409047287 */ /* 0x000fc8000d000000 */
[----:B------:R-:W-:-:S06]  /*53b0*/  UISETP.GE.AND UP2, UPT, UR20, UR4, UPT ;  /* 0x000000041400728c */ /* 0x000fcc000bf46270 */
[----:B------:R-:W-:-:S13]  /*53c0*/  PLOP3.LUT P0, PT, PT, PT, UP2, 0x40, 0x0 ;  /* 0x000000000000781c */ /* 0x000fda0003f0e828 */
[----:B------:R-:W-:Y:S05]  /*53d0*/  @P0 BRA `(.L_x_407) ;  /* 0x000037e000000947 */ /* 0x000fea0003800000 */
[C---:B------:R-:W-:Y:S01]  /*53e0*/  SHF.L.U64.HI R214, R210.reuse, 0x1, R9 ;  /* 0x00000001d2d67819 */ /* 0x040fe20000010209 */
[----:B------:R-:W-:Y:S01]  /*53f0*/  IMAD.MOV.U32 R2, RZ, RZ, R8 ;  /* 0x000000ffff027224 */ /* 0x000fe200078e0008 */
[----:B------:R-:W-:Y:S01]  /*5400*/  SHF.L.U32 R175, R210, 0x1, RZ ;  /* 0x00000001d2af7819 */ /* 0x000fe200000006ff */
[----:B------:R-:W-:Y:S01]  /*5410*/  IMAD.MOV.U32 R3, RZ, RZ, R0 ;  /* 0x000000ffff037224 */ /* 0x000fe200078e0000 */
[C---:B------:R-:W-:Y:S01]  /*5420*/  SHF.L.U64.HI R174, R209.reuse, 0x1, R212 ;  /* 0x00000001d1ae7819 */ /* 0x040fe200000102d4 */
[----:B------:R-:W-:Y:S01]  /*5430*/  IMAD.SHL.U32 R173, R209, 0x2, RZ ;  /* 0x00000002d1ad7824 */ /* 0x000fe200078e00ff */
[----:B------:R-:W-:Y:S02]  /*5440*/  SEL R172, RZ, 0x10, P4 ;  /* 0x00000010ffac7807 */ /* 0x000fe40002000000 */
.L_x_418:
[----:B------:R-:W-:Y:S04]  /*5450*/  DEPBAR.LE SB0, 0x0 ;  /* 0x000080000000791a */ /* 0x000fe80000000000 */
[----:B------:R-:W-:Y:S01]  /*5460*/  BAR.SYNC.DEFER_BLOCKING 0x0 ;  /* 0x0000000000007b1d */ /* 0x000fe20000010000 */
[----:B------:R-:W-:Y:S06]  /*5470*/  UISETP.GT.AND UP2, UPT, UR9, UR20, UPT ;  /* 0x000000140900728c */ /* 0x000fec000bf44270 */
[----:B------:R-:W-:Y:S01]  /*5480*/  PLOP3.LUT P0, PT, PT, PT, UP2, 0x80, 0x0 ;  /* 0x000000000000781c */ /* 0x000fe20003f0f028 */
[----:B------:R1:W2:Y:S04]  /*5490*/  LDSM.16.M88.4 R132, [R198+0xc100] ;  /* 0x00c10000c684783b */ /* 0x0002a80000000200 */
[----:B------:R1:W3:Y:S04]  /*54a0*/  LDSM.16.M88.4 R136, [R197+0x6100] ;  /* 0x00610000c588783b */ /* 0x0002e80000000200 */
[----:B------:R1:W4:Y:S04]  /*54b0*/  LDSM.16.M88.4 R140, [R197+0x6900] ;  /* 0x00690000c58c783b */ /* 0x0003280000000200 */
[----:B------:R1:W1:Y:S04]  /*54c0*/  LDSM.16.M88.4 R144, [R197+0x7100] ;  /* 0x00710000c590783b */ /* 0x0002680000000200 */
[----:B------:R1:W1:Y:S04]  /*54d0*/  LDSM.16.M88.4 R148, [R197+0x7900] ;  /* 0x00790000c594783b */ /* 0x0002680000000200 */
[----:B------:R1:W1:Y:S04]  /*54e0*/  LDSM.16.M88.4 R152, [R194+0xc100] ;  /* 0x00c10000c298783b */ /* 0x0002680000000200 */
[----:B------:R1:W1:Y:S04]  /*54f0*/  LDSM.16.M88.4 R156, [R196] ;  /* 0x00000000c49c783b */ /* 0x0002680000000200 */
[----:B------:R1:W1:Y:S04]  /*5500*/  LDSM.16.M88.4 R160, [R187] ;  /* 0x00000000bba0783b */ /* 0x0002680000000200 */
[----:B------:R1:W1:Y:S04]  /*5510*/  LDSM.16.M88.4 R164, [R186] ;  /* 0x00000000baa4783b */ /* 0x0002680000000200 */
[----:B------:R1:W1:Y:S01]  /*5520*/  LDSM.16.M88.4 R168, [R185] ;  /* 0x00000000b9a8783b */ /* 0x0002620000000200 */
[----:B------:R-:W-:-:S05]  /*5530*/  @P0 BRA `(.L_x_408) ;  /* 0x000002b000000947 */ /* 0x000fca0003800000 */
[----:B------:R-:W-:Y:S01]  /*5540*/  SHF.R.S32.HI R5, RZ, 0x1f, R201 ;  /* 0x0000001fff057819 */ /* 0x000fe200000114c9 */
[----:B------:R-:W-:Y:S01]  /*5550*/  IMAD.WIDE.U32 R6, R201, c[0x0][0x208], RZ ;  /* 0x00008200c9067a25 */ /* 0x000fe200078e00ff */
[----:B------:R-:W-:Y:S02]  /*5560*/  SHF.R.S32.HI R4, RZ, 0x1f, R200 ;  /* 0x0000001fff047819 */ /* 0x000fe400000114c8 */
[----:B------:R-:W-:Y:S01]  /*5570*/  IADD3 R12, -R172, 0x10, RZ ;  /* 0x00000010ac0c7810 */ /* 0x000fe20007ffe1ff */
[----:B------:R-:W-:Y:S01]  /*5580*/  IMAD R5, R5, c[0x0][0x208], RZ ;  /* 0x0000820005057a24 */ /* 0x000fe200078e02ff */
[----:B------:R-:W-:Y:S01]  /*5590*/  IADD3 R11, -R213, 0x10, RZ ;  /* 0x00000010d50b7810 */ /* 0x000fe20007ffe1ff */
[----:B------:R-:W-:Y:S01]  /*55a0*/  IMAD R4, R4, c[0x0][0x218], RZ ;  /* 0x0000860004047a24 */ /* 0x000fe200078e02ff */
[----:B------:R-:W-:Y:S01]  /*55b0*/  LOP3.LUT R12, R12, 0xf, RZ, 0xc0, !PT ;  /* 0x0000000f0c0c7812 */ /* 0x000fe200078ec0ff */
[----:B------:R-:W-:Y:S01]  /*55c0*/  IMAD R5, R201, c[0x0][0x20c], R5 ;  /* 0x00008300c9057a24 */ /* 0x000fe200078e0205 */
[----:B------:R-:W-:Y:S01]  /*55d0*/  LOP3.LUT R11, R11, 0xf, RZ, 0xc0, !PT ;  /* 0x0000000f0b0b7812 */ /* 0x000fe200078ec0ff */
[C---:B------:R-:W-:Y:S02]  /*55e0*/  IMAD R4, R200.reuse, c[0x0][0x21c], R4 ;  /* 0x00008700c8047a24 */ /* 0x040fe400078e0204 */
[----:B------:R-:W-:Y:S04]  /*55f0*/  IMAD.IADD R7, R7, 0x1, R5 ;  /* 0x0000000107077824 */ /* 0x000fe800078e0205 */
[----:B------:R-:W-:Y:S05]  /*5600*/  IMAD.WIDE.U32 R6, R200, c[0x0][0x218], R6 ;  /* 0x00008600c8067a25 */ /* 0x000fea00078e0006 */
[----:B------:R-:W-:Y:S04]  /*5610*/  IADD3 R0, P0, R6, UR22, RZ ;  /* 0x0000001606007c10 */ /* 0x000fe8000ff1e0ff */
[----:B------:R-:W-:Y:S02]  /*5620*/  IADD3.X R7, R7, UR6, R4, P0, !PT ;  /* 0x0000000607077c10 */ /* 0x000fe400087fe404 */
[----:B------:R-:W-:Y:S02]  /*5630*/  LEA R14, P0, R0, c[0x0][0x1f8], 0x1 ;  /* 0x00007e00000e7a11 */ /* 0x000fe400078008ff */
[----:B------:R-:W-:Y:S02]  /*5640*/  SHF.L.U64.HI R4, R208, 0x1, R211 ;  /* 0x00000001d0047819 */ /* 0x000fe400000102d3 */
[----:B------:R-:W-:Y:S01]  /*5650*/  LEA.HI.X R9, R0, c[0x0][0x1fc], R7, 0x1, P0 ;  /* 0x00007f0000097a11 */ /* 0x000fe200000f0c07 */
[----:B------:R-:W5:Y:S01]  /*5660*/  SHFL.IDX PT, R6, R14, 0x1, 0x181f ;  /* 0x00381f000e067f89 */ /* 0x000f6200000e0000 */
[----:B------:R-:W-:Y:S03]  /*5670*/  IMAD.SHL.U32 R0, R208, 0x2, RZ ;  /* 0x00000002d0007824 */ /* 0x000fe600078e00ff */
[----:B------:R-:W4:Y:S04]  /*5680*/  SHFL.IDX PT, R5, R9, 0x1, 0x181f ;  /* 0x00381f0009057f89 */ /* 0x000f2800000e0000 */
[----:B------:R-:W3:Y:S04]  /*5690*/  SHFL.IDX PT, R8, R14, RZ, 0x181f ;  /* 0x00181fff0e087589 */ /* 0x000ee800000e0000 */
[----:B------:R-:W2:Y:S01]  /*56a0*/  SHFL.IDX PT, R7, R9, RZ, 0x181f ;  /* 0x00181fff09077589 */ /* 0x000ea200000e0000 */
[-C--:B-----5:R-:W-:Y:S04]  /*56b0*/  IADD3 R12, P6, P0, R12, R6.reuse, R173 ;  /* 0x000000060c0c7210 */ /* 0x0a0fe800078de0ad */
[-C--:B----4-:R-:W-:Y:S02]  /*56c0*/  IADD3.X R13, RZ, R5.reuse, R174, P6, P0 ;  /* 0x00000005ff0d7210 */ /* 0x090fe400037e04ae */
[----:B------:R-:W-:Y:S04]  /*56d0*/  IADD3 R10, P6, P0, R11, R6, R0 ;  /* 0x000000060b0a7210 */ /* 0x000fe800078de000 */
[--C-:B------:R-:W-:Y:S02]  /*56e0*/  IADD3.X R11, RZ, R5, R4.reuse, P6, P0 ;  /* 0x00000005ff0b7210 */ /* 0x100fe400037e0404 */
[C---:B---3--:R-:W-:Y:S02]  /*56f0*/  IADD3 R14, P6, R8.reuse, R0, RZ ;  /* 0x00000000080e7210 */ /* 0x048fe40007fde0ff */
[C---:B------:R-:W-:Y:S03]  /*5700*/  IADD3 R16, P0, R8.reuse, R175, RZ ;  /* 0x000000af08107210 */ /* 0x040fe60007f1e0ff */
[C---:B--2---:R-:W-:Y:S01]  /*5710*/  IMAD.X R15, R7.reuse, 0x1, R4, P6 ;  /* 0x00000001070f7824 */ /* 0x044fe200030e0604 */
[----:B------:R-:W-:Y:S01]  /*5720*/  IADD3 R8, P6, R8, R173, RZ ;  /* 0x000000ad08087210 */ /* 0x000fe20007fde0ff */
[C---:B------:R-:W-:Y:S01]  /*5730*/  IMAD.X R17, R7.reuse, 0x1, R214, P0 ;  /* 0x0000000107117824 */ /* 0x040fe200000e06d6 */
[----:B------:R-:W-:Y:S03]  /*5740*/  IADD3 R6, P0, R6, R175, RZ ;  /* 0x000000af06067210 */ /* 0x000fe60007f1e0ff */
[----:B------:R-:W-:Y:S01]  /*5750*/  IMAD.X R9, R7, 0x1, R174, P6 ;  /* 0x0000000107097824 */ /* 0x000fe200030e06ae */
[----:B------:R2:W-:Y:S01]  /*5760*/  LDGSTS.E.BYPASS.LTC128B.128 [R205], [R16.64], !P5 ;  /* 0x0000000010cd7fae */ /* 0x0005e2000e901d52 */
[----:B------:R-:W-:Y:S01]  /*5770*/  ISETP.NE.U32.AND P6, PT, R172, RZ, PT ;  /* 0x000000ffac00720c */ /* 0x000fe20003fc5070 */
[----:B------:R-:W-:Y:S01]  /*5780*/  IMAD.X R7, R5, 0x1, R214, P0 ;  /* 0x0000000105077824 */ /* 0x000fe200000e06d6 */
[----:B------:R-:W-:Y:S01]  /*5790*/  ISETP.NE.U32.AND P0, PT, R213, RZ, PT ;  /* 0x000000ffd500720c */ /* 0x000fe20003f05070 */
[----:B------:R2:W-:Y:S04]  /*57a0*/  LDGSTS.E.BYPASS.LTC128B.128 [R205+0x2000], [R8.64], !P4 ;  /* 0x0200000008cd7fae */ /* 0x0005e8000e101d52 */
[----:B------:R2:W-:Y:S04]  /*57b0*/  LDGSTS.E.BYPASS.LTC128B.128 [R205+0x4000], [R14.64], !P3 ;  /* 0x040000000ecd7fae */ /* 0x0005e8000d901d52 */
[----:B------:R2:W-:Y:S04]  /*57c0*/  LDGSTS.E.BYPASS.LTC128B.128 [R205+0x1000], [R6.64], !P5 ;  /* 0x0100000006cd7fae */ /* 0x0005e8000e901d52 */
[----:B------:R2:W-:Y:S04]  /*57d0*/  LDGSTS.E.BYPASS.LTC128B.128.ZFILL [R205+0x3000], [R12.64], P6 ;  /* 0x030000000ccd7fae */ /* 0x0005e8000b141d52 */
[----:B------:R2:W-:Y:S02]  /*57e0*/  LDGSTS.E.BYPASS.LTC128B.128.ZFILL [R205+0x5000], [R10.64], P0 ;  /* 0x050000000acd7fae */ /* 0x0005e40008141d52 */
.L_x_408:
[C---:B--23--:R-:W-:Y:S01]  /*57f0*/  HMMA.16816.F32.BF16 R4, R132.reuse, R136, RZ ;  /* 0x000000888404723c */ /* 0x04cfe200000418ff */
[----:B------:R-:W0:Y:S01]  /*5800*/  LDGDEPBAR ;  /* 0x00000000000079af */ /* 0x000e220000000000 */
[----:B------:R-:W-:Y:S06]  /*5810*/  UISETP.GT.AND UP2, UPT, UR20, UR9, UPT ;  /* 0x000000091400728c */ /* 0x000fec000bf44270 */
[C---:B------:R-:W-:Y:S01]  /*5820*/  HMMA.16816.F32.BF16 R8, R132.reuse, R138, RZ ;  /* 0x0000008a8408723c */ /* 0x040fe200000418ff */
[----:B------:R-:W-:Y:S01]  /*5830*/  LDSM.16.M88.4 R136, [R193+0xc100] ;  /* 0x00c10000c188783b */ /* 0x000fe20000000200 */
[----:B------:R-:W-:Y:S06]  /*5840*/  PLOP3.LUT P0, PT, PT, PT, UP2, 0x40, 0x0 ;  /* 0x000000000000781c */ /* 0x000fec0003f0e828 */
[C---:B----4-:R-:W-:Y:S08]  /*5850*/  HMMA.16816.F32.BF16 R12, R132.reuse, R140, RZ ;  /* 0x0000008c840c723c */ /* 0x050ff000000418ff */
[C---:B------:R-:W-:Y:S01]  /*5860*/  HMMA.16816.F32.BF16 R16, R132.reuse, R142, RZ ;  /* 0x0000008e8410723c */ /* 0x040fe200000418ff */
[----:B------:R-:W2:Y:S07]  /*5870*/  LDSM.16.M88.4 R140, [R192+0x6100] ;  /* 0x00610000c08c783b */ /* 0x000eae0000000200 */
[C---:B-1----:R-:W-:Y:S08]  /*5880*/  HMMA.16816.F32.BF16 R20, R132.reuse, R144, RZ ;  /* 0x000000908414723c */ /* 0x042ff000000418ff */
[C---:B------:R-:W-:Y:S01]  /*5890*/  HMMA.16816.F32.BF16 R24, R132.reuse, R146, RZ ;  /* 0x000000928418723c */ /* 0x040fe200000418ff */
[----:B------:R-:W1:Y:S07]  /*58a0*/  LDSM.16.M88.4 R144, [R192+0x6900] ;  /* 0x00690000c090783b */ /* 0x000e6e0000000200 */
[C---:B------:R-:W-:Y:S08]  /*58b0*/  HMMA.16816.F32.BF16 R28, R132.reuse, R148, RZ ;  /* 0x00000094841c723c */ /* 0x040ff000000418ff */
[----:B------:R-:W-:Y:S01]  /*58c0*/  HMMA.16816.F32.BF16 R32, R132, R150, RZ ;  /* 0x000000968420723c */ /* 0x000fe200000418ff */
[----:B------:R-:W3:Y:S06]  /*58d0*/  LDSM.16.M88.4 R132, [R192+0x7100] ;  /* 0x00710000c084783b */ /* 0x000eec0000000200 */
[----:B------:R-:W4:Y:S01]  /*58e0*/  LDSM.16.M88.4 R148, [R192+0x7900] ;  /* 0x00790000c094783b */ /* 0x000f220000000200 */
[C---:B------:R-:W-:Y:S08]  /*58f0*/  HMMA.16816.F32.BF16 R4, R152.reuse, R156, R4 ;  /* 0x0000009c9804723c */ /* 0x040ff00000041804 */
[C---:B------:R-:W-:Y:S01]  /*5900*/  HMMA.16816.F32.BF16 R8, R152.reuse, R158, R8 ;  /* 0x0000009e9808723c */ /* 0x040fe20000041808 */
[----:B------:R-:W-:Y:S07]  /*5910*/  LDSM.16.M88.4 R156, [R191+0xc100] ;  /* 0x00c10000bf9c783b */ /* 0x000fee0000000200 */
[C---:B------:R-:W-:Y:S08]  /*5920*/  HMMA.16816.F32.BF16 R12, R152.reuse, R160, R12 ;  /* 0x000000a0980c723c */ /* 0x040ff0000004180c */
[C---:B------:R-:W-:Y:S01]  /*5930*/  HMMA.16816.F32.BF16 R16, R152.reuse, R162, R16 ;  /* 0x000000a29810723c */ /* 0x040fe20000041810 */
[----:B------:R-:W5:Y:S07]  /*5940*/  LDSM.16.M88.4 R160, [R184] ;  /* 0x00000000b8a0783b */ /* 0x000f6e0000000200 */
[C---:B------:R-:W-:Y:S08]  /*5950*/  HMMA.16816.F32.BF16 R20, R152.reuse, R164, R20 ;  /* 0x000000a49814723c */ /* 0x040ff00000041814 */
[C---:B------:R-:W-:Y:S01]  /*5960*/  HMMA.16816.F32.BF16 R24, R152.reuse, R166, R24 ;  /* 0x000000a69818723c */ /* 0x040fe20000041818 */
[----:B------:R-:W3:Y:S07]  /*5970*/  LDSM.16.M88.4 R164, [R184+0x800] ;  /* 0x00080000b8a4783b */ /* 0x000eee0000000200 */
[C---:B------:R-:W-:Y:S08]  /*5980*/  HMMA.16816.F32.BF16 R28, R152.reuse, R168, R28 ;  /* 0x000000a8981c723c */ /* 0x040ff0000004181c */
[----:B------:R-:W-:Y:S01]  /*5990*/  HMMA.16816.F32.BF16 R32, R152, R170, R32 ;  /* 0x000000aa9820723c */ /* 0x000fe20000041820 */
[----:B------:R-:W4:Y:S06]  /*59a0*/  LDSM.16.M88.4 R152, [R184+0x1000] ;  /* 0x00100000b898783b */ /* 0x000f2c0000000200 */
[----:B------:R-:W4:Y:S01]  /*59b0*/  LDSM.16.M88.4 R168, [R184+0x1800] ;  /* 0x00180000b8a8783b */ /* 0x000f220000000200 */
[C---:B--2---:R-:W-:Y:S08]  /*59c0*/  HMMA.16816.F32.BF16 R4, R136.reuse, R140, R4 ;  /* 0x0000008c8804723c */ /* 0x044ff00000041804 */
[C---:B------:R-:W-:Y:S01]  /*59d0*/  HMMA.16816.F32.BF16 R8, R136.reuse, R142, R8 ;  /* 0x0000008e8808723c */ /* 0x040fe20000041808 */
[----:B------:R-:W-:Y:S07]  /*59e0*/  LDSM.16.M88.4 R140, [R197+0x8100] ;  /* 0x00810000c58c783b */ /* 0x000fee0000000200 */
[C---:B-1----:R-:W-:Y:S08]  /*59f0*/  HMMA.16816.F32.BF16 R12, R136.reuse, R144, R12 ;  /* 0x00000090880c723c */ /* 0x042ff0000004180c */
[C---:B------:R-:W-:Y:S01]  /*5a00*/  HMMA.16816.F32.BF16 R16, R136.reuse, R146, R16 ;  /* 0x000000928810723c */ /* 0x040fe20000041810 */
[----:B------:R-:W-:Y:S07]  /*5a10*/  LDSM.16.M88.4 R144, [R197+0x8900] ;  /* 0x00890000c590783b */ /* 0x000fee0000000200 */
[C---:B---3--:R-:W-:Y:S08]  /*5a20*/  HMMA.16816.F32.BF16 R20, R136.reuse, R132, R20 ;  /* 0x000000848814723c */ /* 0x048ff00000041814 */
[C---:B------:R-:W-:Y:S01]  /*5a30*/  HMMA.16816.F32.BF16 R24, R136.reuse, R134, R24 ;  /* 0x000000868818723c */ /* 0x040fe20000041818 */
[----:B------:R-:W1:Y:S07]  /*5a40*/  LDSM.16.M88.4 R132, [R198+0x10100] ;  /* 0x01010000c684783b */ /* 0x000e6e0000000200 */
[C---:B----4-:R-:W-:Y:S08]  /*5a50*/  HMMA.16816.F32.BF16 R28, R136.reuse, R148, R28 ;  /* 0x00000094881c723c */ /* 0x050ff0000004181c */
[----:B------:R-:W-:Y:S01]  /*5a60*/  HMMA.16816.F32.BF16 R32, R136, R150, R32 ;  /* 0x000000968820723c */ /* 0x000fe20000041820 */
[----:B------:R-:W2:Y:S06]  /*5a70*/  LDSM.16.M88.4 R136, [R197+0x9100] ;  /* 0x00910000c588783b */ /* 0x000eac0000000200 */
[----:B------:R-:W3:Y:S01]  /*5a80*/  LDSM.16.M88.4 R148, [R197+0x9900] ;  /* 0x00990000c594783b */ /* 0x000ee20000000200 */
[C---:B-----5:R-:W-:Y:S08]  /*5a90*/  HMMA.16816.F32.BF16 R4, R156.reuse, R160, R4 ;  /* 0x000000a09c04723c */ /* 0x060ff00000041804 */
[C---:B------:R-:W-:Y:S01]  /*5aa0*/  HMMA.16816.F32.BF16 R8, R156.reuse, R162, R8 ;  /* 0x000000a29c08723c */ /* 0x040fe20000041808 */
[----:B------:R-:W-:Y:S07]  /*5ab0*/  LDSM.16.M88.4 R160, [R183] ;  /* 0x00000000b7a0783b */ /* 0x000fee0000000200 */
[C---:B------:R-:W-:Y:S08]  /*5ac0*/  HMMA.16816.F32.BF16 R12, R156.reuse, R164, R12 ;  /* 0x000000a49c0c723c */ /* 0x040ff0000004180c */
[C---:B------:R-:W-:Y:S01]  /*5ad0*/  HMMA.16816.F32.BF16 R16, R156.reuse, R166, R16 ;  /* 0x000000a69c10723c */ /* 0x040fe20000041810 */
[----:B------:R-:W-:Y:S07]  /*5ae0*/  LDSM.16.M88.4 R164, [R182] ;  /* 0x00000000b6a4783b */ /* 0x000fee0000000200 */
[C---:B------:R-:W-:Y:S08]  /*5af0*/  HMMA.16816.F32.BF16 R20, R156.reuse, R152, R20 ;  /* 0x000000989c14723c */ /* 0x040ff00000041814 */
[C---:B------:R-:W-:Y:S01]  /*5b00*/  HMMA.16816.F32.BF16 R24, R156.reuse, R154, R24 ;  /* 0x0000009a9c18723c */ /* 0x040fe20000041818 */
[----:B------:R-:W4:Y:S07]  /*5b10*/  LDSM.16.M88.4 R152, [R194+0x10100] ;  /* 0x01010000c298783b */ /* 0x000f2e0000000200 */
[C---:B------:R-:W-:Y:S08]  /*5b20*/  HMMA.16816.F32.BF16 R28, R156.reuse, R168, R28 ;  /* 0x000000a89c1c723c */ /* 0x040ff0000004181c */
[----:B------:R-:W-:Y:S01]  /*5b30*/  HMMA.16816.F32.BF16 R32, R156, R170, R32 ;  /* 0x000000aa9c20723c */ /* 0x000fe20000041820 */
[----:B------:R-:W5:Y:S06]  /*5b40*/  LDSM.16.M88.4 R156, [R181] ;  /* 0x00000000b59c783b */ /* 0x000f6c0000000200 */
[----:B------:R-:W3:Y:S01]  /*5b50*/  LDSM.16.M88.4 R168, [R180] ;  /* 0x00000000b4a8783b */ /* 0x000ee20000000200 */
        /* <DEDUP_REMOVED lines=11> */
[----:B------:R-:W2:Y:S06]  /*5c10*/  LDSM.16.M88.4 R132, [R192+0x9100] ;  /* 0x00910000c084783b */ /* 0x000eac0000000200 */
[----:B------:R-:W3:Y:S01]  /*5c20*/  LDSM.16.M88.4 R148, [R192+0x9900] ;  /* 0x00990000c094783b */ /* 0x000ee20000000200 */
[C---:B----4-:R-:W-:Y:S08]  /*5c30*/  HMMA.16816.F32.BF16 R4, R152.reuse, R160, R4 ;  /* 0x000000a09804723c */ /* 0x050ff00000041804 */
[C---:B------:R-:W-:Y:S01]  /*5c40*/  HMMA.16816.F32.BF16 R8, R152.reuse, R162, R8 ;  /* 0x000000a29808723c */ /* 0x040fe20000041808 */
[----:B------:R-:W-:Y:S07]  /*5c50*/  LDSM.16.M88.4 R160, [R184+0x2000] ;  /* 0x00200000b8a0783b */ /* 0x000fee0000000200 */
[C---:B------:R-:W-:Y:S08]  /*5c60*/  HMMA.16816.F32.BF16 R12, R152.reuse, R164, R12 ;  /* 0x000000a4980c723c */ /* 0x040ff0000004180c */
[C---:B------:R-:W-:Y:S01]  /*5c70*/  HMMA.16816.F32.BF16 R16, R152.reuse, R166, R16 ;  /* 0x000000a69810723c */ /* 0x040fe20000041810 */
[----:B------:R-:W-:Y:S07]  /*5c80*/  LDSM.16.M88.4 R164, [R184+0x2800] ;  /* 0x00280000b8a4783b */ /* 0x000fee0000000200 */
[C---:B-----5:R-:W-:Y:S08]  /*5c90*/  HMMA.16816.F32.BF16 R20, R152.reuse, R156, R20 ;  /* 0x0000009c9814723c */ /* 0x060ff00000041814 */
[C---:B------:R-:W-:Y:S01]  /*5ca0*/  HMMA.16816.F32.BF16 R24, R152.reuse, R158, R24 ;  /* 0x0000009e9818723c */ /* 0x040fe20000041818 */
[----:B------:R-:W4:Y:S07]  /*5cb0*/  LDSM.16.M88.4 R156, [R191+0x10100] ;  /* 0x01010000bf9c783b */ /* 0x000f2e0000000200 */
[C---:B------:R-:W-:Y:S08]  /*5cc0*/  HMMA.16816.F32.BF16 R28, R152.reuse, R168, R28 ;  /* 0x000000a8981c723c */ /* 0x040ff0000004181c */
[----:B------:R-:W-:Y:S01]  /*5cd0*/  HMMA.16816.F32.BF16 R32, R152, R170, R32 ;  /* 0x000000aa9820723c */ /* 0x000fe20000041820 */
[----:B------:R-:W5:Y:S06]  /*5ce0*/  LDSM.16.M88.4 R152, [R184+0x3000] ;  /* 0x00300000b898783b */ /* 0x000f6c0000000200 */
[----:B------:R-:W3:Y:S01]  /*5cf0*/  LDSM.16.M88.4 R168, [R184+0x3800] ;  /* 0x00380000b8a8783b */ /* 0x000ee20000000200 */
        /* <DEDUP_REMOVED lines=15> */
[----:B------:R-:W-:Y:S07]  /*5df0*/  LDSM.16.M88.4 R160, [R179] ;  /* 0x00000000b3a0783b */ /* 0x000fee0000000200 */
[C---:B------:R-:W-:Y:S08]  /*5e00*/  HMMA.16816.F32.BF16 R12, R156.reuse, R164, R12 ;  /* 0x000000a49c0c723c */ /* 0x040ff0000004180c */
[C---:B------:R-:W-:Y:S01]  /*5e10*/  HMMA.16816.F32.BF16 R16, R156.reuse, R166, R16 ;  /* 0x000000a69c10723c */ /* 0x040fe20000041810 */
[----:B------:R-:W-:Y:S07]  /*5e20*/  LDSM.16.M88.4 R164, [R178] ;  /* 0x00000000b2a4783b */ /* 0x000fee0000000200 */
[C---:B-----5:R-:W-:Y:S08]  /*5e30*/  HMMA.16816.F32.BF16 R20, R156.reuse, R152, R20 ;  /* 0x000000989c14723c */ /* 0x060ff00000041814 */
        /* <DEDUP_REMOVED lines=40> */
[C---:B---3--:R-:W-:Y:S08]  /*60c0*/  HMMA.16816.F32.BF16 R28, R136.reuse, R148, R28 ;  /* 0x00000094881c723c */ /* 0x048ff0000004181c */
[----:B------:R-:W-:Y:S08]  /*60d0*/  HMMA.16816.F32.BF16 R32, R136, R150, R32 ;  /* 0x000000968820723c */ /* 0x000ff00000041820 */
[C---:B----4-:R-:W-:Y:S08]  /*60e0*/  HMMA.16816.F32.BF16 R4, R156.reuse, R160, R4 ;  /* 0x000000a09c04723c */ /* 0x050ff00000041804 */
        /* <DEDUP_REMOVED lines=8> */
[----:B------:R-:W-:Y:S01]  /*6170*/  IADD3 R140, -R172, 0x10, RZ ;  /* 0x00000010ac8c7810 */ /* 0x000fe20007ffe1ff */
[----:B------:R-:W-:Y:S01]  /*6180*/  ULEA UR5, UR20, UR12, 0x6 ;  /* 0x0000000c14057291 */ /* 0x000fe2000f8e303f */
[----:B------:R-:W-:Y:S01]  /*6190*/  IADD3 R139, -R213, 0x10, RZ ;  /* 0x00000010d58b7810 */ /* 0x000fe20007ffe1ff */
[----:B------:R-:W-:Y:S01]  /*61a0*/  IMAD.MOV.U32 R200, RZ, RZ, RZ ;  /* 0x000000ffffc87224 */ /* 0x000fe200078e00ff */
[----:B------:R-:W-:Y:S02]  /*61b0*/  LOP3.LUT R140, R140, 0xf, RZ, 0xc0, !PT ;  /* 0x0000000f8c8c7812 */ /* 0x000fe400078ec0ff */
[----:B------:R-:W-:Y:S01]  /*61c0*/  LOP3.LUT R139, R139, 0xf, RZ, 0xc0, !PT ;  /* 0x0000000f8b8b7812 */ /* 0x000fe200078ec0ff */
[----:B------:R-:W-:Y:S05]  /*61d0*/  IMAD.U32 R201, RZ, RZ, UR5 ;  /* 0x00000005ffc97e24 */ /* 0x000fea000f8e00ff */
[----:B------:R-:W-:Y:S05]  /*61e0*/  IADD3 R201, R201, -0x40, R202 ;  /* 0xffffffc0c9c97810 */ /* 0x000fea0007ffe0ca */
[----:B------:R-:W-:Y:S04]  /*61f0*/  @P2 IMAD.HI.U32 R134, R201, c[0x0][0x2bc], RZ ;  /* 0x0000af00c9862a27 */ /* 0x000fe800078e00ff */
[--C-:B------:R-:W-:Y:S01]  /*6200*/  IMAD.MOV.U32 R0, RZ, RZ, R201.reuse ;  /* 0x000000ffff007224 */ /* 0x100fe200078e00c9 */
[----:B------:R-:W-:Y:S04]  /*6210*/  @P2 SHF.R.U32.HI R0, RZ, c[0x0][0x2c0], R134 ;  /* 0x0000b000ff002a19 */ /* 0x000fe80000011686 */
[C---:B------:R-:W-:Y:S04]  /*6220*/  @!P1 IADD3 R135, P0, R0.reuse, UR16, RZ ;  /* 0x0000001000879c10 */ /* 0x040fe8000ff1e0ff */
[----:B------:R-:W-:Y:S01]  /*6230*/  @!P1 LEA.HI.X.SX32 R134, R0, UR8, 0x1, P0 ;  /* 0x0000000800869c11 */ /* 0x000fe200080f0eff */
[----:B------:R-:W-:Y:S01]  /*6240*/  IMAD.MOV R0, RZ, RZ, -R0 ;  /* 0x000000ffff007224 */ /* 0x000fe200078e0a00 */
[C---:B------:R-:W-:Y:S03]  /*6250*/  @!P1 LEA R132, P0, R135.reuse, c[0x0][0x2a0], 0x2 ;  /* 0x0000a80087849a11 */ /* 0x040fe600078010ff */
[----:B------:R-:W-:Y:S01]  /*6260*/  IMAD R201, R0, c[0x0][0x2b8], R201 ;  /* 0x0000ae0000c97a24 */ /* 0x000fe200078e02c9 */
[----:B------:R-:W-:Y:S03]  /*6270*/  @!P1 LEA.HI.X R133, R135, c[0x0][0x2a4], R134, 0x2, P0 ;  /* 0x0000a90087859a11 */ /* 0x000fe600000f1486 */
[----:B------:R-:W-:Y:S01]  /*6280*/  IMAD.WIDE.U32 R134, R201, c[0x0][0x1e0], RZ ;  /* 0x00007800c9867a25 */ /* 0x000fe200078e00ff */
[----:B------:R-:W-:Y:S01]  /*6290*/  SHF.R.S32.HI R137, RZ, 0x1f, R201 ;  /* 0x0000001fff897819 */ /* 0x000fe200000114c9 */
[----:B------:R1:W2:Y:S04]  /*62a0*/  @!P1 LDG.E R200, [R132.64] ;  /* 0x0000001284c89981 */ /* 0x0002a8000c1e1900 */
[----:B------:R-:W-:Y:S04]  /*62b0*/  IMAD R137, R137, c[0x0][0x1e0], RZ ;  /* 0x0000780089897a24 */ /* 0x000fe800078e02ff */
[----:B------:R-:W-:Y:S04]  /*62c0*/  IMAD R137, R201, c[0x0][0x1e4], R137 ;  /* 0x00007900c9897a24 */ /* 0x000fe800078e0289 */
[----:B------:R-:W-:Y:S01]  /*62d0*/  IMAD.IADD R135, R135, 0x1, R137 ;  /* 0x0000000187877824 */ /* 0x000fe200078e0289 */
[----:B-1----:R-:W-:Y:S02]  /*62e0*/  SHF.L.U64.HI R132, R208, 0x1, R211 ;  /* 0x00000001d0847819 */ /* 0x002fe400000102d3 */
[----:B--2---:R-:W-:Y:S01]  /*62f0*/  SHF.R.S32.HI R0, RZ, 0x1f, R200 ;  /* 0x0000001fff007819 */ /* 0x004fe200000114c8 */
[----:B------:R-:W-:Y:S04]  /*6300*/  IMAD.WIDE.U32 R134, R200, c[0x0][0x1f0], R134 ;  /* 0x00007c00c8867a25 */ /* 0x000fe800078e0086 */
[----:B------:R-:W-:Y:S01]  /*6310*/  IMAD R0, R0, c[0x0][0x1f0], RZ ;  /* 0x00007c0000007a24 */ /* 0x000fe200078e02ff */
[----:B------:R-:W-:Y:S03]  /*6320*/  IADD3 R133, P0, R134, UR14, RZ ;  /* 0x0000000e86857c10 */ /* 0x000fe6000ff1e0ff */
[----:B------:R-:W-:Y:S05]  /*6330*/  IMAD R0, R200, c[0x0][0x1f4], R0 ;  /* 0x00007d00c8007a24 */ /* 0x000fea00078e0200 */
[----:B------:R-:W-:Y:S02]  /*6340*/  IADD3.X R0, R135, UR7, R0, P0, !PT ;  /* 0x0000000787007c10 */ /* 0x000fe400087fe400 */
[C---:B------:R-:W-:Y:S04]  /*6350*/  LEA R142, P0, R133.reuse, c[0x0][0x1c8], 0x1 ;  /* 0x00007200858e7a11 */ /* 0x040fe800078008ff */
[----:B------:R-:W-:Y:S01]  /*6360*/  LEA.HI.X R137, R133, c[0x0][0x1cc], R0, 0x1, P0 ;  /* 0x0000730085897a11 */ /* 0x000fe200000f0c00 */
[----:B------:R-:W1:Y:S01]  /*6370*/  SHFL.IDX PT, R134, R142, 0x1, 0x181f ;  /* 0x00381f008e867f89 */ /* 0x000e6200000e0000 */
[----:B------:R-:W-:Y:S03]  /*6380*/  IMAD.SHL.U32 R0, R208, 0x2, RZ ;  /* 0x00000002d0007824 */ /* 0x000fe600078e00ff */
[----:B------:R-:W2:Y:S04]  /*6390*/  SHFL.IDX PT, R133, R137, 0x1, 0x181f ;  /* 0x00381f0089857f89 */ /* 0x000ea800000e0000 */
[----:B------:R-:W3:Y:S04]  /*63a0*/  SHFL.IDX PT, R136, R142, RZ, 0x181f ;  /* 0x00181fff8e887589 */ /* 0x000ee800000e0000 */
[----:B------:R-:W4:Y:S01]  /*63b0*/  SHFL.IDX PT, R135, R137, RZ, 0x181f ;  /* 0x00181fff89877589 */ /* 0x000f2200000e0000 */
[-C--:B-1----:R-:W-:Y:S04]  /*63c0*/  IADD3 R140, P6, P0, R140, R134.reuse, R173 ;  /* 0x000000868c8c7210 */ /* 0x082fe800078de0ad */
[-C--:B--2---:R-:W-:Y:S02]  /*63d0*/  IADD3.X R141, RZ, R133.reuse, R174, P6, P0 ;  /* 0x00000085ff8d7210 */ /* 0x084fe400037e04ae */
[----:B------:R-:W-:Y:S04]  /*63e0*/  IADD3 R138, P6, P0, R139, R134, R0 ;  /* 0x000000868b8a7210 */ /* 0x000fe800078de000 */
[--C-:B------:R-:W-:Y:S02]  /*63f0*/  IADD3.X R139, RZ, R133, R132.reuse, P6, P0 ;  /* 0x00000085ff8b7210 */ /* 0x100fe400037e0484 */
[C---:B---3--:R-:W-:Y:S02]  /*6400*/  IADD3 R142, P6, R136.reuse, R0, RZ ;  /* 0x00000000888e7210 */ /* 0x048fe40007fde0ff */
[C---:B------:R-:W-:Y:S03]  /*6410*/  IADD3 R144, P0, R136.reuse, R175, RZ ;  /* 0x000000af88907210 */ /* 0x040fe60007f1e0ff */
[C---:B----4-:R-:W-:Y:S01]  /*6420*/  IMAD.X R143, R135.reuse, 0x1, R132, P6 ;  /* 0x00000001878f7824 */ /* 0x050fe200030e0684 */
[----:B------:R-:W-:Y:S01]  /*6430*/  IADD3 R136, P6, R136, R173, RZ ;  /* 0x000000ad88887210 */ /* 0x000fe20007fde0ff */
[C---:B------:R-:W-:Y:S01]  /*6440*/  IMAD.X R145, R135.reuse, 0x1, R214, P0 ;  /* 0x0000000187917824 */ /* 0x040fe200000e06d6 */
[----:B------:R-:W-:Y:S03]  /*6450*/  IADD3 R134, P0, R134, R175, RZ ;  /* 0x000000af86867210 */ /* 0x000fe60007f1e0ff */
[----:B------:R-:W-:Y:S01]  /*6460*/  IMAD.X R137, R135, 0x1, R174, P6 ;  /* 0x0000000187897824 */ /* 0x000fe200030e06ae */
[----:B------:R1:W-:Y:S01]  /*6470*/  LDGSTS.E.BYPASS.LTC128B.128 [R199+0x6100], [R144.64], !P5 ;  /* 0x0610000090c77fae */ /* 0x0003e2000e901d52 */
        /* <DEDUP_REMOVED lines=8> */
.L_x_409:
[----:B-1----:R-:W-:Y:S01]  /*6500*/  IMAD.MOV.U32 R137, RZ, RZ, R203 ;  /* 0x000000ffff897224 */ /* 0x002fe200078e00cb */
[----:B------:R-:W-:Y:S01]  /*6510*/  PLOP3.LUT P6, PT, PT, PT, UP1, 0x80, 0x0 ;  /* 0x000000000000781c */ /* 0x000fe20003fcf018 */
[----:B------:R-:W0:Y:S01]  /*6520*/  LDGDEPBAR ;  /* 0x00000000000079af */ /* 0x000e220000000000 */
[----:B------:R-:W-:Y:S01]  /*6530*/  PLOP3.LUT P0, PT, PT, PT, UP1, 0x80, 0x0 ;  /* 0x000000000000781c */ /* 0x000fe20003f0f018 */
[----:B------:R-:W-:Y:S06]  /*6540*/  USHF.L.U32 UR5, UR20, 0x6, URZ ;  /* 0x0000000614057899 */ /* 0x000fec000800063f */
[----:B------:R-:W-:Y:S04]  /*6550*/  IMAD.U32 R133, RZ, RZ, UR5 ;  /* 0x00000005ff857e24 */ /* 0x000fe8000f8e00ff */
[----:B------:R-:W-:Y:S01]  /*6560*/  @P6 IMAD.HI.U32 R0, R203, c[0x0][0x2c8], RZ ;  /* 0x0000b200cb006a27 */ /* 0x000fe200078e00ff */
[----:B------:R-:W-:Y:S04]  /*6570*/  IADD3 R133, -R204, 0x1, -R133 ;  /* 0x00000001cc857810 */ /* 0x000fe80007ffe985 */
[----:B------:R-:W-:Y:S01]  /*6580*/  @P0 SHF.R.U32.HI R137, RZ, c[0x0][0x2cc], R0 ;  /* 0x0000b300ff890a19 */ /* 0x000fe20000011600 */
[----:B------:R-:W-:Y:S01]  /*6590*/  IMAD.MOV.U32 R0, RZ, RZ, c[0x0][0x2ac] ;  /* 0x0000ab00ff007624 */ /* 0x000fe200078e00ff */
[----:B------:R-:W-:Y:S03]  /*65a0*/  PLOP3.LUT P0, PT, PT, PT, UP0, 0x40, 0x0 ;  /* 0x000000000000781c */ /* 0x000fe60003f0e808 */
[----:B------:R-:W1:Y:S01]  /*65b0*/  SHFL.IDX PT, R139, R137, RZ, 0x1c1f ;  /* 0x001c1fff898b7589 */ /* 0x000e6200000e0000 */
[----:B------:R-:W-:Y:S05]  /*65c0*/  IMAD R133, R0, c[0x0][0x1d0], R133 ;  /* 0x0000740000857a24 */ /* 0x000fea00078e0285 */
[----:B------:R-:W-:Y:S04]  /*65d0*/  IADD3 R0, R133, -c[0x0][0x168], RZ ;  /* 0x80005a0085007a10 */ /* 0x000fe80007ffe0ff */
[C---:B------:R-:W-:Y:S02]  /*65e0*/  IADD3 R132, R0.reuse, c[0x0][0x328], RZ ;  /* 0x0000ca0000847a10 */ /* 0x040fe40007ffe0ff */
[----:B------:R-:W-:Y:S03]  /*65f0*/  IADD3 R0, R0, UR11, RZ ;  /* 0x0000000b00007c10 */ /* 0x000fe6000fffe0ff */
[--C-:B-1----:R-:W-:Y:S02]  /*6600*/  IMAD.IADD R135, R132, 0x1, R139.reuse ;  /* 0x0000000184877824 */ /* 0x102fe400078e028b */
[----:B------:R-:W-:Y:S01]  /*6610*/  IMAD.IADD R133, R0, 0x1, R139 ;  /* 0x0000000100857824 */ /* 0x000fe200078e028b */
[----:B------:R-:W-:-:S05]  /*6620*/  @P0 BRA `(.L_x_410) ;  /* 0x000001b000000947 */ /* 0x000fca0003800000 */
[----:B------:R-:W-:Y:S01]  /*6630*/  MOV R134, c[0x0][0x2ac] ;  /* 0x0000ab0000867a02 */ /* 0x000fe20000000f00 */
[----:B------:R-:W-:Y:S04]  /*6640*/  BSSY B0, `(.L_x_411) ;  /* 0x0000013000007945 */ /* 0x000fe80003800000 */
[----:B------:R-:W-:Y:S05]  /*6650*/  IMAD R139, R134, c[0x0][0x1d0], R139 ;  /* 0x00007400868b7a24 */ /* 0x000fea00078e028b */
[----:B------:R-:W-:Y:S04]  /*6660*/  IADD3 R139, R139, -c[0x0][0x168], RZ ;  /* 0x80005a008b8b7a10 */ /* 0x000fe80007ffe0ff */
[----:B------:R-:W-:Y:S11]  /*6670*/  ISETP.GT.AND P0, PT, R139, -0x1, PT ;  /* 0xffffffff8b00780c */ /* 0x000ff60003f04270 */
[----:B------:R-:W-:Y:S02]  /*6680*/  @!UPT UIADD3 URZ, URZ, URZ, URZ ;  /* 0x0000003f3f3ff290 */ /* 0x000fe4000fffe03f */
[----:B------:R-:W-:-:S05]  /*6690*/  @P0 BRA `(.L_x_412) ;  /* 0x0000008000000947 */ /* 0x000fca0003800000 */
[----:B------:R-:W-:Y:S01]  /*66a0*/  LOP3.LUT R139, RZ, R139, RZ, 0x33, !PT ;  /* 0x0000008bff8b7212 */ /* 0x000fe200078e33ff */
[----:B------:R-:W-:Y:S05]  /*66b0*/  IMAD.MOV.U32 R134, RZ, RZ, c[0x0][0x32c] ;  /* 0x0000cb00ff867624 */ /* 0x000fea00078e00ff */
[----:B------:R-:W-:Y:S11]  /*66c0*/  ISETP.NE.AND P0, PT, R134, 0x1, PT ;  /* 0x000000018600780c */ /* 0x000ff60003f05270 */
[----:B------:R-:W-:Y:S02]  /*66d0*/  @!UPT UIADD3 URZ, URZ, URZ, URZ ;  /* 0x0000003f3f3ff290 */ /* 0x000fe4000fffe03f */
[----:B------:R-:W-:Y:S05]  /*66e0*/  @P0 IMAD.HI.U32 R134, R139, c[0x0][0x330], RZ ;  /* 0x0000cc008b860a27 */ /* 0x000fea00078e00ff */
[----:B------:R-:W-:Y:S04]  /*66f0*/  @P0 SHF.R.U32.HI R139, RZ, c[0x0][0x334], R134 ;  /* 0x0000cd00ff8b0a19 */ /* 0x000fe80000011686 */
[----:B------:R-:W-:Y:S01]  /*6700*/  LOP3.LUT R139, RZ, R139, RZ, 0x33, !PT ;  /* 0x0000008bff8b7212 */ /* 0x000fe200078e33ff */
[----:B------:R-:W-:-:S05]  /*6710*/  BRA `(.L_x_413) ;  /* 0x0000005000007947 */ /* 0x000fca0003800000 */
.L_x_412:
[----:B------:R-:W-:Y:S04]  /*6720*/  MOV R134, c[0x0][0x32c] ;  /* 0x0000cb0000867a02 */ /* 0x000fe80000000f00 */
[----:B------:R-:W-:Y:S11]  /*6730*/  ISETP.NE.AND P0, PT, R134, 0x1, PT ;  /* 0x000000018600780c */ /* 0x000ff60003f05270 */
[----:B------:R-:W-:Y:S02]  /*6740*/  @!UPT UIADD3 URZ, URZ, URZ, URZ ;  /* 0x0000003f3f3ff290 */ /* 0x000fe4000fffe03f */
[----:B------:R-:W-:Y:S05]  /*6750*/  @P0 IMAD.HI.U32 R134, R139, c[0x0][0x330], RZ ;  /* 0x0000cc008b860a27 */ /* 0x000fea00078e00ff */
[----:B------:R-:W-:Y:S02]  /*6760*/  @P0 SHF.R.U32.HI R139, RZ, c[0x0][0x334], R134 ;  /* 0x0000cd00ff8b0a19 */ /* 0x000fe40000011686 */
.L_x_413:
[----:B------:R-:W-:Y:S05]  /*6770*/  BSYNC B0 ;  /* 0x0000000000007941 */ /* 0x000fea0003800000 */
.L_x_411:
[----:B------:R-:W-:Y:S04]  /*6780*/  IMAD.MOV.U32 R134, RZ, RZ, c[0x0][0x32c] ;  /* 0x0000cb00ff867624 */ /* 0x000fe800078e00ff */
[----:B------:R-:W-:Y:S04]  /*6790*/  IMAD R139, R139, R134, -UR5 ;  /* 0x800000058b8b7e24 */ /* 0x000fe8000f8e0286 */
[----:B------:R-:W-:Y:S05]  /*67a0*/  IMAD.IADD R136, R139, 0x1, -R204 ;  /* 0x000000018b887824 */ /* 0x000fea00078e0acc */
[----:B------:R-:W-:Y:S02]  /*67b0*/  IADD3 R134, R136, c[0x0][0x32c], RZ ;  /* 0x0000cb0088867a10 */ /* 0x000fe40007ffe0ff */
[----:B------:R-:W-:Y:S02]  /*67c0*/  IMNMX R133, R133, R136, !PT ;  /* 0x0000008885857217 */ /* 0x000fe40007800200 */
[----:B------:R-:W-:Y:S02]  /*67d0*/  IMNMX R135, R135, R134, PT ;  /* 0x0000008687877217 */ /* 0x000fe40003800200 */
.L_x_410:
[----:B------:R-:W-:Y:S06]  /*67e0*/  UISETP.GT.AND UP2, UPT, UR20, -0x1, UPT ;  /* 0xffffffff1400788c */ /* 0x000fec000bf44270 */
[----:B------:R-:W-:Y:S02]  /*67f0*/  PLOP3.LUT P0, PT, PT, PT, UP2, 0x80, 0x0 ;  /* 0x000000000000781c */ /* 0x000fe40003f0f028 */
[----:B------:R-:W-:Y:S02]  /*6800*/  PLOP3.LUT P6, PT, PT, PT, UP2, 0x80, 0x0 ;  /* 0x000000000000781c */ /* 0x000fe40003fcf028 */
[C---:B------:R-:W-:Y:S02]  /*6810*/  ISETP.GT.AND P0, PT, R133.reuse, RZ, P0 ;  /* 0x000000ff8500720c */ /* 0x040fe40000704270 */
[----:B------:R-:W-:Y:S02]  /*6820*/  ISETP.GT.AND P6, PT, R133, 0x1, P6 ;  /* 0x000000018500780c */ /* 0x000fe400037c4270 */
[C---:B------:R-:W-:Y:S02]  /*6830*/  ISETP.LT.OR P0, PT, R135.reuse, 0x1, P0 ;  /* 0x000000018700780c */ /* 0x040fe40000701670 */
[----:B------:R-:W-:Y:S02]  /*6840*/  ISETP.LT.OR P6, PT, R135, 0x2, P6 ;  /* 0x000000028700780c */ /* 0x000fe400037c1670 */
[----:B------:R-:W-:Y:S02]  /*6850*/  FSEL R138, R4, -INF , !P0 ;  /* 0xff800000048a7808 */ /* 0x000fe40004000000 */
[----:B------:R-:W-:Y:S02]  /*6860*/  PLOP3.LUT P0, PT, PT, PT, UP2, 0x80, 0x0 ;  /* 0x000000000000781c */ /* 0x000fe40003f0f028 */
[----:B------:R-:W-:Y:S02]  /*6870*/  FSEL R136, R5, -INF , !P6 ;  /* 0xff80000005887808 */ /* 0x000fe40007000000 */
[----:B------:R-:W-:Y:S01]  /*6880*/  ISETP.GT.AND P0, PT, R133, 0x8, P0 ;  /* 0x000000088500780c */ /* 0x000fe20000704270 */
[----:B------:R-:W1:Y:S01]  /*6890*/  SHFL.IDX PT, R5, R137, 0x1, 0x1c1f ;  /* 0x003c1f0089057f89 */ /* 0x000e6200000e0000 */
[----:B------:R-:W-:Y:S02]  /*68a0*/  PLOP3.LUT P6, PT, PT, PT, UP2, 0x80, 0x0 ;  /* 0x000000000000781c */ /* 0x000fe40003fcf028 */
[----:B------:R-:W-:Y:S02]  /*68b0*/  ISETP.LT.OR P0, PT, R135, 0x9, P0 ;  /* 0x000000098700780c */ /* 0x000fe40000701670 */
[----:B------:R-:W-:Y:S02]  /*68c0*/  ISETP.GT.AND P6, PT, R133, 0x9, P6 ;  /* 0x000000098500780c */ /* 0x000fe400037c4270 */
[----:B------:R-:W-:Y:S02]  /*68d0*/  FSEL R134, R8, -INF , !P0 ;  /* 0xff80000008867808 */ /* 0x000fe40004000000 */
[----:B------:R-:W-:Y:S02]  /*68e0*/  PLOP3.LUT P0, PT, PT, PT, UP2, 0x80, 0x0 ;  /* 0x000000000000781c */ /* 0x000fe40003f0f028 */
[----:B------:R-:W-:Y:S02]  /*68f0*/  ISETP.LT.OR P6, PT, R135, 0xa, P6 ;  /* 0x0000000a8700780c */ /* 0x000fe400037c1670 */
[----:B------:R-:W-:Y:S02]  /*6900*/  ISETP.GT.AND P0, PT, R133, 0x10, P0 ;  /* 0x000000108500780c */ /* 0x000fe40000704270 */
[----:B------:R-:W-:Y:S02]  /*6910*/  FSEL R8, R9, -INF , !P6 ;  /* 0xff80000009087808 */ /* 0x000fe40007000000 */
[----:B------:R-:W-:Y:S02]  /*6920*/  ISETP.LT.OR P0, PT, R135, 0x11, P0 ;  /* 0x000000118700780c */ /* 0x000fe40000701670 */
[----:B------:R-:W-:Y:S02]  /*6930*/  PLOP3.LUT P6, PT, PT, PT, UP2, 0x80, 0x0 ;  /* 0x000000000000781c */ /* 0x000fe40003fcf028 */
[----:B------:R-:W-:Y:S02]  /*6940*/  FSEL R166, R12, -INF , !P0 ;  /* 0xff8000000ca67808 */ /* 0x000fe40004000000 */
[----:B------:R-:W-:Y:S01]  /*6950*/  PLOP3.LUT P0, PT, PT, PT, UP2, 0x80, 0x0 ;  /* 0x000000000000781c */ /* 0x000fe20003f0f028 */
[--C-:B-1----:R-:W-:Y:S01]  /*6960*/  IMAD.IADD R132, R132, 0x1, R5.reuse ;  /* 0x0000000184847824 */ /* 0x102fe200078e0205 */
[C---:B------:R-:W-:Y:S01]  /*6970*/  ISETP.GT.AND P6, PT, R133.reuse, 0x11, P6 ;  /* 0x000000118500780c */ /* 0x040fe200037c4270 */
[----:B------:R-:W-:Y:S01]  /*6980*/  IMAD.IADD R0, R0, 0x1, R5 ;  /* 0x0000000100007824 */ /* 0x000fe200078e0205 */
[----:B------:R-:W-:Y:S02]  /*6990*/  ISETP.GT.AND P0, PT, R133, 0x18, P0 ;  /* 0x000000188500780c */ /* 0x000fe40000704270 */
[C---:B------:R-:W-:Y:S02]  /*69a0*/  ISETP.LT.OR P6, PT, R135.reuse, 0x12, P6 ;  /* 0x000000128700780c */ /* 0x040fe400037c1670 */
[----:B------:R-:W-:Y:S02]  /*69b0*/  ISETP.LT.OR P0, PT, R135, 0x19, P0 ;  /* 0x000000198700780c */ /* 0x000fe40000701670 */
[----:B------:R-:W-:Y:S02]  /*69c0*/  FSEL R168, R13, -INF , !P6 ;  /* 0xff8000000da87808 */ /* 0x000fe40007000000 */
[----:B------:R-:W-:Y:S02]  /*69d0*/  FSEL R142, R16, -INF , !P0 ;  /* 0xff800000108e7808 */ /* 0x000fe40004000000 */
[----:B------:R-:W-:Y:S02]  /*69e0*/  PLOP3.LUT P0, PT, PT, PT, UP2, 0x80, 0x0 ;  /* 0x000000000000781c */ /* 0x000fe40003f0f028 */
[----:B------:R-:W-:Y:S02]  /*69f0*/  PLOP3.LUT P6, PT, PT, PT, UP2, 0x80, 0x0 ;  /* 0x000000000000781c */ /* 0x000fe40003fcf028 */
[C---:B------:R-:W-:Y:S02]  /*6a00*/  ISETP.GT.AND P0, PT, R133.reuse, 0x20, P0 ;  /* 0x000000208500780c */ /* 0x040fe40000704270 */
[----:B------:R-:W-:Y:S02]  /*6a10*/  ISETP.GT.AND P6, PT, R133, 0x19, P6 ;  /* 0x000000198500780c */ /* 0x000fe400037c4270 */
[C---:B------:R-:W-:Y:S02]  /*6a20*/  ISETP.LT.OR P0, PT, R135.reuse, 0x21, P0 ;  /* 0x000000218700780c */ /* 0x040fe40000701670 */
[----:B------:R-:W-:Y:S02]  /*6a30*/  ISETP.LT.OR P6, PT, R135, 0x1a, P6 ;  /* 0x0000001a8700780c */ /* 0x000fe400037c1670 */
[----:B------:R-:W-:Y:S02]  /*6a40*/  FSEL R158, R20, -INF , !P0 ;  /* 0xff800000149e7808 */ /* 0x000fe40004000000 */
[----:B------:R-:W-:Y:S02]  /*6a50*/  PLOP3.LUT P0, PT, PT, PT, UP2, 0x80, 0x0 ;  /* 0x000000000000781c */ /* 0x000fe40003f0f028 */
[----:B------:R-:W-:Y:S02]  /*6a60*/  FSEL R140, R17, -INF , !P6 ;  /* 0xff800000118c7808 */ /* 0x000fe40007000000 */
        /* <DEDUP_REMOVED lines=24> */
[----:B------:R-:W-:Y:S04]  /*6bf0*/  PLOP3.LUT P6, PT, PT, PT, UP2, 0x80, 0x0 ;  /* 0x000000000000781c */ /* 0x000fe80003fcf028 */
[----:B------:R-:W-:Y:S04]  /*6c00*/  ISETP.GT.AND P6, PT, R133, 0x39, P6 ;  /* 0x000000398500780c */ /* 0x000fe800037c4270 */
[----:B------:R-:W-:Y:S04]  /*6c10*/  ISETP.LT.OR P6, PT, R135, 0x3a, P6 ;  /* 0x0000003a8700780c */ /* 0x000fe800037c1670 */
[----:B------:R-:W-:Y:S01]  /*6c20*/  FSEL R146, R33, -INF , !P6 ;  /* 0xff80000021927808 */ /* 0x000fe20007000000 */
        /* <DEDUP_REMOVED lines=9> */
[----:B------:R-:W-:Y:S05]  /*6cc0*/  IMAD.MOV.U32 R4, RZ, RZ, 0x1 ;  /* 0x00000001ff047424 */ /* 0x000fea00078e00ff */
[----:B------:R-:W-:Y:S11]  /*6cd0*/  ISETP.NE.AND P0, PT, R4, c[0x0][0x32c], PT ;  /* 0x0000cb0004007a0c */ /* 0x000ff60003f05270 */
[----:B------:R-:W-:Y:S02]  /*6ce0*/  @!UPT UIADD3 URZ, URZ, URZ, URZ ;  /* 0x0000003f3f3ff290 */ /* 0x000fe4000fffe03f */
[----:B------:R-:W-:Y:S05]  /*6cf0*/  @P0 IMAD.HI.U32 R4, R5, c[0x0][0x330], RZ ;  /* 0x0000cc0005040a27 */ /* 0x000fea00078e00ff */
[----:B------:R-:W-:Y:S04]  /*6d00*/  @P0 SHF.R.U32.HI R5, RZ, c[0x0][0x334], R4 ;  /* 0x0000cd00ff050a19 */ /* 0x000fe80000011604 */
[----:B------:R-:W-:Y:S01]  /*6d10*/  LOP3.LUT R5, RZ, R5, RZ, 0x33, !PT ;  /* 0x00000005ff057212 */ /* 0x000fe200078e33ff */
[----:B------:R-:W-:-:S05]  /*6d20*/  BRA `(.L_x_417) ;  /* 0x0000005000007947 */ /* 0x000fca0003800000 */
.L_x_416:
[----:B------:R-:W-:Y:S04]  /*6d30*/  MOV R4, 0x1 ;  /* 0x0000000100047802 */ /* 0x000fe80000000f00 */
[----:B------:R-:W-:Y:S11]  /*6d40*/  ISETP.NE.AND P0, PT, R4, c[0x0][0x32c], PT ;  /* 0x0000cb0004007a0c */ /* 0x000ff60003f05270 */
[----:B------:R-:W-:Y:S02]  /*6d50*/  @!UPT UIADD3 URZ, URZ, URZ, URZ ;  /* 0x0000003f3f3ff290 */ /* 0x000fe4000fffe03f */
[----:B------:R-:W-:Y:S05]  /*6d60*/  @P0 IMAD.HI.U32 R4, R5, c[0x0][0x330], RZ ;  /* 0x0000cc0005040a27 */ /* 0x000fea00078e00ff */
[----:B------:R-:W-:Y:S02]  /*6d70*/  @P0 SHF.R.U32.HI R5, RZ, c[0x0][0x334], R4 ;  /* 0x0000cd00ff050a19 */ /* 0x000fe40000011604 */
.L_x_417:
[----:B------:R-:W-:Y:S05]  /*6d80*/  BSYNC B0 ;  /* 0x0000000000007941 */ /* 0x000fea0003800000 */
.L_x_415:
[----:B------:R-:W-:Y:S04]  /*6d90*/  IMAD.MOV.U32 R4, RZ, RZ, c[0x0][0x32c] ;  /* 0x0000cb00ff047624 */ /* 0x000fe800078e00ff */
[----:B------:R-:W-:Y:S04]  /*6da0*/  IMAD R9, R5, R4, -UR5 ;  /* 0x8000000505097e24 */ /* 0x000fe8000f8e0204 */
[----:B------:R-:W-:Y:S05]  /*6db0*/  IMAD.IADD R9, R9, 0x1, -R204 ;  /* 0x0000000109097824 */ /* 0x000fea00078e0acc */
[----:B------:R-:W-:Y:S02]  /*6dc0*/  IADD3 R5, R9, c[0x0][0x32c], RZ ;  /* 0x0000cb0009057a10 */ /* 0x000fe40007ffe0ff */
[----:B------:R-:W-:Y:S02]  /*6dd0*/  IMNMX R0, R0, R9, !PT ;  /* 0x0000000900007217 */ /* 0x000fe40007800200 */
[----:B------:R-:W-:Y:S02]  /*6de0*/  IMNMX R132, R132, R5, PT ;  /* 0x0000000584847217 */ /* 0x000fe40003800200 */
.L_x_414:
        /* <DEDUP_REMOVED lines=8> */
[----:B------:R-:W-:Y:S02]  /*6e70*/  FMNMX.FTZ R5, R138, R3, !PT ;  /* 0x000000038a057209 */ /* 0x000fe40007810000 */
[----:B------:R-:W-:Y:S02]  /*6e80*/  FSEL R13, R7, -INF , !P0 ;  /* 0xff800000070d7808 */ /* 0x000fe40004000000 */
[----:B------:R-:W-:Y:S02]  /*6e90*/  ISETP.GT.AND P6, PT, R0, 0x8, P6 ;  /* 0x000000080000780c */ /* 0x000fe400037c4270 */
[----:B------:R-:W-:Y:S02]  /*6ea0*/  PLOP3.LUT P0, PT, PT, PT, UP2, 0x80, 0x0 ;  /* 0x000000000000781c */ /* 0x000fe40003f0f028 */
[----:B------:R-:W-:Y:S02]  /*6eb0*/  FMNMX.FTZ R5, R136, R5, !PT ;  /* 0x0000000588057209 */ /* 0x000fe40007810000 */
[----:B------:R-:W-:Y:S02]  /*6ec0*/  ISETP.GT.AND P0, PT, R0, 0x9, P0 ;  /* 0x000000090000780c */ /* 0x000fe40000704270 */
[----:B------:R-:W-:Y:S02]  /*6ed0*/  ISETP.LT.OR P6, PT, R132, 0x9, P6 ;  /* 0x000000098400780c */ /* 0x000fe400037c1670 */
[----:B------:R-:W-:Y:S02]  /*6ee0*/  FMNMX.FTZ R5, R134, R5, !PT ;  /* 0x0000000586057209 */ /* 0x000fe40007810000 */
[----:B------:R-:W-:Y:S02]  /*6ef0*/  FSEL R9, R10, -INF , !P6 ;  /* 0xff8000000a097808 */ /* 0x000fe40007000000 */
[----:B------:R-:W-:Y:S02]  /*6f00*/  ISETP.LT.OR P0, PT, R132, 0xa, P0 ;  /* 0x0000000a8400780c */ /* 0x000fe40000701670 */
        /* <DEDUP_REMOVED lines=20> */
[----:B------:R-:W-:Y:S02]  /*7050*/  FMNMX.FTZ R5, R158, R5, !PT ;  /* 0x000000059e057209 */ /* 0x000fe40007810000 */
[----:B------:R-:W-:Y:S02]  /*7060*/  FSEL R143, R18, -INF , !P6 ;  /* 0xff800000128f7808 */ /* 0x000fe40007000000 */
[----:B------:R-:W-:Y:S02]  /*7070*/  FMNMX.FTZ R6, R13, R6, !PT ;  /* 0x000000060d067209 */ /* 0x000fe40007810000 */
[----:B------:R-:W-:Y:S02]  /*7080*/  ISETP.LT.OR P0, PT, R132, 0x1a, P0 ;  /* 0x0000001a8400780c */ /* 0x000fe40000701670 */
[----:B------:R-:W-:Y:S02]  /*7090*/  PLOP3.LUT P6, PT, PT, PT, UP2, 0x80, 0x0 ;  /* 0x000000000000781c */ /* 0x000fe40003fcf028 */
[----:B------:R-:W-:Y:S02]  /*70a0*/  FMNMX.FTZ R5, R156, R5, !PT ;  /* 0x000000059c057209 */ /* 0x000fe40007810000 */
[----:B------:R-:W-:Y:S02]  /*70b0*/  FSEL R141, R19, -INF , !P0 ;  /* 0xff800000138d7808 */ /* 0x000fe40004000000 */
[----:B------:R-:W-:Y:S02]  /*70c0*/  ISETP.GT.AND P6, PT, R0, 0x20, P6 ;  /* 0x000000200000780c */ /* 0x000fe400037c4270 */
[----:B------:R-:W-:Y:S02]  /*70d0*/  FMNMX.FTZ R6, R9, R6, !PT ;  /* 0x0000000609067209 */ /* 0x000fe40007810000 */
[----:B------:R-:W-:Y:S02]  /*70e0*/  PLOP3.LUT P0, PT, PT, PT, UP2, 0x80, 0x0 ;  /* 0x000000000000781c */ /* 0x000fe40003f0f028 */
[----:B------:R-:W-:Y:S02]  /*70f0*/  FMNMX.FTZ R5, R154, R5, !PT ;  /* 0x000000059a057209 */ /* 0x000fe40007810000 */
[----:B------:R-:W-:Y:S02]  /*7100*/  ISETP.GT.AND P0, PT, R0, 0x21, P0 ;  /* 0x000000210000780c */ /* 0x000fe40000704270 */
[----:B------:R-:W-:Y:S02]  /*7110*/  ISETP.LT.OR P6, PT, R132, 0x21, P6 ;  /* 0x000000218400780c */ /* 0x000fe400037c1670 */
[----:B------:R-:W-:Y:S02]  /*7120*/  FMNMX.FTZ R6, R11, R6, !PT ;  /* 0x000000060b067209 */ /* 0x000fe40007810000 */
[----:B------:R-:W-:Y:S02]  /*7130*/  FMNMX.FTZ R4, R152, R5, !PT ;  /* 0x0000000598047209 */ /* 0x000fe40007810000 */
[----:B------:R-:W-:Y:S02]  /*7140*/  FSEL R217, R22, -INF , !P6 ;  /* 0xff80000016d97808 */ /* 0x000fe40007000000 */
[----:B------:R-:W-:Y:S02]  /*7150*/  ISETP.LT.OR P0, PT, R132, 0x22, P0 ;  /* 0x000000228400780c */ /* 0x000fe40000701670 */
[----:B------:R-:W-:Y:S02]  /*7160*/  FMNMX.FTZ R6, R215, R6, !PT ;  /* 0x00000006d7067209 */ /* 0x000fe40007810000 */
[----:B------:R-:W-:Y:S02]  /*7170*/  PLOP3.LUT P6, PT, PT, PT, UP2, 0x80, 0x0 ;  /* 0x000000000000781c */ /* 0x000fe40003fcf028 */
[----:B------:R-:W-:Y:S02]  /*7180*/  FMNMX.FTZ R5, R151, R4, !PT ;  /* 0x0000000497057209 */ /* 0x000fe40007810000 */
[----:B------:R-:W-:Y:S02]  /*7190*/  FSEL R159, R23, -INF , !P0 ;  /* 0xff800000179f7808 */ /* 0x000fe40004000000 */
[----:B------:R-:W-:Y:S01]  /*71a0*/  ISETP.GT.AND P6, PT, R0, 0x28, P6 ;  /* 0x000000280000780c */ /* 0x000fe200037c4270 */
[----:B------:R-:W-:Y:S01]  /*71b0*/  LDSM.16.MT88.4 R20, [R190+0x100] ;  /* 0x00010000be14783b */ /* 0x000fe20000004200 */
[----:B------:R-:W-:Y:S02]  /*71c0*/  FMNMX.FTZ R6, R171, R6, !PT ;  /* 0x00000006ab067209 */ /* 0x000fe40007810000 */
[----:B------:R-:W-:Y:S02]  /*71d0*/  PLOP3.LUT P0, PT, PT, PT, UP2, 0x80, 0x0 ;  /* 0x000000000000781c */ /* 0x000fe40003f0f028 */
[----:B------:R-:W-:Y:S02]  /*71e0*/  FMNMX.FTZ R5, R150, R5, !PT ;  /* 0x0000000596057209 */ /* 0x000fe40007810000 */
[----:B------:R-:W-:Y:S02]  /*71f0*/  FMNMX.FTZ R6, R143, R6, !PT ;  /* 0x000000068f067209 */ /* 0x000fe40007810000 */
[----:B------:R-:W-:Y:S02]  /*7200*/  ISETP.GT.AND P0, PT, R0, 0x29, P0 ;  /* 0x000000290000780c */ /* 0x000fe40000704270 */
[----:B------:R-:W-:Y:S02]  /*7210*/  ISETP.LT.OR P6, PT, R132, 0x29, P6 ;  /* 0x000000298400780c */ /* 0x000fe400037c1670 */
[----:B------:R-:W-:Y:S02]  /*7220*/  FMNMX.FTZ R5, R148, R5, !PT ;  /* 0x0000000594057209 */ /* 0x000fe40007810000 */
[----:B------:R-:W-:Y:S02]  /*7230*/  FSEL R157, R26, -INF , !P6 ;  /* 0xff8000001a9d7808 */ /* 0x000fe40007000000 */
[----:B------:R-:W-:Y:S02]  /*7240*/  FMNMX.FTZ R6, R141, R6, !PT ;  /* 0x000000068d067209 */ /* 0x000fe40007810000 */
[----:B------:R-:W-:Y:S02]  /*7250*/  ISETP.LT.OR P0, PT, R132, 0x2a, P0 ;  /* 0x0000002a8400780c */ /* 0x000fe40000701670 */
[----:B------:R-:W-:Y:S02]  /*7260*/  PLOP3.LUT P6, PT, PT, PT, UP2, 0x80, 0x0 ;  /* 0x000000000000781c */ /* 0x000fe40003fcf028 */
[----:B------:R-:W-:Y:S02]  /*7270*/  FMNMX.FTZ R4, R146, R5, !PT ;  /* 0x0000000592047209 */ /* 0x000fe40007810000 */
[----:B------:R-:W-:Y:S02]  /*7280*/  FSEL R155, R27, -INF , !P0 ;  /* 0xff8000001b9b7808 */ /* 0x000fe40004000000 */
[C---:B------:R-:W-:Y:S01]  /*7290*/  ISETP.GT.AND P6, PT, R0.reuse, 0x30, P6 ;  /* 0x000000300000780c */ /* 0x040fe200037c4270 */
[----:B------:R-:W1:Y:S01]  /*72a0*/  SHFL.BFLY PT, R5, R4, 0x2, 0x1f ;  /* 0x0c401f0004057f89 */ /* 0x000e6200000e0000 */
[----:B------:R-:W-:Y:S02]  /*72b0*/  FMNMX.FTZ R6, R217, R6, !PT ;  /* 0x00000006d9067209 */ /* 0x000fe40007810000 */
        /* <DEDUP_REMOVED lines=8> */
[----:B------:R-:W-:Y:S02]  /*7340*/  FSEL R147, R31, -INF , !P0 ;  /* 0xff8000001f937808 */ /* 0x000fe40004000000 */
[----:B------:R-:W-:Y:S01]  /*7350*/  FMNMX.FTZ R10, R155, R6, !PT ;  /* 0x000000069b0a7209 */ /* 0x000fe20007810000 */
[----:B------:R-:W-:Y:S01]  /*7360*/  LDSM.16.MT88.4 R28, [R189+0x100] ;  /* 0x00010000bd1c783b */ /* 0x000fe20000004200 */
[----:B------:R-:W-:Y:S02]  /*7370*/  ISETP.GT.AND P6, PT, R0, 0x38, P6 ;  /* 0x000000380000780c */ /* 0x000fe400037c4270 */
[----:B------:R-:W-:Y:S01]  /*7380*/  PLOP3.LUT P0, PT, PT, PT, UP2, 0x80, 0x0 ;  /* 0x000000000000781c */ /* 0x000fe20003f0f028 */
[----:B------:R-:W-:Y:S01]  /*7390*/  UISETP.GT.AND UP2, UPT, UR20, UR4, UPT ;  /* 0x000000041400728c */ /* 0x000fe2000bf44270 */
[----:B------:R-:W-:Y:S01]  /*73a0*/  ISETP.LT.OR P6, PT, R132, 0x39, P6 ;  /* 0x000000398400780c */ /* 0x000fe200037c1670 */
[----:B------:R-:W-:Y:S01]  /*73b0*/  UIADD3 UR20, UR20, -0x1, URZ ;  /* 0xffffffff14147890 */ /* 0x000fe2000fffe03f */
[----:B------:R-:W-:Y:S02]  /*73c0*/  ISETP.GT.AND P0, PT, R0, 0x39, P0 ;  /* 0x000000390000780c */ /* 0x000fe40000704270 */
[----:B------:R-:W-:Y:S02]  /*73d0*/  FMNMX.FTZ R0, R149, R10, !PT ;  /* 0x0000000a95007209 */ /* 0x000fe40007810000 */
[----:B------:R-:W-:Y:S02]  /*73e0*/  FSEL R145, R34, -INF , !P6 ;  /* 0xff80000022917808 */ /* 0x000fe40007000000 */
[----:B------:R-:W-:Y:S02]  /*73f0*/  FMNMX.FTZ R0, R147, R0, !PT ;  /* 0x0000000093007209 */ /* 0x000fe40007810000 */
[----:B------:R-:W-:Y:S02]  /*7400*/  ISETP.LT.OR P0, PT, R132, 0x3a, P0 ;  /* 0x0000003a8400780c */ /* 0x000fe40000701670 */
[----:B------:R-:W-:Y:S02]  /*7410*/  FMNMX.FTZ R0, R145, R0, !PT ;  /* 0x0000000091007209 */ /* 0x000fe40007810000 */
[----:B------:R-:W-:Y:S02]  /*7420*/  FSEL R133, R35, -INF , !P0 ;  /* 0xff80000023857808 */ /* 0x000fe40004000000 */
[----:B-1----:R-:W-:Y:S02]  /*7430*/  FMNMX.FTZ R6, R4, R5, !PT ;  /* 0x0000000504067209 */ /* 0x002fe40007810000 */
[----:B------:R-:W-:Y:S03]  /*7440*/  FMNMX.FTZ R4, R133, R0, !PT ;  /* 0x0000000085047209 */ /* 0x000fe60007810000 */
[----:B------:R-:W1:Y:S08]  /*7450*/  SHFL.BFLY PT, R15, R6, 0x1, 0x1f ;  /* 0x0c201f00060f7f89 */ /* 0x000e7000000e0000 */
[----:B------:R-:W2:Y:S01]  /*7460*/  SHFL.BFLY PT, R7, R4, 0x2, 0x1f ;  /* 0x0c401f0004077f89 */ /* 0x000ea200000e0000 */
[----:B-1----:R-:W-:Y:S04]  /*7470*/  FMNMX.FTZ R0, R6, R15, !PT ;  /* 0x0000000f06007209 */ /* 0x002fe80007810000 */
[C---:B------:R-:W-:Y:S01]  /*7480*/  FSETP.NEU.FTZ.AND P0, PT, R0.reuse, -INF , PT ;  /* 0xff8000000000780b */ /* 0x040fe20003f1d000 */
[----:B------:R-:W-:Y:S01]  /*7490*/  FMUL.FTZ R153, R0, c[0x0][0x2d0] ;  /* 0x0000b40000997a20 */ /* 0x000fe20000410000 */
[----:B--2---:R-:W-:Y:S04]  /*74a0*/  FMNMX.FTZ R5, R4, R7, !PT ;  /* 0x0000000704057209 */ /* 0x004fe80007810000 */
[----:B------:R-:W-:Y:S02]  /*74b0*/  FSEL R153, R153, RZ, P0 ;  /* 0x000000ff99997208 */ /* 0x000fe40000000000 */
[----:B------:R-:W-:Y:S01]  /*74c0*/  FSEL R4, R0, RZ, P0 ;  /* 0x000000ff00047208 */ /* 0x000fe20000000000 */
[----:B------:R-:W1:Y:S02]  /*74d0*/  SHFL.BFLY PT, R132, R5, 0x1, 0x1f ;  /* 0x0c201f0005847f89 */ /* 0x000e6400000e0000 */
[----:B------:R-:W-:Y:S02]  /*74e0*/  FFMA.FTZ R160, R138, c[0x0][0x2d0], -R153 ;  /* 0x0000b4008aa07a23 */ /* 0x000fe40000010899 */
[----:B------:R-:W-:Y:S02]  /*74f0*/  FADD.FTZ R3, -R4, R3 ;  /* 0x0000000304037221 */ /* 0x000fe40000010100 */
[--C-:B------:R-:W-:Y:S02]  /*7500*/  FFMA.FTZ R135, R136, c[0x0][0x2d0], -R153.reuse ;  /* 0x0000b40088877a23 */ /* 0x100fe40000010899 */
[--C-:B------:R-:W-:Y:S01]  /*7510*/  FFMA.FTZ R134, R134, c[0x0][0x2d0], -R153.reuse ;  /* 0x0000b40086867a23 */ /* 0x100fe20000010899 */
[----:B------:R-:W-:Y:S01]  /*7520*/  MUFU.EX2 R160, R160 ;  /* 0x000000a000a07308 */ /* 0x000fe20000000800 */
[--C-:B------:R-:W-:Y:S02]  /*7530*/  FFMA.FTZ R161, R8, c[0x0][0x2d0], -R153.reuse ;  /* 0x0000b40008a17a23 */ /* 0x100fe40000010899 */
[----:B------:R-:W-:Y:S02]  /*7540*/  FMUL.FTZ R6, R3, c[0x0][0x2d0] ;  /* 0x0000b40003067a20 */ /* 0x000fe40000410000 */
[--C-:B------:R-:W-:Y:S02]  /*7550*/  FFMA.FTZ R169, R140, c[0x0][0x2d0], -R153.reuse ;  /* 0x0000b4008ca97a23 */ /* 0x100fe40000010899 */
[--C-:B------:R-:W-:Y:S02]  /*7560*/  FFMA.FTZ R218, R158, c[0x0][0x2d0], -R153.reuse ;  /* 0x0000b4009eda7a23 */ /* 0x100fe40000010899 */
[--C-:B------:R-:W-:Y:S01]  /*7570*/  FFMA.FTZ R219, R156, c[0x0][0x2d0], -R153.reuse ;  /* 0x0000b4009cdb7a23 */ /* 0x100fe20000010899 */
[----:B------:R-:W2:Y:S01]  /*7580*/  MUFU.EX2 R135, R135 ;  /* 0x0000008700877308 */ /* 0x000ea20000000800 */
[--C-:B------:R-:W-:Y:S02]  /*7590*/  FFMA.FTZ R220, R154, c[0x0][0x2d0], -R153.reuse ;  /* 0x0000b4009adc7a23 */ /* 0x100fe40000010899 */
[--C-:B------:R-:W-:Y:S01]  /*75a0*/  FFMA.FTZ R221, R152, c[0x0][0x2d0], -R153.reuse ;  /* 0x0000b40098dd7a23 */ /* 0x100fe20000010899 */
[----:B-1----:R-:W-:Y:S01]  /*75b0*/  FMNMX.FTZ R132, R132, R5, !PT ;  /* 0x0000000584847209 */ /* 0x002fe20007810000 */
[--C-:B------:R-:W-:Y:S02]  /*75c0*/  FFMA.FTZ R225, R151, c[0x0][0x2d0], -R153.reuse ;  /* 0x0000b40097e17a23 */ /* 0x100fe40000010899 */
[--C-:B------:R-:W-:Y:S01]  /*75d0*/  FFMA.FTZ R226, R150, c[0x0][0x2d0], -R153.reuse ;  /* 0x0000b40096e27a23 */ /* 0x100fe20000010899 */
[C---:B------:R-:W-:Y:S01]  /*75e0*/  FSETP.NEU.FTZ.AND P0, PT, R132.reuse, -INF , PT ;  /* 0xff8000008400780b */ /* 0x040fe20003f1d000 */
[----:B------:R-:W-:Y:S01]  /*75f0*/  FMUL.FTZ R144, R132, c[0x0][0x2d0] ;  /* 0x0000b40084907a20 */ /* 0x000fe20000410000 */
[----:B------:R-:W-:Y:S01]  /*7600*/  MUFU.EX2 R134, R134 ;  /* 0x0000008600867308 */ /* 0x000fe20000000800 */
[--C-:B------:R-:W-:Y:S01]  /*7610*/  FFMA.FTZ R227, R148, c[0x0][0x2d0], -R153.reuse ;  /* 0x0000b40094e37a23 */ /* 0x100fe20000010899 */
[----:B------:R-:W-:Y:S01]  /*7620*/  FSEL R5, R132, RZ, P0 ;  /* 0x000000ff84057208 */ /* 0x000fe20000000000 */
[--C-:B------:R-:W-:Y:S01]  /*7630*/  FFMA.FTZ R166, R166, c[0x0][0x2d0], -R153.reuse ;  /* 0x0000b400a6a67a23 */ /* 0x100fe20000010899 */
[----:B------:R-:W-:Y:S01]  /*7640*/  FSEL R144, R144, RZ, P0 ;  /* 0x000000ff90907208 */ /* 0x000fe20000000000 */
[--C-:B------:R-:W-:Y:S01]  /*7650*/  FFMA.FTZ R167, R168, c[0x0][0x2d0], -R153.reuse ;  /* 0x0000b400a8a77a23 */ /* 0x100fe20000010899 */
[----:B------:R-:W-:Y:S01]  /*7660*/  PLOP3.LUT P0, PT, PT, PT, UP2, 0x80, 0x0 ;  /* 0x000000000000781c */ /* 0x000fe20003f0f028 */
[----:B------:R-:W-:Y:S02]  /*7670*/  FADD.FTZ R5, -R5, R2 ;  /* 0x0000000205057221 */ /* 0x000fe40000010100 */
[--C-:B------:R-:W-:Y:S01]  /*7680*/  FFMA.FTZ R164, R13, c[0x0][0x2d0], -R144.reuse ;  /* 0x0000b4000da47a23 */ /* 0x100fe20000010890 */
[----:B------:R-:W1:Y:S01]  /*7690*/  MUFU.EX2 R161, R161 ;  /* 0x000000a100a17308 */ /* 0x000e620000000800 */
[----:B------:R-:W3:Y:S01]  /*76a0*/  LDSM.16.MT88.4 R12, [R195+0x100] ;  /* 0x00010000c30c783b */ /* 0x000ee20000004200 */
[--C-:B------:R-:W-:Y:S01]  /*76b0*/  FFMA.FTZ R165, R17, c[0x0][0x2d0], -R144.reuse ;  /* 0x0000b40011a57a23 */ /* 0x100fe20000010890 */
[----:B--2---:R-:W-:Y:S01]  /*76c0*/  F2FP.BF16.PACK_AB R136, R135, R160 ;  /* 0x000000a08788723e */ /* 0x004fe200000010ff */
[--C-:B------:R-:W-:Y:S02]  /*76d0*/  FFMA.FTZ R163, R9, c[0x0][0x2d0], -R144.reuse ;  /* 0x0000b40009a37a23 */ /* 0x100fe40000010890 */
[--C-:B------:R-:W-:Y:S02]  /*76e0*/  FFMA.FTZ R162, R11, c[0x0][0x2d0], -R144.reuse ;  /* 0x0000b4000ba27a23 */ /* 0x100fe40000010890 */
[----:B------:R-:W-:Y:S02]  /*76f0*/  FMUL.FTZ R2, R5, c[0x0][0x2d0] ;  /* 0x0000b40005027a20 */ /* 0x000fe40000410000 */
[----:B------:R-:W2:Y:S01]  /*7700*/  MUFU.EX2 R3, R6 ;  /* 0x0000000600037308 */ /* 0x000ea20000000800 */
[--C-:B------:R-:W-:Y:S02]  /*7710*/  FFMA.FTZ R168, R142, c[0x0][0x2d0], -R153.reuse ;  /* 0x0000b4008ea87a23 */ /* 0x100fe40000010899 */
[--C-:B------:R-:W-:Y:S02]  /*7720*/  FFMA.FTZ R216, R141, c[0x0][0x2d0], -R144.reuse ;  /* 0x0000b4008dd87a23 */ /* 0x100fe40000010890 */
[--C-:B------:R-:W-:Y:S02]  /*7730*/  FFMA.FTZ R222, R159, c[0x0][0x2d0], -R144.reuse ;  /* 0x0000b4009fde7a23 */ /* 0x100fe40000010890 */
[--C-:B------:R-:W-:Y:S02]  /*7740*/  FFMA.FTZ R223, R157, c[0x0][0x2d0], -R144.reuse ;  /* 0x0000b4009ddf7a23 */ /* 0x100fe40000010890 */
[----:B------:R-:W-:Y:S01]  /*7750*/  LDSM.16.MT88.4 R156, [R195+0x5900] ;  /* 0x00590000c39c783b */ /* 0x000fe20000004200 */
[----:B------:R-:W-:Y:S01]  /*7760*/  MUFU.EX2 R165, R165 ;  /* 0x000000a500a57308 */ /* 0x000fe20000000800 */
[--C-:B------:R-:W-:Y:S02]  /*7770*/  FFMA.FTZ R224, R155, c[0x0][0x2d0], -R144.reuse ;  /* 0x0000b4009be07a23 */ /* 0x100fe40000010890 */
[--C-:B------:R-:W-:Y:S01]  /*7780*/  FFMA.FTZ R229, R149, c[0x0][0x2d0], -R144.reuse ;  /* 0x0000b40095e57a23 */ /* 0x100fe20000010890 */
[----:B-1----:R-:W-:Y:S01]  /*7790*/  F2FP.BF16.PACK_AB R138, R161, R134 ;  /* 0x00000086a18a723e */ /* 0x002fe200000010ff */
[--C-:B------:R-:W-:Y:S02]  /*77a0*/  FFMA.FTZ R230, R147, c[0x0][0x2d0], -R144.reuse ;  /* 0x0000b40093e67a23 */ /* 0x100fe40000010890 */
[----:B------:R-:W-:Y:S01]  /*77b0*/  LDSM.16.MT88.4 R148, [R189+0x3900] ;  /* 0x00390000bd94783b */ /* 0x000fe20000004200 */
[--C-:B------:R-:W-:Y:S02]  /*77c0*/  FFMA.FTZ R231, R145, c[0x0][0x2d0], -R144.reuse ;  /* 0x0000b40091e77a23 */ /* 0x100fe40000010890 */
[----:B------:R-:W1:Y:S01]  /*77d0*/  MUFU.EX2 R164, R164 ;  /* 0x000000a400a47308 */ /* 0x000e620000000800 */
[----:B------:R-:W-:Y:S02]  /*77e0*/  FFMA.FTZ R153, R146, c[0x0][0x2d0], -R153 ;  /* 0x0000b40092997a23 */ /* 0x000fe40000010899 */
[--C-:B------:R-:W-:Y:S02]  /*77f0*/  FFMA.FTZ R170, R215, c[0x0][0x2d0], -R144.reuse ;  /* 0x0000b400d7aa7a23 */ /* 0x100fe40000010890 */
[C---:B--2---:R-:W-:Y:S02]  /*7800*/  FMUL.FTZ R4, R3.reuse, R128 ;  /* 0x0000008003047220 */ /* 0x044fe40000410000 */
        /* <DEDUP_REMOVED lines=8> */
[----:B------:R-:W2:Y:S01]  /*7890*/  MUFU.EX2 R162, R162 ;  /* 0x000000a200a27308 */ /* 0x000ea20000000800 */
[C---:B------:R-:W-:Y:S02]  /*78a0*/  FMUL.FTZ R32, R3.reuse, R124 ;  /* 0x0000007c03207220 */ /* 0x040fe40000410000 */
[----:B------:R-:W-:Y:S01]  /*78b0*/  FMUL.FTZ R33, R3, R125 ;  /* 0x0000007d03217220 */ /* 0x000fe20000410000 */
[----:B-1----:R-:W-:Y:S01]  /*78c0*/  F2FP.BF16.PACK_AB R137, R164, R165 ;  /* 0x000000a5a489723e */ /* 0x002fe200000010ff */
[--C-:B------:R-:W-:Y:S02]  /*78d0*/  FFMA.FTZ R215, R143, c[0x0][0x2d0], -R144.reuse ;  /* 0x0000b4008fd77a23 */ /* 0x100fe40000010890 */
[----:B------:R-:W-:Y:S01]  /*78e0*/  LDSM.16.MT88.4 R140, [R189+0x2900] ;  /* 0x00290000bd8c783b */ /* 0x000fe20000004200 */
[C---:B------:R-:W-:Y:S02]  /*78f0*/  FMUL.FTZ R36, R3.reuse, R36 ;  /* 0x0000002403247220 */ /* 0x040fe40000410000 */
[----:B------:R-:W1:Y:S01]  /*7900*/  MUFU.EX2 R2, R2 ;  /* 0x0000000200027308 */ /* 0x000e620000000800 */
[C---:B------:R-:W-:Y:S02]  /*7910*/  FMUL.FTZ R37, R3.reuse, R37 ;  /* 0x0000002503257220 */ /* 0x040fe40000410000 */
[C---:B------:R-:W-:Y:S02]  /*7920*/  FMUL.FTZ R40, R3.reuse, R40 ;  /* 0x0000002803287220 */ /* 0x040fe40000410000 */
[C---:B------:R-:W-:Y:S02]  /*7930*/  FMUL.FTZ R41, R3.reuse, R41 ;  /* 0x0000002903297220 */ /* 0x040fe40000410000 */
[C---:B------:R-:W-:Y:S02]  /*7940*/  FMUL.FTZ R44, R3.reuse, R44 ;  /* 0x0000002c032c7220 */ /* 0x040fe40000410000 */
[C---:B------:R-:W-:Y:S01]  /*7950*/  FMUL.FTZ R45, R3.reuse, R45 ;  /* 0x0000002d032d7220 */ /* 0x040fe20000410000 */
[----:B------:R4:W-:Y:S01]  /*7960*/  MUFU.EX2 R228, R153 ;  /* 0x0000009900e47308 */ /* 0x0009e20000000800 */
[C---:B------:R-:W-:Y:S02]  /*7970*/  FMUL.FTZ R48, R3.reuse, R48 ;  /* 0x0000003003307220 */ /* 0x040fe40000410000 */
[C---:B------:R-:W-:Y:S01]  /*7980*/  FMUL.FTZ R49, R3.reuse, R49 ;  /* 0x0000003103317220 */ /* 0x040fe20000410000 */
[----:B--2---:R-:W-:Y:S01]  /*7990*/  F2FP.BF16.PACK_AB R139, R162, R163 ;  /* 0x000000a3a28b723e */ /* 0x004fe200000010ff */
[C---:B------:R-:W-:Y:S02]  /*79a0*/  FMUL.FTZ R52, R3.reuse, R52 ;  /* 0x0000003403347220 */ /* 0x040fe40000410000 */
[C---:B------:R-:W-:Y:S02]  /*79b0*/  FMUL.FTZ R53, R3.reuse, R53 ;  /* 0x0000003503357220 */ /* 0x040fe40000410000 */
[C---:B------:R-:W-:Y:S01]  /*79c0*/  FMUL.FTZ R56, R3.reuse, R56 ;  /* 0x0000003803387220 */ /* 0x040fe20000410000 */
[----:B------:R-:W-:Y:S01]  /*79d0*/  MUFU.EX2 R166, R166 ;  /* 0x000000a600a67308 */ /* 0x000fe20000000800 */
[C---:B------:R-:W-:Y:S02]  /*79e0*/  FMUL.FTZ R57, R3.reuse, R57 ;  /* 0x0000003903397220 */ /* 0x040fe40000410000 */
[C---:B------:R-:W-:Y:S02]  /*79f0*/  FMUL.FTZ R60, R3.reuse, R60 ;  /* 0x0000003c033c7220 */ /* 0x040fe40000410000 */
[C---:B-1----:R-:W-:Y:S02]  /*7a00*/  FMUL.FTZ R6, R2.reuse, R130 ;  /* 0x0000008202067220 */ /* 0x042fe40000410000 */
[C---:B------:R-:W-:Y:S02]  /*7a10*/  FMUL.FTZ R7, R2.reuse, R131 ;  /* 0x0000008302077220 */ /* 0x040fe40000410000 */
[----:B------:R-:W-:Y:S01]  /*7a20*/  LDSM.16.MT88.4 R128, [R190+0x2900] ;  /* 0x00290000be80783b */ /* 0x000fe20000004200 */
[C---:B------:R-:W-:Y:S01]  /*7a30*/  FMUL.FTZ R10, R2.reuse, R102 ;  /* 0x00000066020a7220 */ /* 0x040fe20000410000 */
[----:B------:R-:W1:Y:S01]  /*7a40*/  MUFU.EX2 R167, R167 ;  /* 0x000000a700a77308 */ /* 0x000e620000000800 */
[C---:B------:R-:W-:Y:S02]  /*7a50*/  FMUL.FTZ R11, R2.reuse, R103 ;  /* 0x00000067020b7220 */ /* 0x040fe40000410000 */
[C---:B---3--:R-:W-:Y:S03]  /*7a60*/  HMMA.16816.F32.BF16 R4, R136.reuse, R12, R4 ;  /* 0x0000000c8804723c */ /* 0x048fe60000041804 */
[----:B------:R-:W2:Y:S02]  /*7a70*/  LDSM.16.MT88.4 R100, [R188+0x100] ;  /* 0x00010000bc64783b */ /* 0x000ea40000004200 */
[C---:B------:R-:W-:Y:S02]  /*7a80*/  FMUL.FTZ R18, R2.reuse, R110 ;  /* 0x0000006e02127220 */ /* 0x040fe40000410000 */
[C---:B------:R-:W-:Y:S01]  /*7a90*/  FMUL.FTZ R12, R3.reuse, R104 ;  /* 0x00000068030c7220 */ /* 0x040fe20000410000 */
[C---:B------:R-:W-:Y:S01]  /*7aa0*/  HMMA.16816.F32.BF16 R8, R136.reuse, R14, R8 ;  /* 0x0000000e8808723c */ /* 0x040fe20000041808 */
[----:B------:R-:W-:Y:S02]  /*7ab0*/  MUFU.EX2 R168, R168 ;  /* 0x000000a800a87308 */ /* 0x000fe40000000800 */
[----:B----4-:R-:W-:Y:S01]  /*7ac0*/  LDSM.16.MT88.4 R152, [R188+0x3900] ;  /* 0x00390000bc98783b */ /* 0x010fe20000004200 */
[C---:B------:R-:W-:Y:S02]  /*7ad0*/  FMUL.FTZ R13, R3.reuse, R105 ;  /* 0x00000069030d7220 */ /* 0x040fe40000410000 */
[C---:B------:R-:W-:Y:S02]  /*7ae0*/  FMUL.FTZ R19, R2.reuse, R111 ;  /* 0x0000006f02137220 */ /* 0x040fe40000410000 */
[C---:B------:R-:W-:Y:S03]  /*7af0*/  FMUL.FTZ R14, R2.reuse, R106 ;  /* 0x0000006a020e7220 */ /* 0x040fe60000410000 */
[----:B------:R-:W-:Y:S01]  /*7b00*/  LDSM.16.MT88.4 R108, [R190+0x2100] ;  /* 0x00210000be6c783b */ /* 0x000fe20000004200 */
[C---:B------:R-:W-:Y:S01]  /*7b10*/  FMUL.FTZ R15, R2.reuse, R107 ;  /* 0x0000006b020f7220 */ /* 0x040fe20000410000 */
[----:B------:R-:W3:Y:S01]  /*7b20*/  MUFU.EX2 R169, R169 ;  /* 0x000000a900a97308 */ /* 0x000ee20000000800 */
[C---:B------:R-:W-:Y:S02]  /*7b30*/  FMUL.FTZ R26, R2.reuse, R118 ;  /* 0x00000076021a7220 */ /* 0x040fe40000410000 */
[C---:B------:R-:W-:Y:S02]  /*7b40*/  FMUL.FTZ R27, R2.reuse, R119 ;  /* 0x00000077021b7220 */ /* 0x040fe40000410000 */
[C---:B------:R-:W-:Y:S01]  /*7b50*/  FMUL.FTZ R34, R2.reuse, R126 ;  /* 0x0000007e02227220 */ /* 0x040fe20000410000 */
[C---:B------:R-:W-:Y:S01]  /*7b60*/  HMMA.16816.F32.BF16 R12, R136.reuse, R20, R12 ;  /* 0x00000014880c723c */ /* 0x040fe2000004180c */
[----:B------:R-:W4:Y:S02]  /*7b70*/  LDSM.16.MT88.4 R104, [R195+0x2100] ;  /* 0x00210000c368783b */ /* 0x000f240000004200 */
[C---:B------:R-:W-:Y:S01]  /*7b80*/  FMUL.FTZ R35, R2.reuse, R127 ;  /* 0x0000007f02237220 */ /* 0x040fe20000410000 */
[----:B------:R-:W-:Y:S01]  /*7b90*/  MUFU.EX2 R170, R170 ;  /* 0x000000aa00aa7308 */ /* 0x000fe20000000800 */
[C---:B------:R-:W-:Y:S02]  /*7ba0*/  FMUL.FTZ R38, R2.reuse, R38 ;  /* 0x0000002602267220 */ /* 0x040fe40000410000 */
[C---:B------:R-:W-:Y:S01]  /*7bb0*/  FMUL.FTZ R20, R3.reuse, R112 ;  /* 0x0000007003147220 */ /* 0x040fe20000410000 */
[C---:B------:R-:W-:Y:S01]  /*7bc0*/  HMMA.16816.F32.BF16 R16, R136.reuse, R22, R16 ;  /* 0x000000168810723c */ /* 0x040fe20000041810 */
[----:B------:R-:W-:Y:S03]  /*7bd0*/  LDSM.16.MT88.4 R116, [R190+0x900] ;  /* 0x00090000be74783b */ /* 0x000fe60000004200 */
[C---:B------:R-:W-:Y:S02]  /*7be0*/  FMUL.FTZ R21, R3.reuse, R113 ;  /* 0x0000007103157220 */ /* 0x040fe40000410000 */
[C---:B------:R-:W-:Y:S01]  /*7bf0*/  FMUL.FTZ R39, R2.reuse, R39 ;  /* 0x0000002702277220 */ /* 0x040fe20000410000 */
[----:B------:R-:W-:Y:S01]  /*7c00*/  MUFU.EX2 R215, R215 ;  /* 0x000000d700d77308 */ /* 0x000fe20000000800 */
[C---:B------:R-:W-:Y:S01]  /*7c10*/  FMUL.FTZ R22, R2.reuse, R114 ;  /* 0x0000007202167220 */ /* 0x040fe20000410000 */
[----:B------:R-:W-:Y:S03]  /*7c20*/  LDSM.16.MT88.4 R124, [R195+0x2900] ;  /* 0x00290000c37c783b */ /* 0x000fe60000004200 */
[C---:B------:R-:W-:Y:S02]  /*7c30*/  FMUL.FTZ R23, R2.reuse, R115 ;  /* 0x0000007302177220 */ /* 0x040fe40000410000 */
[C---:B------:R-:W-:Y:S02]  /*7c40*/  FMUL.FTZ R42, R2.reuse, R42 ;  /* 0x0000002a022a7220 */ /* 0x040fe40000410000 */
[C---:B------:R-:W-:Y:S01]  /*7c50*/  FMUL.FTZ R43, R2.reuse, R43 ;  /* 0x0000002b022b7220 */ /* 0x040fe20000410000 */
[----:B------:R-:W-:Y:S01]  /*7c60*/  LDSM.16.MT88.4 R112, [R195+0x900] ;  /* 0x00090000c370783b */ /* 0x000fe20000004200 */
[C---:B------:R-:W-:Y:S01]  /*7c70*/  FMUL.FTZ R46, R2.reuse, R46 ;  /* 0x0000002e022e7220 */ /* 0x040fe20000410000 */
[C---:B------:R-:W-:Y:S01]  /*7c80*/  HMMA.16816.F32.BF16 R20, R136.reuse, R28, R20 ;  /* 0x0000001c8814723c */ /* 0x040fe20000041814 */
[----:B------:R-:W5:Y:S02]  /*7c90*/  MUFU.EX2 R216, R216 ;  /* 0x000000d800d87308 */ /* 0x000f640000000800 */
[C---:B------:R-:W-:Y:S02]  /*7ca0*/  FMUL.FTZ R47, R2.reuse, R47 ;  /* 0x0000002f022f7220 */ /* 0x040fe40000410000 */
[C---:B------:R-:W-:Y:S02]  /*7cb0*/  FMUL.FTZ R50, R2.reuse, R50 ;  /* 0x0000003202327220 */ /* 0x040fe40000410000 */
[C---:B------:R-:W-:Y:S01]  /*7cc0*/  FMUL.FTZ R28, R3.reuse, R120 ;  /* 0x00000078031c7220 */ /* 0x040fe20000410000 */
[C---:B------:R-:W-:Y:S03]  /*7cd0*/  HMMA.16816.F32.BF16 R24, R136.reuse, R30, R24 ;  /* 0x0000001e8818723c */ /* 0x040fe60000041818 */
[----:B------:R-:W-:Y:S01]  /*7ce0*/  MUFU.EX2 R218, R218 ;  /* 0x000000da00da7308 */ /* 0x000fe20000000800 */
[C---:B------:R-:W-:Y:S02]  /*7cf0*/  FMUL.FTZ R29, R3.reuse, R121 ;  /* 0x00000079031d7220 */ /* 0x040fe40000410000 */
[C---:B------:R-:W-:Y:S02]  /*7d00*/  FMUL.FTZ R51, R2.reuse, R51 ;  /* 0x0000003302337220 */ /* 0x040fe40000410000 */
[C---:B------:R-:W-:Y:S04]  /*7d10*/  FMUL.FTZ R30, R2.reuse, R122 ;  /* 0x0000007a021e7220 */ /* 0x040fe80000410000 */
[C---:B------:R-:W-:Y:S01]  /*7d20*/  FMUL.FTZ R31, R2.reuse, R123 ;  /* 0x0000007b021f7220 */ /* 0x040fe20000410000 */
[----:B------:R-:W-:Y:S01]  /*7d30*/  MUFU.EX2 R219, R219 ;  /* 0x000000db00db7308 */ /* 0x000fe20000000800 */
[----:B------:R-:W-:Y:S01]  /*7d40*/  LDSM.16.MT88.4 R120, [R188+0x900] ;  /* 0x00090000bc78783b */ /* 0x000fe20000004200 */
[C---:B------:R-:W-:Y:S02]  /*7d50*/  FMUL.FTZ R54, R2.reuse, R54 ;  /* 0x0000003602367220 */ /* 0x040fe40000410000 */
[C---:B------:R-:W-:Y:S02]  /*7d60*/  FMUL.FTZ R55, R2.reuse, R55 ;  /* 0x0000003702377220 */ /* 0x040fe40000410000 */
[C---:B--2---:R-:W-:Y:S03]  /*7d70*/  HMMA.16816.F32.BF16 R28, R136.reuse, R100, R28 ;  /* 0x00000064881c723c */ /* 0x044fe6000004181c */
[C---:B------:R-:W-:Y:S01]  /*7d80*/  FMUL.FTZ R58, R2.reuse, R58 ;  /* 0x0000003a023a7220 */ /* 0x040fe20000410000 */
[----:B------:R-:W-:Y:S01]  /*7d90*/  MUFU.EX2 R220, R220 ;  /* 0x000000dc00dc7308 */ /* 0x000fe20000000800 */
[C---:B------:R-:W-:Y:S02]  /*7da0*/  FMUL.FTZ R59, R2.reuse, R59 ;  /* 0x0000003b023b7220 */ /* 0x040fe40000410000 */
[C---:B------:R-:W-:Y:S01]  /*7db0*/  FMUL.FTZ R61, R3.reuse, R61 ;  /* 0x0000003d033d7220 */ /* 0x040fe20000410000 */
[C---:B------:R-:W-:Y:S01]  /*7dc0*/  HMMA.16816.F32.BF16 R32, R136.reuse, R102, R32 ;  /* 0x000000668820723c */ /* 0x040fe20000041820 */
[----:B------:R-:W2:Y:S03]  /*7dd0*/  LDSM.16.MT88.4 R100, [R189+0x2100] ;  /* 0x00210000bd64783b */ /* 0x000ea60000004200 */
[C---:B------:R-:W-:Y:S02]  /*7de0*/  FMUL.FTZ R62, R2.reuse, R62 ;  /* 0x0000003e023e7220 */ /* 0x040fe40000410000 */
[C---:B------:R-:W-:Y:S01]  /*7df0*/  FMUL.FTZ R63, R2.reuse, R63 ;  /* 0x0000003f023f7220 */ /* 0x040fe20000410000 */
[----:B------:R-:W-:Y:S01]  /*7e00*/  MUFU.EX2 R221, R221 ;  /* 0x000000dd00dd7308 */ /* 0x000fe20000000800 */
[C---:B----4-:R-:W-:Y:S04]  /*7e10*/  HMMA.16816.F32.BF16 R36, R136.reuse, R104, R36 ;  /* 0x000000688824723c */ /* 0x050fe80000041824 */
[C---:B------:R-:W-:Y:S02]  /*7e20*/  FMUL.FTZ R64, R3.reuse, R64 ;  /* 0x0000004003407220 */ /* 0x040fe40000410000 */
[C---:B------:R-:W-:Y:S02]  /*7e30*/  FMUL.FTZ R65, R3.reuse, R65 ;  /* 0x0000004103417220 */ /* 0x040fe40000410000 */
[C---:B------:R-:W-:Y:S01]  /*7e40*/  HMMA.16816.F32.BF16 R40, R136.reuse, R106, R40 ;  /* 0x0000006a8828723c */ /* 0x040fe20000041828 */
[----:B------:R-:W4:Y:S01]  /*7e50*/  LDSM.16.MT88.4 R104, [R188+0x2100] ;  /* 0x00210000bc68783b */ /* 0x000f220000004200 */
[----:B------:R-:W-:Y:S02]  /*7e60*/  MUFU.EX2 R222, R222 ;  /* 0x000000de00de7308 */ /* 0x000fe40000000800 */
[C---:B------:R-:W-:Y:S02]  /*7e70*/  FMUL.FTZ R66, R2.reuse, R66 ;  /* 0x0000004202427220 */ /* 0x040fe40000410000 */
[C---:B------:R-:W-:Y:S02]  /*7e80*/  FMUL.FTZ R67, R2.reuse, R67 ;  /* 0x0000004302437220 */ /* 0x040fe40000410000 */
[C---:B------:R-:W-:Y:S04]  /*7e90*/  HMMA.16816.F32.BF16 R44, R136.reuse, R108, R44 ;  /* 0x0000006c882c723c */ /* 0x040fe8000004182c */
[C---:B------:R-:W-:Y:S01]  /*7ea0*/  FMUL.FTZ R68, R3.reuse, R68 ;  /* 0x0000004403447220 */ /* 0x040fe20000410000 */
[----:B------:R-:W-:Y:S01]  /*7eb0*/  MUFU.EX2 R223, R223 ;  /* 0x000000df00df7308 */ /* 0x000fe20000000800 */
[C---:B------:R-:W-:Y:S02]  /*7ec0*/  FMUL.FTZ R69, R3.reuse, R69 ;  /* 0x0000004503457220 */ /* 0x040fe40000410000 */
[C---:B------:R-:W-:Y:S01]  /*7ed0*/  HMMA.16816.F32.BF16 R48, R136.reuse, R110, R48 ;  /* 0x0000006e8830723c */ /* 0x040fe20000041830 */
[----:B------:R-:W1:Y:S03]  /*7ee0*/  LDSM.16.MT88.4 R108, [R195+0x4100] ;  /* 0x00410000c36c783b */ /* 0x000e660000004200 */
[C---:B------:R-:W-:Y:S02]  /*7ef0*/  FMUL.FTZ R70, R2.reuse, R70 ;  /* 0x0000004602467220 */ /* 0x040fe40000410000 */
[C---:B------:R-:W-:Y:S01]  /*7f00*/  FMUL.FTZ R71, R2.reuse, R71 ;  /* 0x0000004702477220 */ /* 0x040fe20000410000 */
[----:B------:R-:W-:Y:S01]  /*7f10*/  MUFU.EX2 R224, R224 ;  /* 0x000000e000e07308 */ /* 0x000fe20000000800 */
[C---:B------:R-:W-:Y:S01]  /*7f20*/  FMUL.FTZ R72, R3.reuse, R72 ;  /* 0x0000004803487220 */ /* 0x040fe20000410000 */
[C---:B--2---:R-:W-:Y:S03]  /*7f30*/  HMMA.16816.F32.BF16 R52, R136.reuse, R100, R52 ;  /* 0x000000648834723c */ /* 0x044fe60000041834 */
[C---:B------:R-:W-:Y:S02]  /*7f40*/  FMUL.FTZ R73, R3.reuse, R73 ;  /* 0x0000004903497220 */ /* 0x040fe40000410000 */
[C---:B------:R-:W-:Y:S02]  /*7f50*/  FMUL.FTZ R74, R2.reuse, R74 ;  /* 0x0000004a024a7220 */ /* 0x040fe40000410000 */
[C---:B------:R-:W-:Y:S01]  /*7f60*/  FMUL.FTZ R75, R2.reuse, R75 ;  /* 0x0000004b024b7220 */ /* 0x040fe20000410000 */
[C---:B------:R-:W-:Y:S01]  /*7f70*/  HMMA.16816.F32.BF16 R56, R136.reuse, R102, R56 ;  /* 0x000000668838723c */ /* 0x040fe20000041838 */
[----:B------:R-:W2:Y:S01]  /*7f80*/  LDSM.16.MT88.4 R100, [R190+0x4100] ;  /* 0x00410000be64783b */ /* 0x000ea20000004200 */
[----:B------:R-:W-:Y:S02]  /*7f90*/  MUFU.EX2 R225, R225 ;  /* 0x000000e100e17308 */ /* 0x000fe40000000800 */
[C---:B------:R-:W-:Y:S02]  /*7fa0*/  FMUL.FTZ R76, R3.reuse, R76 ;  /* 0x0000004c034c7220 */ /* 0x040fe40000410000 */
[C---:B------:R-:W-:Y:S02]  /*7fb0*/  FMUL.FTZ R77, R3.reuse, R77 ;  /* 0x0000004d034d7220 */ /* 0x040fe40000410000 */
[C---:B----4-:R-:W-:Y:S04]  /*7fc0*/  HMMA.16816.F32.BF16 R60, R136.reuse, R104, R60 ;  /* 0x00000068883c723c */ /* 0x050fe8000004183c */
[C---:B------:R-:W-:Y:S01]  /*7fd0*/  FMUL.FTZ R78, R2.reuse, R78 ;  /* 0x0000004e024e7220 */ /* 0x040fe20000410000 */
[----:B------:R-:W-:Y:S01]  /*7fe0*/  MUFU.EX2 R226, R226 ;  /* 0x000000e200e27308 */ /* 0x000fe20000000800 */
[C---:B------:R-:W-:Y:S02]  /*7ff0*/  FMUL.FTZ R79, R2.reuse, R79 ;  /* 0x0000004f024f7220 */ /* 0x040fe40000410000 */
[C---:B------:R-:W-:Y:S01]  /*8000*/  HMMA.16816.F32.BF16 R64, R136.reuse, R106, R64 ;  /* 0x0000006a8840723c */ /* 0x040fe20000041840 */
[----:B------:R-:W4:Y:S03]  /*8010*/  LDSM.16.MT88.4 R104, [R189+0x4100] ;  /* 0x00410000bd68783b */ /* 0x000f260000004200 */
[C---:B------:R-:W-:Y:S02]  /*8020*/  FMUL.FTZ R80, R3.reuse, R80 ;  /* 0x0000005003507220 */ /* 0x040fe40000410000 */
[C---:B------:R-:W-:Y:S01]  /*8030*/  FMUL.FTZ R81, R3.reuse, R81 ;  /* 0x0000005103517220 */ /* 0x040fe20000410000 */
[----:B------:R-:W-:Y:S01]  /*8040*/  MUFU.EX2 R227, R227 ;  /* 0x000000e300e37308 */ /* 0x000fe20000000800 */
[C---:B-1----:R-:W-:Y:S04]  /*8050*/  HMMA.16816.F32.BF16 R68, R136.reuse, R108, R68 ;  /* 0x0000006c8844723c */ /* 0x042fe80000041844 */
[C---:B------:R-:W-:Y:S02]  /*8060*/  FMUL.FTZ R82, R2.reuse, R82 ;  /* 0x0000005202527220 */ /* 0x040fe40000410000 */
[C---:B------:R-:W-:Y:S02]  /*8070*/  FMUL.FTZ R83, R2.reuse, R83 ;  /* 0x0000005302537220 */ /* 0x040fe40000410000 */
[C---:B------:R-:W-:Y:S01]  /*8080*/  HMMA.16816.F32.BF16 R72, R136.reuse, R110, R72 ;  /* 0x0000006e8848723c */ /* 0x040fe20000041848 */
[----:B------:R-:W1:Y:S01]  /*8090*/  LDSM.16.MT88.4 R108, [R188+0x4100] ;  /* 0x00410000bc6c783b */ /* 0x000e620000004200 */
[----:B------:R-:W-:Y:S02]  /*80a0*/  MUFU.EX2 R229, R229 ;  /* 0x000000e500e57308 */ /* 0x000fe40000000800 */
[C---:B------:R-:W-:Y:S02]  /*80b0*/  FMUL.FTZ R84, R3.reuse, R84 ;  /* 0x0000005403547220 */ /* 0x040fe40000410000 */
[----:B------:R-:W-:Y:S02]  /*80c0*/  FMUL.FTZ R85, R3, R85 ;  /* 0x0000005503557220 */ /* 0x000fe40000410000 */
[C---:B------:R-:W-:Y:S01]  /*80d0*/  FMUL.FTZ R86, R2.reuse, R86 ;  /* 0x0000005602567220 */ /* 0x040fe20000410000 */
[C---:B--2---:R-:W-:Y:S03]  /*80e0*/  HMMA.16816.F32.BF16 R76, R136.reuse, R100, R76 ;  /* 0x00000064884c723c */ /* 0x044fe6000004184c */
[C---:B------:R-:W-:Y:S01]  /*80f0*/  FMUL.FTZ R87, R2.reuse, R87 ;  /* 0x0000005702577220 */ /* 0x040fe20000410000 */
[----:B------:R-:W-:Y:S01]  /*8100*/  MUFU.EX2 R230, R230 ;  /* 0x000000e600e67308 */ /* 0x000fe20000000800 */
[--C-:B------:R-:W-:Y:S02]  /*8110*/  FFMA.FTZ R171, R171, c[0x0][0x2d0], -R144.reuse ;  /* 0x0000b400abab7a23 */ /* 0x100fe40000010890 */
[C---:B------:R-:W-:Y:S01]  /*8120*/  FMUL.FTZ R88, R3.reuse, R88 ;  /* 0x0000005803587220 */ /* 0x040fe20000410000 */
[C---:B------:R-:W-:Y:S04]  /*8130*/  HMMA.16816.F32.BF16 R80, R136.reuse, R102, R80 ;  /* 0x000000668850723c */ /* 0x040fe80000041850 */
[----:B------:R-:W-:Y:S01]  /*8140*/  FMUL.FTZ R89, R3, R89 ;  /* 0x0000005903597220 */ /* 0x000fe20000410000 */
[----:B------:R-:W-:Y:S01]  /*8150*/  F2FP.BF16.PACK_AB R100, R167, R166 ;  /* 0x000000a6a764723e */ /* 0x000fe200000010ff */
[C---:B------:R-:W-:Y:S01]  /*8160*/  FMUL.FTZ R90, R2.reuse, R90 ;  /* 0x0000005a025a7220 */ /* 0x040fe20000410000 */
[----:B---3--:R-:W-:Y:S01]  /*8170*/  F2FP.BF16.PACK_AB R102, R169, R168 ;  /* 0x000000a8a966723e */ /* 0x008fe200000010ff */
[C---:B----4-:R-:W-:Y:S01]  /*8180*/  HMMA.16816.F32.BF16 R84, R136.reuse, R104, R84 ;  /* 0x000000688854723c */ /* 0x050fe20000041854 */
[----:B------:R-:W2:Y:S03]  /*8190*/  MUFU.EX2 R171, R171 ;  /* 0x000000ab00ab7308 */ /* 0x000ea60000000800 */
[----:B------:R-:W-:Y:S01]  /*81a0*/  FMUL.FTZ R91, R2, R91 ;  /* 0x0000005b025b7220 */ /* 0x000fe20000410000 */
[----:B-----5:R-:W-:Y:S01]  /*81b0*/  F2FP.BF16.PACK_AB R103, R216, R215 ;  /* 0x000000d7d867723e */ /* 0x020fe200000010ff */
[C---:B------:R-:W-:Y:S02]  /*81c0*/  FMUL.FTZ R92, R3.reuse, R92 ;  /* 0x0000005c035c7220 */ /* 0x040fe40000410000 */
[C---:B------:R-:W-:Y:S03]  /*81d0*/  FMUL.FTZ R93, R3.reuse, R93 ;  /* 0x0000005d035d7220 */ /* 0x040fe60000410000 */
[C---:B------:R-:W-:Y:S01]  /*81e0*/  HMMA.16816.F32.BF16 R88, R136.reuse, R106, R88 ;  /* 0x0000006a8858723c */ /* 0x040fe20000041858 */
[----:B------:R-:W3:Y:S01]  /*81f0*/  LDSM.16.MT88.4 R104, [R189+0x900] ;  /* 0x00090000bd68783b */ /* 0x000ee20000004200 */
[----:B------:R-:W-:Y:S01]  /*8200*/  MUFU.EX2 R231, R231 ;  /* 0x000000e700e77308 */ /* 0x000fe20000000800 */
[C---:B------:R-:W-:Y:S02]  /*8210*/  FMUL.FTZ R94, R2.reuse, R94 ;  /* 0x0000005e025e7220 */ /* 0x040fe40000410000 */
[C---:B------:R-:W-:Y:S02]  /*8220*/  FMUL.FTZ R95, R2.reuse, R95 ;  /* 0x0000005f025f7220 */ /* 0x040fe40000410000 */
[C---:B------:R-:W-:Y:S02]  /*8230*/  FMUL.FTZ R96, R3.reuse, R96 ;  /* 0x0000006003607220 */ /* 0x040fe40000410000 */
[----:B------:R-:W-:Y:S03]  /*8240*/  FMUL.FTZ R97, R3, R97 ;  /* 0x0000006103617220 */ /* 0x000fe60000410000 */
[C---:B-1----:R-:W-:Y:S03]  /*8250*/  HMMA.16816.F32.BF16 R92, R136.reuse, R108, R92 ;  /* 0x0000006c885c723c */ /* 0x042fe6000004185c */
[C---:B------:R-:W-:Y:S01]  /*8260*/  FMUL.FTZ R98, R2.reuse, R98 ;  /* 0x0000006202627220 */ /* 0x040fe20000410000 */
[----:B--2---:R-:W-:Y:S01]  /*8270*/  F2FP.BF16.PACK_AB R101, R171, R170 ;  /* 0x000000aaab65723e */ /* 0x004fe200000010ff */
[C---:B------:R-:W-:Y:S02]  /*8280*/  FMUL.FTZ R99, R2.reuse, R99 ;  /* 0x0000006302637220 */ /* 0x040fe40000410000 */
[--C-:B------:R-:W-:Y:S02]  /*8290*/  FFMA.FTZ R217, R217, c[0x0][0x2d0], -R144.reuse ;  /* 0x0000b400d9d97a23 */ /* 0x100fe40000010890 */
[----:B------:R-:W-:Y:S03]  /*82a0*/  FFMA.FTZ R144, R133, c[0x0][0x2d0], -R144 ;  /* 0x0000b40085907a23 */ /* 0x000fe60000010890 */
[----:B------:R-:W-:Y:S01]  /*82b0*/  HMMA.16816.F32.BF16 R96, R136, R110, R96 ;  /* 0x0000006e8860723c */ /* 0x000fe20000041860 */
[----:B------:R-:W1:Y:S01]  /*82c0*/  LDSM.16.MT88.4 R108, [R188+0x2900] ;  /* 0x00290000bc6c783b */ /* 0x000e620000004200 */
[----:B------:R2:W-:Y:S01]  /*82d0*/  MUFU.EX2 R232, R144 ;  /* 0x0000009000e87308 */ /* 0x0005e20000000800 */
[----:B------:R-:W-:Y:S02]  /*82e0*/  FFMA.FTZ R160, R3, R206, R160 ;  /* 0x000000ce03a07223 */ /* 0x000fe400000100a0 */
[----:B------:R-:W-:Y:S02]  /*82f0*/  FFMA.FTZ R165, R2, R207, R165 ;  /* 0x000000cf02a57223 */ /* 0x000fe400000100a5 */
[----:B------:R-:W-:Y:S01]  /*8300*/  FADD.FTZ R135, R135, R160 ;  /* 0x000000a087877221 */ /* 0x000fe20000010000 */
[C---:B------:R-:W-:Y:S01]  /*8310*/  HMMA.16816.F32.BF16 R4, R100.reuse, R112, R4 ;  /* 0x000000706404723c */ /* 0x040fe20000041804 */
[----:B------:R-:W-:Y:S03]  /*8320*/  LDSM.16.MT88.4 R136, [R189+0x3100] ;  /* 0x00310000bd88783b */ /* 0x000fe60000004200 */
[----:B------:R-:W4:Y:S01]  /*8330*/  MUFU.EX2 R217, R217 ;  /* 0x000000d900d97308 */ /* 0x000f220000000800 */
[----:B------:R-:W-:Y:S02]  /*8340*/  FADD.FTZ R164, R164, R165 ;  /* 0x000000a5a4a47221 */ /* 0x000fe40000010000 */
[----:B------:R-:W-:Y:S01]  /*8350*/  FADD.FTZ R134, R134, R135 ;  /* 0x0000008786867221 */ /* 0x000fe20000010000 */
[C---:B------:R-:W-:Y:S01]  /*8360*/  HMMA.16816.F32.BF16 R8, R100.reuse, R114, R8 ;  /* 0x000000726408723c */ /* 0x040fe20000041808 */
[----:B------:R-:W-:Y:S03]  /*8370*/  LDSM.16.MT88.4 R112, [R190+0x4900] ;  /* 0x00490000be70783b */ /* 0x000fe60000004200 */
[----:B------:R-:W-:Y:S02]  /*8380*/  FADD.FTZ R3, R163, R164 ;  /* 0x000000a4a3037221 */ /* 0x000fe40000010000 */
[----:B------:R-:W-:Y:S02]  /*8390*/  FADD.FTZ R161, R161, R134 ;  /* 0x00000086a1a17221 */ /* 0x000fe40000010000 */
[C---:B------:R-:W-:Y:S01]  /*83a0*/  HMMA.16816.F32.BF16 R12, R100.reuse, R116, R12 ;  /* 0x00000074640c723c */ /* 0x040fe2000004180c */
[----:B--2---:R-:W-:Y:S03]  /*83b0*/  LDSM.16.MT88.4 R144, [R190+0x3900] ;  /* 0x00390000be90783b */ /* 0x004fe60000004200 */
[----:B------:R-:W-:Y:S02]  /*83c0*/  FADD.FTZ R3, R162, R3 ;  /* 0x00000003a2037221 */ /* 0x000fe40000010000 */
[----:B------:R-:W-:Y:S02]  /*83d0*/  FADD.FTZ R166, R166, R161 ;  /* 0x000000a1a6a67221 */ /* 0x000fe40000010000 */
[C---:B------:R-:W-:Y:S01]  /*83e0*/  HMMA.16816.F32.BF16 R16, R100.reuse, R118, R16 ;  /* 0x000000766410723c */ /* 0x040fe20000041810 */
[----:B------:R-:W-:Y:S03]  /*83f0*/  LDSM.16.MT88.4 R116, [R189+0x4900] ;  /* 0x00490000bd74783b */ /* 0x000fe60000004200 */
[----:B------:R-:W-:Y:S01]  /*8400*/  FADD.FTZ R2, R170, R3 ;  /* 0x00000003aa027221 */ /* 0x000fe20000010000 */
[----:B------:R-:W-:Y:S01]  /*8410*/  MOV R3, R0 ;  /* 0x0000000000037202 */ /* 0x000fe20000000f00 */
[----:B------:R-:W-:Y:S02]  /*8420*/  FADD.FTZ R167, R167, R166 ;  /* 0x000000a6a7a77221 */ /* 0x000fe40000010000 */
[C---:B---3--:R-:W-:Y:S04]  /*8430*/  HMMA.16816.F32.BF16 R20, R100.reuse, R104, R20 ;  /* 0x000000686414723c */ /* 0x048fe80000041814 */
[----:B------:R-:W-:Y:S02]  /*8440*/  FADD.FTZ R2, R171, R2 ;  /* 0x00000002ab027221 */ /* 0x000fe40000010000 */
[----:B------:R-:W-:Y:S02]  /*8450*/  FADD.FTZ R168, R168, R167 ;  /* 0x000000a7a8a87221 */ /* 0x000fe40000010000 */
[C---:B------:R-:W-:Y:S01]  /*8460*/  HMMA.16816.F32.BF16 R24, R100.reuse, R106, R24 ;  /* 0x0000006a6418723c */ /* 0x040fe20000041818 */
[----:B------:R-:W2:Y:S03]  /*8470*/  LDSM.16.MT88.4 R104, [R195+0x4900] ;  /* 0x00490000c368783b */ /* 0x000ea60000004200 */
[----:B------:R-:W-:Y:S01]  /*8480*/  FADD.FTZ R215, R215, R2 ;  /* 0x00000002d7d77221 */ /* 0x000fe20000010000 */
[----:B------:R-:W-:Y:S01]  /*8490*/  MOV R2, R132 ;  /* 0x0000008400027202 */ /* 0x000fe20000000f00 */
[----:B------:R-:W-:Y:S02]  /*84a0*/  FADD.FTZ R169, R169, R168 ;  /* 0x000000a8a9a97221 */ /* 0x000fe40000010000 */
[C---:B------:R-:W-:Y:S04]  /*84b0*/  HMMA.16816.F32.BF16 R28, R100.reuse, R120, R28 ;  /* 0x00000078641c723c */ /* 0x040fe8000004181c */
[----:B------:R-:W-:Y:S04]  /*84c0*/  FADD.FTZ R216, R216, R215 ;  /* 0x000000d7d8d87221 */ /* 0x000fe80000010000 */
        /* <DEDUP_REMOVED lines=19> */
[----:B------:R-:W3:Y:S07]  /*8600*/  LDSM.16.MT88.4 R112, [R189+0x1100] ;  /* 0x00110000bd70783b */ /* 0x000eee0000004200 */
[C---:B------:R-:W-:Y:S08]  /*8610*/  HMMA.16816.F32.BF16 R84, R100.reuse, R116, R84 ;  /* 0x000000746454723c */ /* 0x040ff00000041854 */
[C---:B------:R-:W-:Y:S01]  /*8620*/  HMMA.16816.F32.BF16 R88, R100.reuse, R118, R88 ;  /* 0x000000766458723c */ /* 0x040fe20000041858 */
[----:B------:R-:W5:Y:S07]  /*8630*/  LDSM.16.MT88.4 R116, [R195+0x3100] ;  /* 0x00310000c374783b */ /* 0x000f6e0000004200 */
[C---:B-1----:R-:W-:Y:S08]  /*8640*/  HMMA.16816.F32.BF16 R92, R100.reuse, R108, R92 ;  /* 0x0000006c645c723c */ /* 0x042ff0000004185c */
[----:B------:R-:W-:Y:S01]  /*8650*/  HMMA.16816.F32.BF16 R96, R100, R110, R96 ;  /* 0x0000006e6460723c */ /* 0x000fe20000041860 */
[----:B------:R-:W-:Y:S06]  /*8660*/  LDSM.16.MT88.4 R108, [R195+0x5100] ;  /* 0x00510000c36c783b */ /* 0x000fec0000004200 */
[----:B------:R-:W-:Y:S01]  /*8670*/  F2FP.BF16.PACK_AB R100, R219, R218 ;  /* 0x000000dadb64723e */ /* 0x000fe200000010ff */
[----:B------:R-:W-:Y:S01]  /*8680*/  FADD.FTZ R218, R218, R169 ;  /* 0x000000a9dada7221 */ /* 0x000fe20000010000 */
[----:B------:R-:W-:Y:S03]  /*8690*/  F2FP.BF16.PACK_AB R102, R221, R220 ;  /* 0x000000dcdd66723e */ /* 0x000fe600000010ff */
[----:B----4-:R-:W-:Y:S01]  /*86a0*/  F2FP.BF16.PACK_AB R101, R222, R217 ;  /* 0x000000d9de65723e */ /* 0x010fe200000010ff */
[----:B------:R-:W-:Y:S01]  /*86b0*/  FADD.FTZ R217, R217, R216 ;  /* 0x000000d8d9d97221 */ /* 0x000fe20000010000 */
[----:B------:R-:W-:Y:S01]  /*86c0*/  F2FP.BF16.PACK_AB R103, R224, R223 ;  /* 0x000000dfe067723e */ /* 0x000fe200000010ff */
[----:B------:R-:W-:Y:S02]  /*86d0*/  FADD.FTZ R219, R219, R218 ;  /* 0x000000dadbdb7221 */ /* 0x000fe40000010000 */
[----:B------:R-:W-:Y:S02]  /*86e0*/  FADD.FTZ R222, R222, R217 ;  /* 0x000000d9dede7221 */ /* 0x000fe40000010000 */
[----:B------:R-:W-:Y:S02]  /*86f0*/  FADD.FTZ R220, R220, R219 ;  /* 0x000000dbdcdc7221 */ /* 0x000fe40000010000 */
[C---:B--2---:R-:W-:Y:S03]  /*8700*/  HMMA.16816.F32.BF16 R4, R100.reuse, R104, R4 ;  /* 0x000000686404723c */ /* 0x044fe60000041804 */
[----:B------:R-:W-:Y:S02]  /*8710*/  FADD.FTZ R223, R223, R222 ;  /* 0x000000dedfdf7221 */ /* 0x000fe40000010000 */
[----:B------:R-:W-:Y:S02]  /*8720*/  FADD.FTZ R220, R221, R220 ;  /* 0x000000dcdddc7221 */ /* 0x000fe40000010000 */
[----:B------:R-:W-:Y:S01]  /*8730*/  FADD.FTZ R224, R224, R223 ;  /* 0x000000dfe0e07221 */ /* 0x000fe20000010000 */
[C---:B------:R-:W-:Y:S01]  /*8740*/  HMMA.16816.F32.BF16 R8, R100.reuse, R106, R8 ;  /* 0x0000006a6408723c */ /* 0x040fe20000041808 */
[----:B------:R-:W1:Y:S07]  /*8750*/  LDSM.16.MT88.4 R104, [R188+0x3100] ;  /* 0x00310000bc68783b */ /* 0x000e6e0000004200 */
[C---:B------:R-:W-:Y:S08]  /*8760*/  HMMA.16816.F32.BF16 R12, R100.reuse, R120, R12 ;  /* 0x00000078640c723c */ /* 0x040ff0000004180c */
[C---:B------:R-:W-:Y:S08]  /*8770*/  HMMA.16816.F32.BF16 R16, R100.reuse, R122, R16 ;  /* 0x0000007a6410723c */ /* 0x040ff00000041810 */
[C---:B---3--:R-:W-:Y:S08]  /*8780*/  HMMA.16816.F32.BF16 R20, R100.reuse, R112, R20 ;  /* 0x000000706414723c */ /* 0x048ff00000041814 */
[C---:B------:R-:W-:Y:S01]  /*8790*/  HMMA.16816.F32.BF16 R24, R100.reuse, R114, R24 ;  /* 0x000000726418723c */ /* 0x040fe20000041818 */
[----:B------:R-:W2:Y:S07]  /*87a0*/  LDSM.16.MT88.4 R112, [R190+0x5100] ;  /* 0x00510000be70783b */ /* 0x000eae0000004200 */
[C---:B------:R-:W-:Y:S08]  /*87b0*/  HMMA.16816.F32.BF16 R28, R100.reuse, R124, R28 ;  /* 0x0000007c641c723c */ /* 0x040ff0000004181c */
[C---:B------:R-:W-:Y:S01]  /*87c0*/  HMMA.16816.F32.BF16 R32, R100.reuse, R126, R32 ;  /* 0x0000007e6420723c */ /* 0x040fe20000041820 */
[----:B------:R-:W-:Y:S07]  /*87d0*/  LDSM.16.MT88.4 R124, [R188+0x1900] ;  /* 0x00190000bc7c783b */ /* 0x000fee0000004200 */
[C---:B-----5:R-:W-:Y:S08]  /*87e0*/  HMMA.16816.F32.BF16 R36, R100.reuse, R116, R36 ;  /* 0x000000746424723c */ /* 0x060ff00000041824 */
[C---:B------:R-:W-:Y:S01]  /*87f0*/  HMMA.16816.F32.BF16 R40, R100.reuse, R118, R40 ;  /* 0x000000766428723c */ /* 0x040fe20000041828 */
[----:B------:R-:W3:Y:S07]  /*8800*/  LDSM.16.MT88.4 R116, [R189+0x5100] ;  /* 0x00510000bd74783b */ /* 0x000eee0000004200 */
[C---:B------:R-:W-:Y:S08]  /*8810*/  HMMA.16816.F32.BF16 R44, R100.reuse, R128, R44 ;  /* 0x00000080642c723c */ /* 0x040ff0000004182c */
[C---:B------:R-:W-:Y:S08]  /*8820*/  HMMA.16816.F32.BF16 R48, R100.reuse, R130, R48 ;  /* 0x000000826430723c */ /* 0x040ff00000041830 */
[C---:B------:R-:W-:Y:S07]  /*8830*/  HMMA.16816.F32.BF16 R52, R100.reuse, R136, R52 ;  /* 0x000000886434723c */ /* 0x040fee0000041834 */
[----:B------:R-:W-:Y:S01]  /*8840*/  F2FP.BF16.PACK_AB R136, R226, R225 ;  /* 0x000000e1e288723e */ /* 0x000fe200000010ff */
[C---:B------:R-:W-:Y:S04]  /*8850*/  HMMA.16816.F32.BF16 R56, R100.reuse, R138, R56 ;  /* 0x0000008a6438723c */ /* 0x040fe80000041838 */
[----:B------:R-:W-:Y:S01]  /*8860*/  F2FP.BF16.PACK_AB R137, R230, R229 ;  /* 0x000000e5e689723e */ /* 0x000fe200000010ff */
[----:B------:R-:W-:Y:S02]  /*8870*/  FADD.FTZ R225, R225, R220 ;  /* 0x000000dce1e17221 */ /* 0x000fe40000010000 */
[----:B------:R-:W-:Y:S01]  /*8880*/  F2FP.BF16.PACK_AB R138, R228, R227 ;  /* 0x000000e3e48a723e */ /* 0x000fe200000010ff */
[C---:B-1----:R-:W-:Y:S04]  /*8890*/  HMMA.16816.F32.BF16 R60, R100.reuse, R104, R60 ;  /* 0x00000068643c723c */ /* 0x042fe8000004183c */
[----:B------:R-:W-:Y:S01]  /*88a0*/  F2FP.BF16.PACK_AB R139, R232, R231 ;  /* 0x000000e7e88b723e */ /* 0x000fe200000010ff */
[----:B------:R-:W-:Y:S02]  /*88b0*/  FADD.FTZ R229, R229, R224 ;  /* 0x000000e0e5e57221 */ /* 0x000fe40000010000 */
[----:B------:R-:W-:Y:S01]  /*88c0*/  FADD.FTZ R226, R226, R225 ;  /* 0x000000e1e2e27221 */ /* 0x000fe20000010000 */
[C---:B------:R-:W-:Y:S01]  /*88d0*/  HMMA.16816.F32.BF16 R64, R100.reuse, R106, R64 ;  /* 0x0000006a6440723c */ /* 0x040fe20000041840 */
[----:B------:R-:W1:Y:S03]  /*88e0*/  LDSM.16.MT88.4 R104, [R188+0x5100] ;  /* 0x00510000bc68783b */ /* 0x000e660000004200 */
[----:B------:R-:W-:Y:S02]  /*88f0*/  FADD.FTZ R230, R230, R229 ;  /* 0x000000e5e6e67221 */ /* 0x000fe40000010000 */
[----:B------:R-:W-:Y:S02]  /*8900*/  FADD.FTZ R227, R227, R226 ;  /* 0x000000e2e3e37221 */ /* 0x000fe40000010000 */
[C---:B------:R-:W-:Y:S04]  /*8910*/  HMMA.16816.F32.BF16 R68, R100.reuse, R108, R68 ;  /* 0x0000006c6444723c */ /* 0x040fe80000041844 */
[----:B------:R-:W-:Y:S02]  /*8920*/  FADD.FTZ R207, R231, R230 ;  /* 0x000000e6e7cf7221 */ /* 0x000fe40000010000 */
[----:B------:R-:W-:Y:S02]  /*8930*/  FADD.FTZ R206, R228, R227 ;  /* 0x000000e3e4ce7221 */ /* 0x000fe40000010000 */
[C---:B------:R-:W-:Y:S01]  /*8940*/  HMMA.16816.F32.BF16 R72, R100.reuse, R110, R72 ;  /* 0x0000006e6448723c */ /* 0x040fe20000041848 */
[----:B------:R-:W4:Y:S03]  /*8950*/  LDSM.16.MT88.4 R108, [R195+0x1900] ;  /* 0x00190000c36c783b */ /* 0x000f260000004200 */
[----:B------:R-:W-:Y:S04]  /*8960*/  FADD.FTZ R207, R232, R207 ;  /* 0x000000cfe8cf7221 */ /* 0x000fe80000010000 */
[C---:B--2---:R-:W-:Y:S08]  /*8970*/  HMMA.16816.F32.BF16 R76, R100.reuse, R112, R76 ;  /* 0x00000070644c723c */ /* 0x044ff0000004184c */
[C---:B------:R-:W-:Y:S01]  /*8980*/  HMMA.16816.F32.BF16 R80, R100.reuse, R114, R80 ;  /* 0x000000726450723c */ /* 0x040fe20000041850 */
[----:B------:R-:W2:Y:S07]  /*8990*/  LDSM.16.MT88.4 R112, [R190+0x1900] ;  /* 0x00190000be70783b */ /* 0x000eae0000004200 */
[C---:B---3--:R-:W-:Y:S08]  /*89a0*/  HMMA.16816.F32.BF16 R84, R100.reuse, R116, R84 ;  /* 0x000000746454723c */ /* 0x048ff00000041854 */
[C---:B------:R-:W-:Y:S01]  /*89b0*/  HMMA.16816.F32.BF16 R88, R100.reuse, R118, R88 ;  /* 0x000000766458723c */ /* 0x040fe20000041858 */
[----:B------:R-:W3:Y:S07]  /*89c0*/  LDSM.16.MT88.4 R116, [R189+0x1900] ;  /* 0x00190000bd74783b */ /* 0x000eee0000004200 */
[C---:B-1----:R-:W-:Y:S08]  /*89d0*/  HMMA.16816.F32.BF16 R92, R100.reuse, R104, R92 ;  /* 0x00000068645c723c */ /* 0x042ff0000004185c */
[----:B------:R-:W-:Y:S08]  /*89e0*/  HMMA.16816.F32.BF16 R96, R100, R106, R96 ;  /* 0x0000006a6460723c */ /* 0x000ff00000041860 */
[C---:B----4-:R-:W-:Y:S01]  /*89f0*/  HMMA.16816.F32.BF16 R128, R136.reuse, R108, R4 ;  /* 0x0000006c8880723c */ /* 0x050fe20000041804 */
[----:B------:R-:W1:Y:S07]  /*8a00*/  LDSM.16.MT88.4 R4, [R190+0x5900] ;  /* 0x00590000be04783b */ /* 0x000e6e0000004200 */
[C---:B------:R-:W-:Y:S01]  /*8a10*/  HMMA.16816.F32.BF16 R100, R136.reuse, R110, R8 ;  /* 0x0000006e8864723c */ /* 0x040fe20000041808 */
[----:B------:R-:W4:Y:S07]  /*8a20*/  LDSM.16.MT88.4 R8, [R189+0x5900] ;  /* 0x00590000bd08783b */ /* 0x000f2e0000004200 */
[C---:B--2---:R-:W-:Y:S01]  /*8a30*/  HMMA.16816.F32.BF16 R104, R136.reuse, R112, R12 ;  /* 0x000000708868723c */ /* 0x044fe2000004180c */
[----:B------:R-:W2:Y:S07]  /*8a40*/  LDSM.16.MT88.4 R12, [R188+0x5900] ;  /* 0x00590000bc0c783b */ /* 0x000eae0000004200 */
[C---:B------:R-:W-:Y:S08]  /*8a50*/  HMMA.16816.F32.BF16 R108, R136.reuse, R114, R16 ;  /* 0x00000072886c723c */ /* 0x040ff00000041810 */
[C---:B---3--:R-:W-:Y:S08]  /*8a60*/  HMMA.16816.F32.BF16 R112, R136.reuse, R116, R20 ;  /* 0x000000748870723c */ /* 0x048ff00000041814 */
[C---:B------:R-:W-:Y:S08]  /*8a70*/  HMMA.16816.F32.BF16 R116, R136.reuse, R118, R24 ;  /* 0x000000768874723c */ /* 0x040ff00000041818 */
        /* <DEDUP_REMOVED lines=12> */
[C---:B-1----:R-:W-:Y:S08]  /*8b40*/  HMMA.16816.F32.BF16 R76, R136.reuse, R4, R76 ;  /* 0x00000004884c723c */ /* 0x042ff0000004184c */
[C---:B------:R-:W-:Y:S08]  /*8b50*/  HMMA.16816.F32.BF16 R80, R136.reuse, R6, R80 ;  /* 0x000000068850723c */ /* 0x040ff00000041850 */
[C---:B----4-:R-:W-:Y:S07]  /*8b60*/  HMMA.16816.F32.BF16 R84, R136.reuse, R8, R84 ;  /* 0x000000088854723c */ /* 0x050fee0000041854 */
[----:B------:R-:W-:Y:S01]  /*8b70*/  MOV R8, R132 ;  /* 0x0000008400087202 */ /* 0x000fe20000000f00 */
[C---:B------:R-:W-:Y:S08]  /*8b80*/  HMMA.16816.F32.BF16 R88, R136.reuse, R10, R88 ;  /* 0x0000000a8858723c */ /* 0x040ff00000041858 */
[C---:B--2---:R-:W-:Y:S08]  /*8b90*/  HMMA.16816.F32.BF16 R92, R136.reuse, R12, R92 ;  /* 0x0000000c885c723c */ /* 0x044ff0000004185c */
[----:B------:R-:W-:Y:S01]  /*8ba0*/  HMMA.16816.F32.BF16 R96, R136, R14, R96 ;  /* 0x0000000e8860723c */ /* 0x000fe20000041860 */
[----:B------:R-:W-:-:S07]  /*8bb0*/  @P0 BRA `(.L_x_418) ;  /* 0xffffc89000000947 */ /* 0x000fce000383ffff */
.L_x_407:
[----:B------:R-:W1:Y:S01]  /*8bc0*/  S2UR UR26, SR_CTAID.X ;  /* 0x00000000001a79c3 */ /* 0x000e620000002500 */
[----:B------:R-:W-:Y:S01]  /*8bd0*/  UMOV UR25, 0x1 ;  /* 0x0000000100197882 */ /* 0x000fe20000000000 */
[----:B------:R-:W-:Y:S01]  /*8be0*/  PLOP3.LUT P0, PT, PT, PT, UP0, 0x40, 0x0 ;  /* 0x000000000000781c */ /* 0x000fe20003f0e808 */
[----:B------:R-:W-:-:S02]  /*8bf0*/  ULDC UR21, c[0x0][0x168] ;  /* 0x00005a0000157ab9 */ /* 0x000fc40000000800 */
[----:B------:R-:W-:Y:S02]  /*8c00*/  ULDC.64 UR4, c[0x0][0x2c8] ;  /* 0x0000b20000047ab9 */ /* 0x000fe40000000a00 */
[----:B------:R-:W-:Y:S02]  /*8c10*/  UIADD3 UR21, UR25, -UR21, URZ ;  /* 0x8000001519157290 */ /* 0x000fe4000fffe03f */
[----:B------:R-:W-:Y:S02]  /*8c20*/  ULDC UR24, c[0x0][0x2ac] ;  /* 0x0000ab0000187ab9 */ /* 0x000fe40000000800 */
[----:B-1----:R-:W-:-:S04]  /*8c30*/  ULEA UR26, UR26, 0x7f, 0x7 ;  /* 0x0000007f1a1a7891 */ /* 0x002fc8000f8e383f */
[----:B------:R-:W-:-:S03]  /*8c40*/  UIMAD.WIDE.U32 UR28, UR26, UR4, URZ ;  /* 0x000000041a1c72a5 */ /* 0x000fc6000f8e003f */
[----:B------:R-:W-:Y:S02]  /*8c50*/  ULDC UR4, c[0x0][0x1d0] ;  /* 0x0000740000047ab9 */ /* 0x000fe40000000800 */
[----:B------:R-:W-:Y:S02]  /*8c60*/  UIMAD UR4, UR24, UR4, UR21 ;  /* 0x00000004180472a4 */ /* 0x000fe4000f8e0215 */
[----:B------:R-:W-:Y:S02]  /*8c70*/  @UP1 USHF.R.U32.HI UR26, URZ, UR5, UR29 ;  /* 0x000000053f1a1299 */ /* 0x000fe4000801161d */
[----:B------:R-:W-:Y:S02]  /*8c80*/  ULDC UR21, c[0x0][0x324] ;  /* 0x0000c90000157ab9 */ /* 0x000fe40000000800 */
[----:B------:R-:W-:-:S04]  /*8c90*/  UIADD3 UR24, UR4, UR26, URZ ;  /* 0x0000001a04187290 */ /* 0x000fc8000fffe03f */
[----:B------:R-:W-:Y:S01]  /*8ca0*/  UIADD3 UR21, UR24, -UR21, URZ ;  /* 0x8000001518157290 */ /* 0x000fe2000fffe03f */
[----:B------:R-:W-:Y:S05]  /*8cb0*/  @P0 BRA `(.L_x_419) ;  /* 0x0000016000000947 */ /* 0x000fea0003800000 */
[----:B------:R-:W-:-:S06]  /*8cc0*/  UISETP.GT.AND UP2, UPT, UR24, -0x1, UPT ;  /* 0xffffffff1800788c */ /* 0x000fcc000bf44270 */
[----:B------:R-:W-:-:S13]  /*8cd0*/  PLOP3.LUT P0, PT, PT, PT, UP2, 0x80, 0x0 ;  /* 0x000000000000781c */ /* 0x000fda0003f0f028 */
[----:B------:R-:W-:Y:S05]  /*8ce0*/  @P0 BRA `(.L_x_420) ;  /* 0x0000009000000947 */ /* 0x000fea0003800000 */
[----:B------:R-:W-:Y:S02]  /*8cf0*/  ULDC UR4, c[0x0][0x32c] ;  /* 0x0000cb0000047ab9 */ /* 0x000fe40000000800 */
[----:B------:R-:W-:Y:S02]  /*8d00*/  UISETP.NE.AND UP2, UPT, UR25, UR4, UPT ;  /* 0x000000041900728c */ /* 0x000fe4000bf45270 */
[----:B------:R-:W-:Y:S02]  /*8d10*/  ULOP3.LUT UR24, URZ, UR24, URZ, 0x33, !UPT ;  /* 0x000000183f187292 */ /* 0x000fe4000f8e333f */
[----:B------:R-:W-:Y:S02]  /*8d20*/  ULDC.64 UR4, c[0x0][0x330] ;  /* 0x0000cc0000047ab9 */ /* 0x000fe40000000a00 */
[----:B------:R-:W-:-:S07]  /*8d30*/  UIMAD.WIDE.U32 UR26, UR24, UR4, URZ ;  /* 0x00000004181a72a5 */ /* 0x000fce000f8e003f */
[----:B------:R-:W-:Y:S02]  /*8d40*/  @UP2 UMOV UR25, UR27 ;  /* 0x0000001b00192c82 */ /* 0x000fe40008000000 */
[----:B------:R-:W-:-:S04]  /*8d50*/  @UP2 USHF.R.U32.HI UR24, URZ, UR5, UR25 ;  /* 0x000000053f182299 */ /* 0x000fc80008011619 */
[----:B------:R-:W-:Y:S01]  /*8d60*/  ULOP3.LUT UR24, URZ, UR24, URZ, 0x33, !UPT ;  /* 0x000000183f187292 */ /* 0x000fe2000f8e333f */
[----:B------:R-:W-:Y:S05]  /*8d70*/  BRA `(.L_x_421) ;  /* 0x0000006000007947 */ /* 0x000fea0003800000 */
.L_x_420:
[----:B------:R-:W-:Y:S02]  /*8d80*/  ULDC UR4, c[0x0][0x32c] ;  /* 0x0000cb0000047ab9 */ /* 0x000fe40000000800 */
[----:B------:R-:W-:-:S03]  /*8d90*/  UISETP.NE.AND UP2, UPT, UR25, UR4, UPT ;  /* 0x000000041900728c */ /* 0x000fc6000bf45270 */
[----:B------:R-:W-:Y:S02]  /*8da0*/  ULDC.64 UR4, c[0x0][0x330] ;  /* 0x0000cc0000047ab9 */ /* 0x000fe40000000a00 */
[----:B------:R-:W-:-:S07]  /*8db0*/  UIMAD.WIDE.U32 UR26, UR24, UR4, URZ ;  /* 0x00000004181a72a5 */ /* 0x000fce000f8e003f */
[----:B------:R-:W-:Y:S02]  /*8dc0*/  @UP2 UMOV UR25, UR27 ;  /* 0x0000001b00192c82 */ /* 0x000fe40008000000 */
[----:B------:R-:W-:Y:S02]  /*8dd0*/  @UP2 USHF.R.U32.HI UR24, URZ, UR5, UR25 ;  /* 0x000000053f182299 */ /* 0x000fe40008011619 */
.L_x_421:
[----:B------:R-:W-:Y:S02]  /*8de0*/  ULDC UR4, c[0x0][0x32c] ;  /* 0x0000cb0000047ab9 */ /* 0x000fe40000000800 */
[----:B------:R-:W-:-:S04]  /*8df0*/  UIMAD UR4, UR24, UR4, URZ ;  /* 0x00000004180472a4 */ /* 0x000fc8000f8e023f */
[----:B------:R-:W-:-:S04]  /*8e00*/  UISETP.LT.AND UP2, UPT, UR21, UR4, UPT ;  /* 0x000000041500728c */ /* 0x000fc8000bf41270 */
[----:B------:R-:W-:-:S04]  /*8e10*/  USEL UR21, UR21, UR4, !UP2 ;  /* 0x0000000415157287 */ /* 0x000fc8000d000000 */
.L_x_419:
[----:B------:R-:W-:-:S04]  /*8e20*/  UIADD3 UR21, UR21, 0x3f, URZ ;  /* 0x0000003f15157890 */ /* 0x000fc8000fffe03f */
        /* <DEDUP_REMOVED lines=8> */
[----:B------:R-:W-:Y:S01]  /*8eb0*/  SHF.R.S32.HI R5, RZ, 0x1f, R210 ;  /* 0x0000001fff057819 */ /* 0x000fe200000114d2 */
[----:B------:R-:W-:Y:S01]  /*8ec0*/  IMAD.MOV.U32 R133, RZ, RZ, R8 ;  /* 0x000000ffff857224 */ /* 0x000fe200078e0008 */
[C---:B------:R-:W-:Y:S01]  /*8ed0*/  SHF.L.U64.HI R216, R209.reuse, 0x1, R212 ;  /* 0x00000001d1d87819 */ /* 0x040fe200000102d4 */
[----:B------:R-:W-:Y:S01]  /*8ee0*/  IMAD.MOV.U32 R3, RZ, RZ, R0 ;  /* 0x000000ffff037224 */ /* 0x000fe200078e0000 */
[----:B------:R-:W-:Y:S01]  /*8ef0*/  SEL R214, RZ, 0x10, P4 ;  /* 0x00000010ffd67807 */ /* 0x000fe20002000000 */
[C---:B------:R-:W-:Y:S01]  /*8f00*/  IMAD.SHL.U32 R217, R210.reuse, 0x2, RZ ;  /* 0x00000002d2d97824 */ /* 0x040fe200078e00ff */
[----:B------:R-:W-:Y:S01]  /*8f10*/  SHF.L.U64.HI R218, R210, 0x1, R5 ;  /* 0x00000001d2da7819 */ /* 0x000fe20000010205 */
[----:B------:R-:W-:Y:S02]  /*8f20*/  IMAD.SHL.U32 R215, R209, 0x2, RZ ;  /* 0x00000002d1d77824 */ /* 0x000fe400078e00ff */
.L_x_425:
        /* <DEDUP_REMOVED lines=37> */
[----:B------:R3:W2:Y:S01]  /*9180*/  SHFL.IDX PT, R7, R12, RZ, 0x181f ;  /* 0x00181fff0c077589 */ /* 0x0006a200000e0000 */
        /* <DEDUP_REMOVED lines=20> */
.L_x_423:
[C---:B--23--:R-:W-:Y:S01]  /*92d0*/  HMMA.16816.F32.BF16 R4, R136.reuse, R140, RZ ;  /* 0x0000008c8804723c */ /* 0x04cfe200000418ff */
[----:B------:R-:W-:Y:S01]  /*92e0*/  LDSM.16.M88.4 R164, [R192+0x6100] ;  /* 0x00610000c0a4783b */ /* 0x000fe20000000200 */
[----:B------:R-:W-:Y:S05]  /*92f0*/  UISETP.GT.AND UP2, UPT, UR20, UR9, UPT ;  /* 0x000000091400728c */ /* 0x000fea000bf44270 */
[----:B------:R-:W0:Y:S01]  /*9300*/  LDGDEPBAR ;  /* 0x00000000000079af */ /* 0x000e220000000000 */
[C---:B------:R-:W-:Y:S01]  /*9310*/  HMMA.16816.F32.BF16 R8, R136.reuse, R142, RZ ;  /* 0x0000008e8808723c */ /* 0x040fe200000418ff */
[----:B------:R-:W-:Y:S04]  /*9320*/  PLOP3.LUT P0, PT, PT, PT, UP2, 0x40, 0x0 ;  /* 0x000000000000781c */ /* 0x000fe80003f0e828 */
[----:B------:R-:W2:Y:S03]  /*9330*/  LDSM.16.M88.4 R140, [R193+0xc100] ;  /* 0x00c10000c18c783b */ /* 0x000ea60000000200 */
[C---:B----4-:R-:W-:Y:S03]  /*9340*/  HMMA.16816.F32.BF16 R12, R136.reuse, R16, RZ ;  /* 0x00000010880c723c */ /* 0x050fe600000418ff */
[----:B------:R-:W3:Y:S05]  /*9350*/  LDSM.16.M88.4 R168, [R192+0x6900] ;  /* 0x00690000c0a8783b */ /* 0x000eea0000000200 */
[C---:B------:R-:W-:Y:S01]  /*9360*/  HMMA.16816.F32.BF16 R16, R136.reuse, R18, RZ ;  /* 0x000000128810723c */ /* 0x040fe200000418ff */
[----:B------:R-:W-:Y:S07]  /*9370*/  LDSM.16.M88.4 R172, [R192+0x7900] ;  /* 0x00790000c0ac783b */ /* 0x000fee0000000200 */
[C---:B-1----:R-:W-:Y:S08]  /*9380*/  HMMA.16816.F32.BF16 R20, R136.reuse, R24, RZ ;  /* 0x000000188814723c */ /* 0x042ff000000418ff */
[C---:B------:R-:W-:Y:S08]  /*9390*/  HMMA.16816.F32.BF16 R24, R136.reuse, R26, RZ ;  /* 0x0000001a8818723c */ /* 0x040ff000000418ff */
[C---:B------:R-:W-:Y:S08]  /*93a0*/  HMMA.16816.F32.BF16 R28, R136.reuse, R32, RZ ;  /* 0x00000020881c723c */ /* 0x040ff000000418ff */
[----:B------:R-:W-:Y:S01]  /*93b0*/  HMMA.16816.F32.BF16 R32, R136, R34, RZ ;  /* 0x000000228820723c */ /* 0x000fe200000418ff */
[----:B------:R-:W1:Y:S07]  /*93c0*/  LDSM.16.M88.4 R136, [R192+0x7100] ;  /* 0x00710000c088783b */ /* 0x000e6e0000000200 */
[C---:B------:R-:W-:Y:S08]  /*93d0*/  HMMA.16816.F32.BF16 R4, R144.reuse, R148, R4 ;  /* 0x000000949004723c */ /* 0x040ff00000041804 */
[C---:B------:R-:W-:Y:S01]  /*93e0*/  HMMA.16816.F32.BF16 R8, R144.reuse, R150, R8 ;  /* 0x000000969008723c */ /* 0x040fe20000041808 */
[----:B------:R-:W-:Y:S07]  /*93f0*/  LDSM.16.M88.4 R148, [R191+0xc100] ;  /* 0x00c10000bf94783b */ /* 0x000fee0000000200 */
[C---:B------:R-:W-:Y:S08]  /*9400*/  HMMA.16816.F32.BF16 R12, R144.reuse, R152, R12 ;  /* 0x00000098900c723c */ /* 0x040ff0000004180c */
[C---:B------:R-:W-:Y:S01]  /*9410*/  HMMA.16816.F32.BF16 R16, R144.reuse, R154, R16 ;  /* 0x0000009a9010723c */ /* 0x040fe20000041810 */
[----:B------:R-:W4:Y:S07]  /*9420*/  LDSM.16.M88.4 R152, [R184] ;  /* 0x00000000b898783b */ /* 0x000f2e0000000200 */
[C---:B------:R-:W-:Y:S08]  /*9430*/  HMMA.16816.F32.BF16 R20, R144.reuse, R156, R20 ;  /* 0x0000009c9014723c */ /* 0x040ff00000041814 */
[C---:B------:R-:W-:Y:S01]  /*9440*/  HMMA.16816.F32.BF16 R24, R144.reuse, R158, R24 ;  /* 0x0000009e9018723c */ /* 0x040fe20000041818 */
[----:B------:R-:W5:Y:S07]  /*9450*/  LDSM.16.M88.4 R156, [R184+0x800] ;  /* 0x00080000b89c783b */ /* 0x000f6e0000000200 */
[C---:B------:R-:W-:Y:S08]  /*9460*/  HMMA.16816.F32.BF16 R28, R144.reuse, R160, R28 ;  /* 0x000000a0901c723c */ /* 0x040ff0000004181c */
[----:B------:R-:W-:Y:S01]  /*9470*/  HMMA.16816.F32.BF16 R32, R144, R162, R32 ;  /* 0x000000a29020723c */ /* 0x000fe20000041820 */
[----:B------:R-:W4:Y:S06]  /*9480*/  LDSM.16.M88.4 R144, [R184+0x1000] ;  /* 0x00100000b890783b */ /* 0x000f2c0000000200 */
[----:B------:R-:W4:Y:S01]  /*9490*/  LDSM.16.M88.4 R160, [R184+0x1800] ;  /* 0x00180000b8a0783b */ /* 0x000f220000000200 */
[C---:B--2---:R-:W-:Y:S08]  /*94a0*/  HMMA.16816.F32.BF16 R4, R140.reuse, R164, R4 ;  /* 0x000000a48c04723c */ /* 0x044ff00000041804 */
[C---:B------:R-:W-:Y:S01]  /*94b0*/  HMMA.16816.F32.BF16 R8, R140.reuse, R166, R8 ;  /* 0x000000a68c08723c */ /* 0x040fe20000041808 */
[----:B------:R-:W-:Y:S07]  /*94c0*/  LDSM.16.M88.4 R164, [R197+0x8100] ;  /* 0x00810000c5a4783b */ /* 0x000fee0000000200 */
[C---:B---3--:R-:W-:Y:S08]  /*94d0*/  HMMA.16816.F32.BF16 R12, R140.reuse, R168, R12 ;  /* 0x000000a88c0c723c */ /* 0x048ff0000004180c */
[C---:B------:R-:W-:Y:S01]  /*94e0*/  HMMA.16816.F32.BF16 R16, R140.reuse, R170, R16 ;  /* 0x000000aa8c10723c */ /* 0x040fe20000041810 */
[----:B------:R-:W-:Y:S07]  /*94f0*/  LDSM.16.M88.4 R168, [R197+0x8900] ;  /* 0x00890000c5a8783b */ /* 0x000fee0000000200 */
[C---:B-1----:R-:W-:Y:S08]  /*9500*/  HMMA.16816.F32.BF16 R20, R140.reuse, R136, R20 ;  /* 0x000000888c14723c */ /* 0x042ff00000041814 */
[C---:B------:R-:W-:Y:S01]  /*9510*/  HMMA.16816.F32.BF16 R24, R140.reuse, R138, R24 ;  /* 0x0000008a8c18723c */ /* 0x040fe20000041818 */
[----:B------:R-:W1:Y:S07]  /*9520*/  LDSM.16.M88.4 R136, [R198+0x10100] ;  /* 0x01010000c688783b */ /* 0x000e6e0000000200 */
[C---:B------:R-:W-:Y:S08]  /*9530*/  HMMA.16816.F32.BF16 R28, R140.reuse, R172, R28 ;  /* 0x000000ac8c1c723c */ /* 0x040ff0000004181c */
[----:B------:R-:W-:Y:S01]  /*9540*/  HMMA.16816.F32.BF16 R32, R140, R174, R32 ;  /* 0x000000ae8c20723c */ /* 0x000fe20000041820 */
[----:B------:R-:W2:Y:S06]  /*9550*/  LDSM.16.M88.4 R140, [R197+0x9100] ;  /* 0x00910000c58c783b */ /* 0x000eac0000000200 */
[----:B------:R-:W3:Y:S01]  /*9560*/  LDSM.16.M88.4 R172, [R197+0x9900] ;  /* 0x00990000c5ac783b */ /* 0x000ee20000000200 */
[C---:B----4-:R-:W-:Y:S08]  /*9570*/  HMMA.16816.F32.BF16 R4, R148.reuse, R152, R4 ;  /* 0x000000989404723c */ /* 0x050ff00000041804 */
[C---:B------:R-:W-:Y:S01]  /*9580*/  HMMA.16816.F32.BF16 R8, R148.reuse, R154, R8 ;  /* 0x0000009a9408723c */ /* 0x040fe20000041808 */
[----:B------:R-:W-:Y:S07]  /*9590*/  LDSM.16.M88.4 R152, [R183] ;  /* 0x00000000b798783b */ /* 0x000fee0000000200 */
[C---:B-----5:R-:W-:Y:S08]  /*95a0*/  HMMA.16816.F32.BF16 R12, R148.reuse, R156, R12 ;  /* 0x0000009c940c723c */ /* 0x060ff0000004180c */
        /* <DEDUP_REMOVED lines=108> */
[----:B------:R-:W-:Y:S02]  /*9c70*/  IMAD.MOV.U32 R200, RZ, RZ, RZ ;  /* 0x000000ffffc87224 */ /* 0x000fe400078e00ff */
[----:B------:R-:W-:Y:S03]  /*9c80*/  LOP3.LUT R140, R140, 0xf, RZ, 0xc0, !PT ;  /* 0x0000000f8c8c7812 */ /* 0x000fe600078ec0ff */
        /* <DEDUP_REMOVED lines=10> */
[----:B------:R-:W-:Y:S02]  /*9d30*/  @!P1 LEA.HI.X R135, R137, c[0x0][0x2a4], R2, 0x2, P0 ;  /* 0x0000a90089879a11 */ /* 0x000fe400000f1402 */
[----:B------:R-:W-:Y:S01]  /*9d40*/  SHF.L.U64.HI R2, R208, 0x1, R211 ;  /* 0x00000001d0027819 */ /* 0x000fe200000102d3 */
        /* <DEDUP_REMOVED lines=9> */
[----:B------:R-:W-:Y:S03]  /*9de0*/  IADD3 R135, P0, R138, UR14, RZ ;  /* 0x0000000e8a877c10 */ /* 0x000fe6000ff1e0ff */
[----:B------:R-:W-:Y:S05]  /*9df0*/  IMAD R0, R200, c[0x0][0x1f4], R0 ;  /* 0x00007d00c8007a24 */ /* 0x000fea00078e0200 */
[----:B------:R-:W-:Y:S02]  /*9e00*/  IADD3.X R0, R139, UR7, R0, P0, !PT ;  /* 0x000000078b007c10 */ /* 0x000fe400087fe400 */
[----:B------:R-:W-:Y:S02]  /*9e10*/  LEA R142, P0, R135, c[0x0][0x1c8], 0x1 ;  /* 0x00007200878e7a11 */ /* 0x000fe400078008ff */
[----:B------:R-:W-:Y:S02]  /*9e20*/  IADD3 R139, -R213, 0x10, RZ ;  /* 0x00000010d58b7810 */ /* 0x000fe40007ffe1ff */
[----:B------:R-:W-:Y:S01]  /*9e30*/  LEA.HI.X R136, R135, c[0x0][0x1cc], R0, 0x1, P0 ;  /* 0x0000730087887a11 */ /* 0x000fe200000f0c00 */
[----:B------:R-:W1:Y:S01]  /*9e40*/  SHFL.IDX PT, R132, R142, 0x1, 0x181f ;  /* 0x00381f008e847f89 */ /* 0x000e6200000e0000 */
[----:B------:R-:W-:Y:S01]  /*9e50*/  IMAD.SHL.U32 R0, R208, 0x2, RZ ;  /* 0x00000002d0007824 */ /* 0x000fe200078e00ff */
[----:B------:R-:W-:Y:S02]  /*9e60*/  LOP3.LUT R139, R139, 0xf, RZ, 0xc0, !PT ;  /* 0x0000000f8b8b7812 */ /* 0x000fe400078ec0ff */
        /* <DEDUP_REMOVED lines=23> */
.L_x_424:
        /* <DEDUP_REMOVED lines=37> */
[----:B------:R-:W-:Y:S02]  /*a230*/  PLOP3.LUT P0, PT, PT, PT, UP2, 0x80, 0x0 ;  /* 0x000000000000781c */ /* 0x000fe40003f0f028 */
        /* <DEDUP_REMOVED lines=21> */
[----:B------:R-:W-:Y:S02]  /*a390*/  FMUL.FTZ R133, R2, c[0x0][0x2d0] ;  /* 0x0000b40002857a20 */ /* 0x000fe40000410000 */
[--C-:B------:R-:W-:Y:S01]  /*a3a0*/  FFMA.FTZ R5, R5, c[0x0][0x2d0], -R163.reuse ;  /* 0x0000b40005057a23 */ /* 0x100fe200000108a3 */
[----:B------:R-:W-:Y:S01]  /*a3b0*/  MUFU.EX2 R7, R7 ;  /* 0x0000000700077308 */ /* 0x000fe20000000800 */
[--C-:B------:R-:W-:Y:S02]  /*a3c0*/  FFMA.FTZ R134, R8, c[0x0][0x2d0], -R163.reuse ;  /* 0x0000b40008867a23 */ /* 0x100fe400000108a3 */
[----:B------:R-:W-:Y:S02]  /*a3d0*/  FFMA.FTZ R135, R9, c[0x0][0x2d0], -R163 ;  /* 0x0000b40009877a23 */ /* 0x000fe400000108a3 */
[----:B------:R-:W-:Y:S02]  /*a3e0*/  FFMA.FTZ R162, R11, c[0x0][0x2d0], -R161 ;  /* 0x0000b4000ba27a23 */ /* 0x000fe400000108a1 */
[--C-:B------:R-:W-:Y:S02]  /*a3f0*/  FFMA.FTZ R164, R12, c[0x0][0x2d0], -R163.reuse ;  /* 0x0000b4000ca47a23 */ /* 0x100fe400000108a3 */
[----:B------:R-:W-:Y:S01]  /*a400*/  FFMA.FTZ R165, R13, c[0x0][0x2d0], -R163 ;  /* 0x0000b4000da57a23 */ /* 0x000fe200000108a3 */
[----:B------:R2:W3:Y:S01]  /*a410*/  MUFU.EX2 R2, R133 ;  /* 0x0000008500027308 */ /* 0x0004e20000000800 */
[--C-:B------:R-:W-:Y:S02]  /*a420*/  FFMA.FTZ R166, R14, c[0x0][0x2d0], -R161.reuse ;  /* 0x0000b4000ea67a23 */ /* 0x100fe400000108a1 */
[----:B------:R-:W-:Y:S02]  /*a430*/  FFMA.FTZ R167, R15, c[0x0][0x2d0], -R161 ;  /* 0x0000b4000fa77a23 */ /* 0x000fe400000108a1 */
[----:B------:R-:W-:Y:S01]  /*a440*/  LDSM.16.MT88.4 R12, [R188+0x4100] ;  /* 0x00410000bc0c783b */ /* 0x000fe20000004200 */
[--C-:B------:R-:W-:Y:S02]  /*a450*/  FFMA.FTZ R168, R16, c[0x0][0x2d0], -R163.reuse ;  /* 0x0000b40010a87a23 */ /* 0x100fe400000108a3 */
[----:B------:R-:W-:Y:S02]  /*a460*/  FFMA.FTZ R169, R17, c[0x0][0x2d0], -R163 ;  /* 0x0000b40011a97a23 */ /* 0x000fe400000108a3 */
[----:B------:R-:W-:Y:S01]  /*a470*/  MUFU.EX2 R160, R160 ;  /* 0x000000a000a07308 */ /* 0x000fe20000000800 */
[--C-:B------:R-:W-:Y:S02]  /*a480*/  FFMA.FTZ R170, R18, c[0x0][0x2d0], -R161.reuse ;  /* 0x0000b40012aa7a23 */ /* 0x100fe400000108a1 */
[----:B------:R-:W-:Y:S02]  /*a490*/  FFMA.FTZ R171, R19, c[0x0][0x2d0], -R161 ;  /* 0x0000b40013ab7a23 */ /* 0x000fe400000108a1 */
[----:B------:R-:W-:Y:S01]  /*a4a0*/  LDSM.16.MT88.4 R16, [R190+0x900] ;  /* 0x00090000be10783b */ /* 0x000fe20000004200 */
[--C-:B------:R-:W-:Y:S02]  /*a4b0*/  FFMA.FTZ R172, R28, c[0x0][0x2d0], -R163.reuse ;  /* 0x0000b4001cac7a23 */ /* 0x100fe400000108a3 */
[----:B------:R-:W-:Y:S02]  /*a4c0*/  FFMA.FTZ R173, R29, c[0x0][0x2d0], -R163 ;  /* 0x0000b4001dad7a23 */ /* 0x000fe400000108a3 */
[----:B------:R-:W-:Y:S01]  /*a4d0*/  MUFU.EX2 R5, R5 ;  /* 0x0000000500057308 */ /* 0x000fe20000000800 */
[--C-:B------:R-:W-:Y:S02]  /*a4e0*/  FFMA.FTZ R174, R30, c[0x0][0x2d0], -R161.reuse ;  /* 0x0000b4001eae7a23 */ /* 0x100fe400000108a1 */
[--C-:B------:R-:W-:Y:S02]  /*a4f0*/  FFMA.FTZ R175, R31, c[0x0][0x2d0], -R161.reuse ;  /* 0x0000b4001faf7a23 */ /* 0x100fe400000108a1 */
[----:B--2---:R-:W-:Y:S01]  /*a500*/  FFMA.FTZ R133, R10, c[0x0][0x2d0], -R161 ;  /* 0x0000b4000a857a23 */ /* 0x004fe200000108a1 */
[----:B------:R-:W-:Y:S01]  /*a510*/  LDSM.16.MT88.4 R28, [R189+0x1900] ;  /* 0x00190000bd1c783b */ /* 0x000fe20000004200 */
[C---:B---3--:R-:W-:Y:S02]  /*a520*/  FMUL.FTZ R10, R2.reuse, R130 ;  /* 0x00000082020a7220 */ /* 0x048fe40000410000 */
        /* <DEDUP_REMOVED lines=9> */
[C---:B------:R-:W-:Y:S02]  /*a5c0*/  FMUL.FTZ R114, R2.reuse, R114 ;  /* 0x0000007202727220 */ /* 0x040fe40000410000 */
[----:B------:R-:W-:Y:S02]  /*a5d0*/  FMUL.FTZ R115, R2, R115 ;  /* 0x0000007302737220 */ /* 0x000fe40000410000 */
[----:B------:R-:W-:Y:S02]  /*a5e0*/  FFMA.FTZ R219, R32, c[0x0][0x2d0], -R163 ;  /* 0x0000b40020db7a23 */ /* 0x000fe400000108a3 */
[----:B------:R-:W-:Y:S01]  /*a5f0*/  FFMA.FTZ R221, R34, c[0x0][0x2d0], -R161 ;  /* 0x0000b40022dd7a23 */ /* 0x000fe200000108a1 */
[----:B------:R-:W-:Y:S01]  /*a600*/  MUFU.EX2 R133, R133 ;  /* 0x0000008500857308 */ /* 0x000fe20000000800 */
[C---:B------:R-:W-:Y:S02]  /*a610*/  FMUL.FTZ R118, R2.reuse, R118 ;  /* 0x0000007602767220 */ /* 0x040fe40000410000 */
[C---:B------:R-:W-:Y:S02]  /*a620*/  FMUL.FTZ R119, R2.reuse, R119 ;  /* 0x0000007702777220 */ /* 0x040fe40000410000 */
[C---:B------:R-:W-:Y:S02]  /*a630*/  FMUL.FTZ R122, R2.reuse, R122 ;  /* 0x0000007a027a7220 */ /* 0x040fe40000410000 */
        /* <DEDUP_REMOVED lines=17> */
[----:B------:R-:W-:Y:S01]  /*a750*/  FMUL.FTZ R58, R2, R58 ;  /* 0x0000003a023a7220 */ /* 0x000fe20000410000 */
[----:B---3--:R-:W-:Y:S01]  /*a760*/  F2FP.BF16.PACK_AB R131, R162, R133 ;  /* 0x00000085a283723e */ /* 0x008fe200000010ff */
[C---:B------:R-:W-:Y:S02]  /*a770*/  FMUL.FTZ R59, R2.reuse, R59 ;  /* 0x0000003b023b7220 */ /* 0x040fe40000410000 */
[C---:B------:R-:W-:Y:S02]  /*a780*/  FMUL.FTZ R62, R2.reuse, R62 ;  /* 0x0000003e023e7220 */ /* 0x040fe40000410000 */
[C---:B------:R-:W-:Y:S01]  /*a790*/  FMUL.FTZ R63, R2.reuse, R63 ;  /* 0x0000003f023f7220 */ /* 0x040fe20000410000 */
[----:B------:R-:W3:Y:S01]  /*a7a0*/  MUFU.EX2 R165, R165 ;  /* 0x000000a500a57308 */ /* 0x000ee20000000800 */
[C---:B------:R-:W-:Y:S02]  /*a7b0*/  FMUL.FTZ R66, R2.reuse, R66 ;  /* 0x0000004202427220 */ /* 0x040fe40000410000 */
[C---:B------:R-:W-:Y:S02]  /*a7c0*/  FMUL.FTZ R67, R2.reuse, R67 ;  /* 0x0000004302437220 */ /* 0x040fe40000410000 */
[----:B--2---:R-:W-:Y:S01]  /*a7d0*/  FMUL.FTZ R8, R3, R128 ;  /* 0x0000008003087220 */ /* 0x004fe20000410000 */
[----:B------:R-:W-:Y:S01]  /*a7e0*/  F2FP.BF16.PACK_AB R128, R5, R160 ;  /* 0x000000a00580723e */ /* 0x000fe200000010ff */
[----:B------:R-:W-:Y:S01]  /*a7f0*/  FMUL.FTZ R9, R3, R129 ;  /* 0x0000008103097220 */ /* 0x000fe20000410000 */
[----:B------:R-:W-:Y:S01]  /*a800*/  F2FP.BF16.PACK_AB R129, R7, R6 ;  /* 0x000000060781723e */ /* 0x000fe200000010ff */
[C---:B------:R-:W-:Y:S01]  /*a810*/  FMUL.FTZ R100, R3.reuse, R100 ;  /* 0x0000006403647220 */ /* 0x040fe20000410000 */
[----:B------:R-:W-:Y:S01]  /*a820*/  MUFU.EX2 R166, R166 ;  /* 0x000000a600a67308 */ /* 0x000fe20000000800 */
[C---:B------:R-:W-:Y:S02]  /*a830*/  FMUL.FTZ R101, R3.reuse, R101 ;  /* 0x0000006503657220 */ /* 0x040fe40000410000 */
[C---:B------:R-:W-:Y:S02]  /*a840*/  FMUL.FTZ R104, R3.reuse, R104 ;  /* 0x0000006803687220 */ /* 0x040fe40000410000 */
[C---:B-1----:R-:W-:Y:S05]  /*a850*/  HMMA.16816.F32.BF16 R8, R128.reuse, R136, R8 ;  /* 0x000000888008723c */ /* 0x042fea0000041808 */
[C---:B------:R-:W-:Y:S01]  /*a860*/  FMUL.FTZ R105, R3.reuse, R105 ;  /* 0x0000006903697220 */ /* 0x040fe20000410000 */
[----:B------:R-:W1:Y:S01]  /*a870*/  MUFU.EX2 R167, R167 ;  /* 0x000000a700a77308 */ /* 0x000e620000000800 */
[C---:B------:R-:W-:Y:S01]  /*a880*/  FMUL.FTZ R108, R3.reuse, R108 ;  /* 0x0000006c036c7220 */ /* 0x040fe20000410000 */
[C---:B------:R-:W-:Y:S01]  /*a890*/  HMMA.16816.F32.BF16 R100, R128.reuse, R138, R100 ;  /* 0x0000008a8064723c */ /* 0x040fe20000041864 */
[----:B------:R-:W2:Y:S03]  /*a8a0*/  LDSM.16.MT88.4 R136, [R188+0x100] ;  /* 0x00010000bc88783b */ /* 0x000ea60000004200 */
[C---:B------:R-:W-:Y:S02]  /*a8b0*/  FMUL.FTZ R109, R3.reuse, R109 ;  /* 0x0000006d036d7220 */ /* 0x040fe40000410000 */
[C---:B------:R-:W-:Y:S02]  /*a8c0*/  FMUL.FTZ R112, R3.reuse, R112 ;  /* 0x0000007003707220 */ /* 0x040fe40000410000 */
[C---:B------:R-:W-:Y:S01]  /*a8d0*/  HMMA.16816.F32.BF16 R104, R128.reuse, R140, R104 ;  /* 0x0000008c8068723c */ /* 0x040fe20000041868 */
[----:B------:R-:W-:Y:S03]  /*a8e0*/  MUFU.EX2 R168, R168 ;  /* 0x000000a800a87308 */ /* 0x000fe60000000800 */
[C---:B------:R-:W-:Y:S02]  /*a8f0*/  FMUL.FTZ R113, R3.reuse, R113 ;  /* 0x0000007103717220 */ /* 0x040fe40000410000 */
[C---:B------:R-:W-:Y:S02]  /*a900*/  FMUL.FTZ R116, R3.reuse, R116 ;  /* 0x0000007403747220 */ /* 0x040fe40000410000 */
[C---:B------:R-:W-:Y:S01]  /*a910*/  HMMA.16816.F32.BF16 R108, R128.reuse, R142, R108 ;  /* 0x0000008e806c723c */ /* 0x040fe2000004186c */
[----:B------:R-:W4:Y:S02]  /*a920*/  LDSM.16.MT88.4 R140, [R195+0x2100] ;  /* 0x00210000c38c783b */ /* 0x000f240000004200 */
[----:B------:R-:W5:Y:S01]  /*a930*/  MUFU.EX2 R169, R169 ;  /* 0x000000a900a97308 */ /* 0x000f620000000800 */
        /* <DEDUP_REMOVED lines=10> */
[----:B------:R-:W1:Y:S01]  /*a9e0*/  MUFU.EX2 R171, R171 ;  /* 0x000000ab00ab7308 */ /* 0x000e620000000800 */
        /* <DEDUP_REMOVED lines=26> */
[C---:B------:R-:W-:Y:S02]  /*ab90*/  FMUL.FTZ R64, R3.reuse, R64 ;  /* 0x0000004003407220 */ /* 0x040fe40000410000 */
[C---:B------:R-:W-:Y:S01]  /*aba0*/  FMUL.FTZ R65, R3.reuse, R65 ;  /* 0x0000004103417220 */ /* 0x040fe20000410000 */
        /* <DEDUP_REMOVED lines=14> */
[----:B------:R-:W4:Y:S03]  /*ac90*/  LDSM.16.MT88.4 R140, [R189+0x4100] ;  /* 0x00410000bd8c783b */ /* 0x000f260000004200 */
[C---:B------:R-:W-:Y:S02]  /*aca0*/  FMUL.FTZ R75, R2.reuse, R75 ;  /* 0x0000004b024b7220 */ /* 0x040fe40000410000 */
[C---:B------:R-:W-:Y:S02]  /*acb0*/  FMUL.FTZ R76, R3.reuse, R76 ;  /* 0x0000004c034c7220 */ /* 0x040fe40000410000 */
[C---:B-1----:R-:W-:Y:S04]  /*acc0*/  HMMA.16816.F32.BF16 R68, R128.reuse, R144, R68 ;  /* 0x000000908044723c */ /* 0x042fe80000041844 */
[C---:B------:R-:W-:Y:S02]  /*acd0*/  FMUL.FTZ R77, R3.reuse, R77 ;  /* 0x0000004d034d7220 */ /* 0x040fe40000410000 */
[C---:B------:R-:W-:Y:S02]  /*ace0*/  FMUL.FTZ R78, R2.reuse, R78 ;  /* 0x0000004e024e7220 */ /* 0x040fe40000410000 */
[C---:B------:R-:W-:Y:S01]  /*acf0*/  HMMA.16816.F32.BF16 R72, R128.reuse, R146, R72 ;  /* 0x000000928048723c */ /* 0x040fe20000041848 */
[----:B------:R-:W-:Y:S03]  /*ad00*/  LDSM.16.MT88.4 R144, [R188+0x900] ;  /* 0x00090000bc90783b */ /* 0x000fe60000004200 */
[C---:B------:R-:W-:Y:S02]  /*ad10*/  FMUL.FTZ R79, R2.reuse, R79 ;  /* 0x0000004f024f7220 */ /* 0x040fe40000410000 */
[C---:B------:R-:W-:Y:S02]  /*ad20*/  FMUL.FTZ R80, R3.reuse, R80 ;  /* 0x0000005003507220 */ /* 0x040fe40000410000 */
[C---:B------:R-:W-:Y:S03]  /*ad30*/  FMUL.FTZ R81, R3.reuse, R81 ;  /* 0x0000005103517220 */ /* 0x040fe60000410000 */
[C---:B--2---:R-:W-:Y:S03]  /*ad40*/  HMMA.16816.F32.BF16 R76, R128.reuse, R136, R76 ;  /* 0x00000088804c723c */ /* 0x044fe6000004184c */
[C---:B------:R-:W-:Y:S02]  /*ad50*/  FMUL.FTZ R82, R2.reuse, R82 ;  /* 0x0000005202527220 */ /* 0x040fe40000410000 */
[C---:B------:R-:W-:Y:S02]  /*ad60*/  FMUL.FTZ R83, R2.reuse, R83 ;  /* 0x0000005302537220 */ /* 0x040fe40000410000 */
[C---:B------:R-:W-:Y:S02]  /*ad70*/  FMUL.FTZ R84, R3.reuse, R84 ;  /* 0x0000005403547220 */ /* 0x040fe40000410000 */
[C---:B------:R-:W-:Y:S03]  /*ad80*/  FMUL.FTZ R85, R3.reuse, R85 ;  /* 0x0000005503557220 */ /* 0x040fe60000410000 */
[C---:B------:R-:W-:Y:S01]  /*ad90*/  HMMA.16816.F32.BF16 R80, R128.reuse, R138, R80 ;  /* 0x0000008a8050723c */ /* 0x040fe20000041850 */
[----:B------:R-:W1:Y:S02]  /*ada0*/  LDSM.16.MT88.4 R136, [R195+0x900] ;  /* 0x00090000c388783b */ /* 0x000e640000004200 */
[C---:B------:R-:W-:Y:S02]  /*adb0*/  FMUL.FTZ R86, R2.reuse, R86 ;  /* 0x0000005602567220 */ /* 0x040fe40000410000 */
[C---:B------:R-:W-:Y:S02]  /*adc0*/  FMUL.FTZ R87, R2.reuse, R87 ;  /* 0x0000005702577220 */ /* 0x040fe40000410000 */
[C---:B------:R-:W-:Y:S02]  /*add0*/  FMUL.FTZ R88, R3.reuse, R88 ;  /* 0x0000005803587220 */ /* 0x040fe40000410000 */
[C---:B------:R-:W-:Y:S03]  /*ade0*/  FMUL.FTZ R89, R3.reuse, R89 ;  /* 0x0000005903597220 */ /* 0x040fe60000410000 */
[C---:B----4-:R-:W-:Y:S03]  /*adf0*/  HMMA.16816.F32.BF16 R84, R128.reuse, R140, R84 ;  /* 0x0000008c8054723c */ /* 0x050fe60000041854 */
[C---:B------:R-:W-:Y:S02]  /*ae00*/  FMUL.FTZ R90, R2.reuse, R90 ;  /* 0x0000005a025a7220 */ /* 0x040fe40000410000 */
[C---:B------:R-:W-:Y:S02]  /*ae10*/  FMUL.FTZ R91, R2.reuse, R91 ;  /* 0x0000005b025b7220 */ /* 0x040fe40000410000 */
[C---:B------:R-:W-:Y:S02]  /*ae20*/  FMUL.FTZ R92, R3.reuse, R92 ;  /* 0x0000005c035c7220 */ /* 0x040fe40000410000 */
[C---:B------:R-:W-:Y:S03]  /*ae30*/  FMUL.FTZ R93, R3.reuse, R93 ;  /* 0x0000005d035d7220 */ /* 0x040fe60000410000 */
[C---:B------:R-:W-:Y:S01]  /*ae40*/  HMMA.16816.F32.BF16 R88, R128.reuse, R142, R88 ;  /* 0x0000008e8058723c */ /* 0x040fe20000041858 */
[----:B------:R-:W2:Y:S02]  /*ae50*/  LDSM.16.MT88.4 R140, [R189+0x900] ;  /* 0x00090000bd8c783b */ /* 0x000ea40000004200 */
[C---:B------:R-:W-:Y:S02]  /*ae60*/  FMUL.FTZ R94, R2.reuse, R94 ;  /* 0x0000005e025e7220 */ /* 0x040fe40000410000 */
[C---:B------:R-:W-:Y:S02]  /*ae70*/  FMUL.FTZ R95, R2.reuse, R95 ;  /* 0x0000005f025f7220 */ /* 0x040fe40000410000 */
[C---:B------:R-:W-:Y:S02]  /*ae80*/  FMUL.FTZ R96, R3.reuse, R96 ;  /* 0x0000006003607220 */ /* 0x040fe40000410000 */
[----:B------:R-:W-:Y:S03]  /*ae90*/  FMUL.FTZ R97, R3, R97 ;  /* 0x0000006103617220 */ /* 0x000fe60000410000 */
[C---:B------:R-:W-:Y:S03]  /*aea0*/  HMMA.16816.F32.BF16 R92, R128.reuse, R12, R92 ;  /* 0x0000000c805c723c */ /* 0x040fe6000004185c */
[C---:B------:R-:W-:Y:S02]  /*aeb0*/  FMUL.FTZ R98, R2.reuse, R98 ;  /* 0x0000006202627220 */ /* 0x040fe40000410000 */
[C---:B------:R-:W-:Y:S02]  /*aec0*/  FMUL.FTZ R99, R2.reuse, R99 ;  /* 0x0000006302637220 */ /* 0x040fe40000410000 */
[----:B---3--:R-:W-:Y:S01]  /*aed0*/  F2FP.BF16.PACK_AB R12, R165, R164 ;  /* 0x000000a4a50c723e */ /* 0x008fe200000010ff */
[----:B------:R-:W-:Y:S01]  /*aee0*/  FFMA.FTZ R160, R3, R206, R160 ;  /* 0x000000ce03a07223 */ /* 0x000fe200000100a0 */
[----:B------:R-:W-:Y:S03]  /*aef0*/  F2FP.BF16.PACK_AB R13, R167, R166 ;  /* 0x000000a6a70d723e */ /* 0x000fe600000010ff */
[----:B------:R-:W-:Y:S01]  /*af00*/  HMMA.16816.F32.BF16 R96, R128, R14, R96 ;  /* 0x0000000e8060723c */ /* 0x000fe20000041860 */
[----:B------:R-:W3:Y:S02]  /*af10*/  LDSM.16.MT88.4 R128, [R188+0x2900] ;  /* 0x00290000bc80783b */ /* 0x000ee40000004200 */
[----:B------:R-:W-:Y:S01]  /*af20*/  MOV R3, R0 ;  /* 0x0000000000037202 */ /* 0x000fe20000000f00 */
[----:B------:R-:W-:Y:S02]  /*af30*/  FFMA.FTZ R6, R2, R207, R6 ;  /* 0x000000cf02067223 */ /* 0x000fe40000010006 */
[----:B------:R-:W-:Y:S01]  /*af40*/  FADD.FTZ R5, R5, R160 ;  /* 0x000000a005057221 */ /* 0x000fe20000010000 */
[----:B-----5:R-:W-:Y:S01]  /*af50*/  F2FP.BF16.PACK_AB R14, R169, R168 ;  /* 0x000000a8a90e723e */ /* 0x020fe200000010ff */
[----:B------:R-:W-:Y:S01]  /*af60*/  FADD.FTZ R6, R7, R6 ;  /* 0x0000000607067221 */ /* 0x000fe20000010000 */
[----:B------:R-:W-:Y:S03]  /*af70*/  F2FP.BF16.PACK_AB R15, R171, R170 ;  /* 0x000000aaab0f723e */ /* 0x000fe600000010ff */
[----:B------:R-:W-:Y:S02]  /*af80*/  FADD.FTZ R134, R134, R5 ;  /* 0x0000000586867221 */ /* 0x000fe40000010000 */
[----:B------:R-:W-:Y:S01]  /*af90*/  FADD.FTZ R5, R133, R6 ;  /* 0x0000000685057221 */ /* 0x000fe20000010000 */
[----:B------:R-:W-:Y:S01]  /*afa0*/  MOV R133, R132 ;  /* 0x0000008400857202 */ /* 0x000fe20000000f00 */
[C---:B-1----:R-:W-:Y:S05]  /*afb0*/  HMMA.16816.F32.BF16 R8, R12.reuse, R136, R8 ;  /* 0x000000880c08723c */ /* 0x042fea0000041808 */
[----:B------:R-:W-:Y:S02]  /*afc0*/  FADD.FTZ R135, R135, R134 ;  /* 0x0000008687877221 */ /* 0x000fe40000010000 */
[----:B------:R-:W-:Y:S01]  /*afd0*/  FADD.FTZ R5, R162, R5 ;  /* 0x00000005a2057221 */ /* 0x000fe20000010000 */
[C---:B------:R-:W-:Y:S01]  /*afe0*/  HMMA.16816.F32.BF16 R100, R12.reuse, R138, R100 ;  /* 0x0000008a0c64723c */ /* 0x040fe20000041864 */
[----:B------:R-:W-:Y:S03]  /*aff0*/  LDSM.16.MT88.4 R136, [R190+0x4900] ;  /* 0x00490000be88783b */ /* 0x000fe60000004200 */
[----:B------:R-:W-:Y:S02]  /*b000*/  FADD.FTZ R164, R164, R135 ;  /* 0x00000087a4a47221 */ /* 0x000fe40000010000 */
[----:B------:R-:W-:Y:S02]  /*b010*/  FADD.FTZ R166, R166, R5 ;  /* 0x00000005a6a67221 */ /* 0x000fe40000010000 */
[C---:B------:R-:W-:Y:S04]  /*b020*/  HMMA.16816.F32.BF16 R104, R12.reuse, R16, R104 ;  /* 0x000000100c68723c */ /* 0x040fe80000041868 */
[----:B------:R-:W-:Y:S02]  /*b030*/  FADD.FTZ R165, R165, R164 ;  /* 0x000000a4a5a57221 */ /* 0x000fe40000010000 */
[----:B------:R-:W-:Y:S02]  /*b040*/  FADD.FTZ R167, R167, R166 ;  /* 0x000000a6a7a77221 */ /* 0x000fe40000010000 */
[C---:B------:R-:W-:Y:S01]  /*b050*/  HMMA.16816.F32.BF16 R108, R12.reuse, R18, R108 ;  /* 0x000000120c6c723c */ /* 0x040fe2000004186c */
[----:B------:R-:W1:Y:S03]  /*b060*/  LDSM.16.MT88.4 R16, [R195+0x4900] ;  /* 0x00490000c310783b */ /* 0x000e660000004200 */
[----:B------:R-:W-:Y:S02]  /*b070*/  FADD.FTZ R168, R168, R165 ;  /* 0x000000a5a8a87221 */ /* 0x000fe40000010000 */
[----:B------:R-:W-:Y:S02]  /*b080*/  FADD.FTZ R170, R170, R167 ;  /* 0x000000a7aaaa7221 */ /* 0x000fe40000010000 */
[C---:B--2---:R-:W-:Y:S04]  /*b090*/  HMMA.16816.F32.BF16 R112, R12.reuse, R140, R112 ;  /* 0x0000008c0c70723c */ /* 0x044fe80000041870 */
[----:B------:R-:W-:Y:S02]  /*b0a0*/  FADD.FTZ R169, R169, R168 ;  /* 0x000000a8a9a97221 */ /* 0x000fe40000010000 */
[----:B------:R-:W-:Y:S02]  /*b0b0*/  FADD.FTZ R171, R171, R170 ;  /* 0x000000aaabab7221 */ /* 0x000fe40000010000 */
        /* <DEDUP_REMOVED lines=8> */
[C---:B------:R-:W-:Y:S07]  /*b140*/  HMMA.16816.F32.BF16 R44, R12.reuse, R152, R44 ;  /* 0x000000980c2c723c */ /* 0x040fee000004182c */
[--C-:B------:R-:W-:Y:S01]  /*b150*/  FFMA.FTZ R152, R20, c[0x0][0x2d0], -R163.reuse ;  /* 0x0000b40014987a23 */ /* 0x100fe200000108a3 */
[C---:B------:R-:W-:Y:S04]  /*b160*/  HMMA.16816.F32.BF16 R48, R12.reuse, R154, R48 ;  /* 0x0000009a0c30723c */ /* 0x040fe80000041830 */
[----:B------:R-:W-:Y:S01]  /*b170*/  FFMA.FTZ R153, R21, c[0x0][0x2d0], -R163 ;  /* 0x0000b40015997a23 */ /* 0x000fe200000108a3 */
[----:B------:R-:W-:Y:S02]  /*b180*/  MUFU.EX2 R152, R152 ;  /* 0x0000009800987308 */ /* 0x000fe40000000800 */
[--C-:B------:R-:W-:Y:S01]  /*b190*/  FFMA.FTZ R154, R22, c[0x0][0x2d0], -R161.reuse ;  /* 0x0000b400169a7a23 */ /* 0x100fe200000108a1 */
[C---:B------:R-:W-:Y:S04]  /*b1a0*/  HMMA.16816.F32.BF16 R52, R12.reuse, R156, R52 ;  /* 0x0000009c0c34723c */ /* 0x040fe80000041834 */
[----:B------:R-:W-:Y:S02]  /*b1b0*/  FFMA.FTZ R155, R23, c[0x0][0x2d0], -R161 ;  /* 0x0000b400179b7a23 */ /* 0x000fe400000108a1 */
[----:B------:R-:W4:Y:S01]  /*b1c0*/  LDSM.16.MT88.4 R20, [R188+0x4900] ;  /* 0x00490000bc14783b */ /* 0x000f220000004200 */
[--C-:B------:R-:W-:Y:S01]  /*b1d0*/  FFMA.FTZ R156, R24, c[0x0][0x2d0], -R163.reuse ;  /* 0x0000b400189c7a23 */ /* 0x100fe200000108a3 */
[C---:B------:R-:W-:Y:S01]  /*b1e0*/  HMMA.16816.F32.BF16 R56, R12.reuse, R158, R56 ;  /* 0x0000009e0c38723c */ /* 0x040fe20000041838 */
[----:B------:R-:W5:Y:S03]  /*b1f0*/  MUFU.EX2 R153, R153 ;  /* 0x0000009900997308 */ /* 0x000f660000000800 */
[--C-:B------:R-:W-:Y:S02]  /*b200*/  FFMA.FTZ R157, R25, c[0x0][0x2d0], -R163.reuse ;  /* 0x0000b400199d7a23 */ /* 0x100fe400000108a3 */
[----:B------:R-:W-:Y:S02]  /*b210*/  FFMA.FTZ R163, R33, c[0x0][0x2d0], -R163 ;  /* 0x0000b40021a37a23 */ /* 0x000fe400000108a3 */
[C---:B---3--:R-:W-:Y:S03]  /*b220*/  HMMA.16816.F32.BF16 R60, R12.reuse, R128, R60 ;  /* 0x000000800c3c723c */ /* 0x048fe6000004183c */
[----:B------:R-:W-:Y:S01]  /*b230*/  MUFU.EX2 R154, R154 ;  /* 0x0000009a009a7308 */ /* 0x000fe20000000800 */
[--C-:B------:R-:W-:Y:S02]  /*b240*/  FFMA.FTZ R158, R26, c[0x0][0x2d0], -R161.reuse ;  /* 0x0000b4001a9e7a23 */ /* 0x100fe400000108a1 */
[--C-:B------:R-:W-:Y:S02]  /*b250*/  FFMA.FTZ R159, R27, c[0x0][0x2d0], -R161.reuse ;  /* 0x0000b4001b9f7a23 */ /* 0x100fe400000108a1 */
[C---:B------:R-:W-:Y:S01]  /*b260*/  HMMA.16816.F32.BF16 R64, R12.reuse, R130, R64 ;  /* 0x000000820c40723c */ /* 0x040fe20000041840 */
[----:B------:R-:W-:Y:S03]  /*b270*/  LDSM.16.MT88.4 R128, [R190+0x1100] ;  /* 0x00110000be80783b */ /* 0x000fe60000004200 */
[----:B------:R-:W-:Y:S01]  /*b280*/  FFMA.FTZ R161, R35, c[0x0][0x2d0], -R161 ;  /* 0x0000b40023a17a23 */ /* 0x000fe200000108a1 */
[----:B------:R-:W3:Y:S03]  /*b290*/  MUFU.EX2 R155, R155 ;  /* 0x0000009b009b7308 */ /* 0x000ee60000000800 */
[C---:B-1----:R-:W-:Y:S01]  /*b2a0*/  HMMA.16816.F32.BF16 R68, R12.reuse, R16, R68 ;  /* 0x000000100c44723c */ /* 0x042fe20000041844 */
[----:B------:R-:W-:Y:S06]  /*b2b0*/  LDSM.16.MT88.4 R24, [R189+0x1100] ;  /* 0x00110000bd18783b */ /* 0x000fec0000004200 */
[----:B------:R-:W-:Y:S01]  /*b2c0*/  MUFU.EX2 R156, R156 ;  /* 0x0000009c009c7308 */ /* 0x000fe20000000800 */
[C---:B------:R-:W-:Y:S01]  /*b2d0*/  HMMA.16816.F32.BF16 R72, R12.reuse, R18, R72 ;  /* 0x000000120c48723c */ /* 0x040fe20000041848 */
[----:B------:R-:W1:Y:S07]  /*b2e0*/  LDSM.16.MT88.4 R16, [R195+0x1100] ;  /* 0x00110000c310783b */ /* 0x000e6e0000004200 */
[C---:B------:R-:W-:Y:S01]  /*b2f0*/  HMMA.16816.F32.BF16 R76, R12.reuse, R136, R76 ;  /* 0x000000880c4c723c */ /* 0x040fe2000004184c */
[----:B------:R-:W-:Y:S01]  /*b300*/  LDSM.16.MT88.4 R32, [R188+0x1900] ;  /* 0x00190000bc20783b */ /* 0x000fe20000004200 */
[----:B------:R-:W1:Y:S06]  /*b310*/  MUFU.EX2 R157, R157 ;  /* 0x0000009d009d7308 */ /* 0x000e6c0000000800 */
[C---:B------:R-:W-:Y:S01]  /*b320*/  HMMA.16816.F32.BF16 R80, R12.reuse, R138, R80 ;  /* 0x0000008a0c50723c */ /* 0x040fe20000041850 */
[----:B------:R-:W1:Y:S03]  /*b330*/  LDSM.16.MT88.4 R136, [R188+0x1100] ;  /* 0x00110000bc88783b */ /* 0x000e660000004200 */
[----:B------:R-:W-:Y:S04]  /*b340*/  MUFU.EX2 R158, R158 ;  /* 0x0000009e009e7308 */ /* 0x000fe80000000800 */
[C---:B--2---:R-:W-:Y:S06]  /*b350*/  HMMA.16816.F32.BF16 R84, R12.reuse, R140, R84 ;  /* 0x0000008c0c54723c */ /* 0x044fec0000041854 */
[----:B------:R-:W2:Y:S02]  /*b360*/  MUFU.EX2 R159, R159 ;  /* 0x0000009f009f7308 */ /* 0x000ea40000000800 */
[C---:B------:R-:W-:Y:S01]  /*b370*/  HMMA.16816.F32.BF16 R88, R12.reuse, R142, R88 ;  /* 0x0000008e0c58723c */ /* 0x040fe20000041858 */
[----:B------:R-:W2:Y:S07]  /*b380*/  LDSM.16.MT88.4 R140, [R195+0x3100] ;  /* 0x00310000c38c783b */ /* 0x000eae0000004200 */
[C---:B----4-:R-:W-:Y:S01]  /*b390*/  HMMA.16816.F32.BF16 R92, R12.reuse, R20, R92 ;  /* 0x000000140c5c723c */ /* 0x050fe2000004185c */
[----:B------:R-:W4:Y:S07]  /*b3a0*/  MUFU.EX2 R220, R163 ;  /* 0x000000a300dc7308 */ /* 0x000f2e0000000800 */
[----:B------:R-:W-:Y:S01]  /*b3b0*/  HMMA.16816.F32.BF16 R96, R12, R22, R96 ;  /* 0x000000160c60723c */ /* 0x000fe20000041860 */
[----:B------:R-:W-:Y:S02]  /*b3c0*/  LDSM.16.MT88.4 R20, [R195+0x5100] ;  /* 0x00510000c314783b */ /* 0x000fe40000004200 */
[----:B------:R-:W4:Y:S04]  /*b3d0*/  MUFU.EX2 R222, R161 ;  /* 0x000000a100de7308 */ /* 0x000f280000000800 */
[----:B-----5:R-:W-:Y:S01]  /*b3e0*/  F2FP.BF16.PACK_AB R12, R153, R152 ;  /* 0x00000098990c723e */ /* 0x020fe200000010ff */
[----:B------:R-:W-:Y:S01]  /*b3f0*/  FADD.FTZ R152, R152, R169 ;  /* 0x000000a998987221 */ /* 0x000fe20000010000 */
[----:B---3--:R-:W-:Y:S03]  /*b400*/  F2FP.BF16.PACK_AB R13, R155, R154 ;  /* 0x0000009a9b0d723e */ /* 0x008fe600000010ff */
[----:B-1----:R-:W-:Y:S01]  /*b410*/  F2FP.BF16.PACK_AB R14, R157, R156 ;  /* 0x0000009c9d0e723e */ /* 0x002fe200000010ff */
[----:B------:R-:W-:Y:S01]  /*b420*/  FADD.FTZ R154, R154, R171 ;  /* 0x000000ab9a9a7221 */ /* 0x000fe20000010000 */
[----:B--2---:R-:W-:Y:S01]  /*b430*/  F2FP.BF16.PACK_AB R15, R159, R158 ;  /* 0x0000009e9f0f723e */ /* 0x004fe200000010ff */
[----:B------:R-:W-:Y:S02]  /*b440*/  FADD.FTZ R153, R153, R152 ;  /* 0x0000009899997221 */ /* 0x000fe40000010000 */
[----:B------:R-:W-:Y:S02]  /*b450*/  FADD.FTZ R155, R155, R154 ;  /* 0x0000009a9b9b7221 */ /* 0x000fe40000010000 */
[----:B------:R-:W-:Y:S02]  /*b460*/  FADD.FTZ R156, R156, R153 ;  /* 0x000000999c9c7221 */ /* 0x000fe40000010000 */
[C---:B------:R-:W-:Y:S03]  /*b470*/  HMMA.16816.F32.BF16 R8, R12.reuse, R16, R8 ;  /* 0x000000100c08723c */ /* 0x040fe60000041808 */
[----:B------:R-:W-:Y:S02]  /*b480*/  FADD.FTZ R158, R158, R155 ;  /* 0x0000009b9e9e7221 */ /* 0x000fe40000010000 */
[----:B------:R-:W-:Y:S02]  /*b490*/  FADD.FTZ R157, R157, R156 ;  /* 0x0000009c9d9d7221 */ /* 0x000fe40000010000 */
[----:B------:R-:W-:Y:S01]  /*b4a0*/  FADD.FTZ R159, R159, R158 ;  /* 0x0000009e9f9f7221 */ /* 0x000fe20000010000 */
[C---:B------:R-:W-:Y:S01]  /*b4b0*/  HMMA.16816.F32.BF16 R100, R12.reuse, R18, R100 ;  /* 0x000000120c64723c */ /* 0x040fe20000041864 */
[----:B------:R-:W1:Y:S07]  /*b4c0*/  LDSM.16.MT88.4 R16, [R188+0x3100] ;  /* 0x00310000bc10783b */ /* 0x000e6e0000004200 */
[C---:B------:R-:W-:Y:S08]  /*b4d0*/  HMMA.16816.F32.BF16 R104, R12.reuse, R128, R104 ;  /* 0x000000800c68723c */ /* 0x040ff00000041868 */
[C---:B------:R-:W-:Y:S01]  /*b4e0*/  HMMA.16816.F32.BF16 R108, R12.reuse, R130, R108 ;  /* 0x000000820c6c723c */ /* 0x040fe2000004186c */
[----:B------:R-:W-:Y:S07]  /*b4f0*/  LDSM.16.MT88.4 R128, [R189+0x5100] ;  /* 0x00510000bd80783b */ /* 0x000fee0000004200 */
[C---:B------:R-:W-:Y:S08]  /*b500*/  HMMA.16816.F32.BF16 R112, R12.reuse, R24, R112 ;  /* 0x000000180c70723c */ /* 0x040ff00000041870 */
        /* <DEDUP_REMOVED lines=17> */
[C---:B------:R-:W-:Y:S08]  /*b620*/  HMMA.16816.F32.BF16 R68, R12.reuse, R20, R68 ;  /* 0x000000140c44723c */ /* 0x040ff00000041844 */
[C---:B------:R-:W-:Y:S01]  /*b630*/  HMMA.16816.F32.BF16 R72, R12.reuse, R22, R72 ;  /* 0x000000160c48723c */ /* 0x040fe20000041848 */
[----:B------:R-:W3:Y:S07]  /*b640*/  LDSM.16.MT88.4 R20, [R195+0x1900] ;  /* 0x00190000c314783b */ /* 0x000eee0000004200 */
[C---:B--2---:R-:W-:Y:S08]  /*b650*/  HMMA.16816.F32.BF16 R76, R12.reuse, R24, R76 ;  /* 0x000000180c4c723c */ /* 0x044ff0000004184c */
[C---:B------:R-:W-:Y:S01]  /*b660*/  HMMA.16816.F32.BF16 R80, R12.reuse, R26, R80 ;  /* 0x0000001a0c50723c */ /* 0x040fe20000041850 */
[----:B------:R-:W2:Y:S07]  /*b670*/  LDSM.16.MT88.4 R24, [R190+0x1900] ;  /* 0x00190000be18783b */ /* 0x000eae0000004200 */
[C---:B------:R-:W-:Y:S08]  /*b680*/  HMMA.16816.F32.BF16 R84, R12.reuse, R128, R84 ;  /* 0x000000800c54723c */ /* 0x040ff00000041854 */
[C---:B------:R-:W-:Y:S08]  /*b690*/  HMMA.16816.F32.BF16 R88, R12.reuse, R130, R88 ;  /* 0x000000820c58723c */ /* 0x040ff00000041858 */
[C---:B-1----:R-:W-:Y:S08]  /*b6a0*/  HMMA.16816.F32.BF16 R92, R12.reuse, R16, R92 ;  /* 0x000000100c5c723c */ /* 0x042ff0000004185c */
[----:B------:R-:W-:Y:S01]  /*b6b0*/  HMMA.16816.F32.BF16 R96, R12, R18, R96 ;  /* 0x000000120c60723c */ /* 0x000fe20000041860 */
[----:B------:R-:W1:Y:S06]  /*b6c0*/  LDSM.16.MT88.4 R16, [R189+0x3900] ;  /* 0x00390000bd10783b */ /* 0x000e6c0000004200 */
        /* <DEDUP_REMOVED lines=9> */
[C---:B---3--:R-:W-:Y:S01]  /*b760*/  HMMA.16816.F32.BF16 R128, R12.reuse, R20, R8 ;  /* 0x000000140c80723c */ /* 0x048fe20000041808 */
[----:B------:R-:W3:Y:S02]  /*b770*/  LDSM.16.MT88.4 R8, [R190+0x5900] ;  /* 0x00590000be08783b */ /* 0x000ee40000004200 */
[----:B------:R-:W-:Y:S02]  /*b780*/  FADD.FTZ R207, R221, R174 ;  /* 0x000000aeddcf7221 */ /* 0x000fe40000010000 */
[----:B------:R-:W-:Y:S02]  /*b790*/  FADD.FTZ R206, R220, R219 ;  /* 0x000000dbdcce7221 */ /* 0x000fe40000010000 */
[----:B------:R-:W-:Y:S01]  /*b7a0*/  FADD.FTZ R207, R222, R207 ;  /* 0x000000cfdecf7221 */ /* 0x000fe20000010000 */
[C---:B------:R-:W-:Y:S01]  /*b7b0*/  HMMA.16816.F32.BF16 R100, R12.reuse, R22, R100 ;  /* 0x000000160c64723c */ /* 0x040fe20000041864 */
[----:B------:R-:W4:Y:S07]  /*b7c0*/  LDSM.16.MT88.4 R20, [R189+0x5900] ;  /* 0x00590000bd14783b */ /* 0x000f2e0000004200 */
[C---:B--2---:R-:W-:Y:S08]  /*b7d0*/  HMMA.16816.F32.BF16 R104, R12.reuse, R24, R104 ;  /* 0x000000180c68723c */ /* 0x044ff00000041868 */
        /* <DEDUP_REMOVED lines=10> */
[C---:B------:R-:W-:Y:S01]  /*b880*/  HMMA.16816.F32.BF16 R56, R12.reuse, R18, R56 ;  /* 0x000000120c38723c */ /* 0x040fe20000041838 */
[----:B------:R-:W1:Y:S07]  /*b890*/  LDSM.16.MT88.4 R16, [R188+0x5900] ;  /* 0x00590000bc10783b */ /* 0x000e6e0000004200 */
[C---:B------:R-:W-:Y:S08]  /*b8a0*/  HMMA.16816.F32.BF16 R60, R12.reuse, R144, R60 ;  /* 0x000000900c3c723c */ /* 0x040ff0000004183c */
[C---:B------:R-:W-:Y:S08]  /*b8b0*/  HMMA.16816.F32.BF16 R64, R12.reuse, R146, R64 ;  /* 0x000000920c40723c */ /* 0x040ff00000041840 */
[C---:B------:R-:W-:Y:S08]  /*b8c0*/  HMMA.16816.F32.BF16 R68, R12.reuse, R148, R68 ;  /* 0x000000940c44723c */ /* 0x040ff00000041844 */
[C---:B------:R-:W-:Y:S08]  /*b8d0*/  HMMA.16816.F32.BF16 R72, R12.reuse, R150, R72 ;  /* 0x000000960c48723c */ /* 0x040ff00000041848 */
[C---:B---3--:R-:W-:Y:S07]  /*b8e0*/  HMMA.16816.F32.BF16 R76, R12.reuse, R8, R76 ;  /* 0x000000080c4c723c */ /* 0x048fee000004184c */
[----:B------:R-:W-:Y:S01]  /*b8f0*/  MOV R8, R132 ;  /* 0x0000008400087202 */ /* 0x000fe20000000f00 */
[C---:B------:R-:W-:Y:S08]  /*b900*/  HMMA.16816.F32.BF16 R80, R12.reuse, R10, R80 ;  /* 0x0000000a0c50723c */ /* 0x040ff00000041850 */
[C---:B----4-:R-:W-:Y:S08]  /*b910*/  HMMA.16816.F32.BF16 R84, R12.reuse, R20, R84 ;  /* 0x000000140c54723c */ /* 0x050ff00000041854 */
[C---:B------:R-:W-:Y:S08]  /*b920*/  HMMA.16816.F32.BF16 R88, R12.reuse, R22, R88 ;  /* 0x000000160c58723c */ /* 0x040ff00000041858 */
[C---:B-1----:R-:W-:Y:S08]  /*b930*/  HMMA.16816.F32.BF16 R92, R12.reuse, R16, R92 ;  /* 0x000000100c5c723c */ /* 0x042ff0000004185c */
[----:B------:R-:W-:Y:S01]  /*b940*/  HMMA.16816.F32.BF16 R96, R12, R18, R96 ;  /* 0x000000120c60723c */ /* 0x000fe20000041860 */
[----:B------:R-:W-:-:S07]  /*b950*/  @P0 BRA `(.L_x_425) ;  /* 0xffffd5d000000947 */ /* 0x000fce000383ffff */
.L_x_422:
[----:B------:R-:W-:-:S06]  /*b960*/  UISETP.GE.AND UP2, UPT, UR20, UR9, UPT ;  /* 0x000000091400728c */ /* 0x000fcc000bf46270 */
[----:B------:R-:W-:-:S13]  /*b970*/  PLOP3.LUT P0, PT, PT, PT, UP2, 0x40, 0x0 ;  /* 0x000000000000781c */ /* 0x000fda0003f0e828 */
[----:B------:R-:W-:Y:S05]  /*b980*/  @P0 BRA `(.L_x_426) ;  /* 0x000036b000000947 */ /* 0x000fea0003800000 */
[----:B------:R-:W-:Y:S01]  /*b990*/  SHF.R.S32.HI R5, RZ, 0x1f, R210 ;  /* 0x0000001fff057819 */ /* 0x000fe200000114d2 */
[----:B------:R-:W-:Y:S01]  /*b9a0*/  IMAD.MOV.U32 R2, RZ, RZ, R8 ;  /* 0x000000ffff027224 */ /* 0x000fe200078e0008 */
[C---:B------:R-:W-:Y:S01]  /*b9b0*/  SHF.L.U64.HI R212, R209.reuse, 0x1, R212 ;  /* 0x00000001d1d47819 */ /* 0x040fe200000102d4 */
[----:B------:R-:W-:Y:S01]  /*b9c0*/  IMAD.MOV.U32 R3, RZ, RZ, R0 ;  /* 0x000000ffff037224 */ /* 0x000fe200078e0000 */
[----:B------:R-:W-:Y:S01]  /*b9d0*/  SHF.L.U64.HI R172, R210, 0x1, R5 ;  /* 0x00000001d2ac7819 */ /* 0x000fe20000010205 */
[----:B------:R-:W-:Y:S01]  /*b9e0*/  IMAD.SHL.U32 R209, R209, 0x2, RZ ;  /* 0x00000002d1d17824 */ /* 0x000fe200078e00ff */
[----:B------:R-:W-:Y:S02]  /*b9f0*/  SHF.L.U64.HI R211, R208, 0x1, R211 ;  /* 0x00000001d0d37819 */ /* 0x000fe400000102d3 */
[----:B------:R-:W-:Y:S02]  /*ba00*/  SHF.L.U32 R210, R210, 0x1, RZ ;  /* 0x00000001d2d27819 */ /* 0x000fe400000006ff */
[----:B------:R-:W-:-:S02]  /*ba10*/  SHF.L.U32 R208, R208, 0x1, RZ ;  /* 0x00000001d0d07819 */ /* 0x000fc400000006ff */
.L_x_436:
[----:B------:R-:W-:Y:S04]  /*ba20*/  DEPBAR.LE SB0, 0x0 ;  /* 0x000080000000791a */ /* 0x000fe80000000000 */
[----:B------:R-:W-:Y:S01]  /*ba30*/  BAR.SYNC.DEFER_BLOCKING 0x0 ;  /* 0x0000000000007b1d */ /* 0x000fe20000010000 */
[----:B------:R-:W-:Y:S01]  /*ba40*/  SHF.R.S32.HI R5, RZ, 0x1f, R201 ;  /* 0x0000001fff057819 */ /* 0x000fe200000114c9 */
[----:B------:R-:W-:Y:S01]  /*ba50*/  IMAD.WIDE.U32 R6, R201, c[0x0][0x208], RZ ;  /* 0x00008200c9067a25 */ /* 0x000fe200078e00ff */
[----:B------:R-:W-:Y:S01]  /*ba60*/  SHF.R.S32.HI R4, RZ, 0x1f, R200 ;  /* 0x0000001fff047819 */ /* 0x000fe200000114c8 */
[----:B------:R-:W-:Y:S02]  /*ba70*/  UISETP.GT.AND UP2, UPT, UR20, UR9, UPT ;  /* 0x000000091400728c */ /* 0x000fe4000bf44270 */
[----:B------:R-:W-:Y:S02]  /*ba80*/  IMAD R5, R5, c[0x0][0x208], RZ ;  /* 0x0000820005057a24 */ /* 0x000fe400078e02ff */
[----:B------:R-:W-:Y:S02]  /*ba90*/  IMAD R4, R4, c[0x0][0x218], RZ ;  /* 0x0000860004047a24 */ /* 0x000fe400078e02ff */
[----:B------:R-:W-:Y:S02]  /*baa0*/  IMAD R5, R201, c[0x0][0x20c], R5 ;  /* 0x00008300c9057a24 */ /* 0x000fe400078e0205 */
[C---:B------:R-:W-:Y:S02]  /*bab0*/  IMAD R4, R200.reuse, c[0x0][0x21c], R4 ;  /* 0x00008700c8047a24 */ /* 0x040fe400078e0204 */
[----:B------:R-:W-:Y:S04]  /*bac0*/  IMAD.IADD R7, R7, 0x1, R5 ;  /* 0x0000000107077824 */ /* 0x000fe800078e0205 */
[----:B------:R-:W-:Y:S05]  /*bad0*/  IMAD.WIDE.U32 R6, R200, c[0x0][0x218], R6 ;  /* 0x00008600c8067a25 */ /* 0x000fea00078e0006 */
[----:B------:R-:W-:Y:S01]  /*bae0*/  IADD3 R5, P0, R6, UR22, RZ ;  /* 0x0000001606057c10 */ /* 0x000fe2000ff1e0ff */
[----:B------:R-:W-:Y:S03]  /*baf0*/  LDSM.16.M88.4 R32, [R198+0xc100] ;  /* 0x00c10000c620783b */ /* 0x000fe60000000200 */
[----:B------:R-:W-:Y:S01]  /*bb00*/  IADD3.X R4, R7, UR6, R4, P0, !PT ;  /* 0x0000000607047c10 */ /* 0x000fe200087fe404 */
[----:B------:R-:W1:Y:S01]  /*bb10*/  LDSM.16.M88.4 R8, [R197+0x6100] ;  /* 0x00610000c508783b */ /* 0x000e620000000200 */
[C---:B------:R-:W-:Y:S03]  /*bb20*/  LEA R20, P0, R5.reuse, c[0x0][0x1f8], 0x1 ;  /* 0x00007e0005147a11 */ /* 0x040fe600078008ff */
[----:B------:R-:W2:Y:S01]  /*bb30*/  LDSM.16.M88.4 R16, [R197+0x6900] ;  /* 0x00690000c510783b */ /* 0x000ea20000000200 */
[----:B------:R-:W-:Y:S03]  /*bb40*/  LEA.HI.X R0, R5, c[0x0][0x1fc], R4, 0x1, P0 ;  /* 0x00007f0005007a11 */ /* 0x000fe600000f0c04 */
[----:B------:R-:W-:Y:S04]  /*bb50*/  LDSM.16.M88.4 R24, [R197+0x7100] ;  /* 0x00710000c518783b */ /* 0x000fe80000000200 */
[----:B------:R-:W-:Y:S04]  /*bb60*/  LDSM.16.M88.4 R132, [R197+0x7900] ;  /* 0x00790000c584783b */ /* 0x000fe80000000200 */
[----:B------:R-:W-:Y:S04]  /*bb70*/  LDSM.16.M88.4 R136, [R194+0xc100] ;  /* 0x00c10000c288783b */ /* 0x000fe80000000200 */
[----:B------:R-:W-:Y:S04]  /*bb80*/  LDSM.16.M88.4 R140, [R196] ;  /* 0x00000000c48c783b */ /* 0x000fe80000000200 */
[----:B------:R-:W-:Y:S04]  /*bb90*/  LDSM.16.M88.4 R144, [R187] ;  /* 0x00000000bb90783b */ /* 0x000fe80000000200 */
[----:B------:R-:W-:Y:S04]  /*bba0*/  LDSM.16.M88.4 R148, [R186] ;  /* 0x00000000ba94783b */ /* 0x000fe80000000200 */
[----:B------:R-:W-:Y:S04]  /*bbb0*/  LDSM.16.M88.4 R152, [R185] ;  /* 0x00000000b998783b */ /* 0x000fe80000000200 */
[----:B------:R-:W-:Y:S01]  /*bbc0*/  SHFL.IDX PT, R159, R0, RZ, 0x181f ;  /* 0x00181fff009f7589 */ /* 0x000fe200000e0000 */
[C---:B-1----:R-:W-:Y:S03]  /*bbd0*/  HMMA.16816.F32.BF16 R4, R32.reuse, R8, RZ ;  /* 0x000000082004723c */ /* 0x042fe600000418ff */
[----:B------:R-:W-:Y:S04]  /*bbe0*/  SHFL.IDX PT, R157, R0, 0x1, 0x181f ;  /* 0x00381f00009d7f89 */ /* 0x000fe800000e0000 */
[----:B------:R-:W1:Y:S01]  /*bbf0*/  SHFL.IDX PT, R31, R20, RZ, 0x181f ;  /* 0x00181fff141f7589 */ /* 0x000e6200000e0000 */
[C---:B------:R-:W-:Y:S03]  /*bc00*/  HMMA.16816.F32.BF16 R8, R32.reuse, R10, RZ ;  /* 0x0000000a2008723c */ /* 0x040fe600000418ff */
[----:B------:R3:W4:Y:S05]  /*bc10*/  SHFL.IDX PT, R29, R20, 0x1, 0x181f ;  /* 0x00381f00141d7f89 */ /* 0x00072a00000e0000 */
[C---:B--2---:R-:W-:Y:S08]  /*bc20*/  HMMA.16816.F32.BF16 R12, R32.reuse, R16, RZ ;  /* 0x00000010200c723c */ /* 0x044ff000000418ff */
[C---:B------:R-:W-:Y:S01]  /*bc30*/  HMMA.16816.F32.BF16 R16, R32.reuse, R18, RZ ;  /* 0x000000122010723c */ /* 0x040fe200000418ff */
[C---:B-1----:R-:W-:Y:S03]  /*bc40*/  IADD3 R162, P6, R31.reuse, R210, RZ ;  /* 0x000000d21fa27210 */ /* 0x042fe60007fde0ff */
[-C--:B------:R-:W-:Y:S04]  /*bc50*/  IADD3 R160, P0, R31, R209.reuse, RZ ;  /* 0x000000d11fa07210 */ /* 0x080fe80007f1e0ff */
[C---:B---3--:R-:W-:Y:S01]  /*bc60*/  HMMA.16816.F32.BF16 R20, R32.reuse, R24, RZ ;  /* 0x000000182014723c */ /* 0x048fe200000418ff */
[----:B------:R-:W-:Y:S03]  /*bc70*/  IMAD.X R163, R159, 0x1, R172, P6 ;  /* 0x000000019fa37824 */ /* 0x000fe600030e06ac */
[----:B------:R-:W-:Y:S01]  /*bc80*/  IADD3 R168, P6, R31, R208, RZ ;  /* 0x000000d01fa87210 */ /* 0x000fe20007fde0ff */
[----:B------:R-:W-:Y:S01]  /*bc90*/  IMAD.X R161, R159, 0x1, R212, P0 ;  /* 0x000000019fa17824 */ /* 0x000fe200000e06d4 */
[----:B----4-:R-:W-:Y:S02]  /*bca0*/  IADD3 R216, P0, R29, R210, RZ ;  /* 0x000000d21dd87210 */ /* 0x010fe40007f1e0ff */
[C---:B------:R-:W-:Y:S01]  /*bcb0*/  HMMA.16816.F32.BF16 R24, R32.reuse, R26, RZ ;  /* 0x0000001a2018723c */ /* 0x040fe200000418ff */
[----:B------:R1:W-:Y:S03]  /*bcc0*/  LDGSTS.E.BYPASS.LTC128B.128 [R205], [R162.64], !P5 ;  /* 0x00000000a2cd7fae */ /* 0x0003e6000e901d52 */
[--C-:B------:R-:W-:Y:S01]  /*bcd0*/  IMAD.X R169, R159, 0x1, R211.reuse, P6 ;  /* 0x000000019fa97824 */ /* 0x100fe200030e06d3 */
[----:B------:R-:W-:Y:S01]  /*bce0*/  IADD3 R174, P6, R29, R209, RZ ;  /* 0x000000d11dae7210 */ /* 0x000fe20007fde0ff */
[----:B------:R-:W-:Y:S01]  /*bcf0*/  IMAD.X R217, R157, 0x1, R172, P0 ;  /* 0x000000019dd97824 */ /* 0x000fe200000e06ac */
[----:B------:R-:W-:Y:S01]  /*bd00*/  IADD3 R214, P0, R29, R208, RZ ;  /* 0x000000d01dd67210 */ /* 0x000fe20007f1e0ff */
[----:B------:R1:W-:Y:S01]  /*bd10*/  LDGSTS.E.BYPASS.LTC128B.128 [R205+0x2000], [R160.64], !P4 ;  /* 0x02000000a0cd7fae */ /* 0x0003e2000e101d52 */
[C---:B------:R-:W-:Y:S03]  /*bd20*/  HMMA.16816.F32.BF16 R28, R32.reuse, R132, RZ ;  /* 0x00000084201c723c */ /* 0x040fe600000418ff */
[----:B------:R2:W-:Y:S01]  /*bd30*/  LDGSTS.E.BYPASS.LTC128B.128 [R205+0x4000], [R168.64], !P3 ;  /* 0x04000000a8cd7fae */ /* 0x0005e2000d901d52 */
[C---:B------:R-:W-:Y:S02]  /*bd40*/  IMAD.X R175, R157.reuse, 0x1, R212, P6 ;  /* 0x000000019daf7824 */ /* 0x040fe400030e06d4 */
[----:B------:R-:W-:Y:S01]  /*bd50*/  IMAD.X R215, R157, 0x1, R211, P0 ;  /* 0x000000019dd77824 */ /* 0x000fe200000e06d3 */
[----:B------:R3:W-:Y:S01]  /*bd60*/  LDGSTS.E.BYPASS.LTC128B.128 [R205+0x1000], [R216.64], !P5 ;  /* 0x01000000d8cd7fae */ /* 0x0007e2000e901d52 */
[----:B------:R-:W-:Y:S01]  /*bd70*/  HMMA.16816.F32.BF16 R32, R32, R134, RZ ;  /* 0x000000862020723c */ /* 0x000fe200000418ff */
[----:B------:R-:W-:Y:S02]  /*bd80*/  PLOP3.LUT P0, PT, PT, PT, UP2, 0x40, 0x0 ;  /* 0x000000000000781c */ /* 0x000fe40003f0e828 */
[----:B------:R3:W-:Y:S04]  /*bd90*/  LDGSTS.E.BYPASS.LTC128B.128 [R205+0x3000], [R174.64], !P4 ;  /* 0x03000000aecd7fae */ /* 0x0007e8000e101d52 */
[----:B------:R3:W-:Y:S01]  /*bda0*/  LDGSTS.E.BYPASS.LTC128B.128 [R205+0x5000], [R214.64], !P3 ;  /* 0x05000000d6cd7fae */ /* 0x0007e2000d901d52 */
[C---:B------:R-:W-:Y:S03]  /*bdb0*/  HMMA.16816.F32.BF16 R4, R136.reuse, R140, R4 ;  /* 0x0000008c8804723c */ /* 0x040fe60000041804 */
[----:B------:R-:W-:Y:S04]  /*bdc0*/  LDSM.16.M88.4 R156, [R193+0xc100] ;  /* 0x00c10000c19c783b */ /* 0x000fe80000000200 */
[----:B------:R-:W0:Y:S01]  /*bdd0*/  LDGDEPBAR ;  /* 0x00000000000079af */ /* 0x000e220000000000 */
[C---:B------:R-:W-:Y:S03]  /*bde0*/  HMMA.16816.F32.BF16 R8, R136.reuse, R142, R8 ;  /* 0x0000008e8808723c */ /* 0x040fe60000041808 */
[----:B-1----:R-:W1:Y:S04]  /*bdf0*/  LDSM.16.M88.4 R160, [R192+0x6100] ;  /* 0x00610000c0a0783b */ /* 0x002e680000000200 */
[----:B------:R-:W4:Y:S01]  /*be00*/  LDSM.16.M88.4 R164, [R192+0x6900] ;  /* 0x00690000c0a4783b */ /* 0x000f220000000200 */
[C---:B------:R-:W-:Y:S03]  /*be10*/  HMMA.16816.F32.BF16 R12, R136.reuse, R144, R12 ;  /* 0x00000090880c723c */ /* 0x040fe6000004180c */
[----:B------:R-:W5:Y:S04]  /*be20*/  LDSM.16.M88.4 R132, [R192+0x7100] ;  /* 0x00710000c084783b */ /* 0x000f680000000200 */
[----:B--2---:R-:W2:Y:S01]  /*be30*/  LDSM.16.M88.4 R168, [R192+0x7900] ;  /* 0x00790000c0a8783b */ /* 0x004ea20000000200 */
[C---:B------:R-:W-:Y:S03]  /*be40*/  HMMA.16816.F32.BF16 R16, R136.reuse, R146, R16 ;  /* 0x000000928810723c */ /* 0x040fe60000041810 */
[----:B------:R-:W-:Y:S04]  /*be50*/  LDSM.16.M88.4 R140, [R191+0xc100] ;  /* 0x00c10000bf8c783b */ /* 0x000fe80000000200 */
[----:B------:R-:W2:Y:S01]  /*be60*/  LDSM.16.M88.4 R144, [R184] ;  /* 0x00000000b890783b */ /* 0x000ea20000000200 */
[C---:B------:R-:W-:Y:S08]  /*be70*/  HMMA.16816.F32.BF16 R20, R136.reuse, R148, R20 ;  /* 0x000000948814723c */ /* 0x040ff00000041814 */
[C---:B------:R-:W-:Y:S01]  /*be80*/  HMMA.16816.F32.BF16 R24, R136.reuse, R150, R24 ;  /* 0x000000968818723c */ /* 0x040fe20000041818 */
[----:B------:R-:W2:Y:S07]  /*be90*/  LDSM.16.M88.4 R148, [R184+0x800] ;  /* 0x00080000b894783b */ /* 0x000eae0000000200 */
[C---:B------:R-:W-:Y:S08]  /*bea0*/  HMMA.16816.F32.BF16 R28, R136.reuse, R152, R28 ;  /* 0x00000098881c723c */ /* 0x040ff0000004181c */
[----:B------:R-:W-:Y:S01]  /*beb0*/  HMMA.16816.F32.BF16 R32, R136, R154, R32 ;  /* 0x0000009a8820723c */ /* 0x000fe20000041820 */
[----:B------:R-:W2:Y:S04]  /*bec0*/  LDSM.16.M88.4 R136, [R184+0x1000] ;  /* 0x00100000b888783b */ /* 0x000ea80000000200 */
[----:B------:R-:W2:Y:S03]  /*bed0*/  LDSM.16.M88.4 R152, [R184+0x1800] ;  /* 0x00180000b898783b */ /* 0x000ea60000000200 */
[C---:B-1----:R-:W-:Y:S08]  /*bee0*/  HMMA.16816.F32.BF16 R4, R156.reuse, R160, R4 ;  /* 0x000000a09c04723c */ /* 0x042ff00000041804 */
[C---:B------:R-:W-:Y:S01]  /*bef0*/  HMMA.16816.F32.BF16 R8, R156.reuse, R162, R8 ;  /* 0x000000a29c08723c */ /* 0x040fe20000041808 */
[----:B------:R-:W-:Y:S07]  /*bf00*/  LDSM.16.M88.4 R160, [R197+0x8100] ;  /* 0x00810000c5a0783b */ /* 0x000fee0000000200 */
[C---:B----4-:R-:W-:Y:S08]  /*bf10*/  HMMA.16816.F32.BF16 R12, R156.reuse, R164, R12 ;  /* 0x000000a49c0c723c */ /* 0x050ff0000004180c */
[C---:B------:R-:W-:Y:S01]  /*bf20*/  HMMA.16816.F32.BF16 R16, R156.reuse, R166, R16 ;  /* 0x000000a69c10723c */ /* 0x040fe20000041810 */
[----:B------:R-:W-:Y:S07]  /*bf30*/  LDSM.16.M88.4 R164, [R197+0x8900] ;  /* 0x00890000c5a4783b */ /* 0x000fee0000000200 */
[C---:B-----5:R-:W-:Y:S08]  /*bf40*/  HMMA.16816.F32.BF16 R20, R156.reuse, R132, R20 ;  /* 0x000000849c14723c */ /* 0x060ff00000041814 */
[C---:B------:R-:W-:Y:S01]  /*bf50*/  HMMA.16816.F32.BF16 R24, R156.reuse, R134, R24 ;  /* 0x000000869c18723c */ /* 0x040fe20000041818 */
[----:B------:R-:W1:Y:S07]  /*bf60*/  LDSM.16.M88.4 R132, [R198+0x10100] ;  /* 0x01010000c684783b */ /* 0x000e6e0000000200 */
[C---:B--2---:R-:W-:Y:S08]  /*bf70*/  HMMA.16816.F32.BF16 R28, R156.reuse, R168, R28 ;  /* 0x000000a89c1c723c */ /* 0x044ff0000004181c */
[----:B------:R-:W-:Y:S01]  /*bf80*/  HMMA.16816.F32.BF16 R32, R156, R170, R32 ;  /* 0x000000aa9c20723c */ /* 0x000fe20000041820 */
[----:B------:R-:W2:Y:S04]  /*bf90*/  LDSM.16.M88.4 R156, [R197+0x9100] ;  /* 0x00910000c59c783b */ /* 0x000ea80000000200 */
[----:B------:R-:W4:Y:S03]  /*bfa0*/  LDSM.16.M88.4 R168, [R197+0x9900] ;  /* 0x00990000c5a8783b */ /* 0x000f260000000200 */
[C---:B------:R-:W-:Y:S08]  /*bfb0*/  HMMA.16816.F32.BF16 R4, R140.reuse, R144, R4 ;  /* 0x000000908c04723c */ /* 0x040ff00000041804 */
[C---:B------:R-:W-:Y:S01]  /*bfc0*/  HMMA.16816.F32.BF16 R8, R140.reuse, R146, R8 ;  /* 0x000000928c08723c */ /* 0x040fe20000041808 */
[----:B------:R-:W-:Y:S07]  /*bfd0*/  LDSM.16.M88.4 R144, [R183] ;  /* 0x00000000b790783b */ /* 0x000fee0000000200 */
[C---:B------:R-:W-:Y:S08]  /*bfe0*/  HMMA.16816.F32.BF16 R12, R140.reuse, R148, R12 ;  /* 0x000000948c0c723c */ /* 0x040ff0000004180c */
[C---:B------:R-:W-:Y:S01]  /*bff0*/  HMMA.16816.F32.BF16 R16, R140.reuse, R150, R16 ;  /* 0x000000968c10723c */ /* 0x040fe20000041810 */
[----:B------:R-:W-:Y:S07]  /*c000*/  LDSM.16.M88.4 R148, [R182] ;  /* 0x00000000b694783b */ /* 0x000fee0000000200 */
[C---:B------:R-:W-:Y:S08]  /*c010*/  HMMA.16816.F32.BF16 R20, R140.reuse, R136, R20 ;  /* 0x000000888c14723c */ /* 0x040ff00000041814 */
[C---:B------:R-:W-:Y:S01]  /*c020*/  HMMA.16816.F32.BF16 R24, R140.reuse, R138, R24 ;  /* 0x0000008a8c18723c */ /* 0x040fe20000041818 */
[----:B------:R-:W5:Y:S07]  /*c030*/  LDSM.16.M88.4 R136, [R194+0x10100] ;  /* 0x01010000c288783b */ /* 0x000f6e0000000200 */
[C---:B------:R-:W-:Y:S08]  /*c040*/  HMMA.16816.F32.BF16 R28, R140.reuse, R152, R28 ;  /* 0x000000988c1c723c */ /* 0x040ff0000004181c */
[----:B------:R-:W-:Y:S01]  /*c050*/  HMMA.16816.F32.BF16 R32, R140, R154, R32 ;  /* 0x0000009a8c20723c */ /* 0x000fe20000041820 */
[----:B------:R-:W3:Y:S04]  /*c060*/  LDSM.16.M88.4 R140, [R181] ;  /* 0x00000000b58c783b */ /* 0x000ee80000000200 */
        /* <DEDUP_REMOVED lines=14> */
[C---:B-----5:R-:W-:Y:S08]  /*c150*/  HMMA.16816.F32.BF16 R4, R136.reuse, R144, R4 ;  /* 0x000000908804723c */ /* 0x060ff00000041804 */
[C---:B------:R-:W-:Y:S01]  /*c160*/  HMMA.16816.F32.BF16 R8, R136.reuse, R146, R8 ;  /* 0x000000928808723c */ /* 0x040fe20000041808 */
[----:B------:R-:W-:Y:S07]  /*c170*/  LDSM.16.M88.4 R144, [R184+0x2000] ;  /* 0x00200000b890783b */ /* 0x000fee0000000200 */
[C---:B------:R-:W-:Y:S08]  /*c180*/  HMMA.16816.F32.BF16 R12, R136.reuse, R148, R12 ;  /* 0x00000094880c723c */ /* 0x040ff0000004180c */
[C---:B------:R-:W-:Y:S01]  /*c190*/  HMMA.16816.F32.BF16 R16, R136.reuse, R150, R16 ;  /* 0x000000968810723c */ /* 0x040fe20000041810 */
[----:B------:R-:W-:Y:S07]  /*c1a0*/  LDSM.16.M88.4 R148, [R184+0x2800] ;  /* 0x00280000b894783b */ /* 0x000fee0000000200 */
[C---:B---3--:R-:W-:Y:S08]  /*c1b0*/  HMMA.16816.F32.BF16 R20, R136.reuse, R140, R20 ;  /* 0x0000008c8814723c */ /* 0x048ff00000041814 */
        /* <DEDUP_REMOVED lines=77> */
[----:B------:R-:W-:Y:S01]  /*c690*/  ULEA UR4, UR20, UR12, 0x6 ;  /* 0x0000000c14047291 */ /* 0x000fe2000f8e303f */
[----:B------:R-:W-:Y:S05]  /*c6a0*/  IMAD.MOV.U32 R200, RZ, RZ, RZ ;  /* 0x000000ffffc87224 */ /* 0x000fea00078e00ff */
        /* <DEDUP_REMOVED lines=30> */
[-C--:B------:R-:W-:Y:S02]  /*c890*/  IADD3 R136, P0, R137, R209.reuse, RZ ;  /* 0x000000d189887210 */ /* 0x080fe40007f1e0ff */
[----:B--2---:R-:W-:Y:S02]  /*c8a0*/  IADD3.X R141, R139, R172, RZ, P6, !PT ;  /* 0x000000ac8b8d7210 */ /* 0x004fe400037fe4ff */
[----:B------:R-:W-:Y:S01]  /*c8b0*/  IADD3 R142, P6, R137, R208, RZ ;  /* 0x000000d0898e7210 */ /* 0x000fe20007fde0ff */
[----:B------:R-:W-:Y:S01]  /*c8c0*/  IMAD.X R137, R139, 0x1, R212, P0 ;  /* 0x000000018b897824 */ /* 0x000fe200000e06d4 */
[----:B---3--:R-:W-:Y:S01]  /*c8d0*/  IADD3 R138, P0, R133, R210, RZ ;  /* 0x000000d2858a7210 */ /* 0x008fe20007f1e0ff */
[----:B------:R1:W-:Y:S02]  /*c8e0*/  LDGSTS.E.BYPASS.LTC128B.128 [R199+0x6100], [R140.64], !P5 ;  /* 0x061000008cc77fae */ /* 0x0003e4000e901d52 */
[--C-:B------:R-:W-:Y:S01]  /*c8f0*/  IMAD.X R143, R139, 0x1, R211.reuse, P6 ;  /* 0x000000018b8f7824 */ /* 0x100fe200030e06d3 */
[----:B------:R-:W-:Y:S01]  /*c900*/  IADD3 R132, P6, R133, R209, RZ ;  /* 0x000000d185847210 */ /* 0x000fe20007fde0ff */
[----:B------:R1:W-:Y:S01]  /*c910*/  LDGSTS.E.BYPASS.LTC128B.128 [R199+0x8100], [R136.64], !P4 ;  /* 0x0810000088c77fae */ /* 0x0003e2000e101d52 */
[----:B----4-:R-:W-:Y:S01]  /*c920*/  IMAD.X R139, R135, 0x1, R172, P0 ;  /* 0x00000001878b7824 */ /* 0x010fe200000e06ac */
[----:B------:R-:W-:Y:S02]  /*c930*/  IADD3 R134, P0, R133, R208, RZ ;  /* 0x000000d085867210 */ /* 0x000fe40007f1e0ff */
[----:B------:R1:W-:Y:S01]  /*c940*/  LDGSTS.E.BYPASS.LTC128B.128 [R199+0xa100], [R142.64], !P3 ;  /* 0x0a1000008ec77fae */ /* 0x0003e2000d901d52 */
[C---:B------:R-:W-:Y:S02]  /*c950*/  IADD3.X R133, R135.reuse, R212, RZ, P6, !PT ;  /* 0x000000d487857210 */ /* 0x040fe400037fe4ff */
[----:B------:R-:W-:Y:S01]  /*c960*/  IMAD.X R135, R135, 0x1, R211, P0 ;  /* 0x0000000187877824 */ /* 0x000fe200000e06d3 */
[----:B------:R1:W-:Y:S04]  /*c970*/  LDGSTS.E.BYPASS.LTC128B.128 [R199+0x7100], [R138.64], !P5 ;  /* 0x071000008ac77fae */ /* 0x0003e8000e901d52 */
[----:B------:R1:W-:Y:S04]  /*c980*/  LDGSTS.E.BYPASS.LTC128B.128 [R199+0x9100], [R132.64], !P4 ;  /* 0x0910000084c77fae */ /* 0x0003e8000e101d52 */
[----:B------:R1:W-:Y:S02]  /*c990*/  LDGSTS.E.BYPASS.LTC128B.128 [R199+0xb100], [R134.64], !P3 ;  /* 0x0b10000086c77fae */ /* 0x0003e4000d901d52 */
.L_x_427:
[----:B------:R-:W-:Y:S01]  /*c9a0*/  PLOP3.LUT P6, PT, PT, PT, UP1, 0x80, 0x0 ;  /* 0x000000000000781c */ /* 0x000fe20003fcf018 */
[----:B------:R-:W0:Y:S01]  /*c9b0*/  LDGDEPBAR ;  /* 0x00000000000079af */ /* 0x000e220000000000 */
[----:B------:R-:W-:Y:S01]  /*c9c0*/  PLOP3.LUT P0, PT, PT, PT, UP1, 0x80, 0x0 ;  /* 0x000000000000781c */ /* 0x000fe20003f0f018 */
[----:B-1----:R-:W-:Y:S01]  /*c9d0*/  IMAD.MOV.U32 R139, RZ, RZ, R203 ;  /* 0x000000ffff8b7224 */ /* 0x002fe200078e00cb */
[----:B------:R-:W-:Y:S06]  /*c9e0*/  USHF.L.U32 UR4, UR20, 0x6, URZ ;  /* 0x0000000614047899 */ /* 0x000fec000800063f */
[----:B------:R-:W-:Y:S03]  /*c9f0*/  IMAD.U32 R133, RZ, RZ, UR4 ;  /* 0x00000004ff857e24 */ /* 0x000fe6000f8e00ff */
[----:B------:R-:W-:Y:S02]  /*ca00*/  @P6 IMAD.HI.U32 R0, R203, c[0x0][0x2c8], RZ ;  /* 0x0000b200cb006a27 */ /* 0x000fe400078e00ff */
[----:B------:R-:W-:Y:S03]  /*ca10*/  IADD3 R133, -R204, 0x1, -R133 ;  /* 0x00000001cc857810 */ /* 0x000fe60007ffe985 */
[----:B------:R-:W-:Y:S01]  /*ca20*/  @P0 SHF.R.U32.HI R139, RZ, c[0x0][0x2cc], R0 ;  /* 0x0000b300ff8b0a19 */ /* 0x000fe20000011600 */
[----:B------:R-:W-:Y:S01]  /*ca30*/  IMAD.U32 R0, RZ, RZ, UR10 ;  /* 0x0000000aff007e24 */ /* 0x000fe2000f8e00ff */
[----:B------:R-:W-:Y:S03]  /*ca40*/  PLOP3.LUT P0, PT, PT, PT, UP0, 0x40, 0x0 ;  /* 0x000000000000781c */ /* 0x000fe60003f0e808 */
[----:B------:R-:W1:Y:S01]  /*ca50*/  SHFL.IDX PT, R141, R139, RZ, 0x1c1f ;  /* 0x001c1fff8b8d7589 */ /* 0x000e6200000e0000 */
[----:B------:R-:W-:Y:S04]  /*ca60*/  IADD3 R0, R133, -c[0x0][0x168], R0 ;  /* 0x80005a0085007a10 */ /* 0x000fe80007ffe000 */
        /* <DEDUP_REMOVED lines=20> */
.L_x_430:
[----:B------:R-:W-:Y:S04]  /*cbb0*/  MOV R132, c[0x0][0x32c] ;  /* 0x0000cb0000847a02 */ /* 0x000fe80000000f00 */
[----:B------:R-:W-:Y:S11]  /*cbc0*/  ISETP.NE.AND P0, PT, R132, 0x1, PT ;  /* 0x000000018400780c */ /* 0x000ff60003f05270 */
[----:B------:R-:W-:Y:S02]  /*cbd0*/  @!UPT UIADD3 URZ, URZ, URZ, URZ ;  /* 0x0000003f3f3ff290 */ /* 0x000fe4000fffe03f */
[----:B------:R-:W-:Y:S05]  /*cbe0*/  @P0 IMAD.HI.U32 R132, R141, c[0x0][0x330], RZ ;  /* 0x0000cc008d840a27 */ /* 0x000fea00078e00ff */
[----:B------:R-:W-:Y:S02]  /*cbf0*/  @P0 SHF.R.U32.HI R141, RZ, c[0x0][0x334], R132 ;  /* 0x0000cd00ff8d0a19 */ /* 0x000fe40000011684 */
.L_x_431:
[----:B------:R-:W-:Y:S05]  /*cc00*/  BSYNC B0 ;  /* 0x0000000000007941 */ /* 0x000fea0003800000 */
.L_x_429:
[----:B------:R-:W-:Y:S04]  /*cc10*/  IMAD.MOV.U32 R132, RZ, RZ, c[0x0][0x32c] ;  /* 0x0000cb00ff847624 */ /* 0x000fe800078e00ff */
[----:B------:R-:W-:Y:S04]  /*cc20*/  IMAD R141, R141, R132, -UR4 ;  /* 0x800000048d8d7e24 */ /* 0x000fe8000f8e0284 */
[----:B------:R-:W-:Y:S05]  /*cc30*/  IMAD.IADD R134, R141, 0x1, -R204 ;  /* 0x000000018d867824 */ /* 0x000fea00078e0acc */
[----:B------:R-:W-:Y:S02]  /*cc40*/  IADD3 R132, R134, c[0x0][0x32c], RZ ;  /* 0x0000cb0086847a10 */ /* 0x000fe40007ffe0ff */
[----:B------:R-:W-:Y:S02]  /*cc50*/  IMNMX R135, R135, R134, !PT ;  /* 0x0000008687877217 */ /* 0x000fe40007800200 */
[----:B------:R-:W-:Y:S02]  /*cc60*/  IMNMX R137, R137, R132, PT ;  /* 0x0000008489897217 */ /* 0x000fe40003800200 */
.L_x_428:
        /* <DEDUP_REMOVED lines=85> */
.L_x_434:
[----:B------:R-:W-:Y:S04]  /*d1c0*/  MOV R5, 0x1 ;  /* 0x0000000100057802 */ /* 0x000fe80000000f00 */
[----:B------:R-:W-:Y:S11]  /*d1d0*/  ISETP.NE.AND P0, PT, R5, c[0x0][0x32c], PT ;  /* 0x0000cb0005007a0c */ /* 0x000ff60003f05270 */
[----:B------:R-:W-:Y:S02]  /*d1e0*/  @!UPT UIADD3 URZ, URZ, URZ, URZ ;  /* 0x0000003f3f3ff290 */ /* 0x000fe4000fffe03f */
[----:B------:R-:W-:Y:S05]  /*d1f0*/  @P0 IMAD.HI.U32 R5, R8, c[0x0][0x330], RZ ;  /* 0x0000cc0008050a27 */ /* 0x000fea00078e00ff */
[----:B------:R-:W-:Y:S02]  /*d200*/  @P0 SHF.R.U32.HI R8, RZ, c[0x0][0x334], R5 ;  /* 0x0000cd00ff080a19 */ /* 0x000fe40000011605 */
.L_x_435:
[----:B------:R-:W-:Y:S05]  /*d210*/  BSYNC B0 ;  /* 0x0000000000007941 */ /* 0x000fea0003800000 */
.L_x_433:
[----:B------:R-:W-:Y:S04]  /*d220*/  IMAD.MOV.U32 R5, RZ, RZ, c[0x0][0x32c] ;  /* 0x0000cb00ff057624 */ /* 0x000fe800078e00ff */
[----:B------:R-:W-:Y:S04]  /*d230*/  IMAD R5, R8, R5, -UR4 ;  /* 0x8000000408057e24 */ /* 0x000fe8000f8e0205 */
[----:B------:R-:W-:Y:S05]  /*d240*/  IMAD.IADD R9, R5, 0x1, -R204 ;  /* 0x0000000105097824 */ /* 0x000fea00078e0acc */
[----:B------:R-:W-:Y:S02]  /*d250*/  IADD3 R5, R9, c[0x0][0x32c], RZ ;  /* 0x0000cb0009057a10 */ /* 0x000fe40007ffe0ff */
[----:B------:R-:W-:Y:S02]  /*d260*/  IMNMX R0, R0, R9, !PT ;  /* 0x0000000900007217 */ /* 0x000fe40007800200 */
[----:B------:R-:W-:Y:S02]  /*d270*/  IMNMX R4, R4, R5, PT ;  /* 0x0000000504047217 */ /* 0x000fe40003800200 */
.L_x_432:
[----:B------:R-:W-:Y:S02]  /*d280*/  PLOP3.LUT P6, PT, PT, PT, UP2, 0x80, 0x0 ;  /* 0x000000000000781c */ /* 0x000fe40003fcf028 */
[----:B------:R-:W-:Y:S02]  /*d290*/  PLOP3.LUT P0, PT, PT, PT, UP2, 0x80, 0x0 ;  /* 0x000000000000781c */ /* 0x000fe40003f0f028 */
[C---:B------:R-:W-:Y:S02]  /*d2a0*/  ISETP.GT.AND P6, PT, R0.reuse, RZ, P6 ;  /* 0x000000ff0000720c */ /* 0x040fe400037c4270 */
[----:B------:R-:W-:Y:S02]  /*d2b0*/  ISETP.GT.AND P0, PT, R0, 0x1, P0 ;  /* 0x000000010000780c */ /* 0x000fe40000704270 */
[----:B------:R-:W-:Y:S02]  /*d2c0*/  ISETP.LT.OR P6, PT, R4, 0x1, P6 ;  /* 0x000000010400780c */ /* 0x000fe400037c1670 */
[----:B------:R-:W-:Y:S02]  /*d2d0*/  FMNMX.FTZ R5, R148, R3, !PT ;  /* 0x0000000394057209 */ /* 0x000fe40007810000 */
[----:B------:R-:W-:Y:S02]  /*d2e0*/  FSEL R25, R6, -INF , !P6 ;  /* 0xff80000006197808 */ /* 0x000fe40007000000 */
[----:B------:R-:W-:Y:S02]  /*d2f0*/  ISETP.LT.OR P0, PT, R4, 0x2, P0 ;  /* 0x000000020400780c */ /* 0x000fe40000701670 */
[----:B------:R-:W-:Y:S02]  /*d300*/  FMNMX.FTZ R5, R152, R5, !PT ;  /* 0x0000000598057209 */ /* 0x000fe40007810000 */
[----:B------:R-:W-:Y:S02]  /*d310*/  PLOP3.LUT P6, PT, PT, PT, UP2, 0x80, 0x0 ;  /* 0x000000000000781c */ /* 0x000fe40003fcf028 */
        /* <DEDUP_REMOVED lines=8> */
[----:B------:R-:W-:Y:S02]  /*d3a0*/  FMNMX.FTZ R5, R138, R5, !PT ;  /* 0x000000058a057209 */ /* 0x000fe40007810000 */
[----:B------:R-:W-:Y:S02]  /*d3b0*/  PLOP3.LUT P6, PT, PT, PT, UP2, 0x80, 0x0 ;  /* 0x000000000000781c */ /* 0x000fe40003fcf028 */
[----:B------:R-:W-:Y:S02]  /*d3c0*/  ISETP.LT.OR P0, PT, R4, 0xa, P0 ;  /* 0x0000000a0400780c */ /* 0x000fe40000701670 */
[----:B------:R-:W-:Y:S02]  /*d3d0*/  FMNMX.FTZ R5, R136, R5, !PT ;  /* 0x0000000588057209 */ /* 0x000fe40007810000 */
[----:B------:R-:W-:Y:S02]  /*d3e0*/  ISETP.GT.AND P6, PT, R0, 0x10, P6 ;  /* 0x000000100000780c */ /* 0x000fe400037c4270 */
[----:B------:R-:W-:Y:S02]  /*d3f0*/  FSEL R13, R11, -INF , !P0 ;  /* 0xff8000000b0d7808 */ /* 0x000fe40004000000 */
        /* <DEDUP_REMOVED lines=9> */
[----:B------:R-:W-:Y:S02]  /*d490*/  ISETP.GT.AND P6, PT, R0, 0x18, P6 ;  /* 0x000000180000780c */ /* 0x000fe400037c4270 */
        /* <DEDUP_REMOVED lines=9> */
[----:B------:R-:W-:Y:S02]  /*d530*/  FMNMX.FTZ R5, R164, R5, !PT ;  /* 0x00000005a4057209 */ /* 0x000fe40007810000 */
[----:B------:R-:W-:Y:S02]  /*d540*/  PLOP3.LUT P6, PT, PT, PT, UP2, 0x80, 0x0 ;  /* 0x000000000000781c */ /* 0x000fe40003fcf028 */
[----:B------:R-:W-:Y:S02]  /*d550*/  FSEL R33, R19, -INF , !P0 ;  /* 0xff80000013217808 */ /* 0x000fe40004000000 */
[----:B------:R-:W-:Y:S02]  /*d560*/  FMNMX.FTZ R8, R17, R8, !PT ;  /* 0x0000000811087209 */ /* 0x000fe40007810000 */
[----:B------:R-:W-:Y:S02]  /*d570*/  ISETP.GT.AND P6, PT, R0, 0x20, P6 ;  /* 0x000000200000780c */ /* 0x000fe400037c4270 */
[----:B------:R-:W-:Y:S02]  /*d580*/  FMNMX.FTZ R6, R162, R5, !PT ;  /* 0x00000005a2067209 */ /* 0x000fe40007810000 */
[----:B------:R-:W-:Y:S02]  /*d590*/  PLOP3.LUT P0, PT, PT, PT, UP2, 0x80, 0x0 ;  /* 0x000000000000781c */ /* 0x000fe40003f0f028 */
        /* <DEDUP_REMOVED lines=8> */
[----:B------:R-:W-:Y:S02]  /*d620*/  FSEL R169, R23, -INF , !P0 ;  /* 0xff80000017a97808 */ /* 0x000fe40004000000 */
[----:B------:R-:W-:Y:S02]  /*d630*/  FMNMX.FTZ R6, R133, R6, !PT ;  /* 0x0000000685067209 */ /* 0x000fe40007810000 */
[C---:B------:R-:W-:Y:S02]  /*d640*/  ISETP.GT.AND P6, PT, R0.reuse, 0x28, P6 ;  /* 0x000000280000780c */ /* 0x040fe400037c4270 */
        /* <DEDUP_REMOVED lines=10> */
[----:B------:R-:W-:Y:S02]  /*d6f0*/  FMNMX.FTZ R8, R171, R8, !PT ;  /* 0x00000008ab087209 */ /* 0x000fe40007810000 */
[----:B------:R-:W-:Y:S02]  /*d700*/  PLOP3.LUT P0, PT, PT, PT, UP2, 0x80, 0x0 ;  /* 0x000000000000781c */ /* 0x000fe40003f0f028 */
[----:B------:R-:W-:Y:S02]  /*d710*/  ISETP.LT.OR P6, PT, R4, 0x31, P6 ;  /* 0x000000310400780c */ /* 0x000fe400037c1670 */
[----:B------:R-:W-:Y:S02]  /*d720*/  ISETP.GT.AND P0, PT, R0, 0x31, P0 ;  /* 0x000000310000780c */ /* 0x000fe40000704270 */
[----:B------:R-:W-:Y:S02]  /*d730*/  FMNMX.FTZ R8, R169, R8, !PT ;  /* 0x00000008a9087209 */ /* 0x000fe40007810000 */
[----:B------:R-:W-:Y:S02]  /*d740*/  FSEL R145, R30, -INF , !P6 ;  /* 0xff8000001e917808 */ /* 0x000fe40007000000 */
[----:B------:R-:W-:Y:S02]  /*d750*/  ISETP.LT.OR P0, PT, R4, 0x32, P0 ;  /* 0x000000320400780c */ /* 0x000fe40000701670 */
[----:B------:R-:W-:Y:S02]  /*d760*/  FMNMX.FTZ R8, R167, R8, !PT ;  /* 0x00000008a7087209 */ /* 0x000fe40007810000 */
[----:B------:R-:W-:Y:S02]  /*d770*/  PLOP3.LUT P6, PT, PT, PT, UP2, 0x80, 0x0 ;  /* 0x000000000000781c */ /* 0x000fe40003fcf028 */
[----:B------:R-:W-:Y:S02]  /*d780*/  FMNMX.FTZ R7, R146, R7, !PT ;  /* 0x0000000792077209 */ /* 0x000fe40007810000 */
[----:B------:R-:W-:Y:S02]  /*d790*/  FSEL R143, R31, -INF , !P0 ;  /* 0xff8000001f8f7808 */ /* 0x000fe40004000000 */
[----:B------:R-:W-:Y:S02]  /*d7a0*/  ISETP.GT.AND P6, PT, R0, 0x38, P6 ;  /* 0x000000380000780c */ /* 0x000fe400037c4270 */
[----:B------:R-:W-:Y:S02]  /*d7b0*/  FMNMX.FTZ R8, R165, R8, !PT ;  /* 0x00000008a5087209 */ /* 0x000fe40007810000 */
[----:B------:R-:W-:Y:S01]  /*d7c0*/  PLOP3.LUT P0, PT, PT, PT, UP2, 0x80, 0x0 ;  /* 0x000000000000781c */ /* 0x000fe20003f0f028 */
[----:B------:R-:W-:Y:S01]  /*d7d0*/  UISETP.GT.AND UP2, UPT, UR20, UR9, UPT ;  /* 0x000000091400728c */ /* 0x000fe2000bf44270 */
[----:B------:R-:W-:Y:S01]  /*d7e0*/  FMNMX.FTZ R7, R144, R7, !PT ;  /* 0x0000000790077209 */ /* 0x000fe20007810000 */
[----:B------:R-:W-:Y:S01]  /*d7f0*/  UIADD3 UR20, UR20, -0x1, URZ ;  /* 0xffffffff14147890 */ /* 0x000fe2000fffe03f */
[----:B------:R-:W-:Y:S02]  /*d800*/  ISETP.GT.AND P0, PT, R0, 0x39, P0 ;  /* 0x000000390000780c */ /* 0x000fe40000704270 */
[----:B------:R-:W-:Y:S02]  /*d810*/  FMNMX.FTZ R0, R145, R8, !PT ;  /* 0x0000000891007209 */ /* 0x000fe40007810000 */
[----:B------:R-:W-:Y:S02]  /*d820*/  ISETP.LT.OR P6, PT, R4, 0x39, P6 ;  /* 0x000000390400780c */ /* 0x000fe400037c1670 */
[----:B------:R-:W-:Y:S02]  /*d830*/  FMNMX.FTZ R5, R142, R7, !PT ;  /* 0x000000078e057209 */ /* 0x000fe40007810000 */
[----:B------:R-:W-:Y:S02]  /*d840*/  FSEL R141, R34, -INF , !P6 ;  /* 0xff800000228d7808 */ /* 0x000fe40007000000 */
[----:B------:R-:W-:Y:S01]  /*d850*/  FMNMX.FTZ R0, R143, R0, !PT ;  /* 0x000000008f007209 */ /* 0x000fe20007810000 */
[----:B------:R-:W1:Y:S01]  /*d860*/  SHFL.BFLY PT, R6, R5, 0x2, 0x1f ;  /* 0x0c401f0005067f89 */ /* 0x000e6200000e0000 */
[----:B------:R-:W-:Y:S02]  /*d870*/  ISETP.LT.OR P0, PT, R4, 0x3a, P0 ;  /* 0x0000003a0400780c */ /* 0x000fe40000701670 */
[----:B------:R-:W-:Y:S02]  /*d880*/  FMNMX.FTZ R0, R141, R0, !PT ;  /* 0x000000008d007209 */ /* 0x000fe40007810000 */
[----:B------:R-:W-:Y:S04]  /*d890*/  FSEL R9, R35, -INF , !P0 ;  /* 0xff80000023097808 */ /* 0x000fe80004000000 */
[----:B------:R-:W-:Y:S05]  /*d8a0*/  FMNMX.FTZ R4, R9, R0, !PT ;  /* 0x0000000009047209 */ /* 0x000fea0007810000 */
[----:B------:R-:W2:Y:S01]  /*d8b0*/  SHFL.BFLY PT, R7, R4, 0x2, 0x1f ;  /* 0x0c401f0004077f89 */ /* 0x000ea200000e0000 */
[----:B-1----:R-:W-:Y:S07]  /*d8c0*/  FMNMX.FTZ R6, R5, R6, !PT ;  /* 0x0000000605067209 */ /* 0x002fee0007810000 */
[----:B------:R-:W1:Y:S01]  /*d8d0*/  SHFL.BFLY PT, R11, R6, 0x1, 0x1f ;  /* 0x0c201f00060b7f89 */ /* 0x000e6200000e0000 */
[----:B--2---:R-:W-:Y:S07]  /*d8e0*/  FMNMX.FTZ R5, R4, R7, !PT ;  /* 0x0000000704057209 */ /* 0x004fee0007810000 */
[----:B------:R-:W2:Y:S01]  /*d8f0*/  SHFL.BFLY PT, R8, R5, 0x1, 0x1f ;  /* 0x0c201f0005087f89 */ /* 0x000ea200000e0000 */
[----:B-1----:R-:W-:Y:S04]  /*d900*/  FMNMX.FTZ R0, R6, R11, !PT ;  /* 0x0000000b06007209 */ /* 0x002fe80007810000 */
[C---:B------:R-:W-:Y:S01]  /*d910*/  FSETP.NEU.FTZ.AND P0, PT, R0.reuse, -INF , PT ;  /* 0xff8000000000780b */ /* 0x040fe20003f1d000 */
[C---:B------:R-:W-:Y:S03]  /*d920*/  FMUL.FTZ R155, R0.reuse, c[0x0][0x2d0] ;  /* 0x0000b400009b7a20 */ /* 0x040fe60000410000 */
[----:B------:R-:W-:Y:S02]  /*d930*/  FSEL R4, R0, RZ, P0 ;  /* 0x000000ff00047208 */ /* 0x000fe40000000000 */
[----:B------:R-:W-:Y:S03]  /*d940*/  FSEL R155, R155, RZ, P0 ;  /* 0x000000ff9b9b7208 */ /* 0x000fe60000000000 */
[----:B------:R-:W-:Y:S01]  /*d950*/  FADD.FTZ R4, -R4, R3 ;  /* 0x0000000304047221 */ /* 0x000fe20000010100 */
[----:B--2---:R-:W-:Y:S01]  /*d960*/  FMNMX.FTZ R8, R8, R5, !PT ;  /* 0x0000000508087209 */ /* 0x004fe20007810000 */
[--C-:B------:R-:W-:Y:S02]  /*d970*/  FFMA.FTZ R149, R140, c[0x0][0x2d0], -R155.reuse ;  /* 0x0000b4008c957a23 */ /* 0x100fe4000001089b */
[--C-:B------:R-:W-:Y:S01]  /*d980*/  FFMA.FTZ R148, R148, c[0x0][0x2d0], -R155.reuse ;  /* 0x0000b40094947a23 */ /* 0x100fe2000001089b */
[C---:B------:R-:W-:Y:S01]  /*d990*/  FSETP.NEU.FTZ.AND P0, PT, R8.reuse, -INF , PT ;  /* 0xff8000000800780b */ /* 0x040fe20003f1d000 */
[----:B------:R-:W-:Y:S02]  /*d9a0*/  FMUL.FTZ R140, R8, c[0x0][0x2d0] ;  /* 0x0000b400088c7a20 */ /* 0x000fe40000410000 */
[--C-:B------:R-:W-:Y:S01]  /*d9b0*/  FFMA.FTZ R11, R152, c[0x0][0x2d0], -R155.reuse ;  /* 0x0000b400980b7a23 */ /* 0x100fe2000001089b */
[----:B------:R-:W-:Y:S01]  /*d9c0*/  FSEL R5, R8, RZ, P0 ;  /* 0x000000ff08057208 */ /* 0x000fe20000000000 */
[--C-:B------:R-:W-:Y:S01]  /*d9d0*/  FFMA.FTZ R10, R150, c[0x0][0x2d0], -R155.reuse ;  /* 0x0000b400960a7a23 */ /* 0x100fe2000001089b */
[----:B------:R-:W-:Y:S01]  /*d9e0*/  FSEL R140, R140, RZ, P0 ;  /* 0x000000ff8c8c7208 */ /* 0x000fe20000000000 */
[----:B------:R-:W-:Y:S01]  /*d9f0*/  FMUL.FTZ R3, R4, c[0x0][0x2d0] ;  /* 0x0000b40004037a20 */ /* 0x000fe20000410000 */
[----:B------:R-:W-:Y:S01]  /*da00*/  MUFU.EX2 R148, R148 ;  /* 0x0000009400947308 */ /* 0x000fe20000000800 */
[----:B------:R-:W-:Y:S01]  /*da10*/  FADD.FTZ R5, -R5, R2 ;  /* 0x0000000205057221 */ /* 0x000fe20000010100 */
[----:B------:R-:W-:Y:S01]  /*da20*/  PLOP3.LUT P0, PT, PT, PT, UP2, 0x80, 0x0 ;  /* 0x000000000000781c */ /* 0x000fe20003f0f028 */
[--C-:B------:R-:W-:Y:S02]  /*da30*/  FFMA.FTZ R151, R17, c[0x0][0x2d0], -R140.reuse ;  /* 0x0000b40011977a23 */ /* 0x100fe4000001088c */
[----:B------:R-:W1:Y:S01]  /*da40*/  LDSM.16.MT88.4 R16, [R195+0x100] ;  /* 0x00010000c310783b */ /* 0x000e620000004200 */
[--C-:B------:R-:W-:Y:S02]  /*da50*/  FFMA.FTZ R153, R25, c[0x0][0x2d0], -R140.reuse ;  /* 0x0000b40019997a23 */ /* 0x100fe4000001088c */
[--C-:B------:R-:W-:Y:S02]  /*da60*/  FFMA.FTZ R152, R21, c[0x0][0x2d0], -R140.reuse ;  /* 0x0000b40015987a23 */ /* 0x100fe4000001088c */
[--C-:B------:R-:W-:Y:S01]  /*da70*/  FFMA.FTZ R150, R13, c[0x0][0x2d0], -R140.reuse ;  /* 0x0000b4000d967a23 */ /* 0x100fe2000001088c */
[----:B------:R-:W2:Y:S01]  /*da80*/  MUFU.EX2 R3, R3 ;  /* 0x0000000300037308 */ /* 0x000ea20000000800 */
[----:B------:R-:W-:Y:S01]  /*da90*/  FMUL.FTZ R2, R5, c[0x0][0x2d0] ;  /* 0x0000b40005027a20 */ /* 0x000fe20000410000 */
[----:B------:R-:W3:Y:S01]  /*daa0*/  LDSM.16.MT88.4 R20, [R190+0x100] ;  /* 0x00010000be14783b */ /* 0x000ee20000004200 */
[--C-:B------:R-:W-:Y:S02]  /*dab0*/  FFMA.FTZ R154, R138, c[0x0][0x2d0], -R155.reuse ;  /* 0x0000b4008a9a7a23 */ /* 0x100fe4000001089b */
[--C-:B------:R-:W-:Y:S02]  /*dac0*/  FFMA.FTZ R157, R136, c[0x0][0x2d0], -R155.reuse ;  /* 0x0000b400889d7a23 */ /* 0x100fe4000001089b */
[--C-:B------:R-:W-:Y:S02]  /*dad0*/  FFMA.FTZ R156, R134, c[0x0][0x2d0], -R155.reuse ;  /* 0x0000b400869c7a23 */ /* 0x100fe4000001089b */
[--C-:B------:R-:W-:Y:S01]  /*dae0*/  FFMA.FTZ R159, R132, c[0x0][0x2d0], -R155.reuse ;  /* 0x0000b400849f7a23 */ /* 0x100fe2000001089b */
[----:B------:R-:W4:Y:S01]  /*daf0*/  MUFU.EX2 R2, R2 ;  /* 0x0000000200027308 */ /* 0x000f220000000800 */
[----:B------:R-:W5:Y:S01]  /*db00*/  LDSM.16.MT88.4 R24, [R189+0x100] ;  /* 0x00010000bd18783b */ /* 0x000f620000004200 */
[--C-:B------:R-:W-:Y:S02]  /*db10*/  FFMA.FTZ R158, R135, c[0x0][0x2d0], -R140.reuse ;  /* 0x0000b400879e7a23 */ /* 0x100fe4000001088c */
[--C-:B------:R-:W-:Y:S02]  /*db20*/  FFMA.FTZ R161, R133, c[0x0][0x2d0], -R140.reuse ;  /* 0x0000b40085a17a23 */ /* 0x100fe4000001088c */
[--C-:B------:R-:W-:Y:S02]  /*db30*/  FFMA.FTZ R160, R29, c[0x0][0x2d0], -R140.reuse ;  /* 0x0000b4001da07a23 */ /* 0x100fe4000001088c */
[--C-:B------:R-:W-:Y:S01]  /*db40*/  FFMA.FTZ R163, R33, c[0x0][0x2d0], -R140.reuse ;  /* 0x0000b40021a37a23 */ /* 0x100fe2000001088c */
[----:B------:R-:W-:Y:S01]  /*db50*/  LDSM.16.MT88.4 R28, [R190+0x900] ;  /* 0x00090000be1c783b */ /* 0x000fe20000004200 */
[----:B------:R-:W1:Y:S01]  /*db60*/  MUFU.EX2 R11, R11 ;  /* 0x0000000b000b7308 */ /* 0x000e620000000800 */
[--C-:B------:R-:W-:Y:S02]  /*db70*/  FFMA.FTZ R170, R146, c[0x0][0x2d0], -R155.reuse ;  /* 0x0000b40092aa7a23 */ /* 0x100fe4000001089b */
[--C-:B------:R-:W-:Y:S02]  /*db80*/  FFMA.FTZ R213, R145, c[0x0][0x2d0], -R140.reuse ;  /* 0x0000b40091d57a23 */ /* 0x100fe4000001088c */
[C---:B--2---:R-:W-:Y:S02]  /*db90*/  FMUL.FTZ R4, R3.reuse, R128 ;  /* 0x0000008003047220 */ /* 0x044fe40000410000 */
[C---:B------:R-:W-:Y:S01]  /*dba0*/  FMUL.FTZ R5, R3.reuse, R129 ;  /* 0x0000008103057220 */ /* 0x040fe20000410000 */
[----:B------:R-:W-:Y:S01]  /*dbb0*/  LDSM.16.MT88.4 R32, [R188+0x900] ;  /* 0x00090000bc20783b */ /* 0x000fe20000004200 */
[C---:B------:R-:W-:Y:S01]  /*dbc0*/  FMUL.FTZ R100, R3.reuse, R100 ;  /* 0x0000006403647220 */ /* 0x040fe20000410000 */
[----:B------:R-:W-:Y:S01]  /*dbd0*/  MUFU.EX2 R10, R10 ;  /* 0x0000000a000a7308 */ /* 0x000fe20000000800 */
[C---:B------:R-:W-:Y:S02]  /*dbe0*/  FMUL.FTZ R101, R3.reuse, R101 ;  /* 0x0000006503657220 */ /* 0x040fe40000410000 */
[C---:B------:R-:W-:Y:S02]  /*dbf0*/  FMUL.FTZ R104, R3.reuse, R104 ;  /* 0x0000006803687220 */ /* 0x040fe40000410000 */
[C---:B----4-:R-:W-:Y:S01]  /*dc00*/  FMUL.FTZ R6, R2.reuse, R130 ;  /* 0x0000008202067220 */ /* 0x050fe20000410000 */
[----:B------:R-:W-:Y:S01]  /*dc10*/  LDSM.16.MT88.4 R132, [R190+0x2900] ;  /* 0x00290000be84783b */ /* 0x000fe20000004200 */
[C---:B------:R-:W-:Y:S02]  /*dc20*/  FMUL.FTZ R7, R2.reuse, R131 ;  /* 0x0000008302077220 */ /* 0x040fe40000410000 */
[C---:B------:R-:W-:Y:S01]  /*dc30*/  FMUL.FTZ R102, R2.reuse, R102 ;  /* 0x0000006602667220 */ /* 0x040fe20000410000 */
[----:B------:R-:W2:Y:S01]  /*dc40*/  MUFU.EX2 R149, R149 ;  /* 0x0000009500957308 */ /* 0x000ea20000000800 */
[C---:B------:R-:W-:Y:S02]  /*dc50*/  FMUL.FTZ R103, R2.reuse, R103 ;  /* 0x0000006702677220 */ /* 0x040fe40000410000 */
[----:B------:R-:W-:Y:S01]  /*dc60*/  FMUL.FTZ R105, R3, R105 ;  /* 0x0000006903697220 */ /* 0x000fe20000410000 */
[----:B-1----:R-:W-:Y:S01]  /*dc70*/  F2FP.BF16.PACK_AB R12, R11, R148 ;  /* 0x000000940b0c723e */ /* 0x002fe200000010ff */
[C---:B------:R-:W-:Y:S01]  /*dc80*/  FMUL.FTZ R106, R2.reuse, R106 ;  /* 0x0000006a026a7220 */ /* 0x040fe20000410000 */
[----:B------:R-:W-:Y:S01]  /*dc90*/  LDSM.16.MT88.4 R128, [R195+0x2900] ;  /* 0x00290000c380783b */ /* 0x000fe20000004200 */
[C---:B------:R-:W-:Y:S02]  /*dca0*/  FMUL.FTZ R107, R2.reuse, R107 ;  /* 0x0000006b026b7220 */ /* 0x040fe40000410000 */
[C---:B------:R-:W-:Y:S01]  /*dcb0*/  FMUL.FTZ R108, R3.reuse, R108 ;  /* 0x0000006c036c7220 */ /* 0x040fe20000410000 */
[----:B------:R-:W-:Y:S01]  /*dcc0*/  MUFU.EX2 R153, R153 ;  /* 0x0000009900997308 */ /* 0x000fe20000000800 */
[C---:B------:R-:W-:Y:S02]  /*dcd0*/  FMUL.FTZ R109, R3.reuse, R109 ;  /* 0x0000006d036d7220 */ /* 0x040fe40000410000 */
[C---:B------:R-:W-:Y:S01]  /*dce0*/  FMUL.FTZ R110, R2.reuse, R110 ;  /* 0x0000006e026e7220 */ /* 0x040fe20000410000 */
[----:B------:R-:W-:Y:S01]  /*dcf0*/  LDSM.16.MT88.4 R136, [R189+0x2900] ;  /* 0x00290000bd88783b */ /* 0x000fe20000004200 */
[C---:B------:R-:W-:Y:S02]  /*dd00*/  FMUL.FTZ R111, R2.reuse, R111 ;  /* 0x0000006f026f7220 */ /* 0x040fe40000410000 */
[C---:B------:R-:W-:Y:S02]  /*dd10*/  FMUL.FTZ R112, R3.reuse, R112 ;  /* 0x0000007003707220 */ /* 0x040fe40000410000 */
[----:B------:R-:W-:Y:S01]  /*dd20*/  FMUL.FTZ R113, R3, R113 ;  /* 0x0000007103717220 */ /* 0x000fe20000410000 */
[----:B------:R-:W1:Y:S01]  /*dd30*/  MUFU.EX2 R152, R152 ;  /* 0x0000009800987308 */ /* 0x000e620000000800 */
[C---:B------:R-:W-:Y:S02]  /*dd40*/  FMUL.FTZ R114, R2.reuse, R114 ;  /* 0x0000007202727220 */ /* 0x040fe40000410000 */
[C---:B------:R-:W-:Y:S01]  /*dd50*/  FMUL.FTZ R115, R2.reuse, R115 ;  /* 0x0000007302737220 */ /* 0x040fe20000410000 */
[----:B--2---:R-:W-:Y:S01]  /*dd60*/  F2FP.BF16.PACK_AB R14, R149, R10 ;  /* 0x0000000a950e723e */ /* 0x004fe200000010ff */
[--C-:B------:R-:W-:Y:S02]  /*dd70*/  FFMA.FTZ R214, R143, c[0x0][0x2d0], -R140.reuse ;  /* 0x0000b4008fd67a23 */ /* 0x100fe4000001088c */
[--C-:B------:R-:W-:Y:S02]  /*dd80*/  FFMA.FTZ R215, R141, c[0x0][0x2d0], -R140.reuse ;  /* 0x0000b4008dd77a23 */ /* 0x100fe4000001088c */
        /* <DEDUP_REMOVED lines=11> */
[C---:B------:R-:W-:Y:S02]  /*de40*/  FMUL.FTZ R124, R3.reuse, R124 ;  /* 0x0000007c037c7220 */ /* 0x040fe40000410000 */
[C---:B------:R-:W-:Y:S02]  /*de50*/  FMUL.FTZ R125, R3.reuse, R125 ;  /* 0x0000007d037d7220 */ /* 0x040fe40000410000 */
[C---:B------:R-:W-:Y:S01]  /*de60*/  FMUL.FTZ R126, R2.reuse, R126 ;  /* 0x0000007e027e7220 */ /* 0x040fe20000410000 */
[----:B------:R-:W-:Y:S01]  /*de70*/  MUFU.EX2 R154, R154 ;  /* 0x0000009a009a7308 */ /* 0x000fe20000000800 */
[C---:B------:R-:W-:Y:S02]  /*de80*/  FMUL.FTZ R127, R2.reuse, R127 ;  /* 0x0000007f027f7220 */ /* 0x040fe40000410000 */
[C---:B------:R-:W-:Y:S02]  /*de90*/  FMUL.FTZ R36, R3.reuse, R36 ;  /* 0x0000002403247220 */ /* 0x040fe40000410000 */
[C---:B------:R-:W-:Y:S02]  /*dea0*/  FMUL.FTZ R37, R3.reuse, R37 ;  /* 0x0000002503257220 */ /* 0x040fe40000410000 */
[C---:B------:R-:W-:Y:S02]  /*deb0*/  FMUL.FTZ R38, R2.reuse, R38 ;  /* 0x0000002602267220 */ /* 0x040fe40000410000 */
[----:B------:R-:W-:Y:S01]  /*dec0*/  FMUL.FTZ R39, R2, R39 ;  /* 0x0000002702277220 */ /* 0x000fe20000410000 */
[----:B------:R-:W1:Y:S01]  /*ded0*/  MUFU.EX2 R157, R157 ;  /* 0x0000009d009d7308 */ /* 0x000e620000000800 */
[C---:B------:R-:W-:Y:S02]  /*dee0*/  FMUL.FTZ R40, R3.reuse, R40 ;  /* 0x0000002803287220 */ /* 0x040fe40000410000 */
[C---:B------:R-:W-:Y:S01]  /*def0*/  FMUL.FTZ R41, R3.reuse, R41 ;  /* 0x0000002903297220 */ /* 0x040fe20000410000 */
[----:B--2---:R-:W-:Y:S01]  /*df00*/  F2FP.BF16.PACK_AB R15, R150, R151 ;  /* 0x00000097960f723e */ /* 0x004fe200000010ff */
[C---:B------:R-:W-:Y:S02]  /*df10*/  FMUL.FTZ R42, R2.reuse, R42 ;  /* 0x0000002a022a7220 */ /* 0x040fe40000410000 */
[C---:B------:R-:W-:Y:S02]  /*df20*/  FMUL.FTZ R43, R2.reuse, R43 ;  /* 0x0000002b022b7220 */ /* 0x040fe40000410000 */
[C---:B------:R-:W-:Y:S01]  /*df30*/  FMUL.FTZ R44, R3.reuse, R44 ;  /* 0x0000002c032c7220 */ /* 0x040fe20000410000 */
[----:B------:R-:W-:Y:S01]  /*df40*/  MUFU.EX2 R156, R156 ;  /* 0x0000009c009c7308 */ /* 0x000fe20000000800 */
[C---:B------:R-:W-:Y:S05]  /*df50*/  HMMA.16816.F32.BF16 R4, R12.reuse, R16, R4 ;  /* 0x000000100c04723c */ /* 0x040fea0000041804 */
[C---:B------:R-:W-:Y:S02]  /*df60*/  FMUL.FTZ R45, R3.reuse, R45 ;  /* 0x0000002d032d7220 */ /* 0x040fe40000410000 */
[C---:B------:R-:W-:Y:S01]  /*df70*/  FMUL.FTZ R46, R2.reuse, R46 ;  /* 0x0000002e022e7220 */ /* 0x040fe20000410000 */
[C---:B------:R-:W-:Y:S01]  /*df80*/  HMMA.16816.F32.BF16 R100, R12.reuse, R18, R100 ;  /* 0x000000120c64723c */ /* 0x040fe20000041864 */
[----:B------:R-:W2:Y:S01]  /*df90*/  LDSM.16.MT88.4 R16, [R188+0x100] ;  /* 0x00010000bc10783b */ /* 0x000ea20000004200 */
[----:B------:R-:W4:Y:S02]  /*dfa0*/  MUFU.EX2 R159, R159 ;  /* 0x0000009f009f7308 */ /* 0x000f240000000800 */
[C---:B------:R-:W-:Y:S02]  /*dfb0*/  FMUL.FTZ R47, R2.reuse, R47 ;  /* 0x0000002f022f7220 */ /* 0x040fe40000410000 */
[C---:B------:R-:W-:Y:S02]  /*dfc0*/  FMUL.FTZ R48, R3.reuse, R48 ;  /* 0x0000003003307220 */ /* 0x040fe40000410000 */
[C---:B---3--:R-:W-:Y:S04]  /*dfd0*/  HMMA.16816.F32.BF16 R104, R12.reuse, R20, R104 ;  /* 0x000000140c68723c */ /* 0x048fe80000041868 */
[C---:B------:R-:W-:Y:S01]  /*dfe0*/  FMUL.FTZ R49, R3.reuse, R49 ;  /* 0x0000003103317220 */ /* 0x040fe20000410000 */
[----:B------:R-:W-:Y:S01]  /*dff0*/  MUFU.EX2 R158, R158 ;  /* 0x0000009e009e7308 */ /* 0x000fe20000000800 */
[C---:B------:R-:W-:Y:S02]  /*e000*/  FMUL.FTZ R50, R2.reuse, R50 ;  /* 0x0000003202327220 */ /* 0x040fe40000410000 */
[C---:B------:R-:W-:Y:S01]  /*e010*/  HMMA.16816.F32.BF16 R108, R12.reuse, R22, R108 ;  /* 0x000000160c6c723c */ /* 0x040fe2000004186c */
[----:B------:R-:W3:Y:S03]  /*e020*/  LDSM.16.MT88.4 R20, [R195+0x2100] ;  /* 0x00210000c314783b */ /* 0x000ee60000004200 */
[C---:B------:R-:W-:Y:S02]  /*e030*/  FMUL.FTZ R51, R2.reuse, R51 ;  /* 0x0000003302337220 */ /* 0x040fe40000410000 */
[C---:B------:R-:W-:Y:S01]  /*e040*/  FMUL.FTZ R52, R3.reuse, R52 ;  /* 0x0000003403347220 */ /* 0x040fe20000410000 */
[----:B------:R-:W1:Y:S01]  /*e050*/  MUFU.EX2 R161, R161 ;  /* 0x000000a100a17308 */ /* 0x000e620000000800 */
[C---:B-----5:R-:W-:Y:S04]  /*e060*/  HMMA.16816.F32.BF16 R112, R12.reuse, R24, R112 ;  /* 0x000000180c70723c */ /* 0x060fe80000041870 */
[C---:B------:R-:W-:Y:S02]  /*e070*/  FMUL.FTZ R53, R3.reuse, R53 ;  /* 0x0000003503357220 */ /* 0x040fe40000410000 */
[C---:B------:R-:W-:Y:S02]  /*e080*/  FMUL.FTZ R54, R2.reuse, R54 ;  /* 0x0000003602367220 */ /* 0x040fe40000410000 */
[C---:B------:R-:W-:Y:S01]  /*e090*/  HMMA.16816.F32.BF16 R116, R12.reuse, R26, R116 ;  /* 0x0000001a0c74723c */ /* 0x040fe20000041874 */
[----:B------:R-:W5:Y:S01]  /*e0a0*/  LDSM.16.MT88.4 R24, [R190+0x2100] ;  /* 0x00210000be18783b */ /* 0x000f620000004200 */
[----:B------:R-:W-:Y:S02]  /*e0b0*/  MUFU.EX2 R160, R160 ;  /* 0x000000a000a07308 */ /* 0x000fe40000000800 */
[C---:B------:R-:W-:Y:S02]  /*e0c0*/  FMUL.FTZ R55, R2.reuse, R55 ;  /* 0x0000003702377220 */ /* 0x040fe40000410000 */
[C---:B------:R-:W-:Y:S02]  /*e0d0*/  FMUL.FTZ R56, R3.reuse, R56 ;  /* 0x0000003803387220 */ /* 0x040fe40000410000 */
[C---:B------:R-:W-:Y:S01]  /*e0e0*/  FMUL.FTZ R57, R3.reuse, R57 ;  /* 0x0000003903397220 */ /* 0x040fe20000410000 */
[C---:B--2---:R-:W-:Y:S03]  /*e0f0*/  HMMA.16816.F32.BF16 R120, R12.reuse, R16, R120 ;  /* 0x000000100c78723c */ /* 0x044fe60000041878 */
[C---:B------:R-:W-:Y:S01]  /*e100*/  FMUL.FTZ R58, R2.reuse, R58 ;  /* 0x0000003a023a7220 */ /* 0x040fe20000410000 */
[----:B------:R-:W2:Y:S01]  /*e110*/  MUFU.EX2 R163, R163 ;  /* 0x000000a300a37308 */ /* 0x000ea20000000800 */
[C---:B------:R-:W-:Y:S02]  /*e120*/  FMUL.FTZ R59, R2.reuse, R59 ;  /* 0x0000003b023b7220 */ /* 0x040fe40000410000 */
[C---:B------:R-:W-:Y:S01]  /*e130*/  FMUL.FTZ R60, R3.reuse, R60 ;  /* 0x0000003c033c7220 */ /* 0x040fe20000410000 */
[C---:B------:R-:W-:Y:S01]  /*e140*/  HMMA.16816.F32.BF16 R124, R12.reuse, R18, R124 ;  /* 0x000000120c7c723c */ /* 0x040fe2000004187c */
[----:B------:R-:W1:Y:S03]  /*e150*/  LDSM.16.MT88.4 R16, [R189+0x2100] ;  /* 0x00210000bd10783b */ /* 0x000e660000004200 */
[C---:B------:R-:W-:Y:S02]  /*e160*/  FMUL.FTZ R61, R3.reuse, R61 ;  /* 0x0000003d033d7220 */ /* 0x040fe40000410000 */
[C---:B------:R-:W-:Y:S01]  /*e170*/  FMUL.FTZ R62, R2.reuse, R62 ;  /* 0x0000003e023e7220 */ /* 0x040fe20000410000 */
[----:B------:R-:W-:Y:S01]  /*e180*/  MUFU.EX2 R170, R170 ;  /* 0x000000aa00aa7308 */ /* 0x000fe20000000800 */
[C---:B---3--:R-:W-:Y:S04]  /*e190*/  HMMA.16816.F32.BF16 R36, R12.reuse, R20, R36 ;  /* 0x000000140c24723c */ /* 0x048fe80000041824 */
[C---:B------:R-:W-:Y:S02]  /*e1a0*/  FMUL.FTZ R63, R2.reuse, R63 ;  /* 0x0000003f023f7220 */ /* 0x040fe40000410000 */
[C---:B------:R-:W-:Y:S02]  /*e1b0*/  FMUL.FTZ R64, R3.reuse, R64 ;  /* 0x0000004003407220 */ /* 0x040fe40000410000 */
[C---:B------:R-:W-:Y:S01]  /*e1c0*/  HMMA.16816.F32.BF16 R40, R12.reuse, R22, R40 ;  /* 0x000000160c28723c */ /* 0x040fe20000041828 */
[----:B------:R-:W3:Y:S01]  /*e1d0*/  LDSM.16.MT88.4 R20, [R188+0x2100] ;  /* 0x00210000bc14783b */ /* 0x000ee20000004200 */
[----:B------:R-:W-:Y:S02]  /*e1e0*/  MUFU.EX2 R213, R213 ;  /* 0x000000d500d57308 */ /* 0x000fe40000000800 */
[C---:B------:R-:W-:Y:S02]  /*e1f0*/  FMUL.FTZ R65, R3.reuse, R65 ;  /* 0x0000004103417220 */ /* 0x040fe40000410000 */
[C---:B------:R-:W-:Y:S02]  /*e200*/  FMUL.FTZ R66, R2.reuse, R66 ;  /* 0x0000004202427220 */ /* 0x040fe40000410000 */
[C---:B-----5:R-:W-:Y:S04]  /*e210*/  HMMA.16816.F32.BF16 R44, R12.reuse, R24, R44 ;  /* 0x000000180c2c723c */ /* 0x060fe8000004182c */
[C---:B------:R-:W-:Y:S01]  /*e220*/  FMUL.FTZ R67, R2.reuse, R67 ;  /* 0x0000004302437220 */ /* 0x040fe20000410000 */
[----:B------:R-:W-:Y:S01]  /*e230*/  MUFU.EX2 R214, R214 ;  /* 0x000000d600d67308 */ /* 0x000fe20000000800 */
[C---:B------:R-:W-:Y:S02]  /*e240*/  FMUL.FTZ R68, R3.reuse, R68 ;  /* 0x0000004403447220 */ /* 0x040fe40000410000 */
[C---:B------:R-:W-:Y:S01]  /*e250*/  HMMA.16816.F32.BF16 R48, R12.reuse, R26, R48 ;  /* 0x0000001a0c30723c */ /* 0x040fe20000041830 */
[----:B------:R-:W5:Y:S03]  /*e260*/  LDSM.16.MT88.4 R24, [R195+0x4100] ;  /* 0x00410000c318783b */ /* 0x000f660000004200 */
[C---:B------:R-:W-:Y:S02]  /*e270*/  FMUL.FTZ R69, R3.reuse, R69 ;  /* 0x0000004503457220 */ /* 0x040fe40000410000 */
[C---:B------:R-:W-:Y:S01]  /*e280*/  FMUL.FTZ R70, R2.reuse, R70 ;  /* 0x0000004602467220 */ /* 0x040fe20000410000 */
[----:B------:R-:W-:Y:S01]  /*e290*/  MUFU.EX2 R215, R215 ;  /* 0x000000d700d77308 */ /* 0x000fe20000000800 */
[C---:B------:R-:W-:Y:S01]  /*e2a0*/  FMUL.FTZ R71, R2.reuse, R71 ;  /* 0x0000004702477220 */ /* 0x040fe20000410000 */
[C---:B-1----:R-:W-:Y:S03]  /*e2b0*/  HMMA.16816.F32.BF16 R52, R12.reuse, R16, R52 ;  /* 0x000000100c34723c */ /* 0x042fe60000041834 */
[C---:B------:R-:W-:Y:S02]  /*e2c0*/  FMUL.FTZ R72, R3.reuse, R72 ;  /* 0x0000004803487220 */ /* 0x040fe40000410000 */
[C---:B------:R-:W-:Y:S02]  /*e2d0*/  FMUL.FTZ R73, R3.reuse, R73 ;  /* 0x0000004903497220 */ /* 0x040fe40000410000 */
[C---:B------:R-:W-:Y:S01]  /*e2e0*/  FMUL.FTZ R74, R2.reuse, R74 ;  /* 0x0000004a024a7220 */ /* 0x040fe20000410000 */
[C---:B------:R-:W-:Y:S01]  /*e2f0*/  HMMA.16816.F32.BF16 R56, R12.reuse, R18, R56 ;  /* 0x000000120c38723c */ /* 0x040fe20000041838 */
[----:B------:R-:W1:Y:S03]  /*e300*/  LDSM.16.MT88.4 R16, [R190+0x4100] ;  /* 0x00410000be10783b */ /* 0x000e660000004200 */
[C---:B------:R-:W-:Y:S02]  /*e310*/  FMUL.FTZ R75, R2.reuse, R75 ;  /* 0x0000004b024b7220 */ /* 0x040fe40000410000 */
[C---:B------:R-:W-:Y:S02]  /*e320*/  FMUL.FTZ R76, R3.reuse, R76 ;  /* 0x0000004c034c7220 */ /* 0x040fe40000410000 */
[C---:B---3--:R-:W-:Y:S04]  /*e330*/  HMMA.16816.F32.BF16 R60, R12.reuse, R20, R60 ;  /* 0x000000140c3c723c */ /* 0x048fe8000004183c */
[C---:B------:R-:W-:Y:S02]  /*e340*/  FMUL.FTZ R77, R3.reuse, R77 ;  /* 0x0000004d034d7220 */ /* 0x040fe40000410000 */
[C---:B------:R-:W-:Y:S02]  /*e350*/  FMUL.FTZ R78, R2.reuse, R78 ;  /* 0x0000004e024e7220 */ /* 0x040fe40000410000 */
[C---:B------:R-:W-:Y:S01]  /*e360*/  HMMA.16816.F32.BF16 R64, R12.reuse, R22, R64 ;  /* 0x000000160c40723c */ /* 0x040fe20000041840 */
[----:B------:R-:W3:Y:S03]  /*e370*/  LDSM.16.MT88.4 R20, [R189+0x4100] ;  /* 0x00410000bd14783b */ /* 0x000ee60000004200 */
[C---:B------:R-:W-:Y:S02]  /*e380*/  FMUL.FTZ R79, R2.reuse, R79 ;  /* 0x0000004f024f7220 */ /* 0x040fe40000410000 */
[C---:B------:R-:W-:Y:S02]  /*e390*/  FMUL.FTZ R80, R3.reuse, R80 ;  /* 0x0000005003507220 */ /* 0x040fe40000410000 */
[C---:B-----5:R-:W-:Y:S04]  /*e3a0*/  HMMA.16816.F32.BF16 R68, R12.reuse, R24, R68 ;  /* 0x000000180c44723c */ /* 0x060fe80000041844 */
[C---:B------:R-:W-:Y:S02]  /*e3b0*/  FMUL.FTZ R81, R3.reuse, R81 ;  /* 0x0000005103517220 */ /* 0x040fe40000410000 */
[C---:B------:R-:W-:Y:S02]  /*e3c0*/  FMUL.FTZ R82, R2.reuse, R82 ;  /* 0x0000005202527220 */ /* 0x040fe40000410000 */
[C---:B------:R-:W-:Y:S01]  /*e3d0*/  HMMA.16816.F32.BF16 R72, R12.reuse, R26, R72 ;  /* 0x0000001a0c48723c */ /* 0x040fe20000041848 */
[----:B------:R-:W5:Y:S03]  /*e3e0*/  LDSM.16.MT88.4 R24, [R188+0x4100] ;  /* 0x00410000bc18783b */ /* 0x000f660000004200 */
[C---:B------:R-:W-:Y:S02]  /*e3f0*/  FMUL.FTZ R83, R2.reuse, R83 ;  /* 0x0000005302537220 */ /* 0x040fe40000410000 */
[C---:B------:R-:W-:Y:S02]  /*e400*/  FMUL.FTZ R84, R3.reuse, R84 ;  /* 0x0000005403547220 */ /* 0x040fe40000410000 */
        /* <DEDUP_REMOVED lines=12> */
[C---:B------:R-:W-:Y:S03]  /*e4d0*/  FMUL.FTZ R93, R3.reuse, R93 ;  /* 0x0000005d035d7220 */ /* 0x040fe60000410000 */
[C---:B------:R-:W-:Y:S01]  /*e4e0*/  HMMA.16816.F32.BF16 R88, R12.reuse, R22, R88 ;  /* 0x000000160c58723c */ /* 0x040fe20000041858 */
[----:B------:R-:W3:Y:S02]  /*e4f0*/  LDSM.16.MT88.4 R20, [R189+0x900] ;  /* 0x00090000bd14783b */ /* 0x000ee40000004200 */
[C---:B------:R-:W-:Y:S02]  /*e500*/  FMUL.FTZ R94, R2.reuse, R94 ;  /* 0x0000005e025e7220 */ /* 0x040fe40000410000 */
[C---:B------:R-:W-:Y:S02]  /*e510*/  FMUL.FTZ R95, R2.reuse, R95 ;  /* 0x0000005f025f7220 */ /* 0x040fe40000410000 */
[C---:B------:R-:W-:Y:S02]  /*e520*/  FMUL.FTZ R96, R3.reuse, R96 ;  /* 0x0000006003607220 */ /* 0x040fe40000410000 */
[----:B------:R-:W-:Y:S03]  /*e530*/  FMUL.FTZ R97, R3, R97 ;  /* 0x0000006103617220 */ /* 0x000fe60000410000 */
[C---:B-----5:R-:W-:Y:S03]  /*e540*/  HMMA.16816.F32.BF16 R92, R12.reuse, R24, R92 ;  /* 0x000000180c5c723c */ /* 0x060fe6000004185c */
[C---:B------:R-:W-:Y:S02]  /*e550*/  FMUL.FTZ R98, R2.reuse, R98 ;  /* 0x0000006202627220 */ /* 0x040fe40000410000 */
[----:B------:R-:W-:Y:S02]  /*e560*/  FMUL.FTZ R99, R2, R99 ;  /* 0x0000006302637220 */ /* 0x000fe40000410000 */
[--C-:B------:R-:W-:Y:S02]  /*e570*/  FFMA.FTZ R168, R168, c[0x0][0x2d0], -R155.reuse ;  /* 0x0000b400a8a87a23 */ /* 0x100fe4000001089b */
[--C-:B------:R-:W-:Y:S03]  /*e580*/  FFMA.FTZ R173, R166, c[0x0][0x2d0], -R155.reuse ;  /* 0x0000b400a6ad7a23 */ /* 0x100fe6000001089b */
[----:B------:R-:W-:Y:S01]  /*e590*/  HMMA.16816.F32.BF16 R96, R12, R26, R96 ;  /* 0x0000001a0c60723c */ /* 0x000fe20000041860 */
[----:B------:R-:W-:Y:S01]  /*e5a0*/  LDSM.16.MT88.4 R24, [R190+0x4900] ;  /* 0x00490000be18783b */ /* 0x000fe20000004200 */
[----:B------:R-:W-:Y:S01]  /*e5b0*/  MUFU.EX2 R168, R168 ;  /* 0x000000a800a87308 */ /* 0x000fe20000000800 */
[--C-:B------:R-:W-:Y:S02]  /*e5c0*/  FFMA.FTZ R164, R164, c[0x0][0x2d0], -R155.reuse ;  /* 0x0000b400a4a47a23 */ /* 0x100fe4000001089b */
[--C-:B------:R-:W-:Y:S02]  /*e5d0*/  FFMA.FTZ R175, R162, c[0x0][0x2d0], -R155.reuse ;  /* 0x0000b400a2af7a23 */ /* 0x100fe4000001089b */
[----:B------:R-:W-:Y:S01]  /*e5e0*/  F2FP.BF16.PACK_AB R12, R157, R154 ;  /* 0x0000009a9d0c723e */ /* 0x000fe200000010ff */
[--C-:B------:R-:W-:Y:S01]  /*e5f0*/  FFMA.FTZ R162, R171, c[0x0][0x2d0], -R140.reuse ;  /* 0x0000b400aba27a23 */ /* 0x100fe2000001088c */
[----:B----4-:R-:W-:Y:S03]  /*e600*/  F2FP.BF16.PACK_AB R14, R159, R156 ;  /* 0x0000009c9f0e723e */ /* 0x010fe600000010ff */
[----:B------:R-:W-:Y:S01]  /*e610*/  F2FP.BF16.PACK_AB R13, R161, R158 ;  /* 0x0000009ea10d723e */ /* 0x000fe200000010ff */
[--C-:B------:R-:W-:Y:S01]  /*e620*/  FFMA.FTZ R171, R144, c[0x0][0x2d0], -R155.reuse ;  /* 0x0000b40090ab7a23 */ /* 0x100fe2000001089b */
[----:B--2---:R-:W-:Y:S01]  /*e630*/  F2FP.BF16.PACK_AB R15, R163, R160 ;  /* 0x000000a0a30f723e */ /* 0x004fe200000010ff */
[--C-:B------:R-:W-:Y:S01]  /*e640*/  FFMA.FTZ R169, R169, c[0x0][0x2d0], -R140.reuse ;  /* 0x0000b400a9a97a23 */ /* 0x100fe2000001088c */
[----:B------:R-:W2:Y:S01]  /*e650*/  MUFU.EX2 R173, R173 ;  /* 0x000000ad00ad7308 */ /* 0x000ea20000000800 */
[--C-:B------:R-:W-:Y:S02]  /*e660*/  FFMA.FTZ R166, R167, c[0x0][0x2d0], -R140.reuse ;  /* 0x0000b400a7a67a23 */ /* 0x100fe4000001088c */
[--C-:B------:R-:W-:Y:S02]  /*e670*/  FFMA.FTZ R167, R147, c[0x0][0x2d0], -R155.reuse ;  /* 0x0000b40093a77a23 */ /* 0x100fe4000001089b */
[C---:B-1----:R-:W-:Y:S01]  /*e680*/  HMMA.16816.F32.BF16 R4, R12.reuse, R16, R4 ;  /* 0x000000100c04723c */ /* 0x042fe20000041804 */
[----:B------:R-:W-:Y:S02]  /*e690*/  LDSM.16.MT88.4 R144, [R195+0x5900] ;  /* 0x00590000c390783b */ /* 0x000fe40000004200 */
[----:B------:R-:W-:Y:S02]  /*e6a0*/  FFMA.FTZ R155, R142, c[0x0][0x2d0], -R155 ;  /* 0x0000b4008e9b7a23 */ /* 0x000fe4000001089b */
[--C-:B------:R-:W-:Y:S01]  /*e6b0*/  FFMA.FTZ R165, R165, c[0x0][0x2d0], -R140.reuse ;  /* 0x0000b400a5a57a23 */ /* 0x100fe2000001088c */
[----:B------:R-:W-:Y:S01]  /*e6c0*/  MUFU.EX2 R164, R164 ;  /* 0x000000a400a47308 */ /* 0x000fe20000000800 */
[----:B------:R-:W-:Y:S01]  /*e6d0*/  FFMA.FTZ R140, R9, c[0x0][0x2d0], -R140 ;  /* 0x0000b400098c7a23 */ /* 0x000fe2000001088c */
[C---:B------:R-:W-:Y:S01]  /*e6e0*/  HMMA.16816.F32.BF16 R100, R12.reuse, R18, R100 ;  /* 0x000000120c64723c */ /* 0x040fe20000041864 */
[----:B------:R-:W1:Y:S03]  /*e6f0*/  LDSM.16.MT88.4 R16, [R188+0x2900] ;  /* 0x00290000bc10783b */ /* 0x000e660000004200 */
[----:B------:R-:W-:Y:S02]  /*e700*/  FFMA.FTZ R148, R3, R206, R148 ;  /* 0x000000ce03947223 */ /* 0x000fe40000010094 */
[----:B------:R-:W-:Y:S02]  /*e710*/  FFMA.FTZ R153, R2, R207, R153 ;  /* 0x000000cf02997223 */ /* 0x000fe40000010099 */
[C---:B------:R-:W-:Y:S01]  /*e720*/  HMMA.16816.F32.BF16 R104, R12.reuse, R28, R104 ;  /* 0x0000001c0c68723c */ /* 0x040fe20000041868 */
[----:B------:R4:W-:Y:S03]  /*e730*/  MUFU.EX2 R216, R140 ;  /* 0x0000008c00d87308 */ /* 0x0009e60000000800 */
[----:B------:R-:W-:Y:S02]  /*e740*/  FADD.FTZ R11, R11, R148 ;  /* 0x000000940b0b7221 */ /* 0x000fe40000010000 */
[----:B------:R-:W-:Y:S02]  /*e750*/  FADD.FTZ R152, R152, R153 ;  /* 0x0000009998987221 */ /* 0x000fe40000010000 */
[C---:B------:R-:W-:Y:S01]  /*e760*/  HMMA.16816.F32.BF16 R108, R12.reuse, R30, R108 ;  /* 0x0000001e0c6c723c */ /* 0x040fe2000004186c */
[----:B------:R-:W-:Y:S02]  /*e770*/  LDSM.16.MT88.4 R28, [R189+0x4900] ;  /* 0x00490000bd1c783b */ /* 0x000fe40000004200 */
[----:B------:R-:W5:Y:S01]  /*e780*/  MUFU.EX2 R175, R175 ;  /* 0x000000af00af7308 */ /* 0x000f620000000800 */
[----:B------:R-:W-:Y:S02]  /*e790*/  FADD.FTZ R10, R10, R11 ;  /* 0x0000000b0a0a7221 */ /* 0x000fe40000010000 */
[----:B------:R-:W-:Y:S02]  /*e7a0*/  FADD.FTZ R3, R151, R152 ;  /* 0x0000009897037221 */ /* 0x000fe40000010000 */
[C---:B---3--:R-:W-:Y:S04]  /*e7b0*/  HMMA.16816.F32.BF16 R112, R12.reuse, R20, R112 ;  /* 0x000000140c70723c */ /* 0x048fe80000041870 */
[----:B------:R-:W-:Y:S01]  /*e7c0*/  FADD.FTZ R149, R149, R10 ;  /* 0x0000000a95957221 */ /* 0x000fe20000010000 */
[----:B------:R-:W-:Y:S01]  /*e7d0*/  MUFU.EX2 R162, R162 ;  /* 0x000000a200a27308 */ /* 0x000fe20000000800 */
[----:B------:R-:W-:Y:S02]  /*e7e0*/  FADD.FTZ R3, R150, R3 ;  /* 0x0000000396037221 */ /* 0x000fe40000010000 */
[C---:B------:R-:W-:Y:S01]  /*e7f0*/  HMMA.16816.F32.BF16 R116, R12.reuse, R22, R116 ;  /* 0x000000160c74723c */ /* 0x040fe20000041874 */
[----:B------:R-:W3:Y:S03]  /*e800*/  LDSM.16.MT88.4 R20, [R195+0x4900] ;  /* 0x00490000c314783b */ /* 0x000ee60000004200 */
[----:B------:R-:W-:Y:S02]  /*e810*/  FADD.FTZ R154, R154, R149 ;  /* 0x000000959a9a7221 */ /* 0x000fe40000010000 */
[----:B------:R-:W-:Y:S01]  /*e820*/  FADD.FTZ R158, R158, R3 ;  /* 0x000000039e9e7221 */ /* 0x000fe20000010000 */
[----:B------:R-:W1:Y:S01]  /*e830*/  MUFU.EX2 R169, R169 ;  /* 0x000000a900a97308 */ /* 0x000e620000000800 */
[C---:B------:R-:W-:Y:S01]  /*e840*/  HMMA.16816.F32.BF16 R120, R12.reuse, R32, R120 ;  /* 0x000000200c78723c */ /* 0x040fe20000041878 */
[----:B----4-:R-:W-:Y:S03]  /*e850*/  LDSM.16.MT88.4 R140, [R188+0x3900] ;  /* 0x00390000bc8c783b */ /* 0x010fe60000004200 */
[----:B------:R-:W-:Y:S01]  /*e860*/  MOV R3, R0 ;  /* 0x0000000000037202 */ /* 0x000fe20000000f00 */
[----:B------:R-:W-:Y:S02]  /*e870*/  FADD.FTZ R157, R157, R154 ;  /* 0x0000009a9d9d7221 */ /* 0x000fe40000010000 */
[----:B------:R-:W-:Y:S01]  /*e880*/  FADD.FTZ R161, R161, R158 ;  /* 0x0000009ea1a17221 */ /* 0x000fe20000010000 */
[C---:B------:R-:W-:Y:S01]  /*e890*/  HMMA.16816.F32.BF16 R124, R12.reuse, R34, R124 ;  /* 0x000000220c7c723c */ /* 0x040fe2000004187c */
[----:B------:R-:W-:Y:S01]  /*e8a0*/  LDSM.16.MT88.4 R32, [R190+0x1100] ;  /* 0x00110000be20783b */ /* 0x000fe20000004200 */
[----:B------:R-:W-:Y:S02]  /*e8b0*/  MUFU.EX2 R166, R166 ;  /* 0x000000a600a67308 */ /* 0x000fe40000000800 */
[----:B------:R-:W-:Y:S02]  /*e8c0*/  FADD.FTZ R156, R156, R157 ;  /* 0x0000009d9c9c7221 */ /* 0x000fe40000010000 */
[----:B------:R-:W-:Y:S02]  /*e8d0*/  FADD.FTZ R160, R160, R161 ;  /* 0x000000a1a0a07221 */ /* 0x000fe40000010000 */
[C---:B------:R-:W-:Y:S04]  /*e8e0*/  HMMA.16816.F32.BF16 R36, R12.reuse, R128, R36 ;  /* 0x000000800c24723c */ /* 0x040fe80000041824 */
[----:B------:R-:W4:Y:S01]  /*e8f0*/  MUFU.EX2 R165, R165 ;  /* 0x000000a500a57308 */ /* 0x000f220000000800 */
[----:B------:R-:W-:Y:S02]  /*e900*/  FADD.FTZ R159, R159, R156 ;  /* 0x0000009c9f9f7221 */ /* 0x000fe40000010000 */
[----:B------:R-:W-:Y:S01]  /*e910*/  FADD.FTZ R163, R163, R160 ;  /* 0x000000a0a3a37221 */ /* 0x000fe20000010000 */
[C---:B------:R-:W-:Y:S01]  /*e920*/  HMMA.16816.F32.BF16 R40, R12.reuse, R130, R40 ;  /* 0x000000820c28723c */ /* 0x040fe20000041828 */
[----:B------:R-:W-:Y:S05]  /*e930*/  LDSM.16.MT88.4 R128, [R188+0x1100] ;  /* 0x00110000bc80783b */ /* 0x000fea0000004200 */
[----:B------:R-:W1:Y:S02]  /*e940*/  MUFU.EX2 R167, R167 ;  /* 0x000000a700a77308 */ /* 0x000e640000000800 */
[C---:B------:R-:W-:Y:S08]  /*e950*/  HMMA.16816.F32.BF16 R44, R12.reuse, R132, R44 ;  /* 0x000000840c2c723c */ /* 0x040ff0000004182c */
[C---:B------:R-:W-:Y:S01]  /*e960*/  HMMA.16816.F32.BF16 R48, R12.reuse, R134, R48 ;  /* 0x000000860c30723c */ /* 0x040fe20000041830 */
[----:B------:R-:W-:Y:S01]  /*e970*/  LDSM.16.MT88.4 R132, [R190+0x3100] ;  /* 0x00310000be84783b */ /* 0x000fe20000004200 */
[----:B------:R-:W-:Y:S06]  /*e980*/  MUFU.EX2 R171, R171 ;  /* 0x000000ab00ab7308 */ /* 0x000fec0000000800 */
[C---:B------:R-:W-:Y:S04]  /*e990*/  HMMA.16816.F32.BF16 R52, R12.reuse, R136, R52 ;  /* 0x000000880c34723c */ /* 0x040fe80000041834 */
[----:B------:R-:W2:Y:S04]  /*e9a0*/  MUFU.EX2 R174, R155 ;  /* 0x0000009b00ae7308 */ /* 0x000ea80000000800 */
[C---:B------:R-:W-:Y:S01]  /*e9b0*/  HMMA.16816.F32.BF16 R56, R12.reuse, R138, R56 ;  /* 0x0000008a0c38723c */ /* 0x040fe20000041838 */
[----:B------:R-:W-:Y:S07]  /*e9c0*/  LDSM.16.MT88.4 R136, [R189+0x3100] ;  /* 0x00310000bd88783b */ /* 0x000fee0000004200 */
[C---:B-1----:R-:W-:Y:S08]  /*e9d0*/  HMMA.16816.F32.BF16 R60, R12.reuse, R16, R60 ;  /* 0x000000100c3c723c */ /* 0x042ff0000004183c */
[C---:B------:R-:W-:Y:S01]  /*e9e0*/  HMMA.16816.F32.BF16 R64, R12.reuse, R18, R64 ;  /* 0x000000120c40723c */ /* 0x040fe20000041840 */
[----:B------:R-:W1:Y:S07]  /*e9f0*/  LDSM.16.MT88.4 R16, [R188+0x4900] ;  /* 0x00490000bc10783b */ /* 0x000e6e0000004200 */
[C---:B---3--:R-:W-:Y:S08]  /*ea00*/  HMMA.16816.F32.BF16 R68, R12.reuse, R20, R68 ;  /* 0x000000140c44723c */ /* 0x048ff00000041844 */
[C---:B------:R-:W-:Y:S01]  /*ea10*/  HMMA.16816.F32.BF16 R72, R12.reuse, R22, R72 ;  /* 0x000000160c48723c */ /* 0x040fe20000041848 */
[----:B------:R-:W3:Y:S07]  /*ea20*/  LDSM.16.MT88.4 R20, [R195+0x1100] ;  /* 0x00110000c314783b */ /* 0x000eee0000004200 */
[C---:B------:R-:W-:Y:S08]  /*ea30*/  HMMA.16816.F32.BF16 R76, R12.reuse, R24, R76 ;  /* 0x000000180c4c723c */ /* 0x040ff0000004184c */
[C---:B------:R-:W-:Y:S01]  /*ea40*/  HMMA.16816.F32.BF16 R80, R12.reuse, R26, R80 ;  /* 0x0000001a0c50723c */ /* 0x040fe20000041850 */
[----:B------:R-:W3:Y:S07]  /*ea50*/  LDSM.16.MT88.4 R24, [R189+0x1100] ;  /* 0x00110000bd18783b */ /* 0x000eee0000004200 */
[C---:B------:R-:W-:Y:S08]  /*ea60*/  HMMA.16816.F32.BF16 R84, R12.reuse, R28, R84 ;  /* 0x0000001c0c54723c */ /* 0x040ff00000041854 */
[C---:B------:R-:W-:Y:S01]  /*ea70*/  HMMA.16816.F32.BF16 R88, R12.reuse, R30, R88 ;  /* 0x0000001e0c58723c */ /* 0x040fe20000041858 */
[----:B------:R-:W3:Y:S07]  /*ea80*/  LDSM.16.MT88.4 R28, [R195+0x3100] ;  /* 0x00310000c31c783b */ /* 0x000eee0000004200 */
[C---:B-1----:R-:W-:Y:S08]  /*ea90*/  HMMA.16816.F32.BF16 R92, R12.reuse, R16, R92 ;  /* 0x000000100c5c723c */ /* 0x042ff0000004185c */
[----:B------:R-:W-:Y:S01]  /*eaa0*/  HMMA.16816.F32.BF16 R96, R12, R18, R96 ;  /* 0x000000120c60723c */ /* 0x000fe20000041860 */
[----:B------:R-:W1:Y:S06]  /*eab0*/  LDSM.16.MT88.4 R16, [R188+0x3100] ;  /* 0x00310000bc10783b */ /* 0x000e6c0000004200 */
[----:B--2---:R-:W-:Y:S01]  /*eac0*/  F2FP.BF16.PACK_AB R12, R173, R168 ;  /* 0x000000a8ad0c723e */ /* 0x004fe200000010ff */
[----:B------:R-:W-:Y:S01]  /*ead0*/  FADD.FTZ R168, R168, R159 ;  /* 0x0000009fa8a87221 */ /* 0x000fe20000010000 */
[----:B-----5:R-:W-:Y:S03]  /*eae0*/  F2FP.BF16.PACK_AB R14, R175, R164 ;  /* 0x000000a4af0e723e */ /* 0x020fe600000010ff */
[----:B------:R-:W-:Y:S01]  /*eaf0*/  F2FP.BF16.PACK_AB R13, R169, R162 ;  /* 0x000000a2a90d723e */ /* 0x000fe200000010ff */
[----:B------:R-:W-:Y:S01]  /*eb00*/  FADD.FTZ R162, R162, R163 ;  /* 0x000000a3a2a27221 */ /* 0x000fe20000010000 */
[----:B----4-:R-:W-:Y:S01]  /*eb10*/  F2FP.BF16.PACK_AB R15, R165, R166 ;  /* 0x000000a6a50f723e */ /* 0x010fe200000010ff */
[----:B------:R-:W-:Y:S02]  /*eb20*/  FADD.FTZ R173, R173, R168 ;  /* 0x000000a8adad7221 */ /* 0x000fe40000010000 */
[----:B------:R-:W-:Y:S02]  /*eb30*/  FADD.FTZ R169, R169, R162 ;  /* 0x000000a2a9a97221 */ /* 0x000fe40000010000 */
[----:B------:R-:W-:Y:S02]  /*eb40*/  FADD.FTZ R164, R164, R173 ;  /* 0x000000ada4a47221 */ /* 0x000fe40000010000 */
[C---:B---3--:R-:W-:Y:S03]  /*eb50*/  HMMA.16816.F32.BF16 R4, R12.reuse, R20, R4 ;  /* 0x000000140c04723c */ /* 0x048fe60000041804 */
[----:B------:R-:W-:Y:S02]  /*eb60*/  FADD.FTZ R2, R166, R169 ;  /* 0x000000a9a6027221 */ /* 0x000fe40000010000 */
[----:B------:R-:W-:Y:S02]  /*eb70*/  FADD.FTZ R164, R175, R164 ;  /* 0x000000a4afa47221 */ /* 0x000fe40000010000 */
[----:B------:R-:W-:Y:S01]  /*eb80*/  FADD.FTZ R2, R165, R2 ;  /* 0x00000002a5027221 */ /* 0x000fe20000010000 */
[C---:B------:R-:W-:Y:S01]  /*eb90*/  HMMA.16816.F32.BF16 R100, R12.reuse, R22, R100 ;  /* 0x000000160c64723c */ /* 0x040fe20000041864 */
[----:B------:R-:W2:Y:S07]  /*eba0*/  LDSM.16.MT88.4 R20, [R195+0x5100] ;  /* 0x00510000c314783b */ /* 0x000eae0000004200 */
[C---:B------:R-:W-:Y:S08]  /*ebb0*/  HMMA.16816.F32.BF16 R104, R12.reuse, R32, R104 ;  /* 0x000000200c68723c */ /* 0x040ff00000041868 */
[C---:B------:R-:W-:Y:S01]  /*ebc0*/  HMMA.16816.F32.BF16 R108, R12.reuse, R34, R108 ;  /* 0x000000220c6c723c */ /* 0x040fe2000004186c */
[----:B------:R-:W-:Y:S07]  /*ebd0*/  LDSM.16.MT88.4 R32, [R188+0x1900] ;  /* 0x00190000bc20783b */ /* 0x000fee0000004200 */
[C---:B------:R-:W-:Y:S08]  /*ebe0*/  HMMA.16816.F32.BF16 R112, R12.reuse, R24, R112 ;  /* 0x000000180c70723c */ /* 0x040ff00000041870 */
[C---:B------:R-:W-:Y:S01]  /*ebf0*/  HMMA.16816.F32.BF16 R116, R12.reuse, R26, R116 ;  /* 0x0000001a0c74723c */ /* 0x040fe20000041874 */
[----:B------:R-:W3:Y:S07]  /*ec00*/  LDSM.16.MT88.4 R24, [R190+0x5100] ;  /* 0x00510000be18783b */ /* 0x000eee0000004200 */
[C---:B------:R-:W-:Y:S08]  /*ec10*/  HMMA.16816.F32.BF16 R120, R12.reuse, R128, R120 ;  /* 0x000000800c78723c */ /* 0x040ff00000041878 */
[C---:B------:R-:W-:Y:S08]  /*ec20*/  HMMA.16816.F32.BF16 R124, R12.reuse, R130, R124 ;  /* 0x000000820c7c723c */ /* 0x040ff0000004187c */
[C---:B------:R-:W-:Y:S08]  /*ec30*/  HMMA.16816.F32.BF16 R36, R12.reuse, R28, R36 ;  /* 0x0000001c0c24723c */ /* 0x040ff00000041824 */
[C---:B------:R-:W-:Y:S01]  /*ec40*/  HMMA.16816.F32.BF16 R40, R12.reuse, R30, R40 ;  /* 0x0000001e0c28723c */ /* 0x040fe20000041828 */
[----:B------:R-:W4:Y:S07]  /*ec50*/  LDSM.16.MT88.4 R28, [R189+0x5100] ;  /* 0x00510000bd1c783b */ /* 0x000f2e0000004200 */
        /* <DEDUP_REMOVED lines=15> */
[C---:B----4-:R-:W-:Y:S08]  /*ed50*/  HMMA.16816.F32.BF16 R84, R12.reuse, R28, R84 ;  /* 0x0000001c0c54723c */ /* 0x050ff00000041854 */
[C---:B------:R-:W-:Y:S01]  /*ed60*/  HMMA.16816.F32.BF16 R88, R12.reuse, R30, R88 ;  /* 0x0000001e0c58723c */ /* 0x040fe20000041858 */
[----:B------:R-:W4:Y:S07]  /*ed70*/  LDSM.16.MT88.4 R28, [R189+0x1900] ;  /* 0x00190000bd1c783b */ /* 0x000f2e0000004200 */
[C---:B-1----:R-:W-:Y:S08]  /*ed80*/  HMMA.16816.F32.BF16 R92, R12.reuse, R16, R92 ;  /* 0x000000100c5c723c */ /* 0x042ff0000004185c */
[----:B------:R-:W-:Y:S01]  /*ed90*/  HMMA.16816.F32.BF16 R96, R12, R18, R96 ;  /* 0x000000120c60723c */ /* 0x000fe20000041860 */
[----:B------:R-:W1:Y:S06]  /*eda0*/  LDSM.16.MT88.4 R16, [R189+0x3900] ;  /* 0x00390000bd10783b */ /* 0x000e6c0000004200 */
[----:B------:R-:W-:Y:S01]  /*edb0*/  F2FP.BF16.PACK_AB R12, R170, R167 ;  /* 0x000000a7aa0c723e */ /* 0x000fe200000010ff */
[----:B------:R-:W-:Y:S01]  /*edc0*/  FADD.FTZ R167, R167, R164 ;  /* 0x000000a4a7a77221 */ /* 0x000fe20000010000 */
[----:B------:R-:W-:Y:S03]  /*edd0*/  F2FP.BF16.PACK_AB R14, R174, R171 ;  /* 0x000000abae0e723e */ /* 0x000fe600000010ff */
[----:B------:R-:W-:Y:S01]  /*ede0*/  F2FP.BF16.PACK_AB R13, R214, R213 ;  /* 0x000000d5d60d723e */ /* 0x000fe200000010ff */
[----:B------:R-:W-:Y:S01]  /*edf0*/  FADD.FTZ R213, R213, R2 ;  /* 0x00000002d5d57221 */ /* 0x000fe20000010000 */
[----:B------:R-:W-:Y:S01]  /*ee00*/  F2FP.BF16.PACK_AB R15, R216, R215 ;  /* 0x000000d7d80f723e */ /* 0x000fe200000010ff */
[----:B------:R-:W-:Y:S01]  /*ee10*/  FADD.FTZ R170, R170, R167 ;  /* 0x000000a7aaaa7221 */ /* 0x000fe20000010000 */
[----:B------:R-:W-:Y:S01]  /*ee20*/  MOV R2, R8 ;  /* 0x0000000800027202 */ /* 0x000fe20000000f00 */
[----:B------:R-:W-:Y:S02]  /*ee30*/  FADD.FTZ R214, R214, R213 ;  /* 0x000000d5d6d67221 */ /* 0x000fe40000010000 */
[----:B------:R-:W-:Y:S02]  /*ee40*/  FADD.FTZ R171, R171, R170 ;  /* 0x000000aaabab7221 */ /* 0x000fe40000010000 */
[C---:B--2---:R-:W-:Y:S01]  /*ee50*/  HMMA.16816.F32.BF16 R128, R12.reuse, R20, R4 ;  /* 0x000000140c80723c */ /* 0x044fe20000041804 */
[----:B------:R-:W2:Y:S02]  /*ee60*/  LDSM.16.MT88.4 R4, [R190+0x5900] ;  /* 0x00590000be04783b */ /* 0x000ea40000004200 */
[----:B------:R-:W-:Y:S02]  /*ee70*/  FADD.FTZ R207, R215, R214 ;  /* 0x000000d6d7cf7221 */ /* 0x000fe40000010000 */
[----:B------:R-:W-:Y:S02]  /*ee80*/  FADD.FTZ R206, R174, R171 ;  /* 0x000000abaece7221 */ /* 0x000fe40000010000 */
[----:B------:R-:W-:Y:S01]  /*ee90*/  FADD.FTZ R207, R216, R207 ;  /* 0x000000cfd8cf7221 */ /* 0x000fe20000010000 */
[C---:B------:R-:W-:Y:S01]  /*eea0*/  HMMA.16816.F32.BF16 R100, R12.reuse, R22, R100 ;  /* 0x000000160c64723c */ /* 0x040fe20000041864 */
[----:B------:R-:W5:Y:S07]  /*eeb0*/  LDSM.16.MT88.4 R20, [R189+0x5900] ;  /* 0x00590000bd14783b */ /* 0x000f6e0000004200 */
[C---:B---3--:R-:W-:Y:S08]  /*eec0*/  HMMA.16816.F32.BF16 R104, R12.reuse, R24, R104 ;  /* 0x000000180c68723c */ /* 0x048ff00000041868 */
[C---:B------:R-:W-:Y:S08]  /*eed0*/  HMMA.16816.F32.BF16 R108, R12.reuse, R26, R108 ;  /* 0x0000001a0c6c723c */ /* 0x040ff0000004186c */
[C---:B----4-:R-:W-:Y:S08]  /*eee0*/  HMMA.16816.F32.BF16 R112, R12.reuse, R28, R112 ;  /* 0x0000001c0c70723c */ /* 0x050ff00000041870 */
        /* <DEDUP_REMOVED lines=14> */
[C---:B--2---:R-:W-:Y:S08]  /*efd0*/  HMMA.16816.F32.BF16 R76, R12.reuse, R4, R76 ;  /* 0x000000040c4c723c */ /* 0x044ff0000004184c */
[C---:B------:R-:W-:Y:S08]  /*efe0*/  HMMA.16816.F32.BF16 R80, R12.reuse, R6, R80 ;  /* 0x000000060c50723c */ /* 0x040ff00000041850 */
[C---:B-----5:R-:W-:Y:S08]  /*eff0*/  HMMA.16816.F32.BF16 R84, R12.reuse, R20, R84 ;  /* 0x000000140c54723c */ /* 0x060ff00000041854 */
[C---:B------:R-:W-:Y:S08]  /*f000*/  HMMA.16816.F32.BF16 R88, R12.reuse, R22, R88 ;  /* 0x000000160c58723c */ /* 0x040ff00000041858 */
[C---:B-1----:R-:W-:Y:S08]  /*f010*/  HMMA.16816.F32.BF16 R92, R12.reuse, R16, R92 ;  /* 0x000000100c5c723c */ /* 0x042ff0000004185c */
[----:B------:R-:W-:Y:S01]  /*f020*/  HMMA.16816.F32.BF16 R96, R12, R18, R96 ;  /* 0x000000120c60723c */ /* 0x000fe20000041860 */
[----:B------:R-:W-:-:S07]  /*f030*/  @P0 BRA `(.L_x_436) ;  /* 0xffffc9e000000947 */ /* 0x000fce000383ffff */
.L_x_426:
[----:B------:R-:W1:Y:S01]  /*f040*/  SHFL.BFLY PT, R3, R206, 0x2, 0x1f ;  /* 0x0c401f00ce037f89 */ /* 0x000e6200000e0000 */
[----:B------:R-:W-:-:S02]  /*f050*/  MOV R2, RZ ;  /* 0x000000ff00027202 */ /* 0x000fc40000000f00 */
[----:B------:R-:W-:Y:S01]  /*f060*/  MOV R4, RZ ;  /* 0x000000ff00047202 */ /* 0x000fe20000000f00 */
[----:B------:R-:W2:Y:S01]  /*f070*/  SHFL.BFLY PT, R10, R207, 0x2, 0x1f ;  /* 0x0c401f00cf0a7f89 */ /* 0x000ea200000e0000 */
[----:B------:R-:W-:Y:S02]  /*f080*/  MOV R7, 0xff800000 ;  /* 0xff80000000077802 */ /* 0x000fe40000000f00 */
[----:B------:R-:W-:Y:S01]  /*f090*/  PLOP3.LUT P2, PT, PT, PT, PT, 0x8, 0x0 ;  /* 0x000000000000781c */ /* 0x000fe20003f4e170 */
[----:B-1----:R-:W-:Y:S02]  /*f0a0*/  FADD.FTZ R3, R3, R206 ;  /* 0x000000ce03037221 */ /* 0x002fe40000010000 */
[----:B--2---:R-:W-:-:S03]  /*f0b0*/  FADD.FTZ R10, R10, R207 ;  /* 0x000000cf0a0a7221 */ /* 0x004fc60000010000 */
[----:B------:R-:W1:Y:S04]  /*f0c0*/  SHFL.BFLY PT, R6, R3, 0x1, 0x1f ;  /* 0x0c201f0003067f89 */ /* 0x000e6800000e0000 */
[----:B------:R-:W2:Y:S01]  /*f0d0*/  SHFL.BFLY PT, R5, R10, 0x1, 0x1f ;  /* 0x0c201f000a057f89 */ /* 0x000ea200000e0000 */
[----:B-1----:R-:W-:Y:S02]  /*f0e0*/  FADD.FTZ R6, R3, R6 ;  /* 0x0000000603067221 */ /* 0x002fe40000010000 */
        /* <DEDUP_REMOVED lines=11> */
[----:B------:R-:W-:Y:S01]  /*f1a0*/  FMUL.FTZ R101, R2, R101 ;  /* 0x0000006502657220 */ /* 0x000fe20000410000 */
        /* <DEDUP_REMOVED lines=100> */
.L_x_388:
[----:B------:R-:W-:Y:S05]  /*f7f0*/  @P2 BRA `(.L_x_437) ;  /* 0x0000197000002947 */ /* 0x000fea0003800000 */
[----:B------:R-:W1:Y:S01]  /*f800*/  S2R R9, SR_CTAID.Y ;  /* 0x0000000000097919 */ /* 0x000e620000002600 */
[----:B------:R-:W-:Y:S01]  /*f810*/  IMAD R8, RZ, RZ, -UR13 ;  /* 0x8000000dff087e24 */ /* 0x000fe2000f8e02ff */
[----:B------:R-:W-:Y:S01]  /*f820*/  USHF.R.S32.HI UR6, URZ, 0x1f, UR13 ;  /* 0x0000001f3f067899 */ /* 0x000fe2000801140d */
[----:B------:R-:W-:Y:S01]  /*f830*/  BSSY B0, `(.L_x_438) ;  /* 0x0000101000007945 */ /* 0x000fe20003800000 */
[----:B------:R-:W3:Y:S01]  /*f840*/  S2R R4, SR_TID.X ;  /* 0x0000000000047919 */ /* 0x000ee20000002100 */
[----:B------:R-:W-:-:S02]  /*f850*/  ULDC.64 UR4, c[0x0][0x4d0] ;  /* 0x0001340000047ab9 */ /* 0x000fc40000000a00 */
[----:B------:R-:W-:Y:S01]  /*f860*/  UIMAD UR7, UR6, UR4, URZ ;  /* 0x00000004060772a4 */ /* 0x000fe2000f8e023f */
[----:B------:R-:W4:Y:S01]  /*f870*/  S2R R11, SR_CTAID.Z ;  /* 0x00000000000b7919 */ /* 0x000f220000002700 */
[----:B------:R-:W-:Y:S02]  /*f880*/  UIMAD.WIDE.U32 UR8, UR13, UR4, URZ ;  /* 0x000000040d0872a5 */ /* 0x000fe4000f8e003f */
[----:B------:R-:W-:Y:S01]  /*f890*/  UIMAD UR7, UR13, UR5, UR7 ;  /* 0x000000050d0772a4 */ /* 0x000fe2000f8e0207 */
[----:B------:R-:W5:Y:S02]  /*f8a0*/  S2R R12, SR_CTAID.X ;  /* 0x00000000000c7919 */ /* 0x000f640000002500 */
[----:B------:R-:W-:Y:S01]  /*f8b0*/  ULDC.64 UR4, c[0x0][0x438] ;  /* 0x00010e0000047ab9 */ /* 0x000fe20000000a00 */
[----:B------:R-:W-:Y:S01]  /*f8c0*/  MOV R19, UR9 ;  /* 0x0000000900137c02 */ /* 0x000fe20008000f00 */
[----:B------:R-:W-:Y:S01]  /*f8d0*/  UIMAD.WIDE.U32 UR10, UR13, UR4, URZ ;  /* 0x000000040d0a72a5 */ /* 0x000fe2000f8e003f */
[----:B------:R-:W-:Y:S01]  /*f8e0*/  IMAD.U32 R18, RZ, RZ, UR8 ;  /* 0x00000008ff127e24 */ /* 0x000fe2000f8e00ff */
[----:B------:R-:W-:-:S02]  /*f8f0*/  UIMAD UR4, UR6, UR4, URZ ;  /* 0x00000004060472a4 */ /* 0x000fc4000f8e023f */
[----:B------:R-:W-:Y:S02]  /*f900*/  UIADD3 UR7, UR9, UR7, URZ ;  /* 0x0000000709077290 */ /* 0x000fe4000fffe03f */
[----:B------:R-:W-:Y:S01]  /*f910*/  UIMAD UR4, UR13, UR5, UR4 ;  /* 0x000000050d0472a4 */ /* 0x000fe2000f8e0204 */
[----:B------:R-:W-:Y:S01]  /*f920*/  MOV R16, UR10 ;  /* 0x0000000a00107c02 */ /* 0x000fe20008000f00 */
[----:B-1----:R-:W-:Y:S02]  /*f930*/  IMAD R8, R8, c[0x0][0x550], R9 ;  /* 0x0001540008087a24 */ /* 0x002fe400078e0209 */
[----:B------:R-:W-:Y:S01]  /*f940*/  UIADD3 UR4, UR11, UR4, URZ ;  /* 0x000000040b047290 */ /* 0x000fe2000fffe03f */
[----:B------:R-:W-:Y:S01]  /*f950*/  IMAD.U32 R17, RZ, RZ, UR11 ;  /* 0x0000000bff117e24 */ /* 0x000fe2000f8e00ff */
[----:B---3--:R-:W-:Y:S01]  /*f960*/  SHF.R.S32.HI R9, RZ, 0x1f, R4 ;  /* 0x0000001fff097819 */ /* 0x008fe20000011404 */
[----:B------:R-:W-:-:S03]  /*f970*/  IMAD.U32 R19, RZ, RZ, UR7 ;  /* 0x00000007ff137e24 */ /* 0x000fc6000f8e00ff */
[CC--:B------:R-:W-:Y:S01]  /*f980*/  LEA.HI R0, R9.reuse, R4.reuse, RZ, 0x5 ;  /* 0x0000000409007211 */ /* 0x0c0fe200078f28ff */
[----:B------:R-:W-:Y:S01]  /*f990*/  IMAD.U32 R17, RZ, RZ, UR4 ;  /* 0x00000004ff117e24 */ /* 0x000fe2000f8e00ff */
[-C--:B------:R-:W-:Y:S01]  /*f9a0*/  LEA.HI R9, R9, R4.reuse, RZ, 0x2 ;  /* 0x0000000409097211 */ /* 0x080fe200078f10ff */
[C---:B----4-:R-:W-:Y:S01]  /*f9b0*/  IMAD.WIDE.U32 R18, R11.reuse, c[0x0][0x4d8], R18 ;  /* 0x000136000b127a25 */ /* 0x050fe200078e0012 */
[----:B------:R-:W-:Y:S02]  /*f9c0*/  LOP3.LUT R13, R0, 0xffffffe0, RZ, 0xc0, !PT ;  /* 0xffffffe0000d7812 */ /* 0x000fe400078ec0ff */
[----:B------:R-:W-:Y:S01]  /*f9d0*/  SHF.R.S32.HI R15, RZ, 0x5, R0 ;  /* 0x00000005ff0f7819 */ /* 0x000fe20000011400 */
[----:B------:R-:W-:Y:S01]  /*f9e0*/  IMAD.WIDE.U32 R16, R11, c[0x0][0x440], R16 ;  /* 0x000110000b107a25 */ /* 0x000fe200078e0010 */
[----:B------:R-:W-:Y:S02]  /*f9f0*/  SHF.R.S32.HI R0, RZ, 0x1f, R0 ;  /* 0x0000001fff007819 */ /* 0x000fe40000011400 */
[----:B------:R-:W-:Y:S01]  /*fa00*/  LOP3.LUT R9, R9, 0xfffffffc, RZ, 0xc0, !PT ;  /* 0xfffffffc09097812 */ /* 0x000fe200078ec0ff */
[----:B------:R-:W-:Y:S01]  /*fa10*/  IMAD.IADD R6, R4, 0x1, -R13 ;  /* 0x0000000104067824 */ /* 0x000fe200078e0a0d */
[----:B------:R-:W-:Y:S01]  /*fa20*/  LEA.HI R0, R0, R15, RZ, 0x3 ;  /* 0x0000000f00007211 */ /* 0x000fe200078f18ff */
[----:B------:R-:W-:Y:S01]  /*fa30*/  IMAD.MOV.U32 R20, RZ, RZ, R18 ;  /* 0x000000ffff147224 */ /* 0x000fe200078e0012 */
[----:B------:R-:W-:-:S02]  /*fa40*/  IADD3 R9, -R9, R4, RZ ;  /* 0x0000000409097210 */ /* 0x000fc40007ffe1ff */
[----:B------:R-:W-:Y:S02]  /*fa50*/  LOP3.LUT R0, R0, 0xffffff8, RZ, 0xc0, !PT ;  /* 0x0ffffff800007812 */ /* 0x000fe400078ec0ff */
[----:B------:R-:W-:Y:S02]  /*fa60*/  SHF.R.S32.HI R13, RZ, 0x1f, R6 ;  /* 0x0000001fff0d7819 */ /* 0x000fe40000011406 */
[----:B------:R-:W-:Y:S01]  /*fa70*/  SHF.R.S32.HI R10, RZ, 0x1f, R11 ;  /* 0x0000001fff0a7819 */ /* 0x000fe2000001140b */
[----:B------:R-:W-:Y:S01]  /*fa80*/  IMAD.IADD R15, R15, 0x1, -R0 ;  /* 0x000000010f0f7824 */ /* 0x000fe200078e0a00 */
[----:B------:R-:W-:Y:S02]  /*fa90*/  LEA.HI R0, R9, R9, RZ, 0x1 ;  /* 0x0000000909007211 */ /* 0x000fe400078f08ff */
[----:B------:R-:W-:Y:S01]  /*faa0*/  LEA.HI R4, R13, R6, RZ, 0x2 ;  /* 0x000000060d047211 */ /* 0x000fe200078f10ff */
[----:B------:R-:W-:Y:S01]  /*fab0*/  IMAD.MOV.U32 R13, RZ, RZ, c[0x0][0x4e8] ;  /* 0x00013a00ff0d7624 */ /* 0x000fe200078e00ff */
[----:B------:R-:W-:-:S02]  /*fac0*/  LOP3.LUT R0, R0, 0x1ffffffe, RZ, 0xc0, !PT ;  /* 0x1ffffffe00007812 */ /* 0x000fc400078ec0ff */
[----:B------:R-:W-:Y:S02]  /*fad0*/  SHF.R.S32.HI R14, RZ, 0x2, R4 ;  /* 0x00000002ff0e7819 */ /* 0x000fe40000011404 */
[----:B------:R-:W-:Y:S01]  /*fae0*/  IADD3 R0, R9, -R0, RZ ;  /* 0x8000000009007210 */ /* 0x000fe20007ffe0ff */
[----:B------:R-:W-:Y:S01]  /*faf0*/  BAR.SYNC.DEFER_BLOCKING 0x1, 0x100 ;  /* 0x0044000000007b1d */ /* 0x000fe20000010000 */
[----:B------:R-:W-:Y:S01]  /*fb00*/  ISETP.NE.AND P1, PT, R13, 0x1, PT ;  /* 0x000000010d00780c */ /* 0x000fe20003f25270 */
[----:B------:R-:W-:Y:S01]  /*fb10*/  IMAD R15, R15, 0x10, R14 ;  /* 0x000000100f0f7824 */ /* 0x000fe200078e020e */
[----:B------:R-:W-:Y:S01]  /*fb20*/  MOV R22, R16 ;  /* 0x0000001000167202 */ /* 0x000fe20000000f00 */
[----:B------:R-:W-:Y:S02]  /*fb30*/  IMAD R14, R10, c[0x0][0x4d8], RZ ;  /* 0x000136000a0e7a24 */ /* 0x000fe400078e02ff */
[----:B------:R-:W-:Y:S01]  /*fb40*/  IMAD R9, R0, 0x8, R15 ;  /* 0x0000000800097824 */ /* 0x000fe200078e020f */
[----:B------:R-:W-:Y:S01]  /*fb50*/  SHF.R.S32.HI R0, RZ, 0x1f, R8 ;  /* 0x0000001fff007819 */ /* 0x000fe20000011408 */
[----:B------:R-:W-:-:S02]  /*fb60*/  IMAD R10, R10, c[0x0][0x440], RZ ;  /* 0x000110000a0a7a24 */ /* 0x000fc400078e02ff */
[C---:B------:R-:W-:Y:S01]  /*fb70*/  IMAD R14, R11.reuse, c[0x0][0x4dc], R14 ;  /* 0x000137000b0e7a24 */ /* 0x040fe200078e020e */
[C---:B-----5:R-:W-:Y:S01]  /*fb80*/  LEA R9, R12.reuse, R9, 0x7 ;  /* 0x000000090c097211 */ /* 0x060fe200078e38ff */
[----:B------:R-:W-:Y:S01]  /*fb90*/  IMAD R10, R11, c[0x0][0x444], R10 ;  /* 0x000111000b0a7a24 */ /* 0x000fe200078e020a */
[----:B------:R-:W-:Y:S01]  /*fba0*/  LEA R12, R12, R15, 0x7 ;  /* 0x0000000f0c0c7211 */ /* 0x000fe200078e38ff */
[----:B------:R-:W-:Y:S01]  /*fbb0*/  IMAD.IADD R21, R19, 0x1, R14 ;  /* 0x0000000113157824 */ /* 0x000fe200078e020e */
[----:B------:R-:W-:Y:S01]  /*fbc0*/  MOV R11, R9 ;  /* 0x00000009000b7202 */ /* 0x000fe20000000f00 */
[----:B------:R-:W-:Y:S02]  /*fbd0*/  IMAD.IADD R23, R17, 0x1, R10 ;  /* 0x0000000111177824 */ /* 0x000fe400078e020a */
[----:B------:R-:W-:-:S04]  /*fbe0*/  @P1 IMAD.HI.U32 R10, R9, c[0x0][0x4ec], RZ ;  /* 0x00013b00090a1a27 */ /* 0x000fc800078e00ff */
        /* <DEDUP_REMOVED lines=11> */
[----:B------:R-:W-:-:S03]  /*fca0*/  IADD3 R16, P0, R11, R20, RZ ;  /* 0x000000140b107210 */ /* 0x000fc60007f1e0ff */
[----:B------:R-:W-:Y:S01]  /*fcb0*/  IMAD R0, R0, c[0x0][0x4e8], R9 ;  /* 0x00013a0000007a24 */ /* 0x000fe200078e0209 */
[----:B------:R-:W-:Y:S01]  /*fcc0*/  @P1 SHF.R.U32.HI R10, RZ, c[0x0][0x4f0], R8 ;  /* 0x00013c00ff0a1a19 */ /* 0x000fe20000011608 */
[----:B------:R-:W-:Y:S01]  /*fcd0*/  IMAD.IADD R23, R23, 0x1, R19 ;  /* 0x0000000117177824 */ /* 0x000fe200078e0213 */
[----:B------:R-:W-:Y:S01]  /*fce0*/  IADD3.X R17, R14, R21, R17, P0, !PT ;  /* 0x000000150e117210 */ /* 0x000fe200007fe411 */
[----:B------:R-:W-:Y:S01]  /*fcf0*/  IMAD R13, R13, c[0x0][0x388], RZ ;  /* 0x0000e2000d0d7a24 */ /* 0x000fe200078e02ff */
[----:B------:R-:W-:Y:S01]  /*fd00*/  SHF.R.S32.HI R8, RZ, 0x1f, R0 ;  /* 0x0000001fff087819 */ /* 0x000fe20000011400 */
[C---:B------:R-:W-:Y:S01]  /*fd10*/  IMAD.WIDE.U32 R22, R10.reuse, c[0x0][0x430], R22 ;  /* 0x00010c000a167a25 */ /* 0x040fe200078e0016 */
[----:B------:R-:W-:Y:S02]  /*fd20*/  IADD3 R14, -R10, RZ, RZ ;  /* 0x000000ff0a0e7210 */ /* 0x000fe40007ffe1ff */
        /* <DEDUP_REMOVED lines=10> */
[----:B------:R-:W-:Y:S01]  /*fdd0*/  SHFL.IDX PT, R18, R0, 0x1, 0x1c1f ;  /* 0x003c1f0000127f89 */ /* 0x000fe200000e0000 */
[----:B------:R-:W-:Y:S02]  /*fde0*/  SHF.R.S32.HI R8, RZ, 0x1f, R14 ;  /* 0x0000001fff087819 */ /* 0x000fe4000001140e */
[----:B------:R-:W-:Y:S01]  /*fdf0*/  LEA.HI.X R11, R16, c[0x0][0x4ac], R11, 0x2, P0 ;  /* 0x00012b00100b7a11 */ /* 0x000fe200000f140b */
[----:B------:R-:W-:Y:S01]  /*fe00*/  IMAD R9, R10, c[0x0][0x434], R9 ;  /* 0x00010d000a097a24 */ /* 0x000fe200078e0209 */
[----:B------:R-:W-:Y:S03]  /*fe10*/  SHFL.IDX PT, R16, R0, RZ, 0x1c1f ;  /* 0x001c1fff00107589 */ /* 0x000fe600000e0000 */
[----:B------:R-:W-:Y:S01]  /*fe20*/  IMAD.IADD R23, R23, 0x1, R9 ;  /* 0x0000000117177824 */ /* 0x000fe200078e0209 */
[----:B------:R-:W1:Y:S01]  /*fe30*/  SHFL.IDX PT, R17, R11, RZ, 0x1c1f ;  /* 0x001c1fff0b117589 */ /* 0x000e6200000e0000 */
[----:B------:R-:W-:Y:S01]  /*fe40*/  IMAD R9, R8, c[0x0][0x428], RZ ;  /* 0x00010a0008097a24 */ /* 0x000fe200078e02ff */
[----:B------:R-:W-:-:S02]  /*fe50*/  IADD3 R8, R12, 0x8, RZ ;  /* 0x000000080c087810 */ /* 0x000fc40007ffe0ff */
[----:B------:R3:W4:Y:S01]  /*fe60*/  SHFL.IDX PT, R19, R11, 0x1, 0x1c1f ;  /* 0x003c1f000b137f89 */ /* 0x00072200000e0000 */
[----:B------:R-:W-:Y:S01]  /*fe70*/  IMAD R9, R14, c[0x0][0x42c], R9 ;  /* 0x00010b000e097a24 */ /* 0x000fe200078e0209 */
[----:B------:R-:W-:Y:S01]  /*fe80*/  ISETP.GE.OR P1, PT, R8, R13, P1 ;  /* 0x0000000d0800720c */ /* 0x000fe20000f26670 */
[----:B------:R-:W-:-:S05]  /*fe90*/  IMAD.WIDE.U32 R14, R14, c[0x0][0x428], R22 ;  /* 0x00010a000e0e7a25 */ /* 0x000fca00078e0016 */
[----:B------:R-:W-:Y:S02]  /*fea0*/  IADD3 R10, R15, R9, RZ ;  /* 0x000000090f0a7210 */ /* 0x000fe40007ffe0ff */
[----:B------:R-:W-:-:S04]  /*feb0*/  LEA R9, P0, R14, c[0x0][0x400], 0x2 ;  /* 0x000100000e097a11 */ /* 0x000fc800078010ff */
[----:B------:R-:W-:Y:S02]  /*fec0*/  LEA.HI.X R10, R14, c[0x0][0x404], R10, 0x2, P0 ;  /* 0x000101000e0a7a11 */ /* 0x000fe400000f140a */
[----:B------:R2:W2:Y:S01]  /*fed0*/  SHFL.IDX PT, R14, R9, RZ, 0x1c1f ;  /* 0x001c1fff090e7589 */ /* 0x0004a200000e0000 */
[----:B------:R-:W-:-:S03]  /*fee0*/  ISETP.GE.AND P0, PT, R8, R13, PT ;  /* 0x0000000d0800720c */ /* 0x000fc60003f06270 */
[----:B-1----:R1:W-:Y:S01]  /*fef0*/  @!P2 ST.E [R16.64], R5 ;  /* 0x000000051000a985 */ /* 0x0023e2000c101912 */
[----:B---3--:R-:W-:-:S03]  /*ff00*/  LOP3.LUT R11, R4, 0x7ffffffc, RZ, 0xc0, !PT ;  /* 0x7ffffffc040b7812 */ /* 0x008fc600078ec0ff */
[----:B----4-:R1:W-:Y:S01]  /*ff10*/  @!P1 ST.E [R18.64], R7 ;  /* 0x0000000712009985 */ /* 0x0103e2000c101912 */
[----:B------:R-:W-:Y:S01]  /*ff20*/  ISETP.GE.AND P1, PT, R12, R13, PT ;  /* 0x0000000d0c00720c */ /* 0x000fe20003f26270 */
[----:B------:R-:W-:Y:S02]  /*ff30*/  IMAD.IADD R11, R6, 0x1, -R11 ;  /* 0x00000001060b7824 */ /* 0x000fe400078e0a0b */
[----:B------:R1:W3:Y:S03]  /*ff40*/  SHFL.IDX PT, R15, R10, RZ, 0x1c1f ;  /* 0x001c1fff0a0f7589 */ /* 0x0002e600000e0000 */
[----:B------:R-:W-:-:S07]  /*ff50*/  SHF.L.U32 R11, R11, 0x1, RZ ;  /* 0x000000010b0b7819 */ /* 0x000fce00000006ff */
[----:B------:R-:W-:Y:S05]  /*ff60*/  @P1 BRA `(.L_x_439) ;  /* 0x000008d000001947 */ /* 0x000fea0003800000 */
[C---:B------:R-:W-:Y:S02]  /*ff70*/  ISETP.GE.AND P1, PT, R11.reuse, c[0x0][0x3c8], PT ;  /* 0x0000f2000b007a0c */ /* 0x040fe40003f26270 */
[C---:B-1----:R-:W-:Y:S02]  /*ff80*/  IADD3 R7, R11.reuse, 0x8, RZ ;  /* 0x000000080b077810 */ /* 0x042fe40007ffe0ff */
[C---:B------:R-:W-:Y:S02]  /*ff90*/  IADD3 R6, R11.reuse, 0x10, RZ ;  /* 0x000000100b067810 */ /* 0x040fe40007ffe0ff */
[----:B------:R-:W-:Y:S02]  /*ffa0*/  IADD3 R5, R11, 0x18, RZ ;  /* 0x000000180b057810 */ /* 0x000fe40007ffe0ff */
[----:B------:R-:W-:Y:S02]  /*ffb0*/  ISETP.GE.AND P5, PT, R7, c[0x0][0x3c8], PT ;  /* 0x0000f20007007a0c */ /* 0x000fe40003fa6270 */
[----:B------:R-:W-:-:S02]  /*ffc0*/  ISETP.GE.AND P4, PT, R6, c[0x0][0x3c8], PT ;  /* 0x0000f20006007a0c */ /* 0x000fc40003f86270 */
[C---:B------:R-:W-:Y:S01]  /*ffd0*/  IADD3 R4, R11.reuse, 0x20, RZ ;  /* 0x000000200b047810 */ /* 0x040fe20007ffe0ff */
[----:B--23--:R-:W-:Y:S01]  /*ffe0*/  @!P1 IMAD.WIDE R12, R11, 0x4, R14 ;  /* 0x000000040b0c9825 */ /* 0x00cfe200078e020e */
[----:B------:R-:W-:Y:S02]  /*fff0*/  ISETP.GE.AND P3, PT, R5, c[0x0][0x3c8], PT ;  /* 0x0000f20005007a0c */ /* 0x000fe40003f66270 */
[----:B------:R-:W-:Y:S02]  /*10000*/  ISETP.GE.AND P2, PT, R4, c[0x0][0x3c8], PT ;  /* 0x0000f20004007a0c */ /* 0x000fe40003f46270 */
[C---:B------:R-:W-:Y:S01]  /*10010*/  IADD3 R0, R11.reuse, 0x28, RZ ;  /* 0x000000280b007810 */ /* 0x040fe20007ffe0ff */
[----:B------:R1:W-:Y:S01]  /*10020*/  @!P1 ST.E.64 [R12.64], R128 ;  /* 0x000000800c009985 */ /* 0x0003e2000c101b12 */
[----:B------:R-:W-:Y:S02]  /*10030*/  IADD3 R8, R11, 0x30, RZ ;  /* 0x000000300b087810 */ /* 0x000fe40007ffe0ff */
[----:B------:R-:W-:-:S02]  /*10040*/  ISETP.GE.AND P6, PT, R0, c[0x0][0x3c8], PT ;  /* 0x0000f20000007a0c */ /* 0x000fc40003fc6270 */
[----:B------:R-:W-:Y:S02]  /*10050*/  @!P5 LEA.HI R7, R7, R7, RZ, 0x1 ;  /* 0x000000070707d211 */ /* 0x000fe400078f08ff */
[----:B------:R-:W-:Y:S02]  /*10060*/  ISETP.GE.AND P1, PT, R8, c[0x0][0x3c8], PT ;  /* 0x0000f20008007a0c */ /* 0x000fe40003f26270 */
[----:B------:R-:W-:Y:S02]  /*10070*/  @!P4 LEA.HI R6, R6, R6, RZ, 0x1 ;  /* 0x000000060606c211 */ /* 0x000fe400078f08ff */
[----:B------:R-:W-:Y:S02]  /*10080*/  @!P3 LEA.HI R5, R5, R5, RZ, 0x1 ;  /* 0x000000050505b211 */ /* 0x000fe400078f08ff */
[----:B------:R-:W-:Y:S02]  /*10090*/  @!P5 LOP3.LUT R7, R7, 0xfffffffe, RZ, 0xc0, !PT ;  /* 0xfffffffe0707d812 */ /* 0x000fe400078ec0ff */
[----:B------:R-:W-:-:S02]  /*100a0*/  @!P4 LOP3.LUT R17, R6, 0xfffffffe, RZ, 0xc0, !PT ;  /* 0xfffffffe0611c812 */ /* 0x000fc400078ec0ff */
[----:B------:R-:W-:Y:S01]  /*100b0*/  @!P2 LEA.HI R4, R4, R4, RZ, 0x1 ;  /* 0x000000040404a211 */ /* 0x000fe200078f08ff */
[--C-:B------:R-:W-:Y:S01]  /*100c0*/  @!P5 IMAD.WIDE R6, R7, 0x4, R14.reuse ;  /* 0x000000040706d825 */ /* 0x100fe200078e020e */
[----:B------:R-:W-:Y:S02]  /*100d0*/  @!P3 LOP3.LUT R5, R5, 0xfffffffe, RZ, 0xc0, !PT ;  /* 0xfffffffe0505b812 */ /* 0x000fe400078ec0ff */
[----:B------:R-:W-:Y:S02]  /*100e0*/  @!P2 LOP3.LUT R19, R4, 0xfffffffe, RZ, 0xc0, !PT ;  /* 0xfffffffe0413a812 */ /* 0x000fe400078ec0ff */
[----:B------:R-:W-:Y:S01]  /*100f0*/  @!P6 LEA.HI R0, R0, R0, RZ, 0x1 ;  /* 0x000000000000e211 */ /* 0x000fe200078f08ff */
[--C-:B------:R-:W-:Y:S01]  /*10100*/  @!P3 IMAD.WIDE R4, R5, 0x4, R14.reuse ;  /* 0x000000040504b825 */ /* 0x100fe200078e020e */
[----:B------:R-:W-:Y:S01]  /*10110*/  @!P1 LEA.HI R8, R8, R8, RZ, 0x1 ;  /* 0x0000000808089211 */ /* 0x000fe200078f08ff */
[----:B------:R2:W-:Y:S01]  /*10120*/  @!P5 ST.E.64 [R6.64], R100 ;  /* 0x000000640600d985 */ /* 0x0005e2000c101b12 */
[----:B------:R-:W-:Y:S01]  /*10130*/  IADD3 R21, R11, 0x38, RZ ;  /* 0x000000380b157810 */ /* 0x000fe20007ffe0ff */
[----:B-1----:R-:W-:Y:S01]  /*10140*/  @!P4 IMAD.WIDE R12, R17, 0x4, R14 ;  /* 0x00000004110cc825 */ /* 0x002fe200078e020e */
[----:B------:R-:W-:-:S02]  /*10150*/  IADD3 R20, R11, 0x40, RZ ;  /* 0x000000400b147810 */ /* 0x000fc40007ffe0ff */
[----:B------:R-:W-:Y:S01]  /*10160*/  ISETP.GE.AND P5, PT, R21, c[0x0][0x3c8], PT ;  /* 0x0000f20015007a0c */ /* 0x000fe20003fa6270 */
[----:B------:R-:W-:Y:S01]  /*10170*/  @!P2 IMAD.WIDE R16, R19, 0x4, R14 ;  /* 0x000000041310a825 */ /* 0x000fe200078e020e */
[----:B------:R1:W-:Y:S01]  /*10180*/  @!P4 ST.E.64 [R12.64], R104 ;  /* 0x000000680c00c985 */ /* 0x0003e2000c101b12 */
[C---:B------:R-:W-:Y:S02]  /*10190*/  IADD3 R19, R11.reuse, 0x48, RZ ;  /* 0x000000480b137810 */ /* 0x040fe40007ffe0ff */
[----:B------:R-:W-:Y:S01]  /*101a0*/  IADD3 R18, R11, 0x50, RZ ;  /* 0x000000500b127810 */ /* 0x000fe20007ffe0ff */
[----:B------:R3:W-:Y:S01]  /*101b0*/  @!P3 ST.E.64 [R4.64], R108 ;  /* 0x0000006c0400b985 */ /* 0x0007e2000c101b12 */
[----:B------:R-:W-:Y:S02]  /*101c0*/  ISETP.GE.AND P4, PT, R20, c[0x0][0x3c8], PT ;  /* 0x0000f20014007a0c */ /* 0x000fe40003f86270 */
[----:B------:R-:W-:Y:S01]  /*101d0*/  ISETP.GE.AND P3, PT, R19, c[0x0][0x3c8], PT ;  /* 0x0000f20013007a0c */ /* 0x000fe20003f66270 */
[----:B------:R4:W-:Y:S01]  /*101e0*/  @!P2 ST.E.64 [R16.64], R112 ;  /* 0x000000701000a985 */ /* 0x0009e2000c101b12 */
[----:B------:R-:W-:-:S02]  /*101f0*/  ISETP.GE.AND P2, PT, R18, c[0x0][0x3c8], PT ;  /* 0x0000f20012007a0c */ /* 0x000fc40003f46270 */
[----:B------:R-:W-:-:S04]  /*10200*/  @!P5 LEA.HI R21, R21, R21, RZ, 0x1 ;  /* 0x000000151515d211 */ /* 0x000fc800078f08ff */
[----:B------:R-:W-:-:S03]  /*10210*/  @!P5 LOP3.LUT R21, R21, 0xfffffffe, RZ, 0xc0, !PT ;  /* 0xfffffffe1515d812 */ /* 0x000fc600078ec0ff */
[----:B------:R-:W-:Y:S02]  /*10220*/  @!P4 LEA.HI R20, R20, R20, RZ, 0x1 ;  /* 0x000000141414c211 */ /* 0x000fe400078f08ff */
[----:B------:R-:W-:Y:S02]  /*10230*/  @!P3 LEA.HI R19, R19, R19, RZ, 0x1 ;  /* 0x000000131313b211 */ /* 0x000fe400078f08ff */
[----:B--2---:R-:W-:Y:S02]  /*10240*/  @!P6 LOP3.LUT R7, R0, 0xfffffffe, RZ, 0xc0, !PT ;  /* 0xfffffffe0007e812 */ /* 0x004fe400078ec0ff */
[----:B------:R-:W-:Y:S02]  /*10250*/  IADD3 R0, R11, 0x58, RZ ;  /* 0x000000580b007810 */ /* 0x000fe40007ffe0ff */
[----:B------:R-:W-:Y:S01]  /*10260*/  @!P2 LEA.HI R18, R18, R18, RZ, 0x1 ;  /* 0x000000121212a211 */ /* 0x000fe200078f08ff */
[----:B------:R-:W-:Y:S01]  /*10270*/  @!P6 IMAD.WIDE R6, R7, 0x4, R14 ;  /* 0x000000040706e825 */ /* 0x000fe200078e020e */
[----:B------:R-:W-:-:S02]  /*10280*/  @!P3 LOP3.LUT R19, R19, 0xfffffffe, RZ, 0xc0, !PT ;  /* 0xfffffffe1313b812 */ /* 0x000fc400078ec0ff */
[----:B-1----:R-:W-:Y:S02]  /*10290*/  @!P4 LOP3.LUT R13, R20, 0xfffffffe, RZ, 0xc0, !PT ;  /* 0xfffffffe140dc812 */ /* 0x002fe400078ec0ff */
[----:B------:R1:W-:Y:S01]  /*102a0*/  @!P6 ST.E.64 [R6.64], R116 ;  /* 0x000000740600e985 */ /* 0x0003e2000c101b12 */
[----:B---3--:R-:W-:Y:S02]  /*102b0*/  @!P1 LOP3.LUT R5, R8, 0xfffffffe, RZ, 0xc0, !PT ;  /* 0xfffffffe08059812 */ /* 0x008fe400078ec0ff */
[----:B------:R-:W-:Y:S01]  /*102c0*/  IADD3 R8, R11, 0x60, RZ ;  /* 0x000000600b087810 */ /* 0x000fe20007ffe0ff */
[--C-:B------:R-:W-:Y:S01]  /*102d0*/  @!P4 IMAD.WIDE R12, R13, 0x4, R14.reuse ;  /* 0x000000040d0cc825 */ /* 0x100fe200078e020e */
[----:B------:R-:W-:Y:S02]  /*102e0*/  IADD3 R20, R11, 0x68, RZ ;  /* 0x000000680b147810 */ /* 0x000fe40007ffe0ff */
[----:B------:R-:W-:Y:S01]  /*102f0*/  ISETP.GE.AND P6, PT, R8, c[0x0][0x3c8], PT ;  /* 0x0000f20008007a0c */ /* 0x000fe20003fc6270 */
[----:B------:R-:W-:-:S04]  /*10300*/  @!P1 IMAD.WIDE R4, R5, 0x4, R14 ;  /* 0x0000000405049825 */ /* 0x000fc800078e020e */
[----:B----4-:R-:W-:Y:S01]  /*10310*/  @!P3 IMAD.WIDE R16, R19, 0x4, R14 ;  /* 0x000000041310b825 */ /* 0x010fe200078e020e */
[----:B------:R2:W-:Y:S01]  /*10320*/  @!P1 ST.E.64 [R4.64], R120 ;  /* 0x0000007804009985 */ /* 0x0005e2000c101b12 */
[----:B------:R-:W-:Y:S02]  /*10330*/  ISETP.GE.AND P1, PT, R0, c[0x0][0x3c8], PT ;  /* 0x0000f20000007a0c */ /* 0x000fe40003f26270 */
[----:B------:R-:W-:-:S04]  /*10340*/  IADD3 R19, R11, 0x70, RZ ;  /* 0x000000700b137810 */ /* 0x000fc80007ffe0ff */
[----:B------:R-:W-:-:S07]  /*10350*/  @!P6 LEA.HI R8, R8, R8, RZ, 0x1 ;  /* 0x000000080808e211 */ /* 0x000fce00078f08ff */
[----:B------:R-:W-:Y:S02]  /*10360*/  @!P1 LEA.HI R0, R0, R0, RZ, 0x1 ;  /* 0x0000000000009211 */ /* 0x000fe400078f08ff */
[----:B-1----:R-:W-:Y:S02]  /*10370*/  @!P2 LOP3.LUT R7, R18, 0xfffffffe, RZ, 0xc0, !PT ;  /* 0xfffffffe1207a812 */ /* 0x002fe400078ec0ff */
[----:B------:R-:W-:Y:S02]  /*10380*/  @!P1 LOP3.LUT R23, R0, 0xfffffffe, RZ, 0xc0, !PT ;  /* 0xfffffffe00179812 */ /* 0x000fe400078ec0ff */
[----:B------:R-:W-:Y:S01]  /*10390*/  IADD3 R18, R11, 0x78, RZ ;  /* 0x000000780b127810 */ /* 0x000fe20007ffe0ff */
[----:B------:R-:W-:Y:S01]  /*103a0*/  @!P2 IMAD.WIDE R6, R7, 0x4, R14 ;  /* 0x000000040706a825 */ /* 0x000fe200078e020e */
[----:B------:R-:W-:-:S03]  /*103b0*/  IADD3 R0, R11, 0x88, RZ ;  /* 0x000000880b007810 */ /* 0x000fc60007ffe0ff */
[----:B--2---:R-:W-:Y:S01]  /*103c0*/  @!P5 IMAD.WIDE R4, R21, 0x4, R14 ;  /* 0x000000041504d825 */ /* 0x004fe200078e020e */
        /* <DEDUP_REMOVED lines=25> */
[----:B------:R-:W-:-:S05]  /*10560*/  @!P5 IMAD.WIDE R6, R7, 0x4, R14 ;  /* 0x000000040706d825 */ /* 0x000fca00078e020e */
[----:B------:R-:W-:Y:S01]  /*10570*/  @!P1 LEA.HI R0, R0, R0, RZ, 0x1 ;  /* 0x0000000000009211 */ /* 0x000fe200078f08ff */
[----:B------:R3:W-:Y:S01]  /*10580*/  @!P5 ST.E.64 [R6.64], R56 ;  /* 0x000000380600d985 */ /* 0x0007e2000c101b12 */
[----:B------:R-:W-:-:S03]  /*10590*/  ISETP.GE.AND P5, PT, R8, c[0x0][0x3c8], PT ;  /* 0x0000f20008007a0c */ /* 0x000fc60003fa6270 */
[----:B------:R4:W-:Y:S01]  /*105a0*/  @!P4 ST.E.64 [R16.64], R60 ;  /* 0x0000003c1000c985 */ /* 0x0009e2000c101b12 */
[----:B-1----:R-:W-:Y:S01]  /*105b0*/  @!P3 LOP3.LUT R13, R18, 0xfffffffe, RZ, 0xc0, !PT ;  /* 0xfffffffe120db812 */ /* 0x002fe200078ec0ff */
[--C-:B------:R-:W-:Y:S01]  /*105c0*/  @!P2 IMAD.WIDE R18, R21, 0x4, R14.reuse ;  /* 0x000000041512a825 */ /* 0x100fe200078e020e */
[----:B------:R-:W-:Y:S02]  /*105d0*/  IADD3 R21, R11, 0xa0, RZ ;  /* 0x000000a00b157810 */ /* 0x000fe40007ffe0ff */
[----:B--2---:R-:W-:Y:S01]  /*105e0*/  @!P1 LOP3.LUT R5, R0, 0xfffffffe, RZ, 0xc0, !PT ;  /* 0xfffffffe00059812 */ /* 0x004fe200078ec0ff */
[--C-:B------:R-:W-:Y:S01]  /*105f0*/  @!P3 IMAD.WIDE R12, R13, 0x4, R14.reuse ;  /* 0x000000040d0cb825 */ /* 0x100fe200078e020e */
[----:B------:R-:W-:Y:S02]  /*10600*/  IADD3 R0, R11, 0x90, RZ ;  /* 0x000000900b007810 */ /* 0x000fe40007ffe0ff */
[----:B------:R-:W-:Y:S01]  /*10610*/  ISETP.GE.AND P4, PT, R21, c[0x0][0x3c8], PT ;  /* 0x0000f20015007a0c */ /* 0x000fe20003f86270 */
        /* <DEDUP_REMOVED lines=13> */
[----:B------:R-:W-:Y:S02]  /*106f0*/  @!P3 LEA.HI R20, R20, R20, RZ, 0x1 ;  /* 0x000000141414b211 */ /* 0x000fe400078f08ff */
[----:B------:R-:W-:Y:S02]  /*10700*/  @!P4 LOP3.LUT R21, R21, 0xfffffffe, RZ, 0xc0, !PT ;  /* 0xfffffffe1515c812 */ /* 0x000fe400078ec0ff */
[----:B----4-:R-:W-:Y:S02]  /*10710*/  @!P3 LOP3.LUT R17, R20, 0xfffffffe, RZ, 0xc0, !PT ;  /* 0xfffffffe1411b812 */ /* 0x010fe400078ec0ff */
[----:B------:R-:W-:Y:S01]  /*10720*/  @!P2 LEA.HI R7, R7, R7, RZ, 0x1 ;  /* 0x000000070707a211 */ /* 0x000fe200078f08ff */
[----:B------:R-:W-:Y:S01]  /*10730*/  @!P4 IMAD.WIDE R20, R21, 0x4, R14 ;  /* 0x000000041514c825 */ /* 0x000fe200078e020e */
[----:B------:R-:W-:-:S02]  /*10740*/  @!P1 LEA.HI R6, R6, R6, RZ, 0x1 ;  /* 0x0000000606069211 */ /* 0x000fc400078f08ff */
        /* <DEDUP_REMOVED lines=15> */
.L_x_439:
[----:B------:R-:W-:Y:S05]  /*10840*/  BSYNC B0 ;  /* 0x0000000000007941 */ /* 0x000fea0003800000 */
.L_x_438:
[----:B-1----:R1:W4:Y:S04]  /*10850*/  SHFL.IDX PT, R7, R10, 0x1, 0x1c1f ;  /* 0x003c1f000a077f89 */ /* 0x00232800000e0000 */
        /* <DEDUP_REMOVED lines=10> */
[C---:B--234-:R-:W-:Y:S01]  /*10900*/  @!P1 IMAD.WIDE R14, R11.reuse, 0x4, R6 ;  /* 0x000000040b0e9825 */ /* 0x05cfe200078e0206 */
[----:B-1----:R-:W-:-:S02]  /*10910*/  IADD3 R10, R11, 0x28, RZ ;  /* 0x000000280b0a7810 */ /* 0x002fc40007ffe0ff */
[----:B------:R-:W-:Y:S02]  /*10920*/  @!P0 LEA.HI R5, R5, R5, RZ, 0x1 ;  /* 0x0000000505058211 */ /* 0x000fe400078f08ff */
[----:B------:R-:W-:Y:S01]  /*10930*/  IADD3 R9, R11, 0x30, RZ ;  /* 0x000000300b097810 */ /* 0x000fe20007ffe0ff */
[----:B------:R1:W-:Y:S01]  /*10940*/  @!P1 ST.E.64 [R14.64], R130 ;  /* 0x000000820e009985 */ /* 0x0003e2000c101b12 */
[----:B------:R-:W-:Y:S02]  /*10950*/  @!P0 LOP3.LUT R5, R5, 0xfffffffe, RZ, 0xc0, !PT ;  /* 0xfffffffe05058812 */ /* 0x000fe400078ec0ff */
[----:B------:R-:W-:Y:S02]  /*10960*/  IADD3 R8, R11, 0x38, RZ ;  /* 0x000000380b087810 */ /* 0x000fe40007ffe0ff */
[----:B------:R-:W-:Y:S01]  /*10970*/  ISETP.GE.AND P4, PT, R12, c[0x0][0x3c8], PT ;  /* 0x0000f2000c007a0c */ /* 0x000fe20003f86270 */
[----:B------:R-:W-:Y:S01]  /*10980*/  @!P0 IMAD.WIDE R16, R5, 0x4, R6 ;  /* 0x0000000405108825 */ /* 0x000fe200078e0206 */
        /* <DEDUP_REMOVED lines=126> */
.L_x_437:
[----:B------:R-:W1:Y:S02]  /*11170*/  S2R R4, SR_TID.X ;  /* 0x0000000000047919 */ /* 0x000e640000002100 */
        /* <DEDUP_REMOVED lines=15> */
[----:B------:R-:W-:Y:S01]  /*11270*/  UIMAD.WIDE.U32 UR8, UR13, UR4, URZ ;  /* 0x000000040d0872a5 */ /* 0x000fe2000f8e003f */
        /* <DEDUP_REMOVED lines=33> */
.L_x_440:
        /* <DEDUP_REMOVED lines=15> */
.L_x_3116:


//--------------------- .text._ZN7cutlass13device_kernelIN5flash19enable_sm80_to_sm89INS1_16FlashAttnFwdSm80INS1_25CollectiveMainloopFwdSm80ILi8ELi1ELb0EN4cute5tupleIJNS5_1CILi128EEENS7_ILi64EEENS7_ILi192EEEEEELi192ENS_10bfloat16_tEfNS_4arch4Sm80ELb0ELb1ELb0ELb1ELb1ELb0ELb1ELb1EEENS1_21CollectiveEpilogueFwdINS6_IJS8_SA_S9_EEENS6_IJNS7_ILi1EEESI_SI_EEESC_SE_Li256ELb1ELb1ELb1ELb0EEENS1_36VarlenDynamicPersistentTileSchedulerILi128ELi64ELi256ELi256ELb1ELb1ELb0ELb1ELb0ELb1EEEEEEEEEvNT_6ParamsE --------------------------
	.section	.text._ZN7cutlass13device_kernelIN5flash19enable_sm80_to_sm89INS1_16FlashAttnFwdSm80INS1_25CollectiveMainloopFwdSm80ILi8ELi1ELb0EN4cute5tupleIJNS5_1CILi128EEENS7_ILi64EEENS7_ILi192EEEEEELi192ENS_10bfloat16_tEfNS_4arch4Sm80ELb0ELb1ELb0ELb1ELb1ELb0ELb1ELb1EEENS1_21CollectiveEpilogueFwdINS6_IJS8_SA_S9_EEENS6_IJNS7_ILi1EEESI_SI_EEESC_SE_Li256ELb1ELb1ELb1ELb0EEENS1_36VarlenDynamicPersistentTileSchedulerILi128ELi64ELi256ELi256ELb1ELb1ELb0ELb1ELb0ELb1EEEEEEEEEvNT_6ParamsE,"ax",@progbits
	.sectioninfo	@"SHI_REGISTERS=255"
	.align	128
.text._ZN7cutlass13device_kernelIN5flash19enable_sm80_to_sm89INS1_16FlashAttnFwdSm80INS1_25CollectiveMainloopFwdSm80ILi8ELi1ELb0EN4cute5tupleIJNS5_1CILi128EEENS7_ILi64EEENS7_ILi192EEEEEELi192ENS_10bfloat16_tEfNS_4arch4Sm80ELb0ELb1ELb0ELb1ELb1ELb0ELb1ELb1EEENS1_21CollectiveEpilogueFwdINS6_IJS8_SA_S9_EEENS6_IJNS7_ILi1EEESI_SI_EEESC_SE_Li256ELb1ELb1ELb1ELb0EEENS1_36VarlenDynamicPersistentTileSchedulerILi128ELi64ELi256ELi256ELb1ELb1ELb0ELb1ELb0ELb1EEEEEEEEEvNT_6ParamsE:
        .type           _ZN7cutlass13device_kernelIN5flash19enable_sm80_to_sm89INS1_16FlashAttnFwdSm80INS1_25CollectiveMainloopFwdSm80ILi8ELi1ELb0EN4cute5tupleIJNS5_1CILi128EEENS7_ILi64EEENS7_ILi192EEEEEELi192ENS_10bfloat16_tEfNS_4arch4Sm80ELb0ELb1ELb0ELb1ELb1ELb0ELb1ELb1EEENS1_21CollectiveEpilogueFwdINS6_IJS8_SA_S9_EEENS6_IJNS7_ILi1EEESI_SI_EEESC_SE_Li256ELb1ELb1ELb1ELb0EEENS1_36VarlenDynamicPersistentTileSchedulerILi128ELi64ELi256ELi256ELb1ELb1ELb0ELb1ELb0ELb1EEEEEEEEEvNT_6ParamsE,@function
        .size           _ZN7cutlass13device_kernelIN5flash19enable_sm80_to_sm89INS1_16FlashAttnFwdSm80INS1_25CollectiveMainloopFwdSm80ILi8ELi1ELb0EN4cute5tupleIJNS5_1CILi128EEENS7_ILi64EEENS7_ILi192EEEEEELi192ENS_10bfloat16_tEfNS_4arch4Sm80ELb0ELb1ELb0ELb1ELb1ELb0ELb1ELb1EEENS1_21CollectiveEpilogueFwdINS6_IJS8_SA_S9_EEENS6_IJNS7_ILi1EEESI_SI_EEESC_SE_Li256ELb1ELb1ELb1ELb0EEENS1_36VarlenDynamicPersistentTileSchedulerILi128ELi64ELi256ELi256ELb1ELb1ELb0ELb1ELb0ELb1EEEEEEEEEvNT_6ParamsE,(.L_x_3117 - _ZN7cutlass13device_kernelIN5flash19enable_sm80_to_sm89INS1_16FlashAttnFwdSm80INS1_25CollectiveMainloopFwdSm80ILi8ELi1ELb0EN4cute5tupleIJNS5_1CILi128EEENS7_ILi64EEENS7_ILi192EEEEEELi192ENS_10bfloat16_tEfNS_4arch4Sm80ELb0ELb1ELb0ELb1ELb1ELb0ELb1ELb1EEENS1_21CollectiveEpilogueFwdINS6_IJS8_SA_S9_EEENS6_IJNS7_ILi1EEESI_SI_EEESC_SE_Li256ELb1ELb1ELb1ELb0EEENS1_36VarlenDynamicPersistentTileSchedulerILi128ELi64ELi256ELi256ELb1ELb1ELb0ELb1ELb0ELb1EEEEEEEEEvNT_6ParamsE)
        .other          _ZN7cutlass13device_kernelIN5flash19enable_sm80_to_sm89INS1_16FlashAttnFwdSm80INS1_25CollectiveMainloopFwdSm80ILi8ELi1ELb0EN4cute5tupleIJNS5_1CILi128EEENS7_ILi64EEENS7_ILi192EEEEEELi192ENS_10bfloat16_tEfNS_4arch4Sm80ELb0ELb1ELb0ELb1ELb1ELb0ELb1ELb1EEENS1_21CollectiveEpilogueFwdINS6_IJS8_SA_S9_EEENS6_IJNS7_ILi1EEESI_SI_EEESC_SE_Li256ELb1ELb1ELb1ELb0EEENS1_36VarlenDynamicPersistentTileSchedulerILi128ELi64ELi256ELi256ELb1ELb1ELb0ELb1ELb0ELb1EEEEEEEEEvNT_6ParamsE,@"STO_CUDA_ENTRY STV_DEFAULT"
_ZN7cutlass13device_kernelIN5flash19enable_sm80_to_sm89INS1_16FlashAttnFwdSm80INS1_25CollectiveMainloopFwdSm80ILi8ELi1ELb0EN4cute5tupleIJNS5_1CILi128EEENS7_ILi64EEENS7_ILi192EEEEEELi192ENS_10bfloat16_tEfNS_4arch4Sm80ELb0ELb1ELb0ELb1ELb1ELb0ELb1ELb1EEENS1_21CollectiveEpilogueFwdINS6_IJS8_SA_S9_EEENS6_IJNS7_ILi1EEESI_SI_EEESC_SE_Li256ELb1ELb1ELb1ELb0EEENS1_36VarlenDynamicPersistentTileSchedulerILi128ELi64ELi256ELi256ELb1ELb1ELb0ELb1ELb0ELb1EEEEEEEEEvNT_6ParamsE:
        /* <DEDUP_REMOVED lines=13> */
[----:B------:R-:W-:-:S03]  /*00d0*/  CS2R R8, SRZ ;  /* 0x0000000000087805 */ /* 0x000fc6000001ff00 */
        /* <DEDUP_REMOVED lines=10> */
[C---:B------:R-:W-:Y:S01]  /*0180*/  ISETP.GE.U32.AND P4, PT, R13.reuse, 0x2, PT ;  /* 0x000000020d00780c */ /* 0x040fe20003f86070 */
[----:B------:R-:W-:Y:S01]  /*0190*/  IMAD.MOV.U32 R7, RZ, RZ, RZ ;  /* 0x000000ffff077224 */ /* 0x000fe200078e00ff */
        /* <DEDUP_REMOVED lines=26> */
.L_x_446:
        /* <DEDUP_REMOVED lines=9> */
[----:B------:R-:W-:-:S04]  /*03d0*/  @!P0 IMAD.WIDE R4, R0, R2, c[0x0][0x580] ;  /* 0x0001600000048625 */ /* 0x000fc800078e0202 */
[----:B------:R-:W-:Y:S01]  /*03e0*/  @!P0 IMAD.WIDE R2, R0, R3, c[0x0][0x578] ;  /* 0x00015e0000028625 */ /* 0x000fe200078e0203 */
[----:B------:R-:W2:Y:S04]  /*03f0*/  @!P0 LDG.E R9, [R4.64] ;  /* 0x0000000804098981 */ /* 0x000ea8000c1e1900 */
[----:B------:R-:W2:Y:S02]  /*0400*/  @!P0 LDG.E R8, [R2.64] ;  /* 0x0000000802088981 */ /* 0x000ea4000c1e1900 */
[----:B--2---:R-:W-:Y:S01]  /*0410*/  IMAD R5, R9, R8, RZ ;  /* 0x0000000809057224 */ /* 0x004fe200078e02ff */
[----:B------:R-:W-:Y:S05]  /*0420*/  BRA.DIV ~URZ, `(.L_x_444) ;  /* 0x000150327f007947 */ /* 0x000fea000b800000 */
[----:B------:R2:W3:Y:S02]  /*0430*/  SHFL.UP PT, R0, R5, 0x1, RZ ;  /* 0x0420000005007989 */ /* 0x0004e400000e00ff */
.L_x_622:
        /* <DEDUP_REMOVED lines=16> */
.L_x_623:
[----:B---3--:R-:W-:-:S05]  /*0540*/  IMAD R0, R0, c[0x0][0x538], RZ ;  /* 0x00014e0000007a24 */ /* 0x008fca00078e02ff */
[----:B------:R-:W-:-:S04]  /*0550*/  IADD3 R6, R0, R6, RZ ;  /* 0x0000000600067210 */ /* 0x000fc80007ffe0ff */
[----:B------:R-:W-:-:S13]  /*0560*/  ISETP.GT.AND P0, PT, R6, UR4, PT ;  /* 0x0000000406007c0c */ /* 0x000fda000bf04270 */
[----:B-12---:R-:W-:Y:S05]  /*0570*/  @!P0 BRA `(.L_x_446) ;  /* 0xfffffdc000008947 */ /* 0x006fea000383ffff */
.L_x_442:
[----:B------:R-:W-:-:S05]  /*0580*/  IADD3 R10, -R0, R6, RZ ;  /* 0x00000006000a7210 */ /* 0x000fca0007ffe1ff */
[----:B------:R-:W-:-:S05]  /*0590*/  IMAD R0, R4, c[0x0][0x538], R10 ;  /* 0x00014e0004007a24 */ /* 0x000fca00078e020a */
[----:B------:R-:W-:Y:S01]  /*05a0*/  ISETP.GT.AND P0, PT, R0, UR4, PT ;  /* 0x0000000400007c0c */ /* 0x000fe2000bf04270 */
[----:B------:R-:W-:-:S12]  /*05b0*/  BRA.DIV ~URZ, `(.L_x_447) ;  /* 0x000150c27f007947 */ /* 0x000fd8000b800000 */
[----:B------:R-:W-:-:S04]  /*05c0*/  VOTE.ANY R6, PT, !P0 ;  /* 0x0000000000067806 */ /* 0x000fc800040e0100 */
.L_x_624:
[----:B------:R-:W2:Y:S02]  /*05d0*/  POPC R0, R6 ;  /* 0x0000000600007309 */ /* 0x000ea40000000000 */
[----:B-12---:R-:W-:Y:S01]  /*05e0*/  IADD3 R215, R0, R7, RZ ;  /* 0x0000000700d77210 */ /* 0x006fe20007ffe0ff */
[----:B------:R-:W-:Y:S05]  /*05f0*/  BRA.DIV ~URZ, `(.L_x_448) ;  /* 0x000150d27f007947 */ /* 0x000fea000b800000 */
[----:B------:R1:W2:Y:S01]  /*0600*/  SHFL.IDX PT, R12, R9, R0, 0x1f ;  /* 0x00001f00090c7589 */ /* 0x0002a200000e0000 */
[----:B------:R-:W-:-:S03]  /*0610*/  MOV R5, RZ ;  /* 0x000000ff00057202 */ /* 0x000fc60000000f00 */
[----:B------:R1:W3:Y:S04]  /*0620*/  SHFL.IDX PT, R9, R8, R0, 0x1f ;  /* 0x00001f0008097589 */ /* 0x0002e800000e0000 */
.L_x_625:
[----:B------:R-:W-:Y:S01]  /*0630*/  ISETP.NE.AND P0, PT, R6, RZ, PT ;  /* 0x000000ff0600720c */ /* 0x000fe20003f05270 */
[----:B------:R-:W-:-:S12]  /*0640*/  BSSY B0, `(.L_x_449) ;  /* 0x0000005000007945 */ /* 0x000fd80003800000 */
[----:B------:R-:W-:Y:S05]  /*0650*/  @!P0 BRA `(.L_x_450) ;  /* 0x0000003000008947 */ /* 0x000fea0003800000 */
[----:B-1----:R-:W-:Y:S01]  /*0660*/  IADD3 R0, R0, -0x1, RZ ;  /* 0xffffffff00007810 */ /* 0x002fe20007ffe0ff */
[----:B------:R-:W-:Y:S05]  /*0670*/  BRA.DIV ~URZ, `(.L_x_451) ;  /* 0x000151327f007947 */ /* 0x000fea000b800000 */
[----:B------:R1:W4:Y:S02]  /*0680*/  SHFL.IDX PT, R5, R4, R0, 0x1f ;  /* 0x00001f0004057589 */ /* 0x00032400000e0000 */
.L_x_450:
[----:B------:R-:W-:Y:S05]  /*0690*/  BSYNC B0 ;  /* 0x0000000000007941 */ /* 0x000fea0003800000 */
.L_x_449:
[----:B---3--:R-:W-:Y:S01]  /*06a0*/  ISETP.NE.AND P0, PT, R9, 0x1, PT ;  /* 0x000000010900780c */ /* 0x008fe20003f05270 */
[----:B----4-:R-:W-:Y:S01]  /*06b0*/  IMAD R212, R5, c[0x0][0x538], R10 ;  /* 0x00014e0005d47a24 */ /* 0x010fe200078e020a */
[----:B------:R-:W-:Y:S04]  /*06c0*/  BSSY B0, `(.L_x_452) ;  /* 0x0000085000007945 */ /* 0x000fe80003800000 */
[----:B------:R-:W-:-:S07]  /*06d0*/  IADD3 R11, -R212, UR4, RZ ;  /* 0x00000004d40b7c10 */ /* 0x000fce000fffe1ff */
[----:B------:R-:W-:Y:S05]  /*06e0*/  @!P0 BRA `(.L_x_453) ;  /* 0x000003e000008947 */ /* 0x000fea0003800000 */
[-C--:B-12---:R-:W-:Y:S02]  /*06f0*/  IABS R0, R12.reuse ;  /* 0x0000000c00007213 */ /* 0x086fe40000000000 */
[----:B------:R-:W-:-:S03]  /*0700*/  IABS R6, R12 ;  /* 0x0000000c00067213 */ /* 0x000fc60000000000 */
[----:B------:R-:W-:Y:S01]  /*0710*/  IMAD.MOV.U32 R5, RZ, RZ, R0 ;  /* 0x000000ffff057224 */ /* 0x000fe200078e0000 */
[----:B------:R-:W-:-:S03]  /*0720*/  IABS R0, R9 ;  /* 0x0000000900007213 */ /* 0x000fc60000000000 */
[----:B------:R-:W1:Y:S02]  /*0730*/  I2F.RP R2, R5 ;  /* 0x0000000500027306 */ /* 0x000e640000209400 */
[----:B------:R-:W-:Y:S01]  /*0740*/  IMAD.MOV.U32 R8, RZ, RZ, R0 ;  /* 0x000000ffff087224 */ /* 0x000fe200078e0000 */
[----:B------:R-:W-:-:S05]  /*0750*/  IABS R0, R11 ;  /* 0x0000000b00007213 */ /* 0x000fca0000000000 */
[----:B------:R-:W-:Y:S08]  /*0760*/  I2F.RP R7, R8 ;  /* 0x0000000800077306 */ /* 0x000ff00000209400 */
[----:B-1----:R-:W1:Y:S02]  /*0770*/  MUFU.RCP R2, R2 ;  /* 0x0000000200027308 */ /* 0x002e640000001000 */
[----:B-1----:R-:W-:-:S06]  /*0780*/  IADD3 R2, R2, 0xffffffe, RZ ;  /* 0x0ffffffe02027810 */ /* 0x002fcc0007ffe0ff */
[----:B------:R-:W1:Y:S02]  /*0790*/  F2I.FTZ.U32.TRUNC.NTZ R3, R2 ;  /* 0x0000000200037305 */ /* 0x000e64000021f000 */
[----:B-1----:R-:W-:-:S04]  /*07a0*/  IMAD.MOV R2, RZ, RZ, -R3 ;  /* 0x000000ffff027224 */ /* 0x002fc800078e0a03 */
[----:B------:R-:W-:Y:S02]  /*07b0*/  IMAD R4, R2, R5, RZ ;  /* 0x0000000502047224 */ /* 0x000fe400078e02ff */
[----:B------:R-:W-:-:S04]  /*07c0*/  IMAD.MOV.U32 R2, RZ, RZ, RZ ;  /* 0x000000ffff027224 */ /* 0x000fc800078e00ff */
[----:B------:R-:W-:Y:S01]  /*07d0*/  IMAD.HI.U32 R2, R3, R4, R2 ;  /* 0x0000000403027227 */ /* 0x000fe200078e0002 */
[----:B------:R-:W-:-:S03]  /*07e0*/  MOV R3, R0 ;  /* 0x0000000000037202 */ /* 0x000fc60000000f00 */
[----:B------:R-:W-:Y:S02]  /*07f0*/  IMAD.MOV R0, RZ, RZ, -R6 ;  /* 0x000000ffff007224 */ /* 0x000fe400078e0a06 */
        /* <DEDUP_REMOVED lines=28> */
[----:B------:R-:W-:-:S03]  /*09c0*/  IMAD.MOV R5, RZ, RZ, -R4 ;  /* 0x000000ffff057224 */ /* 0x000fc600078e0a04 */
        /* <DEDUP_REMOVED lines=10> */
[----:B------:R-:W-:-:S04]  /*0a70*/  IMAD.MOV R2, RZ, RZ, -R0 ;  /* 0x000000ffff027224 */ /* 0x000fc800078e0a00 */
[C---:B------:R-:W-:Y:S01]  /*0a80*/  IMAD R3, R9.reuse, R2, R4 ;  /* 0x0000000209037224 */ /* 0x040fe200078e0204 */
[----:B------:R-:W-:Y:S01]  /*0a90*/  LEA R2, R9, R0, 0x18 ;  /* 0x0000000009027211 */ /* 0x000fe200078ec0ff */
[----:B------:R-:W-:-:S04]  /*0aa0*/  IMAD R0, R12, R5, R11 ;  /* 0x000000050c007224 */ /* 0x000fc800078e020b */
[----:B------:R-:W-:Y:S01]  /*0ab0*/  IMAD R214, R3, 0x10000, R2 ;  /* 0x0001000003d67824 */ /* 0x000fe200078e0202 */
[----:B------:R-:W-:Y:S05]  /*0ac0*/  BRA `(.L_x_454) ;  /* 0x0000044000007947 */ /* 0x000fea0003800000 */
.L_x_453:
[----:B------:R-:W-:-:S04]  /*0ad0*/  IMAD.MOV.U32 R2, RZ, RZ, 0x4 ;  /* 0x00000004ff027424 */ /* 0x000fc800078e00ff */
[----:B------:R-:W-:-:S05]  /*0ae0*/  IMAD.WIDE R2, R215, R2, c[0x0][0x590] ;  /* 0x00016400d7027625 */ /* 0x000fca00078e0202 */
[----:B------:R-:W3:Y:S02]  /*0af0*/  LDG.E R7, [R2.64] ;  /* 0x0000000802077981 */ /* 0x000ee4000c1e1900 */
[----:B-123--:R-:W-:-:S05]  /*0b00*/  IMAD R9, R7, R12, RZ ;  /* 0x0000000c07097224 */ /* 0x00efca00078e02ff */
[-C--:B------:R-:W-:Y:S02]  /*0b10*/  IABS R0, R9.reuse ;  /* 0x0000000900007213 */ /* 0x080fe40000000000 */
[----:B------:R-:W-:-:S03]  /*0b20*/  IABS R8, R9 ;  /* 0x0000000900087213 */ /* 0x000fc60000000000 */
[----:B------:R-:W-:-:S04]  /*0b30*/  IMAD.MOV.U32 R6, RZ, RZ, R0 ;  /* 0x000000ffff067224 */ /* 0x000fc800078e0000 */
[----:B------:R-:W1:Y:S08]  /*0b40*/  I2F.RP R2, R6 ;  /* 0x0000000600027306 */ /* 0x000e700000209400 */
[----:B-1----:R-:W1:Y:S02]  /*0b50*/  MUFU.RCP R2, R2 ;  /* 0x0000000200027308 */ /* 0x002e640000001000 */
[----:B-1----:R-:W-:-:S06]  /*0b60*/  IADD3 R2, R2, 0xffffffe, RZ ;  /* 0x0ffffffe02027810 */ /* 0x002fcc0007ffe0ff */
[----:B------:R-:W1:Y:S02]  /*0b70*/  F2I.FTZ.U32.TRUNC.NTZ R3, R2 ;  /* 0x0000000200037305 */ /* 0x000e64000021f000 */
[----:B-1----:R-:W-:-:S04]  /*0b80*/  IMAD.MOV R0, RZ, RZ, -R3 ;  /* 0x000000ffff007224 */ /* 0x002fc800078e0a03 */
[----:B------:R-:W-:Y:S01]  /*0b90*/  IMAD.MOV.U32 R2, RZ, RZ, R0 ;  /* 0x000000ffff027224 */ /* 0x000fe200078e0000 */
[----:B------:R-:W-:-:S03]  /*0ba0*/  IABS R0, R11 ;  /* 0x0000000b00007213 */ /* 0x000fc60000000000 */
[----:B------:R-:W-:Y:S01]  /*0bb0*/  IMAD R4, R2, R6, RZ ;  /* 0x0000000602047224 */ /* 0x000fe200078e02ff */
[----:B------:R-:W-:Y:S01]  /*0bc0*/  MOV R5, R0 ;  /* 0x0000000000057202 */ /* 0x000fe20000000f00 */
[----:B------:R-:W-:-:S04]  /*0bd0*/  IMAD.MOV.U32 R2, RZ, RZ, RZ ;  /* 0x000000ffff027224 */ /* 0x000fc800078e00ff */
[----:B------:R-:W-:-:S04]  /*0be0*/  IMAD.HI.U32 R0, R3, R4, R2 ;  /* 0x0000000403007227 */ /* 0x000fc800078e0002 */
[----:B------:R-:W-:Y:S02]  /*0bf0*/  IMAD.MOV R2, RZ, RZ, -R8 ;  /* 0x000000ffff027224 */ /* 0x000fe400078e0a08 */
        /* <DEDUP_REMOVED lines=9> */
[----:B------:R-:W-:-:S04]  /*0c90*/  @P2 IADD3 R0, R0, 0x1, RZ ;  /* 0x0000000100002810 */ /* 0x000fc80007ffe0ff */
[----:B------:R-:W-:-:S05]  /*0ca0*/  MOV R4, R0 ;  /* 0x0000000000047202 */ /* 0x000fca0000000f00 */
[----:B------:R-:W-:Y:S01]  /*0cb0*/  @!P1 IMAD.MOV R4, RZ, RZ, -R4 ;  /* 0x000000ffff049224 */ /* 0x000fe200078e0a04 */
[----:B------:R-:W-:-:S05]  /*0cc0*/  @!P0 LOP3.LUT R4, RZ, R9, RZ, 0x33, !PT ;  /* 0x00000009ff048212 */ /* 0x000fca00078e33ff */
[----:B------:R-:W-:-:S05]  /*0cd0*/  IMAD R10, R7, R4, RZ ;  /* 0x00000004070a7224 */ /* 0x000fca00078e02ff */
[----:B------:R-:W-:-:S04]  /*0ce0*/  IADD3 R0, -R10, c[0x0][0x538], RZ ;  /* 0x00014e000a007a10 */ /* 0x000fc80007ffe1ff */
[----:B------:R-:W-:-:S04]  /*0cf0*/  IMNMX R6, R7, R0, PT ;  /* 0x0000000007067217 */ /* 0x000fc80003800200 */
[----:B------:R-:W-:-:S05]  /*0d00*/  IABS R0, R6 ;  /* 0x0000000600007213 */ /* 0x000fca0000000000 */
[----:B------:R-:W-:-:S04]  /*0d10*/  IMAD.MOV.U32 R5, RZ, RZ, R0 ;  /* 0x000000ffff057224 */ /* 0x000fc800078e0000 */
[----:B------:R-:W1:Y:S08]  /*0d20*/  I2F.RP R2, R5 ;  /* 0x0000000500027306 */ /* 0x000e700000209400 */
[----:B-1----:R-:W1:Y:S02]  /*0d30*/  MUFU.RCP R2, R2 ;  /* 0x0000000200027308 */ /* 0x002e640000001000 */
[----:B-1----:R-:W-:-:S06]  /*0d40*/  IADD3 R2, R2, 0xffffffe, RZ ;  /* 0x0ffffffe02027810 */ /* 0x002fcc0007ffe0ff */
[----:B------:R1:W2:Y:S02]  /*0d50*/  F2I.FTZ.U32.TRUNC.NTZ R3, R2 ;  /* 0x0000000200037305 */ /* 0x0002a4000021f000 */
[----:B-1----:R-:W-:Y:S01]  /*0d60*/  IMAD.MOV R2, RZ, RZ, -R4 ;  /* 0x000000ffff027224 */ /* 0x002fe200078e0a04 */
[----:B--2---:R-:W-:-:S03]  /*0d70*/  IADD3 R0, RZ, -R3, RZ ;  /* 0x80000003ff007210 */ /* 0x004fc60007ffe0ff */
[----:B------:R-:W-:Y:S01]  /*0d80*/  IMAD R8, R9, R2, R11 ;  /* 0x0000000209087224 */ /* 0x000fe200078e020b */
[----:B------:R-:W-:Y:S01]  /*0d90*/  IABS R9, R6 ;  /* 0x0000000600097213 */ /* 0x000fe20000000000 */
[----:B------:R-:W-:-:S03]  /*0da0*/  IMAD.MOV.U32 R2, RZ, RZ, R0 ;  /* 0x000000ffff027224 */ /* 0x000fc600078e0000 */
[----:B------:R-:W-:Y:S01]  /*0db0*/  IABS R0, R8 ;  /* 0x0000000800007213 */ /* 0x000fe20000000000 */
[----:B------:R-:W-:Y:S02]  /*0dc0*/  IMAD R7, R2, R5, RZ ;  /* 0x0000000502077224 */ /* 0x000fe400078e02ff */
[----:B------:R-:W-:Y:S02]  /*0dd0*/  IMAD.MOV.U32 R2, RZ, RZ, RZ ;  /* 0x000000ffff027224 */ /* 0x000fe400078e00ff */
[----:B------:R-:W-:Y:S01]  /*0de0*/  IMAD.MOV.U32 R4, RZ, RZ, R0 ;  /* 0x000000ffff047224 */ /* 0x000fe200078e0000 */
[----:B------:R-:W-:Y:S01]  /*0df0*/  IADD3 R0, RZ, -R9, RZ ;  /* 0x80000009ff007210 */ /* 0x000fe20007ffe0ff */
[----:B------:R-:W-:-:S04]  /*0e00*/  IMAD.HI.U32 R3, R3, R7, R2 ;  /* 0x0000000703037227 */ /* 0x000fc800078e0002 */
[----:B------:R-:W-:Y:S02]  /*0e10*/  IMAD.MOV.U32 R2, RZ, RZ, R0 ;  /* 0x000000ffff027224 */ /* 0x000fe400078e0000 */
[----:B------:R-:W-:Y:S01]  /*0e20*/  IMAD.HI.U32 R0, R3, R4, RZ ;  /* 0x0000000403007227 */ /* 0x000fe200078e00ff */
[----:B------:R-:W-:-:S03]  /*0e30*/  IADD3 R3, R10, 0x1000000, R8 ;  /* 0x010000000a037810 */ /* 0x000fc60007ffe008 */
[----:B------:R-:W-:-:S05]  /*0e40*/  IMAD R2, R0, R2, R4 ;  /* 0x0000000200027224 */ /* 0x000fca00078e0204 */
[----:B------:R-:W-:-:S13]  /*0e50*/  ISETP.GT.U32.AND P0, PT, R5, R2, PT ;  /* 0x000000020500720c */ /* 0x000fda0003f04070 */
[----:B------:R-:W-:Y:S01]  /*0e60*/  @!P0 IMAD.IADD R2, R2, 0x1, -R5 ;  /* 0x0000000102028824 */ /* 0x000fe200078e0a05 */
[----:B------:R-:W-:Y:S02]  /*0e70*/  @!P0 IADD3 R0, R0, 0x1, RZ ;  /* 0x0000000100008810 */ /* 0x000fe40007ffe0ff */
[----:B------:R-:W-:Y:S02]  /*0e80*/  ISETP.NE.AND P0, PT, R6, RZ, PT ;  /* 0x000000ff0600720c */ /* 0x000fe40003f05270 */
[----:B------:R-:W-:Y:S02]  /*0e90*/  ISETP.GE.U32.AND P2, PT, R2, R5, PT ;  /* 0x000000050200720c */ /* 0x000fe40003f46070 */
[----:B------:R-:W-:-:S04]  /*0ea0*/  LOP3.LUT R2, R8, R6, RZ, 0x3c, !PT ;  /* 0x0000000608027212 */ /* 0x000fc800078e3cff */
[----:B------:R-:W-:Y:S01]  /*0eb0*/  ISETP.GE.AND P1, PT, R2, RZ, PT ;  /* 0x000000ff0200720c */ /* 0x000fe20003f26270 */
[----:B------:R-:W-:-:S06]  /*0ec0*/  IMAD.MOV R2, RZ, RZ, -R6 ;  /* 0x000000ffff027224 */ /* 0x000fcc00078e0a06 */
[----:B------:R-:W-:-:S06]  /*0ed0*/  @P2 IADD3 R0, R0, 0x1, RZ ;  /* 0x0000000100002810 */ /* 0x000fcc0007ffe0ff */
[----:B------:R-:W-:Y:S02]  /*0ee0*/  @!P1 IADD3 R0, -R0, RZ, RZ ;  /* 0x000000ff00009210 */ /* 0x000fe40007ffe1ff */
[----:B------:R-:W-:-:S05]  /*0ef0*/  @!P0 LOP3.LUT R0, RZ, R6, RZ, 0x33, !PT ;  /* 0x00000006ff008212 */ /* 0x000fca00078e33ff */
[----:B------:R-:W-:Y:S02]  /*0f00*/  IMAD R214, R0, R2, R3 ;  /* 0x0000000200d67224 */ /* 0x000fe400078e0203 */
.L_x_454:
[----:B------:R-:W-:Y:S05]  /*0f10*/  BSYNC B0 ;  /* 0x0000000000007941 */ /* 0x000fea0003800000 */
.L_x_452:
[----:B------:R-:W-:-:S04]  /*0f20*/  LOP3.LUT R0, RZ, R0, RZ, 0x33, !PT ;  /* 0x00000000ff007212 */ /* 0x000fc800078e33ff */
[----:B------:R-:W-:Y:S01]  /*0f30*/  IADD3 R213, R0, R12, RZ ;  /* 0x0000000c00d57210 */ /* 0x000fe20007ffe0ff */
[----:B------:R-:W-:Y:S05]  /*0f40*/  BRA `(.L_x_455) ;  /* 0x0000004000007947 */ /* 0x000fea0003800000 */
.L_x_443:
[----:B-1----:R-:W-:Y:S01]  /*0f50*/  IMAD.MOV.U32 R213, RZ, RZ, RZ ;  /* 0x000000ffffd57224 */ /* 0x002fe200078e00ff */
[----:B------:R-:W-:Y:S01]  /*0f60*/  MOV R214, RZ ;  /* 0x000000ff00d67202 */ /* 0x000fe20000000f00 */
[----:B------:R-:W-:Y:S01]  /*0f70*/  IMAD.U32 R212, RZ, RZ, UR4 ;  /* 0x00000004ffd47e24 */ /* 0x000fe2000f8e00ff */
[----:B------:R-:W-:Y:S02]  /*0f80*/  MOV R215, c[0x0][0x53c] ;  /* 0x00014f0000d77a02 */ /* 0x000fe40000000f00 */
.L_x_455:
[----:B------:R-:W-:Y:S01]  /*0f90*/  ISETP.NE.AND P0, PT, R13, RZ, PT ;  /* 0x000000ff0d00720c */ /* 0x000fe20003f05270 */
[----:B------:R-:W-:-:S12]  /*0fa0*/  WARPSYNC 0xffffffff ;  /* 0xffffffff00007948 */ /* 0x000fd80003800000 */
[----:B------:R1:W-:Y:S04]  /*0fb0*/  @!P0 STS.128 [0x18100], R212 ;  /* 0x018100d4ff008388 */ /* 0x0003e80000000c00 */
[----:B------:R-:W-:Y:S06]  /*0fc0*/  BAR.ARV 0x5, 0x100 ;  /* 0x0144000000007b1d */ /* 0x000fec0000002000 */
.L_x_441:
[----:B-1----:R-:W-:-:S13]  /*0fd0*/  ISETP.GE.AND P0, PT, R215, c[0x0][0x53c], PT ;  /* 0x00014f00d7007a0c */ /* 0x002fda0003f06270 */
        /* <DEDUP_REMOVED lines=13> */
[----:B------:R-:W-:Y:S02]  /*10b0*/  SHF.R.S32.HI R216, RZ, 0x3, R15 ;  /* 0x00000003ffd87819 */ /* 0x000fe4000001140f */
[----:B------:R-:W-:Y:S01]  /*10c0*/  LEA.HI R8, R9, R17, RZ, 0x5 ;  /* 0x0000001109087211 */ /* 0x000fe200078f28ff */
[----:B------:R-:W-:Y:S01]  /*10d0*/  IMAD.IADD R14, R3, 0x1, -R0 ;  /* 0x00000001030e7824 */ /* 0x000fe200078e0a00 */
[----:B------:R-:W-:Y:S01]  /*10e0*/  LOP3.LUT R0, R2, 0xfffffff0, RZ, 0xc0, !PT ;  /* 0xfffffff002007812 */ /* 0x000fe200078ec0ff */
[----:B------:R-:W-:Y:S01]  /*10f0*/  IMAD.SHL.U32 R4, R216, 0x40, RZ ;  /* 0x00000040d8047824 */ /* 0x000fe200078e00ff */
[----:B------:R-:W-:Y:S02]  /*1100*/  SHF.R.S32.HI R2, RZ, 0x1f, R13 ;  /* 0x0000001fff027819 */ /* 0x000fe4000001140d */
[----:B------:R-:W-:Y:S01]  /*1110*/  LOP3.LUT R3, R15, 0xfffffff8, RZ, 0xc0, !PT ;  /* 0xfffffff80f037812 */ /* 0x000fe200078ec0ff */
[----:B------:R-:W-:Y:S01]  /*1120*/  IMAD.IADD R0, R17, 0x1, -R0 ;  /* 0x0000000111007824 */ /* 0x000fe200078e0a00 */
[----:B------:R-:W-:-:S02]  /*1130*/  LEA.HI R2, R2, R7, RZ, 0x3 ;  /* 0x0000000702027211 */ /* 0x000fc400078f18ff */
[----:B------:R-:W-:Y:S01]  /*1140*/  LEA.HI R9, R9, R17, RZ, 0x6 ;  /* 0x0000001109097211 */ /* 0x000fe200078f30ff */
[----:B------:R-:W-:Y:S01]  /*1150*/  IMAD.IADD R197, R17, 0x1, -R3 ;  /* 0x0000000111c57824 */ /* 0x000fe200078e0a03 */
[----:B------:R-:W-:Y:S02]  /*1160*/  SHF.R.S32.HI R5, RZ, 0x1f, R0 ;  /* 0x0000001fff057819 */ /* 0x000fe40000011400 */
[----:B------:R-:W-:Y:S01]  /*1170*/  LOP3.LUT R3, R2, 0xfffffff8, RZ, 0xc0, !PT ;  /* 0xfffffff802037812 */ /* 0x000fe200078ec0ff */
[----:B------:R-:W-:Y:S01]  /*1180*/  IMAD.SHL.U32 R182, R197, 0x8, RZ ;  /* 0x00000008c5b67824 */ /* 0x000fe200078e00ff */
[----:B------:R-:W-:Y:S01]  /*1190*/  LEA.HI R10, R5, R0, RZ, 0x3 ;  /* 0x00000000050a7211 */ /* 0x000fe200078f18ff */
[----:B------:R-:W-:Y:S01]  /*11a0*/  IMAD.SHL.U32 R9, R9, 0x8, RZ ;  /* 0x0000000809097824 */ /* 0x000fe200078e00ff */
[----:B------:R-:W-:Y:S01]  /*11b0*/  LOP3.LUT R2, R4, 0x1c0, RZ, 0xc0, !PT ;  /* 0x000001c004027812 */ /* 0x000fe200078ec0ff */
[----:B------:R-:W-:Y:S01]  /*11c0*/  IMAD.IADD R7, R7, 0x1, -R3 ;  /* 0x0000000107077824 */ /* 0x000fe200078e0a03 */
[----:B------:R-:W-:Y:S01]  /*11d0*/  LOP3.LUT R3, R10, 0xfffffff8, RZ, 0xc0, !PT ;  /* 0xfffffff80a037812 */ /* 0x000fe200078ec0ff */
[----:B------:R-:W-:Y:S01]  /*11e0*/  IMAD R196, R197, 0x20, R216 ;  /* 0x00000020c5c47824 */ /* 0x000fe200078e02d8 */
[----:B------:R-:W-:-:S02]  /*11f0*/  SHF.R.U32.HI R4, RZ, 0x3, R2 ;  /* 0x00000003ff047819 */ /* 0x000fc40000011602 */
[----:B------:R-:W-:Y:S01]  /*1200*/  LOP3.LUT R2, R2, 0x38, R182, 0xf8, !PT ;  /* 0x0000003802027812 */ /* 0x000fe200078ef8b6 */
[----:B------:R-:W-:Y:S01]  /*1210*/  IMAD.IADD R5, R0, 0x1, -R3 ;  /* 0x0000000100057824 */ /* 0x000fe200078e0a03 */
[----:B------:R-:W-:Y:S02]  /*1220*/  LOP3.LUT R0, R8, 0xffffffe0, RZ, 0xc0, !PT ;  /* 0xffffffe008007812 */ /* 0x000fe400078ec0ff */
[----:B------:R-:W-:Y:S02]  /*1230*/  LOP3.LUT R11, R2, R4, RZ, 0x3c, !PT ;  /* 0x00000004020b7212 */ /* 0x000fe400078e3cff */
[----:B------:R-:W-:Y:S01]  /*1240*/  SHF.R.S32.HI R4, RZ, 0x5, R8 ;  /* 0x00000005ff047819 */ /* 0x000fe20000011408 */
        /* <DEDUP_REMOVED lines=32> */
[----:B------:R-:W-:Y:S01]  /*1450*/  IMAD.IADD R211, R0, 0x1, -R3 ;  /* 0x0000000100d37824 */ /* 0x000fe200078e0a03 */
[----:B------:R-:W-:Y:S01]  /*1460*/  SHF.R.U32.HI R2, RZ, 0x3, R2 ;  /* 0x00000003ff027819 */ /* 0x000fe20000011602 */
[----:B------:R-:W-:Y:S01]  /*1470*/  IMAD.MOV.U32 R10, RZ, RZ, 0x40 ;  /* 0x00000040ff0a7424 */ /* 0x000fe200078e00ff */
[----:B------:R-:W-:Y:S01]  /*1480*/  LEA.HI R3, R4, R4, RZ, 0x1d ;  /* 0x0000000404037211 */ /* 0x000fe200078fe8ff */
[----:B------:R1:W-:Y:S01]  /*1490*/  STL [R1+0x10], R15 ;  /* 0x0000100f01007387 */ /* 0x0003e20000100800 */
[----:B------:R-:W-:Y:S01]  /*14a0*/  LOP3.LUT R2, R6, R2, RZ, 0x3c, !PT ;  /* 0x0000000206027212 */ /* 0x000fe200078e3cff */
[----:B------:R-:W-:Y:S01]  /*14b0*/  IMAD R0, R14, 0x200, R13 ;  /* 0x000002000e007824 */ /* 0x000fe200078e020d */
[----:B------:R-:W-:Y:S01]  /*14c0*/  LOP3.LUT R4, R7, 0xfffffe00, RZ, 0xc0, !PT ;  /* 0xfffffe0007047812 */ /* 0x000fe200078ec0ff */
[----:B------:R-:W-:Y:S01]  /*14d0*/  IMAD.IADD R7, R5, 0x1, R3 ;  /* 0x0000000105077824 */ /* 0x000fe200078e0203 */
[----:B------:R-:W-:Y:S01]  /*14e0*/  IADD3 R191, R182, 0x40, RZ ;  /* 0x00000040b6bf7810 */ /* 0x000fe20007ffe0ff */
[----:B------:R-:W-:Y:S01]  /*14f0*/  IMAD R211, R211, 0x8, R15 ;  /* 0x00000008d3d37824 */ /* 0x000fe200078e020f */
[CC--:B------:R-:W-:Y:S01]  /*1500*/  IADD3 R3, R2.reuse, R4.reuse, R8 ;  /* 0x0000000402037210 */ /* 0x0c0fe20007ffe008 */
[----:B------:R-:W-:Y:S01]  /*1510*/  IMAD.MOV.U32 R8, RZ, RZ, 0x20 ;  /* 0x00000020ff087424 */ /* 0x000fe200078e00ff */
[----:B------:R-:W-:-:S02]  /*1520*/  LOP3.LUT R4, R2, R4, RZ, 0xfc, !PT ;  /* 0x0000000402047212 */ /* 0x000fc400078efcff */
[----:B------:R-:W-:Y:S02]  /*1530*/  LOP3.LUT R2, R12, 0x7ffffffc, RZ, 0xc0, !PT ;  /* 0x7ffffffc0c027812 */ /* 0x000fe400078ec0ff */
[----:B------:R-:W-:Y:S02]  /*1540*/  SHF.R.S32.HI R5, RZ, 0x1f, R191 ;  /* 0x0000001fff057819 */ /* 0x000fe400000114bf */
[----:B------:R-:W-:Y:S01]  /*1550*/  SEL R5, R8, 0xffffffe0, !P1 ;  /* 0xffffffe008057807 */ /* 0x000fe20004800000 */
[----:B------:R-:W-:Y:S01]  /*1560*/  IMAD.IADD R2, R16, 0x1, -R2 ;  /* 0x0000000110027824 */ /* 0x000fe200078e0a02 */
[----:B------:R-:W-:Y:S02]  /*1570*/  LEA R227, R7, 0x80, 0x1 ;  /* 0x0000008007e37811 */ /* 0x000fe400078e08ff */
[----:B------:R-:W-:Y:S01]  /*1580*/  IADD3 R192, R182, 0x80, RZ ;  /* 0x00000080b6c07810 */ /* 0x000fe20007ffe0ff */
[----:B------:R-:W-:Y:S01]  /*1590*/  IMAD.SHL.U32 R198, R2, 0x2, RZ ;  /* 0x0000000202c67824 */ /* 0x000fe200078e00ff */
[----:B------:R-:W-:Y:S01]  /*15a0*/  SEL R2, R8, 0xffffffe0, !P4 ;  /* 0xffffffe008027807 */ /* 0x000fe20006000000 */
[C---:B------:R-:W-:Y:S01]  /*15b0*/  IMAD.IADD R230, R227.reuse, 0x1, R5 ;  /* 0x00000001e3e67824 */ /* 0x040fe200078e0205 */
[----:B------:R-:W-:-:S02]  /*15c0*/  IADD3 R228, R227, -0x10, RZ ;  /* 0xfffffff0e3e47810 */ /* 0x000fc40007ffe0ff */
[C---:B------:R-:W-:Y:S02]  /*15d0*/  IADD3 R8, R198.reuse, 0x8, RZ ;  /* 0x00000008c6087810 */ /* 0x040fe40007ffe0ff */
[C---:B------:R-:W-:Y:S02]  /*15e0*/  IADD3 R251, R198.reuse, 0x18, RZ ;  /* 0x00000018c6fb7810 */ /* 0x040fe40007ffe0ff */
[C---:B------:R-:W-:Y:S02]  /*15f0*/  IADD3 R250, R198.reuse, 0x20, RZ ;  /* 0x00000020c6fa7810 */ /* 0x040fe40007ffe0ff */
[C---:B------:R-:W-:Y:S02]  /*1600*/  IADD3 R248, R198.reuse, 0x30, RZ ;  /* 0x00000030c6f87810 */ /* 0x040fe40007ffe0ff */
[C---:B------:R-:W-:Y:S02]  /*1610*/  IADD3 R247, R198.reuse, 0x38, RZ ;  /* 0x00000038c6f77810 */ /* 0x040fe40007ffe0ff */
[----:B------:R-:W-:-:S02]  /*1620*/  IADD3 R245, R198, 0x48, RZ ;  /* 0x00000048c6f57810 */ /* 0x000fc40007ffe0ff */
[C---:B------:R-:W-:Y:S02]  /*1630*/  IADD3 R244, R198.reuse, 0x50, RZ ;  /* 0x00000050c6f47810 */ /* 0x040fe40007ffe0ff */
[C---:B------:R-:W-:Y:S02]  /*1640*/  IADD3 R242, R198.reuse, 0x60, RZ ;  /* 0x00000060c6f27810 */ /* 0x040fe40007ffe0ff */
[C---:B------:R-:W-:Y:S02]  /*1650*/  IADD3 R241, R198.reuse, 0x68, RZ ;  /* 0x00000068c6f17810 */ /* 0x040fe40007ffe0ff */
[----:B------:R-:W-:Y:S02]  /*1660*/  SHF.R.S32.HI R7, RZ, 0x1f, R8 ;  /* 0x0000001fff077819 */ /* 0x000fe40000011408 */
[C---:B------:R-:W-:Y:S02]  /*1670*/  IADD3 R239, R198.reuse, 0x78, RZ ;  /* 0x00000078c6ef7810 */ /* 0x040fe40007ffe0ff */
[----:B------:R-:W-:-:S02]  /*1680*/  IADD3 R238, R198, 0x80, RZ ;  /* 0x00000080c6ee7810 */ /* 0x000fc40007ffe0ff */
[----:B------:R-:W-:Y:S02]  /*1690*/  SHF.R.S32.HI R8, RZ, 0x1f, R251 ;  /* 0x0000001fff087819 */ /* 0x000fe400000114fb */
[----:B------:R-:W-:Y:S02]  /*16a0*/  SHF.R.S32.HI R7, RZ, 0x1f, R250 ;  /* 0x0000001fff077819 */ /* 0x000fe400000114fa */
[----:B------:R-:W-:Y:S02]  /*16b0*/  SHF.R.S32.HI R6, RZ, 0x1f, R192 ;  /* 0x0000001fff067819 */ /* 0x000fe400000114c0 */
[C---:B------:R-:W-:Y:S02]  /*16c0*/  IADD3 R236, R198.reuse, 0x90, RZ ;  /* 0x00000090c6ec7810 */ /* 0x040fe40007ffe0ff */
[----:B------:R-:W-:Y:S02]  /*16d0*/  IADD3 R235, R198, 0x98, RZ ;  /* 0x00000098c6eb7810 */ /* 0x000fe40007ffe0ff */
[----:B------:R-:W-:-:S02]  /*16e0*/  SHF.R.S32.HI R8, RZ, 0x1f, R248 ;  /* 0x0000001fff087819 */ /* 0x000fc400000114f8 */
[----:B------:R-:W-:Y:S02]  /*16f0*/  SHF.R.S32.HI R7, RZ, 0x1f, R247 ;  /* 0x0000001fff077819 */ /* 0x000fe400000114f7 */
[----:B------:R-:W-:Y:S02]  /*1700*/  @P0 IADD3 R228, R227, 0x10, RZ ;  /* 0x00000010e3e40810 */ /* 0x000fe40007ffe0ff */
[----:B------:R-:W-:Y:S02]  /*1710*/  SEL R6, R10, 0xffffffc0, !P2 ;  /* 0xffffffc00a067807 */ /* 0x000fe40005000000 */
[C---:B------:R-:W-:Y:S01]  /*1720*/  IADD3 R233, R198.reuse, 0xa8, RZ ;  /* 0x000000a8c6e97810 */ /* 0x040fe20007ffe0ff */
[----:B------:R-:W-:Y:S01]  /*1730*/  IMAD.IADD R229, R5, 0x1, R228 ;  /* 0x0000000105e57824 */ /* 0x000fe200078e02e4 */
[----:B------:R-:W-:Y:S02]  /*1740*/  IADD3 R232, R198, 0xb0, RZ ;  /* 0x000000b0c6e87810 */ /* 0x000fe40007ffe0ff */
[----:B------:R-:W-:-:S02]  /*1750*/  SHF.R.S32.HI R8, RZ, 0x1f, R245 ;  /* 0x0000001fff087819 */ /* 0x000fc400000114f5 */
[----:B------:R-:W-:Y:S02]  /*1760*/  SHF.R.S32.HI R7, RZ, 0x1f, R244 ;  /* 0x0000001fff077819 */ /* 0x000fe400000114f4 */
[----:B------:R-:W-:Y:S02]  /*1770*/  IADD3 R231, R198, 0xb8, RZ ;  /* 0x000000b8c6e77810 */ /* 0x000fe40007ffe0ff */
[----:B------:R-:W-:Y:S02]  /*1780*/  SHF.R.S32.HI R8, RZ, 0x1f, R242 ;  /* 0x0000001fff087819 */ /* 0x000fe400000114f2 */
[----:B------:R-:W-:Y:S02]  /*1790*/  SHF.R.S32.HI R7, RZ, 0x1f, R241 ;  /* 0x0000001fff077819 */ /* 0x000fe400000114f1 */
[----:B------:R-:W-:Y:S02]  /*17a0*/  SHF.R.S32.HI R8, RZ, 0x1f, R239 ;  /* 0x0000001fff087819 */ /* 0x000fe400000114ef */
[----:B------:R-:W-:-:S02]  /*17b0*/  SHF.R.S32.HI R7, RZ, 0x1f, R238 ;  /* 0x0000001fff077819 */ /* 0x000fc400000114ee */
[----:B------:R-:W-:Y:S01]  /*17c0*/  LEA R173, R3, 0xc100, 0x1 ;  /* 0x0000c10003ad7811 */ /* 0x000fe200078e08ff */
[----:B------:R-:W-:Y:S01]  /*17d0*/  IMAD.IADD R3, R6, 0x1, R228 ;  /* 0x0000000106037824 */ /* 0x000fe200078e02e4 */
[----:B------:R-:W-:Y:S02]  /*17e0*/  LEA R168, R4, 0x100, 0x1 ;  /* 0x0000010004a87811 */ /* 0x000fe400078e08ff */
[----:B------:R-:W-:Y:S01]  /*17f0*/  SHF.R.S32.HI R8, RZ, 0x1f, R236 ;  /* 0x0000001fff087819 */ /* 0x000fe200000114ec */
[----:B------:R-:W-:Y:S01]  /*1800*/  IMAD.IADD R174, R173, 0x1, R2 ;  /* 0x00000001adae7824 */ /* 0x000fe200078e0202 */
[----:B------:R-:W-:Y:S01]  /*1810*/  SHF.R.S32.HI R7, RZ, 0x1f, R235 ;  /* 0x0000001fff077819 */ /* 0x000fe200000114eb */
[----:B------:R-:W-:Y:S01]  /*1820*/  IMAD.IADD R169, R2, 0x1, R168 ;  /* 0x0000000102a97824 */ /* 0x000fe200078e02a8 */
[----:B------:R-:W-:Y:S01]  /*1830*/  SHF.R.S32.HI R8, RZ, 0x1f, R233 ;  /* 0x0000001fff087819 */ /* 0x000fe200000114e9 */
[----:B------:R-:W-:Y:S01]  /*1840*/  IMAD.IADD R8, R227, 0x1, R6 ;  /* 0x00000001e3087824 */ /* 0x000fe200078e0206 */
[----:B------:R-:W-:Y:S01]  /*1850*/  SHF.R.S32.HI R7, RZ, 0x1f, R232 ;  /* 0x0000001fff077819 */ /* 0x000fe200000114e8 */
[--C-:B------:R-:W-:Y:S01]  /*1860*/  IMAD.IADD R2, R229, 0x1, R6.reuse ;  /* 0x00000001e5027824 */ /* 0x100fe200078e0206 */
[----:B------:R-:W-:Y:S01]  /*1870*/  SHF.R.S32.HI R7, RZ, 0x1f, R231 ;  /* 0x0000001fff077819 */ /* 0x000fe200000114e7 */
[----:B------:R-:W-:Y:S01]  /*1880*/  IMAD.IADD R7, R230, 0x1, R6 ;  /* 0x00000001e6077824 */ /* 0x000fe200078e0206 */
[----:B------:R1:W-:Y:S01]  /*1890*/  STL [R1+0xc], R8 ;  /* 0x00000c0801007387 */ /* 0x0003e20000100800 */
[----:B------:R-:W-:-:S02]  /*18a0*/  LOP3.LUT R9, R11, 0x7ffffe00, R9, 0xf8, !PT ;  /* 0x7ffffe000b097812 */ /* 0x000fc400078ef809 */
[C---:B------:R-:W-:Y:S01]  /*18b0*/  IADD3 R252, R198.reuse, 0x10, RZ ;  /* 0x00000010c6fc7810 */ /* 0x040fe20007ffe0ff */
[----:B------:R1:W-:Y:S01]  /*18c0*/  STL [R1+0x8], R7 ;  /* 0x0000080701007387 */ /* 0x0003e20000100800 */
[C---:B------:R-:W-:Y:S01]  /*18d0*/  IADD3 R249, R198.reuse, 0x28, RZ ;  /* 0x00000028c6f97810 */ /* 0x040fe20007ffe0ff */
[----:B------:R-:W-:Y:S01]  /*18e0*/  IMAD.SHL.U32 R179, R9, 0x2, RZ ;  /* 0x0000000209b37824 */ /* 0x000fe200078e00ff */
[C---:B------:R-:W-:Y:S01]  /*18f0*/  IADD3 R246, R198.reuse, 0x40, RZ ;  /* 0x00000040c6f67810 */ /* 0x040fe20007ffe0ff */
[----:B------:R1:W-:Y:S01]  /*1900*/  STL [R1+0x4], R3 ;  /* 0x0000040301007387 */ /* 0x0003e20000100800 */
[----:B------:R-:W-:Y:S02]  /*1910*/  SHF.R.S32.HI R9, RZ, 0x1f, R198 ;  /* 0x0000001fff097819 */ /* 0x000fe400000114c6 */
[----:B------:R-:W-:Y:S01]  /*1920*/  IADD3 R243, R198, 0x58, RZ ;  /* 0x00000058c6f37810 */ /* 0x000fe20007ffe0ff */
[----:B------:R1:W-:Y:S01]  /*1930*/  STL [R1], R2 ;  /* 0x0000000201007387 */ /* 0x0003e20000100800 */
[----:B------:R-:W-:-:S02]  /*1940*/  LEA R165, R0, 0x6100, 0x1 ;  /* 0x0000610000a57811 */ /* 0x000fc400078e08ff */
[----:B------:R-:W-:Y:S02]  /*1950*/  IADD3 R240, R198, 0x70, RZ ;  /* 0x00000070c6f07810 */ /* 0x000fe40007ffe0ff */
[----:B------:R-:W-:Y:S02]  /*1960*/  SHF.R.S32.HI R9, RZ, 0x1f, R252 ;  /* 0x0000001fff097819 */ /* 0x000fe400000114fc */
[----:B------:R-:W-:Y:S02]  /*1970*/  SEL R0, R10, 0xffffffc0, !P3 ;  /* 0xffffffc00a007807 */ /* 0x000fe40005800000 */
[C---:B------:R-:W-:Y:S02]  /*1980*/  IADD3 R237, R198.reuse, 0x88, RZ ;  /* 0x00000088c6ed7810 */ /* 0x040fe40007ffe0ff */
[----:B------:R-:W-:Y:S01]  /*1990*/  SHF.R.S32.HI R9, RZ, 0x1f, R249 ;  /* 0x0000001fff097819 */ /* 0x000fe200000114f9 */
[----:B------:R-:W-:Y:S01]  /*19a0*/  IMAD.IADD R176, R173, 0x1, R0 ;  /* 0x00000001adb07824 */ /* 0x000fe200078e0200 */
[----:B------:R-:W-:Y:S01]  /*19b0*/  IADD3 R234, R198, 0xa0, RZ ;  /* 0x000000a0c6ea7810 */ /* 0x000fe20007ffe0ff */
        /* <DEDUP_REMOVED lines=8> */
[----:B-1----:R-:W-:Y:S02]  /*1a40*/  SHF.R.S32.HI R9, RZ, 0x1f, R234 ;  /* 0x0000001fff097819 */ /* 0x002fe400000114ea */
.L_x_621:
[----:B------:R-:W-:Y:S01]  /*1a50*/  ISETP.NE.U32.AND P0, PT, RZ, c[0x0][0x370], PT ;  /* 0x0000dc00ff007a0c */ /* 0x000fe20003f05070 */
[----:B------:R-:W-:Y:S01]  /*1a60*/  IMAD.MOV.U32 R13, RZ, RZ, 0x4 ;  /* 0x00000004ff0d7424 */ /* 0x000fe200078e00ff */
[----:B------:R-:W-:Y:S01]  /*1a70*/  ISETP.NE.U32.AND P2, PT, RZ, c[0x0][0x360], PT ;  /* 0x0000d800ff007a0c */ /* 0x000fe20003f45070 */
[----:B------:R-:W-:Y:S01]  /*1a80*/  IMAD.MOV.U32 R200, RZ, RZ, RZ ;  /* 0x000000ffffc87224 */ /* 0x000fe200078e00ff */
[----:B------:R-:W-:Y:S01]  /*1a90*/  ISETP.NE.AND.EX P1, PT, RZ, c[0x0][0x374], PT, P0 ;  /* 0x0000dd00ff007a0c */ /* 0x000fe20003f25300 */
[----:B------:R-:W-:Y:S01]  /*1aa0*/  IMAD.MOV.U32 R12, RZ, RZ, RZ ;  /* 0x000000ffff0c7224 */ /* 0x000fe200078e00ff */
[----:B------:R-:W-:Y:S01]  /*1ab0*/  ISETP.NE.AND.EX P0, PT, RZ, c[0x0][0x364], PT, P2 ;  /* 0x0000d900ff007a0c */ /* 0x000fe20003f05320 */
[----:B------:R-:W-:Y:S01]  /*1ac0*/  IMAD.WIDE R2, R215, R13, c[0x0][0x348] ;  /* 0x0000d200d7027625 */ /* 0x000fe200078e020d */
[----:B------:R-:W-:-:S04]  /*1ad0*/  ISETP.NE.U32.AND P3, PT, RZ, c[0x0][0x348], PT ;  /* 0x0000d200ff007a0c */ /* 0x000fc80003f65070 */
[----:B------:R-:W-:-:S05]  /*1ae0*/  ISETP.NE.AND.EX P3, PT, RZ, c[0x0][0x34c], PT, P3 ;  /* 0x0000d300ff007a0c */ /* 0x000fca0003f65330 */
[----:B------:R-:W-:-:S04]  /*1af0*/  @P1 IMAD.WIDE R6, R215, R13, c[0x0][0x370] ;  /* 0x0000dc00d7061625 */ /* 0x000fc800078e020d */
[----:B------:R-:W-:Y:S01]  /*1b00*/  @P0 IMAD.WIDE R4, R215, R13, c[0x0][0x360] ;  /* 0x0000d800d7040625 */ /* 0x000fe200078e020d */
[----:B------:R1:W5:Y:S04]  /*1b10*/  @P1 LDG.E R200, [R6.64] ;  /* 0x0000000806c81981 */ /* 0x000368000c1e1900 */
        /* <DEDUP_REMOVED lines=9> */
.L_x_456:
[----:B------:R-:W-:-:S04]  /*1bb0*/  ISETP.NE.U32.AND P0, PT, RZ, c[0x0][0x368], PT ;  /* 0x0000da00ff007a0c */ /* 0x000fc80003f05070 */
[----:B------:R-:W-:-:S13]  /*1bc0*/  ISETP.NE.AND.EX P0, PT, RZ, c[0x0][0x36c], PT, P0 ;  /* 0x0000db00ff007a0c */ /* 0x000fda0003f05300 */
[----:B------:R-:W-:Y:S05]  /*1bd0*/  @!P0 BRA `(.L_x_457) ;  /* 0x0000003000008947 */ /* 0x000fea0003800000 */
[----:B-1----:R-:W-:-:S05]  /*1be0*/  IMAD.WIDE R2, R215, R13, c[0x0][0x368] ;  /* 0x0000da00d7027625 */ /* 0x002fca00078e020d */
[----:B------:R1:W5:Y:S01]  /*1bf0*/  LDG.E R0, [R2.64] ;  /* 0x0000000802007981 */ /* 0x000362000c1e1900 */
[----:B------:R-:W-:Y:S05]  /*1c00*/  BRA `(.L_x_458) ;  /* 0x0000008000007947 */ /* 0x000fea0003800000 */
.L_x_457:
[----:B------:R-:W-:Y:S01]  /*1c10*/  ISETP.NE.U32.AND P0, PT, RZ, c[0x0][0x350], PT ;  /* 0x0000d400ff007a0c */ /* 0x000fe20003f05070 */
[----:B------:R-:W-:-:S03]  /*1c20*/  IMAD.U32 R0, RZ, RZ, UR5 ;  /* 0x00000005ff007e24 */ /* 0x000fc6000f8e00ff */
[----:B------:R-:W-:-:S13]  /*1c30*/  ISETP.NE.AND.EX P0, PT, RZ, c[0x0][0x354], PT, P0 ;  /* 0x0000d500ff007a0c */ /* 0x000fda0003f05300 */
[----:B------:R-:W-:Y:S05]  /*1c40*/  @!P0 BRA `(.L_x_458) ;  /* 0x0000004000008947 */ /* 0x000fea0003800000 */
[----:B-1----:R-:W-:-:S05]  /*1c50*/  IMAD.WIDE R2, R215, R13, c[0x0][0x350] ;  /* 0x0000d400d7027625 */ /* 0x002fca00078e020d */
[----:B------:R-:W2:Y:S04]  /*1c60*/  LDG.E R4, [R2.64] ;  /* 0x0000000802047981 */ /* 0x000ea8000c1e1900 */
[----:B------:R-:W2:Y:S02]  /*1c70*/  LDG.E R0, [R2.64+0x4] ;  /* 0x0000040802007981 */ /* 0x000ea4000c1e1900 */
[----:B--2---:R-:W-:Y:S02]  /*1c80*/  IADD3 R0, -R4, R0, RZ ;  /* 0x0000000004007210 */ /* 0x004fe40007ffe1ff */
.L_x_458:
[----:B-1----:R-:W-:Y:S01]  /*1c90*/  IMAD.MOV.U32 R2, RZ, RZ, c[0x0][0x2c4] ;  /* 0x0000b100ff027624 */ /* 0x002fe200078e00ff */
[----:B------:R-:W-:Y:S01]  /*1ca0*/  LOP3.LUT R224, R224, 0xfffffffe, RZ, 0xc0, !PT ;  /* 0xfffffffee0e07812 */ /* 0x000fe200078ec0ff */
[----:B------:R-:W-:Y:S02]  /*1cb0*/  IMAD.SHL.U32 R210, R213, 0x80, RZ ;  /* 0x00000080d5d27824 */ /* 0x000fe400078e00ff */
[----:B------:R-:W-:Y:S01]  /*1cc0*/  IMAD.MOV.U32 R7, RZ, RZ, c[0x0][0x32c] ;  /* 0x0000cb00ff077624 */ /* 0x000fe200078e00ff */
[----:B------:R-:W-:Y:S01]  /*1cd0*/  ISETP.NE.AND P4, PT, R2, 0x1, PT ;  /* 0x000000010200780c */ /* 0x000fe20003f85270 */
[----:B-----5:R-:W-:Y:S01]  /*1ce0*/  IMAD.IADD R194, R0, 0x1, -R200 ;  /* 0x0000000100c27824 */ /* 0x020fe200078e0ac8 */
[----:B------:R-:W-:-:S02]  /*1cf0*/  IADD3 R2, R210, 0x7f, RZ ;  /* 0x0000007fd2027810 */ /* 0x000fc40007ffe0ff */
[----:B------:R-:W-:-:S03]  /*1d00*/  ISETP.GE.AND P1, PT, R7, 0x1, PT ;  /* 0x000000010700780c */ /* 0x000fc60003f26270 */
[----:B------:R-:W-:-:S06]  /*1d10*/  IMAD.MOV.U32 R0, RZ, RZ, R2 ;  /* 0x000000ffff007224 */ /* 0x000fcc00078e0002 */
[----:B------:R-:W-:Y:S01]  /*1d20*/  @P4 IMAD.HI.U32 R3, R2, c[0x0][0x2c8], RZ ;  /* 0x0000b20002034a27 */ /* 0x000fe200078e00ff */
[----:B------:R-:W-:Y:S02]  /*1d30*/  IADD3 R2, R194, 0x1, -R195 ;  /* 0x00000001c2027810 */ /* 0x000fe40007ffe8c3 */
[----:B------:R-:W-:Y:S02]  /*1d40*/  @P4 LOP3.LUT R224, R224, 0x1, RZ, 0xfc, !PT ;  /* 0x00000001e0e04812 */ /* 0x000fe400078efcff */
[----:B------:R-:W-:Y:S02]  /*1d50*/  @P4 SHF.R.U32.HI R0, RZ, c[0x0][0x2cc], R3 ;  /* 0x0000b300ff004a19 */ /* 0x000fe40000011603 */
[----:B------:R-:W-:-:S03]  /*1d60*/  LOP3.LUT R224, R224, 0xfffffffd, RZ, 0xc0, !PT ;  /* 0xfffffffde0e07812 */ /* 0x000fc600078ec0ff */
[----:B------:R-:W-:Y:S01]  /*1d70*/  IMAD.IADD R0, R2, 0x1, R0 ;  /* 0x0000000102007824 */ /* 0x000fe200078e0200 */
[----:B------:R-:W-:-:S04]  /*1d80*/  @P1 LOP3.LUT R224, R224, 0x2, RZ, 0xfc, !PT ;  /* 0x00000002e0e01812 */ /* 0x000fc800078efcff */
[----:B------:R-:W-:Y:S01]  /*1d90*/  IADD3 R3, R0, c[0x0][0x328], RZ ;  /* 0x0000ca0000037a10 */ /* 0x000fe20007ffe0ff */
[----:B------:R-:W-:Y:S05]  /*1da0*/  @!P1 BRA `(.L_x_459) ;  /* 0x0000010000009947 */ /* 0x000fea0003800000 */
[C---:B------:R-:W-:Y:S01]  /*1db0*/  ISETP.GT.AND P0, PT, R0.reuse, RZ, PT ;  /* 0x000000ff0000720c */ /* 0x040fe20003f04270 */
[----:B------:R-:W-:Y:S01]  /*1dc0*/  BSSY B0, `(.L_x_460) ;  /* 0x000000c000007945 */ /* 0x000fe20003800000 */
[----:B------:R-:W-:-:S11]  /*1dd0*/  IADD3 R2, R0, -0x1, RZ ;  /* 0xffffffff00027810 */ /* 0x000fd60007ffe0ff */
[----:B------:R-:W-:Y:S05]  /*1de0*/  @P0 BRA `(.L_x_461) ;  /* 0x0000006000000947 */ /* 0x000fea0003800000 */
[----:B------:R-:W-:Y:S01]  /*1df0*/  ISETP.NE.AND P0, PT, R7, 0x1, PT ;  /* 0x000000010700780c */ /* 0x000fe20003f05270 */
[----:B------:R-:W-:-:S12]  /*1e00*/  IMAD.MOV R0, RZ, RZ, -R0 ;  /* 0x000000ffff007224 */ /* 0x000fd800078e0a00 */
[----:B------:R-:W-:-:S05]  /*1e10*/  @P0 IMAD.HI.U32 R2, R0, c[0x0][0x330], RZ ;  /* 0x0000cc0000020a27 */ /* 0x000fca00078e00ff */
[----:B------:R-:W-:-:S04]  /*1e20*/  @P0 SHF.R.U32.HI R0, RZ, c[0x0][0x334], R2 ;  /* 0x0000cd00ff000a19 */ /* 0x000fc80000011602 */
[----:B------:R-:W-:Y:S01]  /*1e30*/  LOP3.LUT R2, RZ, R0, RZ, 0x33, !PT ;  /* 0x00000000ff027212 */ /* 0x000fe200078e33ff */
[----:B------:R-:W-:Y:S05]  /*1e40*/  BRA `(.L_x_462) ;  /* 0x0000003000007947 */ /* 0x000fea0003800000 */
.L_x_461:
[----:B------:R-:W-:-:S13]  /*1e50*/  ISETP.NE.AND P0, PT, R7, 0x1, PT ;  /* 0x000000010700780c */ /* 0x000fda0003f05270 */
[----:B------:R-:W-:-:S05]  /*1e60*/  @P0 IMAD.HI.U32 R0, R2, c[0x0][0x330], RZ ;  /* 0x0000cc0002000a27 */ /* 0x000fca00078e00ff */
[----:B------:R-:W-:Y:S02]  /*1e70*/  @P0 SHF.R.U32.HI R2, RZ, c[0x0][0x334], R0 ;  /* 0x0000cd00ff020a19 */ /* 0x000fe40000011600 */
.L_x_462:
[----:B------:R-:W-:Y:S05]  /*1e80*/  BSYNC B0 ;  /* 0x0000000000007941 */ /* 0x000fea0003800000 */
.L_x_460:
[----:B------:R-:W-:-:S05]  /*1e90*/  IMAD R2, R2, R7, c[0x0][0x32c] ;  /* 0x0000cb0002027624 */ /* 0x000fca00078e0207 */
[----:B------:R-:W-:-:S04]  /*1ea0*/  IMNMX R3, R3, R2, PT ;  /* 0x0000000203037217 */ /* 0x000fc80003800200 */
.L_x_459:
[----:B------:R-:W-:Y:S01]  /*1eb0*/  IADD3 R3, R3, 0x3f, RZ ;  /* 0x0000003f03037810 */ /* 0x000fe20007ffe0ff */
[----:B------:R-:W-:Y:S01]  /*1ec0*/  @P4 IMAD.HI.U32 R4, R210, c[0x0][0x2c8], RZ ;  /* 0x0000b200d2044a27 */ /* 0x000fe200078e00ff */
[C---:B------:R-:W-:Y:S02]  /*1ed0*/  IADD3 R2, R194.reuse, 0x3f, RZ ;  /* 0x0000003fc2027810 */ /* 0x040fe40007ffe0ff */
[----:B------:R-:W-:Y:S01]  /*1ee0*/  SHF.R.S32.HI R5, RZ, 0x1f, R3 ;  /* 0x0000001fff057819 */ /* 0x000fe20000011403 */
[----:B------:R-:W-:Y:S01]  /*1ef0*/  IMAD.MOV.U32 R0, RZ, RZ, R210 ;  /* 0x000000ffff007224 */ /* 0x000fe200078e00d2 */
[----:B------:R-:W-:Y:S01]  /*1f00*/  SHF.R.S32.HI R6, RZ, 0x1f, R2 ;  /* 0x0000001fff067819 */ /* 0x000fe20000011402 */
[----:B------:R-:W-:Y:S01]  /*1f10*/  IMAD.IADD R223, R194, 0x1, -R195 ;  /* 0x00000001c2df7824 */ /* 0x000fe200078e0ac3 */
[----:B------:R-:W-:Y:S02]  /*1f20*/  @P4 SHF.R.U32.HI R0, RZ, c[0x0][0x2cc], R4 ;  /* 0x0000b300ff004a19 */ /* 0x000fe40000011604 */
[----:B------:R-:W-:-:S02]  /*1f30*/  LEA.HI R3, R5, R3, RZ, 0x6 ;  /* 0x0000000305037211 */ /* 0x000fc400078f30ff */
[----:B------:R-:W-:Y:S01]  /*1f40*/  LEA.HI R2, R6, R2, RZ, 0x6 ;  /* 0x0000000206027211 */ /* 0x000fe200078f30ff */
[----:B------:R-:W-:Y:S01]  /*1f50*/  IMAD.IADD R0, R223, 0x1, R0 ;  /* 0x00000001df007824 */ /* 0x000fe200078e0200 */
[----:B------:R-:W-:Y:S02]  /*1f60*/  SHF.R.S32.HI R3, RZ, 0x6, R3 ;  /* 0x00000006ff037819 */ /* 0x000fe40000011403 */
[----:B------:R-:W-:Y:S02]  /*1f70*/  SHF.R.S32.HI R4, RZ, 0x6, R2 ;  /* 0x00000006ff047819 */ /* 0x000fe40000011402 */
[----:B------:R-:W-:Y:S02]  /*1f80*/  IADD3 R2, R0, -c[0x0][0x324], RZ ;  /* 0x8000c90000027a10 */ /* 0x000fe40007ffe0ff */
[----:B------:R-:W-:Y:S01]  /*1f90*/  IMNMX R11, R4, R3, PT ;  /* 0x00000003040b7217 */ /* 0x000fe20003800200 */
[----:B------:R-:W-:Y:S05]  /*1fa0*/  @!P1 BRA `(.L_x_463) ;  /* 0x000000f000009947 */ /* 0x000fea0003800000 */
[----:B------:R-:W-:Y:S01]  /*1fb0*/  ISETP.GT.AND P0, PT, R0, -0x1, PT ;  /* 0xffffffff0000780c */ /* 0x000fe20003f04270 */
[----:B------:R-:W-:-:S12]  /*1fc0*/  BSSY B0, `(.L_x_464) ;  /* 0x000000b000007945 */ /* 0x000fd80003800000 */
[----:B------:R-:W-:Y:S05]  /*1fd0*/  @P0 BRA `(.L_x_465) ;  /* 0x0000006000000947 */ /* 0x000fea0003800000 */
[----:B------:R-:W-:Y:S02]  /*1fe0*/  ISETP.NE.AND P0, PT, R7, 0x1, PT ;  /* 0x000000010700780c */ /* 0x000fe40003f05270 */
[----:B------:R-:W-:-:S11]  /*1ff0*/  LOP3.LUT R0, RZ, R0, RZ, 0x33, !PT ;  /* 0x00000000ff007212 */ /* 0x000fd600078e33ff */
[----:B------:R-:W-:-:S05]  /*2000*/  @P0 IMAD.HI.U32 R3, R0, c[0x0][0x330], RZ ;  /* 0x0000cc0000030a27 */ /* 0x000fca00078e00ff */
[----:B------:R-:W-:-:S04]  /*2010*/  @P0 SHF.R.U32.HI R0, RZ, c[0x0][0x334], R3 ;  /* 0x0000cd00ff000a19 */ /* 0x000fc80000011603 */
[----:B------:R-:W-:Y:S01]  /*2020*/  LOP3.LUT R0, RZ, R0, RZ, 0x33, !PT ;  /* 0x00000000ff007212 */ /* 0x000fe200078e33ff */
[----:B------:R-:W-:Y:S05]  /*2030*/  BRA `(.L_x_466) ;  /* 0x0000003000007947 */ /* 0x000fea0003800000 */
.L_x_465:
[----:B------:R-:W-:-:S13]  /*2040*/  ISETP.NE.AND P0, PT, R7, 0x1, PT ;  /* 0x000000010700780c */ /* 0x000fda0003f05270 */
[----:B------:R-:W-:-:S05]  /*2050*/  @P0 IMAD.HI.U32 R3, R0, c[0x0][0x330], RZ ;  /* 0x0000cc0000030a27 */ /* 0x000fca00078e00ff */
[----:B------:R-:W-:Y:S02]  /*2060*/  @P0 SHF.R.U32.HI R0, RZ, c[0x0][0x334], R3 ;  /* 0x0000cd00ff000a19 */ /* 0x000fe40000011603 */
.L_x_466:
[----:B------:R-:W-:Y:S05]  /*2070*/  BSYNC B0 ;  /* 0x0000000000007941 */ /* 0x000fea0003800000 */
.L_x_464:
[----:B------:R-:W-:-:S05]  /*2080*/  IMAD R0, R0, c[0x0][0x32c], RZ ;  /* 0x0000cb0000007a24 */ /* 0x000fca00078e02ff */
[----:B------:R-:W-:-:S04]  /*2090*/  IMNMX R2, R2, R0, !PT ;  /* 0x0000000002027217 */ /* 0x000fc80007800200 */
.L_x_463:
[----:B------:R-:W-:Y:S01]  /*20a0*/  SHF.R.S32.HI R0, RZ, 0x1f, R2 ;  /* 0x0000001fff007819 */ /* 0x000fe20000011402 */
[----:B------:R-:W-:Y:S01]  /*20b0*/  BSSY B0, `(.L_x_467) ;  /* 0x000002c000007945 */ /* 0x000fe20003800000 */
[----:B------:R-:W-:Y:S02]  /*20c0*/  LOP3.LUT R3, R214, 0xff0000, RZ, 0xc0, !PT ;  /* 0x00ff0000d6037812 */ /* 0x000fe400078ec0ff */
[----:B------:R-:W-:Y:S02]  /*20d0*/  LEA.HI R0, R0, R2, RZ, 0x6 ;  /* 0x0000000200007211 */ /* 0x000fe400078f30ff */
[----:B------:R-:W-:Y:S02]  /*20e0*/  LOP3.LUT R2, R214, 0xff000000, RZ, 0xc0, !PT ;  /* 0xff000000d6027812 */ /* 0x000fe400078ec0ff */
[----:B------:R-:W-:-:S04]  /*20f0*/  SHF.R.S32.HI R0, RZ, 0x6, R0 ;  /* 0x00000006ff007819 */ /* 0x000fc80000011400 */
[----:B------:R-:W-:Y:S02]  /*2100*/  IMNMX R7, RZ, R0, !PT ;  /* 0x00000000ff077217 */ /* 0x000fe40007800200 */
[----:B------:R-:W-:Y:S01]  /*2110*/  SHF.R.U32.HI R0, RZ, 0x8, R2 ;  /* 0x00000008ff007819 */ /* 0x000fe20000011602 */
[----:B------:R-:W-:Y:S01]  /*2120*/  IMAD.MOV.U32 R2, RZ, RZ, RZ ;  /* 0x000000ffff027224 */ /* 0x000fe200078e00ff */
[----:B------:R-:W-:Y:S02]  /*2130*/  ISETP.GT.AND P0, PT, R11, R7, PT ;  /* 0x000000070b00720c */ /* 0x000fe40003f04270 */
[----:B------:R-:W-:-:S04]  /*2140*/  LEA.HI R0, R3, R0, RZ, 0x10 ;  /* 0x0000000003007211 */ /* 0x000fc800078f80ff */
[----:B------:R-:W-:Y:S02]  /*2150*/  LOP3.LUT R226, R0, 0xff, RZ, 0xc0, !PT ;  /* 0x000000ff00e27812 */ /* 0x000fe400078ec0ff */
[----:B------:R-:W-:-:S05]  /*2160*/  SHF.R.U32.HI R225, RZ, 0x10, R0 ;  /* 0x00000010ffe17819 */ /* 0x000fca0000011600 */
[----:B------:R-:W-:Y:S05]  /*2170*/  @!P0 BRA `(.L_x_468) ;  /* 0x000001f000008947 */ /* 0x000fea0003800000 */
[----:B------:R-:W-:-:S04]  /*2180*/  ISETP.NE.AND P0, PT, R225, RZ, PT ;  /* 0x000000ffe100720c */ /* 0x000fc80003f05270 */
[----:B------:R-:W-:-:S04]  /*2190*/  SEL R0, R225, c[0x0][0x338], P0 ;  /* 0x0000ce00e1007a07 */ /* 0x000fc80000000000 */
[----:B------:R-:W-:Y:S02]  /*21a0*/  IABS R3, R0 ;  /* 0x0000000000037213 */ /* 0x000fe40000000000 */
[----:B------:R-:W-:Y:S02]  /*21b0*/  IADD3 R6, R0, -0x1, R11 ;  /* 0xffffffff00067810 */ /* 0x000fe40007ffe00b */
[----:B------:R-:W1:Y:S03]  /*21c0*/  I2F.RP R2, R3 ;  /* 0x0000000300027306 */ /* 0x000e660000209400 */
[----:B------:R-:W-:-:S05]  /*21d0*/  IMAD.IADD R6, R6, 0x1, -R7 ;  /* 0x0000000106067824 */ /* 0x000fca00078e0a07 */
[----:B------:R-:W-:Y:S01]  /*21e0*/  IABS R10, R6 ;  /* 0x00000006000a7213 */ /* 0x000fe20000000000 */
[----:B-1----:R-:W1:Y:S02]  /*21f0*/  MUFU.RCP R2, R2 ;  /* 0x0000000200027308 */ /* 0x002e640000001000 */
[----:B-1----:R-:W-:-:S06]  /*2200*/  IADD3 R2, R2, 0xffffffe, RZ ;  /* 0x0ffffffe02027810 */ /* 0x002fcc0007ffe0ff */
[----:B------:R-:W1:Y:S02]  /*2210*/  F2I.FTZ.U32.TRUNC.NTZ R5, R2 ;  /* 0x0000000200057305 */ /* 0x000e64000021f000 */
[----:B-1----:R-:W-:-:S04]  /*2220*/  IMAD.MOV R2, RZ, RZ, -R5 ;  /* 0x000000ffff027224 */ /* 0x002fc800078e0a05 */
[----:B------:R-:W-:Y:S01]  /*2230*/  IMAD.MOV.U32 R4, RZ, RZ, R2 ;  /* 0x000000ffff047224 */ /* 0x000fe200078e0002 */
[----:B------:R-:W-:-:S03]  /*2240*/  IABS R2, R0 ;  /* 0x0000000000027213 */ /* 0x000fc60000000000 */
[----:B------:R-:W-:Y:S02]  /*2250*/  IMAD R8, R4, R3, RZ ;  /* 0x0000000304087224 */ /* 0x000fe400078e02ff */
[----:B------:R-:W-:Y:S02]  /*2260*/  IMAD.MOV.U32 R4, RZ, RZ, RZ ;  /* 0x000000ffff047224 */ /* 0x000fe400078e00ff */
        /* <DEDUP_REMOVED lines=16> */
.L_x_468:
[----:B------:R-:W-:Y:S05]  /*2370*/  BSYNC B0 ;  /* 0x0000000000007941 */ /* 0x000fea0003800000 */
.L_x_467:
[----:B------:R-:W-:Y:S01]  /*2380*/  IMAD R193, R226, R2, R7 ;  /* 0x00000002e2c17224 */ /* 0x000fe200078e0207 */
        /* <DEDUP_REMOVED lines=56> */
[----:B------:R-:W-:-:S05]  /*2710*/  @P1 IMAD.WIDE R2, R215, R13, c[0x0][0x340] ;  /* 0x0000d000d7021625 */ /* 0x000fca00078e020d */
[----:B------:R1:W5:Y:S01]  /*2720*/  @P1 LDG.E R13, [R2.64] ;  /* 0x00000008020d1981 */ /* 0x000362000c1e1900 */
[----:B------:R-:W-:Y:S01]  /*2730*/  SHF.R.S32.HI R0, RZ, 0x1f, R12 ;  /* 0x0000001fff007819 */ /* 0x000fe2000001140c */
[----:B------:R-:W-:Y:S01]  /*2740*/  IMAD.IADD R5, R196, 0x1, R210 ;  /* 0x00000001c4057824 */ /* 0x000fe200078e02d2 */
[----:B------:R-:W-:Y:S02]  /*2750*/  LOP3.LUT R14, R214, 0xffff, RZ, 0xc0, !PT ;  /* 0x0000ffffd60e7812 */ /* 0x000fe400078ec0ff */
[----:B------:R-:W-:Y:S01]  /*2760*/  SEL R4, R215, RZ, !P3 ;  /* 0x000000ffd7047207 */ /* 0x000fe20005800000 */
[----:B------:R-:W-:Y:S01]  /*2770*/  IMAD R0, R0, c[0x0][0x178], RZ ;  /* 0x00005e0000007a24 */ /* 0x000fe200078e02ff */
[----:B------:R-:W-:Y:S01]  /*2780*/  ISETP.GE.AND P2, PT, R192, c[0x0][0x198], PT ;  /* 0x00006600c0007a0c */ /* 0x000fe20003f46270 */
[----:B------:R-:W-:Y:S01]  /*2790*/  @P4 IMAD.HI.U32 R7, R5, c[0x0][0x2c8], RZ ;  /* 0x0000b20005074a27 */ /* 0x000fe200078e00ff */
[----:B------:R-:W-:-:S03]  /*27a0*/  IADD3 R97, R178, -0x1, RZ ;  /* 0xffffffffb2617810 */ /* 0x000fc60007ffe0ff */
[C---:B------:R-:W-:Y:S02]  /*27b0*/  IMAD R0, R12.reuse, c[0x0][0x17c], R0 ;  /* 0x00005f000c007a24 */ /* 0x040fe400078e0200 */
[----:B-1----:R-:W-:-:S05]  /*27c0*/  IMAD.WIDE.U32 R2, R12, c[0x0][0x178], RZ ;  /* 0x00005e000c027a25 */ /* 0x002fca00078e00ff */
[----:B------:R-:W-:Y:S02]  /*27d0*/  IADD3 R3, R3, R0, RZ ;  /* 0x0000000003037210 */ /* 0x000fe40007ffe0ff */
[----:B------:R-:W-:-:S03]  /*27e0*/  SHF.R.S32.HI R0, RZ, 0x1f, R215 ;  /* 0x0000001fff007819 */ /* 0x000fc600000114d7 */
[----:B------:R-:W-:Y:S01]  /*27f0*/  IMAD.WIDE.U32 R2, R14, c[0x0][0x1b8], R2 ;  /* 0x00006e000e027a25 */ /* 0x000fe200078e0002 */
[----:B------:R-:W-:Y:S02]  /*2800*/  SEL R6, R0, RZ, !P3 ;  /* 0x000000ff00067207 */ /* 0x000fe40005800000 */
[----:B------:R-:W-:Y:S01]  /*2810*/  MOV R0, R5 ;  /* 0x0000000500007202 */ /* 0x000fe20000000f00 */
[----:B------:R-:W-:Y:S01]  /*2820*/  IMAD R3, R14, c[0x0][0x1bc], R3 ;  /* 0x00006f000e037a24 */ /* 0x000fe200078e0203 */
[----:B------:R-:W-:Y:S01]  /*2830*/  @P4 SHF.R.U32.HI R0, RZ, c[0x0][0x2cc], R7 ;  /* 0x0000b300ff004a19 */ /* 0x000fe20000011607 */
[----:B------:R-:W-:Y:S01]  /*2840*/  IMAD R6, R6, c[0x0][0x1c0], RZ ;  /* 0x0000700006067a24 */ /* 0x000fe200078e02ff */
[----:B------:R-:W-:Y:S01]  /*2850*/  ISETP.GE.AND P4, PT, R182, c[0x0][0x198], PT ;  /* 0x00006600b6007a0c */ /* 0x000fe20003f86270 */
[C---:B------:R-:W-:Y:S01]  /*2860*/  IMAD.WIDE.U32 R2, R4.reuse, c[0x0][0x1c0], R2 ;  /* 0x0000700004027a25 */ /* 0x040fe200078e0002 */
[----:B------:R-:W-:Y:S02]  /*2870*/  SHF.R.S32.HI R7, RZ, 0x1f, R0 ;  /* 0x0000001fff077819 */ /* 0x000fe40000011400 */
[----:B------:R-:W-:Y:S01]  /*2880*/  ISETP.GE.AND P3, PT, R191, c[0x0][0x198], PT ;  /* 0x00006600bf007a0c */ /* 0x000fe20003f66270 */
[----:B------:R-:W-:-:S02]  /*2890*/  IMAD R6, R4, c[0x0][0x1c4], R6 ;  /* 0x0000710004067a24 */ /* 0x000fc400078e0206 */
[----:B------:R-:W-:-:S03]  /*28a0*/  IMAD.MOV R4, RZ, RZ, -R0 ;  /* 0x000000ffff047224 */ /* 0x000fc600078e0a00 */
[----:B------:R-:W-:Y:S01]  /*28b0*/  IADD3 R3, R3, R6, RZ ;  /* 0x0000000603037210 */ /* 0x000fe20007ffe0ff */
        /* <DEDUP_REMOVED lines=11> */
[----:B------:R-:W-:Y:S02]  /*2970*/  LEA.HI.X R9, R2, c[0x0][0x164], R0, 0x1, P0 ;  /* 0x0000590002097a11 */ /* 0x000fe400000f0c00 */
[----:B------:R-:W-:Y:S01]  /*2980*/  @!P1 MOV R13, R215 ;  /* 0x000000d7000d9202 */ /* 0x000fe20000000f00 */
[----:B------:R-:W-:Y:S05]  /*2990*/  BRA.DIV ~URZ, `(.L_x_470) ;  /* 0x00012e827f007947 */ /* 0x000fea000b800000 */
[----:B------:R1:W2:Y:S02]  /*29a0*/  SHFL.IDX PT, R8, R9, RZ, 0x181f ;  /* 0x00181fff09087589 */ /* 0x0002a400000e0000 */
.L_x_626:
[----:B------:R-:W-:Y:S05]  /*29b0*/  BRA.DIV ~URZ, `(.L_x_471) ;  /* 0x00012ed27f007947 */ /* 0x000fea000b800000 */
[----:B------:R3:W4:Y:S02]  /*29c0*/  SHFL.IDX PT, R0, R12, RZ, 0x181f ;  /* 0x00181fff0c007589 */ /* 0x00072400000e0000 */
.L_x_627:
[----:B------:R-:W-:Y:S01]  /*29d0*/  IMAD R11, R195, c[0x0][0x2c4], RZ ;  /* 0x0000b100c30b7a24 */ /* 0x000fe200078e02ff */
[----:B------:R-:W-:Y:S01]  /*29e0*/  IADD3 R10, R216, R210, RZ ;  /* 0x000000d2d80a7210 */ /* 0x000fe20007ffe0ff */
[----:B------:R-:W-:Y:S03]  /*29f0*/  BSSY B0, `(.L_x_472) ;  /* 0x0000012000007945 */ /* 0x000fe60003800000 */
[----:B------:R-:W-:-:S13]  /*2a00*/  ISETP.GE.AND P0, PT, R10, R11, PT ;  /* 0x0000000b0a00720c */ /* 0x000fda0003f06270 */
[----:B------:R-:W-:Y:S05]  /*2a10*/  @P0 BRA `(.L_x_473) ;  /* 0x000000f000000947 */ /* 0x000fea0003800000 */
[CC--:B----4-:R-:W-:Y:S02]  /*2a20*/  LEA R6, P0, R182.reuse, R0.reuse, 0x1 ;  /* 0x00000000b6067211 */ /* 0x0d0fe400078008ff */
[----:B------:R-:W-:Y:S02]  /*2a30*/  SHF.R.S32.HI R2, RZ, 0x1f, R182 ;  /* 0x0000001fff027819 */ /* 0x000fe400000114b6 */
[----:B------:R-:W-:Y:S02]  /*2a40*/  LEA R4, P1, R191, R0, 0x1 ;  /* 0x00000000bf047211 */ /* 0x000fe400078208ff */
[----:B------:R-:W-:Y:S02]  /*2a50*/  SHF.R.S32.HI R16, RZ, 0x1f, R191 ;  /* 0x0000001fff107819 */ /* 0x000fe400000114bf */
[----:B--2---:R-:W-:Y:S02]  /*2a60*/  LEA.HI.X R7, R182, R8, R2, 0x1, P0 ;  /* 0x00000008b6077211 */ /* 0x004fe400000f0c02 */
[----:B------:R-:W-:-:S02]  /*2a70*/  SHF.R.S32.HI R15, RZ, 0x1f, R192 ;  /* 0x0000001fff0f7819 */ /* 0x000fc400000114c0 */
[C---:B------:R-:W-:Y:S01]  /*2a80*/  LEA R2, P0, R192.reuse, R0, 0x1 ;  /* 0x00000000c0027211 */ /* 0x040fe200078008ff */
[----:B------:R-:W-:Y:S01]  /*2a90*/  @!PT LDS RZ, [RZ] ;  /* 0x00000000fffff984 */ /* 0x000fe20000000800 */
[----:B------:R-:W-:Y:S01]  /*2aa0*/  @!PT LDS RZ, [RZ] ;  /* 0x00000000fffff984 */ /* 0x000fe20000000800 */
[----:B------:R-:W-:Y:S01]  /*2ab0*/  @!PT LDS RZ, [RZ] ;  /* 0x00000000fffff984 */ /* 0x000fe20000000800 */
[----:B------:R2:W-:Y:S01]  /*2ac0*/  LDGSTS.E.BYPASS.LTC128B.128 [R179+0xc100], [R6.64], !P4 ;  /* 0x0c10000006b37fae */ /* 0x0005e2000e101d48 */
[-C--:B------:R-:W-:Y:S02]  /*2ad0*/  LEA.HI.X R5, R191, R8.reuse, R16, 0x1, P1 ;  /* 0x00000008bf057211 */ /* 0x080fe400008f0c10 */
[----:B------:R-:W-:-:S03]  /*2ae0*/  LEA.HI.X R3, R192, R8, R15, 0x1, P0 ;  /* 0x00000008c0037211 */ /* 0x000fc600000f0c0f */
[----:B------:R2:W-:Y:S04]  /*2af0*/  LDGSTS.E.BYPASS.LTC128B.128 [R179+0x10100], [R4.64], !P3 ;  /* 0x1010000004b37fae */ /* 0x0005e8000d901d48 */
[----:B------:R2:W-:Y:S02]  /*2b00*/  LDGSTS.E.BYPASS.LTC128B.128 [R179+0x14100], [R2.64], !P2 ;  /* 0x1410000002b37fae */ /* 0x0005e4000d101d48 */
.L_x_473:
[----:B------:R-:W-:Y:S05]  /*2b10*/  BSYNC B0 ;  /* 0x0000000000007941 */ /* 0x000fea0003800000 */
.L_x_472:
[----:B------:R-:W-:Y:S05]  /*2b20*/  BRA.DIV ~URZ, `(.L_x_474) ;  /* 0x00012dd27f007947 */ /* 0x000fea000b800000 */
[----:B--2---:R2:W1:Y:S04]  /*2b30*/  SHFL.IDX PT, R8, R9, 0x1, 0x181f ;  /* 0x00381f0009087f89 */ /* 0x00446800000e0000 */
[----:B----4-:R2:W4:Y:S02]  /*2b40*/  SHFL.IDX PT, R0, R12, 0x1, 0x181f ;  /* 0x00381f000c007f89 */ /* 0x01052400000e0000 */
.L_x_628:
[----:B------:R-:W-:Y:S01]  /*2b50*/  IADD3 R2, R10, 0x20, RZ ;  /* 0x000000200a027810 */ /* 0x000fe20007ffe0ff */
[----:B------:R-:W-:Y:S03]  /*2b60*/  BSSY B0, `(.L_x_475) ;  /* 0x0000012000007945 */ /* 0x000fe60003800000 */
[----:B------:R-:W-:-:S13]  /*2b70*/  ISETP.GE.AND P0, PT, R2, R11, PT ;  /* 0x0000000b0200720c */ /* 0x000fda0003f06270 */
[----:B------:R-:W-:Y:S05]  /*2b80*/  @P0 BRA `(.L_x_476) ;  /* 0x000000f000000947 */ /* 0x000fea0003800000 */
[CC--:B----4-:R-:W-:Y:S02]  /*2b90*/  LEA R6, P0, R182.reuse, R0.reuse, 0x1 ;  /* 0x00000000b6067211 */ /* 0x0d0fe400078008ff */
[----:B------:R-:W-:Y:S02]  /*2ba0*/  SHF.R.S32.HI R3, RZ, 0x1f, R182 ;  /* 0x0000001fff037819 */ /* 0x000fe400000114b6 */
[----:B------:R-:W-:Y:S02]  /*2bb0*/  LEA R4, P1, R191, R0, 0x1 ;  /* 0x00000000bf047211 */ /* 0x000fe400078208ff */
[----:B------:R-:W-:Y:S02]  /*2bc0*/  SHF.R.S32.HI R16, RZ, 0x1f, R191 ;  /* 0x0000001fff107819 */ /* 0x000fe400000114bf */
[----:B-1----:R-:W-:Y:S02]  /*2bd0*/  LEA.HI.X R7, R182, R8, R3, 0x1, P0 ;  /* 0x00000008b6077211 */ /* 0x002fe400000f0c03 */
        /* <DEDUP_REMOVED lines=10> */
.L_x_476:
[----:B------:R-:W-:Y:S05]  /*2c80*/  BSYNC B0 ;  /* 0x0000000000007941 */ /* 0x000fea0003800000 */
.L_x_475:
[----:B------:R-:W-:Y:S05]  /*2c90*/  BRA.DIV ~URZ, `(.L_x_477) ;  /* 0x00012d327f007947 */ /* 0x000fea000b800000 */
[----:B-1----:R1:W2:Y:S02]  /*2ca0*/  SHFL.IDX PT, R8, R9, 0x2, 0x181f ;  /* 0x00581f0009087f89 */ /* 0x0022a400000e0000 */
.L_x_629:
[----:B------:R-:W-:Y:S05]  /*2cb0*/  BRA.DIV ~URZ, `(.L_x_478) ;  /* 0x00012d827f007947 */ /* 0x000fea000b800000 */
[----:B----4-:R4:W1:Y:S02]  /*2cc0*/  SHFL.IDX PT, R0, R12, 0x2, 0x181f ;  /* 0x00581f000c007f89 */ /* 0x01086400000e0000 */
.L_x_630:
[----:B------:R-:W-:Y:S01]  /*2cd0*/  IADD3 R2, R10, 0x40, RZ ;  /* 0x000000400a027810 */ /* 0x000fe20007ffe0ff */
[----:B------:R-:W-:Y:S03]  /*2ce0*/  BSSY B0, `(.L_x_479) ;  /* 0x0000012000007945 */ /* 0x000fe60003800000 */
[----:B------:R-:W-:-:S13]  /*2cf0*/  ISETP.GE.AND P0, PT, R2, R11, PT ;  /* 0x0000000b0200720c */ /* 0x000fda0003f06270 */
[----:B------:R-:W-:Y:S05]  /*2d00*/  @P0 BRA `(.L_x_480) ;  /* 0x000000f000000947 */ /* 0x000fea0003800000 */
[CC--:B-1----:R-:W-:Y:S02]  /*2d10*/  LEA R6, P0, R182.reuse, R0.reuse, 0x1 ;  /* 0x00000000b6067211 */ /* 0x0c2fe400078008ff */
        /* <DEDUP_REMOVED lines=14> */
.L_x_480:
[----:B------:R-:W-:Y:S05]  /*2e00*/  BSYNC B0 ;  /* 0x0000000000007941 */ /* 0x000fea0003800000 */
.L_x_479:
[----:B------:R-:W-:Y:S05]  /*2e10*/  BRA.DIV ~URZ, `(.L_x_481) ;  /* 0x00012c927f007947 */ /* 0x000fea000b800000 */
[----:B--2---:R2:W3:Y:S04]  /*2e20*/  SHFL.IDX PT, R8, R9, 0x3, 0x181f ;  /* 0x00781f0009087f89 */ /* 0x0044e800000e0000 */
[----:B-1----:R2:W1:Y:S02]  /*2e30*/  SHFL.IDX PT, R0, R12, 0x3, 0x181f ;  /* 0x00781f000c007f89 */ /* 0x00246400000e0000 */
.L_x_631:
[----:B------:R-:W-:Y:S01]  /*2e40*/  IADD3 R2, R10, 0x60, RZ ;  /* 0x000000600a027810 */ /* 0x000fe20007ffe0ff */
[----:B-----5:R-:W-:Y:S01]  /*2e50*/  IMAD.WIDE.U32 R204, R13, c[0x0][0x2b0], RZ ;  /* 0x0000ac000dcc7a25 */ /* 0x020fe200078e00ff */
[----:B------:R-:W-:-:S02]  /*2e60*/  SHF.R.S32.HI R17, RZ, 0x1f, R182 ;  /* 0x0000001fff117819 */ /* 0x000fc400000114b6 */
[----:B------:R-:W-:Y:S02]  /*2e70*/  ISETP.GE.AND P0, PT, R2, R11, PT ;  /* 0x0000000b0200720c */ /* 0x000fe40003f06270 */
[----:B------:R-:W-:Y:S02]  /*2e80*/  SHF.R.S32.HI R16, RZ, 0x1f, R191 ;  /* 0x0000001fff107819 */ /* 0x000fe400000114bf */
[----:B------:R-:W-:-:S09]  /*2e90*/  SHF.R.S32.HI R15, RZ, 0x1f, R192 ;  /* 0x0000001fff0f7819 */ /* 0x000fd200000114c0 */
[----:B-1----:R-:W-:-:S04]  /*2ea0*/  @!P0 LEA R6, P1, R182, R0, 0x1 ;  /* 0x00000000b6068211 */ /* 0x002fc800078208ff */
[----:B---3--:R-:W-:Y:S02]  /*2eb0*/  @!P0 LEA.HI.X R7, R182, R8, R17, 0x1, P1 ;  /* 0x00000008b6078211 */ /* 0x008fe400008f0c11 */
[----:B------:R-:W-:-:S03]  /*2ec0*/  @!P0 LEA R4, P1, R191, R0, 0x1 ;  /* 0x00000000bf048211 */ /* 0x000fc600078208ff */
[----:B------:R-:W-:Y:S01]  /*2ed0*/  @!PT LDS RZ, [RZ] ;  /* 0x00000000fffff984 */ /* 0x000fe20000000800 */
[----:B------:R-:W-:Y:S01]  /*2ee0*/  @!PT LDS RZ, [RZ] ;  /* 0x00000000fffff984 */ /* 0x000fe20000000800 */
[----:B------:R-:W-:Y:S01]  /*2ef0*/  @!PT LDS RZ, [RZ] ;  /* 0x00000000fffff984 */ /* 0x000fe20000000800 */
[----:B------:R1:W-:Y:S01]  /*2f00*/  @!P0 LDGSTS.E.BYPASS.LTC128B.128 [R179+0xf100], [R6.64], !P4 ;  /* 0x0f10000006b38fae */ /* 0x0003e2000e101d48 */
[----:B------:R-:W-:Y:S02]  /*2f10*/  @!P0 LEA.HI.X R5, R191, R8, R16, 0x1, P1 ;  /* 0x00000008bf058211 */ /* 0x000fe400008f0c10 */
[C---:B------:R-:W-:Y:S02]  /*2f20*/  @!P0 LEA R2, P1, R192.reuse, R0, 0x1 ;  /* 0x00000000c0028211 */ /* 0x040fe400078208ff */
[----:B------:R-:W-:Y:S01]  /*2f30*/  SHF.R.S32.HI R0, RZ, 0x1f, R13 ;  /* 0x0000001fff007819 */ /* 0x000fe2000001140d */
[----:B------:R1:W-:Y:S01]  /*2f40*/  @!P0 LDGSTS.E.BYPASS.LTC128B.128 [R179+0x13100], [R4.64], !P3 ;  /* 0x1310000004b38fae */ /* 0x0003e2000d901d48 */
[----:B------:R-:W-:-:S03]  /*2f50*/  @!P0 LEA.HI.X R3, R192, R8, R15, 0x1, P1 ;  /* 0x00000008c0038211 */ /* 0x000fc600008f0c0f */
[----:B------:R-:W-:Y:S02]  /*2f60*/  IMAD R0, R0, c[0x0][0x2b0], RZ ;  /* 0x0000ac0000007a24 */ /* 0x000fe400078e02ff */
[----:B------:R1:W-:Y:S02]  /*2f70*/  @!P0 LDGSTS.E.BYPASS.LTC128B.128 [R179+0x17100], [R2.64], !P2 ;  /* 0x1710000002b38fae */ /* 0x0003e4000d101d48 */
[----:B------:R-:W-:Y:S02]  /*2f80*/  IMAD R0, R13, c[0x0][0x2b4], R0 ;  /* 0x0000ad000d007a24 */ /* 0x000fe400078e0200 */
[----:B------:R-:W0:Y:S01]  /*2f90*/  LDGDEPBAR ;  /* 0x00000000000079af */ /* 0x000e220000000000 */
[----:B------:R-:W-:Y:S01]  /*2fa0*/  WARPSYNC 0xffffffff ;  /* 0xffffffff00007948 */ /* 0x000fe20003800000 */
[----:B------:R-:W-:Y:S02]  /*2fb0*/  IMAD.IADD R208, R205, 0x1, R0 ;  /* 0x00000001cdd07824 */ /* 0x000fe400078e0200 */
[----:B------:R-:W-:Y:S01]  /*2fc0*/  IMAD.MOV.U32 R0, RZ, RZ, c[0x0][0x2b8] ;  /* 0x0000ae00ff007624 */ /* 0x000fe200078e00ff */
[----:B------:R-:W-:Y:S01]  /*2fd0*/  BAR.SYNC.DEFER_BLOCKING 0x0 ;  /* 0x0000000000007b1d */ /* 0x000fe20000010000 */
[----:B------:R-:W-:-:S02]  /*2fe0*/  IMAD.SHL.U32 R92, R97, 0x40, RZ ;  /* 0x00000040615c7824 */ /* 0x000fc400078e00ff */
[----:B------:R-:W-:Y:S01]  /*2ff0*/  IMAD.MOV.U32 R180, RZ, RZ, RZ ;  /* 0x000000ffffb47224 */ /* 0x000fe200078e00ff */
[----:B------:R-:W-:Y:S01]  /*3000*/  ISETP.NE.AND P6, PT, R0, 0x1, PT ;  /* 0x000000010000780c */ /* 0x000fe20003fc5270 */
[----:B-1----:R-:W-:-:S05]  /*3010*/  IMAD.IADD R2, R196, 0x1, R92 ;  /* 0x00000001c4027824 */ /* 0x002fca00078e025c */
[C---:B------:R-:W-:Y:S01]  /*3020*/  ISETP.GE.AND P0, PT, R2.reuse, R194, PT ;  /* 0x000000c20200720c */ /* 0x040fe20003f06270 */
[----:B------:R-:W-:-:S03]  /*3030*/  IMAD.IADD R2, R2, 0x1, R200 ;  /* 0x0000000102027824 */ /* 0x000fc600078e02c8 */
[----:B------:R-:W-:Y:S01]  /*3040*/  ISETP.GT.OR P0, PT, R196, 0x3f, P0 ;  /* 0x0000003fc400780c */ /* 0x000fe20000704670 */
[----:B------:R-:W-:Y:S02]  /*3050*/  IMAD.MOV.U32 R0, RZ, RZ, R2 ;  /* 0x000000ffff007224 */ /* 0x000fe400078e0002 */
[----:B------:R-:W-:-:S05]  /*3060*/  @P6 IMAD.HI.U32 R3, R2, c[0x0][0x2bc], RZ ;  /* 0x0000af0002036a27 */ /* 0x000fca00078e00ff */
[----:B------:R-:W-:-:S05]  /*3070*/  @P6 SHF.R.U32.HI R0, RZ, c[0x0][0x2c0], R3 ;  /* 0x0000b000ff006a19 */ /* 0x000fca0000011603 */
[----:B------:R-:W-:-:S04]  /*3080*/  @!P0 IADD3 R3, P1, R0, R204, RZ ;  /* 0x000000cc00038210 */ /* 0x000fc80007f3e0ff */
[----:B------:R-:W-:Y:S02]  /*3090*/  @!P0 LEA.HI.X.SX32 R5, R0, R208, 0x1, P1 ;  /* 0x000000d000058211 */ /* 0x000fe400008f0eff */
[----:B------:R-:W-:-:S04]  /*30a0*/  @!P0 LEA R4, P1, R3, c[0x0][0x2a0], 0x2 ;  /* 0x0000a80003048a11 */ /* 0x000fc800078210ff */
[----:B------:R-:W-:-:S05]  /*30b0*/  @!P0 LEA.HI.X R5, R3, c[0x0][0x2a4], R5, 0x2, P1 ;  /* 0x0000a90003058a11 */ /* 0x000fca00008f1405 */
[----:B------:R1:W3:Y:S01]  /*30c0*/  @!P0 LDG.E R180, [R4.64] ;  /* 0x0000000804b48981 */ /* 0x0002e2000c1e1900 */
[----:B------:R-:W-:Y:S01]  /*30d0*/  IMAD.MOV R0, RZ, RZ, -R0 ;  /* 0x000000ffff007224 */ /* 0x000fe200078e0a00 */
[----:B------:R-:W-:Y:S01]  /*30e0*/  SHF.L.U64.HI R94, R191, 0x1, R16 ;  /* 0x00000001bf5e7819 */ /* 0x000fe20000010210 */
[----:B------:R-:W-:Y:S01]  /*30f0*/  IMAD.WIDE.U32 R202, R14, c[0x0][0x1e8], RZ ;  /* 0x00007a000eca7a25 */ /* 0x000fe200078e00ff */
[----:B------:R-:W-:Y:S01]  /*3100*/  SHF.L.U64.HI R95, R192, 0x1, R15 ;  /* 0x00000001c05f7819 */ /* 0x000fe2000001020f */
[----:B------:R-:W-:Y:S01]  /*3110*/  BSSY B0, `(.L_x_482) ;  /* 0x0000157000007945 */ /* 0x000fe20003800000 */
[----:B------:R-:W-:Y:S01]  /*3120*/  SHF.L.U64.HI R93, R182, 0x1, R17 ;  /* 0x00000001b65d7819 */ /* 0x000fe20000010211 */
[----:B------:R-:W-:Y:S01]  /*3130*/  IMAD R181, R0, c[0x0][0x2b8], R2 ;  /* 0x0000ae0000b57a24 */ /* 0x000fe200078e0202 */
[----:B------:R-:W-:Y:S01]  /*3140*/  IADD3 R164, R165, 0x20, RZ ;  /* 0x00000020a5a47810 */ /* 0x000fe20007ffe0ff */
[----:B------:R-:W-:Y:S02]  /*3150*/  IMAD R201, R14, c[0x0][0x1ec], R203 ;  /* 0x00007b000ec97a24 */ /* 0x000fe400078e02cb */
[----:B------:R-:W-:-:S04]  /*3160*/  IMAD.WIDE.U32 R2, R181, c[0x0][0x1e0], RZ ;  /* 0x00007800b5027a25 */ /* 0x000fc800078e00ff */
[----:B------:R-:W-:Y:S02]  /*3170*/  IMAD.IADD R96, R194, 0x1, -R92 ;  /* 0x00000001c2607824 */ /* 0x000fe400078e0a5c */
[----:B------:R-:W-:-:S04]  /*3180*/  IMAD.WIDE.U32 R206, R14, c[0x0][0x210], RZ ;  /* 0x000084000ece7a25 */ /* 0x000fc800078e00ff */
[----:B------:R-:W-:Y:S02]  /*3190*/  IMAD.IADD R23, R96, 0x1, -R216 ;  /* 0x0000000160177824 */ /* 0x000fe400078e0ad8 */
[----:B------:R-:W-:Y:S01]  /*31a0*/  IMAD R209, R14, c[0x0][0x214], R207 ;  /* 0x000085000ed17a24 */ /* 0x000fe200078e02cf */
[----:B-1----:R-:W-:Y:S01]  /*31b0*/  SHF.R.S32.HI R4, RZ, 0x1f, R181 ;  /* 0x0000001fff047819 */ /* 0x002fe200000114b5 */
[----:B------:R-:W-:Y:S02]  /*31c0*/  IMAD.SHL.U32 R99, R191, 0x2, RZ ;  /* 0x00000002bf637824 */ /* 0x000fe400078e00ff */
[----:B------:R-:W-:Y:S02]  /*31d0*/  IMAD.SHL.U32 R100, R192, 0x2, RZ ;  /* 0x00000002c0647824 */ /* 0x000fe400078e00ff */
[C---:B------:R-:W-:Y:S02]  /*31e0*/  IMAD R0, R4.reuse, c[0x0][0x1e0], RZ ;  /* 0x0000780004007a24 */ /* 0x040fe400078e02ff */
[----:B------:R-:W-:-:S02]  /*31f0*/  IMAD R5, R4, c[0x0][0x208], RZ ;  /* 0x0000820004057a24 */ /* 0x000fc400078e02ff */
[----:B------:R-:W-:Y:S02]  /*3200*/  IMAD R0, R181, c[0x0][0x1e4], R0 ;  /* 0x00007900b5007a24 */ /* 0x000fe400078e0200 */
[----:B------:R-:W-:Y:S02]  /*3210*/  IMAD.SHL.U32 R98, R182, 0x2, RZ ;  /* 0x00000002b6627824 */ /* 0x000fe400078e00ff */
[----:B------:R-:W-:Y:S01]  /*3220*/  IMAD.IADD R3, R3, 0x1, R0 ;  /* 0x0000000103037824 */ /* 0x000fe200078e0200 */
[----:B--234-:R-:W-:-:S03]  /*3230*/  SHF.R.S32.HI R12, RZ, 0x1f, R180 ;  /* 0x0000001fff0c7819 */ /* 0x01cfc600000114b4 */
[----:B------:R-:W-:-:S04]  /*3240*/  IMAD.WIDE.U32 R2, R180, c[0x0][0x1f0], R2 ;  /* 0x00007c00b4027a25 */ /* 0x000fc800078e0002 */
[----:B------:R-:W-:Y:S01]  /*3250*/  IMAD R0, R12, c[0x0][0x1f0], RZ ;  /* 0x00007c000c007a24 */ /* 0x000fe200078e02ff */
[----:B------:R-:W-:-:S03]  /*3260*/  IADD3 R2, P0, R2, R202, RZ ;  /* 0x000000ca02027210 */ /* 0x000fc60007f1e0ff */
[----:B------:R-:W-:-:S05]  /*3270*/  IMAD R0, R180, c[0x0][0x1f4], R0 ;  /* 0x00007d00b4007a24 */ /* 0x000fca00078e0200 */
[----:B------:R-:W-:Y:S02]  /*3280*/  IADD3.X R3, R201, R3, R0, P0, !PT ;  /* 0x00000003c9037210 */ /* 0x000fe400007fe400 */
[----:B------:R-:W-:-:S04]  /*3290*/  LEA R0, P0, R2, c[0x0][0x1c8], 0x1 ;  /* 0x0000720002007a11 */ /* 0x000fc800078008ff */
[----:B------:R-:W-:Y:S01]  /*32a0*/  LEA.HI.X R6, R2, c[0x0][0x1cc], R3, 0x1, P0 ;  /* 0x0000730002067a11 */ /* 0x000fe200000f0c03 */
[----:B------:R-:W1:Y:S01]  /*32b0*/  SHFL.IDX PT, R8, R0, RZ, 0x181f ;  /* 0x00181fff00087589 */ /* 0x000e6200000e0000 */
[----:B------:R-:W-:Y:S01]  /*32c0*/  ISETP.GE.AND P0, PT, R23, 0x1, PT ;  /* 0x000000011700780c */ /* 0x000fe20003f06270 */
[----:B------:R-:W-:Y:S02]  /*32d0*/  IMAD.WIDE.U32 R2, R181, c[0x0][0x208], RZ ;  /* 0x00008200b5027a25 */ /* 0x000fe400078e00ff */
[----:B------:R-:W2:Y:S04]  /*32e0*/  SHFL.IDX PT, R9, R6, RZ, 0x181f ;  /* 0x00181fff06097589 */ /* 0x000ea800000e0000 */
[----:B------:R3:W4:Y:S04]  /*32f0*/  SHFL.IDX PT, R10, R0, 0x1, 0x181f ;  /* 0x00381f00000a7f89 */ /* 0x00072800000e0000 */
[----:B------:R5:W4:Y:S02]  /*3300*/  SHFL.IDX PT, R11, R6, 0x1, 0x181f ;  /* 0x00381f00060b7f89 */ /* 0x000b2400000e0000 */
[----:B------:R-:W-:-:S02]  /*3310*/  @P0 ISETP.GE.AND P3, PT, R182, c[0x0][0x1d4], PT ;  /* 0x00007500b6000a0c */ /* 0x000fc40003f66270 */
[----:B------:R-:W-:Y:S02]  /*3320*/  @P0 ISETP.GE.AND P2, PT, R191, c[0x0][0x1d4], PT ;  /* 0x00007500bf000a0c */ /* 0x000fe40003f46270 */
[----:B-1----:R-:W-:Y:S01]  /*3330*/  @P0 LEA R4, P1, R182, R8, 0x1 ;  /* 0x00000008b6040211 */ /* 0x002fe200078208ff */
[----:B---3--:R-:W-:-:S03]  /*3340*/  IMAD R0, R181, c[0x0][0x20c], R5 ;  /* 0x00008300b5007a24 */ /* 0x008fc600078e0205 */
[-C--:B--2---:R-:W-:Y:S02]  /*3350*/  @P0 LEA.HI.X R5, R182, R9.reuse, R17, 0x1, P1 ;  /* 0x00000009b6050211 */ /* 0x084fe400008f0c11 */
[----:B-----5:R-:W-:Y:S01]  /*3360*/  @P0 LEA R6, P1, R191, R8, 0x1 ;  /* 0x00000008bf060211 */ /* 0x020fe200078208ff */
[----:B------:R-:W-:Y:S02]  /*3370*/  IMAD.IADD R3, R3, 0x1, R0 ;  /* 0x0000000103037824 */ /* 0x000fe400078e0200 */
[----:B------:R1:W-:Y:S01]  /*3380*/  @P0 LDGSTS.E.BYPASS.LTC128B.128 [R179+0x6100], [R4.64], !P3 ;  /* 0x0610000004b30fae */ /* 0x0003e2000d901d48 */
[----:B------:R-:W-:Y:S01]  /*3390*/  ISETP.GE.AND P3, PT, R23, 0x21, PT ;  /* 0x000000211700780c */ /* 0x000fe20003f66270 */
[----:B------:R-:W-:Y:S01]  /*33a0*/  IMAD R0, R12, c[0x0][0x218], RZ ;  /* 0x000086000c007a24 */ /* 0x000fe200078e02ff */
[----:B------:R-:W-:Y:S01]  /*33b0*/  @P0 LEA.HI.X R7, R191, R9, R16, 0x1, P1 ;  /* 0x00000009bf070211 */ /* 0x000fe200008f0c10 */
[----:B------:R-:W-:-:S04]  /*33c0*/  IMAD.WIDE.U32 R2, R180, c[0x0][0x218], R2 ;  /* 0x00008600b4027a25 */ /* 0x000fc800078e0002 */
[----:B------:R2:W-:Y:S06]  /*33d0*/  @P0 LDGSTS.E.BYPASS.LTC128B.128 [R179+0x8100], [R6.64], !P2 ;  /* 0x0810000006b30fae */ /* 0x0005ec000d101d48 */
[C---:B------:R-:W-:Y:S02]  /*33e0*/  @P3 ISETP.GE.AND P4, PT, R192.reuse, c[0x0][0x1d4], PT ;  /* 0x00007500c0003a0c */ /* 0x040fe40003f86270 */
[----:B-1----:R-:W-:-:S04]  /*33f0*/  @P0 LEA R4, P1, R192, R8, 0x1 ;  /* 0x00000008c0040211 */ /* 0x002fc800078208ff */
[----:B------:R-:W-:Y:S01]  /*3400*/  @P0 LEA.HI.X R5, R192, R9, R15, 0x1, P1 ;  /* 0x00000009c0050211 */ /* 0x000fe200008f0c0f */
[----:B--2---:R-:W-:Y:S01]  /*3410*/  IMAD R6, R180, c[0x0][0x21c], R0 ;  /* 0x00008700b4067a24 */ /* 0x004fe200078e0200 */
[----:B------:R-:W-:Y:S02]  /*3420*/  IADD3 R0, P2, R2, R206, RZ ;  /* 0x000000ce02007210 */ /* 0x000fe40007f5e0ff */
[C---:B----4-:R-:W-:Y:S02]  /*3430*/  @P3 LEA R2, P1, R182.reuse, R10, 0x1 ;  /* 0x0000000ab6023211 */ /* 0x050fe400078208ff */
[----:B------:R-:W-:Y:S02]  /*3440*/  IADD3.X R6, R209, R3, R6, P2, !PT ;  /* 0x00000003d1067210 */ /* 0x000fe400017fe406 */
[----:B------:R-:W-:Y:S02]  /*3450*/  @P3 LEA.HI.X R3, R182, R11, R17, 0x1, P1 ;  /* 0x0000000bb6033211 */ /* 0x000fe400008f0c11 */
[----:B------:R-:W-:-:S02]  /*3460*/  LEA R7, P1, R0, c[0x0][0x1f8], 0x1 ;  /* 0x00007e0000077a11 */ /* 0x000fc400078208ff */
[----:B------:R-:W-:Y:S02]  /*3470*/  @P0 ISETP.GE.AND P2, PT, R192, c[0x0][0x1d4], PT ;  /* 0x00007500c0000a0c */ /* 0x000fe40003f46270 */
[----:B------:R-:W-:Y:S02]  /*3480*/  LEA.HI.X R8, R0, c[0x0][0x1fc], R6, 0x1, P1 ;  /* 0x00007f0000087a11 */ /* 0x000fe400008f0c06 */
[----:B------:R-:W-:Y:S01]  /*3490*/  @P3 ISETP.GE.AND P1, PT, R182, c[0x0][0x1d4], PT ;  /* 0x00007500b6003a0c */ /* 0x000fe20003f26270 */
[----:B------:R-:W1:Y:S04]  /*34a0*/  SHFL.IDX PT, R0, R7, RZ, 0x181f ;  /* 0x00181fff07007589 */ /* 0x000e6800000e0000 */
[----:B------:R-:W-:Y:S04]  /*34b0*/  SHFL.IDX PT, R22, R8, 0x1, 0x181f ;  /* 0x00381f0008167f89 */ /* 0x000fe800000e0000 */
[----:B------:R2:W-:Y:S01]  /*34c0*/  @P0 LDGSTS.E.BYPASS.LTC128B.128 [R179+0xa100], [R4.64], !P2 ;  /* 0x0a10000004b30fae */ /* 0x0005e2000d101d48 */
[----:B------:R-:W-:-:S02]  /*34d0*/  @P3 ISETP.GE.AND P2, PT, R191, c[0x0][0x1d4], PT ;  /* 0x00007500bf003a0c */ /* 0x000fc40003f46270 */
[C---:B------:R-:W-:Y:S01]  /*34e0*/  @P3 LEA R6, P0, R191.reuse, R10, 0x1 ;  /* 0x0000000abf063211 */ /* 0x040fe200078008ff */
[----:B------:R3:W-:Y:S04]  /*34f0*/  @P3 LDGSTS.E.BYPASS.LTC128B.128 [R179+0x7100], [R2.64], !P1 ;  /* 0x0710000002b33fae */ /* 0x0007e8000c901d48 */
[----:B---3--:R3:W-:Y:S04]  /*3500*/  SHFL.IDX PT, R3, R7, 0x1, 0x181f ;  /* 0x00381f0007037f89 */ /* 0x0087e800000e0000 */
[----:B------:R-:W4:Y:S01]  /*3510*/  SHFL.IDX PT, R2, R8, RZ, 0x181f ;  /* 0x00181fff08027589 */ /* 0x000f2200000e0000 */
[----:B---3--:R-:W-:-:S02]  /*3520*/  @P3 LEA.HI.X R7, R191, R11, R16, 0x1, P0 ;  /* 0x0000000bbf073211 */ /* 0x008fc400000f0c10 */
[----:B--2---:R-:W-:-:S03]  /*3530*/  @P3 LEA R4, P0, R192, R10, 0x1 ;  /* 0x0000000ac0043211 */ /* 0x004fc600078008ff */
[----:B------:R2:W-:Y:S01]  /*3540*/  @P3 LDGSTS.E.BYPASS.LTC128B.128 [R179+0x9100], [R6.64], !P2 ;  /* 0x0910000006b33fae */ /* 0x0005e2000d101d48 */
[----:B------:R-:W-:-:S05]  /*3550*/  @P3 LEA.HI.X R5, R192, R11, R15, 0x1, P0 ;  /* 0x0000000bc0053211 */ /* 0x000fca00000f0c0f */
[----:B------:R2:W-:Y:S04]  /*3560*/  @P3 LDGSTS.E.BYPASS.LTC128B.128 [R179+0xb100], [R4.64], !P4 ;  /* 0x0b10000004b33fae */ /* 0x0005e8000e101d48 */
[----:B------:R-:W0:Y:S01]  /*3570*/  LDGDEPBAR ;  /* 0x00000000000079af */ /* 0x000e220000000000 */
[----:B------:R-:W-:Y:S02]  /*3580*/  R2P PR, R197, 0x6 ;  /* 0x00000006c5007804 */ /* 0x000fe40000000000 */
[CC--:B-1----:R-:W-:Y:S02]  /*3590*/  IADD3 R14, P0, R0.reuse, R99.reuse, RZ ;  /* 0x00000063000e7210 */ /* 0x0c2fe40007f1e0ff */
[C---:B------:R-:W-:Y:S02]  /*35a0*/  IADD3 R12, P4, R0.reuse, R100, RZ ;  /* 0x00000064000c7210 */ /* 0x040fe40007f9e0ff */
[----:B------:R-:W-:Y:S01]  /*35b0*/  IADD3 R16, P3, R0, R98, RZ ;  /* 0x0000006200107210 */ /* 0x000fe20007f7e0ff */
[C-C-:B----4-:R-:W-:Y:S01]  /*35c0*/  IMAD.X R15, R2.reuse, 0x1, R94.reuse, P0 ;  /* 0x00000001020f7824 */ /* 0x150fe200000e065e */
[----:B------:R-:W-:Y:S01]  /*35d0*/  IADD3 R20, P0, R3, R99, RZ ;  /* 0x0000006303147210 */ /* 0x000fe20007f1e0ff */
[----:B------:R-:W-:Y:S01]  /*35e0*/  IMAD.X R13, R2, 0x1, R95, P4 ;  /* 0x00000001020d7824 */ /* 0x000fe200020e065f */
[----:B------:R-:W-:Y:S01]  /*35f0*/  ISETP.GE.AND P4, PT, R182, c[0x0][0x1d4], PT ;  /* 0x00007500b6007a0c */ /* 0x000fe20003f86270 */
[----:B------:R-:W-:Y:S01]  /*3600*/  IMAD.X R17, R2, 0x1, R93, P3 ;  /* 0x0000000102117824 */ /* 0x000fe200018e065d */
[----:B------:R-:W-:Y:S01]  /*3610*/  ISETP.GE.AND P3, PT, R191, c[0x0][0x1d4], PT ;  /* 0x00007500bf007a0c */ /* 0x000fe20003f66270 */
[----:B------:R-:W-:Y:S01]  /*3620*/  IMAD.X R21, R22, 0x1, R94, P0 ;  /* 0x0000000116157824 */ /* 0x000fe200000e065e */
[----:B------:R-:W-:Y:S01]  /*3630*/  ISETP.LT.OR P0, PT, R23, 0x1, P4 ;  /* 0x000000011700780c */ /* 0x000fe20002701670 */
[----:B------:R-:W-:Y:S01]  /*3640*/  IMAD.MOV.U32 R0, RZ, RZ, 0x40 ;  /* 0x00000040ff007424 */ /* 0x000fe200078e00ff */
[----:B------:R-:W-:-:S02]  /*3650*/  @P1 IADD3 R164, R165, -0x20, RZ ;  /* 0xffffffe0a5a41810 */ /* 0x000fc40007ffe0ff */
[----:B------:R-:W-:Y:S02]  /*3660*/  IADD3 R18, P1, R3, R98, RZ ;  /* 0x0000006203127210 */ /* 0x000fe40007f3e0ff */
[----:B------:R-:W-:Y:S02]  /*3670*/  ISETP.LT.OR P4, PT, R23, 0x21, P4 ;  /* 0x000000211700780c */ /* 0x000fe40002781670 */
[----:B------:R-:W-:Y:S01]  /*3680*/  SEL R0, R0, 0xffffffc0, !P2 ;  /* 0xffffffc000007807 */ /* 0x000fe20005000000 */
[----:B------:R-:W-:-:S04]  /*3690*/  DEPBAR.LE SB0, 0x1 ;  /* 0x000080400000791a */ /* 0x000fc80000000000 */
[----:B------:R-:W-:-:S04]  /*36a0*/  DEPBAR.LE SB0, 0x0 ;  /* 0x000080000000791a */ /* 0x000fc80000000000 */
[----:B------:R-:W-:Y:S01]  /*36b0*/  BAR.SYNC.DEFER_BLOCKING 0x0 ;  /* 0x0000000000007b1d */ /* 0x000fe20000010000 */
[----:B------:R-:W-:Y:S01]  /*36c0*/  IMAD.X R19, R22, 0x1, R93, P1 ;  /* 0x0000000116137824 */ /* 0x000fe200008e065d */
[----:B------:R-:W-:Y:S01]  /*36d0*/  ISETP.GE.AND P1, PT, R192, c[0x0][0x1d4], PT ;  /* 0x00007500c0007a0c */ /* 0x000fe20003f26270 */
[----:B------:R-:W-:Y:S01]  /*36e0*/  IMAD.IADD R167, R165, 0x1, R0 ;  /* 0x00000001a5a77824 */ /* 0x000fe200078e0200 */
[----:B------:R-:W-:Y:S02]  /*36f0*/  ISETP.GT.AND P5, PT, R196, 0x3f, PT ;  /* 0x0000003fc400780c */ /* 0x000fe40003fa4270 */
[----:B--2---:R-:W-:Y:S04]  /*3700*/  LDSM.16.M88.4 R4, [R173] ;  /* 0x00000000ad04783b */ /* 0x004fe80000000200 */
[----:B------:R-:W1:Y:S04]  /*3710*/  LDSM.16.M88.4 R32, [R165+0x800] ;  /* 0x00080000a520783b */ /* 0x000e680000000200 */
[----:B------:R-:W-:Y:S04]  /*3720*/  LDSM.16.M88.4 R40, [R165+0x1000] ;  /* 0x00100000a528783b */ /* 0x000fe80000000200 */
[----:B------:R-:W2:Y:S04]  /*3730*/  LDSM.16.M88.4 R28, [R165] ;  /* 0x00000000a51c783b */ /* 0x000ea80000000200 */
[----:B------:R-:W3:Y:S04]  /*3740*/  LDSM.16.M88.4 R52, [R165+0x1800] ;  /* 0x00180000a534783b */ /* 0x000ee80000000200 */
[----:B------:R-:W-:Y:S04]  /*3750*/  LDSM.16.M88.4 R8, [R174] ;  /* 0x00000000ae08783b */ /* 0x000fe80000000200 */
[----:B------:R-:W-:Y:S04]  /*3760*/  LDSM.16.M88.4 R48, [R164] ;  /* 0x00000000a430783b */ /* 0x000fe80000000200 */
[----:B------:R-:W4:Y:S04]  /*3770*/  LDSM.16.M88.4 R44, [R164+0x800] ;  /* 0x00080000a42c783b */ /* 0x000f280000000200 */
[----:B------:R-:W5:Y:S04]  /*3780*/  LDSM.16.M88.4 R60, [R164+0x1000] ;  /* 0x00100000a43c783b */ /* 0x000f680000000200 */
        /* <DEDUP_REMOVED lines=8> */
[----:B--2---:R-:W-:Y:S02]  /*3810*/  HMMA.16816.F32.BF16 R36, R4, R28, RZ ;  /* 0x0000001c0424723c */ /* 0x004fe400000418ff */
[----:B------:R1:W-:Y:S01]  /*3820*/  LDGSTS.E.BYPASS.LTC128B.128 [R179+0x2100], [R14.64], !P0 ;  /* 0x021000000eb37fae */ /* 0x0003e2000c101d48 */
[----:B------:R-:W-:-:S05]  /*3830*/  ISETP.LT.OR P0, PT, R23, 0x1, P1 ;  /* 0x000000011700780c */ /* 0x000fca0000f01670 */
[C---:B------:R-:W-:Y:S08]  /*3840*/  HMMA.16816.F32.BF16 R28, R4.reuse, R30, RZ ;  /* 0x0000001e041c723c */ /* 0x040ff000000418ff */
[----:B------:R1:W-:Y:S01]  /*3850*/  LDGSTS.E.BYPASS.LTC128B.128 [R179+0x4100], [R12.64], !P0 ;  /* 0x041000000cb37fae */ /* 0x0003e2000c101d48 */
[----:B------:R-:W-:Y:S01]  /*3860*/  IADD3 R2, P0, R3, R100, RZ ;  /* 0x0000006403027210 */ /* 0x000fe20007f1e0ff */
[C---:B---3--:R-:W-:Y:S02]  /*3870*/  HMMA.16816.F32.BF16 R56, R4.reuse, R52, RZ ;  /* 0x000000340438723c */ /* 0x048fe400000418ff */
[----:B------:R2:W-:Y:S02]  /*3880*/  LDGSTS.E.BYPASS.LTC128B.128 [R179+0x1100], [R18.64], !P4 ;  /* 0x0110000012b37fae */ /* 0x0005e4000e101d48 */
[----:B------:R-:W-:Y:S01]  /*3890*/  IMAD.X R3, R22, 0x1, R95, P0 ;  /* 0x0000000116037824 */ /* 0x000fe200000e065f */
[----:B------:R-:W-:Y:S01]  /*38a0*/  ISETP.LT.OR P0, PT, R23, 0x21, P1 ;  /* 0x000000211700780c */ /* 0x000fe20000f01670 */
[----:B------:R3:W-:Y:S02]  /*38b0*/  LDGSTS.E.BYPASS.LTC128B.128 [R179+0x3100], [R20.64], !P3 ;  /* 0x0310000014b37fae */ /* 0x0007e4000d901d48 */
[----:B------:R-:W-:Y:S08]  /*38c0*/  HMMA.16816.F32.BF16 R52, R4, R54, RZ ;  /* 0x000000360434723c */ /* 0x000ff000000418ff */
[----:B----4-:R-:W-:Y:S02]  /*38d0*/  HMMA.16816.F32.BF16 R64, R8, R44, R24 ;  /* 0x0000002c0840723c */ /* 0x010fe40000041818 */
[----:B------:R4:W-:Y:S01]  /*38e0*/  LDGSTS.E.BYPASS.LTC128B.128 [R179+0x5100], [R2.64], !P0 ;  /* 0x0510000002b37fae */ /* 0x0009e2000c101d48 */
[----:B------:R-:W-:-:S03]  /*38f0*/  ISETP.GT.AND P0, PT, R97, R193, PT ;  /* 0x000000c16100720c */ /* 0x000fc60003f04270 */
[----:B------:R-:W-:Y:S02]  /*3900*/  LDSM.16.M88.4 R24, [R167] ;  /* 0x00000000a718783b */ /* 0x000fe40000000200 */
[----:B------:R-:W-:Y:S02]  /*3910*/  HMMA.16816.F32.BF16 R72, R8, R48, R36 ;  /* 0x000000300848723c */ /* 0x000fe40000041824 */
[----:B------:R-:W-:Y:S04]  /*3920*/  LDSM.16.M88.4 R84, [R165+0x3800] ;  /* 0x00380000a554783b */ /* 0x000fe80000000200 */
[----:B--2---:R-:W-:Y:S02]  /*3930*/  LDSM.16.M88.4 R16, [R167+0x1000] ;  /* 0x00100000a710783b */ /* 0x004fe40000000200 */
[C---:B-1----:R-:W-:Y:S02]  /*3940*/  HMMA.16816.F32.BF16 R12, R4.reuse, R34, RZ ;  /* 0x00000022040c723c */ /* 0x042fe400000418ff */
[----:B---3--:R-:W-:Y:S04]  /*3950*/  LDSM.16.M88.4 R20, [R167+0x800] ;  /* 0x00080000a714783b */ /* 0x008fe80000000200 */
[----:B------:R-:W0:Y:S02]  /*3960*/  LDGDEPBAR ;  /* 0x00000000000079af */ /* 0x000e240000000000 */
[----:B------:R-:W-:Y:S01]  /*3970*/  HMMA.16816.F32.BF16 R32, R4, R40, RZ ;  /* 0x000000280420723c */ /* 0x000fe200000418ff */
[----:B----4-:R-:W-:-:S07]  /*3980*/  IADD3 R2, R164, 0x4000, RZ ;  /* 0x00004000a4027810 */ /* 0x010fce0007ffe0ff */
[----:B------:R-:W-:Y:S01]  /*3990*/  HMMA.16816.F32.BF16 R40, R4, R42, RZ ;  /* 0x0000002a0428723c */ /* 0x000fe200000418ff */
[----:B------:R-:W1:Y:S01]  /*39a0*/  LDSM.16.M88.4 R4, [R176] ;  /* 0x00000000b004783b */ /* 0x000e620000000200 */
[----:B------:R-:W-:-:S05]  /*39b0*/  IMAD.IADD R166, R2, 0x1, R0 ;  /* 0x0000000102a67824 */ /* 0x000fca00078e0200 */
[----:B------:R-:W-:Y:S01]  /*39c0*/  LDSM.16.M88.4 R80, [R166+-0x3000] ;  /* 0xffd00000a650783b */ /* 0x000fe20000000200 */
[C---:B------:R-:W-:Y:S03]  /*39d0*/  HMMA.16816.F32.BF16 R44, R8.reuse, R46, R12 ;  /* 0x0000002e082c723c */ /* 0x040fe6000004180c */
[----:B------:R-:W-:Y:S05]  /*39e0*/  LDSM.16.M88.4 R88, [R166+-0x2800] ;  /* 0xffd80000a658783b */ /* 0x000fea0000000200 */
[C---:B------:R-:W-:Y:S08]  /*39f0*/  HMMA.16816.F32.BF16 R68, R8.reuse, R50, R28 ;  /* 0x000000320844723c */ /* 0x040ff0000004181c */
[C---:B-----5:R-:W-:Y:S01]  /*3a00*/  HMMA.16816.F32.BF16 R12, R8.reuse, R62, R40 ;  /* 0x0000003e080c723c */ /* 0x060fe20000041828 */
[----:B------:R-:W2:Y:S07]  /*3a10*/  LDSM.16.M88.4 R40, [R167+0x1800] ;  /* 0x00180000a728783b */ /* 0x000eae0000000200 */
[C---:B------:R-:W-:Y:S01]  /*3a20*/  HMMA.16816.F32.BF16 R36, R8.reuse, R60, R32 ;  /* 0x0000003c0824723c */ /* 0x040fe20000041820 */
[----:B------:R-:W-:Y:S07]  /*3a30*/  LDSM.16.M88.4 R60, [R166+-0x4000] ;  /* 0xffc00000a63c783b */ /* 0x000fee0000000200 */
[C---:B------:R-:W-:Y:S08]  /*3a40*/  HMMA.16816.F32.BF16 R32, R8.reuse, R76, R56 ;  /* 0x0000004c0820723c */ /* 0x040ff00000041838 */
[----:B------:R-:W-:Y:S01]  /*3a50*/  HMMA.16816.F32.BF16 R28, R8, R78, R52 ;  /* 0x0000004e081c723c */ /* 0x000fe20000041834 */
[----:B------:R-:W3:Y:S04]  /*3a60*/  LDSM.16.M88.4 R8, [R175] ;  /* 0x00000000af08783b */ /* 0x000ee80000000200 */
[----:B------:R-:W4:Y:S03]  /*3a70*/  LDSM.16.M88.4 R76, [R166+-0x3800] ;  /* 0xffc80000a64c783b */ /* 0x000f260000000200 */
[C---:B-1----:R-:W-:Y:S01]  /*3a80*/  HMMA.16816.F32.BF16 R48, R4.reuse, R24, R72 ;  /* 0x000000180430723c */ /* 0x042fe20000041848 */
[----:B------:R-:W-:Y:S07]  /*3a90*/  LDSM.16.M88.4 R72, [R164+0x3000] ;  /* 0x00300000a448783b */ /* 0x000fee0000000200 */
[C---:B------:R-:W-:Y:S01]  /*3aa0*/  HMMA.16816.F32.BF16 R52, R4.reuse, R26, R68 ;  /* 0x0000001a0434723c */ /* 0x040fe20000041844 */
[----:B------:R-:W-:Y:S07]  /*3ab0*/  LDSM.16.M88.4 R68, [R165+0x3000] ;  /* 0x00300000a544783b */ /* 0x000fee0000000200 */
[C---:B------:R-:W-:Y:S01]  /*3ac0*/  HMMA.16816.F32.BF16 R56, R4.reuse, R20, R64 ;  /* 0x000000140438723c */ /* 0x040fe20000041840 */
[----:B------:R-:W-:Y:S07]  /*3ad0*/  LDSM.16.M88.4 R64, [R165+0x2800] ;  /* 0x00280000a540783b */ /* 0x000fee0000000200 */
[C---:B------:R-:W-:Y:S08]  /*3ae0*/  HMMA.16816.F32.BF16 R44, R4.reuse, R22, R44 ;  /* 0x00000016042c723c */ /* 0x040ff0000004182c */
[C---:B------:R-:W-:Y:S08]  /*3af0*/  HMMA.16816.F32.BF16 R36, R4.reuse, R16, R36 ;  /* 0x000000100424723c */ /* 0x040ff00000041824 */
[C---:B------:R-:W-:Y:S08]  /*3b00*/  HMMA.16816.F32.BF16 R20, R4.reuse, R18, R12 ;  /* 0x000000120414723c */ /* 0x040ff0000004180c */
[C---:B--2---:R-:W-:Y:S08]  /*3b10*/  HMMA.16816.F32.BF16 R16, R4.reuse, R40, R32 ;  /* 0x000000280410723c */ /* 0x044ff00000041820 */
[----:B------:R-:W-:Y:S01]  /*3b20*/  HMMA.16816.F32.BF16 R12, R4, R42, R28 ;  /* 0x0000002a040c723c */ /* 0x000fe2000004181c */
[----:B------:R-:W-:Y:S04]  /*3b30*/  LDSM.16.M88.4 R4, [R173+0x4000] ;  /* 0x00400000ad04783b */ /* 0x000fe80000000200 */
[----:B------:R-:W1:Y:S03]  /*3b40*/  LDSM.16.M88.4 R28, [R165+0x2000] ;  /* 0x00200000a51c783b */ /* 0x000e660000000200 */
[C---:B---3--:R-:W-:Y:S01]  /*3b50*/  HMMA.16816.F32.BF16 R24, R8.reuse, R60, R48 ;  /* 0x0000003c0818723c */ /* 0x048fe20000041830 */
[----:B------:R-:W-:Y:S07]  /*3b60*/  LDSM.16.M88.4 R48, [R164+0x2000] ;  /* 0x00200000a430783b */ /* 0x000fee0000000200 */
[C---:B------:R-:W-:Y:S01]  /*3b70*/  HMMA.16816.F32.BF16 R32, R8.reuse, R62, R52 ;  /* 0x0000003e0820723c */ /* 0x040fe20000041834 */
[----:B------:R-:W-:Y:S07]  /*3b80*/  LDSM.16.M88.4 R60, [R164+0x2800] ;  /* 0x00280000a43c783b */ /* 0x000fee0000000200 */
[C---:B----4-:R-:W-:Y:S01]  /*3b90*/  HMMA.16816.F32.BF16 R40, R8.reuse, R76, R56 ;  /* 0x0000004c0828723c */ /* 0x050fe20000041838 */
[----:B------:R-:W-:Y:S07]  /*3ba0*/  LDSM.16.M88.4 R56, [R167+0x2800] ;  /* 0x00280000a738783b */ /* 0x000fee0000000200 */
[C---:B------:R-:W-:Y:S01]  /*3bb0*/  HMMA.16816.F32.BF16 R44, R8.reuse, R78, R44 ;  /* 0x0000004e082c723c */ /* 0x040fe2000004182c */
[----:B------:R-:W-:Y:S07]  /*3bc0*/  LDSM.16.M88.4 R76, [R167+0x3800] ;  /* 0x00380000a74c783b */ /* 0x000fee0000000200 */
[C---:B------:R-:W-:Y:S08]  /*3bd0*/  HMMA.16816.F32.BF16 R52, R8.reuse, R80, R36 ;  /* 0x000000500834723c */ /* 0x040ff00000041824 */
[C---:B------:R-:W-:Y:S01]  /*3be0*/  HMMA.16816.F32.BF16 R36, R8.reuse, R82, R20 ;  /* 0x000000520824723c */ /* 0x040fe20000041814 */
[----:B------:R-:W-:Y:S07]  /*3bf0*/  LDSM.16.M88.4 R80, [R164+0x3800] ;  /* 0x00380000a450783b */ /* 0x000fee0000000200 */
[C---:B------:R-:W-:Y:S08]  /*3c00*/  HMMA.16816.F32.BF16 R16, R8.reuse, R88, R16 ;  /* 0x000000580810723c */ /* 0x040ff00000041810 */
[----:B------:R-:W-:Y:S01]  /*3c10*/  HMMA.16816.F32.BF16 R12, R8, R90, R12 ;  /* 0x0000005a080c723c */ /* 0x000fe2000004180c */
[----:B------:R-:W2:Y:S07]  /*3c20*/  LDSM.16.M88.4 R8, [R174+0x4000] ;  /* 0x00400000ae08783b */ /* 0x000eae0000000200 */
[C---:B-1----:R-:W-:Y:S08]  /*3c30*/  HMMA.16816.F32.BF16 R20, R4.reuse, R28, R24 ;  /* 0x0000001c0414723c */ /* 0x042ff00000041818 */
[C---:B------:R-:W-:Y:S08]  /*3c40*/  HMMA.16816.F32.BF16 R28, R4.reuse, R30, R32 ;  /* 0x0000001e041c723c */ /* 0x040ff00000041820 */
[C---:B------:R-:W-:Y:S01]  /*3c50*/  HMMA.16816.F32.BF16 R32, R4.reuse, R64, R40 ;  /* 0x000000400420723c */ /* 0x040fe20000041828 */
[----:B------:R-:W-:Y:S07]  /*3c60*/  LDSM.16.M88.4 R40, [R167+0x2000] ;  /* 0x00200000a728783b */ /* 0x000fee0000000200 */
[C---:B------:R-:W-:Y:S01]  /*3c70*/  HMMA.16816.F32.BF16 R44, R4.reuse, R66, R44 ;  /* 0x00000042042c723c */ /* 0x040fe2000004182c */
[----:B------:R-:W-:Y:S07]  /*3c80*/  LDSM.16.M88.4 R64, [R166+-0x1800] ;  /* 0xffe80000a640783b */ /* 0x000fee0000000200 */
[C---:B------:R-:W-:Y:S08]  /*3c90*/  HMMA.16816.F32.BF16 R52, R4.reuse, R68, R52 ;  /* 0x000000440434723c */ /* 0x040ff00000041834 */
[C---:B------:R-:W-:Y:S01]  /*3ca0*/  HMMA.16816.F32.BF16 R36, R4.reuse, R70, R36 ;  /* 0x000000460424723c */ /* 0x040fe20000041824 */
[----:B------:R-:W-:Y:S07]  /*3cb0*/  LDSM.16.M88.4 R68, [R167+0x3000] ;  /* 0x00300000a744783b */ /* 0x000fee0000000200 */
[C---:B------:R-:W-:Y:S08]  /*3cc0*/  HMMA.16816.F32.BF16 R24, R4.reuse, R84, R16 ;  /* 0x000000540418723c */ /* 0x040ff00000041810 */
[----:B------:R-:W-:Y:S01]  /*3cd0*/  HMMA.16816.F32.BF16 R12, R4, R86, R12 ;  /* 0x00000056040c723c */ /* 0x000fe2000004180c */
[----:B------:R-:W1:Y:S04]  /*3ce0*/  LDSM.16.M88.4 R4, [R176+0x4000] ;  /* 0x00400000b004783b */ /* 0x000e680000000200 */
[----:B------:R-:W-:Y:S03]  /*3cf0*/  LDSM.16.M88.4 R84, [R166+-0x800] ;  /* 0xfff80000a654783b */ /* 0x000fe60000000200 */
[C---:B--2---:R-:W-:Y:S08]  /*3d00*/  HMMA.16816.F32.BF16 R20, R8.reuse, R48, R20 ;  /* 0x000000300814723c */ /* 0x044ff00000041814 */
[C---:B------:R-:W-:Y:S01]  /*3d10*/  HMMA.16816.F32.BF16 R16, R8.reuse, R50, R28 ;  /* 0x000000320810723c */ /* 0x040fe2000004181c */
[----:B------:R-:W-:Y:S07]  /*3d20*/  LDSM.16.M88.4 R48, [R166+-0x2000] ;  /* 0xffe00000a630783b */ /* 0x000fee0000000200 */
[C---:B------:R-:W-:Y:S08]  /*3d30*/  HMMA.16816.F32.BF16 R32, R8.reuse, R60, R32 ;  /* 0x0000003c0820723c */ /* 0x040ff00000041820 */
[C---:B------:R-:W-:Y:S01]  /*3d40*/  HMMA.16816.F32.BF16 R44, R8.reuse, R62, R44 ;  /* 0x0000003e082c723c */ /* 0x040fe2000004182c */
[----:B------:R-:W-:Y:S07]  /*3d50*/  LDSM.16.M88.4 R60, [R165+0x4000] ;  /* 0x00400000a53c783b */ /* 0x000fee0000000200 */
[C---:B------:R-:W-:Y:S08]  /*3d60*/  HMMA.16816.F32.BF16 R52, R8.reuse, R72, R52 ;  /* 0x000000480834723c */ /* 0x040ff00000041834 */
[C---:B------:R-:W-:Y:S01]  /*3d70*/  HMMA.16816.F32.BF16 R28, R8.reuse, R74, R36 ;  /* 0x0000004a081c723c */ /* 0x040fe20000041824 */
[----:B------:R-:W-:Y:S07]  /*3d80*/  LDSM.16.M88.4 R72, [R166+-0x1000] ;  /* 0xfff00000a648783b */ /* 0x000fee0000000200 */
[C---:B------:R-:W-:Y:S08]  /*3d90*/  HMMA.16816.F32.BF16 R24, R8.reuse, R80, R24 ;  /* 0x000000500818723c */ /* 0x040ff00000041818 */
[----:B------:R-:W-:Y:S01]  /*3da0*/  HMMA.16816.F32.BF16 R12, R8, R82, R12 ;  /* 0x00000052080c723c */ /* 0x000fe2000004180c */
[----:B------:R-:W2:Y:S04]  /*3db0*/  LDSM.16.M88.4 R8, [R175+0x4000] ;  /* 0x00400000af08783b */ /* 0x000ea80000000200 */
[----:B------:R-:W-:Y:S03]  /*3dc0*/  LDSM.16.M88.4 R80, [R165+0x5800] ;  /* 0x00580000a550783b */ /* 0x000fe60000000200 */
[C---:B-1----:R-:W-:Y:S08]  /*3dd0*/  HMMA.16816.F32.BF16 R20, R4.reuse, R40, R20 ;  /* 0x000000280414723c */ /* 0x042ff00000041814 */
[C---:B------:R-:W-:Y:S08]  /*3de0*/  HMMA.16816.F32.BF16 R16, R4.reuse, R42, R16 ;  /* 0x0000002a0410723c */ /* 0x040ff00000041810 */
[C---:B------:R-:W-:Y:S08]  /*3df0*/  HMMA.16816.F32.BF16 R32, R4.reuse, R56, R32 ;  /* 0x000000380420723c */ /* 0x040ff00000041820 */
[C---:B------:R-:W-:Y:S01]  /*3e00*/  HMMA.16816.F32.BF16 R44, R4.reuse, R58, R44 ;  /* 0x0000003a042c723c */ /* 0x040fe2000004182c */
[----:B------:R-:W-:Y:S07]  /*3e10*/  LDSM.16.M88.4 R56, [R164+0x4000] ;  /* 0x00400000a438783b */ /* 0x000fee0000000200 */
[C---:B------:R-:W-:Y:S08]  /*3e20*/  HMMA.16816.F32.BF16 R52, R4.reuse, R68, R52 ;  /* 0x000000440434723c */ /* 0x040ff00000041834 */
[C---:B------:R-:W-:Y:S01]  /*3e30*/  HMMA.16816.F32.BF16 R40, R4.reuse, R70, R28 ;  /* 0x000000460428723c */ /* 0x040fe2000004181c */
[----:B------:R-:W-:Y:S07]  /*3e40*/  LDSM.16.M88.4 R68, [R165+0x4800] ;  /* 0x00480000a544783b */ /* 0x000fee0000000200 */
[C---:B------:R-:W-:Y:S08]  /*3e50*/  HMMA.16816.F32.BF16 R36, R4.reuse, R76, R24 ;  /* 0x0000004c0424723c */ /* 0x040ff00000041818 */
[----:B------:R-:W-:Y:S01]  /*3e60*/  HMMA.16816.F32.BF16 R12, R4, R78, R12 ;  /* 0x0000004e040c723c */ /* 0x000fe2000004180c */
[----:B------:R-:W1:Y:S04]  /*3e70*/  LDSM.16.M88.4 R4, [R173+0x8000] ;  /* 0x00800000ad04783b */ /* 0x000e680000000200 */
[----:B------:R-:W3:Y:S03]  /*3e80*/  LDSM.16.M88.4 R76, [R165+0x5000] ;  /* 0x00500000a54c783b */ /* 0x000ee60000000200 */
[C---:B--2---:R-:W-:Y:S08]  /*3e90*/  HMMA.16816.F32.BF16 R28, R8.reuse, R48, R20 ;  /* 0x00000030081c723c */ /* 0x044ff00000041814 */
        /* <DEDUP_REMOVED lines=9> */
[----:B------:R-:W2:Y:S04]  /*3f30*/  LDSM.16.M88.4 R12, [R174+0x8000] ;  /* 0x00800000ae0c783b */ /* 0x000ea80000000200 */
[----:B------:R-:W4:Y:S03]  /*3f40*/  LDSM.16.M88.4 R84, [R164+0x5800] ;  /* 0x00580000a454783b */ /* 0x000f260000000200 */
[C---:B-1----:R-:W-:Y:S08]  /*3f50*/  HMMA.16816.F32.BF16 R40, R4.reuse, R60, R28 ;  /* 0x0000003c0428723c */ /* 0x042ff0000004181c */
[C---:B------:R-:W-:Y:S08]  /*3f60*/  HMMA.16816.F32.BF16 R32, R4.reuse, R68, R20 ;  /* 0x000000440420723c */ /* 0x040ff00000041814 */
[C---:B------:R-:W-:Y:S01]  /*3f70*/  HMMA.16816.F32.BF16 R36, R4.reuse, R62, R24 ;  /* 0x0000003e0424723c */ /* 0x040fe20000041818 */
[----:B------:R-:W-:Y:S07]  /*3f80*/  LDSM.16.M88.4 R60, [R167+0x4000] ;  /* 0x00400000a73c783b */ /* 0x000fee0000000200 */
[C---:B------:R-:W-:Y:S01]  /*3f90*/  HMMA.16816.F32.BF16 R28, R4.reuse, R70, R16 ;  /* 0x00000046041c723c */ /* 0x040fe20000041810 */
[----:B------:R-:W-:Y:S07]  /*3fa0*/  LDSM.16.M88.4 R68, [R167+0x4800] ;  /* 0x00480000a744783b */ /* 0x000fee0000000200 */
[C---:B---3--:R-:W-:Y:S01]  /*3fb0*/  HMMA.16816.F32.BF16 R24, R4.reuse, R76, R52 ;  /* 0x0000004c0418723c */ /* 0x048fe20000041834 */
[----:B------:R-:W-:Y:S07]  /*3fc0*/  LDSM.16.M88.4 R52, [R166+0x800] ;  /* 0x00080000a634783b */ /* 0x000fee0000000200 */
[C---:B------:R-:W-:Y:S01]  /*3fd0*/  HMMA.16816.F32.BF16 R20, R4.reuse, R78, R48 ;  /* 0x0000004e0414723c */ /* 0x040fe20000041830 */
[----:B------:R-:W-:Y:S04]  /*3fe0*/  LDSM.16.M88.4 R76, [R167+0x5000] ;  /* 0x00500000a74c783b */ /* 0x000fe80000000200 */
[----:B------:R-:W-:Y:S03]  /*3ff0*/  LDSM.16.M88.4 R48, [R166+0x1000] ;  /* 0x00100000a630783b */ /* 0x000fe60000000200 */
[C---:B------:R-:W-:Y:S01]  /*4000*/  HMMA.16816.F32.BF16 R16, R4.reuse, R80, R44 ;  /* 0x000000500410723c */ /* 0x040fe2000004182c */
[----:B------:R-:W-:Y:S07]  /*4010*/  LDSM.16.M88.4 R44, [R166+0x1800] ;  /* 0x00180000a62c783b */ /* 0x000fee0000000200 */
[----:B------:R-:W-:Y:S01]  /*4020*/  HMMA.16816.F32.BF16 R4, R4, R82, R8 ;  /* 0x000000520404723c */ /* 0x000fe20000041808 */
[----:B------:R-:W1:Y:S04]  /*4030*/  LDSM.16.M88.4 R8, [R176+0x8000] ;  /* 0x00800000b008783b */ /* 0x000e680000000200 */
[----:B------:R-:W3:Y:S03]  /*4040*/  LDSM.16.M88.4 R80, [R167+0x5800] ;  /* 0x00580000a750783b */ /* 0x000ee60000000200 */
[C---:B--2---:R-:W-:Y:S08]  /*4050*/  HMMA.16816.F32.BF16 R32, R12.reuse, R64, R32 ;  /* 0x000000400c20723c */ /* 0x044ff00000041820 */
[C---:B------:R-:W-:Y:S08]  /*4060*/  HMMA.16816.F32.BF16 R28, R12.reuse, R66, R28 ;  /* 0x000000420c1c723c */ /* 0x040ff0000004181c */
[C---:B------:R-:W-:Y:S08]  /*4070*/  HMMA.16816.F32.BF16 R24, R12.reuse, R72, R24 ;  /* 0x000000480c18723c */ /* 0x040ff00000041818 */
[C---:B------:R-:W-:Y:S08]  /*4080*/  HMMA.16816.F32.BF16 R40, R12.reuse, R56, R40 ;  /* 0x000000380c28723c */ /* 0x040ff00000041828 */
[C---:B------:R-:W-:Y:S01]  /*4090*/  HMMA.16816.F32.BF16 R36, R12.reuse, R58, R36 ;  /* 0x0000003a0c24723c */ /* 0x040fe20000041824 */
[----:B------:R-:W-:Y:S07]  /*40a0*/  LDSM.16.M88.4 R56, [R166] ;  /* 0x00000000a638783b */ /* 0x000fee0000000200 */
[C---:B------:R-:W-:Y:S08]  /*40b0*/  HMMA.16816.F32.BF16 R20, R12.reuse, R74, R20 ;  /* 0x0000004a0c14723c */ /* 0x040ff00000041814 */
[C---:B----4-:R-:W-:Y:S08]  /*40c0*/  HMMA.16816.F32.BF16 R16, R12.reuse, R84, R16 ;  /* 0x000000540c10723c */ /* 0x050ff00000041810 */
[----:B------:R-:W-:Y:S01]  /*40d0*/  HMMA.16816.F32.BF16 R12, R12, R86, R4 ;  /* 0x000000560c0c723c */ /* 0x000fe20000041804 */
[----:B------:R-:W2:Y:S01]  /*40e0*/  LDSM.16.M88.4 R4, [R175+0x8000] ;  /* 0x00800000af04783b */ /* 0x000ea20000000200 */
[----:B------:R-:W-:-:S06]  /*40f0*/  DEPBAR.LE SB0, 0x0 ;  /* 0x000080000000791a */ /* 0x000fcc0000000000 */
[C---:B-1----:R-:W-:Y:S08]  /*4100*/  HMMA.16816.F32.BF16 R32, R8.reuse, R68, R32 ;  /* 0x000000440820723c */ /* 0x042ff00000041820 */
[C---:B------:R-:W-:Y:S08]  /*4110*/  HMMA.16816.F32.BF16 R28, R8.reuse, R70, R28 ;  /* 0x00000046081c723c */ /* 0x040ff0000004181c */
[C---:B------:R-:W-:Y:S08]  /*4120*/  HMMA.16816.F32.BF16 R24, R8.reuse, R76, R24 ;  /* 0x0000004c0818723c */ /* 0x040ff00000041818 */
[C---:B------:R-:W-:Y:S08]  /*4130*/  HMMA.16816.F32.BF16 R40, R8.reuse, R60, R40 ;  /* 0x0000003c0828723c */ /* 0x040ff00000041828 */
[C---:B------:R-:W-:Y:S08]  /*4140*/  HMMA.16816.F32.BF16 R36, R8.reuse, R62, R36 ;  /* 0x0000003e0824723c */ /* 0x040ff00000041824 */
[C---:B------:R-:W-:Y:S08]  /*4150*/  HMMA.16816.F32.BF16 R20, R8.reuse, R78, R20 ;  /* 0x0000004e0814723c */ /* 0x040ff00000041814 */
[C---:B---3--:R-:W-:Y:S08]  /*4160*/  HMMA.16816.F32.BF16 R16, R8.reuse, R80, R16 ;  /* 0x000000500810723c */ /* 0x048ff00000041810 */
[----:B------:R-:W-:Y:S08]  /*4170*/  HMMA.16816.F32.BF16 R8, R8, R82, R12 ;  /* 0x000000520808723c */ /* 0x000ff0000004180c */
[C---:B--2---:R-:W-:Y:S08]  /*4180*/  HMMA.16816.F32.BF16 R32, R4.reuse, R52, R32 ;  /* 0x000000340420723c */ /* 0x044ff00000041820 */
        /* <DEDUP_REMOVED lines=10> */
[----:B------:R-:W-:Y:S01]  /*4230*/  IADD3 R2, R196, R92, R200 ;  /* 0x0000005cc4027210 */ /* 0x000fe20007ffe0c8 */
[----:B------:R-:W-:-:S03]  /*4240*/  IMAD.MOV.U32 R180, RZ, RZ, RZ ;  /* 0x000000ffffb47224 */ /* 0x000fc600078e00ff */
[----:B------:R-:W-:-:S05]  /*4250*/  IADD3 R2, R2, -0x40, RZ ;  /* 0xffffffc002027810 */ /* 0x000fca0007ffe0ff */
        /* <DEDUP_REMOVED lines=25> */
.L_x_632:
[----:B------:R-:W-:Y:S05]  /*43f0*/  BRA.DIV ~URZ, `(.L_x_485) ;  /* 0x000117f27f007947 */ /* 0x000fea000b800000 */
[----:B------:R-:W3:Y:S01]  /*4400*/  SHFL.IDX PT, R0, R12, RZ, 0x181f ;  /* 0x00181fff0c007589 */ /* 0x000ee200000e0000 */
[----:B------:R-:W-:-:S04]  /*4410*/  ISETP.GE.AND P2, PT, R182, c[0x0][0x1d4], PT ;  /* 0x00007500b6007a0c */ /* 0x000fc80003f46270 */
[----:B------:R-:W-:Y:S02]  /*4420*/  SEL R11, RZ, 0x10, P2 ;  /* 0x00000010ff0b7807 */ /* 0x000fe40001000000 */
[C---:B---3--:R-:W-:Y:S02]  /*4430*/  IADD3 R6, P0, R0.reuse, R98, RZ ;  /* 0x0000006200067210 */ /* 0x048fe40007f1e0ff */
[----:B------:R-:W-:-:S03]  /*4440*/  IADD3 R2, P1, R0, R99, RZ ;  /* 0x0000006300027210 */ /* 0x000fc60007f3e0ff */
[----:B--2---:R-:W-:Y:S01]  /*4450*/  IMAD.X R7, R4, 0x1, R93, P0 ;  /* 0x0000000104077824 */ /* 0x004fe200000e065d */
[----:B------:R-:W-:Y:S01]  /*4460*/  IADD3 R8, P0, R0, R100, RZ ;  /* 0x0000006400087210 */ /* 0x000fe20007f1e0ff */
[C---:B------:R-:W-:Y:S01]  /*4470*/  IMAD.X R3, R4.reuse, 0x1, R94, P1 ;  /* 0x0000000104037824 */ /* 0x040fe200008e065e */
[----:B------:R-:W-:Y:S01]  /*4480*/  ISETP.GE.AND P1, PT, R191, c[0x0][0x1d4], PT ;  /* 0x00007500bf007a0c */ /* 0x000fe20003f26270 */
[----:B------:R-:W2:Y:S02]  /*4490*/  SHFL.IDX PT, R0, R12, 0x1, 0x181f ;  /* 0x00381f000c007f89 */ /* 0x000ea400000e0000 */
[----:B------:R-:W-:Y:S01]  /*44a0*/  IMAD.X R9, R4, 0x1, R95, P0 ;  /* 0x0000000104097824 */ /* 0x000fe200000e065f */
[----:B------:R-:W-:Y:S01]  /*44b0*/  ISETP.GE.AND P0, PT, R192, c[0x0][0x1d4], PT ;  /* 0x00007500c0007a0c */ /* 0x000fe20003f06270 */
[----:B------:R-:W-:Y:S01]  /*44c0*/  @!PT LDS RZ, [RZ] ;  /* 0x00000000fffff984 */ /* 0x000fe20000000800 */
[----:B------:R3:W-:Y:S01]  /*44d0*/  LDGSTS.E.BYPASS.LTC128B.128 [R179+0x6100], [R6.64], !P2 ;  /* 0x0610000006b37fae */ /* 0x0007e2000d101d48 */
[----:B------:R-:W-:-:S03]  /*44e0*/  SEL R10, RZ, 0x10, P1 ;  /* 0x00000010ff0a7807 */ /* 0x000fc60000800000 */
[----:B------:R4:W1:Y:S04]  /*44f0*/  SHFL.IDX PT, R4, R5, 0x1, 0x181f ;  /* 0x00381f0005047f89 */ /* 0x00086800000e0000 */
[----:B------:R3:W-:Y:S04]  /*4500*/  LDGSTS.E.BYPASS.LTC128B.128 [R179+0x8100], [R2.64], !P1 ;  /* 0x0810000002b37fae */ /* 0x0007e8000c901d48 */
[----:B------:R3:W-:Y:S01]  /*4510*/  LDGSTS.E.BYPASS.LTC128B.128 [R179+0xa100], [R8.64], !P0 ;  /* 0x0a10000008b37fae */ /* 0x0007e2000c101d48 */
[----:B-1--4-:R-:W-:-:S03]  /*4520*/  SEL R5, RZ, 0x10, P0 ;  /* 0x00000010ff057807 */ /* 0x012fc60000000000 */
.L_x_633:
[----:B--23--:R-:W-:Y:S02]  /*4530*/  IADD3 R2, -R11, 0x10, RZ ;  /* 0x000000100b027810 */ /* 0x00cfe40007ffe1ff */
[----:B------:R-:W-:-:S02]  /*4540*/  IADD3 R3, -R10, 0x10, RZ ;  /* 0x000000100a037810 */ /* 0x000fc40007ffe1ff */
[----:B------:R-:W-:Y:S02]  /*4550*/  LOP3.LUT R2, R2, 0xf, RZ, 0xc0, !PT ;  /* 0x0000000f02027812 */ /* 0x000fe400078ec0ff */
[----:B------:R-:W-:Y:S02]  /*4560*/  ISETP.NE.U32.AND P2, PT, R11, RZ, PT ;  /* 0x000000ff0b00720c */ /* 0x000fe40003f45070 */
[----:B------:R-:W-:Y:S02]  /*4570*/  IADD3 R8, P1, P0, R2, R0, R98 ;  /* 0x0000000002087210 */ /* 0x000fe4000783e062 */
[----:B------:R-:W-:Y:S02]  /*4580*/  LOP3.LUT R2, R3, 0xf, RZ, 0xc0, !PT ;  /* 0x0000000f03027812 */ /* 0x000fe400078ec0ff */
[----:B------:R-:W-:Y:S02]  /*4590*/  IADD3 R3, -R5, 0x10, RZ ;  /* 0x0000001005037810 */ /* 0x000fe40007ffe1ff */
[----:B------:R-:W-:-:S02]  /*45a0*/  IADD3.X R9, RZ, R4, R93, P1, P0 ;  /* 0x00000004ff097210 */ /* 0x000fc40000fe045d */
[----:B------:R-:W-:Y:S02]  /*45b0*/  IADD3 R6, P1, P0, R2, R0, R99 ;  /* 0x0000000002067210 */ /* 0x000fe4000783e063 */
[----:B------:R-:W-:Y:S01]  /*45c0*/  LOP3.LUT R2, R3, 0xf, RZ, 0xc0, !PT ;  /* 0x0000000f03027812 */ /* 0x000fe200078ec0ff */
[----:B------:R-:W-:Y:S01]  /*45d0*/  @!PT LDS RZ, [RZ] ;  /* 0x00000000fffff984 */ /* 0x000fe20000000800 */
[----:B------:R-:W-:Y:S01]  /*45e0*/  @!PT LDS RZ, [RZ] ;  /* 0x00000000fffff984 */ /* 0x000fe20000000800 */
[----:B------:R-:W-:Y:S01]  /*45f0*/  @!PT LDS RZ, [RZ] ;  /* 0x00000000fffff984 */ /* 0x000fe20000000800 */
[----:B------:R1:W-:Y:S01]  /*4600*/  LDGSTS.E.BYPASS.LTC128B.128.ZFILL [R179+0x7100], [R8.64], P2 ;  /* 0x0710000008b37fae */ /* 0x0003e20009141d48 */
[----:B------:R-:W-:Y:S02]  /*4610*/  IADD3.X R7, RZ, R4, R94, P1, P0 ;  /* 0x00000004ff077210 */ /* 0x000fe40000fe045e */
[----:B------:R-:W-:-:S04]  /*4620*/  IADD3 R2, P1, P0, R2, R0, R100 ;  /* 0x0000000002027210 */ /* 0x000fc8000783e064 */
[----:B------:R-:W-:Y:S02]  /*4630*/  IADD3.X R3, RZ, R4, R95, P1, P0 ;  /* 0x00000004ff037210 */ /* 0x000fe40000fe045f */
[----:B------:R-:W-:Y:S02]  /*4640*/  ISETP.NE.U32.AND P1, PT, R10, RZ, PT ;  /* 0x000000ff0a00720c */ /* 0x000fe40003f25070 */
[----:B------:R-:W-:-:S11]  /*4650*/  ISETP.NE.U32.AND P0, PT, R5, RZ, PT ;  /* 0x000000ff0500720c */ /* 0x000fd60003f05070 */
[----:B------:R1:W-:Y:S04]  /*4660*/  LDGSTS.E.BYPASS.LTC128B.128.ZFILL [R179+0x9100], [R6.64], P1 ;  /* 0x0910000006b37fae */ /* 0x0003e80008941d48 */
[----:B------:R1:W-:Y:S02]  /*4670*/  LDGSTS.E.BYPASS.LTC128B.128.ZFILL [R179+0xb100], [R2.64], P0 ;  /* 0x0b10000002b37fae */ /* 0x0003e40008141d48 */
.L_x_483:
[----:B------:R-:W-:Y:S05]  /*4680*/  BSYNC B0 ;  /* 0x0000000000007941 */ /* 0x000fea0003800000 */
.L_x_482:
[----:B------:R-:W-:Y:S01]  /*4690*/  IMAD.MOV.U32 R0, RZ, RZ, c[0x0][0x2c4] ;  /* 0x0000b100ff007624 */ /* 0x000fe200078e00ff */
[----:B------:R-:W-:Y:S01]  /*46a0*/  ULDC UR4, c[0x0][0x324] ;  /* 0x0000c90000047ab9 */ /* 0x000fe20000000800 */
[----:B-1----:R-:W-:Y:S01]  /*46b0*/  IADD3 R2, R194, 0x1, -R92 ;  /* 0x00000001c2027810 */ /* 0x002fe20007ffe85c */
[----:B------:R-:W-:Y:S01]  /*46c0*/  ULOP3.LUT UR4, URZ, UR4, URZ, 0x33, !UPT ;  /* 0x000000043f047292 */ /* 0x000fe2000f8e333f */
[----:B------:R-:W0:Y:S01]  /*46d0*/  LDGDEPBAR ;  /* 0x00000000000079af */ /* 0x000e220000000000 */
[----:B------:R-:W-:Y:S01]  /*46e0*/  ISETP.NE.AND P0, PT, R0, 0x1, PT ;  /* 0x000000010000780c */ /* 0x000fe20003f05270 */
[----:B------:R-:W-:-:S02]  /*46f0*/  IMAD.IADD R0, R211, 0x1, R210 ;  /* 0x00000001d3007824 */ /* 0x000fc400078e02d2 */
[----:B------:R-:W-:Y:S02]  /*4700*/  IMAD.IADD R8, R96, 0x1, -R198 ;  /* 0x0000000160087824 */ /* 0x000fe400078e0ac6 */
[----:B------:R-:W-:-:S08]  /*4710*/  IMAD.MOV.U32 R4, RZ, RZ, R0 ;  /* 0x000000ffff047224 */ /* 0x000fd000078e0000 */
[----:B------:R-:W-:Y:S01]  /*4720*/  @P0 IMAD.HI.U32 R3, R0, c[0x0][0x2c8], RZ ;  /* 0x0000b20000030a27 */ /* 0x000fe200078e00ff */
[----:B------:R-:W-:-:S04]  /*4730*/  IADD3 R0, -R195, R2, -R198 ;  /* 0x00000002c3007210 */ /* 0x000fc80007ffe9c6 */
[C---:B------:R-:W-:Y:S02]  /*4740*/  IADD3 R7, R0.reuse, UR4, RZ ;  /* 0x0000000400077c10 */ /* 0x040fe4000fffe0ff */
[----:B------:R-:W-:Y:S02]  /*4750*/  @P0 SHF.R.U32.HI R4, RZ, c[0x0][0x2cc], R3 ;  /* 0x0000b300ff040a19 */ /* 0x000fe40000011603 */
[----:B------:R-:W-:Y:S01]  /*4760*/  IADD3 R6, R0, c[0x0][0x328], RZ ;  /* 0x0000ca0000067a10 */ /* 0x000fe20007ffe0ff */
[----:B------:R-:W-:Y:S05]  /*4770*/  BRA.DIV ~URZ, `(.L_x_486) ;  /* 0x000116b27f007947 */ /* 0x000fea000b800000 */
[----:B------:R1:W2:Y:S02]  /*4780*/  SHFL.IDX PT, R3, R4, RZ, 0x1c1f ;  /* 0x001c1fff04037589 */ /* 0x0002a400000e0000 */
.L_x_634:
[----:B------:R-:W-:Y:S01]  /*4790*/  IMAD.MOV.U32 R0, RZ, RZ, c[0x0][0x32c] ;  /* 0x0000cb00ff007624 */ /* 0x000fe200078e00ff */
[----:B--2---:R-:W-:-:S04]  /*47a0*/  IADD3 R2, R6, R3, RZ ;  /* 0x0000000306027210 */ /* 0x004fc80007ffe0ff */
[----:B------:R-:W-:Y:S01]  /*47b0*/  ISETP.GE.AND P0, PT, R0, 0x1, PT ;  /* 0x000000010000780c */ /* 0x000fe20003f06270 */
[----:B------:R-:W-:Y:S01]  /*47c0*/  IMAD.IADD R0, R7, 0x1, R3 ;  /* 0x0000000107007824 */ /* 0x000fe200078e0203 */
[----:B------:R-:W-:-:S11]  /*47d0*/  IMNMX R2, R8, R2, PT ;  /* 0x0000000208027217 */ /* 0x000fd60003800200 */
[----:B------:R-:W-:Y:S05]  /*47e0*/  @!P0 BRA `(.L_x_487) ;  /* 0x0000015000008947 */ /* 0x000fea0003800000 */
[----:B------:R-:W-:Y:S01]  /*47f0*/  IADD3 R3, -R195, R194, R3 ;  /* 0x000000c2c3037210 */ /* 0x000fe20007ffe103 */
[----:B------:R-:W-:Y:S03]  /*4800*/  BSSY B0, `(.L_x_488) ;  /* 0x000000e000007945 */ /* 0x000fe60003800000 */
[----:B------:R-:W-:-:S13]  /*4810*/  ISETP.GT.AND P0, PT, R3, -0x1, PT ;  /* 0xffffffff0300780c */ /* 0x000fda0003f04270 */
[----:B------:R-:W-:Y:S05]  /*4820*/  @P0 BRA `(.L_x_489) ;  /* 0x0000007000000947 */ /* 0x000fea0003800000 */
[----:B------:R-:W-:Y:S01]  /*4830*/  IMAD.MOV.U32 R5, RZ, RZ, 0x1 ;  /* 0x00000001ff057424 */ /* 0x000fe200078e00ff */
[----:B------:R-:W-:-:S04]  /*4840*/  LOP3.LUT R3, RZ, R3, RZ, 0x33, !PT ;  /* 0x00000003ff037212 */ /* 0x000fc800078e33ff */
[----:B------:R-:W-:-:S13]  /*4850*/  ISETP.NE.AND P0, PT, R5, c[0x0][0x32c], PT ;  /* 0x0000cb0005007a0c */ /* 0x000fda0003f05270 */
[----:B------:R-:W-:-:S05]  /*4860*/  @P0 IMAD.HI.U32 R5, R3, c[0x0][0x330], RZ ;  /* 0x0000cc0003050a27 */ /* 0x000fca00078e00ff */
[----:B------:R-:W-:-:S04]  /*4870*/  @P0 SHF.R.U32.HI R3, RZ, c[0x0][0x334], R5 ;  /* 0x0000cd00ff030a19 */ /* 0x000fc80000011605 */
[----:B------:R-:W-:Y:S01]  /*4880*/  LOP3.LUT R3, RZ, R3, RZ, 0x33, !PT ;  /* 0x00000003ff037212 */ /* 0x000fe200078e33ff */
[----:B------:R-:W-:Y:S05]  /*4890*/  BRA `(.L_x_490) ;  /* 0x0000004000007947 */ /* 0x000fea0003800000 */
.L_x_489:
[----:B------:R-:W-:-:S04]  /*48a0*/  MOV R5, 0x1 ;  /* 0x0000000100057802 */ /* 0x000fc80000000f00 */
[----:B------:R-:W-:-:S13]  /*48b0*/  ISETP.NE.AND P0, PT, R5, c[0x0][0x32c], PT ;  /* 0x0000cb0005007a0c */ /* 0x000fda0003f05270 */
[----:B------:R-:W-:-:S05]  /*48c0*/  @P0 IMAD.HI.U32 R5, R3, c[0x0][0x330], RZ ;  /* 0x0000cc0003050a27 */ /* 0x000fca00078e00ff */
[----:B------:R-:W-:Y:S02]  /*48d0*/  @P0 SHF.R.U32.HI R3, RZ, c[0x0][0x334], R5 ;  /* 0x0000cd00ff030a19 */ /* 0x000fe40000011605 */
.L_x_490:
[----:B------:R-:W-:Y:S05]  /*48e0*/  BSYNC B0 ;  /* 0x0000000000007941 */ /* 0x000fea0003800000 */
.L_x_488:
[----:B------:R-:W-:-:S04]  /*48f0*/  IMAD R3, R3, c[0x0][0x32c], -R92 ;  /* 0x0000cb0003037a24 */ /* 0x000fc800078e0a5c */
[----:B------:R-:W-:-:S05]  /*4900*/  IMAD.IADD R3, R3, 0x1, -R198 ;  /* 0x0000000103037824 */ /* 0x000fca00078e0ac6 */
[----:B------:R-:W-:Y:S02]  /*4910*/  IADD3 R5, R3, c[0x0][0x32c], RZ ;  /* 0x0000cb0003057a10 */ /* 0x000fe40007ffe0ff */
[----:B------:R-:W-:Y:S02]  /*4920*/  IMNMX R0, R0, R3, !PT ;  /* 0x0000000300007217 */ /* 0x000fe40007800200 */
[----:B------:R-:W-:Y:S02]  /*4930*/  IMNMX R2, R2, R5, PT ;  /* 0x0000000502027217 */ /* 0x000fe40003800200 */
.L_x_487:
[----:B------:R-:W-:-:S04]  /*4940*/  ISETP.GT.AND P1, PT, R178, RZ, PT ;  /* 0x000000ffb200720c */ /* 0x000fc80003f24270 */
[C---:B------:R-:W-:Y:S02]  /*4950*/  ISETP.GT.AND P2, PT, R0.reuse, RZ, P1 ;  /* 0x000000ff0000720c */ /* 0x040fe40000f44270 */
[----:B------:R-:W-:Y:S02]  /*4960*/  ISETP.GT.AND P0, PT, R0, 0x1, P1 ;  /* 0x000000010000780c */ /* 0x000fe40000f04270 */
[C---:B------:R-:W-:Y:S02]  /*4970*/  ISETP.LT.OR P2, PT, R2.reuse, 0x1, P2 ;  /* 0x000000010200780c */ /* 0x040fe40001741670 */
[----:B------:R-:W-:Y:S02]  /*4980*/  ISETP.LT.OR P0, PT, R2, 0x2, P0 ;  /* 0x000000020200780c */ /* 0x000fe40000701670 */
[----:B------:R-:W-:Y:S02]  /*4990*/  FSEL R9, R40, -INF , !P2 ;  /* 0xff80000028097808 */ /* 0x000fe40005000000 */
[----:B------:R-:W-:-:S02]  /*49a0*/  FSEL R11, R41, -INF , !P0 ;  /* 0xff800000290b7808 */ /* 0x000fc40004000000 */
[C---:B------:R-:W-:Y:S02]  /*49b0*/  ISETP.GT.AND P2, PT, R0.reuse, 0x8, P1 ;  /* 0x000000080000780c */ /* 0x040fe40000f44270 */
        /* <DEDUP_REMOVED lines=40> */
[----:B------:R-:W-:Y:S01]  /*4c40*/  FSEL R112, R45, -INF , !P0 ;  /* 0xff8000002d707808 */ /* 0x000fe20004000000 */
[----:B------:R-:W-:Y:S06]  /*4c50*/  BRA.DIV ~URZ, `(.L_x_491) ;  /* 0x000112427f007947 */ /* 0x000fec000b800000 */
[----:B------:R2:W3:Y:S02]  /*4c60*/  SHFL.IDX PT, R3, R4, 0x1, 0x1c1f ;  /* 0x003c1f0004037f89 */ /* 0x0004e400000e0000 */
.L_x_635:
[----:B------:R-:W-:Y:S01]  /*4c70*/  IMAD.MOV.U32 R0, RZ, RZ, c[0x0][0x32c] ;  /* 0x0000cb00ff007624 */ /* 0x000fe200078e00ff */
[----:B---3--:R-:W-:-:S04]  /*4c80*/  IADD3 R2, R6, R3, RZ ;  /* 0x0000000306027210 */ /* 0x008fc80007ffe0ff */
        /* <DEDUP_REMOVED lines=8> */
[----:B-12---:R-:W-:Y:S01]  /*4d10*/  IMAD.MOV.U32 R4, RZ, RZ, 0x1 ;  /* 0x00000001ff047424 */ /* 0x006fe200078e00ff */
[----:B------:R-:W-:-:S04]  /*4d20*/  LOP3.LUT R3, RZ, R3, RZ, 0x33, !PT ;  /* 0x00000003ff037212 */ /* 0x000fc800078e33ff */
[----:B------:R-:W-:-:S13]  /*4d30*/  ISETP.NE.AND P0, PT, R4, c[0x0][0x32c], PT ;  /* 0x0000cb0004007a0c */ /* 0x000fda0003f05270 */
[----:B------:R-:W-:-:S05]  /*4d40*/  @P0 IMAD.HI.U32 R4, R3, c[0x0][0x330], RZ ;  /* 0x0000cc0003040a27 */ /* 0x000fca00078e00ff */
[----:B------:R-:W-:-:S04]  /*4d50*/  @P0 SHF.R.U32.HI R3, RZ, c[0x0][0x334], R4 ;  /* 0x0000cd00ff030a19 */ /* 0x000fc80000011604 */
[----:B------:R-:W-:Y:S01]  /*4d60*/  LOP3.LUT R3, RZ, R3, RZ, 0x33, !PT ;  /* 0x00000003ff037212 */ /* 0x000fe200078e33ff */
[----:B------:R-:W-:Y:S05]  /*4d70*/  BRA `(.L_x_495) ;  /* 0x0000004000007947 */ /* 0x000fea0003800000 */
.L_x_494:
[----:B-12---:R-:W-:-:S04]  /*4d80*/  MOV R4, 0x1 ;  /* 0x0000000100047802 */ /* 0x006fc80000000f00 */
[----:B------:R-:W-:-:S13]  /*4d90*/  ISETP.NE.AND P0, PT, R4, c[0x0][0x32c], PT ;  /* 0x0000cb0004007a0c */ /* 0x000fda0003f05270 */
[----:B------:R-:W-:-:S05]  /*4da0*/  @P0 IMAD.HI.U32 R4, R3, c[0x0][0x330], RZ ;  /* 0x0000cc0003040a27 */ /* 0x000fca00078e00ff */
[----:B------:R-:W-:Y:S02]  /*4db0*/  @P0 SHF.R.U32.HI R3, RZ, c[0x0][0x334], R4 ;  /* 0x0000cd00ff030a19 */ /* 0x000fe40000011604 */
.L_x_495:
[----:B------:R-:W-:Y:S05]  /*4dc0*/  BSYNC B0 ;  /* 0x0000000000007941 */ /* 0x000fea0003800000 */
.L_x_493:
[----:B------:R-:W-:-:S04]  /*4dd0*/  IMAD R3, R3, c[0x0][0x32c], -R92 ;  /* 0x0000cb0003037a24 */ /* 0x000fc800078e0a5c */
[----:B------:R-:W-:-:S05]  /*4de0*/  IMAD.IADD R3, R3, 0x1, -R198 ;  /* 0x0000000103037824 */ /* 0x000fca00078e0ac6 */
[----:B------:R-:W-:Y:S02]  /*4df0*/  IADD3 R4, R3, c[0x0][0x32c], RZ ;  /* 0x0000cb0003047a10 */ /* 0x000fe40007ffe0ff */
[----:B------:R-:W-:Y:S02]  /*4e00*/  IMNMX R0, R0, R3, !PT ;  /* 0x0000000300007217 */ /* 0x000fe40007800200 */
[----:B------:R-:W-:Y:S02]  /*4e10*/  IMNMX R2, R2, R4, PT ;  /* 0x0000000402027217 */ /* 0x000fe40003800200 */
.L_x_492:
[C---:B------:R-:W-:Y:S02]  /*4e20*/  ISETP.GT.AND P0, PT, R0.reuse, 0x1, P1 ;  /* 0x000000010000780c */ /* 0x040fe40000f04270 */
[----:B------:R-:W-:Y:S02]  /*4e30*/  ISETP.GT.AND P2, PT, R0, 0x8, P1 ;  /* 0x000000080000780c */ /* 0x000fe40000f44270 */
[C---:B------:R-:W-:Y:S02]  /*4e40*/  ISETP.LT.OR P0, PT, R2.reuse, 0x2, P0 ;  /* 0x000000020200780c */ /* 0x040fe40000701670 */
[----:B------:R-:W-:-:S02]  /*4e50*/  ISETP.LT.OR P2, PT, R2, 0x9, P2 ;  /* 0x000000090200780c */ /* 0x000fc40001741670 */
[----:B------:R-:W-:Y:S02]  /*4e60*/  FSEL R7, R43, -INF , !P0 ;  /* 0xff8000002b077808 */ /* 0x000fe40004000000 */
[----:B------:R-:W-:Y:S02]  /*4e70*/  ISETP.GT.AND P0, PT, R0, 0x9, P1 ;  /* 0x000000090000780c */ /* 0x000fe40000f04270 */
[----:B------:R-:W-:Y:S02]  /*4e80*/  FSEL R8, R38, -INF , !P2 ;  /* 0xff80000026087808 */ /* 0x000fe40005000000 */
[----:B------:R-:W-:Y:S02]  /*4e90*/  ISETP.LT.OR P0, PT, R2, 0xa, P0 ;  /* 0x0000000a0200780c */ /* 0x000fe40000701670 */
[----:B------:R-:W-:Y:S02]  /*4ea0*/  FMNMX.FTZ R3, R9, R11, !PT ;  /* 0x0000000b09037209 */ /* 0x000fe40007810000 */
[----:B------:R-:W-:-:S02]  /*4eb0*/  FSEL R10, R39, -INF , !P0 ;  /* 0xff800000270a7808 */ /* 0x000fc40004000000 */
[C---:B------:R-:W-:Y:S02]  /*4ec0*/  ISETP.GT.AND P0, PT, R0.reuse, 0x11, P1 ;  /* 0x000000110000780c */ /* 0x040fe40000f04270 */
[----:B------:R-:W-:Y:S02]  /*4ed0*/  ISETP.GT.AND P3, PT, R0, 0x10, P1 ;  /* 0x000000100000780c */ /* 0x000fe40000f64270 */
[----:B------:R-:W-:Y:S02]  /*4ee0*/  ISETP.LT.OR P2, PT, R2, 0x12, P0 ;  /* 0x000000120200780c */ /* 0x000fe40000741670 */
[C---:B------:R-:W-:Y:S02]  /*4ef0*/  ISETP.GT.AND P0, PT, R0.reuse, 0x18, P1 ;  /* 0x000000180000780c */ /* 0x040fe40000f04270 */
[----:B------:R-:W-:Y:S02]  /*4f00*/  FSEL R14, R35, -INF , !P2 ;  /* 0xff800000230e7808 */ /* 0x000fe40005000000 */
[----:B------:R-:W-:-:S02]  /*4f10*/  ISETP.GT.AND P2, PT, R0, RZ, P1 ;  /* 0x000000ff0000720c */ /* 0x000fc40000f44270 */
[C---:B------:R-:W-:Y:S02]  /*4f20*/  ISETP.LT.OR P0, PT, R2.reuse, 0x19, P0 ;  /* 0x000000190200780c */ /* 0x040fe40000701670 */
[----:B------:R-:W-:Y:S02]  /*4f30*/  ISETP.LT.OR P2, PT, R2, 0x1, P2 ;  /* 0x000000010200780c */ /* 0x000fe40001741670 */
[----:B------:R-:W-:Y:S02]  /*4f40*/  FMNMX.FTZ R3, R12, R3, !PT ;  /* 0x000000030c037209 */ /* 0x000fe40007810000 */
[----:B------:R-:W-:Y:S02]  /*4f50*/  FSEL R6, R42, -INF , !P2 ;  /* 0xff8000002a067808 */ /* 0x000fe40005000000 */
[----:B------:R-:W-:Y:S02]  /*4f60*/  ISETP.LT.OR P3, PT, R2, 0x11, P3 ;  /* 0x000000110200780c */ /* 0x000fe40001f61670 */
[----:B-12---:R-:W-:-:S02]  /*4f70*/  FMNMX.FTZ R4, R6, R7, !PT ;  /* 0x0000000706047209 */ /* 0x006fc40007810000 */
[----:B------:R-:W-:Y:S02]  /*4f80*/  FSEL R17, R54, -INF , !P0 ;  /* 0xff80000036117808 */ /* 0x000fe40004000000 */
[----:B------:R-:W-:Y:S02]  /*4f90*/  FMNMX.FTZ R4, R8, R4, !PT ;  /* 0x0000000408047209 */ /* 0x000fe40007810000 */
[----:B------:R-:W-:Y:S02]  /*4fa0*/  ISETP.GT.AND P0, PT, R0, 0x19, P1 ;  /* 0x000000190000780c */ /* 0x000fe40000f04270 */
[----:B------:R-:W-:Y:S02]  /*4fb0*/  FMNMX.FTZ R3, R15, R3, !PT ;  /* 0x000000030f037209 */ /* 0x000fe40007810000 */
[----:B------:R-:W-:Y:S02]  /*4fc0*/  FSEL R13, R34, -INF , !P3 ;  /* 0xff800000220d7808 */ /* 0x000fe40005800000 */
[----:B------:R-:W-:-:S02]  /*4fd0*/  FMNMX.FTZ R4, R10, R4, !PT ;  /* 0x000000040a047209 */ /* 0x000fc40007810000 */
[----:B------:R-:W-:Y:S02]  /*4fe0*/  ISETP.LT.OR P0, PT, R2, 0x1a, P0 ;  /* 0x0000001a0200780c */ /* 0x000fe40000701670 */
[----:B------:R-:W-:Y:S02]  /*4ff0*/  FMNMX.FTZ R3, R16, R3, !PT ;  /* 0x0000000310037209 */ /* 0x000fe40007810000 */
[----:B------:R-:W-:Y:S02]  /*5000*/  FMNMX.FTZ R4, R13, R4, !PT ;  /* 0x000000040d047209 */ /* 0x000fe40007810000 */
[----:B------:R-:W-:Y:S02]  /*5010*/  FSEL R24, R55, -INF , !P0 ;  /* 0xff80000037187808 */ /* 0x000fe40004000000 */
[C---:B------:R-:W-:Y:S02]  /*5020*/  ISETP.GT.AND P2, PT, R0.reuse, 0x20, P1 ;  /* 0x000000200000780c */ /* 0x040fe40000f44270 */
[----:B------:R-:W-:-:S02]  /*5030*/  ISETP.GT.AND P0, PT, R0, 0x21, P1 ;  /* 0x000000210000780c */ /* 0x000fc40000f04270 */
[----:B------:R-:W-:Y:S02]  /*5040*/  FMNMX.FTZ R3, R18, R3, !PT ;  /* 0x0000000312037209 */ /* 0x000fe40007810000 */
[----:B------:R-:W-:Y:S02]  /*5050*/  FMNMX.FTZ R4, R14, R4, !PT ;  /* 0x000000040e047209 */ /* 0x000fe40007810000 */
[C---:B------:R-:W-:Y:S02]  /*5060*/  ISETP.LT.OR P2, PT, R2.reuse, 0x21, P2 ;  /* 0x000000210200780c */ /* 0x040fe40001741670 */
[----:B------:R-:W-:Y:S02]  /*5070*/  ISETP.LT.OR P0, PT, R2, 0x22, P0 ;  /* 0x000000220200780c */ /* 0x000fe40000701670 */
[----:B------:R-:W-:Y:S02]  /*5080*/  FMNMX.FTZ R3, R19, R3, !PT ;  /* 0x0000000313037209 */ /* 0x000fe40007810000 */
[----:B------:R-:W-:-:S02]  /*5090*/  FMNMX.FTZ R4, R17, R4, !PT ;  /* 0x0000000411047209 */ /* 0x000fc40007810000 */
[----:B------:R-:W-:Y:S02]  /*50a0*/  FSEL R79, R30, -INF , !P2 ;  /* 0xff8000001e4f7808 */ /* 0x000fe40005000000 */
[----:B------:R-:W-:Y:S02]  /*50b0*/  FSEL R78, R31, -INF , !P0 ;  /* 0xff8000001f4e7808 */ /* 0x000fe40004000000 */
[C---:B------:R-:W-:Y:S02]  /*50c0*/  ISETP.GT.AND P2, PT, R0.reuse, 0x28, P1 ;  /* 0x000000280000780c */ /* 0x040fe40000f44270 */
[----:B------:R-:W-:Y:S02]  /*50d0*/  ISETP.GT.AND P0, PT, R0, 0x29, P1 ;  /* 0x000000290000780c */ /* 0x000fe40000f04270 */
[----:B------:R-:W-:Y:S02]  /*50e0*/  FMNMX.FTZ R3, R20, R3, !PT ;  /* 0x0000000314037209 */ /* 0x000fe40007810000 */
[----:B------:R-:W-:-:S02]  /*50f0*/  FMNMX.FTZ R4, R24, R4, !PT ;  /* 0x0000000418047209 */ /* 0x000fc40007810000 */
[C---:B------:R-:W-:Y:S02]  /*5100*/  ISETP.LT.OR P3, PT, R2.reuse, 0x29, P2 ;  /* 0x000000290200780c */ /* 0x040fe40001761670 */
[----:B------:R-:W-:Y:S02]  /*5110*/  ISETP.LT.OR P2, PT, R2, 0x2a, P0 ;  /* 0x0000002a0200780c */ /* 0x000fe40000741670 */
[----:B------:R-:W-:Y:S02]  /*5120*/  FMNMX.FTZ R3, R107, R3, !PT ;  /* 0x000000036b037209 */ /* 0x000fe40007810000 */
[----:B------:R-:W-:Y:S02]  /*5130*/  ISETP.GT.AND P0, PT, R0, 0x30, P1 ;  /* 0x000000300000780c */ /* 0x000fe40000f04270 */
[----:B------:R-:W-:Y:S02]  /*5140*/  FMNMX.FTZ R4, R79, R4, !PT ;  /* 0x000000044f047209 */ /* 0x000fe40007810000 */
[----:B------:R-:W-:-:S02]  /*5150*/  FSEL R76, R51, -INF , !P2 ;  /* 0xff800000334c7808 */ /* 0x000fc40005000000 */
[----:B------:R-:W-:Y:S02]  /*5160*/  FMNMX.FTZ R3, R106, R3, !PT ;  /* 0x000000036a037209 */ /* 0x000fe40007810000 */
[----:B------:R-:W-:Y:S02]  /*5170*/  FSEL R77, R50, -INF , !P3 ;  /* 0xff800000324d7808 */ /* 0x000fe40005800000 */
[----:B------:R-:W-:Y:S02]  /*5180*/  ISETP.LT.OR P2, PT, R2, 0x31, P0 ;  /* 0x000000310200780c */ /* 0x000fe40000741670 */
[----:B------:R-:W-:Y:S02]  /*5190*/  FMNMX.FTZ R4, R78, R4, !PT ;  /* 0x000000044e047209 */ /* 0x000fe40007810000 */
[----:B------:R-:W-:Y:S02]  /*51a0*/  ISETP.GT.AND P0, PT, R0, 0x31, P1 ;  /* 0x000000310000780c */ /* 0x000fe40000f04270 */
[----:B------:R-:W-:-:S02]  /*51b0*/  FMNMX.FTZ R3, R105, R3, !PT ;  /* 0x0000000369037209 */ /* 0x000fc40007810000 */
[----:B------:R-:W-:Y:S02]  /*51c0*/  FSEL R157, R26, -INF , !P2 ;  /* 0xff8000001a9d7808 */ /* 0x000fe40005000000 */
[----:B------:R-:W-:Y:S02]  /*51d0*/  FMNMX.FTZ R4, R77, R4, !PT ;  /* 0x000000044d047209 */ /* 0x000fe40007810000 */
[----:B------:R-:W-:Y:S02]  /*51e0*/  ISETP.LT.OR P2, PT, R2, 0x32, P0 ;  /* 0x000000320200780c */ /* 0x000fe40000741670 */
[C---:B------:R-:W-:Y:S02]  /*51f0*/  ISETP.GT.AND P3, PT, R0.reuse, 0x38, P1 ;  /* 0x000000380000780c */ /* 0x040fe40000f64270 */
[----:B------:R-:W-:Y:S02]  /*5200*/  ISETP.GT.AND P0, PT, R0, 0x39, P1 ;  /* 0x000000390000780c */ /* 0x000fe40000f04270 */
[----:B------:R-:W-:-:S02]  /*5210*/  FMNMX.FTZ R0, R104, R3, !PT ;  /* 0x0000000368007209 */ /* 0x000fc40007810000 */
[----:B------:R-:W-:Y:S02]  /*5220*/  FMNMX.FTZ R3, R76, R4, !PT ;  /* 0x000000044c037209 */ /* 0x000fe40007810000 */
[----:B------:R-:W-:Y:S02]  /*5230*/  FSEL R156, R27, -INF , !P2 ;  /* 0xff8000001b9c7808 */ /* 0x000fe40005000000 */
[C---:B------:R-:W-:Y:S02]  /*5240*/  ISETP.LT.OR P1, PT, R2.reuse, 0x39, P3 ;  /* 0x000000390200780c */ /* 0x040fe40001f21670 */
[----:B------:R-:W-:Y:S02]  /*5250*/  FMNMX.FTZ R0, R115, R0, !PT ;  /* 0x0000000073007209 */ /* 0x000fe40007810000 */
[----:B------:R-:W-:Y:S02]  /*5260*/  FMNMX.FTZ R3, R157, R3, !PT ;  /* 0x000000039d037209 */ /* 0x000fe40007810000 */
[----:B------:R-:W-:-:S02]  /*5270*/  ISETP.LT.OR P0, PT, R2, 0x3a, P0 ;  /* 0x0000003a0200780c */ /* 0x000fc40000701670 */
[----:B------:R-:W-:Y:S02]  /*5280*/  FSEL R131, R46, -INF , !P1 ;  /* 0xff8000002e837808 */ /* 0x000fe40004800000 */
[----:B------:R-:W-:Y:S02]  /*5290*/  FMNMX.FTZ R0, R114, R0, !PT ;  /* 0x0000000072007209 */ /* 0x000fe40007810000 */
[----:B------:R-:W-:Y:S02]  /*52a0*/  FMNMX.FTZ R2, R156, R3, !PT ;  /* 0x000000039c027209 */ /* 0x000fe40007810000 */
[----:B------:R-:W-:Y:S02]  /*52b0*/  FSEL R130, R47, -INF , !P0 ;  /* 0xff8000002f827808 */ /* 0x000fe40004000000 */
[----:B------:R-:W-:Y:S02]  /*52c0*/  FMNMX.FTZ R0, R113, R0, !PT ;  /* 0x0000000071007209 */ /* 0x000fe40007810000 */
[----:B------:R-:W-:-:S02]  /*52d0*/  FMNMX.FTZ R2, R131, R2, !PT ;  /* 0x0000000283027209 */ /* 0x000fc40007810000 */
[----:B------:R-:W-:Y:S02]  /*52e0*/  FMNMX.FTZ R4, R112, R0, !PT ;  /* 0x0000000070047209 */ /* 0x000fe40007810000 */
[----:B------:R-:W-:Y:S01]  /*52f0*/  FMNMX.FTZ R5, R130, R2, !PT ;  /* 0x0000000282057209 */ /* 0x000fe20007810000 */
[----:B------:R-:W-:Y:S05]  /*5300*/  BRA.DIV ~URZ, `(.L_x_496) ;  /* 0x00010c027f007947 */ /* 0x000fea000b800000 */
[----:B------:R1:W2:Y:S02]  /*5310*/  SHFL.BFLY PT, R0, R4, 0x2, 0x1f ;  /* 0x0c401f0004007f89 */ /* 0x0002a400000e0000 */
.L_x_636:
[----:B-12---:R-:W-:Y:S01]  /*5320*/  FMNMX.FTZ R4, R4, R0, !PT ;  /* 0x0000000004047209 */ /* 0x006fe20007810000 */
[----:B------:R-:W-:Y:S05]  /*5330*/  BRA.DIV ~URZ, `(.L_x_497) ;  /* 0x00010c227f007947 */ /* 0x000fea000b800000 */
[----:B------:R-:W1:Y:S04]  /*5340*/  SHFL.BFLY PT, R0, R5, 0x2, 0x1f ;  /* 0x0c401f0005007f89 */ /* 0x000e6800000e0000 */
[----:B------:R-:W2:Y:S01]  /*5350*/  SHFL.BFLY PT, R2, R4, 0x1, 0x1f ;  /* 0x0c201f0004027f89 */ /* 0x000ea200000e0000 */
[----:B-1----:R-:W-:Y:S02]  /*5360*/  FMNMX.FTZ R5, R5, R0, !PT ;  /* 0x0000000005057209 */ /* 0x002fe40007810000 */
[----:B--2---:R-:W-:-:S03]  /*5370*/  FMNMX.FTZ R129, R4, R2, !PT ;  /* 0x0000000204817209 */ /* 0x004fc60007810000 */
[----:B------:R1:W2:Y:S04]  /*5380*/  SHFL.BFLY PT, R3, R5, 0x1, 0x1f ;  /* 0x0c201f0005037f89 */ /* 0x0002a800000e0000 */
.L_x_637:
[C---:B------:R-:W-:Y:S01]  /*5390*/  FMUL.FTZ R0, R129.reuse, c[0x0][0x2d0] ;  /* 0x0000b40081007a20 */ /* 0x040fe20000410000 */
[----:B------:R-:W-:Y:S01]  /*53a0*/  FSETP.NEU.FTZ.AND P0, PT, R129, -INF , PT ;  /* 0xff8000008100780b */ /* 0x000fe20003f1d000 */
[----:B------:R-:W-:Y:S01]  /*53b0*/  WARPSYNC 0xffffffff ;  /* 0xffffffff00007948 */ /* 0x000fe20003800000 */
[----:B------:R-:W-:Y:S01]  /*53c0*/  LDSM.16.MT88.4 R36, [R168+0x800] ;  /* 0x00080000a824783b */ /* 0x000fe20000004200 */
[----:B------:R-:W-:Y:S02]  /*53d0*/  IADD3 R178, R178, -0x2, RZ ;  /* 0xfffffffeb2b27810 */ /* 0x000fe40007ffe0ff */
[----:B------:R-:W-:Y:S01]  /*53e0*/  FSEL R0, R0, RZ, P0 ;  /* 0x000000ff00007208 */ /* 0x000fe20000000000 */
[----:B------:R-:W-:Y:S04]  /*53f0*/  LDSM.16.MT88.4 R32, [R169] ;  /* 0x00000000a920783b */ /* 0x000fe80000004200 */
[--C-:B------:R-:W-:Y:S01]  /*5400*/  FFMA.FTZ R2, R9, c[0x0][0x2d0], -R0.reuse ;  /* 0x0000b40009027a23 */ /* 0x100fe20000010800 */
[----:B------:R-:W-:Y:S03]  /*5410*/  LDSM.16.MT88.4 R44, [R171] ;  /* 0x00000000ab2c783b */ /* 0x000fe60000004200 */
[----:B------:R3:W-:Y:S01]  /*5420*/  MUFU.EX2 R152, R2 ;  /* 0x0000000200987308 */ /* 0x0007e20000000800 */
[----:B------:R-:W-:Y:S04]  /*5430*/  LDSM.16.MT88.4 R40, [R169+0x800] ;  /* 0x00080000a928783b */ /* 0x000fe80000004200 */
[----:B------:R-:W-:Y:S04]  /*5440*/  LDSM.16.MT88.4 R60, [R171+0x800] ;  /* 0x00080000ab3c783b */ /* 0x000fe80000004200 */
[----:B------:R-:W-:Y:S04]  /*5450*/  LDSM.16.MT88.4 R52, [R168+0x2000] ;  /* 0x00200000a834783b */ /* 0x000fe80000004200 */
[----:B------:R-:W-:Y:S01]  /*5460*/  LDSM.16.MT88.4 R48, [R170] ;  /* 0x00000000aa30783b */ /* 0x000fe20000004200 */
[----:B---3--:R-:W-:-:S03]  /*5470*/  FFMA.FTZ R2, R11, c[0x0][0x2d0], -R0 ;  /* 0x0000b4000b027a23 */ /* 0x008fc60000010800 */
[----:B------:R-:W-:Y:S01]  /*5480*/  LDSM.16.MT88.4 R64, [R171+0x2000] ;  /* 0x00200000ab40783b */ /* 0x000fe20000004200 */
[----:B------:R3:W4:Y:S03]  /*5490*/  MUFU.EX2 R128, R2 ;  /* 0x0000000200807308 */ /* 0x0007260000000800 */
[----:B------:R-:W-:Y:S04]  /*54a0*/  LDSM.16.MT88.4 R72, [R170+0x2000] ;  /* 0x00200000aa48783b */ /* 0x000fe80000004200 */
[----:B------:R-:W-:Y:S04]  /*54b0*/  LDSM.16.MT88.4 R56, [R170+0x800] ;  /* 0x00080000aa38783b */ /* 0x000fe80000004200 */
[----:B------:R-:W-:Y:S01]  /*54c0*/  LDSM.16.MT88.4 R68, [R169+0x2800] ;  /* 0x00280000a944783b */ /* 0x000fe20000004200 */
[--C-:B---3--:R-:W-:Y:S01]  /*54d0*/  FFMA.FTZ R2, R12, c[0x0][0x2d0], -R0.reuse ;  /* 0x0000b4000c027a23 */ /* 0x108fe20000010800 */
[----:B--2---:R-:W-:Y:S01]  /*54e0*/  FMNMX.FTZ R12, R3, R5, !PT ;  /* 0x00000005030c7209 */ /* 0x004fe20007810000 */
[----:B------:R-:W-:-:S02]  /*54f0*/  FFMA.FTZ R3, R19, c[0x0][0x2d0], -R0 ;  /* 0x0000b40013037a23 */ /* 0x000fc40000010800 */
[----:B------:R2:W-:Y:S01]  /*5500*/  MUFU.EX2 R189, R2 ;  /* 0x0000000200bd7308 */ /* 0x0005e20000000800 */
[----:B------:R-:W-:-:S07]  /*5510*/  FSETP.NEU.FTZ.AND P0, PT, R12, -INF , PT ;  /* 0xff8000000c00780b */ /* 0x000fce0003f1d000 */
[----:B------:R3:W-:Y:S01]  /*5520*/  MUFU.EX2 R222, R3 ;  /* 0x0000000300de7308 */ /* 0x0007e20000000800 */
[----:B--2---:R-:W-:Y:S02]  /*5530*/  FFMA.FTZ R2, R15, c[0x0][0x2d0], -R0 ;  /* 0x0000b4000f027a23 */ /* 0x004fe40000010800 */
[----:B----4-:R-:W-:-:S05]  /*5540*/  FADD.FTZ R15, R152, R128 ;  /* 0x00000080980f7221 */ /* 0x010fca0000010000 */
[----:B------:R2:W-:Y:S01]  /*5550*/  MUFU.EX2 R213, R2 ;  /* 0x0000000200d57308 */ /* 0x0005e20000000800 */
[--C-:B---3--:R-:W-:Y:S02]  /*5560*/  FFMA.FTZ R3, R20, c[0x0][0x2d0], -R0.reuse ;  /* 0x0000b40014037a23 */ /* 0x108fe40000010800 */
[----:B------:R-:W3:Y:S05]  /*5570*/  LDSM.16.MT88.4 R20, [R168] ;  /* 0x00000000a814783b */ /* 0x000eea0000004200 */
[----:B------:R-:W-:Y:S01]  /*5580*/  MUFU.EX2 R221, R3 ;  /* 0x0000000300dd7308 */ /* 0x000fe20000000800 */
[----:B--2---:R-:W-:-:S07]  /*5590*/  FFMA.FTZ R2, R16, c[0x0][0x2d0], -R0 ;  /* 0x0000b40010027a23 */ /* 0x004fce0000010800 */
[----:B------:R2:W-:Y:S02]  /*55a0*/  MUFU.EX2 R199, R2 ;  /* 0x0000000200c77308 */ /* 0x0005e40000000800 */
[----:B--2---:R-:W-:-:S06]  /*55b0*/  FFMA.FTZ R2, R18, c[0x0][0x2d0], -R0 ;  /* 0x0000b40012027a23 */ /* 0x004fcc0000010800 */
[----:B------:R2:W4:Y:S02]  /*55c0*/  MUFU.EX2 R220, R2 ;  /* 0x0000000200dc7308 */ /* 0x0005240000000800 */
[----:B--2---:R-:W-:Y:S01]  /*55d0*/  FMUL.FTZ R2, R12, c[0x0][0x2d0] ;  /* 0x0000b4000c027a20 */ /* 0x004fe20000410000 */
[----:B----4-:R-:W-:-:S04]  /*55e0*/  F2FP.BF16.PACK_AB R4, R220, R199 ;  /* 0x000000c7dc04723e */ /* 0x010fc800000010ff */
[----:B------:R-:W-:-:S05]  /*55f0*/  FSEL R2, R2, RZ, P0 ;  /* 0x000000ff02027208 */ /* 0x000fca0000000000 */
[----:B------:R-:W-:Y:S01]  /*5600*/  FFMA.FTZ R3, R6, c[0x0][0x2d0], -R2 ;  /* 0x0000b40006037a23 */ /* 0x000fe20000010802 */
[----:B------:R-:W-:-:S03]  /*5610*/  F2FP.BF16.PACK_AB R6, R221, R222 ;  /* 0x000000dedd06723e */ /* 0x000fc600000010ff */
[----:B------:R2:W-:Y:S02]  /*5620*/  MUFU.EX2 R185, R3 ;  /* 0x0000000300b97308 */ /* 0x0005e40000000800 */
[----:B--2---:R-:W-:-:S06]  /*5630*/  FFMA.FTZ R3, R7, c[0x0][0x2d0], -R2 ;  /* 0x0000b40007037a23 */ /* 0x004fcc0000010802 */
[----:B------:R2:W4:Y:S02]  /*5640*/  MUFU.EX2 R183, R3 ;  /* 0x0000000300b77308 */ /* 0x0005240000000800 */
[----:B--2---:R-:W-:Y:S01]  /*5650*/  FFMA.FTZ R3, R8, c[0x0][0x2d0], -R2 ;  /* 0x0000b40008037a23 */ /* 0x004fe20000010802 */
[----:B------:R-:W-:Y:S02]  /*5660*/  F2FP.BF16.PACK_AB R8, R128, R152 ;  /* 0x000000988008723e */ /* 0x000fe400000010ff */
[----:B----4-:R-:W-:-:S03]  /*5670*/  F2FP.BF16.PACK_AB R9, R183, R185 ;  /* 0x000000b9b709723e */ /* 0x010fc600000010ff */
[----:B------:R2:W-:Y:S01]  /*5680*/  MUFU.EX2 R184, R3 ;  /* 0x0000000300b87308 */ /* 0x0005e20000000800 */
[----:B------:R-:W-:-:S04]  /*5690*/  MOV R128, c[0x0][0x2c4] ;  /* 0x0000b10000807a02 */ /* 0x000fc80000000f00 */
[----:B------:R-:W-:Y:S02]  /*56a0*/  ISETP.NE.AND P1, PT, R128, 0x1, PT ;  /* 0x000000018000780c */ /* 0x000fe40003f25270 */
[----:B------:R-:W-:Y:S01]  /*56b0*/  MOV R128, c[0x0][0x32c] ;  /* 0x0000cb0000807a02 */ /* 0x000fe20000000f00 */
[----:B--2---:R-:W-:Y:S01]  /*56c0*/  FFMA.FTZ R3, R10, c[0x0][0x2d0], -R2 ;  /* 0x0000b4000a037a23 */ /* 0x004fe20000010802 */
[----:B------:R-:W-:-:S03]  /*56d0*/  F2FP.BF16.PACK_AB R10, R213, R189 ;  /* 0x000000bdd50a723e */ /* 0x000fc600000010ff */
[----:B------:R2:W4:Y:S02]  /*56e0*/  MUFU.EX2 R188, R3 ;  /* 0x0000000300bc7308 */ /* 0x0005240000000800 */
[----:B--2---:R-:W-:Y:S01]  /*56f0*/  FFMA.FTZ R3, R13, c[0x0][0x2d0], -R2 ;  /* 0x0000b4000d037a23 */ /* 0x004fe20000010802 */
[----:B----4-:R-:W-:Y:S01]  /*5700*/  F2FP.BF16.PACK_AB R11, R188, R184 ;  /* 0x000000b8bc0b723e */ /* 0x010fe200000010ff */
[----:B------:R-:W-:-:S04]  /*5710*/  FFMA.FTZ R13, R114, c[0x0][0x2d0], -R0 ;  /* 0x0000b400720d7a23 */ /* 0x000fc80000010800 */
[----:B------:R2:W-:Y:S02]  /*5720*/  MUFU.EX2 R186, R3 ;  /* 0x0000000300ba7308 */ /* 0x0005e40000000800 */
[----:B---3--:R-:W-:Y:S06]  /*5730*/  HMMA.16816.F32.BF16 R28, R8, R22, RZ ;  /* 0x00000016081c723c */ /* 0x008fec00000418ff */
[----:B------:R-:W-:Y:S01]  /*5740*/  MUFU.EX2 R13, R13 ;  /* 0x0000000d000d7308 */ /* 0x000fe20000000800 */
[----:B--2---:R-:W-:Y:S02]  /*5750*/  FFMA.FTZ R3, R14, c[0x0][0x2d0], -R2 ;  /* 0x0000b4000e037a23 */ /* 0x004fe40000010802 */
[----:B------:R-:W-:-:S05]  /*5760*/  FFMA.FTZ R14, R115, c[0x0][0x2d0], -R0 ;  /* 0x0000b400730e7a23 */ /* 0x000fca0000010800 */
[----:B------:R2:W3:Y:S08]  /*5770*/  MUFU.EX2 R217, R3 ;  /* 0x0000000300d97308 */ /* 0x0004f00000000800 */
[----:B------:R-:W-:Y:S01]  /*5780*/  MUFU.EX2 R14, R14 ;  /* 0x0000000e000e7308 */ /* 0x000fe20000000800 */
[--C-:B--2---:R-:W-:Y:S01]  /*5790*/  FFMA.FTZ R3, R17, c[0x0][0x2d0], -R2.reuse ;  /* 0x0000b40011037a23 */ /* 0x104fe20000010802 */
[----:B-1-3--:R-:W-:Y:S01]  /*57a0*/  F2FP.BF16.PACK_AB R5, R217, R186 ;  /* 0x000000bad905723e */ /* 0x00afe200000010ff */
[C---:B------:R-:W-:Y:S05]  /*57b0*/  HMMA.16816.F32.BF16 R16, R8.reuse, R20, RZ ;  /* 0x000000140810723c */ /* 0x040fea00000418ff */
[----:B------:R1:W-:Y:S03]  /*57c0*/  MUFU.EX2 R219, R3 ;  /* 0x0000000300db7308 */ /* 0x0003e60000000800 */
[----:B------:R-:W-:Y:S01]  /*57d0*/  HMMA.16816.F32.BF16 R20, R8, R34, RZ ;  /* 0x000000220814723c */ /* 0x000fe200000418ff */
[----:B-1----:R-:W-:-:S07]  /*57e0*/  FFMA.FTZ R3, R24, c[0x0][0x2d0], -R2 ;  /* 0x0000b40018037a23 */ /* 0x002fce0000010802 */
[C---:B------:R-:W-:Y:S01]  /*57f0*/  HMMA.16816.F32.BF16 R24, R8.reuse, R32, RZ ;  /* 0x000000200818723c */ /* 0x040fe200000418ff */
[----:B------:R-:W1:Y:S07]  /*5800*/  MUFU.EX2 R218, R3 ;  /* 0x0000000300da7308 */ /* 0x000e6e0000000800 */
[----:B------:R-:W-:Y:S01]  /*5810*/  HMMA.16816.F32.BF16 R32, R8, R46, RZ ;  /* 0x0000002e0820723c */ /* 0x000fe200000418ff */
[----:B-1----:R-:W-:Y:S01]  /*5820*/  F2FP.BF16.PACK_AB R7, R218, R219 ;  /* 0x000000dbda07723e */ /* 0x002fe200000010ff */
[----:B------:R-:W-:-:S04]  /*5830*/  FFMA.FTZ R3, R107, c[0x0][0x2d0], -R0 ;  /* 0x0000b4006b037a23 */ /* 0x000fc80000010800 */
[----:B------:R1:W-:Y:S02]  /*5840*/  MUFU.EX2 R163, R3 ;  /* 0x0000000300a37308 */ /* 0x0003e40000000800 */
[----:B------:R-:W-:Y:S08]  /*5850*/  HMMA.16816.F32.BF16 R132, R4, R36, R16 ;  /* 0x000000240484723c */ /* 0x000ff00000041810 */
[----:B------:R-:W-:Y:S01]  /*5860*/  HMMA.16816.F32.BF16 R16, R8, R44, RZ ;  /* 0x0000002c0810723c */ /* 0x000fe200000418ff */
[----:B------:R-:W-:Y:S01]  /*5870*/  LDSM.16.MT88.4 R44, [R171+0x2800] ;  /* 0x00280000ab2c783b */ /* 0x000fe20000004200 */
[----:B-1----:R-:W-:-:S06]  /*5880*/  FFMA.FTZ R3, R106, c[0x0][0x2d0], -R0 ;  /* 0x0000b4006a037a23 */ /* 0x002fcc0000010800 */
[C---:B------:R-:W-:Y:S01]  /*5890*/  HMMA.16816.F32.BF16 R148, R4.reuse, R38, R28 ;  /* 0x000000260494723c */ /* 0x040fe2000004181c */
[----:B------:R-:W1:Y:S01]  /*58a0*/  LDSM.16.MT88.4 R36, [R168+0x2800] ;  /* 0x00280000a824783b */ /* 0x000e620000004200 */
[----:B------:R2:W3:Y:S06]  /*58b0*/  MUFU.EX2 R162, R3 ;  /* 0x0000000300a27308 */ /* 0x0004ec0000000800 */
[C---:B------:R-:W-:Y:S08]  /*58c0*/  HMMA.16816.F32.BF16 R140, R4.reuse, R42, R20 ;  /* 0x0000002a048c723c */ /* 0x040ff00000041814 */
[----:B------:R-:W-:Y:S01]  /*58d0*/  HMMA.16816.F32.BF16 R136, R4, R60, R16 ;  /* 0x0000003c0488723c */ /* 0x000fe20000041810 */
[----:B--2---:R-:W-:-:S04]  /*58e0*/  FFMA.FTZ R3, R105, c[0x0][0x2d0], -R0 ;  /* 0x0000b40069037a23 */ /* 0x004fc80000010800 */
[----:B------:R2:W-:Y:S03]  /*58f0*/  MUFU.EX2 R177, R3 ;  /* 0x0000000300b17308 */ /* 0x0005e60000000800 */
[C---:B------:R-:W-:Y:S08]  /*5900*/  HMMA.16816.F32.BF16 R20, R8.reuse, R52, RZ ;  /* 0x000000340814723c */ /* 0x040ff000000418ff */
[----:B------:R-:W-:Y:S01]  /*5910*/  HMMA.16816.F32.BF16 R16, R8, R54, RZ ;  /* 0x000000360810723c */ /* 0x000fe200000418ff */
[----:B------:R-:W-:Y:S01]  /*5920*/  LDSM.16.MT88.4 R52, [R170+0x2800] ;  /* 0x00280000aa34783b */ /* 0x000fe20000004200 */
[----:B--2---:R-:W-:-:S06]  /*5930*/  FFMA.FTZ R3, R104, c[0x0][0x2d0], -R0 ;  /* 0x0000b40068037a23 */ /* 0x004fcc0000010800 */
[----:B------:R-:W-:Y:S01]  /*5940*/  HMMA.16816.F32.BF16 R144, R4, R40, R24 ;  /* 0x000000280490723c */ /* 0x000fe20000041818 */
[----:B------:R-:W2:Y:S01]  /*5950*/  LDSM.16.MT88.4 R40, [R169+0x2000] ;  /* 0x00200000a928783b */ /* 0x000ea20000004200 */
[----:B------:R4:W5:Y:S06]  /*5960*/  MUFU.EX2 R172, R3 ;  /* 0x0000000300ac7308 */ /* 0x00096c0000000800 */
[C---:B------:R-:W-:Y:S08]  /*5970*/  HMMA.16816.F32.BF16 R28, R8.reuse, R48, RZ ;  /* 0x00000030081c723c */ /* 0x040ff000000418ff */
[----:B------:R-:W-:Y:S01]  /*5980*/  HMMA.16816.F32.BF16 R24, R8, R50, RZ ;  /* 0x000000320818723c */ /* 0x000fe200000418ff */
[----:B------:R-:W2:Y:S01]  /*5990*/  LDSM.16.MT88.4 R48, [R168+0x4000] ;  /* 0x00400000a830783b */ /* 0x000ea20000004200 */
[----:B----4-:R-:W-:-:S04]  /*59a0*/  FFMA.FTZ R3, R79, c[0x0][0x2d0], -R2 ;  /* 0x0000b4004f037a23 */ /* 0x010fc80000010802 */
[----:B------:R4:W-:Y:S02]  /*59b0*/  MUFU.EX2 R159, R3 ;  /* 0x00000003009f7308 */ /* 0x0009e40000000800 */
[C---:B------:R-:W-:Y:S08]  /*59c0*/  HMMA.16816.F32.BF16 R120, R4.reuse, R62, R32 ;  /* 0x0000003e0478723c */ /* 0x040ff00000041820 */
[----:B-1----:R-:W-:Y:S01]  /*59d0*/  HMMA.16816.F32.BF16 R60, R4, R36, R20 ;  /* 0x00000024043c723c */ /* 0x002fe20000041814 */
[----:B----4-:R-:W-:-:S07]  /*59e0*/  FFMA.FTZ R3, R78, c[0x0][0x2d0], -R2 ;  /* 0x0000b4004e037a23 */ /* 0x010fce0000010802 */
[----:B------:R-:W-:Y:S01]  /*59f0*/  HMMA.16816.F32.BF16 R116, R4, R38, R16 ;  /* 0x000000260474723c */ /* 0x000fe20000041810 */
[----:B------:R-:W1:Y:S01]  /*5a00*/  LDSM.16.MT88.4 R36, [R168+0x4800] ;  /* 0x00480000a824783b */ /* 0x000e620000004200 */
[----:B------:R4:W1:Y:S06]  /*5a10*/  MUFU.EX2 R158, R3 ;  /* 0x00000003009e7308 */ /* 0x00086c0000000800 */
[C---:B------:R-:W-:Y:S08]  /*5a20*/  HMMA.16816.F32.BF16 R20, R8.reuse, R66, RZ ;  /* 0x000000420814723c */ /* 0x040ff000000418ff */
[----:B------:R-:W-:Y:S01]  /*5a30*/  HMMA.16816.F32.BF16 R16, R8, R72, RZ ;  /* 0x000000480810723c */ /* 0x000fe200000418ff */
[----:B----4-:R-:W-:-:S04]  /*5a40*/  FFMA.FTZ R3, R77, c[0x0][0x2d0], -R2 ;  /* 0x0000b4004d037a23 */ /* 0x010fc80000010802 */
[----:B------:R4:W-:Y:S03]  /*5a50*/  MUFU.EX2 R161, R3 ;  /* 0x0000000300a17308 */ /* 0x0009e60000000800 */
[----:B------:R-:W-:Y:S08]  /*5a60*/  HMMA.16816.F32.BF16 R124, R4, R56, R28 ;  /* 0x00000038047c723c */ /* 0x000ff0000004181c */
[----:B--2---:R-:W-:Y:S01]  /*5a70*/  HMMA.16816.F32.BF16 R32, R8, R40, RZ ;  /* 0x000000280820723c */ /* 0x004fe200000418ff */
[----:B----4-:R-:W-:-:S07]  /*5a80*/  FFMA.FTZ R3, R76, c[0x0][0x2d0], -R2 ;  /* 0x0000b4004c037a23 */ /* 0x010fce0000010802 */
[----:B------:R-:W-:Y:S01]  /*5a90*/  HMMA.16816.F32.BF16 R28, R8, R42, RZ ;  /* 0x0000002a081c723c */ /* 0x000fe200000418ff */
[----:B------:R-:W2:Y:S01]  /*5aa0*/  LDSM.16.MT88.4 R40, [R171+0x4000] ;  /* 0x00400000ab28783b */ /* 0x000ea20000004200 */
[----:B------:R4:W1:Y:S06]  /*5ab0*/  MUFU.EX2 R160, R3 ;  /* 0x0000000300a07308 */ /* 0x00086c0000000800 */
[C---:B------:R-:W-:Y:S08]  /*5ac0*/  HMMA.16816.F32.BF16 R92, R4.reuse, R46, R20 ;  /* 0x0000002e045c723c */ /* 0x040ff00000041814 */
[----:B------:R-:W-:Y:S01]  /*5ad0*/  HMMA.16816.F32.BF16 R88, R4, R52, R16 ;  /* 0x000000340458723c */ /* 0x000fe20000041810 */
[----:B----4-:R-:W-:-:S02]  /*5ae0*/  FFMA.FTZ R3, R113, c[0x0][0x2d0], -R0 ;  /* 0x0000b40071037a23 */ /* 0x010fc40000010800 */
[----:B------:R-:W-:-:S05]  /*5af0*/  FFMA.FTZ R0, R112, c[0x0][0x2d0], -R0 ;  /* 0x0000b40070007a23 */ /* 0x000fca0000010800 */
[C---:B------:R-:W-:Y:S01]  /*5b00*/  HMMA.16816.F32.BF16 R20, R8.reuse, R48, RZ ;  /* 0x000000300814723c */ /* 0x040fe200000418ff */
[----:B------:R4:W-:Y:S07]  /*5b10*/  MUFU.EX2 R187, R0 ;  /* 0x0000000000bb7308 */ /* 0x0009ee0000000800 */
[----:B------:R-:W-:Y:S08]  /*5b20*/  HMMA.16816.F32.BF16 R16, R8, R50, RZ ;  /* 0x000000320810723c */ /* 0x000ff000000418ff */
[----:B------:R-:W-:Y:S01]  /*5b30*/  HMMA.16816.F32.BF16 R108, R4, R68, R32 ;  /* 0x00000044046c723c */ /* 0x000fe20000041820 */
[----:B------:R-:W2:Y:S01]  /*5b40*/  LDSM.16.MT88.4 R32, [R169+0x4000] ;  /* 0x00400000a920783b */ /* 0x000ea20000004200 */
[----:B----4-:R-:W-:-:S06]  /*5b50*/  FFMA.FTZ R0, R157, c[0x0][0x2d0], -R2 ;  /* 0x0000b4009d007a23 */ /* 0x010fcc0000010802 */
[C---:B------:R-:W-:Y:S01]  /*5b60*/  HMMA.16816.F32.BF16 R96, R4.reuse, R70, R28 ;  /* 0x000000460460723c */ /* 0x040fe2000004181c */
[----:B------:R-:W-:Y:S07]  /*5b70*/  LDSM.16.MT88.4 R28, [R169+0x4800] ;  /* 0x00480000a91c783b */ /* 0x000fee0000004200 */
[C---:B-1----:R-:W-:Y:S08]  /*5b80*/  HMMA.16816.F32.BF16 R80, R4.reuse, R36, R20 ;  /* 0x000000240450723c */ /* 0x042ff00000041814 */
[C---:B------:R-:W-:Y:S01]  /*5b90*/  HMMA.16816.F32.BF16 R68, R4.reuse, R38, R16 ;  /* 0x000000260444723c */ /* 0x040fe20000041810 */
[----:B------:R-:W1:Y:S07]  /*5ba0*/  LDSM.16.MT88.4 R36, [R171+0x4800] ;  /* 0x00480000ab24783b */ /* 0x000e6e0000004200 */
[----:B------:R-:W-:Y:S08]  /*5bb0*/  HMMA.16816.F32.BF16 R56, R4, R58, R24 ;  /* 0x0000003a0438723c */ /* 0x000ff00000041818 */
[C---:B------:R-:W-:Y:S08]  /*5bc0*/  HMMA.16816.F32.BF16 R24, R8.reuse, R64, RZ ;  /* 0x000000400818723c */ /* 0x040ff000000418ff */
[C---:B--2---:R-:W-:Y:S08]  /*5bd0*/  HMMA.16816.F32.BF16 R16, R8.reuse, R40, RZ ;  /* 0x000000280810723c */ /* 0x044ff000000418ff */
[----:B------:R-:W-:Y:S08]  /*5be0*/  HMMA.16816.F32.BF16 R20, R8, R34, RZ ;  /* 0x000000220814723c */ /* 0x000ff000000418ff */
[----:B------:R-:W-:Y:S08]  /*5bf0*/  HMMA.16816.F32.BF16 R100, R4, R44, R24 ;  /* 0x0000002c0464723c */ /* 0x000ff00000041818 */
[----:B------:R-:W-:Y:S08]  /*5c00*/  HMMA.16816.F32.BF16 R24, R8, R74, RZ ;  /* 0x0000004a0818723c */ /* 0x000ff000000418ff */
[C---:B-1----:R-:W-:Y:S01]  /*5c10*/  HMMA.16816.F32.BF16 R44, R4.reuse, R36, R16 ;  /* 0x00000024042c723c */ /* 0x042fe20000041810 */
[----:B------:R-:W1:Y:S07]  /*5c20*/  LDSM.16.MT88.4 R16, [R170+0x4000] ;  /* 0x00400000aa10783b */ /* 0x000e6e0000004200 */
[C---:B------:R-:W-:Y:S08]  /*5c30*/  HMMA.16816.F32.BF16 R48, R4.reuse, R30, R20 ;  /* 0x0000001e0430723c */ /* 0x040ff00000041814 */
[----:B------:R-:W-:Y:S08]  /*5c40*/  HMMA.16816.F32.BF16 R84, R4, R54, R24 ;  /* 0x000000360454723c */ /* 0x000ff00000041818 */
[C---:B------:R-:W-:Y:S08]  /*5c50*/  HMMA.16816.F32.BF16 R24, R8.reuse, R32, RZ ;  /* 0x000000200818723c */ /* 0x040ff000000418ff */
[----:B------:R-:W-:Y:S01]  /*5c60*/  HMMA.16816.F32.BF16 R20, R8, R42, RZ ;  /* 0x0000002a0814723c */ /* 0x000fe200000418ff */
[----:B------:R-:W-:Y:S11]  /*5c70*/  LDSM.16.MT88.4 R40, [R168+0x3800] ;  /* 0x00380000a828783b */ /* 0x000ff60000004200 */
[----:B------:R-:W-:Y:S04]  /*5c80*/  @!UPT UIADD3 URZ, URZ, URZ, URZ ;  /* 0x0000003f3f3ff290 */ /* 0x000fe8000fffe03f */
[----:B------:R-:W-:Y:S08]  /*5c90*/  HMMA.16816.F32.BF16 R52, R4, R28, R24 ;  /* 0x0000001c0434723c */ /* 0x000ff00000041818 */
[C---:B-1----:R-:W-:Y:S08]  /*5ca0*/  HMMA.16816.F32.BF16 R24, R8.reuse, R16, RZ ;  /* 0x000000100818723c */ /* 0x042ff000000418ff */
[----:B------:R-:W-:Y:S01]  /*5cb0*/  HMMA.16816.F32.BF16 R8, R8, R18, RZ ;  /* 0x000000120808723c */ /* 0x000fe200000418ff */
[----:B------:R-:W1:Y:S07]  /*5cc0*/  LDSM.16.MT88.4 R16, [R170+0x4800] ;  /* 0x00480000aa10783b */ /* 0x000e6e0000004200 */
[C---:B------:R-:W-:Y:S08]  /*5cd0*/  HMMA.16816.F32.BF16 R20, R4.reuse, R38, R20 ;  /* 0x000000260414723c */ /* 0x040ff00000041814 */
[C---:B-1----:R-:W-:Y:S08]  /*5ce0*/  HMMA.16816.F32.BF16 R24, R4.reuse, R16, R24 ;  /* 0x000000100418723c */ /* 0x042ff00000041818 */
[----:B------:R-:W-:Y:S01]  /*5cf0*/  HMMA.16816.F32.BF16 R16, R4, R18, R8 ;  /* 0x000000120410723c */ /* 0x000fe20000041808 */
[----:B------:R-:W1:Y:S06]  /*5d00*/  LDSM.16.MT88.4 R8, [R168+0x1000] ;  /* 0x00100000a808783b */ /* 0x000e6c0000004200 */
[----:B---3--:R-:W-:-:S02]  /*5d10*/  F2FP.BF16.PACK_AB R4, R162, R163 ;  /* 0x000000a3a204723e */ /* 0x008fc400000010ff */
[----:B-----5:R-:W-:Y:S02]  /*5d20*/  F2FP.BF16.PACK_AB R6, R172, R177 ;  /* 0x000000b1ac06723e */ /* 0x020fe400000010ff */
[----:B------:R-:W-:Y:S02]  /*5d30*/  F2FP.BF16.PACK_AB R5, R158, R159 ;  /* 0x0000009f9e05723e */ /* 0x000fe400000010ff */
[----:B------:R-:W-:-:S07]  /*5d40*/  F2FP.BF16.PACK_AB R7, R160, R161 ;  /* 0x000000a1a007723e */ /* 0x000fce00000010ff */
        /* <DEDUP_REMOVED lines=9> */
[C---:B-1----:R-:W-:Y:S01]  /*5de0*/  HMMA.16816.F32.BF16 R120, R4.reuse, R8, R124 ;  /* 0x000000080478723c */ /* 0x042fe2000004187c */
[----:B------:R-:W-:Y:S07]  /*5df0*/  LDSM.16.MT88.4 R124, [R170+0x1800] ;  /* 0x00180000aa7c783b */ /* 0x000fee0000004200 */
[C---:B------:R-:W-:Y:S01]  /*5e00*/  HMMA.16816.F32.BF16 R56, R4.reuse, R10, R56 ;  /* 0x0000000a0438723c */ /* 0x040fe20000041838 */
[----:B------:R-:W1:Y:S07]  /*5e10*/  LDSM.16.MT88.4 R8, [R168+0x3000] ;  /* 0x00300000a808783b */ /* 0x000e6e0000004200 */
[C---:B-1----:R-:W-:Y:S08]  /*5e20*/  HMMA.16816.F32.BF16 R60, R4.reuse, R8, R60 ;  /* 0x00000008043c723c */ /* 0x042ff0000004183c */
[C---:B------:R-:W-:Y:S01]  /*5e30*/  HMMA.16816.F32.BF16 R64, R4.reuse, R10, R116 ;  /* 0x0000000a0440723c */ /* 0x040fe20000041874 */
[----:B------:R-:W1:Y:S04]  /*5e40*/  LDSM.16.MT88.4 R8, [R169+0x3000] ;  /* 0x00300000a908783b */ /* 0x000e680000004200 */
[----:B------:R-:W-:Y:S03]  /*5e50*/  LDSM.16.MT88.4 R116, [R171+0x1800] ;  /* 0x00180000ab74783b */ /* 0x000fe60000004200 */
[C---:B-1----:R-:W-:Y:S01]  /*5e60*/  HMMA.16816.F32.BF16 R72, R4.reuse, R8, R108 ;  /* 0x000000080448723c */ /* 0x042fe2000004186c */
[----:B------:R-:W-:Y:S07]  /*5e70*/  LDSM.16.MT88.4 R108, [R169+0x1800] ;  /* 0x00180000a96c783b */ /* 0x000fee0000004200 */
[C---:B------:R-:W-:Y:S01]  /*5e80*/  HMMA.16816.F32.BF16 R76, R4.reuse, R10, R96 ;  /* 0x0000000a044c723c */ /* 0x040fe20000041860 */
[----:B------:R-:W1:Y:S06]  /*5e90*/  LDSM.16.MT88.4 R8, [R171+0x3000] ;  /* 0x00300000ab08783b */ /* 0x000e6c0000004200 */
[----:B------:R-:W-:Y:S01]  /*5ea0*/  F2FP.BF16.PACK_AB R96, R13, R14 ;  /* 0x0000000e0d60723e */ /* 0x000fe200000010ff */
[C---:B-1----:R-:W-:Y:S01]  /*5eb0*/  HMMA.16816.F32.BF16 R152, R4.reuse, R8, R100 ;  /* 0x000000080498723c */ /* 0x042fe20000041864 */
[----:B------:R-:W-:Y:S07]  /*5ec0*/  LDSM.16.MT88.4 R100, [R168+0x1800] ;  /* 0x00180000a864783b */ /* 0x000fee0000004200 */
        /* <DEDUP_REMOVED lines=17> */
[----:B------:R-:W-:Y:S01]  /*5fe0*/  HMMA.16816.F32.BF16 R16, R4, R10, R16 ;  /* 0x0000000a0410723c */ /* 0x000fe20000041810 */
[----:B------:R-:W2:Y:S06]  /*5ff0*/  MUFU.EX2 R11, R3 ;  /* 0x00000003000b7308 */ /* 0x000eac0000000800 */
[----:B------:R-:W-:-:S02]  /*6000*/  FADD.FTZ R4, R189, R15 ;  /* 0x0000000fbd047221 */ /* 0x000fc40000010000 */
[----:B-1----:R-:W-:-:S04]  /*6010*/  FFMA.FTZ R0, R156, c[0x0][0x2d0], -R2 ;  /* 0x0000b4009c007a23 */ /* 0x002fc80000010802 */
[----:B------:R1:W3:Y:S01]  /*6020*/  MUFU.EX2 R10, R0 ;  /* 0x00000000000a7308 */ /* 0x0002e20000000800 */
[----:B--2---:R-:W-:Y:S01]  /*6030*/  F2FP.BF16.PACK_AB R98, R187, R11 ;  /* 0x0000000bbb62723e */ /* 0x004fe200000010ff */
[----:B------:R-:W-:-:S04]  /*6040*/  FADD.FTZ R3, R185, R183 ;  /* 0x000000b7b9037221 */ /* 0x000fc80000010000 */
[----:B------:R-:W-:Y:S02]  /*6050*/  FADD.FTZ R3, R184, R3 ;  /* 0x00000003b8037221 */ /* 0x000fe40000010000 */
[--C-:B-1----:R-:W-:Y:S01]  /*6060*/  FFMA.FTZ R0, R131, c[0x0][0x2d0], -R2.reuse ;  /* 0x0000b40083007a23 */ /* 0x102fe20000010802 */
[----:B---3--:R-:W-:Y:S01]  /*6070*/  F2FP.BF16.PACK_AB R97, R10, R9 ;  /* 0x000000090a61723e */ /* 0x008fe200000010ff */
[----:B------:R-:W-:Y:S02]  /*6080*/  FFMA.FTZ R2, R130, c[0x0][0x2d0], -R2 ;  /* 0x0000b40082027a23 */ /* 0x000fe40000010802 */
[----:B------:R1:W-:Y:S08]  /*6090*/  MUFU.EX2 R8, R0 ;  /* 0x0000000000087308 */ /* 0x0003f00000000800 */
[----:B------:R-:W2:Y:S01]  /*60a0*/  MUFU.EX2 R190, R2 ;  /* 0x0000000200be7308 */ /* 0x000ea20000000800 */
[----:B-1----:R-:W-:-:S04]  /*60b0*/  FADD.FTZ R0, R188, R3 ;  /* 0x00000003bc007221 */ /* 0x002fc80000010000 */
[----:B------:R-:W-:Y:S01]  /*60c0*/  FADD.FTZ R3, R186, R0 ;  /* 0x00000000ba037221 */ /* 0x000fe20000010000 */
[----:B--2---:R-:W-:Y:S01]  /*60d0*/  F2FP.BF16.PACK_AB R99, R190, R8 ;  /* 0x00000008be63723e */ /* 0x004fe200000010ff */
[----:B------:R-:W-:Y:S02]  /*60e0*/  FADD.FTZ R2, R213, R4 ;  /* 0x00000004d5027221 */ /* 0x000fe40000010000 */
[----:B------:R-:W-:Y:S01]  /*60f0*/  LDSM.16.MT88.4 R4, [R170+0x5800] ;  /* 0x00580000aa04783b */ /* 0x000fe20000004200 */
[----:B------:R-:W-:Y:S02]  /*6100*/  FADD.FTZ R3, R217, R3 ;  /* 0x00000003d9037221 */ /* 0x000fe40000010000 */
[----:B------:R-:W-:Y:S01]  /*6110*/  FADD.FTZ R2, R199, R2 ;  /* 0x00000002c7027221 */ /* 0x000fe20000010000 */
[----:B------:R-:W-:Y:S03]  /*6120*/  HMMA.16816.F32.BF16 R112, R96, R116, R112 ;  /* 0x000000746070723c */ /* 0x000fe60000041870 */
[----:B------:R-:W-:-:S04]  /*6130*/  FADD.FTZ R0, R220, R2 ;  /* 0x00000002dc007221 */ /* 0x000fc80000010000 */
        /* <DEDUP_REMOVED lines=16> */
[----:B------:R-:W-:Y:S01]  /*6240*/  HMMA.16816.F32.BF16 R44, R96, R48, R72 ;  /* 0x00000030602c723c */ /* 0x000fe20000041848 */
[----:B------:R-:W2:Y:S01]  /*6250*/  LDSM.16.MT88.4 R72, [R168+0x5800] ;  /* 0x00580000a848783b */ /* 0x000ea20000004200 */
[----:B------:R-:W-:-:S04]  /*6260*/  FADD.FTZ R2, R14, R2 ;  /* 0x000000020e027221 */ /* 0x000fc80000010000 */
[----:B------:R-:W-:Y:S02]  /*6270*/  FADD.FTZ R3, R13, R2 ;  /* 0x000000020d037221 */ /* 0x000fe40000010000 */
[C---:B------:R-:W-:Y:S08]  /*6280*/  HMMA.16816.F32.BF16 R120, R96.reuse, R124, R120 ;  /* 0x0000007c6078723c */ /* 0x040ff00000041878 */
[C---:B------:R-:W-:Y:S01]  /*6290*/  HMMA.16816.F32.BF16 R124, R96.reuse, R126, R56 ;  /* 0x0000007e607c723c */ /* 0x040fe20000041838 */
[----:B------:R-:W3:Y:S07]  /*62a0*/  LDSM.16.MT88.4 R56, [R171+0x3800] ;  /* 0x00380000ab38783b */ /* 0x000eee0000004200 */
[C---:B------:R-:W-:Y:S08]  /*62b0*/  HMMA.16816.F32.BF16 R48, R96.reuse, R50, R76 ;  /* 0x000000326030723c */ /* 0x040ff0000004184c */
[C---:B------:R-:W-:Y:S08]  /*62c0*/  HMMA.16816.F32.BF16 R132, R96.reuse, R100, R132 ;  /* 0x000000646084723c */ /* 0x040ff00000041884 */
[C---:B-1----:R-:W-:Y:S01]  /*62d0*/  HMMA.16816.F32.BF16 R60, R96.reuse, R64, R88 ;  /* 0x00000040603c723c */ /* 0x042fe20000041858 */
[----:B------:R-:W1:Y:S07]  /*62e0*/  LDSM.16.MT88.4 R88, [R171+0x5800] ;  /* 0x00580000ab58783b */ /* 0x000e6e0000004200 */
[C---:B--2---:R-:W-:Y:S01]  /*62f0*/  HMMA.16816.F32.BF16 R68, R96.reuse, R72, R80 ;  /* 0x000000486044723c */ /* 0x044fe20000041850 */
[----:B------:R-:W2:Y:S07]  /*6300*/  LDSM.16.MT88.4 R80, [R169+0x5800] ;  /* 0x00580000a950783b */ /* 0x000eae0000004200 */
[C---:B------:R-:W-:Y:S08]  /*6310*/  HMMA.16816.F32.BF16 R64, R96.reuse, R66, R84 ;  /* 0x000000426040723c */ /* 0x040ff00000041854 */
[C---:B------:R-:W-:Y:S08]  /*6320*/  HMMA.16816.F32.BF16 R104, R96.reuse, R108, R104 ;  /* 0x0000006c6068723c */ /* 0x040ff00000041868 */
[C---:B---3--:R-:W-:Y:S08]  /*6330*/  HMMA.16816.F32.BF16 R52, R96.reuse, R56, R152 ;  /* 0x000000386034723c */ /* 0x048ff00000041898 */
[C---:B------:R-:W-:Y:S08]  /*6340*/  HMMA.16816.F32.BF16 R100, R96.reuse, R102, R28 ;  /* 0x000000666064723c */ /* 0x040ff0000004181c */
[C---:B-1----:R-:W-:Y:S08]  /*6350*/  HMMA.16816.F32.BF16 R84, R96.reuse, R88, R92 ;  /* 0x000000586054723c */ /* 0x042ff0000004185c */
[C---:B------:R-:W-:Y:S07]  /*6360*/  HMMA.16816.F32.BF16 R92, R96.reuse, R4, R24 ;  /* 0x00000004605c723c */ /* 0x040fee0000041818 */
[----:B------:R-:W-:Y:S01]  /*6370*/  @P1 IMAD.HI.U32 R5, R210, c[0x0][0x2c8], RZ ;  /* 0x0000b200d2051a27 */ /* 0x000fe200078e00ff */
[----:B--2---:R-:W-:Y:S03]  /*6380*/  HMMA.16816.F32.BF16 R76, R96, R80, R148 ;  /* 0x00000050604c723c */ /* 0x004fe60000041894 */
[----:B------:R-:W-:Y:S01]  /*6390*/  FADD.FTZ R4, R9, R0 ;  /* 0x0000000009047221 */ /* 0x000fe20000010000 */
[----:B------:R-:W-:-:S02]  /*63a0*/  MOV R0, R210 ;  /* 0x000000d200007202 */ /* 0x000fc40000000f00 */
[----:B------:R-:W-:Y:S01]  /*63b0*/  @P1 SHF.R.U32.HI R0, RZ, c[0x0][0x2cc], R5 ;  /* 0x0000b300ff001a19 */ /* 0x000fe20000011605 */
[----:B------:R-:W-:Y:S01]  /*63c0*/  FADD.FTZ R2, R10, R4 ;  /* 0x000000040a027221 */ /* 0x000fe20000010000 */
[----:B------:R-:W-:Y:S01]  /*63d0*/  ISETP.GE.AND P1, PT, R128, 0x1, PT ;  /* 0x000000018000780c */ /* 0x000fe20003f26270 */
[----:B------:R-:W-:Y:S01]  /*63e0*/  FADD.FTZ R4, R11, R3 ;  /* 0x000000030b047221 */ /* 0x000fe20000010000 */
[----:B------:R-:W-:Y:S01]  /*63f0*/  HMMA.16816.F32.BF16 R108, R96, R110, R32 ;  /* 0x0000006e606c723c */ /* 0x000fe20000041820 */
[----:B------:R-:W-:Y:S01]  /*6400*/  FADD.FTZ R3, R8, R2 ;  /* 0x0000000208037221 */ /* 0x000fe20000010000 */
[----:B------:R-:W-:Y:S01]  /*6410*/  IADD3 R2, R223, R0, RZ ;  /* 0x00000000df027210 */ /* 0x000fe20007ffe0ff */
[----:B------:R-:W-:Y:S02]  /*6420*/  FADD.FTZ R187, R187, R4 ;  /* 0x00000004bbbb7221 */ /* 0x000fe40000010000 */
[----:B------:R-:W-:Y:S01]  /*6430*/  FADD.FTZ R190, R190, R3 ;  /* 0x00000003bebe7221 */ /* 0x000fe20000010000 */
[----:B------:R-:W-:-:S02]  /*6440*/  IADD3 R0, R2, c[0x0][0x328], RZ ;  /* 0x0000ca0002007a10 */ /* 0x000fc40007ffe0ff */
[C---:B------:R-:W-:Y:S08]  /*6450*/  HMMA.16816.F32.BF16 R56, R96.reuse, R58, R144 ;  /* 0x0000003a6038723c */ /* 0x040ff00000041890 */
[C---:B------:R-:W-:Y:S08]  /*6460*/  HMMA.16816.F32.BF16 R72, R96.reuse, R74, R140 ;  /* 0x0000004a6048723c */ /* 0x040ff0000004188c */
[C---:B------:R-:W-:Y:S08]  /*6470*/  HMMA.16816.F32.BF16 R80, R96.reuse, R82, R136 ;  /* 0x000000526050723c */ /* 0x040ff00000041888 */
[C---:B------:R-:W-:Y:S08]  /*6480*/  HMMA.16816.F32.BF16 R88, R96.reuse, R90, R20 ;  /* 0x0000005a6058723c */ /* 0x040ff00000041814 */
[----:B------:R-:W-:Y:S01]  /*6490*/  HMMA.16816.F32.BF16 R96, R96, R6, R16 ;  /* 0x000000066060723c */ /* 0x000fe20000041810 */
[----:B------:R-:W-:Y:S07]  /*64a0*/  @!P1 BRA `(.L_x_498) ;  /* 0x0000013000009947 */ /* 0x000fee0003800000 */
[C---:B------:R-:W-:Y:S01]  /*64b0*/  ISETP.GT.AND P0, PT, R2.reuse, RZ, PT ;  /* 0x000000ff0200720c */ /* 0x040fe20003f04270 */
[----:B------:R-:W-:Y:S01]  /*64c0*/  BSSY B0, `(.L_x_499) ;  /* 0x000000e000007945 */ /* 0x000fe20003800000 */
[----:B------:R-:W-:-:S11]  /*64d0*/  IADD3 R3, R2, -0x1, RZ ;  /* 0xffffffff02037810 */ /* 0x000fd60007ffe0ff */
[----:B------:R-:W-:Y:S05]  /*64e0*/  @P0 BRA `(.L_x_500) ;  /* 0x0000007000000947 */ /* 0x000fea0003800000 */
[----:B------:R-:W-:Y:S02]  /*64f0*/  IMAD.MOV.U32 R3, RZ, RZ, 0x1 ;  /* 0x00000001ff037424 */ /* 0x000fe400078e00ff */
[----:B------:R-:W-:-:S03]  /*6500*/  IMAD.MOV R2, RZ, RZ, -R2 ;  /* 0x000000ffff027224 */ /* 0x000fc600078e0a02 */
[----:B------:R-:W-:-:S13]  /*6510*/  ISETP.NE.AND P0, PT, R3, c[0x0][0x32c], PT ;  /* 0x0000cb0003007a0c */ /* 0x000fda0003f05270 */
[----:B------:R-:W-:-:S05]  /*6520*/  @P0 IMAD.HI.U32 R3, R2, c[0x0][0x330], RZ ;  /* 0x0000cc0002030a27 */ /* 0x000fca00078e00ff */
[----:B------:R-:W-:-:S04]  /*6530*/  @P0 SHF.R.U32.HI R2, RZ, c[0x0][0x334], R3 ;  /* 0x0000cd00ff020a19 */ /* 0x000fc80000011603 */
[----:B------:R-:W-:Y:S01]  /*6540*/  LOP3.LUT R3, RZ, R2, RZ, 0x33, !PT ;  /* 0x00000002ff037212 */ /* 0x000fe200078e33ff */
[----:B------:R-:W-:Y:S05]  /*6550*/  BRA `(.L_x_501) ;  /* 0x0000004000007947 */ /* 0x000fea0003800000 */
.L_x_500:
[----:B------:R-:W-:-:S04]  /*6560*/  MOV R2, 0x1 ;  /* 0x0000000100027802 */ /* 0x000fc80000000f00 */
[----:B------:R-:W-:-:S13]  /*6570*/  ISETP.NE.AND P0, PT, R2, c[0x0][0x32c], PT ;  /* 0x0000cb0002007a0c */ /* 0x000fda0003f05270 */
[----:B------:R-:W-:-:S05]  /*6580*/  @P0 IMAD.HI.U32 R2, R3, c[0x0][0x330], RZ ;  /* 0x0000cc0003020a27 */ /* 0x000fca00078e00ff */
[----:B------:R-:W-:Y:S02]  /*6590*/  @P0 SHF.R.U32.HI R3, RZ, c[0x0][0x334], R2 ;  /* 0x0000cd00ff030a19 */ /* 0x000fe40000011602 */
.L_x_501:
[----:B------:R-:W-:Y:S05]  /*65a0*/  BSYNC B0 ;  /* 0x0000000000007941 */ /* 0x000fea0003800000 */
.L_x_499:
[----:B------:R-:W-:-:S05]  /*65b0*/  MOV R2, c[0x0][0x32c] ;  /* 0x0000cb0000027a02 */ /* 0x000fca0000000f00 */
[----:B------:R-:W-:-:S05]  /*65c0*/  IMAD R3, R3, R2, c[0x0][0x32c] ;  /* 0x0000cb0003037624 */ /* 0x000fca00078e0202 */
[----:B------:R-:W-:-:S04]  /*65d0*/  IMNMX R0, R0, R3, PT ;  /* 0x0000000300007217 */ /* 0x000fc80003800200 */
.L_x_498:
[----:B------:R-:W-:-:S04]  /*65e0*/  SHF.R.S32.HI R2, RZ, 0x1f, R0 ;  /* 0x0000001fff027819 */ /* 0x000fc80000011400 */
[----:B------:R-:W-:-:S04]  /*65f0*/  LEA.HI R0, R2, R0, RZ, 0x6 ;  /* 0x0000000002007211 */ /* 0x000fc800078f30ff */
[----:B------:R-:W-:-:S04]  /*6600*/  SHF.R.S32.HI R0, RZ, 0x6, R0 ;  /* 0x00000006ff007819 */ /* 0x000fc80000011400 */
[----:B------:R-:W-:-:S04]  /*6610*/  IMNMX R199, R193, R0, !PT ;  /* 0x00000000c1c77217 */ /* 0x000fc80007800200 */
[----:B------:R-:W-:-:S13]  /*6620*/  ISETP.GE.AND P0, PT, R178, R199, PT ;  /* 0x000000c7b200720c */ /* 0x000fda0003f06270 */
[----:B------:R-:W-:Y:S05]  /*6630*/  @!P0 BRA `(.L_x_502) ;  /* 0x000038e000008947 */ /* 0x000fea0003800000 */
[----:B------:R-:W-:Y:S02]  /*6640*/  MOV R131, R12 ;  /* 0x0000000c00837202 */ /* 0x000fe40000000f00 */
[----:B------:R-:W-:Y:S02]  /*6650*/  MOV R130, R129 ;  /* 0x0000008100827202 */ /* 0x000fe40000000f00 */
.L_x_523:
[----:B------:R-:W-:Y:S04]  /*6660*/  DEPBAR.LE SB0, 0x0 ;  /* 0x000080000000791a */ /* 0x000fe80000000000 */
[----:B------:R-:W-:Y:S01]  /*6670*/  WARPSYNC 0xffffffff ;  /* 0xffffffff00007948 */ /* 0x000fe20003800000 */
[----:B------:R-:W-:Y:S01]  /*6680*/  BAR.SYNC.DEFER_BLOCKING 0x0 ;  /* 0x0000000000007b1d */ /* 0x000fe20000010000 */
[----:B------:R-:W-:Y:S05]  /*6690*/  ISETP.GT.AND P0, PT, R193, R178, PT ;  /* 0x000000b2c100720c */ /* 0x000fea0003f04270 */
[----:B------:R1:W2:Y:S01]  /*66a0*/  LDSM.16.M88.4 R32, [R173] ;  /* 0x00000000ad20783b */ /* 0x0002a20000000200 */
[----:B------:R-:W-:Y:S03]  /*66b0*/  BSSY B0, `(.L_x_503) ;  /* 0x000004e000007945 */ /* 0x000fe60003800000 */
[----:B------:R1:W3:Y:S04]  /*66c0*/  LDSM.16.M88.4 R8, [R165] ;  /* 0x00000000a508783b */ /* 0x0002e80000000200 */
[----:B------:R1:W4:Y:S04]  /*66d0*/  LDSM.16.M88.4 R16, [R165+0x800] ;  /* 0x00080000a510783b */ /* 0x0003280000000200 */
[----:B------:R1:W1:Y:S04]  /*66e0*/  LDSM.16.M88.4 R24, [R165+0x1000] ;  /* 0x00100000a518783b */ /* 0x0002680000000200 */
[----:B------:R1:W1:Y:S04]  /*66f0*/  LDSM.16.M88.4 R136, [R165+0x1800] ;  /* 0x00180000a588783b */ /* 0x0002680000000200 */
[----:B------:R1:W1:Y:S04]  /*6700*/  LDSM.16.M88.4 R140, [R174] ;  /* 0x00000000ae8c783b */ /* 0x0002680000000200 */
[----:B------:R1:W1:Y:S04]  /*6710*/  LDSM.16.M88.4 R144, [R164] ;  /* 0x00000000a490783b */ /* 0x0002680000000200 */
[----:B------:R1:W1:Y:S04]  /*6720*/  LDSM.16.M88.4 R148, [R164+0x800] ;  /* 0x00080000a494783b */ /* 0x0002680000000200 */
[----:B------:R1:W1:Y:S04]  /*6730*/  LDSM.16.M88.4 R152, [R164+0x1000] ;  /* 0x00100000a498783b */ /* 0x0002680000000200 */
[----:B------:R1:W1:Y:S01]  /*6740*/  LDSM.16.M88.4 R156, [R164+0x1800] ;  /* 0x00180000a49c783b */ /* 0x0002620000000200 */
[----:B------:R-:W-:-:S05]  /*6750*/  @P0 BRA `(.L_x_504) ;  /* 0x0000043000000947 */ /* 0x000fca0003800000 */
[C---:B------:R-:W-:Y:S01]  /*6760*/  IMAD.WIDE.U32 R2, R181.reuse, c[0x0][0x208], RZ ;  /* 0x00008200b5027a25 */ /* 0x040fe200078e00ff */
[----:B------:R-:W-:Y:S02]  /*6770*/  SHF.R.S32.HI R0, RZ, 0x1f, R181 ;  /* 0x0000001fff007819 */ /* 0x000fe400000114b5 */
[----:B------:R-:W-:Y:S01]  /*6780*/  SHF.R.S32.HI R4, RZ, 0x1f, R180 ;  /* 0x0000001fff047819 */ /* 0x000fe200000114b4 */
[----:B------:R-:W-:Y:S01]  /*6790*/  IMAD.SHL.U32 R23, R192, 0x2, RZ ;  /* 0x00000002c0177824 */ /* 0x000fe200078e00ff */
[----:B------:R-:W-:Y:S01]  /*67a0*/  SHF.R.S32.HI R5, RZ, 0x1f, R192 ;  /* 0x0000001fff057819 */ /* 0x000fe200000114c0 */
[----:B------:R-:W-:Y:S01]  /*67b0*/  IMAD R0, R0, c[0x0][0x208], RZ ;  /* 0x0000820000007a24 */ /* 0x000fe200078e02ff */
[----:B------:R-:W-:Y:S01]  /*67c0*/  SHF.R.S32.HI R7, RZ, 0x1f, R191 ;  /* 0x0000001fff077819 */ /* 0x000fe200000114bf */
[----:B------:R-:W-:Y:S01]  /*67d0*/  IMAD R4, R4, c[0x0][0x218], RZ ;  /* 0x0000860004047a24 */ /* 0x000fe200078e02ff */
[----:B------:R-:W-:Y:S01]  /*67e0*/  SHF.R.S32.HI R6, RZ, 0x1f, R182 ;  /* 0x0000001fff067819 */ /* 0x000fe200000114b6 */
[----:B------:R-:W-:Y:S01]  /*67f0*/  IMAD R0, R181, c[0x0][0x20c], R0 ;  /* 0x00008300b5007a24 */ /* 0x000fe200078e0200 */
[----:B------:R-:W-:Y:S01]  /*6800*/  SHF.L.U64.HI R20, R192, 0x1, R5 ;  /* 0x00000001c0147819 */ /* 0x000fe20000010205 */
[----:B------:R-:W-:Y:S01]  /*6810*/  IMAD R4, R180, c[0x0][0x21c], R4 ;  /* 0x00008700b4047a24 */ /* 0x000fe200078e0204 */
[----:B------:R-:W-:Y:S01]  /*6820*/  SHF.L.U64.HI R15, R191, 0x1, R7 ;  /* 0x00000001bf0f7819 */ /* 0x000fe20000010207 */
[----:B------:R-:W-:Y:S01]  /*6830*/  IMAD.IADD R3, R3, 0x1, R0 ;  /* 0x0000000103037824 */ /* 0x000fe200078e0200 */
[----:B------:R-:W-:Y:S01]  /*6840*/  SHF.L.U64.HI R14, R182, 0x1, R6 ;  /* 0x00000001b60e7819 */ /* 0x000fe20000010206 */
[----:B------:R-:W-:Y:S02]  /*6850*/  IMAD.SHL.U32 R22, R191, 0x2, RZ ;  /* 0x00000002bf167824 */ /* 0x000fe400078e00ff */
[----:B------:R-:W-:Y:S04]  /*6860*/  IMAD.WIDE.U32 R2, R180, c[0x0][0x218], R2 ;  /* 0x00008600b4027a25 */ /* 0x000fe800078e0002 */
[----:B------:R-:W-:Y:S01]  /*6870*/  IMAD.SHL.U32 R21, R182, 0x2, RZ ;  /* 0x00000002b6157824 */ /* 0x000fe200078e00ff */
[----:B------:R-:W-:Y:S04]  /*6880*/  IADD3 R0, P0, R206, R2, RZ ;  /* 0x00000002ce007210 */ /* 0x000fe80007f1e0ff */
[----:B------:R-:W-:Y:S02]  /*6890*/  IADD3.X R2, R209, R3, R4, P0, !PT ;  /* 0x00000003d1027210 */ /* 0x000fe400007fe404 */
[C---:B------:R-:W-:Y:S04]  /*68a0*/  LEA R13, P0, R0.reuse, c[0x0][0x1f8], 0x1 ;  /* 0x00007e00000d7a11 */ /* 0x040fe800078008ff */
[----:B------:R-:W-:Y:S01]  /*68b0*/  LEA.HI.X R5, R0, c[0x0][0x1fc], R2, 0x1, P0 ;  /* 0x00007f0000057a11 */ /* 0x000fe200000f0c02 */
[----:B------:R-:W-:-:S06]  /*68c0*/  BRA.DIV ~URZ, `(.L_x_505) ;  /* 0x0000f7927f007947 */ /* 0x000fcc000b800000 */
[----:B------:R4:W3:Y:S02]  /*68d0*/  SHFL.IDX PT, R4, R5, RZ, 0x181f ;  /* 0x00181fff05047589 */ /* 0x0008e400000e0000 */
.L_x_638:
[----:B------:R-:W-:-:S05]  /*68e0*/  BRA.DIV ~URZ, `(.L_x_506) ;  /* 0x0000f7e27f007947 */ /* 0x000fca000b800000 */
[----:B------:R-:W5:Y:S01]  /*68f0*/  SHFL.IDX PT, R0, R13, RZ, 0x181f ;  /* 0x00181fff0d007589 */ /* 0x000f6200000e0000 */
[----:B------:R-:W-:Y:S02]  /*6900*/  ISETP.GE.AND P2, PT, R182, c[0x0][0x1d4], PT ;  /* 0x00007500b6007a0c */ /* 0x000fe40003f46270 */
[----:B------:R-:W-:Y:S02]  /*6910*/  ISETP.GE.AND P1, PT, R191, c[0x0][0x1d4], PT ;  /* 0x00007500bf007a0c */ /* 0x000fe40003f26270 */
[----:B-----5:R-:W-:Y:S05]  /*6920*/  IADD3 R2, P0, R0, R21, RZ ;  /* 0x0000001500027210 */ /* 0x020fea0007f1e0ff */
[----:B---3--:R-:W-:Y:S01]  /*6930*/  IMAD.X R3, R4, 0x1, R14, P0 ;  /* 0x0000000104037824 */ /* 0x008fe200000e060e */
[----:B------:R-:W-:Y:S04]  /*6940*/  IADD3 R6, P0, R0, R22, RZ ;  /* 0x0000001600067210 */ /* 0x000fe80007f1e0ff */
[----:B------:R-:W-:Y:S01]  /*6950*/  @!PT LDS RZ, [RZ] ;  /* 0x00000000fffff984 */ /* 0x000fe20000000800 */
[----:B------:R-:W-:Y:S01]  /*6960*/  @!PT LDS RZ, [RZ] ;  /* 0x00000000fffff984 */ /* 0x000fe20000000800 */
[----:B------:R3:W-:Y:S01]  /*6970*/  LDGSTS.E.BYPASS.LTC128B.128 [R179+0x100], [R2.64], !P2 ;  /* 0x0010000002b37fae */ /* 0x0007e2000d101d48 */
[----:B------:R-:W-:Y:S05]  /*6980*/  IMAD.X R7, R4, 0x1, R15, P0 ;  /* 0x0000000104077824 */ /* 0x000fea00000e060f */
[----:B------:R5:W-:Y:S01]  /*6990*/  LDGSTS.E.BYPASS.LTC128B.128 [R179+0x2100], [R6.64], !P1 ;  /* 0x0210000006b37fae */ /* 0x000be2000c901d48 */
[----:B---3--:R-:W-:Y:S03]  /*69a0*/  IADD3 R2, P0, R0, R23, RZ ;  /* 0x0000001700027210 */ /* 0x008fe60007f1e0ff */
[----:B------:R-:W3:Y:S02]  /*69b0*/  SHFL.IDX PT, R0, R13, 0x1, 0x181f ;  /* 0x00381f000d007f89 */ /* 0x000ee400000e0000 */
[----:B------:R-:W-:Y:S01]  /*69c0*/  IMAD.X R3, R4, 0x1, R20, P0 ;  /* 0x0000000104037824 */ /* 0x000fe200000e0614 */
[----:B------:R-:W-:Y:S01]  /*69d0*/  ISETP.GE.AND P0, PT, R192, c[0x0][0x1d4], PT ;  /* 0x00007500c0007a0c */ /* 0x000fe20003f06270 */
[----:B------:R4:W2:Y:S01]  /*69e0*/  SHFL.IDX PT, R4, R5, 0x1, 0x181f ;  /* 0x00381f0005047f89 */ /* 0x0008a200000e0000 */
[----:B-----5:R-:W-:Y:S02]  /*69f0*/  SEL R6, RZ, 0x10, P1 ;  /* 0x00000010ff067807 */ /* 0x020fe40000800000 */
[----:B------:R-:W-:Y:S09]  /*6a00*/  SEL R12, RZ, 0x10, P0 ;  /* 0x00000010ff0c7807 */ /* 0x000ff20000000000 */
[----:B------:R1:W-:Y:S01]  /*6a10*/  LDGSTS.E.BYPASS.LTC128B.128 [R179+0x4100], [R2.64], !P0 ;  /* 0x0410000002b37fae */ /* 0x0003e2000c101d48 */
[----:B----4-:R-:W-:Y:S04]  /*6a20*/  SEL R5, RZ, 0x10, P2 ;  /* 0x00000010ff057807 */ /* 0x010fe80001000000 */
.L_x_639:
[C---:B-1-3--:R-:W-:Y:S02]  /*6a30*/  IADD3 R2, -R5.reuse, 0x10, RZ ;  /* 0x0000001005027810 */ /* 0x04afe40007ffe1ff */
[----:B------:R-:W-:Y:S02]  /*6a40*/  ISETP.NE.U32.AND P2, PT, R5, RZ, PT ;  /* 0x000000ff0500720c */ /* 0x000fe40003f45070 */
[----:B------:R-:W-:Y:S04]  /*6a50*/  LOP3.LUT R2, R2, 0xf, RZ, 0xc0, !PT ;  /* 0x0000000f02027812 */ /* 0x000fe800078ec0ff */
[----:B------:R-:W-:Y:S04]  /*6a60*/  IADD3 R2, P1, P0, R2, R0, R21 ;  /* 0x0000000002027210 */ /* 0x000fe8000783e015 */
[----:B--2---:R-:W-:Y:S05]  /*6a70*/  IADD3.X R3, RZ, R4, R14, P1, P0 ;  /* 0x00000004ff037210 */ /* 0x004fea0000fe040e */
[----:B------:R-:W-:Y:S01]  /*6a80*/  @!PT LDS RZ, [RZ] ;  /* 0x00000000fffff984 */ /* 0x000fe20000000800 */
[----:B------:R-:W-:Y:S01]  /*6a90*/  @!PT LDS RZ, [RZ] ;  /* 0x00000000fffff984 */ /* 0x000fe20000000800 */
[----:B------:R-:W-:Y:S01]  /*6aa0*/  @!PT LDS RZ, [RZ] ;  /* 0x00000000fffff984 */ /* 0x000fe20000000800 */
[----:B------:R1:W-:Y:S01]  /*6ab0*/  LDGSTS.E.BYPASS.LTC128B.128.ZFILL [R179+0x1100], [R2.64], P2 ;  /* 0x0110000002b37fae */ /* 0x0003e20009141d48 */
[C---:B------:R-:W-:Y:S02]  /*6ac0*/  ISETP.NE.U32.AND P2, PT, R6.reuse, RZ, PT ;  /* 0x000000ff0600720c */ /* 0x040fe40003f45070 */
[----:B-1----:R-:W-:Y:S04]  /*6ad0*/  IADD3 R2, -R6, 0x10, RZ ;  /* 0x0000001006027810 */ /* 0x002fe80007ffe1ff */
[----:B------:R-:W-:Y:S04]  /*6ae0*/  LOP3.LUT R2, R2, 0xf, RZ, 0xc0, !PT ;  /* 0x0000000f02027812 */ /* 0x000fe800078ec0ff */
[----:B------:R-:W-:Y:S02]  /*6af0*/  IADD3 R6, P1, P0, R2, R0, R22 ;  /* 0x0000000002067210 */ /* 0x000fe4000783e016 */
[----:B------:R-:W-:Y:S02]  /*6b00*/  IADD3 R2, -R12, 0x10, RZ ;  /* 0x000000100c027810 */ /* 0x000fe40007ffe1ff */
[----:B------:R-:W-:Y:S02]  /*6b10*/  IADD3.X R7, RZ, R4, R15, P1, P0 ;  /* 0x00000004ff077210 */ /* 0x000fe40000fe040f */
[----:B------:R-:W-:Y:S03]  /*6b20*/  LOP3.LUT R2, R2, 0xf, RZ, 0xc0, !PT ;  /* 0x0000000f02027812 */ /* 0x000fe600078ec0ff */
[----:B------:R1:W-:Y:S01]  /*6b30*/  LDGSTS.E.BYPASS.LTC128B.128.ZFILL [R179+0x3100], [R6.64], P2 ;  /* 0x0310000006b37fae */ /* 0x0003e20009141d48 */
[----:B------:R-:W-:Y:S04]  /*6b40*/  IADD3 R2, P1, P0, R2, R0, R23 ;  /* 0x0000000002027210 */ /* 0x000fe8000783e017 */
[----:B------:R-:W-:Y:S02]  /*6b50*/  IADD3.X R3, RZ, R4, R20, P1, P0 ;  /* 0x00000004ff037210 */ /* 0x000fe40000fe0414 */
[----:B------:R-:W-:Y:S11]  /*6b60*/  ISETP.NE.U32.AND P0, PT, R12, RZ, PT ;  /* 0x000000ff0c00720c */ /* 0x000ff60003f05070 */
[----:B------:R-:W-:Y:S02]  /*6b70*/  @!UPT UIADD3 URZ, URZ, URZ, URZ ;  /* 0x0000003f3f3ff290 */ /* 0x000fe4000fffe03f */
[----:B------:R1:W-:Y:S02]  /*6b80*/  LDGSTS.E.BYPASS.LTC128B.128.ZFILL [R179+0x5100], [R2.64], P0 ;  /* 0x0510000002b37fae */ /* 0x0003e40008141d48 */
.L_x_504:
[----:B------:R-:W-:Y:S05]  /*6b90*/  BSYNC B0 ;  /* 0x0000000000007941 */ /* 0x000fea0003800000 */
.L_x_503:
[----:B------:R-:W0:Y:S01]  /*6ba0*/  LDGDEPBAR ;  /* 0x00000000000079af */ /* 0x000e220000000000 */
[----:B------:R-:W-:Y:S01]  /*6bb0*/  WARPSYNC 0xffffffff ;  /* 0xffffffff00007948 */ /* 0x000fe20003800000 */
[C---:B-123--:R-:W-:Y:S01]  /*6bc0*/  HMMA.16816.F32.BF16 R4, R32.reuse, R8, RZ ;  /* 0x000000082004723c */ /* 0x04efe200000418ff */
[----:B------:R-:W-:Y:S02]  /*6bd0*/  BSSY B0, `(.L_x_507) ;  /* 0x00000e7000007945 */ /* 0x000fe40003800000 */
[----:B------:R-:W-:Y:S05]  /*6be0*/  ISETP.GT.AND P0, PT, R178, R193, PT ;  /* 0x000000c1b200720c */ /* 0x000fea0003f04270 */
[C---:B------:R-:W-:Y:S08]  /*6bf0*/  HMMA.16816.F32.BF16 R8, R32.reuse, R10, RZ ;  /* 0x0000000a2008723c */ /* 0x040ff000000418ff */
[C---:B----4-:R-:W-:Y:S08]  /*6c00*/  HMMA.16816.F32.BF16 R12, R32.reuse, R16, RZ ;  /* 0x00000010200c723c */ /* 0x050ff000000418ff */
[C---:B------:R-:W-:Y:S08]  /*6c10*/  HMMA.16816.F32.BF16 R16, R32.reuse, R18, RZ ;  /* 0x000000122010723c */ /* 0x040ff000000418ff */
[C---:B------:R-:W-:Y:S08]  /*6c20*/  HMMA.16816.F32.BF16 R20, R32.reuse, R24, RZ ;  /* 0x000000182014723c */ /* 0x040ff000000418ff */
[C---:B------:R-:W-:Y:S08]  /*6c30*/  HMMA.16816.F32.BF16 R24, R32.reuse, R26, RZ ;  /* 0x0000001a2018723c */ /* 0x040ff000000418ff */
[C---:B------:R-:W-:Y:S08]  /*6c40*/  HMMA.16816.F32.BF16 R28, R32.reuse, R136, RZ ;  /* 0x00000088201c723c */ /* 0x040ff000000418ff */
        /* <DEDUP_REMOVED lines=16> */
[----:B------:R-:W-:Y:S07]  /*6d50*/  LDSM.16.M88.4 R144, [R166+-0x4000] ;  /* 0xffc00000a690783b */ /* 0x000fee0000000200 */
[C---:B--2---:R-:W-:Y:S08]  /*6d60*/  HMMA.16816.F32.BF16 R12, R136.reuse, R148, R12 ;  /* 0x00000094880c723c */ /* 0x044ff0000004180c */
[C---:B------:R-:W-:Y:S01]  /*6d70*/  HMMA.16816.F32.BF16 R16, R136.reuse, R150, R16 ;  /* 0x000000968810723c */ /* 0x040fe20000041810 */
[----:B------:R-:W-:Y:S07]  /*6d80*/  LDSM.16.M88.4 R148, [R166+-0x3800] ;  /* 0xffc80000a694783b */ /* 0x000fee0000000200 */
[C---:B---3--:R-:W-:Y:S08]  /*6d90*/  HMMA.16816.F32.BF16 R20, R136.reuse, R140, R20 ;  /* 0x0000008c8814723c */ /* 0x048ff00000041814 */
[C---:B------:R-:W-:Y:S01]  /*6da0*/  HMMA.16816.F32.BF16 R24, R136.reuse, R142, R24 ;  /* 0x0000008e8818723c */ /* 0x040fe20000041818 */
[----:B------:R-:W1:Y:S07]  /*6db0*/  LDSM.16.M88.4 R140, [R175] ;  /* 0x00000000af8c783b */ /* 0x000e6e0000000200 */
[C---:B------:R-:W-:Y:S08]  /*6dc0*/  HMMA.16816.F32.BF16 R28, R136.reuse, R152, R28 ;  /* 0x00000098881c723c */ /* 0x040ff0000004181c */
[----:B------:R-:W-:Y:S01]  /*6dd0*/  HMMA.16816.F32.BF16 R32, R136, R154, R32 ;  /* 0x0000009a8820723c */ /* 0x000fe20000041820 */
[----:B------:R-:W2:Y:S06]  /*6de0*/  LDSM.16.M88.4 R136, [R166+-0x3000] ;  /* 0xffd00000a688783b */ /* 0x000eac0000000200 */
[----:B------:R-:W3:Y:S01]  /*6df0*/  LDSM.16.M88.4 R152, [R166+-0x2800] ;  /* 0xffd80000a698783b */ /* 0x000ee20000000200 */
        /* <DEDUP_REMOVED lines=41> */
[----:B------:R-:W-:Y:S07]  /*7090*/  LDSM.16.M88.4 R144, [R166+-0x2000] ;  /* 0xffe00000a690783b */ /* 0x000fee0000000200 */
[C---:B------:R-:W-:Y:S08]  /*70a0*/  HMMA.16816.F32.BF16 R12, R136.reuse, R148, R12 ;  /* 0x00000094880c723c */ /* 0x040ff0000004180c */
[C---:B------:R-:W-:Y:S01]  /*70b0*/  HMMA.16816.F32.BF16 R16, R136.reuse, R150, R16 ;  /* 0x000000968810723c */ /* 0x040fe20000041810 */
[----:B------:R-:W-:Y:S07]  /*70c0*/  LDSM.16.M88.4 R148, [R166+-0x1800] ;  /* 0xffe80000a694783b */ /* 0x000fee0000000200 */
[C---:B--2---:R-:W-:Y:S08]  /*70d0*/  HMMA.16816.F32.BF16 R20, R136.reuse, R140, R20 ;  /* 0x0000008c8814723c */ /* 0x044ff00000041814 */
[C---:B------:R-:W-:Y:S01]  /*70e0*/  HMMA.16816.F32.BF16 R24, R136.reuse, R142, R24 ;  /* 0x0000008e8818723c */ /* 0x040fe20000041818 */
[----:B------:R-:W1:Y:S07]  /*70f0*/  LDSM.16.M88.4 R140, [R175+0x4000] ;  /* 0x00400000af8c783b */ /* 0x000e6e0000000200 */
[C---:B---3--:R-:W-:Y:S08]  /*7100*/  HMMA.16816.F32.BF16 R28, R136.reuse, R152, R28 ;  /* 0x00000098881c723c */ /* 0x048ff0000004181c */
        /* <DEDUP_REMOVED lines=44> */
[----:B------:R-:W-:Y:S07]  /*73d0*/  LDSM.16.M88.4 R144, [R166] ;  /* 0x00000000a690783b */ /* 0x000fee0000000200 */
        /* <DEDUP_REMOVED lines=10> */
[----:B------:R-:W-:Y:S05]  /*7480*/  DEPBAR.LE SB0, 0x0 ;  /* 0x000080000000791a */ /* 0x000fea0000000000 */
        /* <DEDUP_REMOVED lines=11> */
[----:B------:R-:W-:Y:S01]  /*7540*/  IMAD R2, R178, 0x40, R200 ;  /* 0x00000040b2027824 */ /* 0x000fe200078e02c8 */
[----:B------:R-:W-:Y:S01]  /*7550*/  SHF.R.S32.HI R160, RZ, 0x1f, R192 ;  /* 0x0000001fffa07819 */ /* 0x000fe200000114c0 */
[----:B------:R-:W-:Y:S01]  /*7560*/  IMAD.MOV.U32 R180, RZ, RZ, RZ ;  /* 0x000000ffffb47224 */ /* 0x000fe200078e00ff */
[----:B------:R-:W-:Y:S01]  /*7570*/  SHF.R.S32.HI R161, RZ, 0x1f, R191 ;  /* 0x0000001fffa17819 */ /* 0x000fe200000114bf */
[----:B------:R-:W-:Y:S01]  /*7580*/  IMAD.SHL.U32 R145, R192, 0x2, RZ ;  /* 0x00000002c0917824 */ /* 0x000fe200078e00ff */
[----:B------:R-:W-:Y:S01]  /*7590*/  IADD3 R2, R2, -0x40, R196 ;  /* 0xffffffc002027810 */ /* 0x000fe20007ffe0c4 */
[C---:B------:R-:W-:Y:S01]  /*75a0*/  IMAD.SHL.U32 R144, R191.reuse, 0x2, RZ ;  /* 0x00000002bf907824 */ /* 0x040fe200078e00ff */
[----:B------:R-:W-:Y:S01]  /*75b0*/  SHF.L.U64.HI R142, R192, 0x1, R160 ;  /* 0x00000001c08e7819 */ /* 0x000fe200000102a0 */
[----:B------:R-:W-:Y:S01]  /*75c0*/  IMAD.SHL.U32 R143, R182, 0x2, RZ ;  /* 0x00000002b68f7824 */ /* 0x000fe200078e00ff */
[----:B------:R-:W-:Y:S01]  /*75d0*/  SHF.R.S32.HI R160, RZ, 0x1f, R182 ;  /* 0x0000001fffa07819 */ /* 0x000fe200000114b6 */
[----:B------:R-:W-:Y:S01]  /*75e0*/  @P6 IMAD.HI.U32 R3, R2, c[0x0][0x2bc], RZ ;  /* 0x0000af0002036a27 */ /* 0x000fe200078e00ff */
[----:B------:R-:W-:Y:S02]  /*75f0*/  SHF.L.U64.HI R141, R191, 0x1, R161 ;  /* 0x00000001bf8d7819 */ /* 0x000fe400000102a1 */
[----:B------:R-:W-:Y:S01]  /*7600*/  SHF.L.U64.HI R140, R182, 0x1, R160 ;  /* 0x00000001b68c7819 */ /* 0x000fe200000102a0 */
[----:B------:R-:W-:Y:S01]  /*7610*/  IMAD.MOV.U32 R0, RZ, RZ, R2 ;  /* 0x000000ffff007224 */ /* 0x000fe200078e0002 */
        /* <DEDUP_REMOVED lines=23> */
.L_x_640:
[----:B------:R-:W-:-:S05]  /*7790*/  BRA.DIV ~URZ, `(.L_x_510) ;  /* 0x0000ebe27f007947 */ /* 0x000fca000b800000 */
[----:B------:R-:W3:Y:S01]  /*77a0*/  SHFL.IDX PT, R0, R139, RZ, 0x181f ;  /* 0x00181fff8b007589 */ /* 0x000ee200000e0000 */
[----:B------:R-:W-:Y:S02]  /*77b0*/  ISETP.GE.AND P2, PT, R182, c[0x0][0x1d4], PT ;  /* 0x00007500b6007a0c */ /* 0x000fe40003f46270 */
[----:B------:R-:W-:Y:S02]  /*77c0*/  ISETP.GE.AND P1, PT, R191, c[0x0][0x1d4], PT ;  /* 0x00007500bf007a0c */ /* 0x000fe40003f26270 */
[----:B---3--:R-:W-:Y:S05]  /*77d0*/  IADD3 R2, P0, R0, R143, RZ ;  /* 0x0000008f00027210 */ /* 0x008fea0007f1e0ff */
[----:B--2---:R-:W-:Y:S01]  /*77e0*/  IMAD.X R3, R128, 0x1, R140, P0 ;  /* 0x0000000180037824 */ /* 0x004fe200000e068c */
[----:B------:R-:W-:Y:S04]  /*77f0*/  IADD3 R136, P0, R0, R144, RZ ;  /* 0x0000009000887210 */ /* 0x000fe80007f1e0ff */
[----:B------:R-:W-:Y:S01]  /*7800*/  @!PT LDS RZ, [RZ] ;  /* 0x00000000fffff984 */ /* 0x000fe20000000800 */
[----:B------:R-:W-:Y:S01]  /*7810*/  @!PT LDS RZ, [RZ] ;  /* 0x00000000fffff984 */ /* 0x000fe20000000800 */
[----:B------:R2:W-:Y:S01]  /*7820*/  LDGSTS.E.BYPASS.LTC128B.128 [R179+0x6100], [R2.64], !P2 ;  /* 0x0610000002b37fae */ /* 0x0005e2000d101d48 */
[----:B------:R-:W-:Y:S05]  /*7830*/  IMAD.X R137, R128, 0x1, R141, P0 ;  /* 0x0000000180897824 */ /* 0x000fea00000e068d */
[----:B------:R3:W-:Y:S01]  /*7840*/  LDGSTS.E.BYPASS.LTC128B.128 [R179+0x8100], [R136.64], !P1 ;  /* 0x0810000088b37fae */ /* 0x0007e2000c901d48 */
[----:B--2---:R-:W-:Y:S03]  /*7850*/  IADD3 R2, P0, R0, R145, RZ ;  /* 0x0000009100027210 */ /* 0x004fe60007f1e0ff */
[----:B------:R-:W2:Y:S02]  /*7860*/  SHFL.IDX PT, R0, R139, 0x1, 0x181f ;  /* 0x00381f008b007f89 */ /* 0x000ea400000e0000 */
[----:B------:R-:W-:Y:S01]  /*7870*/  IMAD.X R3, R128, 0x1, R142, P0 ;  /* 0x0000000180037824 */ /* 0x000fe200000e068e */
[----:B------:R-:W-:Y:S01]  /*7880*/  ISETP.GE.AND P0, PT, R192, c[0x0][0x1d4], PT ;  /* 0x00007500c0007a0c */ /* 0x000fe20003f06270 */
[----:B------:R4:W1:Y:S01]  /*7890*/  SHFL.IDX PT, R128, R129, 0x1, 0x181f ;  /* 0x00381f0081807f89 */ /* 0x00086200000e0000 */
[----:B---3--:R-:W-:Y:S02]  /*78a0*/  SEL R136, RZ, 0x10, P1 ;  /* 0x00000010ff887807 */ /* 0x008fe40000800000 */
[----:B------:R-:W-:Y:S09]  /*78b0*/  SEL R138, RZ, 0x10, P0 ;  /* 0x00000010ff8a7807 */ /* 0x000ff20000000000 */
[----:B------:R3:W-:Y:S01]  /*78c0*/  LDGSTS.E.BYPASS.LTC128B.128 [R179+0xa100], [R2.64], !P0 ;  /* 0x0a10000002b37fae */ /* 0x0007e2000c101d48 */
[----:B-1--4-:R-:W-:Y:S04]  /*78d0*/  SEL R129, RZ, 0x10, P2 ;  /* 0x00000010ff817807 */ /* 0x012fe80001000000 */
.L_x_641:
[C---:B--23--:R-:W-:Y:S02]  /*78e0*/  IADD3 R2, -R129.reuse, 0x10, RZ ;  /* 0x0000001081027810 */ /* 0x04cfe40007ffe1ff */
        /* <DEDUP_REMOVED lines=21> */
.L_x_508:
[----:B------:R-:W-:Y:S05]  /*7a40*/  BSYNC B0 ;  /* 0x0000000000007941 */ /* 0x000fea0003800000 */
.L_x_507:
[----:B------:R-:W-:Y:S01]  /*7a50*/  IMAD.MOV.U32 R0, RZ, RZ, c[0x0][0x2c4] ;  /* 0x0000b100ff007624 */ /* 0x000fe200078e00ff */
[----:B------:R-:W0:Y:S01]  /*7a60*/  LDGDEPBAR ;  /* 0x00000000000079af */ /* 0x000e220000000000 */
[----:B------:R-:W-:Y:S01]  /*7a70*/  IMAD.SHL.U32 R129, R178, 0x40, RZ ;  /* 0x00000040b2817824 */ /* 0x000fe200078e00ff */
[----:B------:R-:W-:Y:S01]  /*7a80*/  ULDC UR4, c[0x0][0x324] ;  /* 0x0000c90000047ab9 */ /* 0x000fe20000000800 */
[----:B------:R-:W-:Y:S01]  /*7a90*/  IMAD.IADD R128, R211, 0x1, R210 ;  /* 0x00000001d3807824 */ /* 0x000fe200078e02d2 */
[----:B------:R-:W-:Y:S01]  /*7aa0*/  ISETP.NE.AND P0, PT, R0, 0x1, PT ;  /* 0x000000010000780c */ /* 0x000fe20003f05270 */
[----:B------:R-:W-:Y:S01]  /*7ab0*/  ULOP3.LUT UR4, URZ, UR4, URZ, 0x33, !UPT ;  /* 0x000000043f047292 */ /* 0x000fe2000f8e333f */
[----:B------:R-:W-:Y:S04]  /*7ac0*/  IADD3 R0, -R198, 0x1, -R129 ;  /* 0x00000001c6007810 */ /* 0x000fe80007ffe981 */
[----:B------:R-:W-:Y:S04]  /*7ad0*/  IADD3 R0, -R195, R0, R194 ;  /* 0x00000000c3007210 */ /* 0x000fe80007ffe1c2 */
[C---:B-1----:R-:W-:Y:S02]  /*7ae0*/  IADD3 R136, R0.reuse, UR4, RZ ;  /* 0x0000000400887c10 */ /* 0x042fe4000fffe0ff */
[----:B------:R-:W-:Y:S01]  /*7af0*/  IADD3 R137, R0, c[0x0][0x328], RZ ;  /* 0x0000ca0000897a10 */ /* 0x000fe20007ffe0ff */
[----:B------:R-:W-:Y:S05]  /*7b00*/  @P0 IMAD.HI.U32 R2, R128, c[0x0][0x2c8], RZ ;  /* 0x0000b20080020a27 */ /* 0x000fea00078e00ff */
[----:B------:R-:W-:Y:S01]  /*7b10*/  @P0 SHF.R.U32.HI R128, RZ, c[0x0][0x2cc], R2 ;  /* 0x0000b300ff800a19 */ /* 0x000fe20000011602 */
[----:B------:R-:W-:-:S05]  /*7b20*/  BRA.DIV ~URZ, `(.L_x_511) ;  /* 0x0000ea927f007947 */ /* 0x000fca000b800000 */
[----:B------:R1:W2:Y:S02]  /*7b30*/  SHFL.IDX PT, R3, R128, RZ, 0x1c1f ;  /* 0x001c1fff80037589 */ /* 0x0002a400000e0000 */
.L_x_642:
[----:B--2---:R-:W-:Y:S01]  /*7b40*/  IADD3 R2, R137, R3, RZ ;  /* 0x0000000389027210 */ /* 0x004fe20007ffe0ff */
[----:B------:R-:W-:Y:S05]  /*7b50*/  IMAD.MOV.U32 R0, RZ, RZ, c[0x0][0x32c] ;  /* 0x0000cb00ff007624 */ /* 0x000fea00078e00ff */
[----:B------:R-:W-:Y:S01]  /*7b60*/  ISETP.GE.AND P0, PT, R0, 0x1, PT ;  /* 0x000000010000780c */ /* 0x000fe20003f06270 */
[----:B------:R-:W-:Y:S11]  /*7b70*/  IMAD.IADD R0, R136, 0x1, R3 ;  /* 0x0000000188007824 */ /* 0x000ff600078e0203 */
[----:B------:R-:W-:Y:S01]  /*7b80*/  @!UPT UIADD3 URZ, URZ, URZ, URZ ;  /* 0x0000003f3f3ff290 */ /* 0x000fe2000fffe03f */
[----:B------:R-:W-:-:S05]  /*7b90*/  @!P0 BRA `(.L_x_512) ;  /* 0x0000018000008947 */ /* 0x000fca0003800000 */
[----:B------:R-:W-:Y:S01]  /*7ba0*/  IADD3 R3, -R195, R194, R3 ;  /* 0x000000c2c3037210 */ /* 0x000fe20007ffe103 */
[----:B------:R-:W-:Y:S03]  /*7bb0*/  BSSY B0, `(.L_x_513) ;  /* 0x0000011000007945 */ /* 0x000fe60003800000 */
        /* <DEDUP_REMOVED lines=11> */
.L_x_514:
[----:B------:R-:W-:Y:S04]  /*7c70*/  MOV R138, 0x1 ;  /* 0x00000001008a7802 */ /* 0x000fe80000000f00 */
[----:B------:R-:W-:Y:S11]  /*7c80*/  ISETP.NE.AND P0, PT, R138, c[0x0][0x32c], PT ;  /* 0x0000cb008a007a0c */ /* 0x000ff60003f05270 */
[----:B------:R-:W-:Y:S02]  /*7c90*/  @!UPT UIADD3 URZ, URZ, URZ, URZ ;  /* 0x0000003f3f3ff290 */ /* 0x000fe4000fffe03f */
[----:B------:R-:W-:Y:S05]  /*7ca0*/  @P0 IMAD.HI.U32 R138, R3, c[0x0][0x330], RZ ;  /* 0x0000cc00038a0a27 */ /* 0x000fea00078e00ff */
[----:B------:R-:W-:Y:S02]  /*7cb0*/  @P0 SHF.R.U32.HI R3, RZ, c[0x0][0x334], R138 ;  /* 0x0000cd00ff030a19 */ /* 0x000fe4000001168a */
.L_x_515:
[----:B------:R-:W-:Y:S05]  /*7cc0*/  BSYNC B0 ;  /* 0x0000000000007941 */ /* 0x000fea0003800000 */
.L_x_513:
[----:B------:R-:W-:Y:S04]  /*7cd0*/  IMAD R3, R3, c[0x0][0x32c], -R129 ;  /* 0x0000cb0003037a24 */ /* 0x000fe800078e0a81 */
[----:B------:R-:W-:Y:S05]  /*7ce0*/  IMAD.IADD R3, R3, 0x1, -R198 ;  /* 0x0000000103037824 */ /* 0x000fea00078e0ac6 */
[----:B------:R-:W-:Y:S02]  /*7cf0*/  IMNMX R0, R0, R3, !PT ;  /* 0x0000000300007217 */ /* 0x000fe40007800200 */
[----:B------:R-:W-:Y:S04]  /*7d00*/  IADD3 R3, R3, c[0x0][0x32c], RZ ;  /* 0x0000cb0003037a10 */ /* 0x000fe80007ffe0ff */
[----:B------:R-:W-:Y:S02]  /*7d10*/  IMNMX R2, R2, R3, PT ;  /* 0x0000000302027217 */ /* 0x000fe40003800200 */
.L_x_512:
[----:B------:R-:W-:Y:S04]  /*7d20*/  ISETP.GT.AND P1, PT, R178, -0x1, PT ;  /* 0xffffffffb200780c */ /* 0x000fe80003f24270 */
[C---:B------:R-:W-:Y:S02]  /*7d30*/  ISETP.GT.AND P2, PT, R0.reuse, RZ, P1 ;  /* 0x000000ff0000720c */ /* 0x040fe40000f44270 */
[----:B------:R-:W-:Y:S02]  /*7d40*/  ISETP.GT.AND P0, PT, R0, 0x1, P1 ;  /* 0x000000010000780c */ /* 0x000fe40000f04270 */
[C---:B------:R-:W-:Y:S02]  /*7d50*/  ISETP.LT.OR P2, PT, R2.reuse, 0x1, P2 ;  /* 0x000000010200780c */ /* 0x040fe40001741670 */
[----:B------:R-:W-:Y:S02]  /*7d60*/  ISETP.LT.OR P0, PT, R2, 0x2, P0 ;  /* 0x000000020200780c */ /* 0x000fe40000701670 */
[----:B------:R-:W-:Y:S02]  /*7d70*/  FSEL R138, R4, -INF , !P2 ;  /* 0xff800000048a7808 */ /* 0x000fe40005000000 */
[C---:B------:R-:W-:Y:S02]  /*7d80*/  ISETP.GT.AND P2, PT, R0.reuse, 0x8, P1 ;  /* 0x000000080000780c */ /* 0x040fe40000f44270 */
[----:B------:R-:W-:Y:S02]  /*7d90*/  FSEL R141, R5, -INF , !P0 ;  /* 0xff800000058d7808 */ /* 0x000fe40004000000 */
        /* <DEDUP_REMOVED lines=40> */
[----:B------:R-:W-:Y:S01]  /*8020*/  FSEL R28, R33, -INF , !P0 ;  /* 0xff800000211c7808 */ /* 0x000fe20004000000 */
[----:B------:R-:W-:-:S06]  /*8030*/  BRA.DIV ~URZ, `(.L_x_516) ;  /* 0x0000e5f27f007947 */ /* 0x000fcc000b800000 */
[----:B------:R2:W3:Y:S02]  /*8040*/  SHFL.IDX PT, R3, R128, 0x1, 0x1c1f ;  /* 0x003c1f0080037f89 */ /* 0x0004e400000e0000 */
.L_x_643:
[----:B---3--:R-:W-:Y:S01]  /*8050*/  IADD3 R2, R137, R3, RZ ;  /* 0x0000000389027210 */ /* 0x008fe20007ffe0ff */
        /* <DEDUP_REMOVED lines=18> */
.L_x_519:
[----:B------:R-:W-:Y:S04]  /*8180*/  MOV R4, 0x1 ;  /* 0x0000000100047802 */ /* 0x000fe80000000f00 */
[----:B------:R-:W-:Y:S11]  /*8190*/  ISETP.NE.AND P0, PT, R4, c[0x0][0x32c], PT ;  /* 0x0000cb0004007a0c */ /* 0x000ff60003f05270 */
[----:B------:R-:W-:Y:S02]  /*81a0*/  @!UPT UIADD3 URZ, URZ, URZ, URZ ;  /* 0x0000003f3f3ff290 */ /* 0x000fe4000fffe03f */
[----:B------:R-:W-:Y:S05]  /*81b0*/  @P0 IMAD.HI.U32 R4, R3, c[0x0][0x330], RZ ;  /* 0x0000cc0003040a27 */ /* 0x000fea00078e00ff */
[----:B------:R-:W-:Y:S02]  /*81c0*/  @P0 SHF.R.U32.HI R3, RZ, c[0x0][0x334], R4 ;  /* 0x0000cd00ff030a19 */ /* 0x000fe40000011604 */
.L_x_520:
[----:B------:R-:W-:Y:S05]  /*81d0*/  BSYNC B0 ;  /* 0x0000000000007941 */ /* 0x000fea0003800000 */
.L_x_518:
[----:B------:R-:W-:Y:S04]  /*81e0*/  IMAD R129, R3, c[0x0][0x32c], -R129 ;  /* 0x0000cb0003817a24 */ /* 0x000fe800078e0a81 */
[----:B------:R-:W-:Y:S05]  /*81f0*/  IMAD.IADD R3, R129, 0x1, -R198 ;  /* 0x0000000181037824 */ /* 0x000fea00078e0ac6 */
[----:B------:R-:W-:Y:S02]  /*8200*/  IADD3 R4, R3, c[0x0][0x32c], RZ ;  /* 0x0000cb0003047a10 */ /* 0x000fe40007ffe0ff */
[----:B------:R-:W-:Y:S02]  /*8210*/  IMNMX R0, R0, R3, !PT ;  /* 0x0000000300007217 */ /* 0x000fe40007800200 */
[----:B------:R-:W-:Y:S02]  /*8220*/  IMNMX R2, R2, R4, PT ;  /* 0x0000000402027217 */ /* 0x000fe40003800200 */
.L_x_517:
        /* <DEDUP_REMOVED lines=8> */
[----:B------:R-:W-:Y:S02]  /*82b0*/  ISETP.LT.OR P2, PT, R2, 0x9, P2 ;  /* 0x000000090200780c */ /* 0x000fe40001741670 */
[----:B------:R-:W-:Y:S02]  /*82c0*/  FMNMX.FTZ R3, R138, R130, !PT ;  /* 0x000000828a037209 */ /* 0x000fe40007810000 */
[----:B------:R-:W-:Y:S02]  /*82d0*/  FMNMX.FTZ R4, R16, R131, !PT ;  /* 0x0000008310047209 */ /* 0x000fe40007810000 */
[----:B------:R-:W-:Y:S02]  /*82e0*/  ISETP.LT.OR P0, PT, R2, 0xa, P0 ;  /* 0x0000000a0200780c */ /* 0x000fe40000701670 */
[----:B------:R-:W-:Y:S02]  /*82f0*/  FSEL R21, R10, -INF , !P2 ;  /* 0xff8000000a157808 */ /* 0x000fe40005000000 */
[C---:B------:R-:W-:Y:S02]  /*8300*/  ISETP.GT.AND P2, PT, R0.reuse, 0x10, P1 ;  /* 0x000000100000780c */ /* 0x040fe40000f44270 */
[----:B------:R-:W-:Y:S02]  /*8310*/  FMNMX.FTZ R5, R141, R3, !PT ;  /* 0x000000038d057209 */ /* 0x000fe40007810000 */
[----:B------:R-:W-:Y:S02]  /*8320*/  FMNMX.FTZ R3, R25, R4, !PT ;  /* 0x0000000419037209 */ /* 0x000fe40007810000 */
[----:B------:R-:W-:Y:S02]  /*8330*/  FSEL R24, R11, -INF , !P0 ;  /* 0xff8000000b187808 */ /* 0x000fe40004000000 */
[----:B------:R-:W-:Y:S02]  /*8340*/  ISETP.GT.AND P0, PT, R0, 0x11, P1 ;  /* 0x000000110000780c */ /* 0x000fe40000f04270 */
[----:B------:R-:W-:Y:S02]  /*8350*/  ISETP.LT.OR P2, PT, R2, 0x11, P2 ;  /* 0x000000110200780c */ /* 0x000fe40001741670 */
[----:B------:R-:W-:Y:S02]  /*8360*/  FMNMX.FTZ R4, R140, R5, !PT ;  /* 0x000000058c047209 */ /* 0x000fe40007810000 */
[----:B------:R-:W-:Y:S02]  /*8370*/  FMNMX.FTZ R3, R21, R3, !PT ;  /* 0x0000000315037209 */ /* 0x000fe40007810000 */
[----:B------:R-:W-:Y:S02]  /*8380*/  ISETP.LT.OR P0, PT, R2, 0x12, P0 ;  /* 0x000000120200780c */ /* 0x000fe40000701670 */
[----:B------:R-:W-:Y:S02]  /*8390*/  FSEL R20, R14, -INF , !P2 ;  /* 0xff8000000e147808 */ /* 0x000fe40005000000 */
[----:B------:R-:W-:Y:S02]  /*83a0*/  ISETP.GT.AND P2, PT, R0, 0x18, P1 ;  /* 0x000000180000780c */ /* 0x000fe40000f44270 */
        /* <DEDUP_REMOVED lines=14> */
[C---:B------:R-:W-:Y:S02]  /*8490*/  ISETP.LT.OR P2, PT, R2.reuse, 0x21, P2 ;  /* 0x000000210200780c */ /* 0x040fe40001741670 */
        /* <DEDUP_REMOVED lines=18> */
[----:B------:R-:W-:Y:S02]  /*85c0*/  ISETP.LT.OR P2, PT, R2, 0x31, P0 ;  /* 0x000000310200780c */ /* 0x000fe40000741670 */
[----:B------:R-:W-:Y:S02]  /*85d0*/  ISETP.GT.AND P0, PT, R0, 0x31, P1 ;  /* 0x000000310000780c */ /* 0x000fe40000f04270 */
[----:B------:R-:W-:Y:S02]  /*85e0*/  FMNMX.FTZ R3, R145, R5, !PT ;  /* 0x0000000591037209 */ /* 0x000fe40007810000 */
[----:B------:R-:W-:Y:S02]  /*85f0*/  FMNMX.FTZ R4, R11, R4, !PT ;  /* 0x000000040b047209 */ /* 0x000fe40007810000 */
[----:B------:R-:W-:Y:S02]  /*8600*/  FSEL R9, R30, -INF , !P2 ;  /* 0xff8000001e097808 */ /* 0x000fe40005000000 */
[----:B------:R-:W-:Y:S02]  /*8610*/  ISETP.GT.AND P3, PT, R0, 0x38, P1 ;  /* 0x000000380000780c */ /* 0x000fe40000f64270 */
[----:B------:R-:W-:Y:S02]  /*8620*/  ISETP.LT.OR P2, PT, R2, 0x32, P0 ;  /* 0x000000320200780c */ /* 0x000fe40000741670 */
[----:B------:R-:W-:Y:S02]  /*8630*/  ISETP.GT.AND P0, PT, R0, 0x39, P1 ;  /* 0x000000390000780c */ /* 0x000fe40000f04270 */
[----:B------:R-:W-:Y:S02]  /*8640*/  FMNMX.FTZ R0, R143, R3, !PT ;  /* 0x000000038f007209 */ /* 0x000fe40007810000 */
[----:B------:R-:W-:Y:S02]  /*8650*/  FMNMX.FTZ R3, R10, R4, !PT ;  /* 0x000000040a037209 */ /* 0x000fe40007810000 */
[----:B------:R-:W-:Y:S02]  /*8660*/  FSEL R8, R31, -INF , !P2 ;  /* 0xff8000001f087808 */ /* 0x000fe40005000000 */
[C---:B------:R-:W-:Y:S02]  /*8670*/  ISETP.LT.OR P1, PT, R2.reuse, 0x39, P3 ;  /* 0x000000390200780c */ /* 0x040fe40001f21670 */
[----:B------:R-:W-:Y:S02]  /*8680*/  FMNMX.FTZ R0, R139, R0, !PT ;  /* 0x000000008b007209 */ /* 0x000fe40007810000 */
[----:B------:R-:W-:Y:S02]  /*8690*/  FMNMX.FTZ R3, R9, R3, !PT ;  /* 0x0000000309037209 */ /* 0x000fe40007810000 */
[----:B------:R-:W-:Y:S02]  /*86a0*/  ISETP.LT.OR P0, PT, R2, 0x3a, P0 ;  /* 0x0000003a0200780c */ /* 0x000fe40000701670 */
[----:B------:R-:W-:Y:S02]  /*86b0*/  FSEL R7, R34, -INF , !P1 ;  /* 0xff80000022077808 */ /* 0x000fe40004800000 */
[----:B------:R-:W-:Y:S02]  /*86c0*/  FMNMX.FTZ R0, R142, R0, !PT ;  /* 0x000000008e007209 */ /* 0x000fe40007810000 */
[----:B------:R-:W-:Y:S02]  /*86d0*/  FMNMX.FTZ R2, R8, R3, !PT ;  /* 0x0000000308027209 */ /* 0x000fe40007810000 */
[----:B------:R-:W-:Y:S02]  /*86e0*/  FSEL R6, R35, -INF , !P0 ;  /* 0xff80000023067808 */ /* 0x000fe40004000000 */
[----:B------:R-:W-:Y:S02]  /*86f0*/  FMNMX.FTZ R0, R29, R0, !PT ;  /* 0x000000001d007209 */ /* 0x000fe40007810000 */
[----:B------:R-:W-:Y:S02]  /*8700*/  FMNMX.FTZ R2, R7, R2, !PT ;  /* 0x0000000207027209 */ /* 0x000fe40007810000 */
[----:B-12---:R-:W-:Y:S02]  /*8710*/  FMNMX.FTZ R128, R28, R0, !PT ;  /* 0x000000001c807209 */ /* 0x006fe40007810000 */
[----:B------:R-:W-:Y:S01]  /*8720*/  FMNMX.FTZ R5, R6, R2, !PT ;  /* 0x0000000206057209 */ /* 0x000fe20007810000 */
[----:B------:R-:W-:-:S05]  /*8730*/  BRA.DIV ~URZ, `(.L_x_521) ;  /* 0x0000df627f007947 */ /* 0x000fca000b800000 */
[----:B------:R1:W2:Y:S02]  /*8740*/  SHFL.BFLY PT, R0, R128, 0x2, 0x1f ;  /* 0x0c401f0080007f89 */ /* 0x0002a400000e0000 */
.L_x_644:
[----:B--2---:R-:W-:Y:S01]  /*8750*/  FMNMX.FTZ R4, R128, R0, !PT ;  /* 0x0000000080047209 */ /* 0x004fe20007810000 */
[----:B------:R-:W-:-:S05]  /*8760*/  BRA.DIV ~URZ, `(.L_x_522) ;  /* 0x0000df727f007947 */ /* 0x000fca000b800000 */
[----:B------:R-:W-:Y:S04]  /*8770*/  SHFL.BFLY PT, R0, R5, 0x2, 0x1f ;  /* 0x0c401f0005007f89 */ /* 0x000fe800000e0000 */
[----:B------:R-:W2:Y:S02]  /*8780*/  SHFL.BFLY PT, R2, R4, 0x1, 0x1f ;  /* 0x0c201f0004027f89 */ /* 0x000ea400000e0000 */
[----:B--2---:R-:W-:Y:S02]  /*8790*/  FMNMX.FTZ R129, R4, R2, !PT ;  /* 0x0000000204817209 */ /* 0x004fe40007810000 */
[----:B-1----:R-:W-:Y:S05]  /*87a0*/  FMNMX.FTZ R128, R5, R0, !PT ;  /* 0x0000000005807209 */ /* 0x002fea0007810000 */
[----:B------:R1:W2:Y:S02]  /*87b0*/  SHFL.BFLY PT, R0, R128, 0x1, 0x1f ;  /* 0x0c201f0080007f89 */ /* 0x0002a400000e0000 */
.L_x_645:
[C---:B------:R-:W-:Y:S01]  /*87c0*/  FMUL.FTZ R2, R129.reuse, c[0x0][0x2d0] ;  /* 0x0000b40081027a20 */ /* 0x040fe20000410000 */
[----:B------:R-:W-:Y:S01]  /*87d0*/  FSETP.NEU.FTZ.AND P0, PT, R129, -INF , PT ;  /* 0xff8000008100780b */ /* 0x000fe20003f1d000 */
[----:B------:R-:W-:Y:S01]  /*87e0*/  WARPSYNC 0xffffffff ;  /* 0xffffffff00007948 */ /* 0x000fe20003800000 */
[----:B--2---:R-:W-:Y:S02]  /*87f0*/  FMNMX.FTZ R3, R0, R128, !PT ;  /* 0x0000008000037209 */ /* 0x004fe40007810000 */
[----:B------:R-:W-:Y:S05]  /*8800*/  FSEL R4, R2, RZ, P0 ;  /* 0x000000ff02047208 */ /* 0x000fea0000000000 */
[--C-:B------:R-:W-:Y:S02]  /*8810*/  FFMA.FTZ R2, R138, c[0x0][0x2d0], -R4.reuse ;  /* 0x0000b4008a027a23 */ /* 0x100fe40000010804 */
[--C-:B------:R-:W-:Y:S02]  /*8820*/  FFMA.FTZ R5, R144, c[0x0][0x2d0], -R4.reuse ;  /* 0x0000b40090057a23 */ /* 0x100fe40000010804 */
[----:B------:R2:W-:Y:S01]  /*8830*/  MUFU.EX2 R18, R2 ;  /* 0x0000000200127308 */ /* 0x0005e20000000800 */
[--C-:B------:R-:W-:Y:S02]  /*8840*/  FFMA.FTZ R152, R143, c[0x0][0x2d0], -R4.reuse ;  /* 0x0000b4008f987a23 */ /* 0x100fe40000010804 */
[--C-:B------:R-:W-:Y:S02]  /*8850*/  FFMA.FTZ R163, R142, c[0x0][0x2d0], -R4.reuse ;  /* 0x0000b4008ea37a23 */ /* 0x100fe40000010804 */
[--C-:B------:R-:W-:Y:S02]  /*8860*/  FFMA.FTZ R150, R150, c[0x0][0x2d0], -R4.reuse ;  /* 0x0000b40096967a23 */ /* 0x100fe40000010804 */
[--C-:B------:R-:W-:Y:S02]  /*8870*/  FFMA.FTZ R151, R151, c[0x0][0x2d0], -R4.reuse ;  /* 0x0000b40097977a23 */ /* 0x100fe40000010804 */
[--C-:B------:R-:W-:Y:S01]  /*8880*/  FFMA.FTZ R149, R149, c[0x0][0x2d0], -R4.reuse ;  /* 0x0000b40095957a23 */ /* 0x100fe20000010804 */
[----:B------:R3:W-:Y:S01]  /*8890*/  MUFU.EX2 R189, R5 ;  /* 0x0000000500bd7308 */ /* 0x0007e20000000800 */
        /* <DEDUP_REMOVED lines=8> */
[--C-:B--2---:R-:W-:Y:S05]  /*8920*/  FFMA.FTZ R2, R141, c[0x0][0x2d0], -R4.reuse ;  /* 0x0000b4008d027a23 */ /* 0x104fea0000010804 */
[----:B------:R2:W4:Y:S01]  /*8930*/  MUFU.EX2 R183, R2 ;  /* 0x0000000200b77308 */ /* 0x0005220000000800 */
[----:B---3--:R-:W-:Y:S09]  /*8940*/  FMUL.FTZ R5, R3, c[0x0][0x2d0] ;  /* 0x0000b40003057a20 */ /* 0x008ff20000410000 */
[----:B------:R-:W-:Y:S10]  /*8950*/  MUFU.EX2 R155, R155 ;  /* 0x0000009b009b7308 */ /* 0x000ff40000000800 */
[----:B------:R-:W-:Y:S01]  /*8960*/  MUFU.EX2 R154, R154 ;  /* 0x0000009a009a7308 */ /* 0x000fe20000000800 */
[----:B--2---:R-:W-:Y:S02]  /*8970*/  FFMA.FTZ R2, R140, c[0x0][0x2d0], -R4 ;  /* 0x0000b4008c027a23 */ /* 0x004fe40000010804 */
[----:B------:R-:W2:Y:S07]  /*8980*/  LDSM.16.MT88.4 R140, [R168] ;  /* 0x00000000a88c783b */ /* 0x000eae0000004200 */
[----:B------:R3:W5:Y:S02]  /*8990*/  MUFU.EX2 R188, R2 ;  /* 0x0000000200bc7308 */ /* 0x0007640000000800 */
[----:B---3--:R-:W-:Y:S02]  /*89a0*/  FSEL R2, R129, RZ, P0 ;  /* 0x000000ff81027208 */ /* 0x008fe40000000000 */
[----:B------:R-:W-:Y:S03]  /*89b0*/  FSETP.NEU.FTZ.AND P0, PT, R3, -INF , PT ;  /* 0xff8000000300780b */ /* 0x000fe60003f1d000 */
[----:B------:R-:W-:Y:S01]  /*89c0*/  FADD.FTZ R0, -R2, R130 ;  /* 0x0000008202007221 */ /* 0x000fe20000010100 */
[----:B------:R-:W-:Y:S03]  /*89d0*/  FSEL R5, R5, RZ, P0 ;  /* 0x000000ff05057208 */ /* 0x000fe60000000000 */
[----:B------:R-:W-:Y:S02]  /*89e0*/  FMUL.FTZ R0, R0, c[0x0][0x2d0] ;  /* 0x0000b40000007a20 */ /* 0x000fe40000410000 */
[--C-:B------:R-:W-:Y:S01]  /*89f0*/  FFMA.FTZ R4, R24, c[0x0][0x2d0], -R5.reuse ;  /* 0x0000b40018047a23 */ /* 0x100fe20000010805 */
[----:B----4-:R-:W-:Y:S01]  /*8a00*/  F2FP.BF16.PACK_AB R136, R183, R18 ;  /* 0x00000012b788723e */ /* 0x010fe200000010ff */
[----:B------:R3:W4:Y:S01]  /*8a10*/  MUFU.EX2 R2, R0 ;  /* 0x0000000000027308 */ /* 0x0007220000000800 */
[--C-:B------:R-:W-:Y:S01]  /*8a20*/  FFMA.FTZ R148, R11, c[0x0][0x2d0], -R5.reuse ;  /* 0x0000b4000b947a23 */ /* 0x100fe20000010805 */
[----:B-----5:R-:W-:Y:S01]  /*8a30*/  F2FP.BF16.PACK_AB R138, R189, R188 ;  /* 0x000000bcbd8a723e */ /* 0x020fe200000010ff */
        /* <DEDUP_REMOVED lines=8> */
[--C-:B-1----:R-:W-:Y:S02]  /*8ac0*/  FFMA.FTZ R128, R20, c[0x0][0x2d0], -R5.reuse ;  /* 0x0000b40014807a23 */ /* 0x102fe40000010805 */
[--C-:B------:R-:W-:Y:S02]  /*8ad0*/  FFMA.FTZ R177, R7, c[0x0][0x2d0], -R5.reuse ;  /* 0x0000b40007b17a23 */ /* 0x100fe40000010805 */
[--C-:B------:R-:W-:Y:S02]  /*8ae0*/  FFMA.FTZ R184, R6, c[0x0][0x2d0], -R5.reuse ;  /* 0x0000b40006b87a23 */ /* 0x100fe40000010805 */
[--C-:B---3--:R-:W-:Y:S02]  /*8af0*/  FFMA.FTZ R0, R16, c[0x0][0x2d0], -R5.reuse ;  /* 0x0000b40010007a23 */ /* 0x108fe40000010805 */
[--C-:B------:R-:W-:Y:S02]  /*8b00*/  FFMA.FTZ R16, R21, c[0x0][0x2d0], -R5.reuse ;  /* 0x0000b40015107a23 */ /* 0x100fe40000010805 */
[----:B------:R1:W-:Y:S01]  /*8b10*/  MUFU.EX2 R158, R0 ;  /* 0x00000000009e7308 */ /* 0x0003e20000000800 */
[C---:B----4-:R-:W-:Y:S02]  /*8b20*/  FMUL.FTZ R8, R2.reuse, R100 ;  /* 0x0000006402087220 */ /* 0x050fe40000410000 */
[C---:B------:R-:W-:Y:S02]  /*8b30*/  FMUL.FTZ R9, R2.reuse, R101 ;  /* 0x0000006502097220 */ /* 0x040fe40000410000 */
[C---:B------:R-:W-:Y:S02]  /*8b40*/  FMUL.FTZ R12, R2.reuse, R104 ;  /* 0x00000068020c7220 */ /* 0x040fe40000410000 */
[C---:B-----5:R-:W-:Y:S02]  /*8b50*/  FMUL.FTZ R4, R2.reuse, R132 ;  /* 0x0000008402047220 */ /* 0x060fe40000410000 */
[C---:B------:R-:W-:Y:S01]  /*8b60*/  FMUL.FTZ R13, R2.reuse, R105 ;  /* 0x00000069020d7220 */ /* 0x040fe20000410000 */
[----:B------:R-:W3:Y:S01]  /*8b70*/  MUFU.EX2 R186, R16 ;  /* 0x0000001000ba7308 */ /* 0x000ee20000000800 */
[C---:B------:R-:W-:Y:S02]  /*8b80*/  FMUL.FTZ R17, R2.reuse, R109 ;  /* 0x0000006d02117220 */ /* 0x040fe40000410000 */
[C---:B------:R-:W-:Y:S02]  /*8b90*/  FMUL.FTZ R21, R2.reuse, R113 ;  /* 0x0000007102157220 */ /* 0x040fe40000410000 */
[C---:B------:R-:W-:Y:S02]  /*8ba0*/  FMUL.FTZ R24, R2.reuse, R116 ;  /* 0x0000007402187220 */ /* 0x040fe40000410000 */
[C---:B------:R-:W-:Y:S02]  /*8bb0*/  FMUL.FTZ R33, R2.reuse, R125 ;  /* 0x0000007d02217220 */ /* 0x040fe40000410000 */
[C---:B------:R-:W-:Y:S01]  /*8bc0*/  FMUL.FTZ R20, R2.reuse, R112 ;  /* 0x0000007002147220 */ /* 0x040fe20000410000 */
[----:B------:R-:W-:Y:S01]  /*8bd0*/  MUFU.EX2 R132, R149 ;  /* 0x0000009500847308 */ /* 0x000fe20000000800 */
[C---:B------:R-:W-:Y:S02]  /*8be0*/  FMUL.FTZ R28, R2.reuse, R120 ;  /* 0x00000078021c7220 */ /* 0x040fe40000410000 */
[C---:B------:R-:W-:Y:S02]  /*8bf0*/  FMUL.FTZ R29, R2.reuse, R121 ;  /* 0x00000079021d7220 */ /* 0x040fe40000410000 */
[----:B-1----:R-:W-:Y:S02]  /*8c00*/  FFMA.FTZ R0, R25, c[0x0][0x2d0], -R5 ;  /* 0x0000b40019007a23 */ /* 0x002fe40000010805 */
[C---:B------:R-:W-:Y:S02]  /*8c10*/  FMUL.FTZ R25, R2.reuse, R117 ;  /* 0x0000007502197220 */ /* 0x040fe40000410000 */
[C---:B------:R-:W-:Y:S01]  /*8c20*/  FMUL.FTZ R32, R2.reuse, R124 ;  /* 0x0000007c02207220 */ /* 0x040fe20000410000 */
[----:B------:R1:W4:Y:S01]  /*8c30*/  MUFU.EX2 R157, R0 ;  /* 0x00000000009d7308 */ /* 0x0003220000000800 */
[C---:B------:R-:W-:Y:S02]  /*8c40*/  FMUL.FTZ R36, R2.reuse, R36 ;  /* 0x0000002402247220 */ /* 0x040fe40000410000 */
[C---:B------:R-:W-:Y:S01]  /*8c50*/  FMUL.FTZ R37, R2.reuse, R37 ;  /* 0x0000002502257220 */ /* 0x040fe20000410000 */
[----:B---3--:R-:W-:Y:S01]  /*8c60*/  F2FP.BF16.PACK_AB R139, R185, R186 ;  /* 0x000000bab98b723e */ /* 0x008fe200000010ff */
        /* <DEDUP_REMOVED lines=11> */
[C---:B------:R-:W-:Y:S01]  /*8d20*/  FMUL.FTZ R56, R2.reuse, R56 ;  /* 0x0000003802387220 */ /* 0x040fe20000410000 */
[----:B-1----:R-:W-:Y:S01]  /*8d30*/  FSEL R0, R3, RZ, P0 ;  /* 0x000000ff03007208 */ /* 0x002fe20000000000 */
[C---:B------:R-:W-:Y:S01]  /*8d40*/  FMUL.FTZ R57, R2.reuse, R57 ;  /* 0x0000003902397220 */ /* 0x040fe20000410000 */
[----:B----4-:R-:W-:Y:S01]  /*8d50*/  F2FP.BF16.PACK_AB R137, R157, R158 ;  /* 0x0000009e9d89723e */ /* 0x010fe200000010ff */
[----:B------:R-:W-:Y:S01]  /*8d60*/  FMUL.FTZ R60, R2, R60 ;  /* 0x0000003c023c7220 */ /* 0x000fe20000410000 */
[----:B------:R-:W-:Y:S01]  /*8d70*/  ISETP.GT.AND P0, PT, R178, R199, PT ;  /* 0x000000c7b200720c */ /* 0x000fe20003f04270 */
[----:B------:R-:W-:Y:S01]  /*8d80*/  FADD.FTZ R0, -R0, R131 ;  /* 0x0000008300007221 */ /* 0x000fe20000010100 */
[----:B------:R-:W-:Y:S01]  /*8d90*/  MUFU.EX2 R149, R156 ;  /* 0x0000009c00957308 */ /* 0x000fe20000000800 */
[----:B------:R-:W-:Y:S01]  /*8da0*/  FFMA.FTZ R131, R15, c[0x0][0x2d0], -R5 ;  /* 0x0000b4000f837a23 */ /* 0x000fe20000010805 */
[----:B------:R-:W-:Y:S01]  /*8db0*/  IADD3 R178, R178, -0x1, RZ ;  /* 0xffffffffb2b27810 */ /* 0x000fe20007ffe0ff */
[----:B------:R-:W-:Y:S02]  /*8dc0*/  FMUL.FTZ R0, R0, c[0x0][0x2d0] ;  /* 0x0000b40000007a20 */ /* 0x000fe40000410000 */
[C---:B------:R-:W-:Y:S02]  /*8dd0*/  FMUL.FTZ R5, R2.reuse, R133 ;  /* 0x0000008502057220 */ /* 0x040fe40000410000 */
[C---:B------:R-:W-:Y:S02]  /*8de0*/  FMUL.FTZ R61, R2.reuse, R61 ;  /* 0x0000003d023d7220 */ /* 0x040fe40000410000 */
[C---:B------:R-:W-:Y:S01]  /*8df0*/  FMUL.FTZ R64, R2.reuse, R64 ;  /* 0x0000004002407220 */ /* 0x040fe20000410000 */
[----:B------:R-:W1:Y:S01]  /*8e00*/  MUFU.EX2 R0, R0 ;  /* 0x0000000000007308 */ /* 0x000e620000000800 */
        /* <DEDUP_REMOVED lines=19> */
[C---:B------:R-:W-:Y:S02]  /*8f40*/  FMUL.FTZ R7, R0.reuse, R135 ;  /* 0x0000008700077220 */ /* 0x040fe40000410000 */
[C---:B------:R-:W-:Y:S02]  /*8f50*/  FMUL.FTZ R14, R0.reuse, R106 ;  /* 0x0000006a000e7220 */ /* 0x040fe40000410000 */
[C---:B------:R-:W-:Y:S02]  /*8f60*/  FMUL.FTZ R15, R0.reuse, R107 ;  /* 0x0000006b000f7220 */ /* 0x040fe40000410000 */
[----:B------:R-:W-:Y:S01]  /*8f70*/  LDSM.16.MT88.4 R104, [R168+0x800] ;  /* 0x00080000a868783b */ /* 0x000fe20000004200 */
[C---:B--2---:R-:W-:Y:S02]  /*8f80*/  HMMA.16816.F32.BF16 R4, R136.reuse, R140, R4 ;  /* 0x0000008c8804723c */ /* 0x044fe40000041804 */
[----:B------:R-:W-:Y:S03]  /*8f90*/  MUFU.EX2 R141, R172 ;  /* 0x000000ac008d7308 */ /* 0x000fe60000000800 */
[C---:B------:R-:W-:Y:S02]  /*8fa0*/  FMUL.FTZ R19, R0.reuse, R111 ;  /* 0x0000006f00137220 */ /* 0x040fe40000410000 */
[C---:B------:R-:W-:Y:S01]  /*8fb0*/  FMUL.FTZ R22, R0.reuse, R114 ;  /* 0x0000007200167220 */ /* 0x040fe20000410000 */
[C---:B------:R-:W-:Y:S04]  /*8fc0*/  HMMA.16816.F32.BF16 R8, R136.reuse, R142, R8 ;  /* 0x0000008e8808723c */ /* 0x040fe80000041808 */
[C---:B------:R-:W-:Y:S01]  /*8fd0*/  FMUL.FTZ R23, R0.reuse, R115 ;  /* 0x0000007300177220 */ /* 0x040fe20000410000 */
[----:B------:R-:W-:Y:S01]  /*8fe0*/  MUFU.EX2 R143, R163 ;  /* 0x000000a3008f7308 */ /* 0x000fe20000000800 */
[C---:B------:R-:W-:Y:S02]  /*8ff0*/  FMUL.FTZ R26, R0.reuse, R118 ;  /* 0x00000076001a7220 */ /* 0x040fe40000410000 */
[C---:B------:R-:W-:Y:S02]  /*9000*/  FMUL.FTZ R27, R0.reuse, R119 ;  /* 0x00000077001b7220 */ /* 0x040fe40000410000 */
[----:B------:R-:W-:Y:S02]  /*9010*/  LDSM.16.MT88.4 R116, [R171+0x1800] ;  /* 0x00180000ab74783b */ /* 0x000fe40000004200 */
[C---:B------:R-:W-:Y:S02]  /*9020*/  FMUL.FTZ R34, R0.reuse, R126 ;  /* 0x0000007e00227220 */ /* 0x040fe40000410000 */
[----:B------:R-:W-:Y:S01]  /*9030*/  FMUL.FTZ R35, R0, R127 ;  /* 0x0000007f00237220 */ /* 0x000fe20000410000 */
[----:B------:R-:W-:Y:S01]  /*9040*/  MUFU.EX2 R142, R159 ;  /* 0x0000009f008e7308 */ /* 0x000fe20000000800 */
[----:B------:R-:W-:Y:S02]  /*9050*/  FMUL.FTZ R89, R2, R89 ;  /* 0x0000005902597220 */ /* 0x000fe40000410000 */
[C---:B------:R-:W-:Y:S02]  /*9060*/  FMUL.FTZ R30, R0.reuse, R122 ;  /* 0x0000007a001e7220 */ /* 0x040fe40000410000 */
[----:B------:R-:W-:Y:S01]  /*9070*/  FMUL.FTZ R31, R0, R123 ;  /* 0x0000007b001f7220 */ /* 0x000fe20000410000 */
[C---:B-1----:R-:W-:Y:S03]  /*9080*/  HMMA.16816.F32.BF16 R12, R136.reuse, R100, R12 ;  /* 0x00000064880c723c */ /* 0x042fe6000004180c */
[C---:B------:R-:W-:Y:S01]  /*9090*/  FMUL.FTZ R92, R2.reuse, R92 ;  /* 0x0000005c025c7220 */ /* 0x040fe20000410000 */
[----:B------:R-:W1:Y:S01]  /*90a0*/  MUFU.EX2 R123, R151 ;  /* 0x00000097007b7308 */ /* 0x000e620000000800 */
[C---:B------:R-:W-:Y:S02]  /*90b0*/  FMUL.FTZ R93, R2.reuse, R93 ;  /* 0x0000005d025d7220 */ /* 0x040fe40000410000 */
[C---:B------:R-:W-:Y:S02]  /*90c0*/  FMUL.FTZ R96, R2.reuse, R96 ;  /* 0x0000006002607220 */ /* 0x040fe40000410000 */
[C---:B------:R-:W-:Y:S03]  /*90d0*/  FMUL.FTZ R97, R2.reuse, R97 ;  /* 0x0000006102617220 */ /* 0x040fe60000410000 */
[----:B------:R-:W-:Y:S02]  /*90e0*/  FFMA.FTZ R2, R2, R187, R18 ;  /* 0x000000bb02027223 */ /* 0x000fe40000010012 */
[C---:B------:R-:W-:Y:S01]  /*90f0*/  FMUL.FTZ R18, R0.reuse, R110 ;  /* 0x0000006e00127220 */ /* 0x040fe20000410000 */
[----:B------:R-:W-:Y:S01]  /*9100*/  MUFU.EX2 R187, R144 ;  /* 0x0000009000bb7308 */ /* 0x000fe20000000800 */
[----:B------:R-:W-:Y:S01]  /*9110*/  LDSM.16.MT88.4 R108, [R169+0x800] ;  /* 0x00080000a96c783b */ /* 0x000fe20000004200 */
[C---:B------:R-:W-:Y:S02]  /*9120*/  FMUL.FTZ R38, R0.reuse, R38 ;  /* 0x0000002600267220 */ /* 0x040fe40000410000 */
[C---:B------:R-:W-:Y:S02]  /*9130*/  FMUL.FTZ R39, R0.reuse, R39 ;  /* 0x0000002700277220 */ /* 0x040fe40000410000 */
[C---:B------:R-:W-:Y:S03]  /*9140*/  HMMA.16816.F32.BF16 R16, R136.reuse, R102, R16 ;  /* 0x000000668810723c */ /* 0x040fe60000041810 */
[----:B------:R-:W2:Y:S01]  /*9150*/  LDSM.16.MT88.4 R100, [R171] ;  /* 0x00000000ab64783b */ /* 0x000ea20000004200 */
[C---:B------:R-:W-:Y:S01]  /*9160*/  FMUL.FTZ R42, R0.reuse, R42 ;  /* 0x0000002a002a7220 */ /* 0x040fe20000410000 */
[----:B------:R-:W3:Y:S01]  /*9170*/  MUFU.EX2 R122, R128 ;  /* 0x00000080007a7308 */ /* 0x000ee20000000800 */
[C---:B------:R-:W-:Y:S02]  /*9180*/  FMUL.FTZ R43, R0.reuse, R43 ;  /* 0x0000002b002b7220 */ /* 0x040fe40000410000 */
[C---:B------:R-:W-:Y:S04]  /*9190*/  FMUL.FTZ R46, R0.reuse, R46 ;  /* 0x0000002e002e7220 */ /* 0x040fe80000410000 */
        /* <DEDUP_REMOVED lines=18> */
[C---:B------:R-:W-:Y:S01]  /*92c0*/  FMUL.FTZ R78, R0.reuse, R78 ;  /* 0x0000004e004e7220 */ /* 0x040fe20000410000 */
[C---:B--2---:R-:W-:Y:S02]  /*92d0*/  HMMA.16816.F32.BF16 R20, R136.reuse, R100, R20 ;  /* 0x000000648814723c */ /* 0x044fe40000041814 */
[----:B------:R-:W-:Y:S01]  /*92e0*/  MUFU.EX2 R140, R160 ;  /* 0x000000a0008c7308 */ /* 0x000fe20000000800 */
[C---:B------:R-:W-:Y:S02]  /*92f0*/  FMUL.FTZ R79, R0.reuse, R79 ;  /* 0x0000004f004f7220 */ /* 0x040fe40000410000 */
[C---:B------:R-:W-:Y:S02]  /*9300*/  FMUL.FTZ R82, R0.reuse, R82 ;  /* 0x0000005200527220 */ /* 0x040fe40000410000 */
[C---:B------:R-:W-:Y:S01]  /*9310*/  FMUL.FTZ R83, R0.reuse, R83 ;  /* 0x0000005300537220 */ /* 0x040fe20000410000 */
[C---:B------:R-:W-:Y:S01]  /*9320*/  HMMA.16816.F32.BF16 R24, R136.reuse, R102, R24 ;  /* 0x000000668818723c */ /* 0x040fe20000041818 */
[----:B------:R-:W2:Y:S03]  /*9330*/  LDSM.16.MT88.4 R100, [R170] ;  /* 0x00000000aa64783b */ /* 0x000ea60000004200 */
[C---:B------:R-:W-:Y:S01]  /*9340*/  FMUL.FTZ R86, R0.reuse, R86 ;  /* 0x0000005600567220 */ /* 0x040fe20000410000 */
[----:B------:R-:W-:Y:S01]  /*9350*/  MUFU.EX2 R131, R177 ;  /* 0x000000b100837308 */ /* 0x000fe20000000800 */
[C---:B------:R-:W-:Y:S02]  /*9360*/  FMUL.FTZ R87, R0.reuse, R87 ;  /* 0x0000005700577220 */ /* 0x040fe40000410000 */
[C---:B------:R-:W-:Y:S04]  /*9370*/  FMUL.FTZ R90, R0.reuse, R90 ;  /* 0x0000005a005a7220 */ /* 0x040fe80000410000 */
[C---:B------:R-:W-:Y:S02]  /*9380*/  FMUL.FTZ R91, R0.reuse, R91 ;  /* 0x0000005b005b7220 */ /* 0x040fe40000410000 */
[----:B------:R-:W-:Y:S01]  /*9390*/  FADD.FTZ R2, R183, R2 ;  /* 0x00000002b7027221 */ /* 0x000fe20000010000 */
[----:B------:R-:W-:Y:S01]  /*93a0*/  MUFU.EX2 R130, R184 ;  /* 0x000000b800827308 */ /* 0x000fe20000000800 */
[C---:B------:R-:W-:Y:S02]  /*93b0*/  FMUL.FTZ R94, R0.reuse, R94 ;  /* 0x0000005e005e7220 */ /* 0x040fe40000410000 */
[C---:B------:R-:W-:Y:S02]  /*93c0*/  FMUL.FTZ R95, R0.reuse, R95 ;  /* 0x0000005f005f7220 */ /* 0x040fe40000410000 */
[C---:B------:R-:W-:Y:S02]  /*93d0*/  FMUL.FTZ R98, R0.reuse, R98 ;  /* 0x0000006200627220 */ /* 0x040fe40000410000 */
[C---:B------:R-:W-:Y:S02]  /*93e0*/  FMUL.FTZ R99, R0.reuse, R99 ;  /* 0x0000006300637220 */ /* 0x040fe40000410000 */
[----:B------:R-:W-:Y:S02]  /*93f0*/  FFMA.FTZ R0, R0, R190, R158 ;  /* 0x000000be00007223 */ /* 0x000fe4000001009e */
[----:B------:R-:W4:Y:S02]  /*9400*/  MUFU.EX2 R158, R145 ;  /* 0x00000091009e7308 */ /* 0x000f240000000800 */
[----:B------:R-:W-:Y:S02]  /*9410*/  FADD.FTZ R112, R157, R0 ;  /* 0x000000009d707221 */ /* 0x000fe40000010000 */
[----:B------:R-:W-:Y:S02]  /*9420*/  FADD.FTZ R0, R188, R2 ;  /* 0x00000002bc007221 */ /* 0x000fe40000010000 */
[----:B------:R-:W-:Y:S02]  /*9430*/  FADD.FTZ R2, R186, R112 ;  /* 0x00000070ba027221 */ /* 0x000fe40000010000 */
[----:B------:R-:W-:Y:S01]  /*9440*/  LDSM.16.MT88.4 R112, [R169+0x1000] ;  /* 0x00100000a970783b */ /* 0x000fe20000004200 */
[----:B------:R-:W-:Y:S01]  /*9450*/  FADD.FTZ R0, R189, R0 ;  /* 0x00000000bd007221 */ /* 0x000fe20000010000 */
[----:B------:R-:W5:Y:S01]  /*9460*/  MUFU.EX2 R145, R161 ;  /* 0x000000a100917308 */ /* 0x000f620000000800 */
[----:B------:R-:W-:Y:S02]  /*9470*/  FADD.FTZ R2, R185, R2 ;  /* 0x00000002b9027221 */ /* 0x000fe40000010000 */
[----:B-1----:R-:W-:Y:S01]  /*9480*/  FADD.FTZ R0, R123, R0 ;  /* 0x000000007b007221 */ /* 0x002fe20000010000 */
[C---:B--2---:R-:W-:Y:S08]  /*9490*/  HMMA.16816.F32.BF16 R28, R136.reuse, R100, R28 ;  /* 0x00000064881c723c */ /* 0x044ff0000004181c */
        /* <DEDUP_REMOVED lines=23> */
[C---:B-1----:R-:W-:Y:S07]  /*9610*/  HMMA.16816.F32.BF16 R92, R136.reuse, R100, R92 ;  /* 0x00000064885c723c */ /* 0x042fee000004185c */
[----:B------:R-:W-:Y:S01]  /*9620*/  F2FP.BF16.PACK_AB R100, R124, R123 ;  /* 0x0000007b7c64723e */ /* 0x000fe200000010ff */
[----:B------:R-:W-:Y:S04]  /*9630*/  HMMA.16816.F32.BF16 R96, R136, R102, R96 ;  /* 0x000000668860723c */ /* 0x000fe80000041860 */
[----:B---3--:R-:W-:Y:S03]  /*9640*/  F2FP.BF16.PACK_AB R101, R121, R122 ;  /* 0x0000007a7965723e */ /* 0x008fe600000010ff */
[----:B------:R-:W-:Y:S02]  /*9650*/  F2FP.BF16.PACK_AB R102, R187, R132 ;  /* 0x00000084bb66723e */ /* 0x000fe400000010ff */
[----:B----4-:R-:W-:Y:S03]  /*9660*/  F2FP.BF16.PACK_AB R103, R158, R120 ;  /* 0x000000789e67723e */ /* 0x010fe600000010ff */
[----:B------:R-:W-:Y:S02]  /*9670*/  F2FP.BF16.PACK_AB R136, R143, R141 ;  /* 0x0000008d8f88723e */ /* 0x000fe400000010ff */
[----:B-----5:R-:W-:Y:S02]  /*9680*/  F2FP.BF16.PACK_AB R138, R145, R144 ;  /* 0x00000090918a723e */ /* 0x020fe400000010ff */
[C---:B------:R-:W-:Y:S05]  /*9690*/  HMMA.16816.F32.BF16 R4, R100.reuse, R104, R4 ;  /* 0x000000686404723c */ /* 0x040fea0000041804 */
[----:B------:R-:W-:Y:S02]  /*96a0*/  F2FP.BF16.PACK_AB R137, R140, R142 ;  /* 0x0000008e8c89723e */ /* 0x000fe400000010ff */
[----:B------:R-:W-:Y:S01]  /*96b0*/  F2FP.BF16.PACK_AB R139, R130, R131 ;  /* 0x00000083828b723e */ /* 0x000fe200000010ff */
[C---:B------:R-:W-:Y:S01]  /*96c0*/  HMMA.16816.F32.BF16 R8, R100.reuse, R106, R8 ;  /* 0x0000006a6408723c */ /* 0x040fe20000041808 */
[----:B------:R-:W1:Y:S07]  /*96d0*/  LDSM.16.MT88.4 R104, [R171+0x800] ;  /* 0x00080000ab68783b */ /* 0x000e6e0000004200 */
[C---:B------:R-:W-:Y:S08]  /*96e0*/  HMMA.16816.F32.BF16 R12, R100.reuse, R108, R12 ;  /* 0x0000006c640c723c */ /* 0x040ff0000004180c */
        /* <DEDUP_REMOVED lines=70> */
[----:B------:R-:W-:Y:S07]  /*9b50*/  HMMA.16816.F32.BF16 R96, R100, R110, R96 ;  /* 0x0000006e6460723c */ /* 0x000fee0000041860 */
[----:B------:R-:W-:Y:S02]  /*9b60*/  FADD.FTZ R100, R122, R2 ;  /* 0x000000027a647221 */ /* 0x000fe40000010000 */
[----:B------:R-:W-:Y:S02]  /*9b70*/  FADD.FTZ R2, R124, R0 ;  /* 0x000000007c027221 */ /* 0x000fe40000010000 */
[----:B------:R-:W2:Y:S01]  /*9b80*/  LDSM.16.MT88.4 R124, [R170+0x1800] ;  /* 0x00180000aa7c783b */ /* 0x000ea20000004200 */
[----:B------:R-:W-:Y:S02]  /*9b90*/  FADD.FTZ R0, R121, R100 ;  /* 0x0000006479007221 */ /* 0x000fe40000010000 */
[----:B------:R-:W-:Y:S02]  /*9ba0*/  FADD.FTZ R128, R132, R2 ;  /* 0x0000000284807221 */ /* 0x000fe40000010000 */
[----:B------:R-:W-:Y:S02]  /*9bb0*/  FADD.FTZ R2, R120, R0 ;  /* 0x0000000078027221 */ /* 0x000fe40000010000 */
[----:B------:R-:W-:Y:S02]  /*9bc0*/  FADD.FTZ R0, R187, R128 ;  /* 0x00000080bb007221 */ /* 0x000fe40000010000 */
[----:B------:R-:W-:Y:S02]  /*9bd0*/  FADD.FTZ R2, R158, R2 ;  /* 0x000000029e027221 */ /* 0x000fe40000010000 */
[----:B------:R-:W-:Y:S02]  /*9be0*/  FADD.FTZ R0, R149, R0 ;  /* 0x0000000095007221 */ /* 0x000fe40000010000 */
[----:B------:R-:W-:Y:S01]  /*9bf0*/  FADD.FTZ R2, R150, R2 ;  /* 0x0000000296027221 */ /* 0x000fe20000010000 */
        /* <DEDUP_REMOVED lines=8> */
[C---:B------:R-:W-:Y:S01]  /*9c80*/  HMMA.16816.F32.BF16 R104, R136.reuse, R112, R12 ;  /* 0x000000708868723c */ /* 0x040fe2000004180c */
[----:B------:R-:W4:Y:S03]  /*9c90*/  LDSM.16.MT88.4 R12, [R171+0x3800] ;  /* 0x00380000ab0c783b */ /* 0x000f260000004200 */
[----:B------:R-:W-:Y:S04]  /*9ca0*/  FADD.FTZ R0, R152, R0 ;  /* 0x0000000098007221 */ /* 0x000fe80000010000 */
[C---:B------:R-:W-:Y:S01]  /*9cb0*/  HMMA.16816.F32.BF16 R108, R136.reuse, R114, R16 ;  /* 0x00000072886c723c */ /* 0x040fe20000041810 */
[----:B------:R-:W5:Y:S07]  /*9cc0*/  LDSM.16.MT88.4 R16, [R170+0x3800] ;  /* 0x00380000aa10783b */ /* 0x000f6e0000004200 */
[C---:B------:R-:W-:Y:S08]  /*9cd0*/  HMMA.16816.F32.BF16 R112, R136.reuse, R116, R20 ;  /* 0x000000748870723c */ /* 0x040ff00000041814 */
[C---:B------:R-:W-:Y:S08]  /*9ce0*/  HMMA.16816.F32.BF16 R116, R136.reuse, R118, R24 ;  /* 0x000000768874723c */ /* 0x040ff00000041818 */
[C---:B--2---:R-:W-:Y:S08]  /*9cf0*/  HMMA.16816.F32.BF16 R120, R136.reuse, R124, R28 ;  /* 0x0000007c8878723c */ /* 0x044ff0000004181c */
[C---:B------:R-:W-:Y:S08]  /*9d00*/  HMMA.16816.F32.BF16 R124, R136.reuse, R126, R32 ;  /* 0x0000007e887c723c */ /* 0x040ff00000041820 */
[C---:B-1----:R-:W-:Y:S08]  /*9d10*/  HMMA.16816.F32.BF16 R36, R136.reuse, R4, R36 ;  /* 0x000000048824723c */ /* 0x042ff00000041824 */
[C---:B------:R-:W-:Y:S01]  /*9d20*/  HMMA.16816.F32.BF16 R40, R136.reuse, R6, R40 ;  /* 0x000000068828723c */ /* 0x040fe20000041828 */
[----:B------:R-:W1:Y:S07]  /*9d30*/  LDSM.16.MT88.4 R4, [R168+0x5800] ;  /* 0x00580000a804783b */ /* 0x000e6e0000004200 */
[C---:B---3--:R-:W-:Y:S08]  /*9d40*/  HMMA.16816.F32.BF16 R44, R136.reuse, R8, R44 ;  /* 0x00000008882c723c */ /* 0x048ff0000004182c */
[C---:B------:R-:W-:Y:S01]  /*9d50*/  HMMA.16816.F32.BF16 R48, R136.reuse, R10, R48 ;  /* 0x0000000a8830723c */ /* 0x040fe20000041830 */
[----:B------:R-:W2:Y:S07]  /*9d60*/  LDSM.16.MT88.4 R8, [R169+0x5800] ;  /* 0x00580000a908783b */ /* 0x000eae0000004200 */
[C---:B----4-:R-:W-:Y:S08]  /*9d70*/  HMMA.16816.F32.BF16 R52, R136.reuse, R12, R52 ;  /* 0x0000000c8834723c */ /* 0x050ff00000041834 */
[C---:B------:R-:W-:Y:S01]  /*9d80*/  HMMA.16816.F32.BF16 R56, R136.reuse, R14, R56 ;  /* 0x0000000e8838723c */ /* 0x040fe20000041838 */
[----:B------:R-:W3:Y:S07]  /*9d90*/  LDSM.16.MT88.4 R12, [R171+0x5800] ;  /* 0x00580000ab0c783b */ /* 0x000eee0000004200 */
[C---:B-----5:R-:W-:Y:S08]  /*9da0*/  HMMA.16816.F32.BF16 R60, R136.reuse, R16, R60 ;  /* 0x00000010883c723c */ /* 0x060ff0000004183c */
[C---:B------:R-:W-:Y:S01]  /*9db0*/  HMMA.16816.F32.BF16 R64, R136.reuse, R18, R64 ;  /* 0x000000128840723c */ /* 0x040fe20000041840 */
[----:B------:R-:W4:Y:S07]  /*9dc0*/  LDSM.16.MT88.4 R16, [R170+0x5800] ;  /* 0x00580000aa10783b */ /* 0x000f2e0000004200 */
[C---:B-1----:R-:W-:Y:S07]  /*9dd0*/  HMMA.16816.F32.BF16 R68, R136.reuse, R4, R68 ;  /* 0x000000048844723c */ /* 0x042fee0000041844 */
[----:B------:R-:W-:Y:S01]  /*9de0*/  FADD.FTZ R4, R146, R2 ;  /* 0x0000000292047221 */ /* 0x000fe20000010000 */
[C---:B------:R-:W-:Y:S04]  /*9df0*/  HMMA.16816.F32.BF16 R72, R136.reuse, R6, R72 ;  /* 0x000000068848723c */ /* 0x040fe80000041848 */
[----:B------:R-:W-:Y:S02]  /*9e00*/  FADD.FTZ R2, R141, R0 ;  /* 0x000000008d027221 */ /* 0x000fe40000010000 */
[----:B------:R-:W-:Y:S02]  /*9e10*/  FADD.FTZ R0, R142, R4 ;  /* 0x000000048e007221 */ /* 0x000fe40000010000 */
[C---:B--2---:R-:W-:Y:S04]  /*9e20*/  HMMA.16816.F32.BF16 R76, R136.reuse, R8, R76 ;  /* 0x00000008884c723c */ /* 0x044fe8000004184c */
[----:B------:R-:W-:Y:S02]  /*9e30*/  FADD.FTZ R2, R143, R2 ;  /* 0x000000028f027221 */ /* 0x000fe40000010000 */
[----:B------:R-:W-:Y:S02]  /*9e40*/  FADD.FTZ R0, R140, R0 ;  /* 0x000000008c007221 */ /* 0x000fe40000010000 */
[C---:B------:R-:W-:Y:S04]  /*9e50*/  HMMA.16816.F32.BF16 R80, R136.reuse, R10, R80 ;  /* 0x0000000a8850723c */ /* 0x040fe80000041850 */
[----:B------:R-:W-:Y:S02]  /*9e60*/  FADD.FTZ R2, R144, R2 ;  /* 0x0000000290027221 */ /* 0x000fe40000010000 */
[----:B------:R-:W-:Y:S01]  /*9e70*/  FADD.FTZ R0, R131, R0 ;  /* 0x0000000083007221 */ /* 0x000fe20000010000 */
[-C--:B------:R-:W-:Y:S01]  /*9e80*/  MOV R131, R3.reuse ;  /* 0x0000000300837202 */ /* 0x080fe20000000f00 */
[C---:B---3--:R-:W-:Y:S04]  /*9e90*/  HMMA.16816.F32.BF16 R84, R136.reuse, R12, R84 ;  /* 0x0000000c8854723c */ /* 0x048fe80000041854 */
[----:B------:R-:W-:Y:S02]  /*9ea0*/  FADD.FTZ R187, R145, R2 ;  /* 0x0000000291bb7221 */ /* 0x000fe40000010000 */
[----:B------:R-:W-:Y:S01]  /*9eb0*/  FADD.FTZ R190, R130, R0 ;  /* 0x0000000082be7221 */ /* 0x000fe20000010000 */
[----:B------:R-:W-:Y:S01]  /*9ec0*/  MOV R12, R3 ;  /* 0x00000003000c7202 */ /* 0x000fe20000000f00 */
[C---:B------:R-:W-:Y:S04]  /*9ed0*/  HMMA.16816.F32.BF16 R88, R136.reuse, R14, R88 ;  /* 0x0000000e8858723c */ /* 0x040fe80000041858 */
[----:B------:R-:W-:Y:S04]  /*9ee0*/  MOV R130, R129 ;  /* 0x0000008100827202 */ /* 0x000fe80000000f00 */
[C---:B----4-:R-:W-:Y:S08]  /*9ef0*/  HMMA.16816.F32.BF16 R92, R136.reuse, R16, R92 ;  /* 0x00000010885c723c */ /* 0x050ff0000004185c */
[----:B------:R-:W-:Y:S01]  /*9f00*/  HMMA.16816.F32.BF16 R96, R136, R18, R96 ;  /* 0x000000128860723c */ /* 0x000fe20000041860 */
[----:B------:R-:W-:-:S07]  /*9f10*/  @P0 BRA `(.L_x_523) ;  /* 0xffffc74000000947 */ /* 0x000fce000383ffff */
.L_x_502:
[----:B------:R-:W-:Y:S01]  /*9f20*/  IMAD.MOV.U32 R0, RZ, RZ, c[0x0][0x2c4] ;  /* 0x0000b100ff007624 */ /* 0x000fe200078e00ff */
[----:B------:R-:W-:Y:S01]  /*9f30*/  IADD3 R2, R194, 0x1, -R195 ;  /* 0x00000001c2027810 */ /* 0x000fe20007ffe8c3 */
[----:B------:R-:W-:-:S03]  /*9f40*/  IMAD.MOV.U32 R4, RZ, RZ, c[0x0][0x32c] ;  /* 0x0000cb00ff047624 */ /* 0x000fc600078e00ff */
[----:B------:R-:W-:Y:S02]  /*9f50*/  ISETP.NE.AND P1, PT, R0, 0x1, PT ;  /* 0x000000010000780c */ /* 0x000fe40003f25270 */
[----:B------:R-:W-:Y:S02]  /*9f60*/  IADD3 R0, R210, 0x7f, RZ ;  /* 0x0000007fd2007810 */ /* 0x000fe40007ffe0ff */
[----:B------:R-:W-:-:S09]  /*9f70*/  ISETP.GE.AND P0, PT, R4, 0x1, PT ;  /* 0x000000010400780c */ /* 0x000fd20003f06270 */
[----:B------:R-:W-:-:S05]  /*9f80*/  @P1 IMAD.HI.U32 R3, R0, c[0x0][0x2c8], RZ ;  /* 0x0000b20000031a27 */ /* 0x000fca00078e00ff */
[----:B------:R-:W-:-:S05]  /*9f90*/  @P1 SHF.R.U32.HI R0, RZ, c[0x0][0x2cc], R3 ;  /* 0x0000b300ff001a19 */ /* 0x000fca0000011603 */
[----:B------:R-:W-:-:S05]  /*9fa0*/  IMAD.IADD R0, R2, 0x1, R0 ;  /* 0x0000000102007824 */ /* 0x000fca00078e0200 */
[----:B------:R-:W-:Y:S01]  /*9fb0*/  IADD3 R2, R0, -c[0x0][0x324], RZ ;  /* 0x8000c90000027a10 */ /* 0x000fe20007ffe0ff */
[----:B------:R-:W-:Y:S05]  /*9fc0*/  @!P0 BRA `(.L_x_524) ;  /* 0x0000011000008947 */ /* 0x000fea0003800000 */
[----:B------:R-:W-:Y:S01]  /*9fd0*/  ISETP.GT.AND P0, PT, R0, -0x1, PT ;  /* 0xffffffff0000780c */ /* 0x000fe20003f04270 */
[----:B------:R-:W-:-:S12]  /*9fe0*/  BSSY B0, `(.L_x_525) ;  /* 0x000000d000007945 */ /* 0x000fd80003800000 */
        /* <DEDUP_REMOVED lines=8> */
.L_x_526:
[----:B------:R-:W-:-:S04]  /*a070*/  MOV R3, 0x1 ;  /* 0x0000000100037802 */ /* 0x000fc80000000f00 */
[----:B------:R-:W-:-:S13]  /*a080*/  ISETP.NE.AND P0, PT, R3, c[0x0][0x32c], PT ;  /* 0x0000cb0003007a0c */ /* 0x000fda0003f05270 */
[----:B------:R-:W-:-:S05]  /*a090*/  @P0 IMAD.HI.U32 R3, R0, c[0x0][0x330], RZ ;  /* 0x0000cc0000030a27 */ /* 0x000fca00078e00ff */
[----:B------:R-:W-:Y:S02]  /*a0a0*/  @P0 SHF.R.U32.HI R0, RZ, c[0x0][0x334], R3 ;  /* 0x0000cd00ff000a19 */ /* 0x000fe40000011603 */
.L_x_527:
[----:B------:R-:W-:Y:S05]  /*a0b0*/  BSYNC B0 ;  /* 0x0000000000007941 */ /* 0x000fea0003800000 */
.L_x_525:
[----:B------:R-:W-:-:S05]  /*a0c0*/  IMAD R0, R0, c[0x0][0x32c], RZ ;  /* 0x0000cb0000007a24 */ /* 0x000fca00078e02ff */
[----:B------:R-:W-:-:S04]  /*a0d0*/  IMNMX R2, R2, R0, !PT ;  /* 0x0000000002027217 */ /* 0x000fc80007800200 */
.L_x_524:
[----:B------:R-:W-:-:S04]  /*a0e0*/  IADD3 R2, R2, 0x3f, RZ ;  /* 0x0000003f02027810 */ /* 0x000fc80007ffe0ff */
        /* <DEDUP_REMOVED lines=8> */
.L_x_539:
        /* <DEDUP_REMOVED lines=40> */
.L_x_646:
        /* <DEDUP_REMOVED lines=21> */
.L_x_647:
        /* <DEDUP_REMOVED lines=22> */
.L_x_530:
[----:B------:R-:W-:Y:S05]  /*a6a0*/  BSYNC B0 ;  /* 0x0000000000007941 */ /* 0x000fea0003800000 */
.L_x_529:
        /* <DEDUP_REMOVED lines=191> */
.L_x_648:
        /* <DEDUP_REMOVED lines=21> */
.L_x_649:
        /* <DEDUP_REMOVED lines=22> */
.L_x_534:
[----:B------:R-:W-:Y:S05]  /*b550*/  BSYNC B0 ;  /* 0x0000000000007941 */ /* 0x000fea0003800000 */
.L_x_533:
[----:B-1----:R-:W-:Y:S01]  /*b560*/  FMNMX.FTZ R2, R4, R130, !PT ;  /* 0x0000008204027209 */ /* 0x002fe20007810000 */
        /* <DEDUP_REMOVED lines=33> */
[----:B------:R1:W2:Y:S02]  /*b780*/  SHFL.BFLY PT, R0, R128, 0x2, 0x1f ;  /* 0x0c401f0080007f89 */ /* 0x0002a400000e0000 */
.L_x_650:
[----:B--2---:R-:W-:Y:S01]  /*b790*/  FMNMX.FTZ R129, R128, R0, !PT ;  /* 0x0000000080817209 */ /* 0x004fe20007810000 */
[----:B------:R-:W-:-:S05]  /*b7a0*/  BRA.DIV ~URZ, `(.L_x_538) ;  /* 0x0000b5b27f007947 */ /* 0x000fca000b800000 */
[----:B------:R-:W-:Y:S04]  /*b7b0*/  SHFL.BFLY PT, R0, R136, 0x2, 0x1f ;  /* 0x0c401f0088007f89 */ /* 0x000fe800000e0000 */
[----:B------:R-:W2:Y:S02]  /*b7c0*/  SHFL.BFLY PT, R2, R129, 0x1, 0x1f ;  /* 0x0c201f0081027f89 */ /* 0x000ea400000e0000 */
[----:B--2---:R-:W-:Y:S02]  /*b7d0*/  FMNMX.FTZ R129, R129, R2, !PT ;  /* 0x0000000281817209 */ /* 0x004fe40007810000 */
[----:B-1----:R-:W-:Y:S05]  /*b7e0*/  FMNMX.FTZ R128, R136, R0, !PT ;  /* 0x0000000088807209 */ /* 0x002fea0007810000 */
[----:B------:R1:W2:Y:S02]  /*b7f0*/  SHFL.BFLY PT, R0, R128, 0x1, 0x1f ;  /* 0x0c201f0080007f89 */ /* 0x0002a400000e0000 */
.L_x_651:
[C---:B------:R-:W-:Y:S01]  /*b800*/  FMUL.FTZ R136, R129.reuse, c[0x0][0x2d0] ;  /* 0x0000b40081887a20 */ /* 0x040fe20000410000 */
[----:B------:R-:W-:Y:S01]  /*b810*/  WARPSYNC 0xffffffff ;  /* 0xffffffff00007948 */ /* 0x000fe20003800000 */
[----:B------:R-:W-:Y:S01]  /*b820*/  FADD.FTZ R2, -R129, R130 ;  /* 0x0000008281027221 */ /* 0x000fe20000010100 */
[----:B------:R-:W-:Y:S01]  /*b830*/  ISETP.GT.AND P0, PT, R178, R160, PT ;  /* 0x000000a0b200720c */ /* 0x000fe20003f04270 */
[--C-:B------:R-:W-:Y:S01]  /*b840*/  FFMA.FTZ R3, R4, c[0x0][0x2d0], -R136.reuse ;  /* 0x0000b40004037a23 */ /* 0x100fe20000010888 */
[----:B------:R-:W-:Y:S01]  /*b850*/  IADD3 R178, R178, -0x1, RZ ;  /* 0xffffffffb2b27810 */ /* 0x000fe20007ffe0ff */
[----:B------:R-:W-:Y:S02]  /*b860*/  FMUL.FTZ R2, R2, c[0x0][0x2d0] ;  /* 0x0000b40002027a20 */ /* 0x000fe40000410000 */
[----:B------:R3:W-:Y:S10]  /*b870*/  MUFU.EX2 R137, R3 ;  /* 0x0000000300897308 */ /* 0x0007f40000000800 */
[----:B------:R-:W-:Y:S01]  /*b880*/  MUFU.EX2 R2, R2 ;  /* 0x0000000200027308 */ /* 0x000fe20000000800 */
[--C-:B---3--:R-:W-:Y:S09]  /*b890*/  FFMA.FTZ R3, R5, c[0x0][0x2d0], -R136.reuse ;  /* 0x0000b40005037a23 */ /* 0x108ff20000010888 */
[----:B------:R3:W4:Y:S02]  /*b8a0*/  MUFU.EX2 R140, R3 ;  /* 0x00000003008c7308 */ /* 0x0007240000000800 */
[--C-:B---3--:R-:W-:Y:S01]  /*b8b0*/  FFMA.FTZ R3, R8, c[0x0][0x2d0], -R136.reuse ;  /* 0x0000b40008037a23 */ /* 0x108fe20000010888 */
[----:B----4-:R-:W-:Y:S01]  /*b8c0*/  F2FP.BF16.PACK_AB R8, R140, R137 ;  /* 0x000000898c08723e */ /* 0x010fe200000010ff */
        /* <DEDUP_REMOVED lines=14> */
[----:B--23--:R-:W-:Y:S01]  /*b9b0*/  FMNMX.FTZ R3, R0, R128, !PT ;  /* 0x0000008000037209 */ /* 0x00cfe20007810000 */
[----:B------:R-:W-:Y:S02]  /*b9c0*/  FFMA.FTZ R0, R9, c[0x0][0x2d0], -R136 ;  /* 0x0000b40009007a23 */ /* 0x000fe40000010888 */
[C---:B------:R-:W-:Y:S02]  /*b9d0*/  FMUL.FTZ R121, R2.reuse, R121 ;  /* 0x0000007902797220 */ /* 0x040fe40000410000 */
        /* <DEDUP_REMOVED lines=13> */
[C---:B--2---:R-:W-:Y:S02]  /*bab0*/  FADD.FTZ R0, -R3.reuse, R131 ;  /* 0x0000008303007221 */ /* 0x044fe40000010100 */
[----:B------:R-:W-:Y:S02]  /*bac0*/  FMUL.FTZ R131, R3, c[0x0][0x2d0] ;  /* 0x0000b40003837a20 */ /* 0x000fe40000410000 */
[----:B------:R-:W-:Y:S02]  /*bad0*/  FMUL.FTZ R0, R0, c[0x0][0x2d0] ;  /* 0x0000b40000007a20 */ /* 0x000fe40000410000 */
[--C-:B------:R-:W-:Y:S02]  /*bae0*/  FFMA.FTZ R6, R6, c[0x0][0x2d0], -R131.reuse ;  /* 0x0000b40006067a23 */ /* 0x100fe40000010883 */
[----:B------:R-:W-:Y:S02]  /*baf0*/  FFMA.FTZ R7, R7, c[0x0][0x2d0], -R131 ;  /* 0x0000b40007077a23 */ /* 0x000fe40000010883 */
[----:B------:R-:W2:Y:S01]  /*bb00*/  MUFU.EX2 R0, R0 ;  /* 0x0000000000007308 */ /* 0x000ea20000000800 */
[C---:B------:R-:W-:Y:S02]  /*bb10*/  FMUL.FTZ R56, R2.reuse, R56 ;  /* 0x0000003802387220 */ /* 0x040fe40000410000 */
[C---:B------:R-:W-:Y:S02]  /*bb20*/  FMUL.FTZ R57, R2.reuse, R57 ;  /* 0x0000003902397220 */ /* 0x040fe40000410000 */
[C---:B------:R-:W-:Y:S02]  /*bb30*/  FMUL.FTZ R60, R2.reuse, R60 ;  /* 0x0000003c023c7220 */ /* 0x040fe40000410000 */
[C---:B------:R-:W-:Y:S02]  /*bb40*/  FMUL.FTZ R61, R2.reuse, R61 ;  /* 0x0000003d023d7220 */ /* 0x040fe40000410000 */
[C---:B------:R-:W-:Y:S01]  /*bb50*/  FMUL.FTZ R64, R2.reuse, R64 ;  /* 0x0000004002407220 */ /* 0x040fe20000410000 */
[----:B------:R2:W3:Y:S01]  /*bb60*/  MUFU.EX2 R9, R6 ;  /* 0x0000000600097308 */ /* 0x0004e20000000800 */
[C---:B------:R-:W-:Y:S02]  /*bb70*/  FMUL.FTZ R65, R2.reuse, R65 ;  /* 0x0000004102417220 */ /* 0x040fe40000410000 */
[C---:B------:R-:W-:Y:S02]  /*bb80*/  FMUL.FTZ R68, R2.reuse, R68 ;  /* 0x0000004402447220 */ /* 0x040fe40000410000 */
[C---:B------:R-:W-:Y:S02]  /*bb90*/  FMUL.FTZ R69, R2.reuse, R69 ;  /* 0x0000004502457220 */ /* 0x040fe40000410000 */
[C---:B------:R-:W-:Y:S02]  /*bba0*/  FMUL.FTZ R72, R2.reuse, R72 ;  /* 0x0000004802487220 */ /* 0x040fe40000410000 */
[C---:B------:R-:W-:Y:S01]  /*bbb0*/  FMUL.FTZ R73, R2.reuse, R73 ;  /* 0x0000004902497220 */ /* 0x040fe20000410000 */
[----:B------:R4:W5:Y:S01]  /*bbc0*/  MUFU.EX2 R139, R7 ;  /* 0x00000007008b7308 */ /* 0x0009620000000800 */
[C---:B------:R-:W-:Y:S02]  /*bbd0*/  FMUL.FTZ R76, R2.reuse, R76 ;  /* 0x0000004c024c7220 */ /* 0x040fe40000410000 */
[C---:B------:R-:W-:Y:S02]  /*bbe0*/  FMUL.FTZ R77, R2.reuse, R77 ;  /* 0x0000004d024d7220 */ /* 0x040fe40000410000 */
[C---:B------:R-:W-:Y:S02]  /*bbf0*/  FMUL.FTZ R80, R2.reuse, R80 ;  /* 0x0000005002507220 */ /* 0x040fe40000410000 */
[C---:B------:R-:W-:Y:S02]  /*bc00*/  FMUL.FTZ R81, R2.reuse, R81 ;  /* 0x0000005102517220 */ /* 0x040fe40000410000 */
[C---:B------:R-:W-:Y:S02]  /*bc10*/  FMUL.FTZ R84, R2.reuse, R84 ;  /* 0x0000005402547220 */ /* 0x040fe40000410000 */
[C---:B------:R-:W-:Y:S02]  /*bc20*/  FMUL.FTZ R85, R2.reuse, R85 ;  /* 0x0000005502557220 */ /* 0x040fe40000410000 */
[----:B------:R-:W-:Y:S02]  /*bc30*/  FMUL.FTZ R88, R2, R88 ;  /* 0x0000005802587220 */ /* 0x000fe40000410000 */
[----:B--2---:R-:W-:Y:S02]  /*bc40*/  FMUL.FTZ R6, R0, R134 ;  /* 0x0000008600067220 */ /* 0x004fe40000410000 */
[C---:B------:R-:W-:Y:S02]  /*bc50*/  FMUL.FTZ R89, R2.reuse, R89 ;  /* 0x0000005902597220 */ /* 0x040fe40000410000 */
[C---:B------:R-:W-:Y:S02]  /*bc60*/  FMUL.FTZ R92, R2.reuse, R92 ;  /* 0x0000005c025c7220 */ /* 0x040fe40000410000 */
[C---:B------:R-:W-:Y:S02]  /*bc70*/  FMUL.FTZ R93, R2.reuse, R93 ;  /* 0x0000005d025d7220 */ /* 0x040fe40000410000 */
[----:B------:R-:W-:Y:S02]  /*bc80*/  FFMA.FTZ R130, R2, R187, R137 ;  /* 0x000000bb02827223 */ /* 0x000fe40000010089 */
[----:B----4-:R-:W-:Y:S02]  /*bc90*/  FMUL.FTZ R7, R0, R135 ;  /* 0x0000008700077220 */ /* 0x010fe40000410000 */
[----:B------:R-:W2:Y:S01]  /*bca0*/  LDSM.16.MT88.4 R132, [R168] ;  /* 0x00000000a884783b */ /* 0x000ea20000004200 */
[C---:B------:R-:W-:Y:S02]  /*bcb0*/  FMUL.FTZ R96, R2.reuse, R96 ;  /* 0x0000006002607220 */ /* 0x040fe40000410000 */
[----:B------:R-:W-:Y:S02]  /*bcc0*/  FMUL.FTZ R97, R2, R97 ;  /* 0x0000006102617220 */ /* 0x000fe40000410000 */
        /* <DEDUP_REMOVED lines=46> */
[----:B------:R-:W-:Y:S01]  /*bfb0*/  FFMA.FTZ R2, R10, c[0x0][0x2d0], -R131 ;  /* 0x0000b4000a027a23 */ /* 0x000fe20000010883 */
[----:B------:R-:W-:Y:S01]  /*bfc0*/  F2FP.BF16.PACK_AB R10, R152, R141 ;  /* 0x0000008d980a723e */ /* 0x000fe200000010ff */
[----:B-1-3--:R-:W-:Y:S01]  /*bfd0*/  FFMA.FTZ R128, R0, R190, R9 ;  /* 0x000000be00807223 */ /* 0x00afe20000010009 */
[----:B-----5:R-:W-:Y:S01]  /*bfe0*/  F2FP.BF16.PACK_AB R9, R139, R9 ;  /* 0x000000098b09723e */ /* 0x020fe200000010ff */
[--C-:B------:R-:W-:Y:S01]  /*bff0*/  FFMA.FTZ R0, R11, c[0x0][0x2d0], -R131.reuse ;  /* 0x0000b4000b007a23 */ /* 0x100fe20000010883 */
[----:B------:R1:W3:Y:S10]  /*c000*/  MUFU.EX2 R138, R2 ;  /* 0x00000002008a7308 */ /* 0x0002f40000000800 */
[----:B------:R-:W4:Y:S01]  /*c010*/  MUFU.EX2 R146, R0 ;  /* 0x0000000000927308 */ /* 0x000f220000000800 */
[----:B-1----:R-:W-:Y:S04]  /*c020*/  FADD.FTZ R2, R139, R128 ;  /* 0x000000808b027221 */ /* 0x002fe80000010000 */
[----:B---3--:R-:W-:Y:S02]  /*c030*/  FADD.FTZ R128, R138, R2 ;  /* 0x000000028a807221 */ /* 0x008fe40000010000 */
[--C-:B------:R-:W-:Y:S01]  /*c040*/  FFMA.FTZ R2, R33, c[0x0][0x2d0], -R136.reuse ;  /* 0x0000b40021027a23 */ /* 0x100fe20000010888 */
[----:B----4-:R-:W-:Y:S01]  /*c050*/  F2FP.BF16.PACK_AB R11, R146, R138 ;  /* 0x0000008a920b723e */ /* 0x010fe200000010ff */
[--C-:B------:R-:W-:Y:S04]  /*c060*/  FFMA.FTZ R0, R12, c[0x0][0x2d0], -R136.reuse ;  /* 0x0000b4000c007a23 */ /* 0x100fe80000010888 */
[----:B------:R1:W-:Y:S02]  /*c070*/  MUFU.EX2 R137, R0 ;  /* 0x0000000000897308 */ /* 0x0003e40000000800 */
[C---:B--2---:R-:W-:Y:S08]  /*c080*/  HMMA.16816.F32.BF16 R4, R8.reuse, R132, R4 ;  /* 0x000000840804723c */ /* 0x044ff00000041804 */
[C---:B------:R-:W-:Y:S01]  /*c090*/  HMMA.16816.F32.BF16 R100, R8.reuse, R134, R100 ;  /* 0x000000860864723c */ /* 0x040fe20000041864 */
[----:B------:R-:W2:Y:S03]  /*c0a0*/  LDSM.16.MT88.4 R132, [R169] ;  /* 0x00000000a984783b */ /* 0x000ea60000004200 */
[--C-:B-1----:R-:W-:Y:S04]  /*c0b0*/  FFMA.FTZ R0, R13, c[0x0][0x2d0], -R136.reuse ;  /* 0x0000b4000d007a23 */ /* 0x102fe80000010888 */
[----:B------:R1:W-:Y:S01]  /*c0c0*/  MUFU.EX2 R149, R0 ;  /* 0x0000000000957308 */ /* 0x0003e20000000800 */
[C---:B--2---:R-:W-:Y:S03]  /*c0d0*/  HMMA.16816.F32.BF16 R104, R8.reuse, R132, R104 ;  /* 0x000000840868723c */ /* 0x044fe60000041868 */
[----:B-1----:R-:W-:Y:S02]  /*c0e0*/  FFMA.FTZ R0, R16, c[0x0][0x2d0], -R136 ;  /* 0x0000b40010007a23 */ /* 0x002fe40000010888 */
[----:B------:R-:W-:Y:S04]  /*c0f0*/  FADD.FTZ R16, R140, R130 ;  /* 0x000000828c107221 */ /* 0x000fe80000010000 */
[----:B------:R1:W-:Y:S01]  /*c100*/  MUFU.EX2 R151, R0 ;  /* 0x0000000000977308 */ /* 0x0003e20000000800 */
[C---:B------:R-:W-:Y:S01]  /*c110*/  HMMA.16816.F32.BF16 R108, R8.reuse, R134, R108 ;  /* 0x00000086086c723c */ /* 0x040fe2000004186c */
[----:B------:R-:W2:Y:S02]  /*c120*/  LDSM.16.MT88.4 R132, [R171] ;  /* 0x00000000ab84783b */ /* 0x000ea40000004200 */
[----:B------:R-:W-:Y:S02]  /*c130*/  FADD.FTZ R130, R141, R16 ;  /* 0x000000108d827221 */ /* 0x000fe40000010000 */
[--C-:B-1----:R-:W-:Y:S04]  /*c140*/  FFMA.FTZ R0, R17, c[0x0][0x2d0], -R136.reuse ;  /* 0x0000b40011007a23 */ /* 0x102fe80000010888 */
[----:B------:R1:W-:Y:S01]  /*c150*/  MUFU.EX2 R154, R0 ;  /* 0x00000000009a7308 */ /* 0x0003e20000000800 */
[C---:B--2---:R-:W-:Y:S08]  /*c160*/  HMMA.16816.F32.BF16 R112, R8.reuse, R132, R112 ;  /* 0x000000840870723c */ /* 0x044ff00000041870 */
[C---:B------:R-:W-:Y:S01]  /*c170*/  HMMA.16816.F32.BF16 R116, R8.reuse, R134, R116 ;  /* 0x000000860874723c */ /* 0x040fe20000041874 */
[----:B------:R-:W2:Y:S03]  /*c180*/  LDSM.16.MT88.4 R132, [R170] ;  /* 0x00000000aa84783b */ /* 0x000ea60000004200 */
[--C-:B-1----:R-:W-:Y:S04]  /*c190*/  FFMA.FTZ R0, R14, c[0x0][0x2d0], -R131.reuse ;  /* 0x0000b4000e007a23 */ /* 0x102fe80000010883 */
[----:B------:R1:W3:Y:S04]  /*c1a0*/  MUFU.EX2 R145, R0 ;  /* 0x0000000000917308 */ /* 0x0002e80000000800 */
[--C-:B-1----:R-:W-:Y:S02]  /*c1b0*/  FFMA.FTZ R0, R15, c[0x0][0x2d0], -R131.reuse ;  /* 0x0000b4000f007a23 */ /* 0x102fe40000010883 */
[----:B------:R-:W-:Y:S04]  /*c1c0*/  LDSM.16.MT88.4 R12, [R168+0x800] ;  /* 0x00080000a80c783b */ /* 0x000fe80000004200 */
[----:B------:R1:W4:Y:S01]  /*c1d0*/  MUFU.EX2 R148, R0 ;  /* 0x0000000000947308 */ /* 0x0003220000000800 */
[C---:B--2---:R-:W-:Y:S08]  /*c1e0*/  HMMA.16816.F32.BF16 R120, R8.reuse, R132, R120 ;  /* 0x000000840878723c */ /* 0x044ff00000041878 */
[C---:B------:R-:W-:Y:S01]  /*c1f0*/  HMMA.16816.F32.BF16 R124, R8.reuse, R134, R124 ;  /* 0x00000086087c723c */ /* 0x040fe2000004187c */
[----:B------:R-:W2:Y:S03]  /*c200*/  LDSM.16.MT88.4 R132, [R168+0x2000] ;  /* 0x00200000a884783b */ /* 0x000ea60000004200 */
[--C-:B-1----:R-:W-:Y:S04]  /*c210*/  FFMA.FTZ R0, R18, c[0x0][0x2d0], -R131.reuse ;  /* 0x0000b40012007a23 */ /* 0x102fe80000010883 */
[----:B------:R1:W5:Y:S04]  /*c220*/  MUFU.EX2 R150, R0 ;  /* 0x0000000000967308 */ /* 0x0003680000000800 */
[--C-:B-1----:R-:W-:Y:S01]  /*c230*/  FFMA.FTZ R0, R19, c[0x0][0x2d0], -R131.reuse ;  /* 0x0000b40013007a23 */ /* 0x102fe20000010883 */
[C---:B--2---:R-:W-:Y:S01]  /*c240*/  HMMA.16816.F32.BF16 R36, R8.reuse, R132, R36 ;  /* 0x000000840824723c */ /* 0x044fe20000041824 */
[----:B------:R-:W-:Y:S04]  /*c250*/  LDSM.16.MT88.4 R16, [R170+0x800] ;  /* 0x00080000aa10783b */ /* 0x000fe80000004200 */
[----:B------:R1:W2:Y:S03]  /*c260*/  MUFU.EX2 R153, R0 ;  /* 0x0000000000997308 */ /* 0x0002a60000000800 */
[C---:B------:R-:W-:Y:S01]  /*c270*/  HMMA.16816.F32.BF16 R40, R8.reuse, R134, R40 ;  /* 0x000000860828723c */ /* 0x040fe20000041828 */
[----:B------:R-:W2:Y:S03]  /*c280*/  LDSM.16.MT88.4 R132, [R169+0x2000] ;  /* 0x00200000a984783b */ /* 0x000ea60000004200 */
[--C-:B-1----:R-:W-:Y:S04]  /*c290*/  FFMA.FTZ R0, R20, c[0x0][0x2d0], -R136.reuse ;  /* 0x0000b40014007a23 */ /* 0x102fe80000010888 */
[----:B------:R1:W-:Y:S01]  /*c2a0*/  MUFU.EX2 R142, R0 ;  /* 0x00000000008e7308 */ /* 0x0003e20000000800 */
[C---:B--2---:R-:W-:Y:S03]  /*c2b0*/  HMMA.16816.F32.BF16 R44, R8.reuse, R132, R44 ;  /* 0x00000084082c723c */ /* 0x044fe6000004182c */
[--C-:B-1----:R-:W-:Y:S05]  /*c2c0*/  FFMA.FTZ R0, R21, c[0x0][0x2d0], -R136.reuse ;  /* 0x0000b40015007a23 */ /* 0x102fea0000010888 */
[C---:B------:R-:W-:Y:S01]  /*c2d0*/  HMMA.16816.F32.BF16 R48, R8.reuse, R134, R48 ;  /* 0x000000860830723c */ /* 0x040fe20000041830 */
[----:B------:R-:W1:Y:S01]  /*c2e0*/  LDSM.16.MT88.4 R132, [R171+0x2000] ;  /* 0x00200000ab84783b */ /* 0x000e620000004200 */
[----:B------:R2:W-:Y:S02]  /*c2f0*/  MUFU.EX2 R144, R0 ;  /* 0x0000000000907308 */ /* 0x0005e40000000800 */
[--C-:B--2---:R-:W-:Y:S02]  /*c300*/  FFMA.FTZ R0, R24, c[0x0][0x2d0], -R136.reuse ;  /* 0x0000b40018007a23 */ /* 0x104fe40000010888 */
[--C-:B------:R-:W-:Y:S06]  /*c310*/  FFMA.FTZ R24, R32, c[0x0][0x2d0], -R136.reuse ;  /* 0x0000b40020187a23 */ /* 0x100fec0000010888 */
[----:B------:R2:W-:Y:S01]  /*c320*/  MUFU.EX2 R143, R0 ;  /* 0x00000000008f7308 */ /* 0x0005e20000000800 */
[C---:B-1----:R-:W-:Y:S08]  /*c330*/  HMMA.16816.F32.BF16 R52, R8.reuse, R132, R52 ;  /* 0x000000840834723c */ /* 0x042ff00000041834 */
[C---:B------:R-:W-:Y:S01]  /*c340*/  HMMA.16816.F32.BF16 R56, R8.reuse, R134, R56 ;  /* 0x000000860838723c */ /* 0x040fe20000041838 */
[----:B------:R-:W1:Y:S03]  /*c350*/  LDSM.16.MT88.4 R132, [R170+0x2000] ;  /* 0x00200000aa84783b */ /* 0x000e660000004200 */
[--C-:B--2---:R-:W-:Y:S02]  /*c360*/  FFMA.FTZ R0, R25, c[0x0][0x2d0], -R136.reuse ;  /* 0x0000b40019007a23 */ /* 0x104fe40000010888 */
[----:B------:R-:W-:Y:S02]  /*c370*/  FFMA.FTZ R25, R29, c[0x0][0x2d0], -R136 ;  /* 0x0000b4001d197a23 */ /* 0x000fe40000010888 */
[----:B------:R2:W-:Y:S01]  /*c380*/  MUFU.EX2 R147, R0 ;  /* 0x0000000000937308 */ /* 0x0005e20000000800 */
[----:B------:R-:W-:Y:S09]  /*c390*/  FADD.FTZ R29, R146, R128 ;  /* 0x00000080921d7221 */ /* 0x000ff20000010000 */
[----:B------:R-:W-:Y:S01]  /*c3a0*/  MUFU.EX2 R128, R25 ;  /* 0x0000001900807308 */ /* 0x000fe20000000800 */
[--C-:B--2---:R-:W-:Y:S09]  /*c3b0*/  FFMA.FTZ R0, R22, c[0x0][0x2d0], -R131.reuse ;  /* 0x0000b40016007a23 */ /* 0x104ff20000010883 */
[----:B------:R2:W2:Y:S01]  /*c3c0*/  MUFU.EX2 R141, R0 ;  /* 0x00000000008d7308 */ /* 0x0004a20000000800 */
[C---:B-1----:R-:W-:Y:S08]  /*c3d0*/  HMMA.16816.F32.BF16 R60, R8.reuse, R132, R60 ;  /* 0x00000084083c723c */ /* 0x042ff0000004183c */
[C---:B------:R-:W-:Y:S01]  /*c3e0*/  HMMA.16816.F32.BF16 R64, R8.reuse, R134, R64 ;  /* 0x000000860840723c */ /* 0x040fe20000041840 */
[----:B------:R-:W1:Y:S03]  /*c3f0*/  LDSM.16.MT88.4 R132, [R168+0x4000] ;  /* 0x00400000a884783b */ /* 0x000e660000004200 */
[--C-:B--2---:R-:W-:Y:S05]  /*c400*/  FFMA.FTZ R0, R23, c[0x0][0x2d0], -R131.reuse ;  /* 0x0000b40017007a23 */ /* 0x104fea0000010883 */
[----:B------:R-:W-:Y:S01]  /*c410*/  LDSM.16.MT88.4 R20, [R171+0x1000] ;  /* 0x00100000ab14783b */ /* 0x000fe20000004200 */
[----:B------:R2:W1:Y:S02]  /*c420*/  MUFU.EX2 R140, R0 ;  /* 0x00000000008c7308 */ /* 0x0004640000000800 */
[--C-:B--2---:R-:W-:Y:S01]  /*c430*/  FFMA.FTZ R0, R26, c[0x0][0x2d0], -R131.reuse ;  /* 0x0000b4001a007a23 */ /* 0x104fe20000010883 */
[C---:B-1----:R-:W-:Y:S03]  /*c440*/  HMMA.16816.F32.BF16 R68, R8.reuse, R132, R68 ;  /* 0x000000840844723c */ /* 0x042fe60000041844 */
[----:B------:R-:W-:Y:S04]  /*c450*/  FFMA.FTZ R26, R28, c[0x0][0x2d0], -R136 ;  /* 0x0000b4001c1a7a23 */ /* 0x000fe80000010888 */
[----:B------:R1:W2:Y:S01]  /*c460*/  MUFU.EX2 R139, R0 ;  /* 0x00000000008b7308 */ /* 0x0002a20000000800 */
[--C-:B------:R-:W-:Y:S01]  /*c470*/  FFMA.FTZ R28, R35, c[0x0][0x2d0], -R131.reuse ;  /* 0x0000b400231c7a23 */ /* 0x100fe20000010883 */
[C---:B------:R-:W-:Y:S01]  /*c480*/  HMMA.16816.F32.BF16 R72, R8.reuse, R134, R72 ;  /* 0x000000860848723c */ /* 0x040fe20000041848 */
[----:B------:R-:W2:Y:S07]  /*c490*/  LDSM.16.MT88.4 R132, [R169+0x4000] ;  /* 0x00400000a984783b */ /* 0x000eae0000004200 */
[----:B------:R-:W-:Y:S10]  /*c4a0*/  MUFU.EX2 R33, R26 ;  /* 0x0000001a00217308 */ /* 0x000ff40000000800 */
[----:B------:R3:W-:Y:S01]  /*c4b0*/  MUFU.EX2 R136, R2 ;  /* 0x0000000200887308 */ /* 0x0007e20000000800 */
[----:B-1----:R-:W-:Y:S09]  /*c4c0*/  FFMA.FTZ R0, R27, c[0x0][0x2d0], -R131 ;  /* 0x0000b4001b007a23 */ /* 0x002ff20000010883 */
[----:B------:R1:W1:Y:S10]  /*c4d0*/  MUFU.EX2 R138, R0 ;  /* 0x00000000008a7308 */ /* 0x0002740000000800 */
[----:B------:R-:W-:Y:S01]  /*c4e0*/  MUFU.EX2 R28, R28 ;  /* 0x0000001c001c7308 */ /* 0x000fe20000000800 */
[----:B---3--:R-:W-:Y:S01]  /*c4f0*/  FADD.FTZ R2, R145, R29 ;  /* 0x0000001d91027221 */ /* 0x008fe20000010000 */
[C---:B--2---:R-:W-:Y:S03]  /*c500*/  HMMA.16816.F32.BF16 R76, R8.reuse, R132, R76 ;  /* 0x00000084084c723c */ /* 0x044fe6000004184c */
[----:B----4-:R-:W-:Y:S04]  /*c510*/  FADD.FTZ R2, R148, R2 ;  /* 0x0000000294027221 */ /* 0x010fe80000010000 */
[----:B-----5:R-:W-:Y:S01]  /*c520*/  FADD.FTZ R2, R150, R2 ;  /* 0x0000000296027221 */ /* 0x020fe20000010000 */
[C---:B------:R-:W-:Y:S01]  /*c530*/  HMMA.16816.F32.BF16 R80, R8.reuse, R134, R80 ;  /* 0x000000860850723c */ /* 0x040fe20000041850 */
[----:B------:R-:W2:Y:S03]  /*c540*/  LDSM.16.MT88.4 R132, [R171+0x4000] ;  /* 0x00400000ab84783b */ /* 0x000ea60000004200 */
[----:B-1----:R-:W-:Y:S02]  /*c550*/  FADD.FTZ R0, R152, R130 ;  /* 0x0000008298007221 */ /* 0x002fe40000010000 */
[----:B------:R1:W3:Y:S01]  /*c560*/  MUFU.EX2 R130, R24 ;  /* 0x0000001800827308 */ /* 0x0002e20000000800 */
[----:B------:R-:W-:Y:S02]  /*c570*/  FADD.FTZ R2, R153, R2 ;  /* 0x0000000299027221 */ /* 0x000fe40000010000 */
[----:B------:R-:W-:Y:S03]  /*c580*/  FADD.FTZ R27, R137, R0 ;  /* 0x00000000891b7221 */ /* 0x000fe60000010000 */
[----:B------:R-:W-:Y:S02]  /*c590*/  FFMA.FTZ R0, R30, c[0x0][0x2d0], -R131 ;  /* 0x0000b4001e007a23 */ /* 0x000fe40000010883 */
[----:B------:R-:W-:Y:S02]  /*c5a0*/  FADD.FTZ R29, R149, R27 ;  /* 0x0000001b951d7221 */ /* 0x000fe40000010000 */
[----:B------:R4:W-:Y:S01]  /*c5b0*/  MUFU.EX2 R32, R0 ;  /* 0x0000000000207308 */ /* 0x0009e20000000800 */
[----:B------:R-:W-:Y:S04]  /*c5c0*/  FADD.FTZ R2, R141, R2 ;  /* 0x000000028d027221 */ /* 0x000fe80000010000 */
[----:B------:R-:W-:Y:S04]  /*c5d0*/  FADD.FTZ R2, R140, R2 ;  /* 0x000000028c027221 */ /* 0x000fe80000010000 */
[----:B------:R-:W-:Y:S01]  /*c5e0*/  FADD.FTZ R2, R139, R2 ;  /* 0x000000028b027221 */ /* 0x000fe20000010000 */
[----:B-1----:R-:W-:Y:S01]  /*c5f0*/  LDSM.16.MT88.4 R24, [R171+0x1800] ;  /* 0x00180000ab18783b */ /* 0x002fe20000004200 */
[--C-:B----4-:R-:W-:Y:S01]  /*c600*/  FFMA.FTZ R0, R31, c[0x0][0x2d0], -R131.reuse ;  /* 0x0000b4001f007a23 */ /* 0x110fe20000010883 */
[C---:B--2---:R-:W-:Y:S03]  /*c610*/  HMMA.16816.F32.BF16 R84, R8.reuse, R132, R84 ;  /* 0x000000840854723c */ /* 0x044fe60000041854 */
[----:B------:R1:W2:Y:S05]  /*c620*/  MUFU.EX2 R31, R0 ;  /* 0x00000000001f7308 */ /* 0x0002aa0000000800 */
[C---:B------:R-:W-:Y:S01]  /*c630*/  HMMA.16816.F32.BF16 R88, R8.reuse, R134, R88 ;  /* 0x000000860858723c */ /* 0x040fe20000041858 */
[----:B------:R-:W4:Y:S03]  /*c640*/  LDSM.16.MT88.4 R132, [R170+0x4000] ;  /* 0x00400000aa84783b */ /* 0x000f260000004200 */
[----:B-1----:R-:W-:Y:S01]  /*c650*/  FFMA.FTZ R0, R34, c[0x0][0x2d0], -R131 ;  /* 0x0000b40022007a23 */ /* 0x002fe20000010883 */
[----:B------:R-:W-:Y:S03]  /*c660*/  MOV R131, R3 ;  /* 0x0000000300837202 */ /* 0x000fe60000000f00 */
[----:B------:R1:W5:Y:S01]  /*c670*/  MUFU.EX2 R30, R0 ;  /* 0x00000000001e7308 */ /* 0x0003620000000800 */
[C---:B----4-:R-:W-:Y:S03]  /*c680*/  HMMA.16816.F32.BF16 R92, R8.reuse, R132, R92 ;  /* 0x00000084085c723c */ /* 0x050fe6000004185c */
[----:B-1----:R-:W-:Y:S05]  /*c690*/  FADD.FTZ R0, R151, R29 ;  /* 0x0000001d97007221 */ /* 0x002fea0000010000 */
[----:B------:R-:W-:Y:S01]  /*c6a0*/  HMMA.16816.F32.BF16 R96, R8, R134, R96 ;  /* 0x000000860860723c */ /* 0x000fe20000041860 */
[----:B------:R-:W1:Y:S03]  /*c6b0*/  LDSM.16.MT88.4 R132, [R169+0x800] ;  /* 0x00080000a984783b */ /* 0x000e660000004200 */
[----:B------:R-:W-:Y:S03]  /*c6c0*/  FADD.FTZ R0, R154, R0 ;  /* 0x000000009a007221 */ /* 0x000fe60000010000 */
[----:B------:R-:W-:Y:S01]  /*c6d0*/  F2FP.BF16.PACK_AB R8, R149, R137 ;  /* 0x000000899508723e */ /* 0x000fe200000010ff */
[----:B------:R-:W-:Y:S01]  /*c6e0*/  FADD.FTZ R0, R142, R0 ;  /* 0x000000008e007221 */ /* 0x000fe20000010000 */
[----:B------:R-:W-:Y:S03]  /*c6f0*/  F2FP.BF16.PACK_AB R10, R154, R151 ;  /* 0x000000979a0a723e */ /* 0x000fe600000010ff */
[----:B------:R-:W-:Y:S01]  /*c700*/  F2FP.BF16.PACK_AB R9, R148, R145 ;  /* 0x000000919409723e */ /* 0x000fe200000010ff */
[C---:B------:R-:W-:Y:S01]  /*c710*/  FADD.FTZ R0, R144.reuse, R0 ;  /* 0x0000000090007221 */ /* 0x040fe20000010000 */
[----:B------:R-:W-:Y:S03]  /*c720*/  F2FP.BF16.PACK_AB R11, R153, R150 ;  /* 0x00000096990b723e */ /* 0x000fe600000010ff */
[----:B------:R-:W-:Y:S04]  /*c730*/  FADD.FTZ R0, R143, R0 ;  /* 0x000000008f007221 */ /* 0x000fe80000010000 */
[C---:B------:R-:W-:Y:S03]  /*c740*/  HMMA.16816.F32.BF16 R4, R8.reuse, R12, R4 ;  /* 0x0000000c0804723c */ /* 0x040fe60000041804 */
[C---:B------:R-:W-:Y:S05]  /*c750*/  FADD.FTZ R0, R147.reuse, R0 ;  /* 0x0000000093007221 */ /* 0x040fea0000010000 */
[C---:B------:R-:W-:Y:S01]  /*c760*/  HMMA.16816.F32.BF16 R100, R8.reuse, R14, R100 ;  /* 0x0000000e0864723c */ /* 0x040fe20000041864 */
[----:B------:R-:W4:Y:S07]  /*c770*/  LDSM.16.MT88.4 R12, [R171+0x800] ;  /* 0x00080000ab0c783b */ /* 0x000f2e0000004200 */
[C---:B-1----:R-:W-:Y:S08]  /*c780*/  HMMA.16816.F32.BF16 R104, R8.reuse, R132, R104 ;  /* 0x000000840868723c */ /* 0x042ff00000041868 */
[C---:B------:R-:W-:Y:S08]  /*c790*/  HMMA.16816.F32.BF16 R108, R8.reuse, R134, R108 ;  /* 0x00000086086c723c */ /* 0x040ff0000004186c */
[C---:B----4-:R-:W-:Y:S08]  /*c7a0*/  HMMA.16816.F32.BF16 R112, R8.reuse, R12, R112 ;  /* 0x0000000c0870723c */ /* 0x050ff00000041870 */
[C---:B------:R-:W-:Y:S01]  /*c7b0*/  HMMA.16816.F32.BF16 R116, R8.reuse, R14, R116 ;  /* 0x0000000e0874723c */ /* 0x040fe20000041874 */
[----:B------:R-:W1:Y:S07]  /*c7c0*/  LDSM.16.MT88.4 R12, [R168+0x2800] ;  /* 0x00280000a80c783b */ /* 0x000e6e0000004200 */
[C---:B------:R-:W-:Y:S08]  /*c7d0*/  HMMA.16816.F32.BF16 R120, R8.reuse, R16, R120 ;  /* 0x000000100878723c */ /* 0x040ff00000041878 */
[C---:B------:R-:W-:Y:S01]  /*c7e0*/  HMMA.16816.F32.BF16 R124, R8.reuse, R18, R124 ;  /* 0x00000012087c723c */ /* 0x040fe2000004187c */
[----:B------:R-:W4:Y:S07]  /*c7f0*/  LDSM.16.MT88.4 R16, [R169+0x2800] ;  /* 0x00280000a910783b */ /* 0x000f2e0000004200 */
[C---:B-1----:R-:W-:Y:S08]  /*c800*/  HMMA.16816.F32.BF16 R36, R8.reuse, R12, R36 ;  /* 0x0000000c0824723c */ /* 0x042ff00000041824 */
[C---:B------:R-:W-:Y:S01]  /*c810*/  HMMA.16816.F32.BF16 R40, R8.reuse, R14, R40 ;  /* 0x0000000e0828723c */ /* 0x040fe20000041828 */
[----:B------:R-:W1:Y:S07]  /*c820*/  LDSM.16.MT88.4 R12, [R171+0x2800] ;  /* 0x00280000ab0c783b */ /* 0x000e6e0000004200 */
[C---:B----4-:R-:W-:Y:S08]  /*c830*/  HMMA.16816.F32.BF16 R44, R8.reuse, R16, R44 ;  /* 0x00000010082c723c */ /* 0x050ff0000004182c */
        /* <DEDUP_REMOVED lines=18> */
[----:B------:R-:W-:Y:S01]  /*c960*/  HMMA.16816.F32.BF16 R96, R8, R18, R96 ;  /* 0x000000120860723c */ /* 0x000fe20000041860 */
[----:B------:R-:W4:Y:S06]  /*c970*/  LDSM.16.MT88.4 R16, [R169+0x1000] ;  /* 0x00100000a910783b */ /* 0x000f2c0000004200 */
[----:B------:R-:W-:Y:S02]  /*c980*/  F2FP.BF16.PACK_AB R8, R144, R142 ;  /* 0x0000008e9008723e */ /* 0x000fe400000010ff */
[----:B------:R-:W-:Y:S03]  /*c990*/  F2FP.BF16.PACK_AB R10, R147, R143 ;  /* 0x0000008f930a723e */ /* 0x000fe600000010ff */
[----:B------:R-:W-:Y:S02]  /*c9a0*/  F2FP.BF16.PACK_AB R9, R140, R141 ;  /* 0x0000008d8c09723e */ /* 0x000fe400000010ff */
[----:B------:R-:W-:Y:S07]  /*c9b0*/  F2FP.BF16.PACK_AB R11, R138, R139 ;  /* 0x0000008b8a0b723e */ /* 0x000fee00000010ff */
[C---:B-1----:R-:W-:Y:S08]  /*c9c0*/  HMMA.16816.F32.BF16 R4, R8.reuse, R12, R4 ;  /* 0x0000000c0804723c */ /* 0x042ff00000041804 */
[C---:B------:R-:W-:Y:S01]  /*c9d0*/  HMMA.16816.F32.BF16 R100, R8.reuse, R14, R100 ;  /* 0x0000000e0864723c */ /* 0x040fe20000041864 */
[----:B------:R-:W1:Y:S07]  /*c9e0*/  LDSM.16.MT88.4 R12, [R170+0x1000] ;  /* 0x00100000aa0c783b */ /* 0x000e6e0000004200 */
[C---:B----4-:R-:W-:Y:S08]  /*c9f0*/  HMMA.16816.F32.BF16 R104, R8.reuse, R16, R104 ;  /* 0x000000100868723c */ /* 0x050ff00000041868 */
[C---:B------:R-:W-:Y:S01]  /*ca00*/  HMMA.16816.F32.BF16 R108, R8.reuse, R18, R108 ;  /* 0x00000012086c723c */ /* 0x040fe2000004186c */
[----:B------:R-:W4:Y:S07]  /*ca10*/  LDSM.16.MT88.4 R16, [R168+0x3000] ;  /* 0x00300000a810783b */ /* 0x000f2e0000004200 */
[C---:B------:R-:W-:Y:S08]  /*ca20*/  HMMA.16816.F32.BF16 R112, R8.reuse, R20, R112 ;  /* 0x000000140870723c */ /* 0x040ff00000041870 */
[C---:B------:R-:W-:Y:S01]  /*ca30*/  HMMA.16816.F32.BF16 R116, R8.reuse, R22, R116 ;  /* 0x000000160874723c */ /* 0x040fe20000041874 */
[----:B------:R-:W2:Y:S07]  /*ca40*/  LDSM.16.MT88.4 R20, [R169+0x3000] ;  /* 0x00300000a914783b */ /* 0x000eae0000004200 */
[C---:B-1----:R-:W-:Y:S08]  /*ca50*/  HMMA.16816.F32.BF16 R120, R8.reuse, R12, R120 ;  /* 0x0000000c0878723c */ /* 0x042ff00000041878 */
[C---:B------:R-:W-:Y:S01]  /*ca60*/  HMMA.16816.F32.BF16 R124, R8.reuse, R14, R124 ;  /* 0x0000000e087c723c */ /* 0x040fe2000004187c */
[----:B------:R-:W1:Y:S07]  /*ca70*/  LDSM.16.MT88.4 R12, [R171+0x3000] ;  /* 0x00300000ab0c783b */ /* 0x000e6e0000004200 */
[C---:B----4-:R-:W-:Y:S08]  /*ca80*/  HMMA.16816.F32.BF16 R36, R8.reuse, R16, R36 ;  /* 0x000000100824723c */ /* 0x050ff00000041824 */
[C---:B------:R-:W-:Y:S01]  /*ca90*/  HMMA.16816.F32.BF16 R40, R8.reuse, R18, R40 ;  /* 0x000000120828723c */ /* 0x040fe20000041828 */
[----:B------:R-:W4:Y:S07]  /*caa0*/  LDSM.16.MT88.4 R16, [R170+0x3000] ;  /* 0x00300000aa10783b */ /* 0x000f2e0000004200 */
[C---:B--2---:R-:W-:Y:S08]  /*cab0*/  HMMA.16816.F32.BF16 R44, R8.reuse, R20, R44 ;  /* 0x00000014082c723c */ /* 0x044ff0000004182c */
        /* <DEDUP_REMOVED lines=18> */
[----:B------:R-:W-:Y:S01]  /*cbe0*/  HMMA.16816.F32.BF16 R96, R8, R22, R96 ;  /* 0x000000160860723c */ /* 0x000fe20000041860 */
[----:B------:R-:W2:Y:S06]  /*cbf0*/  LDSM.16.MT88.4 R20, [R170+0x1800] ;  /* 0x00180000aa14783b */ /* 0x000eac0000004200 */
[----:B------:R-:W-:Y:S02]  /*cc00*/  F2FP.BF16.PACK_AB R8, R128, R33 ;  /* 0x000000218008723e */ /* 0x000fe400000010ff */
[----:B---3--:R-:W-:Y:S03]  /*cc10*/  F2FP.BF16.PACK_AB R10, R136, R130 ;  /* 0x00000082880a723e */ /* 0x008fe600000010ff */
[----:B------:R-:W-:Y:S02]  /*cc20*/  F2FP.BF16.PACK_AB R9, R31, R32 ;  /* 0x000000201f09723e */ /* 0x000fe400000010ff */
[----:B-----5:R-:W-:Y:S07]  /*cc30*/  F2FP.BF16.PACK_AB R11, R28, R30 ;  /* 0x0000001e1c0b723e */ /* 0x020fee00000010ff */
[C---:B-1----:R-:W-:Y:S01]  /*cc40*/  HMMA.16816.F32.BF16 R132, R8.reuse, R12, R4 ;  /* 0x0000000c0884723c */ /* 0x042fe20000041804 */
[----:B------:R-:W1:Y:S07]  /*cc50*/  LDSM.16.MT88.4 R4, [R168+0x3800] ;  /* 0x00380000a804783b */ /* 0x000e6e0000004200 */
[C---:B------:R-:W-:Y:S01]  /*cc60*/  HMMA.16816.F32.BF16 R100, R8.reuse, R14, R100 ;  /* 0x0000000e0864723c */ /* 0x040fe20000041864 */
[----:B------:R-:W3:Y:S07]  /*cc70*/  LDSM.16.MT88.4 R12, [R169+0x3800] ;  /* 0x00380000a90c783b */ /* 0x000eee0000004200 */
[C---:B----4-:R-:W-:Y:S08]  /*cc80*/  HMMA.16816.F32.BF16 R104, R8.reuse, R16, R104 ;  /* 0x000000100868723c */ /* 0x050ff00000041868 */
[C---:B------:R-:W-:Y:S01]  /*cc90*/  HMMA.16816.F32.BF16 R108, R8.reuse, R18, R108 ;  /* 0x00000012086c723c */ /* 0x040fe2000004186c */
[----:B------:R-:W4:Y:S07]  /*cca0*/  LDSM.16.MT88.4 R16, [R171+0x3800] ;  /* 0x00380000ab10783b */ /* 0x000f2e0000004200 */
[C---:B------:R-:W-:Y:S08]  /*ccb0*/  HMMA.16816.F32.BF16 R112, R8.reuse, R24, R112 ;  /* 0x000000180870723c */ /* 0x040ff00000041870 */
[C---:B------:R-:W-:Y:S08]  /*ccc0*/  HMMA.16816.F32.BF16 R116, R8.reuse, R26, R116 ;  /* 0x0000001a0874723c */ /* 0x040ff00000041874 */
[C---:B--2---:R-:W-:Y:S08]  /*ccd0*/  HMMA.16816.F32.BF16 R120, R8.reuse, R20, R120 ;  /* 0x000000140878723c */ /* 0x044ff00000041878 */
[C---:B------:R-:W-:Y:S01]  /*cce0*/  HMMA.16816.F32.BF16 R124, R8.reuse, R22, R124 ;  /* 0x00000016087c723c */ /* 0x040fe2000004187c */
[----:B------:R-:W2:Y:S07]  /*ccf0*/  LDSM.16.MT88.4 R20, [R170+0x3800] ;  /* 0x00380000aa14783b */ /* 0x000eae0000004200 */
[C---:B-1----:R-:W-:Y:S08]  /*cd00*/  HMMA.16816.F32.BF16 R36, R8.reuse, R4, R36 ;  /* 0x000000040824723c */ /* 0x042ff00000041824 */
[C---:B------:R-:W-:Y:S01]  /*cd10*/  HMMA.16816.F32.BF16 R40, R8.reuse, R6, R40 ;  /* 0x000000060828723c */ /* 0x040fe20000041828 */
[----:B------:R-:W1:Y:S07]  /*cd20*/  LDSM.16.MT88.4 R4, [R168+0x5800] ;  /* 0x00580000a804783b */ /* 0x000e6e0000004200 */
[C---:B---3--:R-:W-:Y:S08]  /*cd30*/  HMMA.16816.F32.BF16 R44, R8.reuse, R12, R44 ;  /* 0x0000000c082c723c */ /* 0x048ff0000004182c */
[C---:B------:R-:W-:Y:S01]  /*cd40*/  HMMA.16816.F32.BF16 R48, R8.reuse, R14, R48 ;  /* 0x0000000e0830723c */ /* 0x040fe20000041830 */
[----:B------:R-:W3:Y:S07]  /*cd50*/  LDSM.16.MT88.4 R12, [R169+0x5800] ;  /* 0x00580000a90c783b */ /* 0x000eee0000004200 */
[C---:B----4-:R-:W-:Y:S08]  /*cd60*/  HMMA.16816.F32.BF16 R52, R8.reuse, R16, R52 ;  /* 0x000000100834723c */ /* 0x050ff00000041834 */
[C---:B------:R-:W-:Y:S01]  /*cd70*/  HMMA.16816.F32.BF16 R56, R8.reuse, R18, R56 ;  /* 0x000000120838723c */ /* 0x040fe20000041838 */
[----:B------:R-:W4:Y:S07]  /*cd80*/  LDSM.16.MT88.4 R16, [R171+0x5800] ;  /* 0x00580000ab10783b */ /* 0x000f2e0000004200 */
[C---:B--2---:R-:W-:Y:S08]  /*cd90*/  HMMA.16816.F32.BF16 R60, R8.reuse, R20, R60 ;  /* 0x00000014083c723c */ /* 0x044ff0000004183c */
[C---:B------:R-:W-:Y:S01]  /*cda0*/  HMMA.16816.F32.BF16 R64, R8.reuse, R22, R64 ;  /* 0x000000160840723c */ /* 0x040fe20000041840 */
[----:B------:R-:W2:Y:S07]  /*cdb0*/  LDSM.16.MT88.4 R20, [R170+0x5800] ;  /* 0x00580000aa14783b */ /* 0x000eae0000004200 */
[C---:B-1----:R-:W-:Y:S07]  /*cdc0*/  HMMA.16816.F32.BF16 R68, R8.reuse, R4, R68 ;  /* 0x000000040844723c */ /* 0x042fee0000041844 */
[----:B------:R-:W-:Y:S01]  /*cdd0*/  FADD.FTZ R4, R138, R2 ;  /* 0x000000028a047221 */ /* 0x000fe20000010000 */
[C---:B------:R-:W-:Y:S04]  /*cde0*/  HMMA.16816.F32.BF16 R72, R8.reuse, R6, R72 ;  /* 0x000000060848723c */ /* 0x040fe80000041848 */
[----:B------:R-:W-:Y:S02]  /*cdf0*/  FADD.FTZ R2, R33, R0 ;  /* 0x0000000021027221 */ /* 0x000fe40000010000 */
[----:B------:R-:W-:Y:S02]  /*ce00*/  FADD.FTZ R0, R32, R4 ;  /* 0x0000000420007221 */ /* 0x000fe40000010000 */
[C---:B---3--:R-:W-:Y:S04]  /*ce10*/  HMMA.16816.F32.BF16 R76, R8.reuse, R12, R76 ;  /* 0x0000000c084c723c */ /* 0x048fe8000004184c */
[----:B------:R-:W-:Y:S02]  /*ce20*/  FADD.FTZ R2, R128, R2 ;  /* 0x0000000280027221 */ /* 0x000fe40000010000 */
[----:B------:R-:W-:Y:S01]  /*ce30*/  FADD.FTZ R0, R31, R0 ;  /* 0x000000001f007221 */ /* 0x000fe20000010000 */
[----:B------:R-:W-:Y:S01]  /*ce40*/  MOV R12, R3 ;  /* 0x00000003000c7202 */ /* 0x000fe20000000f00 */
[C---:B------:R-:W-:Y:S04]  /*ce50*/  HMMA.16816.F32.BF16 R80, R8.reuse, R14, R80 ;  /* 0x0000000e0850723c */ /* 0x040fe80000041850 */
[----:B------:R-:W-:Y:S01]  /*ce60*/  FADD.FTZ R2, R130, R2 ;  /* 0x0000000282027221 */ /* 0x000fe20000010000 */
[----:B------:R-:W-:Y:S01]  /*ce70*/  MOV R130, R129 ;  /* 0x0000008100827202 */ /* 0x000fe20000000f00 */
[----:B------:R-:W-:Y:S02]  /*ce80*/  FADD.FTZ R0, R30, R0 ;  /* 0x000000001e007221 */ /* 0x000fe40000010000 */
[C---:B----4-:R-:W-:Y:S04]  /*ce90*/  HMMA.16816.F32.BF16 R84, R8.reuse, R16, R84 ;  /* 0x000000100854723c */ /* 0x050fe80000041854 */
[----:B------:R-:W-:Y:S02]  /*cea0*/  FADD.FTZ R187, R136, R2 ;  /* 0x0000000288bb7221 */ /* 0x000fe40000010000 */
[----:B------:R-:W-:Y:S02]  /*ceb0*/  FADD.FTZ R190, R28, R0 ;  /* 0x000000001cbe7221 */ /* 0x000fe40000010000 */
[C---:B------:R-:W-:Y:S08]  /*cec0*/  HMMA.16816.F32.BF16 R88, R8.reuse, R18, R88 ;  /* 0x000000120858723c */ /* 0x040ff00000041858 */
[C---:B--2---:R-:W-:Y:S08]  /*ced0*/  HMMA.16816.F32.BF16 R92, R8.reuse, R20, R92 ;  /* 0x00000014085c723c */ /* 0x044ff0000004185c */
[----:B------:R-:W-:Y:S01]  /*cee0*/  HMMA.16816.F32.BF16 R96, R8, R22, R96 ;  /* 0x000000160860723c */ /* 0x000fe20000041860 */
[----:B------:R-:W-:-:S07]  /*cef0*/  @P0 BRA `(.L_x_539) ;  /* 0xffffd27000000947 */ /* 0x000fce000383ffff */
.L_x_528:
[----:B------:R-:W-:-:S13]  /*cf00*/  ISETP.GE.AND P0, PT, R178, R193, PT ;  /* 0x000000c1b200720c */ /* 0x000fda0003f06270 */
[----:B------:R-:W-:Y:S05]  /*cf10*/  @!P0 BRA `(.L_x_540) ;  /* 0x0000383000008947 */ /* 0x000fea0003800000 */
[----:B------:R-:W-:Y:S02]  /*cf20*/  MOV R131, R12 ;  /* 0x0000000c00837202 */ /* 0x000fe40000000f00 */
[----:B------:R-:W-:Y:S02]  /*cf30*/  MOV R130, R129 ;  /* 0x0000008100827202 */ /* 0x000fe40000000f00 */
.L_x_558:
[----:B------:R-:W-:Y:S04]  /*cf40*/  DEPBAR.LE SB0, 0x0 ;  /* 0x000080000000791a */ /* 0x000fe80000000000 */
[----:B------:R-:W-:Y:S01]  /*cf50*/  WARPSYNC 0xffffffff ;  /* 0xffffffff00007948 */ /* 0x000fe20003800000 */
[----:B------:R-:W-:Y:S01]  /*cf60*/  BAR.SYNC.DEFER_BLOCKING 0x0 ;  /* 0x0000000000007b1d */ /* 0x000fe20000010000 */
[----:B------:R-:W-:Y:S01]  /*cf70*/  SHF.R.S32.HI R0, RZ, 0x1f, R181 ;  /* 0x0000001fff007819 */ /* 0x000fe200000114b5 */
[C---:B------:R-:W-:Y:S01]  /*cf80*/  IMAD.WIDE.U32 R2, R181.reuse, c[0x0][0x208], RZ ;  /* 0x00008200b5027a25 */ /* 0x040fe200078e00ff */
[----:B------:R-:W-:Y:S02]  /*cf90*/  SHF.R.S32.HI R4, RZ, 0x1f, R180 ;  /* 0x0000001fff047819 */ /* 0x000fe400000114b4 */
[----:B------:R-:W-:Y:S01]  /*cfa0*/  SHF.R.S32.HI R5, RZ, 0x1f, R192 ;  /* 0x0000001fff057819 */ /* 0x000fe200000114c0 */
[----:B------:R-:W-:Y:S01]  /*cfb0*/  IMAD R0, R0, c[0x0][0x208], RZ ;  /* 0x0000820000007a24 */ /* 0x000fe200078e02ff */
[----:B------:R-:W-:Y:S01]  /*cfc0*/  SHF.R.S32.HI R6, RZ, 0x1f, R191 ;  /* 0x0000001fff067819 */ /* 0x000fe200000114bf */
[----:B------:R-:W-:Y:S01]  /*cfd0*/  IMAD R4, R4, c[0x0][0x218], RZ ;  /* 0x0000860004047a24 */ /* 0x000fe200078e02ff */
[----:B------:R-:W-:Y:S01]  /*cfe0*/  SHF.L.U64.HI R22, R192, 0x1, R5 ;  /* 0x00000001c0167819 */ /* 0x000fe20000010205 */
[----:B------:R-:W-:Y:S01]  /*cff0*/  IMAD R0, R181, c[0x0][0x20c], R0 ;  /* 0x00008300b5007a24 */ /* 0x000fe200078e0200 */
[----:B------:R-:W-:Y:S01]  /*d000*/  SHF.R.S32.HI R5, RZ, 0x1f, R182 ;  /* 0x0000001fff057819 */ /* 0x000fe200000114b6 */
[----:B------:R-:W-:Y:S01]  /*d010*/  IMAD R4, R180, c[0x0][0x21c], R4 ;  /* 0x00008700b4047a24 */ /* 0x000fe200078e0204 */
[C---:B------:R-:W-:Y:S01]  /*d020*/  IADD3 R172, R164.reuse, 0x5800, RZ ;  /* 0x00005800a4ac7810 */ /* 0x040fe20007ffe0ff */
[----:B------:R-:W-:Y:S01]  /*d030*/  IMAD.IADD R3, R3, 0x1, R0 ;  /* 0x0000000103037824 */ /* 0x000fe200078e0200 */
[----:B------:R-:W-:Y:S01]  /*d040*/  IADD3 R163, R164, 0x5000, RZ ;  /* 0x00005000a4a37810 */ /* 0x000fe20007ffe0ff */
[----:B------:R-:W-:Y:S01]  /*d050*/  IMAD.SHL.U32 R28, R192, 0x2, RZ ;  /* 0x00000002c01c7824 */ /* 0x000fe200078e00ff */
[----:B------:R-:W-:Y:S01]  /*d060*/  IADD3 R162, R164, 0x4800, RZ ;  /* 0x00004800a4a27810 */ /* 0x000fe20007ffe0ff */
[----:B------:R-:W-:Y:S01]  /*d070*/  IMAD.WIDE.U32 R2, R180, c[0x0][0x218], R2 ;  /* 0x00008600b4027a25 */ /* 0x000fe200078e0002 */
[C---:B------:R-:W-:Y:S02]  /*d080*/  IADD3 R161, R164.reuse, 0x4000, RZ ;  /* 0x00004000a4a17810 */ /* 0x040fe40007ffe0ff */
[----:B------:R-:W-:Y:S01]  /*d090*/  IADD3 R160, R164, 0x3800, RZ ;  /* 0x00003800a4a07810 */ /* 0x000fe20007ffe0ff */
[----:B------:R-:W-:Y:S01]  /*d0a0*/  IMAD.SHL.U32 R23, R191, 0x2, RZ ;  /* 0x00000002bf177824 */ /* 0x000fe200078e00ff */
[----:B------:R-:W-:Y:S01]  /*d0b0*/  IADD3 R0, P0, R206, R2, RZ ;  /* 0x00000002ce007210 */ /* 0x000fe20007f1e0ff */
[----:B------:R1:W2:Y:S01]  /*d0c0*/  LDSM.16.M88.4 R32, [R173] ;  /* 0x00000000ad20783b */ /* 0x0002a20000000200 */
[----:B------:R-:W-:Y:S01]  /*d0d0*/  IADD3 R129, R164, 0x3000, RZ ;  /* 0x00003000a4817810 */ /* 0x000fe20007ffe0ff */
[----:B------:R-:W-:Y:S01]  /*d0e0*/  IMAD.SHL.U32 R14, R182, 0x2, RZ ;  /* 0x00000002b60e7824 */ /* 0x000fe200078e00ff */
[----:B------:R-:W-:Y:S01]  /*d0f0*/  IADD3.X R2, R209, R3, R4, P0, !PT ;  /* 0x00000003d1027210 */ /* 0x000fe200007fe404 */
[----:B------:R1:W3:Y:S01]  /*d100*/  LDSM.16.M88.4 R8, [R165] ;  /* 0x00000000a508783b */ /* 0x0002e20000000200 */
[----:B------:R-:W-:Y:S02]  /*d110*/  LEA R4, P0, R0, c[0x0][0x1f8], 0x1 ;  /* 0x00007e0000047a11 */ /* 0x000fe400078008ff */
[----:B------:R-:W-:Y:S01]  /*d120*/  IADD3 R128, R164, 0x2800, RZ ;  /* 0x00002800a4807810 */ /* 0x000fe20007ffe0ff */
[----:B------:R1:W4:Y:S01]  /*d130*/  LDSM.16.M88.4 R16, [R165+0x800] ;  /* 0x00080000a510783b */ /* 0x0003220000000200 */
[----:B------:R-:W-:Y:S02]  /*d140*/  LEA.HI.X R12, R0, c[0x0][0x1fc], R2, 0x1, P0 ;  /* 0x00007f00000c7a11 */ /* 0x000fe400000f0c02 */
[----:B------:R-:W-:Y:S01]  /*d150*/  IADD3 R0, R164, 0x2000, RZ ;  /* 0x00002000a4007810 */ /* 0x000fe20007ffe0ff */
[----:B------:R1:W1:Y:S01]  /*d160*/  LDSM.16.M88.4 R24, [R165+0x1000] ;  /* 0x00100000a518783b */ /* 0x0002620000000200 */
[----:B------:R-:W-:Y:S02]  /*d170*/  SHF.L.U64.HI R15, R191, 0x1, R6 ;  /* 0x00000001bf0f7819 */ /* 0x000fe40000010206 */
[----:B------:R-:W-:Y:S01]  /*d180*/  SHF.L.U64.HI R13, R182, 0x1, R5 ;  /* 0x00000001b60d7819 */ /* 0x000fe20000010205 */
[----:B------:R1:W1:Y:S04]  /*d190*/  LDSM.16.M88.4 R136, [R165+0x1800] ;  /* 0x00180000a588783b */ /* 0x0002680000000200 */
[----:B------:R1:W1:Y:S04]  /*d1a0*/  LDSM.16.M88.4 R140, [R174] ;  /* 0x00000000ae8c783b */ /* 0x0002680000000200 */
[----:B------:R1:W1:Y:S04]  /*d1b0*/  LDSM.16.M88.4 R144, [R164] ;  /* 0x00000000a490783b */ /* 0x0002680000000200 */
[----:B------:R1:W1:Y:S04]  /*d1c0*/  LDSM.16.M88.4 R148, [R164+0x800] ;  /* 0x00080000a494783b */ /* 0x0002680000000200 */
[----:B------:R1:W1:Y:S04]  /*d1d0*/  LDSM.16.M88.4 R152, [R164+0x1000] ;  /* 0x00100000a498783b */ /* 0x0002680000000200 */
[----:B------:R1:W1:Y:S01]  /*d1e0*/  LDSM.16.M88.4 R156, [R164+0x1800] ;  /* 0x00180000a49c783b */ /* 0x0002620000000200 */
[----:B------:R-:W-:-:S05]  /*d1f0*/  BRA.DIV ~URZ, `(.L_x_541) ;  /* 0x00009c427f007947 */ /* 0x000fca000b800000 */
[----:B------:R4:W3:Y:S02]  /*d200*/  SHFL.IDX PT, R2, R12, RZ, 0x181f ;  /* 0x00181fff0c027589 */ /* 0x0008e400000e0000 */
.L_x_652:
[----:B------:R-:W5:Y:S01]  /*d210*/  SHFL.IDX PT, R5, R4, RZ, 0x181f ;  /* 0x00181fff04057589 */ /* 0x000f6200000e0000 */
[----:B------:R-:W-:Y:S01]  /*d220*/  ISETP.GE.AND P1, PT, R182, c[0x0][0x1d4], PT ;  /* 0x00007500b6007a0c */ /* 0x000fe20003f26270 */
[----:B------:R-:W-:Y:S01]  /*d230*/  BSSY B0, `(.L_x_542) ;  /* 0x0000104000007945 */ /* 0x000fe20003800000 */
[----:B------:R-:W-:Y:S02]  /*d240*/  ISETP.GE.AND P4, PT, R191, c[0x0][0x1d4], PT ;  /* 0x00007500bf007a0c */ /* 0x000fe40003f86270 */
[----:B------:R-:W4:Y:S01]  /*d250*/  SHFL.IDX PT, R3, R4, 0x1, 0x181f ;  /* 0x00381f0004037f89 */ /* 0x000f2200000e0000 */
[----:B------:R-:W-:Y:S02]  /*d260*/  SEL R177, RZ, 0x10, P1 ;  /* 0x00000010ffb17807 */ /* 0x000fe40000800000 */
[----:B------:R-:W-:Y:S02]  /*d270*/  ISETP.GE.AND P3, PT, R192, c[0x0][0x1d4], PT ;  /* 0x00007500c0007a0c */ /* 0x000fe40003f66270 */
[----:B------:R3:W2:Y:S01]  /*d280*/  SHFL.IDX PT, R4, R12, 0x1, 0x181f ;  /* 0x00381f000c047f89 */ /* 0x0006a200000e0000 */
[C---:B-----5:R-:W-:Y:S05]  /*d290*/  IADD3 R6, P0, R5.reuse, R14, RZ ;  /* 0x0000000e05067210 */ /* 0x060fea0007f1e0ff */
[C---:B---3--:R-:W-:Y:S01]  /*d2a0*/  IMAD.X R7, R2.reuse, 0x1, R13, P0 ;  /* 0x0000000102077824 */ /* 0x048fe200000e060d */
[C---:B----4-:R-:W-:Y:S04]  /*d2b0*/  IADD3 R12, P2, R5.reuse, R28, RZ ;  /* 0x0000001c050c7210 */ /* 0x050fe80007f5e0ff */
[----:B------:R3:W-:Y:S02]  /*d2c0*/  LDGSTS.E.BYPASS.LTC128B.128 [R179+0x100], [R6.64], !P1 ;  /* 0x0010000006b37fae */ /* 0x0007e4000c901d48 */
[----:B---3--:R-:W-:Y:S05]  /*d2d0*/  IADD3 R6, P0, R5, R23, RZ ;  /* 0x0000001705067210 */ /* 0x008fea0007f1e0ff */
[----:B------:R-:W-:Y:S05]  /*d2e0*/  IMAD.X R7, R2, 0x1, R15, P0 ;  /* 0x0000000102077824 */ /* 0x000fea00000e060f */
[----:B------:R3:W-:Y:S02]  /*d2f0*/  LDGSTS.E.BYPASS.LTC128B.128 [R179+0x2100], [R6.64], !P4 ;  /* 0x0210000006b37fae */ /* 0x0007e4000e101d48 */
[----:B---3--:R-:W-:Y:S04]  /*d300*/  IADD3 R6, -R177, 0x10, RZ ;  /* 0x00000010b1067810 */ /* 0x008fe80007ffe1ff */
[----:B------:R-:W-:Y:S04]  /*d310*/  LOP3.LUT R6, R6, 0xf, RZ, 0xc0, !PT ;  /* 0x0000000f06067812 */ /* 0x000fe800078ec0ff */
[-C--:B------:R-:W-:Y:S02]  /*d320*/  IADD3 R20, P1, P0, R6, R3.reuse, R14 ;  /* 0x0000000306147210 */ /* 0x080fe4000783e00e */
[----:B------:R-:W-:Y:S02]  /*d330*/  SEL R6, RZ, 0x10, P4 ;  /* 0x00000010ff067807 */ /* 0x000fe40002000000 */
[-C--:B--2---:R-:W-:Y:S02]  /*d340*/  IADD3.X R21, RZ, R4.reuse, R13, P1, P0 ;  /* 0x00000004ff157210 */ /* 0x084fe40000fe040d */
[----:B------:R-:W-:Y:S04]  /*d350*/  IADD3 R7, -R6, 0x10, RZ ;  /* 0x0000001006077810 */ /* 0x000fe80007ffe1ff */
[----:B------:R-:W-:Y:S04]  /*d360*/  LOP3.LUT R7, R7, 0xf, RZ, 0xc0, !PT ;  /* 0x0000000f07077812 */ /* 0x000fe800078ec0ff */
[-C--:B------:R-:W-:Y:S02]  /*d370*/  IADD3 R14, P1, P0, R7, R3.reuse, R23 ;  /* 0x00000003070e7210 */ /* 0x080fe4000783e017 */
[----:B------:R-:W-:Y:S02]  /*d380*/  SEL R7, RZ, 0x10, P3 ;  /* 0x00000010ff077807 */ /* 0x000fe40001800000 */
[-C--:B------:R-:W-:Y:S02]  /*d390*/  IADD3.X R15, RZ, R4.reuse, R15, P1, P0 ;  /* 0x00000004ff0f7210 */ /* 0x080fe40000fe040f */
[----:B------:R-:W-:Y:S04]  /*d3a0*/  IADD3 R13, -R7, 0x10, RZ ;  /* 0x00000010070d7810 */ /* 0x000fe80007ffe1ff */
[----:B------:R-:W-:Y:S04]  /*d3b0*/  LOP3.LUT R13, R13, 0xf, RZ, 0xc0, !PT ;  /* 0x0000000f0d0d7812 */ /* 0x000fe800078ec0ff */
[----:B------:R-:W-:Y:S01]  /*d3c0*/  IADD3 R28, P1, P0, R13, R3, R28 ;  /* 0x000000030d1c7210 */ /* 0x000fe2000783e01c */
[--C-:B------:R-:W-:Y:S03]  /*d3d0*/  IMAD.X R13, R2, 0x1, R22.reuse, P2 ;  /* 0x00000001020d7824 */ /* 0x100fe600010e0616 */
[----:B------:R-:W-:Y:S02]  /*d3e0*/  IADD3.X R29, RZ, R4, R22, P1, P0 ;  /* 0x00000004ff1d7210 */ /* 0x000fe40000fe0416 */
[----:B------:R-:W-:Y:S01]  /*d3f0*/  ISETP.NE.U32.AND P0, PT, R177, RZ, PT ;  /* 0x000000ffb100720c */ /* 0x000fe20003f05070 */
[----:B------:R2:W-:Y:S11]  /*d400*/  LDGSTS.E.BYPASS.LTC128B.128 [R179+0x4100], [R12.64], !P3 ;  /* 0x041000000cb37fae */ /* 0x0005f6000d901d48 */
[----:B------:R-:W-:Y:S01]  /*d410*/  @!UPT UIADD3 URZ, URZ, URZ, URZ ;  /* 0x0000003f3f3ff290 */ /* 0x000fe2000fffe03f */
[----:B------:R3:W-:Y:S01]  /*d420*/  LDGSTS.E.BYPASS.LTC128B.128.ZFILL [R179+0x1100], [R20.64], P0 ;  /* 0x0110000014b37fae */ /* 0x0007e20008141d48 */
[----:B------:R-:W-:Y:S11]  /*d430*/  ISETP.NE.U32.AND P0, PT, R6, RZ, PT ;  /* 0x000000ff0600720c */ /* 0x000ff60003f05070 */
[----:B------:R-:W-:Y:S02]  /*d440*/  @!UPT UIADD3 URZ, URZ, URZ, URZ ;  /* 0x0000003f3f3ff290 */ /* 0x000fe4000fffe03f */
[----:B------:R2:W-:Y:S01]  /*d450*/  LDGSTS.E.BYPASS.LTC128B.128.ZFILL [R179+0x3100], [R14.64], P0 ;  /* 0x031000000eb37fae */ /* 0x0005e20008141d48 */
[----:B------:R-:W-:Y:S02]  /*d460*/  ISETP.NE.U32.AND P0, PT, R7, RZ, PT ;  /* 0x000000ff0700720c */ /* 0x000fe40003f05070 */
[C---:B------:R-:W-:Y:S08]  /*d470*/  HMMA.16816.F32.BF16 R4, R32.reuse, R8, RZ ;  /* 0x000000082004723c */ /* 0x040ff000000418ff */
[C---:B------:R-:W-:Y:S03]  /*d480*/  HMMA.16816.F32.BF16 R8, R32.reuse, R10, RZ ;  /* 0x0000000a2008723c */ /* 0x040fe600000418ff */
[----:B------:R4:W-:Y:S01]  /*d490*/  LDGSTS.E.BYPASS.LTC128B.128.ZFILL [R179+0x5100], [R28.64], P0 ;  /* 0x051000001cb37fae */ /* 0x0009e20008141d48 */
[----:B------:R-:W-:Y:S04]  /*d4a0*/  ISETP.GT.AND P0, PT, R178, R193, PT ;  /* 0x000000c1b200720c */ /* 0x000fe80003f04270 */
[----:B------:R-:W0:Y:S01]  /*d4b0*/  LDGDEPBAR ;  /* 0x00000000000079af */ /* 0x000e220000000000 */
[C---:B--2---:R-:W-:Y:S08]  /*d4c0*/  HMMA.16816.F32.BF16 R12, R32.reuse, R16, RZ ;  /* 0x00000010200c723c */ /* 0x044ff000000418ff */
        /* <DEDUP_REMOVED lines=17> */
[----:B------:R-:W3:Y:S05]  /*d5e0*/  LDSM.16.M88.4 R140, [R167+0x1000] ;  /* 0x00100000a78c783b */ /* 0x000eea0000000200 */
[----:B------:R-:W-:Y:S02]  /*d5f0*/  LDSM.16.M88.4 R156, [R129] ;  /* 0x00000000819c783b */ /* 0x000fe40000000200 */
        /* <DEDUP_REMOVED lines=11> */
[----:B------:R-:W2:Y:S05]  /*d6b0*/  LDSM.16.M88.4 R136, [R166+-0x3000] ;  /* 0xffd00000a688783b */ /* 0x000eaa0000000200 */
[----:B------:R-:W3:Y:S02]  /*d6c0*/  LDSM.16.M88.4 R152, [R166+-0x2800] ;  /* 0xffd80000a698783b */ /* 0x000ee40000000200 */
        /* <DEDUP_REMOVED lines=25> */
[----:B------:R-:W-:Y:S02]  /*d860*/  LDSM.16.M88.4 R152, [R167+0x2800] ;  /* 0x00280000a798783b */ /* 0x000fe40000000200 */
[C---:B-1----:R-:W-:Y:S08]  /*d870*/  HMMA.16816.F32.BF16 R4, R140.reuse, R144, R4 ;  /* 0x000000908c04723c */ /* 0x042ff00000041804 */
[C---:B------:R-:W-:Y:S01]  /*d880*/  HMMA.16816.F32.BF16 R8, R140.reuse, R146, R8 ;  /* 0x000000928c08723c */ /* 0x040fe20000041808 */
[----:B------:R-:W-:Y:S07]  /*d890*/  LDSM.16.M88.4 R144, [R176+0x4000] ;  /* 0x00400000b090783b */ /* 0x000fee0000000200 */
[C---:B------:R-:W-:Y:S08]  /*d8a0*/  HMMA.16816.F32.BF16 R12, R140.reuse, R148, R12 ;  /* 0x000000948c0c723c */ /* 0x040ff0000004180c */
[C---:B------:R-:W-:Y:S01]  /*d8b0*/  HMMA.16816.F32.BF16 R16, R140.reuse, R150, R16 ;  /* 0x000000968c10723c */ /* 0x040fe20000041810 */
[----:B------:R-:W1:Y:S07]  /*d8c0*/  LDSM.16.M88.4 R148, [R167+0x2000] ;  /* 0x00200000a794783b */ /* 0x000e6e0000000200 */
[C---:B------:R-:W-:Y:S08]  /*d8d0*/  HMMA.16816.F32.BF16 R20, R140.reuse, R156, R20 ;  /* 0x0000009c8c14723c */ /* 0x040ff00000041814 */
[C---:B------:R-:W-:Y:S01]  /*d8e0*/  HMMA.16816.F32.BF16 R24, R140.reuse, R158, R24 ;  /* 0x0000009e8c18723c */ /* 0x040fe20000041818 */
[----:B------:R-:W3:Y:S07]  /*d8f0*/  LDSM.16.M88.4 R156, [R167+0x3000] ;  /* 0x00300000a79c783b */ /* 0x000eee0000000200 */
[C---:B--2---:R-:W-:Y:S08]  /*d900*/  HMMA.16816.F32.BF16 R28, R140.reuse, R136, R28 ;  /* 0x000000888c1c723c */ /* 0x044ff0000004181c */
[----:B------:R-:W-:Y:S01]  /*d910*/  HMMA.16816.F32.BF16 R32, R140, R138, R32 ;  /* 0x0000008a8c20723c */ /* 0x000fe20000041820 */
[----:B------:R-:W2:Y:S05]  /*d920*/  LDSM.16.M88.4 R136, [R167+0x3800] ;  /* 0x00380000a788783b */ /* 0x000eaa0000000200 */
[----:B------:R-:W-:Y:S02]  /*d930*/  LDSM.16.M88.4 R140, [R175+0x4000] ;  /* 0x00400000af8c783b */ /* 0x000fe40000000200 */
[C---:B-1----:R-:W-:Y:S08]  /*d940*/  HMMA.16816.F32.BF16 R4, R144.reuse, R148, R4 ;  /* 0x000000949004723c */ /* 0x042ff00000041804 */
[C---:B------:R-:W-:Y:S01]  /*d950*/  HMMA.16816.F32.BF16 R8, R144.reuse, R150, R8 ;  /* 0x000000969008723c */ /* 0x040fe20000041808 */
[----:B------:R-:W1:Y:S07]  /*d960*/  LDSM.16.M88.4 R148, [R166+-0x2000] ;  /* 0xffe00000a694783b */ /* 0x000e6e0000000200 */
[C---:B------:R-:W-:Y:S08]  /*d970*/  HMMA.16816.F32.BF16 R12, R144.reuse, R152, R12 ;  /* 0x00000098900c723c */ /* 0x040ff0000004180c */
[C---:B------:R-:W-:Y:S01]  /*d980*/  HMMA.16816.F32.BF16 R16, R144.reuse, R154, R16 ;  /* 0x0000009a9010723c */ /* 0x040fe20000041810 */
[----:B------:R-:W4:Y:S07]  /*d990*/  LDSM.16.M88.4 R152, [R166+-0x1800] ;  /* 0xffe80000a698783b */ /* 0x000f2e0000000200 */
[C---:B---3--:R-:W-:Y:S08]  /*d9a0*/  HMMA.16816.F32.BF16 R20, R144.reuse, R156, R20 ;  /* 0x0000009c9014723c */ /* 0x048ff00000041814 */
[C---:B------:R-:W-:Y:S01]  /*d9b0*/  HMMA.16816.F32.BF16 R24, R144.reuse, R158, R24 ;  /* 0x0000009e9018723c */ /* 0x040fe20000041818 */
[----:B------:R-:W3:Y:S07]  /*d9c0*/  LDSM.16.M88.4 R156, [R166+-0x1000] ;  /* 0xfff00000a69c783b */ /* 0x000eee0000000200 */
[C---:B--2---:R-:W-:Y:S08]  /*d9d0*/  HMMA.16816.F32.BF16 R28, R144.reuse, R136, R28 ;  /* 0x00000088901c723c */ /* 0x044ff0000004181c */
[----:B------:R-:W-:Y:S01]  /*d9e0*/  HMMA.16816.F32.BF16 R32, R144, R138, R32 ;  /* 0x0000008a9020723c */ /* 0x000fe20000041820 */
[----:B------:R-:W2:Y:S05]  /*d9f0*/  LDSM.16.M88.4 R136, [R166+-0x800] ;  /* 0xfff80000a688783b */ /* 0x000eaa0000000200 */
[----:B------:R-:W-:Y:S02]  /*da00*/  LDSM.16.M88.4 R144, [R173+0x8000] ;  /* 0x00800000ad90783b */ /* 0x000fe40000000200 */
[C---:B-1----:R-:W-:Y:S08]  /*da10*/  HMMA.16816.F32.BF16 R4, R140.reuse, R148, R4 ;  /* 0x000000948c04723c */ /* 0x042ff00000041804 */
[C---:B------:R-:W-:Y:S01]  /*da20*/  HMMA.16816.F32.BF16 R8, R140.reuse, R150, R8 ;  /* 0x000000968c08723c */ /* 0x040fe20000041808 */
[----:B------:R-:W1:Y:S07]  /*da30*/  LDSM.16.M88.4 R148, [R165+0x4000] ;  /* 0x00400000a594783b */ /* 0x000e6e0000000200 */
[C---:B----4-:R-:W-:Y:S08]  /*da40*/  HMMA.16816.F32.BF16 R12, R140.reuse, R152, R12 ;  /* 0x000000988c0c723c */ /* 0x050ff0000004180c */
[C---:B------:R-:W-:Y:S01]  /*da50*/  HMMA.16816.F32.BF16 R16, R140.reuse, R154, R16 ;  /* 0x0000009a8c10723c */ /* 0x040fe20000041810 */
[----:B------:R-:W4:Y:S07]  /*da60*/  LDSM.16.M88.4 R152, [R165+0x4800] ;  /* 0x00480000a598783b */ /* 0x000f2e0000000200 */
[C---:B---3--:R-:W-:Y:S08]  /*da70*/  HMMA.16816.F32.BF16 R20, R140.reuse, R156, R20 ;  /* 0x0000009c8c14723c */ /* 0x048ff00000041814 */
        /* <DEDUP_REMOVED lines=8> */
[----:B------:R-:W1:Y:S07]  /*db00*/  LDSM.16.M88.4 R148, [R161] ;  /* 0x00000000a194783b */ /* 0x000e6e0000000200 */
[C---:B----4-:R-:W-:Y:S08]  /*db10*/  HMMA.16816.F32.BF16 R12, R144.reuse, R152, R12 ;  /* 0x00000098900c723c */ /* 0x050ff0000004180c */
[C---:B------:R-:W-:Y:S01]  /*db20*/  HMMA.16816.F32.BF16 R16, R144.reuse, R154, R16 ;  /* 0x0000009a9010723c */ /* 0x040fe20000041810 */
[----:B------:R-:W4:Y:S05]  /*db30*/  LDSM.16.M88.4 R152, [R162] ;  /* 0x00000000a298783b */ /* 0x000f2a0000000200 */
[----:B------:R-:W5:Y:S02]  /*db40*/  LDSM.16.M88.4 R160, [R163] ;  /* 0x00000000a3a0783b */ /* 0x000f640000000200 */
[C---:B---3--:R-:W-:Y:S08]  /*db50*/  HMMA.16816.F32.BF16 R20, R144.reuse, R156, R20 ;  /* 0x0000009c9014723c */ /* 0x048ff00000041814 */
[C---:B------:R-:W-:Y:S01]  /*db60*/  HMMA.16816.F32.BF16 R24, R144.reuse, R158, R24 ;  /* 0x0000009e9018723c */ /* 0x040fe20000041818 */
[----:B------:R-:W3:Y:S07]  /*db70*/  LDSM.16.M88.4 R156, [R172] ;  /* 0x00000000ac9c783b */ /* 0x000eee0000000200 */
[C---:B--2---:R-:W-:Y:S08]  /*db80*/  HMMA.16816.F32.BF16 R28, R144.reuse, R136, R28 ;  /* 0x00000088901c723c */ /* 0x044ff0000004181c */
[----:B------:R-:W-:Y:S01]  /*db90*/  HMMA.16816.F32.BF16 R32, R144, R138, R32 ;  /* 0x0000008a9020723c */ /* 0x000fe20000041820 */
[----:B------:R-:W-:Y:S05]  /*dba0*/  LDSM.16.M88.4 R136, [R176+0x8000] ;  /* 0x00800000b088783b */ /* 0x000fea0000000200 */
[----:B------:R-:W2:Y:S02]  /*dbb0*/  LDSM.16.M88.4 R144, [R167+0x4000] ;  /* 0x00400000a790783b */ /* 0x000ea40000000200 */
[C---:B-1----:R-:W-:Y:S08]  /*dbc0*/  HMMA.16816.F32.BF16 R4, R140.reuse, R148, R4 ;  /* 0x000000948c04723c */ /* 0x042ff00000041804 */
[C---:B------:R-:W-:Y:S01]  /*dbd0*/  HMMA.16816.F32.BF16 R8, R140.reuse, R150, R8 ;  /* 0x000000968c08723c */ /* 0x040fe20000041808 */
[----:B------:R-:W1:Y:S07]  /*dbe0*/  LDSM.16.M88.4 R148, [R167+0x4800] ;  /* 0x00480000a794783b */ /* 0x000e6e0000000200 */
[C---:B----4-:R-:W-:Y:S08]  /*dbf0*/  HMMA.16816.F32.BF16 R12, R140.reuse, R152, R12 ;  /* 0x000000988c0c723c */ /* 0x050ff0000004180c */
[C---:B------:R-:W-:Y:S01]  /*dc00*/  HMMA.16816.F32.BF16 R16, R140.reuse, R154, R16 ;  /* 0x0000009a8c10723c */ /* 0x040fe20000041810 */
[----:B------:R-:W4:Y:S07]  /*dc10*/  LDSM.16.M88.4 R152, [R167+0x5000] ;  /* 0x00500000a798783b */ /* 0x000f2e0000000200 */
[C---:B-----5:R-:W-:Y:S08]  /*dc20*/  HMMA.16816.F32.BF16 R20, R140.reuse, R160, R20 ;  /* 0x000000a08c14723c */ /* 0x060ff00000041814 */
[C---:B------:R-:W-:Y:S01]  /*dc30*/  HMMA.16816.F32.BF16 R24, R140.reuse, R162, R24 ;  /* 0x000000a28c18723c */ /* 0x040fe20000041818 */
[----:B------:R-:W5:Y:S07]  /*dc40*/  LDSM.16.M88.4 R160, [R167+0x5800] ;  /* 0x00580000a7a0783b */ /* 0x000f6e0000000200 */
[C---:B---3--:R-:W-:Y:S08]  /*dc50*/  HMMA.16816.F32.BF16 R28, R140.reuse, R156, R28 ;  /* 0x0000009c8c1c723c */ /* 0x048ff0000004181c */
[----:B------:R-:W-:Y:S01]  /*dc60*/  HMMA.16816.F32.BF16 R32, R140, R158, R32 ;  /* 0x0000009e8c20723c */ /* 0x000fe20000041820 */
[----:B------:R-:W-:Y:S05]  /*dc70*/  LDSM.16.M88.4 R140, [R175+0x8000] ;  /* 0x00800000af8c783b */ /* 0x000fea0000000200 */
[----:B------:R-:W-:Y:S02]  /*dc80*/  LDSM.16.M88.4 R156, [R166+0x1800] ;  /* 0x00180000a69c783b */ /* 0x000fe40000000200 */
[C---:B--2---:R-:W-:Y:S08]  /*dc90*/  HMMA.16816.F32.BF16 R4, R136.reuse, R144, R4 ;  /* 0x000000908804723c */ /* 0x044ff00000041804 */
[C---:B------:R-:W-:Y:S01]  /*dca0*/  HMMA.16816.F32.BF16 R8, R136.reuse, R146, R8 ;  /* 0x000000928808723c */ /* 0x040fe20000041808 */
[----:B------:R-:W2:Y:S07]  /*dcb0*/  LDSM.16.M88.4 R144, [R166] ;  /* 0x00000000a690783b */ /* 0x000eae0000000200 */
[C---:B-1----:R-:W-:Y:S08]  /*dcc0*/  HMMA.16816.F32.BF16 R12, R136.reuse, R148, R12 ;  /* 0x00000094880c723c */ /* 0x042ff0000004180c */
[C---:B------:R-:W-:Y:S01]  /*dcd0*/  HMMA.16816.F32.BF16 R16, R136.reuse, R150, R16 ;  /* 0x000000968810723c */ /* 0x040fe20000041810 */
[----:B------:R-:W1:Y:S07]  /*dce0*/  LDSM.16.M88.4 R148, [R166+0x800] ;  /* 0x00080000a694783b */ /* 0x000e6e0000000200 */
[C---:B----4-:R-:W-:Y:S08]  /*dcf0*/  HMMA.16816.F32.BF16 R20, R136.reuse, R152, R20 ;  /* 0x000000988814723c */ /* 0x050ff00000041814 */
[C---:B------:R-:W-:Y:S01]  /*dd00*/  HMMA.16816.F32.BF16 R24, R136.reuse, R154, R24 ;  /* 0x0000009a8818723c */ /* 0x040fe20000041818 */
[----:B------:R-:W3:Y:S01]  /*dd10*/  LDSM.16.M88.4 R152, [R166+0x1000] ;  /* 0x00100000a698783b */ /* 0x000ee20000000200 */
[----:B------:R-:W-:Y:S04]  /*dd20*/  DEPBAR.LE SB0, 0x0 ;  /* 0x000080000000791a */ /* 0x000fe80000000000 */
[----:B------:R-:W-:Y:S02]  /*dd30*/  BAR.SYNC.DEFER_BLOCKING 0x0 ;  /* 0x0000000000007b1d */ /* 0x000fe40000010000 */
[C---:B-----5:R-:W-:Y:S08]  /*dd40*/  HMMA.16816.F32.BF16 R28, R136.reuse, R160, R28 ;  /* 0x000000a0881c723c */ /* 0x060ff0000004181c */
[----:B------:R-:W-:Y:S08]  /*dd50*/  HMMA.16816.F32.BF16 R32, R136, R162, R32 ;  /* 0x000000a28820723c */ /* 0x000ff00000041820 */
[C---:B--2---:R-:W-:Y:S08]  /*dd60*/  HMMA.16816.F32.BF16 R4, R140.reuse, R144, R4 ;  /* 0x000000908c04723c */ /* 0x044ff00000041804 */
[C---:B------:R-:W-:Y:S08]  /*dd70*/  HMMA.16816.F32.BF16 R8, R140.reuse, R146, R8 ;  /* 0x000000928c08723c */ /* 0x040ff00000041808 */
[C---:B-1----:R-:W-:Y:S08]  /*dd80*/  HMMA.16816.F32.BF16 R12, R140.reuse, R148, R12 ;  /* 0x000000948c0c723c */ /* 0x042ff0000004180c */
[C---:B------:R-:W-:Y:S08]  /*dd90*/  HMMA.16816.F32.BF16 R16, R140.reuse, R150, R16 ;  /* 0x000000968c10723c */ /* 0x040ff00000041810 */
[C---:B---3--:R-:W-:Y:S08]  /*dda0*/  HMMA.16816.F32.BF16 R20, R140.reuse, R152, R20 ;  /* 0x000000988c14723c */ /* 0x048ff00000041814 */
[C---:B------:R-:W-:Y:S08]  /*ddb0*/  HMMA.16816.F32.BF16 R24, R140.reuse, R154, R24 ;  /* 0x0000009a8c18723c */ /* 0x040ff00000041818 */
[C---:B------:R-:W-:Y:S08]  /*ddc0*/  HMMA.16816.F32.BF16 R28, R140.reuse, R156, R28 ;  /* 0x0000009c8c1c723c */ /* 0x040ff0000004181c */
        /* <DEDUP_REMOVED lines=40> */
.L_x_653:
[----:B------:R-:W-:-:S05]  /*e050*/  BRA.DIV ~URZ, `(.L_x_545) ;  /* 0x00008ec27f007947 */ /* 0x000fca000b800000 */
[----:B------:R-:W3:Y:S01]  /*e060*/  SHFL.IDX PT, R0, R138, RZ, 0x181f ;  /* 0x00181fff8a007589 */ /* 0x000ee200000e0000 */
[C---:B------:R-:W-:Y:S04]  /*e070*/  IADD3 R2, -R177.reuse, 0x10, RZ ;  /* 0x00000010b1027810 */ /* 0x040fe80007ffe1ff */
[----:B------:R-:W-:Y:S04]  /*e080*/  LOP3.LUT R2, R2, 0xf, RZ, 0xc0, !PT ;  /* 0x0000000f02027812 */ /* 0x000fe800078ec0ff */
[----:B---3--:R-:W-:Y:S04]  /*e090*/  IADD3 R2, P1, P0, R2, R0, R142 ;  /* 0x0000000002027210 */ /* 0x008fe8000783e08e */
[----:B--2---:R-:W-:Y:S02]  /*e0a0*/  IADD3.X R3, RZ, R128, R139, P1, P0 ;  /* 0x00000080ff037210 */ /* 0x004fe40000fe048b */
[----:B------:R-:W-:Y:S11]  /*e0b0*/  ISETP.NE.U32.AND P0, PT, R177, RZ, PT ;  /* 0x000000ffb100720c */ /* 0x000ff60003f05070 */
[----:B------:R-:W-:Y:S02]  /*e0c0*/  @!UPT UIADD3 URZ, URZ, URZ, URZ ;  /* 0x0000003f3f3ff290 */ /* 0x000fe4000fffe03f */
        /* <DEDUP_REMOVED lines=11> */
.L_x_654:
[C---:B---3--:R-:W-:Y:S02]  /*e180*/  IADD3 R2, -R177.reuse, 0x10, RZ ;  /* 0x00000010b1027810 */ /* 0x048fe40007ffe1ff */
[----:B------:R-:W-:Y:S02]  /*e190*/  ISETP.NE.U32.AND P0, PT, R177, RZ, PT ;  /* 0x000000ffb100720c */ /* 0x000fe40003f05070 */
[----:B------:R-:W-:Y:S04]  /*e1a0*/  LOP3.LUT R2, R2, 0xf, RZ, 0xc0, !PT ;  /* 0x0000000f02027812 */ /* 0x000fe800078ec0ff */
[----:B--2---:R-:W-:Y:S04]  /*e1b0*/  IADD3 R2, P2, P1, R2, R0, R142 ;  /* 0x0000000002027210 */ /* 0x004fe8000795e08e */
[----:B----4-:R-:W-:Y:S05]  /*e1c0*/  IADD3.X R3, RZ, R128, R139, P2, P1 ;  /* 0x00000080ff037210 */ /* 0x010fea00017e248b */
[----:B------:R-:W-:Y:S01]  /*e1d0*/  @!PT LDS RZ, [RZ] ;  /* 0x00000000fffff984 */ /* 0x000fe20000000800 */
[----:B------:R-:W-:Y:S01]  /*e1e0*/  @!PT LDS RZ, [RZ] ;  /* 0x00000000fffff984 */ /* 0x000fe20000000800 */
[----:B------:R-:W-:Y:S01]  /*e1f0*/  @!PT LDS RZ, [RZ] ;  /* 0x00000000fffff984 */ /* 0x000fe20000000800 */
[----:B------:R2:W-:Y:S01]  /*e200*/  LDGSTS.E.BYPASS.LTC128B.128.ZFILL [R179+0x7100], [R2.64], P0 ;  /* 0x0710000002b37fae */ /* 0x0005e20008141d48 */
[----:B------:R-:W-:Y:S05]  /*e210*/  IADD3 R136, P0, R0, R143, RZ ;  /* 0x0000008f00887210 */ /* 0x000fea0007f1e0ff */
[----:B------:R-:W-:Y:S05]  /*e220*/  IMAD.X R137, R128, 0x1, R140, P0 ;  /* 0x0000000180897824 */ /* 0x000fea00000e068c */
[----:B------:R3:W-:Y:S01]  /*e230*/  LDGSTS.E.BYPASS.LTC128B.128 [R179+0x9100], [R136.64], !P4 ;  /* 0x0910000088b37fae */ /* 0x0007e2000e101d48 */
[----:B--2---:R-:W-:Y:S05]  /*e240*/  IADD3 R2, P0, R0, R144, RZ ;  /* 0x0000009000027210 */ /* 0x004fea0007f1e0ff */
[----:B------:R-:W-:Y:S05]  /*e250*/  IMAD.X R3, R128, 0x1, R141, P0 ;  /* 0x0000000180037824 */ /* 0x000fea00000e068d */
[----:B------:R3:W-:Y:S03]  /*e260*/  LDGSTS.E.BYPASS.LTC128B.128 [R179+0xb100], [R2.64], !P3 ;  /* 0x0b10000002b37fae */ /* 0x0007e6000d901d48 */
.L_x_543:
[----:B------:R-:W-:Y:S05]  /*e270*/  BSYNC B0 ;  /* 0x0000000000007941 */ /* 0x000fea0003800000 */
.L_x_542:
[----:B---3--:R-:W-:Y:S01]  /*e280*/  LOP3.LUT R136, RZ, c[0x0][0x324], RZ, 0x33, !PT ;  /* 0x0000c900ff887a12 */ /* 0x008fe200078e33ff */
[----:B------:R-:W-:Y:S01]  /*e290*/  IMAD.MOV.U32 R0, RZ, RZ, c[0x0][0x2c4] ;  /* 0x0000b100ff007624 */ /* 0x000fe200078e00ff */
[----:B------:R-:W0:Y:S01]  /*e2a0*/  LDGDEPBAR ;  /* 0x00000000000079af */ /* 0x000e220000000000 */
[----:B-1----:R-:W-:Y:S02]  /*e2b0*/  IMAD.SHL.U32 R129, R178, 0x40, RZ ;  /* 0x00000040b2817824 */ /* 0x002fe400078e00ff */
[----:B------:R-:W-:Y:S01]  /*e2c0*/  IMAD.IADD R128, R211, 0x1, R210 ;  /* 0x00000001d3807824 */ /* 0x000fe200078e02d2 */
[----:B------:R-:W-:Y:S02]  /*e2d0*/  ISETP.NE.AND P0, PT, R0, 0x1, PT ;  /* 0x000000010000780c */ /* 0x000fe40003f05270 */
[----:B------:R-:W-:Y:S04]  /*e2e0*/  IADD3 R0, -R198, 0x1, -R129 ;  /* 0x00000001c6007810 */ /* 0x000fe80007ffe981 */
[----:B------:R-:W-:Y:S04]  /*e2f0*/  IADD3 R0, -R195, R0, R194 ;  /* 0x00000000c3007210 */ /* 0x000fe80007ffe1c2 */
[----:B------:R-:W-:Y:S03]  /*e300*/  IADD3 R137, R0, c[0x0][0x328], RZ ;  /* 0x0000ca0000897a10 */ /* 0x000fe60007ffe0ff */
[----:B------:R-:W-:Y:S05]  /*e310*/  @P0 IMAD.HI.U32 R2, R128, c[0x0][0x2c8], RZ ;  /* 0x0000b20080020a27 */ /* 0x000fea00078e00ff */
[----:B------:R-:W-:Y:S01]  /*e320*/  @P0 SHF.R.U32.HI R128, RZ, c[0x0][0x2cc], R2 ;  /* 0x0000b300ff800a19 */ /* 0x000fe20000011602 */
[----:B------:R-:W-:-:S05]  /*e330*/  BRA.DIV ~URZ, `(.L_x_546) ;  /* 0x00008e027f007947 */ /* 0x000fca000b800000 */
[----:B------:R1:W2:Y:S02]  /*e340*/  SHFL.IDX PT, R3, R128, RZ, 0x1c1f ;  /* 0x001c1fff80037589 */ /* 0x0002a400000e0000 */
.L_x_655:
[----:B------:R-:W-:Y:S02]  /*e350*/  IMAD.MOV.U32 R2, RZ, RZ, c[0x0][0x32c] ;  /* 0x0000cb00ff027624 */ /* 0x000fe400078e00ff */
[----:B------:R-:W-:Y:S03]  /*e360*/  IMAD.IADD R136, R136, 0x1, R0 ;  /* 0x0000000188887824 */ /* 0x000fe600078e0200 */
[----:B------:R-:W-:Y:S02]  /*e370*/  ISETP.GE.AND P0, PT, R2, 0x1, PT ;  /* 0x000000010200780c */ /* 0x000fe40003f06270 */
[-C--:B--2---:R-:W-:Y:S02]  /*e380*/  IADD3 R2, R137, R3.reuse, RZ ;  /* 0x0000000389027210 */ /* 0x084fe40007ffe0ff */
[----:B------:R-:W-:Y:S09]  /*e390*/  IADD3 R0, R136, R3, RZ ;  /* 0x0000000388007210 */ /* 0x000ff20007ffe0ff */
        /* <DEDUP_REMOVED lines=14> */
.L_x_549:
[----:B------:R-:W-:Y:S04]  /*e480*/  MOV R138, 0x1 ;  /* 0x00000001008a7802 */ /* 0x000fe80000000f00 */
[----:B------:R-:W-:Y:S11]  /*e490*/  ISETP.NE.AND P0, PT, R138, c[0x0][0x32c], PT ;  /* 0x0000cb008a007a0c */ /* 0x000ff60003f05270 */
[----:B------:R-:W-:Y:S02]  /*e4a0*/  @!UPT UIADD3 URZ, URZ, URZ, URZ ;  /* 0x0000003f3f3ff290 */ /* 0x000fe4000fffe03f */
[----:B------:R-:W-:Y:S05]  /*e4b0*/  @P0 IMAD.HI.U32 R138, R3, c[0x0][0x330], RZ ;  /* 0x0000cc00038a0a27 */ /* 0x000fea00078e00ff */
[----:B------:R-:W-:Y:S02]  /*e4c0*/  @P0 SHF.R.U32.HI R3, RZ, c[0x0][0x334], R138 ;  /* 0x0000cd00ff030a19 */ /* 0x000fe4000001168a */
.L_x_550:
[----:B------:R-:W-:Y:S05]  /*e4d0*/  BSYNC B0 ;  /* 0x0000000000007941 */ /* 0x000fea0003800000 */
.L_x_548:
[----:B------:R-:W-:Y:S04]  /*e4e0*/  IMAD R3, R3, c[0x0][0x32c], -R129 ;  /* 0x0000cb0003037a24 */ /* 0x000fe800078e0a81 */
[----:B------:R-:W-:Y:S05]  /*e4f0*/  IMAD.IADD R3, R3, 0x1, -R198 ;  /* 0x0000000103037824 */ /* 0x000fea00078e0ac6 */
[----:B------:R-:W-:Y:S02]  /*e500*/  IMNMX R0, R0, R3, !PT ;  /* 0x0000000300007217 */ /* 0x000fe40007800200 */
[----:B------:R-:W-:Y:S04]  /*e510*/  IADD3 R3, R3, c[0x0][0x32c], RZ ;  /* 0x0000cb0003037a10 */ /* 0x000fe80007ffe0ff */
[----:B------:R-:W-:Y:S02]  /*e520*/  IMNMX R2, R2, R3, PT ;  /* 0x0000000302027217 */ /* 0x000fe40003800200 */
.L_x_547:
        /* <DEDUP_REMOVED lines=51> */
.L_x_656:
        /* <DEDUP_REMOVED lines=19> */
.L_x_554:
[----:B------:R-:W-:Y:S04]  /*e990*/  MOV R4, 0x1 ;  /* 0x0000000100047802 */ /* 0x000fe80000000f00 */
[----:B------:R-:W-:Y:S11]  /*e9a0*/  ISETP.NE.AND P0, PT, R4, c[0x0][0x32c], PT ;  /* 0x0000cb0004007a0c */ /* 0x000ff60003f05270 */
[----:B------:R-:W-:Y:S02]  /*e9b0*/  @!UPT UIADD3 URZ, URZ, URZ, URZ ;  /* 0x0000003f3f3ff290 */ /* 0x000fe4000fffe03f */
[----:B------:R-:W-:Y:S05]  /*e9c0*/  @P0 IMAD.HI.U32 R4, R3, c[0x0][0x330], RZ ;  /* 0x0000cc0003040a27 */ /* 0x000fea00078e00ff */
[----:B------:R-:W-:Y:S02]  /*e9d0*/  @P0 SHF.R.U32.HI R3, RZ, c[0x0][0x334], R4 ;  /* 0x0000cd00ff030a19 */ /* 0x000fe40000011604 */
.L_x_555:
[----:B------:R-:W-:Y:S05]  /*e9e0*/  BSYNC B0 ;  /* 0x0000000000007941 */ /* 0x000fea0003800000 */
.L_x_553:
[----:B------:R-:W-:Y:S04]  /*e9f0*/  IMAD R129, R3, c[0x0][0x32c], -R129 ;  /* 0x0000cb0003817a24 */ /* 0x000fe800078e0a81 */
[----:B------:R-:W-:Y:S05]  /*ea00*/  IMAD.IADD R3, R129, 0x1, -R198 ;  /* 0x0000000181037824 */ /* 0x000fea00078e0ac6 */
[----:B------:R-:W-:Y:S02]  /*ea10*/  IADD3 R4, R3, c[0x0][0x32c], RZ ;  /* 0x0000cb0003047a10 */ /* 0x000fe40007ffe0ff */
[----:B------:R-:W-:Y:S02]  /*ea20*/  IMNMX R0, R0, R3, !PT ;  /* 0x0000000300007217 */ /* 0x000fe40007800200 */
[----:B------:R-:W-:Y:S02]  /*ea30*/  IMNMX R2, R2, R4, PT ;  /* 0x0000000402027217 */ /* 0x000fe40003800200 */
.L_x_552:
        /* <DEDUP_REMOVED lines=82> */
.L_x_657:
[----:B-12---:R-:W-:Y:S01]  /*ef60*/  FMNMX.FTZ R128, R128, R0, !PT ;  /* 0x0000000080807209 */ /* 0x006fe20007810000 */
[----:B------:R-:W-:-:S05]  /*ef70*/  BRA.DIV ~URZ, `(.L_x_557) ;  /* 0x000082e27f007947 */ /* 0x000fca000b800000 */
[----:B------:R-:W-:Y:S04]  /*ef80*/  SHFL.BFLY PT, R0, R4, 0x2, 0x1f ;  /* 0x0c401f0004007f89 */ /* 0x000fe800000e0000 */
[----:B------:R-:W1:Y:S02]  /*ef90*/  SHFL.BFLY PT, R2, R128, 0x1, 0x1f ;  /* 0x0c201f0080027f89 */ /* 0x000e6400000e0000 */
[----:B-1----:R-:W-:Y:S02]  /*efa0*/  FMNMX.FTZ R129, R128, R2, !PT ;  /* 0x0000000280817209 */ /* 0x002fe40007810000 */
[----:B------:R-:W-:Y:S05]  /*efb0*/  FMNMX.FTZ R4, R4, R0, !PT ;  /* 0x0000000004047209 */ /* 0x000fea0007810000 */
[----:B------:R1:W2:Y:S02]  /*efc0*/  SHFL.BFLY PT, R0, R4, 0x1, 0x1f ;  /* 0x0c201f0004007f89 */ /* 0x0002a400000e0000 */
.L_x_658:
[C---:B------:R-:W-:Y:S01]  /*efd0*/  FMUL.FTZ R2, R129.reuse, c[0x0][0x2d0] ;  /* 0x0000b40081027a20 */ /* 0x040fe20000410000 */
[----:B------:R-:W-:Y:S01]  /*efe0*/  FSETP.NEU.FTZ.AND P0, PT, R129, -INF , PT ;  /* 0xff8000008100780b */ /* 0x000fe20003f1d000 */
[----:B------:R-:W-:Y:S01]  /*eff0*/  WARPSYNC 0xffffffff ;  /* 0xffffffff00007948 */ /* 0x000fe20003800000 */
[----:B--2---:R-:W-:Y:S01]  /*f000*/  FMNMX.FTZ R3, R0, R4, !PT ;  /* 0x0000000400037209 */ /* 0x004fe20007810000 */
[----:B------:R-:W2:Y:S01]  /*f010*/  LDSM.16.MT88.4 R12, [R168] ;  /* 0x00000000a80c783b */ /* 0x000ea20000004200 */
[----:B------:R-:W-:Y:S03]  /*f020*/  FSEL R20, R2, RZ, P0 ;  /* 0x000000ff02147208 */ /* 0x000fe60000000000 */
[----:B-1----:R-:W-:Y:S02]  /*f030*/  FMUL.FTZ R4, R3, c[0x0][0x2d0] ;  /* 0x0000b40003047a20 */ /* 0x002fe40000410000 */
[--C-:B------:R-:W-:Y:S04]  /*f040*/  FFMA.FTZ R2, R138, c[0x0][0x2d0], -R20.reuse ;  /* 0x0000b4008a027a23 */ /* 0x100fe80000010814 */
[----:B------:R1:W-:Y:S02]  /*f050*/  MUFU.EX2 R10, R2 ;  /* 0x00000002000a7308 */ /* 0x0003e40000000800 */
[--C-:B-1----:R-:W-:Y:S08]  /*f060*/  FFMA.FTZ R2, R139, c[0x0][0x2d0], -R20.reuse ;  /* 0x0000b4008b027a23 */ /* 0x102ff00000010814 */
[----:B------:R1:W3:Y:S02]  /*f070*/  MUFU.EX2 R35, R2 ;  /* 0x0000000200237308 */ /* 0x0002e40000000800 */
[--C-:B-1----:R-:W-:Y:S02]  /*f080*/  FFMA.FTZ R2, R8, c[0x0][0x2d0], -R20.reuse ;  /* 0x0000b40008027a23 */ /* 0x102fe40000010814 */
[----:B------:R-:W-:Y:S06]  /*f090*/  FFMA.FTZ R8, R9, c[0x0][0x2d0], -R20 ;  /* 0x0000b40009087a23 */ /* 0x000fec0000010814 */
[----:B------:R1:W-:Y:S10]  /*f0a0*/  MUFU.EX2 R128, R2 ;  /* 0x0000000200807308 */ /* 0x0003f40000000800 */
[----:B------:R3:W-:Y:S01]  /*f0b0*/  MUFU.EX2 R152, R8 ;  /* 0x0000000800987308 */ /* 0x0007e20000000800 */
[----:B-1----:R-:W-:Y:S02]  /*f0c0*/  FSEL R2, R129, RZ, P0 ;  /* 0x000000ff81027208 */ /* 0x002fe40000000000 */
[----:B------:R-:W-:Y:S03]  /*f0d0*/  FSETP.NEU.FTZ.AND P0, PT, R3, -INF , PT ;  /* 0xff8000000300780b */ /* 0x000fe60003f1d000 */
[----:B------:R-:W-:Y:S01]  /*f0e0*/  FADD.FTZ R0, -R2, R130 ;  /* 0x0000008202007221 */ /* 0x000fe20000010100 */
[----:B------:R-:W-:Y:S03]  /*f0f0*/  FSEL R28, R4, RZ, P0 ;  /* 0x000000ff041c7208 */ /* 0x000fe60000000000 */
[----:B------:R-:W-:Y:S01]  /*f100*/  FMUL.FTZ R0, R0, c[0x0][0x2d0] ;  /* 0x0000b40000007a20 */ /* 0x000fe20000410000 */
[----:B---3--:R-:W-:Y:S01]  /*f110*/  F2FP.BF16.PACK_AB R8, R35, R10 ;  /* 0x0000000a2308723e */ /* 0x008fe200000010ff */
[--C-:B------:R-:W-:Y:S02]  /*f120*/  FFMA.FTZ R5, R5, c[0x0][0x2d0], -R28.reuse ;  /* 0x0000b40005057a23 */ /* 0x100fe4000001081c */
[----:B------:R1:W3:Y:S01]  /*f130*/  MUFU.EX2 R2, R0 ;  /* 0x0000000000027308 */ /* 0x0002e20000000800 */
[--C-:B------:R-:W-:Y:S09]  /*f140*/  FFMA.FTZ R6, R6, c[0x0][0x2d0], -R28.reuse ;  /* 0x0000b40006067a23 */ /* 0x100ff2000001081c */
[----:B------:R4:W-:Y:S10]  /*f150*/  MUFU.EX2 R151, R5 ;  /* 0x0000000500977308 */ /* 0x0009f40000000800 */
[----:B------:R-:W-:Y:S01]  /*f160*/  MUFU.EX2 R6, R6 ;  /* 0x0000000600067308 */ /* 0x000fe20000000800 */
[----:B-1----:R-:W-:Y:S02]  /*f170*/  FFMA.FTZ R0, R7, c[0x0][0x2d0], -R28 ;  /* 0x0000b40007007a23 */ /* 0x002fe4000001081c */
[----:B---3--:R-:W-:Y:S01]  /*f180*/  FFMA.FTZ R19, R2, R187, R10 ;  /* 0x000000bb02137223 */ /* 0x008fe2000001000a */
[----:B------:R-:W-:Y:S01]  /*f190*/  F2FP.BF16.PACK_AB R10, R152, R128 ;  /* 0x00000080980a723e */ /* 0x000fe200000010ff */
[C---:B------:R-:W-:Y:S05]  /*f1a0*/  FMUL.FTZ R4, R2.reuse, R132 ;  /* 0x0000008402047220 */ /* 0x040fea0000410000 */
[----:B------:R1:W3:Y:S01]  /*f1b0*/  MUFU.EX2 R26, R0 ;  /* 0x00000000001a7308 */ /* 0x0002e20000000800 */
[C---:B------:R-:W-:Y:S02]  /*f1c0*/  FMUL.FTZ R100, R2.reuse, R100 ;  /* 0x0000006402647220 */ /* 0x040fe40000410000 */
[C---:B------:R-:W-:Y:S02]  /*f1d0*/  FMUL.FTZ R101, R2.reuse, R101 ;  /* 0x0000006502657220 */ /* 0x040fe40000410000 */
[C---:B----4-:R-:W-:Y:S02]  /*f1e0*/  FMUL.FTZ R5, R2.reuse, R133 ;  /* 0x0000008502057220 */ /* 0x050fe40000410000 */
        /* <DEDUP_REMOVED lines=8> */
[C---:B------:R-:W-:Y:S01]  /*f270*/  FMUL.FTZ R120, R2.reuse, R120 ;  /* 0x0000007802787220 */ /* 0x040fe20000410000 */
[----:B-1----:R-:W-:Y:S01]  /*f280*/  FSEL R0, R3, RZ, P0 ;  /* 0x000000ff03007208 */ /* 0x002fe20000000000 */
[----:B------:R-:W-:Y:S01]  /*f290*/  FMUL.FTZ R121, R2, R121 ;  /* 0x0000007902797220 */ /* 0x000fe20000410000 */
[----:B---3--:R-:W-:Y:S01]  /*f2a0*/  F2FP.BF16.PACK_AB R9, R26, R6 ;  /* 0x000000061a09723e */ /* 0x008fe200000010ff */
[----:B------:R-:W-:Y:S01]  /*f2b0*/  FMUL.FTZ R124, R2, R124 ;  /* 0x0000007c027c7220 */ /* 0x000fe20000410000 */
[----:B------:R-:W-:Y:S01]  /*f2c0*/  ISETP.GT.AND P0, PT, R178, R193, PT ;  /* 0x000000c1b200720c */ /* 0x000fe20003f04270 */
[----:B------:R-:W-:Y:S02]  /*f2d0*/  FADD.FTZ R0, -R0, R131 ;  /* 0x0000008300007221 */ /* 0x000fe40000010100 */
[----:B------:R-:W-:Y:S02]  /*f2e0*/  FMUL.FTZ R125, R2, R125 ;  /* 0x0000007d027d7220 */ /* 0x000fe40000410000 */
        /* <DEDUP_REMOVED lines=34> */
[----:B------:R-:W-:Y:S02]  /*f510*/  FFMA.FTZ R2, R11, c[0x0][0x2d0], -R28 ;  /* 0x0000b4000b027a23 */ /* 0x000fe4000001081c */
[C---:B-1----:R-:W-:Y:S02]  /*f520*/  FFMA.FTZ R22, R0.reuse, R190, R6 ;  /* 0x000000be00167223 */ /* 0x042fe40000010006 */
        /* <DEDUP_REMOVED lines=13> */
[----:B-1----:R-:W-:Y:S01]  /*f600*/  F2FP.BF16.PACK_AB R11, R130, R151 ;  /* 0x00000097820b723e */ /* 0x002fe200000010ff */
[--C-:B------:R-:W-:Y:S02]  /*f610*/  FFMA.FTZ R2, R143, c[0x0][0x2d0], -R20.reuse ;  /* 0x0000b4008f027a23 */ /* 0x100fe40000010814 */
[C---:B------:R-:W-:Y:S02]  /*f620*/  FMUL.FTZ R122, R0.reuse, R122 ;  /* 0x0000007a007a7220 */ /* 0x040fe40000410000 */
[C---:B------:R-:W-:Y:S01]  /*f630*/  FMUL.FTZ R123, R0.reuse, R123 ;  /* 0x0000007b007b7220 */ /* 0x040fe20000410000 */
[----:B------:R1:W3:Y:S01]  /*f640*/  MUFU.EX2 R133, R2 ;  /* 0x0000000200857308 */ /* 0x0002e20000000800 */
[C---:B--2---:R-:W-:Y:S05]  /*f650*/  HMMA.16816.F32.BF16 R4, R8.reuse, R12, R4 ;  /* 0x0000000c0804723c */ /* 0x044fea0000041804 */
[C---:B------:R-:W-:Y:S02]  /*f660*/  FMUL.FTZ R126, R0.reuse, R126 ;  /* 0x0000007e007e7220 */ /* 0x040fe40000410000 */
[C---:B------:R-:W-:Y:S01]  /*f670*/  FMUL.FTZ R127, R0.reuse, R127 ;  /* 0x0000007f007f7220 */ /* 0x040fe20000410000 */
[C---:B------:R-:W-:Y:S01]  /*f680*/  HMMA.16816.F32.BF16 R100, R8.reuse, R14, R100 ;  /* 0x0000000e0864723c */ /* 0x040fe20000041864 */
[----:B------:R-:W2:Y:S03]  /*f690*/  LDSM.16.MT88.4 R12, [R169] ;  /* 0x00000000a90c783b */ /* 0x000ea60000004200 */
[C---:B------:R-:W-:Y:S02]  /*f6a0*/  FMUL.FTZ R38, R0.reuse, R38 ;  /* 0x0000002600267220 */ /* 0x040fe40000410000 */
[C---:B------:R-:W-:Y:S02]  /*f6b0*/  FMUL.FTZ R39, R0.reuse, R39 ;  /* 0x0000002700277220 */ /* 0x040fe40000410000 */
[C---:B------:R-:W-:Y:S04]  /*f6c0*/  FMUL.FTZ R42, R0.reuse, R42 ;  /* 0x0000002a002a7220 */ /* 0x040fe80000410000 */
[C---:B------:R-:W-:Y:S02]  /*f6d0*/  FMUL.FTZ R43, R0.reuse, R43 ;  /* 0x0000002b002b7220 */ /* 0x040fe40000410000 */
[----:B------:R-:W-:Y:S02]  /*f6e0*/  FMUL.FTZ R46, R0, R46 ;  /* 0x0000002e002e7220 */ /* 0x000fe40000410000 */
[--C-:B-1----:R-:W-:Y:S02]  /*f6f0*/  FFMA.FTZ R2, R142, c[0x0][0x2d0], -R20.reuse ;  /* 0x0000b4008e027a23 */ /* 0x102fe40000010814 */
[C---:B------:R-:W-:Y:S02]  /*f700*/  FMUL.FTZ R47, R0.reuse, R47 ;  /* 0x0000002f002f7220 */ /* 0x040fe40000410000 */
[C---:B------:R-:W-:Y:S01]  /*f710*/  FMUL.FTZ R50, R0.reuse, R50 ;  /* 0x0000003200327220 */ /* 0x040fe20000410000 */
        /* <DEDUP_REMOVED lines=11> */
[C---:B--2---:R-:W-:Y:S03]  /*f7d0*/  HMMA.16816.F32.BF16 R104, R8.reuse, R12, R104 ;  /* 0x0000000c0868723c */ /* 0x044fe60000041868 */
[C---:B------:R-:W-:Y:S02]  /*f7e0*/  FMUL.FTZ R71, R0.reuse, R71 ;  /* 0x0000004700477220 */ /* 0x040fe40000410000 */
[--C-:B-1----:R-:W-:Y:S02]  /*f7f0*/  FFMA.FTZ R2, R141, c[0x0][0x2d0], -R20.reuse ;  /* 0x0000b4008d027a23 */ /* 0x102fe40000010814 */
[C---:B------:R-:W-:Y:S01]  /*f800*/  FMUL.FTZ R74, R0.reuse, R74 ;  /* 0x0000004a004a7220 */ /* 0x040fe20000410000 */
[C---:B------:R-:W-:Y:S01]  /*f810*/  HMMA.16816.F32.BF16 R108, R8.reuse, R14, R108 ;  /* 0x0000000e086c723c */ /* 0x040fe2000004186c */
[----:B------:R-:W1:Y:S01]  /*f820*/  LDSM.16.MT88.4 R12, [R171] ;  /* 0x00000000ab0c783b */ /* 0x000e620000004200 */
[----:B------:R2:W-:Y:S02]  /*f830*/  MUFU.EX2 R150, R2 ;  /* 0x0000000200967308 */ /* 0x0005e40000000800 */
        /* <DEDUP_REMOVED lines=10> */
[----:B--2---:R-:W-:Y:S02]  /*f8e0*/  FFMA.FTZ R2, R140, c[0x0][0x2d0], -R20 ;  /* 0x0000b4008c027a23 */ /* 0x004fe40000010814 */
[C---:B------:R-:W-:Y:S02]  /*f8f0*/  FMUL.FTZ R95, R0.reuse, R95 ;  /* 0x0000005f005f7220 */ /* 0x040fe40000410000 */
[----:B------:R2:W-:Y:S01]  /*f900*/  MUFU.EX2 R155, R2 ;  /* 0x00000002009b7308 */ /* 0x0005e20000000800 */
[C---:B------:R-:W-:Y:S02]  /*f910*/  FMUL.FTZ R98, R0.reuse, R98 ;  /* 0x0000006200627220 */ /* 0x040fe40000410000 */
[----:B------:R-:W-:Y:S02]  /*f920*/  FMUL.FTZ R99, R0, R99 ;  /* 0x0000006300637220 */ /* 0x000fe40000410000 */
[--C-:B------:R-:W-:Y:S05]  /*f930*/  FFMA.FTZ R0, R18, c[0x0][0x2d0], -R28.reuse ;  /* 0x0000b40012007a23 */ /* 0x100fea000001081c */
[----:B------:R4:W-:Y:S01]  /*f940*/  MUFU.EX2 R154, R0 ;  /* 0x00000000009a7308 */ /* 0x0009e20000000800 */
[C---:B-1----:R-:W-:Y:S08]  /*f950*/  HMMA.16816.F32.BF16 R112, R8.reuse, R12, R112 ;  /* 0x0000000c0870723c */ /* 0x042ff00000041870 */
[C---:B------:R-:W-:Y:S01]  /*f960*/  HMMA.16816.F32.BF16 R116, R8.reuse, R14, R116 ;  /* 0x0000000e0874723c */ /* 0x040fe20000041874 */
[----:B------:R-:W1:Y:S03]  /*f970*/  LDSM.16.MT88.4 R12, [R170] ;  /* 0x00000000aa0c783b */ /* 0x000e660000004200 */
[--C-:B--2---:R-:W-:Y:S04]  /*f980*/  FFMA.FTZ R2, R16, c[0x0][0x2d0], -R28.reuse ;  /* 0x0000b40010027a23 */ /* 0x104fe8000001081c */
[----:B------:R2:W5:Y:S01]  /*f990*/  MUFU.EX2 R132, R2 ;  /* 0x0000000200847308 */ /* 0x0005620000000800 */
[----:B----4-:R-:W-:Y:S03]  /*f9a0*/  FADD.FTZ R0, R35, R19 ;  /* 0x0000001323007221 */ /* 0x010fe60000010000 */
[--C-:B--2---:R-:W-:Y:S02]  /*f9b0*/  FFMA.FTZ R2, R17, c[0x0][0x2d0], -R28.reuse ;  /* 0x0000b40011027a23 */ /* 0x104fe4000001081c */
[----:B------:R-:W-:Y:S04]  /*f9c0*/  LDSM.16.MT88.4 R16, [R169+0x800] ;  /* 0x00080000a910783b */ /* 0x000fe80000004200 */
[----:B------:R2:W4:Y:S01]  /*f9d0*/  MUFU.EX2 R135, R2 ;  /* 0x0000000200877308 */ /* 0x0005220000000800 */
[C---:B-1----:R-:W-:Y:S08]  /*f9e0*/  HMMA.16816.F32.BF16 R120, R8.reuse, R12, R120 ;  /* 0x0000000c0878723c */ /* 0x042ff00000041878 */
[C---:B------:R-:W-:Y:S01]  /*f9f0*/  HMMA.16816.F32.BF16 R124, R8.reuse, R14, R124 ;  /* 0x0000000e087c723c */ /* 0x040fe2000004187c */
[----:B------:R-:W1:Y:S03]  /*fa00*/  LDSM.16.MT88.4 R12, [R168+0x2000] ;  /* 0x00200000a80c783b */ /* 0x000e660000004200 */
[----:B--2---:R-:W-:Y:S02]  /*fa10*/  FFMA.FTZ R2, R21, c[0x0][0x2d0], -R28 ;  /* 0x0000b40015027a23 */ /* 0x004fe4000001081c */
[----:B------:R-:W-:Y:S02]  /*fa20*/  FADD.FTZ R21, R128, R0 ;  /* 0x0000000080157221 */ /* 0x000fe40000010000 */
[----:B------:R-:W-:Y:S01]  /*fa30*/  FFMA.FTZ R0, R147, c[0x0][0x2d0], -R20 ;  /* 0x0000b40093007a23 */ /* 0x000fe20000010814 */
[----:B------:R2:W1:Y:S10]  /*fa40*/  MUFU.EX2 R153, R2 ;  /* 0x0000000200997308 */ /* 0x0004740000000800 */
[----:B------:R3:W3:Y:S01]  /*fa50*/  MUFU.EX2 R140, R0 ;  /* 0x00000000008c7308 */ /* 0x0006e20000000800 */
[C---:B-1----:R-:W-:Y:S03]  /*fa60*/  HMMA.16816.F32.BF16 R36, R8.reuse, R12, R36 ;  /* 0x0000000c0824723c */ /* 0x042fe60000041824 */
[----:B--2---:R-:W-:Y:S02]  /*fa70*/  FADD.FTZ R2, R26, R22 ;  /* 0x000000161a027221 */ /* 0x004fe40000010000 */
[--C-:B------:R-:W-:Y:S03]  /*fa80*/  FFMA.FTZ R26, R149, c[0x0][0x2d0], -R20.reuse ;  /* 0x0000b400951a7a23 */ /* 0x100fe60000010814 */
[C---:B------:R-:W-:Y:S01]  /*fa90*/  HMMA.16816.F32.BF16 R40, R8.reuse, R14, R40 ;  /* 0x0000000e0828723c */ /* 0x040fe20000041828 */
[----:B------:R-:W1:Y:S01]  /*faa0*/  LDSM.16.MT88.4 R12, [R169+0x2000] ;  /* 0x00200000a90c783b */ /* 0x000e620000004200 */
[----:B------:R-:W-:Y:S02]  /*fab0*/  MUFU.EX2 R35, R26 ;  /* 0x0000001a00237308 */ /* 0x000fe40000000800 */
[--C-:B---3--:R-:W-:Y:S08]  /*fac0*/  FFMA.FTZ R0, R146, c[0x0][0x2d0], -R20.reuse ;  /* 0x0000b40092007a23 */ /* 0x108ff00000010814 */
[----:B------:R2:W-:Y:S02]  /*fad0*/  MUFU.EX2 R142, R0 ;  /* 0x00000000008e7308 */ /* 0x0005e40000000800 */
[--C-:B--2---:R-:W-:Y:S08]  /*fae0*/  FFMA.FTZ R0, R145, c[0x0][0x2d0], -R20.reuse ;  /* 0x0000b40091007a23 */ /* 0x104ff00000010814 */
[----:B------:R2:W-:Y:S01]  /*faf0*/  MUFU.EX2 R141, R0 ;  /* 0x00000000008d7308 */ /* 0x0005e20000000800 */
[C---:B-1----:R-:W-:Y:S08]  /*fb00*/  HMMA.16816.F32.BF16 R44, R8.reuse, R12, R44 ;  /* 0x0000000c082c723c */ /* 0x042ff0000004182c */
[C---:B------:R-:W-:Y:S01]  /*fb10*/  HMMA.16816.F32.BF16 R48, R8.reuse, R14, R48 ;  /* 0x0000000e0830723c */ /* 0x040fe20000041830 */
[----:B------:R-:W1:Y:S03]  /*fb20*/  LDSM.16.MT88.4 R12, [R171+0x2000] ;  /* 0x00200000ab0c783b */ /* 0x000e660000004200 */
[----:B--2---:R-:W-:Y:S04]  /*fb30*/  FFMA.FTZ R0, R144, c[0x0][0x2d0], -R20 ;  /* 0x0000b40090007a23 */ /* 0x004fe80000010814 */
[----:B------:R2:W-:Y:S01]  /*fb40*/  MUFU.EX2 R143, R0 ;  /* 0x00000000008f7308 */ /* 0x0005e20000000800 */
[C---:B-1----:R-:W-:Y:S03]  /*fb50*/  HMMA.16816.F32.BF16 R52, R8.reuse, R12, R52 ;  /* 0x0000000c0834723c */ /* 0x042fe60000041834 */
[----:B--2---:R-:W-:Y:S02]  /*fb60*/  FFMA.FTZ R0, R24, c[0x0][0x2d0], -R28 ;  /* 0x0000b40018007a23 */ /* 0x004fe4000001081c */
[----:B------:R-:W-:Y:S04]  /*fb70*/  FFMA.FTZ R24, R32, c[0x0][0x2d0], -R20 ;  /* 0x0000b40020187a23 */ /* 0x000fe80000010814 */
[----:B------:R1:W2:Y:S01]  /*fb80*/  MUFU.EX2 R139, R0 ;  /* 0x00000000008b7308 */ /* 0x0002a20000000800 */
[C---:B------:R-:W-:Y:S01]  /*fb90*/  HMMA.16816.F32.BF16 R56, R8.reuse, R14, R56 ;  /* 0x0000000e0838723c */ /* 0x040fe20000041838 */
[----:B------:R-:W3:Y:S02]  /*fba0*/  LDSM.16.MT88.4 R12, [R170+0x2000] ;  /* 0x00200000aa0c783b */ /* 0x000ee40000004200 */
[----:B-1----:R-:W-:Y:S02]  /*fbb0*/  FFMA.FTZ R0, R25, c[0x0][0x2d0], -R28 ;  /* 0x0000b40019007a23 */ /* 0x002fe4000001081c */
[----:B------:R-:W-:Y:S04]  /*fbc0*/  FFMA.FTZ R25, R148, c[0x0][0x2d0], -R20 ;  /* 0x0000b40094197a23 */ /* 0x000fe80000010814 */
[----:B------:R1:W1:Y:S10]  /*fbd0*/  MUFU.EX2 R138, R0 ;  /* 0x00000000008a7308 */ /* 0x0002740000000800 */
[----:B------:R-:W-:Y:S01]  /*fbe0*/  MUFU.EX2 R128, R25 ;  /* 0x0000001900807308 */ /* 0x000fe20000000800 */
[C---:B---3--:R-:W-:Y:S08]  /*fbf0*/  HMMA.16816.F32.BF16 R60, R8.reuse, R12, R60 ;  /* 0x0000000c083c723c */ /* 0x048ff0000004183c */
[C---:B------:R-:W-:Y:S01]  /*fc00*/  HMMA.16816.F32.BF16 R64, R8.reuse, R14, R64 ;  /* 0x0000000e0840723c */ /* 0x040fe20000041840 */
[----:B------:R-:W3:Y:S03]  /*fc10*/  LDSM.16.MT88.4 R12, [R168+0x4000] ;  /* 0x00400000a80c783b */ /* 0x000ee60000004200 */
[--C-:B-1----:R-:W-:Y:S04]  /*fc20*/  FFMA.FTZ R0, R23, c[0x0][0x2d0], -R28.reuse ;  /* 0x0000b40017007a23 */ /* 0x102fe8000001081c */
[----:B------:R1:W1:Y:S04]  /*fc30*/  MUFU.EX2 R137, R0 ;  /* 0x0000000000897308 */ /* 0x0002680000000800 */
[----:B-1----:R-:W-:Y:S06]  /*fc40*/  FFMA.FTZ R0, R27, c[0x0][0x2d0], -R28 ;  /* 0x0000b4001b007a23 */ /* 0x002fec000001081c */
[----:B------:R1:W1:Y:S01]  /*fc50*/  MUFU.EX2 R136, R0 ;  /* 0x0000000000887308 */ /* 0x0002620000000800 */
[C---:B---3--:R-:W-:Y:S08]  /*fc60*/  HMMA.16816.F32.BF16 R68, R8.reuse, R12, R68 ;  /* 0x0000000c0844723c */ /* 0x048ff00000041844 */
[C---:B------:R-:W-:Y:S01]  /*fc70*/  HMMA.16816.F32.BF16 R72, R8.reuse, R14, R72 ;  /* 0x0000000e0848723c */ /* 0x040fe20000041848 */
[----:B------:R-:W3:Y:S03]  /*fc80*/  LDSM.16.MT88.4 R12, [R169+0x4000] ;  /* 0x00400000a90c783b */ /* 0x000ee60000004200 */
[----:B-1----:R-:W-:Y:S02]  /*fc90*/  FADD.FTZ R0, R151, R2 ;  /* 0x0000000297007221 */ /* 0x002fe40000010000 */
[----:B------:R-:W-:Y:S02]  /*fca0*/  FFMA.FTZ R2, R29, c[0x0][0x2d0], -R20 ;  /* 0x0000b4001d027a23 */ /* 0x000fe40000010814 */
[----:B------:R-:W-:Y:S02]  /*fcb0*/  FADD.FTZ R29, R152, R21 ;  /* 0x00000015981d7221 */ /* 0x000fe40000010000 */
[----:B------:R-:W-:Y:S02]  /*fcc0*/  LDSM.16.MT88.4 R20, [R171+0x1000] ;  /* 0x00100000ab14783b */ /* 0x000fe40000004200 */
[----:B------:R-:W-:Y:S01]  /*fcd0*/  FADD.FTZ R27, R130, R0 ;  /* 0x00000000821b7221 */ /* 0x000fe20000010000 */
[----:B------:R1:W-:Y:S01]  /*fce0*/  MUFU.EX2 R131, R2 ;  /* 0x0000000200837308 */ /* 0x0003e20000000800 */
[----:B------:R-:W-:Y:S09]  /*fcf0*/  FFMA.FTZ R0, R33, c[0x0][0x2d0], -R28 ;  /* 0x0000b40021007a23 */ /* 0x000ff2000001081c */
[----:B------:R2:W2:Y:S10]  /*fd00*/  MUFU.EX2 R130, R24 ;  /* 0x0000001800827308 */ /* 0x0004b40000000800 */
[----:B------:R2:W-:Y:S01]  /*fd10*/  MUFU.EX2 R32, R0 ;  /* 0x0000000000207308 */ /* 0x0005e20000000800 */
[C---:B---3--:R-:W-:Y:S03]  /*fd20*/  HMMA.16816.F32.BF16 R76, R8.reuse, R12, R76 ;  /* 0x0000000c084c723c */ /* 0x048fe6000004184c */
[----:B-1----:R-:W-:Y:S02]  /*fd30*/  FADD.FTZ R2, R133, R29 ;  /* 0x0000001d85027221 */ /* 0x002fe40000010000 */
[----:B-----5:R-:W-:Y:S02]  /*fd40*/  FADD.FTZ R29, R132, R27 ;  /* 0x0000001b841d7221 */ /* 0x020fe40000010000 */
[----:B------:R-:W-:Y:S01]  /*fd50*/  FADD.FTZ R2, R134, R2 ;  /* 0x0000000286027221 */ /* 0x000fe20000010000 */
[C---:B------:R-:W-:Y:S01]  /*fd60*/  HMMA.16816.F32.BF16 R80, R8.reuse, R14, R80 ;  /* 0x0000000e0850723c */ /* 0x040fe20000041850 */
[----:B------:R-:W1:Y:S03]  /*fd70*/  LDSM.16.MT88.4 R12, [R171+0x4000] ;  /* 0x00400000ab0c783b */ /* 0x000e660000004200 */
[----:B----4-:R-:W-:Y:S05]  /*fd80*/  FADD.FTZ R29, R135, R29 ;  /* 0x0000001d871d7221 */ /* 0x010fea0000010000 */
[----:B--2---:R-:W-:Y:S03]  /*fd90*/  LDSM.16.MT88.4 R24, [R171+0x1800] ;  /* 0x00180000ab18783b */ /* 0x004fe60000004200 */
[--C-:B------:R-:W-:Y:S04]  /*fda0*/  FFMA.FTZ R0, R31, c[0x0][0x2d0], -R28.reuse ;  /* 0x0000b4001f007a23 */ /* 0x100fe8000001081c */
[----:B------:R2:W3:Y:S01]  /*fdb0*/  MUFU.EX2 R31, R0 ;  /* 0x00000000001f7308 */ /* 0x0004e20000000800 */
[C---:B-1----:R-:W-:Y:S03]  /*fdc0*/  HMMA.16816.F32.BF16 R84, R8.reuse, R12, R84 ;  /* 0x0000000c0854723c */ /* 0x042fe60000041854 */
[--C-:B--2---:R-:W-:Y:S02]  /*fdd0*/  FFMA.FTZ R0, R34, c[0x0][0x2d0], -R28.reuse ;  /* 0x0000b40022007a23 */ /* 0x104fe4000001081c */
[----:B------:R-:W-:Y:S04]  /*fde0*/  FFMA.FTZ R28, R30, c[0x0][0x2d0], -R28 ;  /* 0x0000b4001e1c7a23 */ /* 0x000fe8000001081c */
[----:B------:R1:W-:Y:S01]  /*fdf0*/  MUFU.EX2 R30, R0 ;  /* 0x00000000001e7308 */ /* 0x0003e20000000800 */
[C---:B------:R-:W-:Y:S01]  /*fe00*/  HMMA.16816.F32.BF16 R88, R8.reuse, R14, R88 ;  /* 0x0000000e0858723c */ /* 0x040fe20000041858 */
[----:B------:R-:W2:Y:S08]  /*fe10*/  LDSM.16.MT88.4 R12, [R170+0x4000] ;  /* 0x00400000aa0c783b */ /* 0x000eb00000004200 */
[----:B------:R-:W4:Y:S03]  /*fe20*/  MUFU.EX2 R28, R28 ;  /* 0x0000001c001c7308 */ /* 0x000f260000000800 */
[----:B-1----:R-:W-:Y:S02]  /*fe30*/  FADD.FTZ R0, R150, R2 ;  /* 0x0000000296007221 */ /* 0x002fe40000010000 */
[----:B------:R-:W-:Y:S02]  /*fe40*/  FADD.FTZ R2, R154, R29 ;  /* 0x0000001d9a027221 */ /* 0x000fe40000010000 */
[----:B------:R-:W-:Y:S02]  /*fe50*/  FADD.FTZ R0, R155, R0 ;  /* 0x000000009b007221 */ /* 0x000fe40000010000 */
[----:B------:R-:W-:Y:S02]  /*fe60*/  FADD.FTZ R2, R153, R2 ;  /* 0x0000000299027221 */ /* 0x000fe40000010000 */
[----:B------:R-:W-:Y:S02]  /*fe70*/  FADD.FTZ R0, R140, R0 ;  /* 0x000000008c007221 */ /* 0x000fe40000010000 */
[----:B------:R-:W-:Y:S02]  /*fe80*/  FADD.FTZ R2, R139, R2 ;  /* 0x000000028b027221 */ /* 0x000fe40000010000 */
[----:B------:R-:W-:Y:S02]  /*fe90*/  FADD.FTZ R0, R142, R0 ;  /* 0x000000008e007221 */ /* 0x000fe40000010000 */
[----:B------:R-:W-:Y:S02]  /*fea0*/  FADD.FTZ R2, R138, R2 ;  /* 0x000000028a027221 */ /* 0x000fe40000010000 */
[----:B------:R-:W-:Y:S01]  /*feb0*/  FADD.FTZ R0, R141, R0 ;  /* 0x000000008d007221 */ /* 0x000fe20000010000 */
[C---:B--2---:R-:W-:Y:S03]  /*fec0*/  HMMA.16816.F32.BF16 R92, R8.reuse, R12, R92 ;  /* 0x0000000c085c723c */ /* 0x044fe6000004185c */
[----:B------:R-:W-:Y:S02]  /*fed0*/  FADD.FTZ R2, R137, R2 ;  /* 0x0000000289027221 */ /* 0x000fe40000010000 */
[----:B------:R-:W-:Y:S03]  /*fee0*/  FADD.FTZ R0, R143, R0 ;  /* 0x000000008f007221 */ /* 0x000fe60000010000 */
[----:B------:R-:W-:Y:S01]  /*fef0*/  HMMA.16816.F32.BF16 R96, R8, R14, R96 ;  /* 0x0000000e0860723c */ /* 0x000fe20000041860 */
[----:B------:R-:W1:Y:S06]  /*ff00*/  LDSM.16.MT88.4 R12, [R168+0x800] ;  /* 0x00080000a80c783b */ /* 0x000e6c0000004200 */
        /* <DEDUP_REMOVED lines=39> */
[----:B------:R-:W2:Y:S06]  /*10180*/  LDSM.16.MT88.4 R16, [R169+0x1000] ;  /* 0x00100000a910783b */ /* 0x000eac0000004200 */
[----:B------:R-:W-:Y:S02]  /*10190*/  F2FP.BF16.PACK_AB R8, R142, R140 ;  /* 0x0000008c8e08723e */ /* 0x000fe400000010ff */
[----:B------:R-:W-:Y:S03]  /*101a0*/  F2FP.BF16.PACK_AB R10, R143, R141 ;  /* 0x0000008d8f0a723e */ /* 0x000fe600000010ff */
[----:B------:R-:W-:Y:S02]  /*101b0*/  F2FP.BF16.PACK_AB R9, R138, R139 ;  /* 0x0000008b8a09723e */ /* 0x000fe400000010ff */
[----:B------:R-:W-:Y:S07]  /*101c0*/  F2FP.BF16.PACK_AB R11, R136, R137 ;  /* 0x00000089880b723e */ /* 0x000fee00000010ff */
        /* <DEDUP_REMOVED lines=15> */
[C---:B-----5:R-:W-:Y:S08]  /*102c0*/  HMMA.16816.F32.BF16 R44, R8.reuse, R20, R44 ;  /* 0x00000014082c723c */ /* 0x060ff0000004182c */
        /* <DEDUP_REMOVED lines=18> */
[----:B------:R-:W-:Y:S01]  /*103f0*/  HMMA.16816.F32.BF16 R96, R8, R22, R96 ;  /* 0x000000160860723c */ /* 0x000fe20000041860 */
[----:B------:R-:W5:Y:S06]  /*10400*/  LDSM.16.MT88.4 R20, [R170+0x1800] ;  /* 0x00180000aa14783b */ /* 0x000f6c0000004200 */
[----:B------:R-:W-:Y:S02]  /*10410*/  F2FP.BF16.PACK_AB R8, R128, R35 ;  /* 0x000000238008723e */ /* 0x000fe400000010ff */
[----:B------:R-:W-:Y:S03]  /*10420*/  F2FP.BF16.PACK_AB R10, R131, R130 ;  /* 0x00000082830a723e */ /* 0x000fe600000010ff */
[----:B---3--:R-:W-:Y:S02]  /*10430*/  F2FP.BF16.PACK_AB R9, R31, R32 ;  /* 0x000000201f09723e */ /* 0x008fe400000010ff */
[----:B----4-:R-:W-:Y:S07]  /*10440*/  F2FP.BF16.PACK_AB R11, R28, R30 ;  /* 0x0000001e1c0b723e */ /* 0x010fee00000010ff */
[C---:B-1----:R-:W-:Y:S01]  /*10450*/  HMMA.16816.F32.BF16 R132, R8.reuse, R12, R4 ;  /* 0x0000000c0884723c */ /* 0x042fe20000041804 */
[----:B------:R-:W1:Y:S07]  /*10460*/  LDSM.16.MT88.4 R4, [R168+0x3800] ;  /* 0x00380000a804783b */ /* 0x000e6e0000004200 */
[C---:B------:R-:W-:Y:S01]  /*10470*/  HMMA.16816.F32.BF16 R100, R8.reuse, R14, R100 ;  /* 0x0000000e0864723c */ /* 0x040fe20000041864 */
[----:B------:R-:W3:Y:S07]  /*10480*/  LDSM.16.MT88.4 R12, [R169+0x3800] ;  /* 0x00380000a90c783b */ /* 0x000eee0000004200 */
[C---:B--2---:R-:W-:Y:S08]  /*10490*/  HMMA.16816.F32.BF16 R104, R8.reuse, R16, R104 ;  /* 0x000000100868723c */ /* 0x044ff00000041868 */
[C---:B------:R-:W-:Y:S01]  /*104a0*/  HMMA.16816.F32.BF16 R108, R8.reuse, R18, R108 ;  /* 0x00000012086c723c */ /* 0x040fe2000004186c */
[----:B------:R-:W2:Y:S07]  /*104b0*/  LDSM.16.MT88.4 R16, [R171+0x3800] ;  /* 0x00380000ab10783b */ /* 0x000eae0000004200 */
[C---:B------:R-:W-:Y:S08]  /*104c0*/  HMMA.16816.F32.BF16 R112, R8.reuse, R24, R112 ;  /* 0x000000180870723c */ /* 0x040ff00000041870 */
[C---:B------:R-:W-:Y:S08]  /*104d0*/  HMMA.16816.F32.BF16 R116, R8.reuse, R26, R116 ;  /* 0x0000001a0874723c */ /* 0x040ff00000041874 */
[C---:B-----5:R-:W-:Y:S08]  /*104e0*/  HMMA.16816.F32.BF16 R120, R8.reuse, R20, R120 ;  /* 0x000000140878723c */ /* 0x060ff00000041878 */
[C---:B------:R-:W-:Y:S01]  /*104f0*/  HMMA.16816.F32.BF16 R124, R8.reuse, R22, R124 ;  /* 0x00000016087c723c */ /* 0x040fe2000004187c */
[----:B------:R-:W4:Y:S07]  /*10500*/  LDSM.16.MT88.4 R20, [R170+0x3800] ;  /* 0x00380000aa14783b */ /* 0x000f2e0000004200 */
[C---:B-1----:R-:W-:Y:S08]  /*10510*/  HMMA.16816.F32.BF16 R36, R8.reuse, R4, R36 ;  /* 0x000000040824723c */ /* 0x042ff00000041824 */
[C---:B------:R-:W-:Y:S01]  /*10520*/  HMMA.16816.F32.BF16 R40, R8.reuse, R6, R40 ;  /* 0x000000060828723c */ /* 0x040fe20000041828 */
[----:B------:R-:W1:Y:S07]  /*10530*/  LDSM.16.MT88.4 R4, [R168+0x5800] ;  /* 0x00580000a804783b */ /* 0x000e6e0000004200 */
[C---:B---3--:R-:W-:Y:S08]  /*10540*/  HMMA.16816.F32.BF16 R44, R8.reuse, R12, R44 ;  /* 0x0000000c082c723c */ /* 0x048ff0000004182c */
[C---:B------:R-:W-:Y:S01]  /*10550*/  HMMA.16816.F32.BF16 R48, R8.reuse, R14, R48 ;  /* 0x0000000e0830723c */ /* 0x040fe20000041830 */
[----:B------:R-:W3:Y:S07]  /*10560*/  LDSM.16.MT88.4 R12, [R169+0x5800] ;  /* 0x00580000a90c783b */ /* 0x000eee0000004200 */
[C---:B--2---:R-:W-:Y:S08]  /*10570*/  HMMA.16816.F32.BF16 R52, R8.reuse, R16, R52 ;  /* 0x000000100834723c */ /* 0x044ff00000041834 */
[C---:B------:R-:W-:Y:S01]  /*10580*/  HMMA.16816.F32.BF16 R56, R8.reuse, R18, R56 ;  /* 0x000000120838723c */ /* 0x040fe20000041838 */
[----:B------:R-:W2:Y:S07]  /*10590*/  LDSM.16.MT88.4 R16, [R171+0x5800] ;  /* 0x00580000ab10783b */ /* 0x000eae0000004200 */
[C---:B----4-:R-:W-:Y:S08]  /*105a0*/  HMMA.16816.F32.BF16 R60, R8.reuse, R20, R60 ;  /* 0x00000014083c723c */ /* 0x050ff0000004183c */
[C---:B------:R-:W-:Y:S01]  /*105b0*/  HMMA.16816.F32.BF16 R64, R8.reuse, R22, R64 ;  /* 0x000000160840723c */ /* 0x040fe20000041840 */
[----:B------:R-:W4:Y:S07]  /*105c0*/  LDSM.16.MT88.4 R20, [R170+0x5800] ;  /* 0x00580000aa14783b */ /* 0x000f2e0000004200 */
        /* <DEDUP_REMOVED lines=12> */
[----:B------:R-:W-:Y:S01]  /*10690*/  FADD.FTZ R2, R30, R0 ;  /* 0x000000001e027221 */ /* 0x000fe20000010000 */
[----:B------:R-:W-:Y:S01]  /*106a0*/  IADD3 R0, R178, -0x1, RZ ;  /* 0xffffffffb2007810 */ /* 0x000fe20007ffe0ff */
[C---:B--2---:R-:W-:Y:S04]  /*106b0*/  HMMA.16816.F32.BF16 R84, R8.reuse, R16, R84 ;  /* 0x000000100854723c */ /* 0x044fe80000041854 */
[----:B------:R-:W-:Y:S01]  /*106c0*/  FADD.FTZ R187, R131, R4 ;  /* 0x0000000483bb7221 */ /* 0x000fe20000010000 */
[----:B------:R-:W-:Y:S01]  /*106d0*/  MOV R178, R0 ;  /* 0x0000000000b27202 */ /* 0x000fe20000000f00 */
[----:B------:R-:W-:Y:S01]  /*106e0*/  FADD.FTZ R190, R28, R2 ;  /* 0x000000021cbe7221 */ /* 0x000fe20000010000 */
[----:B------:R-:W-:Y:S01]  /*106f0*/  MOV R131, R3 ;  /* 0x0000000300837202 */ /* 0x000fe20000000f00 */
[C---:B------:R-:W-:Y:S08]  /*10700*/  HMMA.16816.F32.BF16 R88, R8.reuse, R18, R88 ;  /* 0x000000120858723c */ /* 0x040ff00000041858 */
[C---:B----4-:R-:W-:Y:S08]  /*10710*/  HMMA.16816.F32.BF16 R92, R8.reuse, R20, R92 ;  /* 0x00000014085c723c */ /* 0x050ff0000004185c */
[----:B------:R-:W-:Y:S01]  /*10720*/  HMMA.16816.F32.BF16 R96, R8, R22, R96 ;  /* 0x000000160860723c */ /* 0x000fe20000041860 */
[----:B------:R-:W-:Y:S07]  /*10730*/  @!UPT UIADD3 URZ, URZ, URZ, URZ ;  /* 0x0000003f3f3ff290 */ /* 0x000fee000fffe03f */
[----:B------:R-:W-:-:S11]  /*10740*/  @P0 BRA `(.L_x_558) ;  /* 0xffffc7f000000947 */ /* 0x000fd6000383ffff */
.L_x_540:
[----:B------:R-:W-:Y:S05]  /*10750*/  BRA.DIV ~URZ, `(.L_x_559) ;  /* 0x00006be27f007947 */ /* 0x000fea000b800000 */
[----:B------:R1:W2:Y:S02]  /*10760*/  SHFL.BFLY PT, R0, R187, 0x2, 0x1f ;  /* 0x0c401f00bb007f89 */ /* 0x0002a400000e0000 */
.L_x_659:
[----:B--2---:R-:W-:Y:S01]  /*10770*/  FADD.FTZ R4, R0, R187 ;  /* 0x000000bb00047221 */ /* 0x004fe20000010000 */
[----:B------:R-:W-:Y:S05]  /*10780*/  BRA.DIV ~URZ, `(.L_x_560) ;  /* 0x00006c027f007947 */ /* 0x000fea000b800000 */
[----:B------:R-:W2:Y:S04]  /*10790*/  SHFL.BFLY PT, R0, R190, 0x2, 0x1f ;  /* 0x0c401f00be007f89 */ /* 0x000ea800000e0000 */
[----:B------:R-:W3:Y:S01]  /*107a0*/  SHFL.BFLY PT, R2, R4, 0x1, 0x1f ;  /* 0x0c201f0004027f89 */ /* 0x000ee200000e0000 */
[----:B--2---:R-:W-:-:S02]  /*107b0*/  FADD.FTZ R5, R0, R190 ;  /* 0x000000be00057221 */ /* 0x004fc40000010000 */
[----:B---3--:R-:W-:-:S03]  /*107c0*/  FADD.FTZ R4, R4, R2 ;  /* 0x0000000204047221 */ /* 0x008fc60000010000 */
[----:B------:R2:W3:Y:S04]  /*107d0*/  SHFL.BFLY PT, R3, R5, 0x1, 0x1f ;  /* 0x0c201f0005037f89 */ /* 0x0004e800000e0000 */
.L_x_660:
        /* <DEDUP_REMOVED lines=26> */
[----:B------:R-:W-:Y:S02]  /*10980*/  FMUL.FTZ R73, R2, R77 ;  /* 0x0000004d02497220 */ /* 0x000fe40000410000 */
[----:B------:R-:W-:Y:S01]  /*10990*/  @P1 FFMA.FTZ R23, R4, R129, R6 ;  /* 0x0000008104171223 */ /* 0x000fe20000010006 */
[----:B------:R-:W-:Y:S01]  /*109a0*/  MOV R4, 0x1 ;  /* 0x0000000100047802 */ /* 0x000fe20000000f00 */
        /* <DEDUP_REMOVED lines=42> */
[C---:B------:R-:W-:Y:S01]  /*10c50*/  FMUL.FTZ R27, R0.reuse, R103 ;  /* 0x00000067001b7220 */ /* 0x040fe20000410000 */
[----:B----4-:R-:W-:Y:S01]  /*10c60*/  @P0 MOV R3, 0x3f317218 ;  /* 0x3f31721800030802 */ /* 0x010fe20000000f00 */
[C---:B------:R-:W-:Y:S02]  /*10c70*/  FMUL.FTZ R96, R0.reuse, R122 ;  /* 0x0000007a00607220 */ /* 0x040fe40000410000 */
[----:B------:R-:W-:-:S02]  /*10c80*/  FMUL.FTZ R97, R0, R123 ;  /* 0x0000007b00617220 */ /* 0x000fc40000410000 */
[C---:B------:R-:W-:Y:S02]  /*10c90*/  FMUL.FTZ R88, R0.reuse, R126 ;  /* 0x0000007e00587220 */ /* 0x040fe40000410000 */
[C---:B------:R-:W-:Y:S02]  /*10ca0*/  FMUL.FTZ R89, R0.reuse, R127 ;  /* 0x0000007f00597220 */ /* 0x040fe40000410000 */
[C---:B------:R-:W-:Y:S02]  /*10cb0*/  FMUL.FTZ R38, R0.reuse, R46 ;  /* 0x0000002e00267220 */ /* 0x040fe40000410000 */
[----:B------:R-:W-:Y:S02]  /*10cc0*/  FMUL.FTZ R39, R0, R47 ;  /* 0x0000002f00277220 */ /* 0x000fe40000410000 */
[----:B-----5:R-:W-:Y:S02]  /*10cd0*/  @P0 FMUL.FTZ R2, R2, 0.69314718246459960938 ;  /* 0x3f31721802020820 */ /* 0x020fe40000410000 */
        /* <DEDUP_REMOVED lines=37> */
.L_x_469:
        /* <DEDUP_REMOVED lines=17> */
.L_x_562:
[----:B------:R-:W-:Y:S05]  /*11040*/  BSYNC B0 ;  /* 0x0000000000007941 */ /* 0x000fea0003800000 */
.L_x_561:
[----:B------:R-:W-:Y:S01]  /*11050*/  PRMT R0, R0, 0x9910, RZ ;  /* 0x0000991000007816 */ /* 0x000fe200000000ff */
[----:B------:R-:W-:Y:S01]  /*11060*/  BSSY B1, `(.L_x_563) ;  /* 0x000033f000017945 */ /* 0x000fe20003800000 */
[----:B------:R-:W-:Y:S02]  /*11070*/  IMAD.MOV.U32 R82, RZ, RZ, R212 ;  /* 0x000000ffff527224 */ /* 0x000fe400078e00d4 */
[----:B------:R-:W-:-:S13]  /*11080*/  ISETP.NE.AND P0, PT, R0, RZ, PT ;  /* 0x000000ff0000720c */ /* 0x000fda0003f05270 */
[----:B------:R-:W-:Y:S05]  /*11090*/  @!P0 BRA `(.L_x_564) ;  /* 0x0000273000008947 */ /* 0x000fea0003800000 */
[----:B------:R-:W3:Y:S04]  /*110a0*/  LDL R7, [R1+0xc] ;  /* 0x00000c0001077983 */ /* 0x000ee80000100800 */
[----:B------:R-:W4:Y:S04]  /*110b0*/  LDL R6, [R1+0x4] ;  /* 0x0000040001067983 */ /* 0x000f280000100800 */
[----:B--2---:R-:W2:Y:S04]  /*110c0*/  LDL R5, [R1+0x8] ;  /* 0x0000080001057983 */ /* 0x004ea80000100800 */
[----:B------:R-:W2:Y:S01]  /*110d0*/  LDL R8, [R1] ;  /* 0x0000000001087983 */ /* 0x000ea20000100800 */
[----:B------:R-:W-:Y:S01]  /*110e0*/  WARPSYNC 0xffffffff ;  /* 0xffffffff00007948 */ /* 0x000fe20003800000 */
[----:B------:R-:W-:Y:S01]  /*110f0*/  F2FP.BF16.PACK_AB R0, R129, R128 ;  /* 0x000000808100723e */ /* 0x000fe200000010ff */
[----:B------:R-:W-:Y:S01]  /*11100*/  IMAD.MOV.U32 R15, RZ, RZ, c[0x0][0x388] ;  /* 0x0000e200ff0f7624 */ /* 0x000fe200078e00ff */
[----:B------:R-:W-:Y:S01]  /*11110*/  BAR.SYNC.DEFER_BLOCKING 0x1, 0x100 ;  /* 0x0044000000007b1d */ /* 0x000fe20000010000 */
[----:B------:R-:W-:-:S02]  /*11120*/  F2FP.BF16.PACK_AB R2, R85, R84 ;  /* 0x000000545502723e */ /* 0x000fc400000010ff */
[----:B------:R-:W-:Y:S02]  /*11130*/  F2FP.BF16.PACK_AB R3, R29, R28 ;  /* 0x0000001c1d03723e */ /* 0x000fe400000010ff */
[----:B------:R-:W-:Y:S02]  /*11140*/  F2FP.BF16.PACK_AB R4, R117, R116 ;  /* 0x000000747504723e */ /* 0x000fe400000010ff */
[----:B------:R-:W-:Y:S02]  /*11150*/  ISETP.NE.U32.AND P0, PT, RZ, c[0x0][0x508], PT ;  /* 0x00014200ff007a0c */ /* 0x000fe40003f05070 */
[----:B------:R-:W-:Y:S02]  /*11160*/  ISETP.NE.U32.AND P2, PT, RZ, c[0x0][0x500], PT ;  /* 0x00014000ff007a0c */ /* 0x000fe40003f45070 */
[----:B------:R-:W-:Y:S02]  /*11170*/  ISETP.NE.AND.EX P1, PT, RZ, c[0x0][0x50c], PT, P0 ;  /* 0x00014300ff007a0c */ /* 0x000fe40003f25300 */
[----:B------:R-:W-:Y:S01]  /*11180*/  ISETP.NE.AND.EX P2, PT, RZ, c[0x0][0x504], PT, P2 ;  /* 0x00014100ff007a0c */ /* 0x000fe20003f45320 */
[----:B------:R1:W-:Y:S04]  /*11190*/  STS [R227], R0 ;  /* 0x00000000e3007388 */ /* 0x0003e80000000800 */
[----:B------:R1:W-:Y:S04]  /*111a0*/  STS [R227+0x400], R2 ;  /* 0x00040002e3007388 */ /* 0x0003e80000000800 */
[----:B------:R1:W-:Y:S02]  /*111b0*/  STS [R228], R3 ;  /* 0x00000003e4007388 */ /* 0x0003e40000000800 */
[----:B-1----:R-:W-:-:S02]  /*111c0*/  F2FP.BF16.PACK_AB R0, R27, R26 ;  /* 0x0000001a1b00723e */ /* 0x002fc400000010ff */
[----:B------:R-:W-:-:S03]  /*111d0*/  F2FP.BF16.PACK_AB R2, R31, R30 ;  /* 0x0000001e1f02723e */ /* 0x000fc600000010ff */
[----:B------:R1:W-:Y:S01]  /*111e0*/  STS [R228+0x400], R0 ;  /* 0x00040000e4007388 */ /* 0x0003e20000000800 */
[----:B------:R-:W-:-:S03]  /*111f0*/  F2FP.BF16.PACK_AB R3, R103, R102 ;  /* 0x000000666703723e */ /* 0x000fc600000010ff */
[----:B------:R1:W-:Y:S04]  /*11200*/  STS [R230], R2 ;  /* 0x00000002e6007388 */ /* 0x0003e80000000800 */
[----:B------:R1:W-:Y:S02]  /*11210*/  STS [R230+0x400], R3 ;  /* 0x00040003e6007388 */ /* 0x0003e40000000800 */
[----:B-1----:R-:W-:Y:S02]  /*11220*/  F2FP.BF16.PACK_AB R0, R33, R32 ;  /* 0x000000202100723e */ /* 0x002fe400000010ff */
[----:B------:R-:W-:-:S03]  /*11230*/  F2FP.BF16.PACK_AB R2, R93, R92 ;  /* 0x0000005c5d02723e */ /* 0x000fc600000010ff */
[----:B------:R1:W-:Y:S01]  /*11240*/  STS [R229], R0 ;  /* 0x00000000e5007388 */ /* 0x0003e20000000800 */
[----:B------:R-:W-:-:S03]  /*11250*/  F2FP.BF16.PACK_AB R3, R35, R34 ;  /* 0x000000222303723e */ /* 0x000fc600000010ff */
[----:B------:R1:W-:Y:S02]  /*11260*/  STS [R229+0x400], R2 ;  /* 0x00040002e5007388 */ /* 0x0003e40000000800 */
[----:B-1----:R-:W-:Y:S02]  /*11270*/  F2FP.BF16.PACK_AB R0, R37, R36 ;  /* 0x000000242500723e */ /* 0x002fe400000010ff */
[----:B------:R-:W-:Y:S01]  /*11280*/  F2FP.BF16.PACK_AB R2, R101, R100 ;  /* 0x000000646502723e */ /* 0x000fe200000010ff */
[----:B---3--:R1:W-:Y:S04]  /*11290*/  STS [R7], R3 ;  /* 0x0000000307007388 */ /* 0x0083e80000000800 */
[----:B------:R3:W-:Y:S04]  /*112a0*/  STS [R7+0x400], R0 ;  /* 0x0004000007007388 */ /* 0x0007e80000000800 */
[----:B----4-:R4:W-:Y:S01]  /*112b0*/  STS [R6], R2 ;  /* 0x0000000206007388 */ /* 0x0109e20000000800 */
[----:B-1----:R-:W-:-:S02]  /*112c0*/  F2FP.BF16.PACK_AB R3, R111, R110 ;  /* 0x0000006e6f03723e */ /* 0x002fc400000010ff */
[----:B---3--:R-:W-:-:S03]  /*112d0*/  F2FP.BF16.PACK_AB R0, R105, R104 ;  /* 0x000000686900723e */ /* 0x008fc600000010ff */
[----:B------:R1:W-:Y:S01]  /*112e0*/  STS [R6+0x400], R3 ;  /* 0x0004000306007388 */ /* 0x0003e20000000800 */
[----:B----4-:R-:W-:-:S03]  /*112f0*/  F2FP.BF16.PACK_AB R2, R97, R96 ;  /* 0x000000606102723e */ /* 0x010fc600000010ff */
[----:B--2---:R2:W-:Y:S04]  /*11300*/  STS [R5], R0 ;  /* 0x0000000005007388 */ /* 0x0045e80000000800 */
        /* <DEDUP_REMOVED lines=58> */
[----:B----4-:R-:W-:-:S03]  /*116b0*/  F2FP.BF16.PACK_AB R2, R81, R80 ;  /* 0x000000505102723e */ /* 0x010fc600000010ff */
[----:B------:R2:W-:Y:S04]  /*116c0*/  STS [R6+0x8000], R4 ;  /* 0x0080000406007388 */ /* 0x0005e80000000800 */
[----:B------:R-:W-:Y:S04]  /*116d0*/  STS [R6+0x8400], R3 ;  /* 0x0084000306007388 */ /* 0x000fe80000000800 */
[----:B------:R3:W-:Y:S01]  /*116e0*/  STS [R5+0x8000], R2 ;  /* 0x0080000205007388 */ /* 0x0007e20000000800 */
[----:B-1----:R-:W-:-:S05]  /*116f0*/  F2FP.BF16.PACK_AB R0, R55, R54 ;  /* 0x000000363700723e */ /* 0x002fca00000010ff */
[----:B------:R1:W-:Y:S01]  /*11700*/  STS [R5+0x8400], R0 ;  /* 0x0084000005007388 */ /* 0x0003e20000000800 */
[----:B--2---:R-:W-:Y:S01]  /*11710*/  F2FP.BF16.PACK_AB R4, R43, R42 ;  /* 0x0000002a2b04723e */ /* 0x004fe200000010ff */
[----:B---3--:R-:W-:-:S04]  /*11720*/  IMAD.MOV.U32 R2, RZ, RZ, 0x4 ;  /* 0x00000004ff027424 */ /* 0x008fc800078e00ff */
[----:B------:R-:W-:-:S04]  /*11730*/  @P1 IMAD.WIDE R6, R215, R2, c[0x0][0x508] ;  /* 0x00014200d7061625 */ /* 0x000fc800078e0202 */
[----:B------:R-:W-:Y:S01]  /*11740*/  IMAD.WIDE R2, R215, R2, c[0x0][0x500] ;  /* 0x00014000d7027625 */ /* 0x000fe200078e0202 */
[----:B-1----:R-:W-:-:S03]  /*11750*/  F2FP.BF16.PACK_AB R5, R25, R24 ;  /* 0x000000181905723e */ /* 0x002fc600000010ff */
[----:B------:R-:W-:Y:S02]  /*11760*/  IMAD.MOV.U32 R0, RZ, RZ, RZ ;  /* 0x000000ffff007224 */ /* 0x000fe400078e00ff */
[----:B------:R1:W-:Y:S04]  /*11770*/  STS [R8+0x8000], R5 ;  /* 0x0080000508007388 */ /* 0x0003e80000000800 */
[----:B------:R2:W-:Y:S04]  /*11780*/  STS [R8+0x8400], R4 ;  /* 0x0084000408007388 */ /* 0x0005e80000000800 */
[----:B------:R-:W-:Y:S06]  /*11790*/  BAR.SYNC.DEFER_BLOCKING 0x1, 0x100 ;  /* 0x0044000000007b1d */ /* 0x000fec0000010000 */
[----:B------:R2:W5:Y:S04]  /*117a0*/  @P1 LDG.E R15, [R6.64] ;  /* 0x00000008060f1981 */ /* 0x000568000c1e1900 */
[----:B------:R2:W5:Y:S01]  /*117b0*/  @P2 LDG.E R0, [R2.64] ;  /* 0x0000000802002981 */ /* 0x000562000c1e1900 */
[----:B------:R-:W-:-:S04]  /*117c0*/  ISETP.NE.AND P0, PT, R225, RZ, PT ;  /* 0x000000ffe100720c */ /* 0x000fc80003f05270 */
[----:B-1----:R-:W-:Y:S01]  /*117d0*/  SEL R5, R225, c[0x0][0x3d4], P0 ;  /* 0x0000f500e1057a07 */ /* 0x002fe20000000000 */
[----:B------:R-:W-:Y:S05]  /*117e0*/  @P1 BRA `(.L_x_565) ;  /* 0x0000004000001947 */ /* 0x000fea0003800000 */
[----:B------:R-:W-:Y:S05]  /*117f0*/  @!P2 BRA `(.L_x_565) ;  /* 0x000000300000a947 */ /* 0x000fea0003800000 */
[----:B--2---:R1:W2:Y:S04]  /*11800*/  LDG.E R4, [R2.64] ;  /* 0x0000000802047981 */ /* 0x0042a8000c1e1900 */
[----:B-1----:R-:W2:Y:S02]  /*11810*/  LDG.E R2, [R2.64+0x4] ;  /* 0x0000040802027981 */ /* 0x002ea4000c1e1900 */
[----:B--2--5:R-:W-:Y:S02]  /*11820*/  IADD3 R15, -R4, R2, RZ ;  /* 0x00000002040f7210 */ /* 0x024fe40007ffe1ff */
.L_x_565:
[----:B------:R-:W3:Y:S01]  /*11830*/  LDL R86, [R1+0x10] ;  /* 0x0000100001567983 */ /* 0x000ee20000100800 */
[----:B------:R-:W-:Y:S01]  /*11840*/  IMAD.MOV.U32 R9, RZ, RZ, 0x368 ;  /* 0x00000368ff097424 */ /* 0x000fe200078e00ff */
[----:B------:R-:W-:Y:S01]  /*11850*/  ISETP.GT.AND P2, PT, R5, 0x1, PT ;  /* 0x000000010500780c */ /* 0x000fe20003f44270 */
[----:B--2---:R-:W-:Y:S01]  /*11860*/  IMAD.MOV.U32 R2, RZ, RZ, c[0x0][0x4e8] ;  /* 0x00013a00ff027624 */ /* 0x004fe200078e00ff */
[----:B------:R-:W-:Y:S01]  /*11870*/  ISETP.NE.U32.AND P0, PT, RZ, c[0x0][0x500], PT ;  /* 0x00014000ff007a0c */ /* 0x000fe20003f05070 */
[----:B------:R-:W-:Y:S01]  /*11880*/  IMAD.IADD R11, R211, 0x1, R210 ;  /* 0x00000001d30b7824 */ /* 0x000fe200078e02d2 */
[----:B------:R-:W-:Y:S01]  /*11890*/  SEL R9, R9, 0x328, P2 ;  /* 0x0000032809097807 */ /* 0x000fe20001000000 */
[----:B------:R-:W1:Y:S01]  /*118a0*/  S2R R87, SR_TID.X ;  /* 0x0000000000577919 */ /* 0x000e620000002100 */
[----:B------:R-:W-:-:S02]  /*118b0*/  ISETP.NE.AND.EX P0, PT, RZ, c[0x0][0x504], PT, P0 ;  /* 0x00014100ff007a0c */ /* 0x000fc40003f05300 */
[----:B------:R-:W2:Y:S01]  /*118c0*/  LDC.64 R4, c[0x0][R9+0x170] ;  /* 0x00005c0009047b82 */ /* 0x000ea20000000a00 */
[----:B------:R-:W-:Y:S02]  /*118d0*/  ISETP.NE.AND P3, PT, R2, 0x1, PT ;  /* 0x000000010200780c */ /* 0x000fe40003f65270 */
[----:B------:R-:W-:Y:S02]  /*118e0*/  SHF.R.S32.HI R2, RZ, 0x1f, R215 ;  /* 0x0000001fff027819 */ /* 0x000fe400000114d7 */
[----:B------:R-:W-:Y:S02]  /*118f0*/  SEL R8, R215, RZ, !P0 ;  /* 0x000000ffd7087207 */ /* 0x000fe40004000000 */
[----:B------:R-:W-:Y:S01]  /*11900*/  SEL R3, R2, RZ, !P0 ;  /* 0x000000ff02037207 */ /* 0x000fe20004000000 */
[----:B------:R-:W4:Y:S01]  /*11910*/  LDC.64 R16, c[0x0][R9+0x168] ;  /* 0x00005a0009107b82 */ /* 0x000f220000000a00 */
[----:B------:R-:W-:-:S07]  /*11920*/  LOP3.LUT R10, R214, 0xffff, RZ, 0xc0, !PT ;  /* 0x0000ffffd60a7812 */ /* 0x000fce00078ec0ff */
[----:B------:R2:W4:Y:S01]  /*11930*/  LDC.64 R18, c[0x0][R9+0x178] ;  /* 0x00005e0009127b82 */ /* 0x0005220000000a00 */
[----:B-1----:R-:W-:-:S07]  /*11940*/  SHF.R.S32.HI R83, RZ, 0x1f, R87 ;  /* 0x0000001fff537819 */ /* 0x002fce0000011457 */
[----:B------:R1:W1:Y:S01]  /*11950*/  LDC.64 R20, c[0x0][R9+0x160] ;  /* 0x0000580009147b82 */ /* 0x0002620000000a00 */
[----:B------:R-:W-:-:S04]  /*11960*/  LEA.HI R83, R83, R87, RZ, 0x5 ;  /* 0x0000005753537211 */ /* 0x000fc800078f28ff */
[----:B------:R-:W-:-:S05]  /*11970*/  LOP3.LUT R83, R83, 0xffffffe0, RZ, 0xc0, !PT ;  /* 0xffffffe053537812 */ /* 0x000fca00078ec0ff */
[----:B------:R-:W-:Y:S02]  /*11980*/  IMAD.IADD R83, R87, 0x1, -R83 ;  /* 0x0000000157537824 */ /* 0x000fe400078e0a53 */
[----:B--2---:R-:W-:-:S04]  /*11990*/  IMAD R2, R5, R8, RZ ;  /* 0x0000000805027224 */ /* 0x004fc800078e02ff */
[----:B------:R-:W-:Y:S02]  /*119a0*/  IMAD R12, R4, R3, R2 ;  /* 0x00000003040c7224 */ /* 0x000fe400078e0202 */
[----:B------:R-:W-:-:S04]  /*119b0*/  @P3 IMAD.HI.U32 R3, R11, c[0x0][0x4ec], RZ ;  /* 0x00013b000b033a27 */ /* 0x000fc800078e00ff */
[----:B------:R-:W-:-:S04]  /*119c0*/  IMAD.WIDE.U32 R4, R4, R8, RZ ;  /* 0x0000000804047225 */ /* 0x000fc800078e00ff */
[----:B----4-:R-:W-:-:S04]  /*119d0*/  IMAD.WIDE.U32 R6, R16, R10, RZ ;  /* 0x0000000a10067225 */ /* 0x010fc800078e00ff */
[----:B------:R-:W-:Y:S01]  /*119e0*/  IMAD.MOV.U32 R2, RZ, RZ, R11 ;  /* 0x000000ffff027224 */ /* 0x000fe200078e000b */
[----:B------:R-:W-:Y:S01]  /*119f0*/  @P3 SHF.R.U32.HI R2, RZ, c[0x0][0x4f0], R3 ;  /* 0x00013c00ff023a19 */ /* 0x000fe20000011603 */
[----:B-1----:R-:W-:Y:S01]  /*11a00*/  IMAD R9, R17, R10, RZ ;  /* 0x0000000a11097224 */ /* 0x002fe200078e02ff */
[----:B------:R-:W-:Y:S01]  /*11a10*/  SEL R3, R226, RZ, P2 ;  /* 0x000000ffe2037207 */ /* 0x000fe20001000000 */
[----:B------:R-:W-:Y:S01]  /*11a20*/  IMAD.IADD R13, R5, 0x1, R12 ;  /* 0x00000001050d7824 */ /* 0x000fe200078e020c */
[--C-:B-----5:R-:W-:Y:S01]  /*11a30*/  IADD3 R14, P1, P0, R4, R6, R0.reuse ;  /* 0x00000006040e7210 */ /* 0x120fe2000783e000 */
[----:B------:R-:W-:Y:S01]  /*11a40*/  IMAD.IADD R6, R7, 0x1, R9 ;  /* 0x0000000107067824 */ /* 0x000fe200078e0209 */
[----:B------:R-:W-:Y:S01]  /*11a50*/  SHF.R.S32.HI R9, RZ, 0x1f, R0 ;  /* 0x0000001fff097819 */ /* 0x000fe20000011400 */
[----:B------:R-:W-:Y:S02]  /*11a60*/  IMAD.MOV R7, RZ, RZ, -R2 ;  /* 0x000000ffff077224 */ /* 0x000fe400078e0a02 */
[-C--:B------:R-:W-:Y:S01]  /*11a70*/  IMAD R12, R19, R3.reuse, RZ ;  /* 0x00000003130c7224 */ /* 0x080fe200078e02ff */
[----:B------:R-:W-:Y:S01]  /*11a80*/  IADD3.X R13, R13, R6, R9, P1, P0 ;  /* 0x000000060d0d7210 */ /* 0x000fe20000fe0409 */
[----:B------:R-:W-:-:S04]  /*11a90*/  IMAD.WIDE.U32 R4, R18, R3, RZ ;  /* 0x0000000312047225 */ /* 0x000fc800078e00ff */
[----:B------:R-:W-:Y:S01]  /*11aa0*/  IMAD R3, R7, c[0x0][0x4e8], R11 ;  /* 0x00013a0007037a24 */ /* 0x000fe200078e020b */
[----:B------:R-:W-:Y:S01]  /*11ab0*/  IADD3 R4, P1, P0, R2, R14, R4 ;  /* 0x0000000e02047210 */ /* 0x000fe2000783e004 */
[----:B------:R-:W-:Y:S01]  /*11ac0*/  IMAD.IADD R12, R5, 0x1, R12 ;  /* 0x00000001050c7824 */ /* 0x000fe200078e020c */
[----:B------:R-:W-:Y:S01]  /*11ad0*/  SHF.R.S32.HI R5, RZ, 0x1f, R2 ;  /* 0x0000001fff057819 */ /* 0x000fe20000011402 */
[----:B------:R-:W-:Y:S01]  /*11ae0*/  IMAD R2, R21, R3, RZ ;  /* 0x0000000315027224 */ /* 0x000fe200078e02ff */
[----:B------:R-:W-:Y:S01]  /*11af0*/  SHF.R.S32.HI R6, RZ, 0x1f, R3 ;  /* 0x0000001fff067819 */ /* 0x000fe20000011403 */
[----:B------:R-:W-:Y:S01]  /*11b00*/  IMAD.MOV.U32 R7, RZ, RZ, c[0x0][0x4a8] ;  /* 0x00012a00ff077624 */ /* 0x000fe200078e00ff */
[----:B------:R-:W-:Y:S01]  /*11b10*/  IADD3.X R5, R5, R13, R12, P1, P0 ;  /* 0x0000000d05057210 */ /* 0x000fe20000fe040c */
[----:B------:R-:W-:Y:S02]  /*11b20*/  IMAD R12, R15, c[0x0][0x4e8], RZ ;  /* 0x00013a000f0c7a24 */ /* 0x000fe400078e02ff */
[----:B------:R-:W-:-:S02]  /*11b30*/  IMAD R6, R20, R6, R2 ;  /* 0x0000000614067224 */ /* 0x000fc400078e0202 */
[----:B------:R-:W-:Y:S01]  /*11b40*/  IMAD.WIDE.U32 R2, R20, R3, R4 ;  /* 0x0000000314027225 */ /* 0x000fe200078e0004 */
[----:B------:R-:W-:-:S03]  /*11b50*/  SEL R4, R7, c[0x0][0x450], P2 ;  /* 0x0001140007047a07 */ /* 0x000fc60001000000 */
[----:B------:R-:W-:Y:S01]  /*11b60*/  IMAD.MOV.U32 R5, RZ, RZ, c[0x0][0x4ac] ;  /* 0x00012b00ff057624 */ /* 0x000fe200078e00ff */
[----:B------:R-:W-:Y:S01]  /*11b70*/  LEA R4, P0, R2, R4, 0x2 ;  /* 0x0000000402047211 */ /* 0x000fe200078010ff */
[----:B------:R-:W-:-:S03]  /*11b80*/  IMAD.IADD R3, R3, 0x1, R6 ;  /* 0x0000000103037824 */ /* 0x000fc600078e0206 */
[----:B------:R-:W-:Y:S01]  /*11b90*/  SEL R5, R5, c[0x0][0x454], P2 ;  /* 0x0001150005057a07 */ /* 0x000fe20001000000 */
[----:B------:R-:W-:Y:S03]  /*11ba0*/  SHFL.IDX PT, R6, R4, RZ, 0x1c1f ;  /* 0x001c1fff04067589 */ /* 0x000fe600000e0000 */
[----:B------:R-:W-:Y:S01]  /*11bb0*/  LEA.HI.X R2, R2, R5, R3, 0x2, P0 ;  /* 0x0000000502027211 */ /* 0x000fe200000f1403 */
[----:B------:R-:W-:Y:S01]  /*11bc0*/  SHFL.IDX PT, R4, R4, 0x1, 0x1c1f ;  /* 0x003c1f0004047f89 */ /* 0x000fe200000e0000 */
[----:B------:R-:W-:-:S03]  /*11bd0*/  LOP3.LUT P0, RZ, R83, 0x3, RZ, 0xc0, !PT ;  /* 0x0000000353ff7812 */ /* 0x000fc6000780c0ff */
[----:B------:R-:W1:Y:S04]  /*11be0*/  SHFL.IDX PT, R7, R2, RZ, 0x1c1f ;  /* 0x001c1fff02077589 */ /* 0x000e6800000e0000 */
[----:B------:R3:W2:Y:S02]  /*11bf0*/  SHFL.IDX PT, R5, R2, 0x1, 0x1c1f ;  /* 0x003c1f0002057f89 */ /* 0x0006a400000e0000 */
[----:B---3--:R-:W-:-:S05]  /*11c00*/  IMAD.IADD R2, R86, 0x1, R210 ;  /* 0x0000000156027824 */ /* 0x008fca00078e02d2 */
[C---:B------:R-:W-:Y:S02]  /*11c10*/  IADD3 R3, R2.reuse, 0x8, RZ ;  /* 0x0000000802037810 */ /* 0x040fe40007ffe0ff */
[-C--:B------:R-:W-:Y:S02]  /*11c20*/  ISETP.GE.OR P1, PT, R2, R12.reuse, P0 ;  /* 0x0000000c0200720c */ /* 0x080fe40000726670 */
[----:B------:R-:W-:-:S11]  /*11c30*/  ISETP.GE.OR P0, PT, R3, R12, P0 ;  /* 0x0000000c0300720c */ /* 0x000fd60000706670 */
[----:B-1----:R1:W-:Y:S01]  /*11c40*/  @!P1 ST.E [R6.64], R23 ;  /* 0x0000001706009985 */ /* 0x0023e2000c101908 */
[----:B------:R-:W-:-:S03]  /*11c50*/  ISETP.GE.AND P1, PT, R3, R12, PT ;  /* 0x0000000c0300720c */ /* 0x000fc60003f26270 */
[----:B--2---:R1:W-:Y:S01]  /*11c60*/  @!P0 ST.E [R4.64], R22 ;  /* 0x0000001604008985 */ /* 0x0043e2000c101908 */
[----:B------:R-:W-:Y:S02]  /*11c70*/  ISETP.GE.AND P0, PT, R2, R12, PT ;  /* 0x0000000c0200720c */ /* 0x000fe40003f06270 */
[----:B------:R-:W-:Y:S01]  /*11c80*/  P2R R13, PR, RZ, 0x2 ;  /* 0x00000002ff0d7803 */ /* 0x000fe20000000000 */
[----:B------:R-:W-:Y:S05]  /*11c90*/  @P2 BRA `(.L_x_566) ;  /* 0x0000087000002947 */ /* 0x000fea0003800000 */
[----:B-1----:R-:W-:Y:S01]  /*11ca0*/  IMAD R4, R9, c[0x0][0x3a0], RZ ;  /* 0x0000e80009047a24 */ /* 0x002fe200078e02ff */
[----:B------:R-:W-:Y:S01]  /*11cb0*/  SHF.R.S32.HI R5, RZ, 0x1f, R8 ;  /* 0x0000001fff057819 */ /* 0x000fe20000011408 */
[C---:B------:R-:W-:Y:S01]  /*11cc0*/  IMAD.WIDE.U32 R2, R0.reuse, c[0x0][0x3a0], RZ ;  /* 0x0000e80000027a25 */ /* 0x040fe200078e00ff */
[----:B------:R1:W2:Y:S03]  /*11cd0*/  LDS.128 R24, [R179+0x80] ;  /* 0x00008000b3187984 */ /* 0x0002a60000000c00 */
[----:B------:R-:W-:Y:S01]  /*11ce0*/  IMAD R0, R0, c[0x0][0x3a4], R4 ;  /* 0x0000e90000007a24 */ /* 0x000fe200078e0204 */
[----:B------:R-:W-:Y:S01]  /*11cf0*/  IADD3 R4, R196, R210, RZ ;  /* 0x000000d2c4047210 */ /* 0x000fe20007ffe0ff */
[----:B------:R1:W3:Y:S01]  /*11d00*/  LDS.128 R36, [R179+0x1080] ;  /* 0x00108000b3247984 */ /* 0x0002e20000000c00 */
[----:B------:R-:W-:-:S02]  /*11d10*/  IMAD R5, R5, c[0x0][0x3f0], RZ ;  /* 0x0000fc0005057a24 */ /* 0x000fc400078e02ff */
[----:B------:R-:W-:Y:S01]  /*11d20*/  IADD3 R3, R3, R0, RZ ;  /* 0x0000000003037210 */ /* 0x000fe20007ffe0ff */
[----:B------:R-:W-:Y:S01]  /*11d30*/  @P3 IMAD.HI.U32 R6, R4, c[0x0][0x4ec], RZ ;  /* 0x00013b0004063a27 */ /* 0x000fe200078e00ff */
[----:B------:R1:W4:Y:S01]  /*11d40*/  LDS.128 R48, [R179+0x2080] ;  /* 0x00208000b3307984 */ /* 0x0003220000000c00 */
[----:B------:R-:W-:Y:S02]  /*11d50*/  MOV R0, R4 ;  /* 0x0000000400007202 */ /* 0x000fe40000000f00 */
[C---:B------:R-:W-:Y:S01]  /*11d60*/  IMAD.WIDE.U32 R2, R10.reuse, c[0x0][0x3e8], R2 ;  /* 0x0000fa000a027a25 */ /* 0x040fe200078e0002 */
[----:B------:R1:W1:Y:S01]  /*11d70*/  LDS.128 R56, [R179+0x3080] ;  /* 0x00308000b3387984 */ /* 0x0002620000000c00 */
[----:B------:R-:W-:Y:S02]  /*11d80*/  @P3 SHF.R.U32.HI R0, RZ, c[0x0][0x4f0], R6 ;  /* 0x00013c00ff003a19 */ /* 0x000fe40000011606 */
[----:B------:R-:W-:Y:S01]  /*11d90*/  IMAD R3, R10, c[0x0][0x3ec], R3 ;  /* 0x0000fb000a037a24 */ /* 0x000fe200078e0203 */
[----:B------:R1:W1:Y:S01]  /*11da0*/  LDS.128 R20, [R179+0x4080] ;  /* 0x00408000b3147984 */ /* 0x0002620000000c00 */
[C---:B------:R-:W-:Y:S01]  /*11db0*/  IMAD R7, R8.reuse, c[0x0][0x3f4], R5 ;  /* 0x0000fd0008077a24 */ /* 0x040fe200078e0205 */
[----:B------:R-:W-:Y:S01]  /*11dc0*/  SHF.R.S32.HI R6, RZ, 0x1f, R0 ;  /* 0x0000001fff067819 */ /* 0x000fe20000011400 */
[----:B------:R-:W-:Y:S01]  /*11dd0*/  IMAD.WIDE.U32 R2, R8, c[0x0][0x3f0], R2 ;  /* 0x0000fc0008027a25 */ /* 0x000fe200078e0002 */
[----:B------:R1:W1:Y:S01]  /*11de0*/  LDS.128 R32, [R179+0x5080] ;  /* 0x00508000b3207984 */ /* 0x0002620000000c00 */
[----:B------:R-:W-:-:S02]  /*11df0*/  IADD3 R5, -R0, RZ, RZ ;  /* 0x000000ff00057210 */ /* 0x000fc40007ffe1ff */
[----:B------:R-:W-:Y:S01]  /*11e00*/  IMAD R6, R6, c[0x0][0x3e0], RZ ;  /* 0x0000f80006067a24 */ /* 0x000fe200078e02ff */
[----:B------:R1:W1:Y:S01]  /*11e10*/  LDS.128 R44, [R179+0x6080] ;  /* 0x00608000b32c7984 */ /* 0x0002620000000c00 */
[----:B------:R-:W-:Y:S01]  /*11e20*/  IADD3 R3, R3, R7, RZ ;  /* 0x0000000703037210 */ /* 0x000fe20007ffe0ff */
[----:B------:R-:W-:Y:S02]  /*11e30*/  IMAD R4, R5, c[0x0][0x4e8], R4 ;  /* 0x00013a0005047a24 */ /* 0x000fe400078e0204 */
[----:B------:R1:W1:Y:S01]  /*11e40*/  LDS.128 R52, [R179+0x7080] ;  /* 0x00708000b3347984 */ /* 0x0002620000000c00 */
[C---:B------:R-:W-:Y:S02]  /*11e50*/  IMAD R5, R0.reuse, c[0x0][0x3e4], R6 ;  /* 0x0000f90000057a24 */ /* 0x040fe400078e0206 */
[----:B------:R-:W-:Y:S01]  /*11e60*/  IMAD.WIDE.U32 R2, R0, c[0x0][0x3e0], R2 ;  /* 0x0000f80000027a25 */ /* 0x000fe200078e0002 */
[----:B------:R1:W1:Y:S01]  /*11e70*/  LDS.128 R16, [R179+0x8080] ;  /* 0x00808000b3107984 */ /* 0x0002620000000c00 */
[----:B------:R-:W-:-:S03]  /*11e80*/  SHF.R.S32.HI R0, RZ, 0x1f, R4 ;  /* 0x0000001fff007819 */ /* 0x000fc60000011404 */
[----:B------:R1:W1:Y:S01]  /*11e90*/  LDS.128 R28, [R179+0x9080] ;  /* 0x00908000b31c7984 */ /* 0x0002620000000c00 */
[----:B------:R-:W-:Y:S01]  /*11ea0*/  IADD3 R3, R3, R5, RZ ;  /* 0x0000000503037210 */ /* 0x000fe20007ffe0ff */
[----:B------:R-:W-:Y:S02]  /*11eb0*/  IMAD R0, R0, c[0x0][0x3d8], RZ ;  /* 0x0000f60000007a24 */ /* 0x000fe400078e02ff */
[----:B------:R1:W1:Y:S02]  /*11ec0*/  LDS.128 R40, [R179+0xa080] ;  /* 0x00a08000b3287984 */ /* 0x0002640000000c00 */
[C---:B------:R-:W-:Y:S02]  /*11ed0*/  IMAD.WIDE.U32 R2, R4.reuse, c[0x0][0x3d8], R2 ;  /* 0x0000f60004027a25 */ /* 0x040fe400078e0002 */
[----:B------:R1:W1:Y:S02]  /*11ee0*/  LDS.128 R60, [R179+0xb080] ;  /* 0x00b08000b33c7984 */ /* 0x0002640000000c00 */
[----:B------:R-:W-:Y:S01]  /*11ef0*/  IMAD R0, R4, c[0x0][0x3dc], R0 ;  /* 0x0000f70004007a24 */ /* 0x000fe200078e0200 */
[----:B------:R-:W-:-:S04]  /*11f00*/  LEA R11, P0, R2, c[0x0][0x380], 0x1 ;  /* 0x0000e000020b7a11 */ /* 0x000fc800078008ff */
[----:B------:R-:W-:-:S04]  /*11f10*/  IADD3 R0, R3, R0, RZ ;  /* 0x0000000003007210 */ /* 0x000fc80007ffe0ff */
[----:B------:R-:W-:Y:S01]  /*11f20*/  LEA.HI.X R9, R2, c[0x0][0x384], R0, 0x1, P0 ;  /* 0x0000e10002097a11 */ /* 0x000fe200000f0c00 */
[----:B------:R-:W-:Y:S05]  /*11f30*/  BRA.DIV ~URZ, `(.L_x_567) ;  /* 0x000055527f007947 */ /* 0x000fea000b800000 */
[----:B--234-:R2:W3:Y:S02]  /*11f40*/  SHFL.IDX PT, R8, R9, RZ, 0x181f ;  /* 0x00181fff09087589 */ /* 0x01c4e400000e0000 */
.L_x_661:
[----:B------:R-:W-:Y:S05]  /*11f50*/  BRA.DIV ~URZ, `(.L_x_568) ;  /* 0x000055a27f007947 */ /* 0x000fea000b800000 */
[----:B------:R4:W2:Y:S02]  /*11f60*/  SHFL.IDX PT, R0, R11, RZ, 0x181f ;  /* 0x00181fff0b007589 */ /* 0x0008a400000e0000 */
.L_x_662:
[----:B------:R-:W-:Y:S01]  /*11f70*/  IADD3 R10, R216, R210, RZ ;  /* 0x000000d2d80a7210 */ /* 0x000fe20007ffe0ff */
        /* <DEDUP_REMOVED lines=10> */
[CC--:B------:R-:W-:Y:S02]  /*12020*/  @!P1 LEA R4, P4, R191.reuse, R0.reuse, 0x1 ;  /* 0x00000000bf049211 */ /* 0x0c0fe400078808ff */
[----:B------:R-:W-:Y:S02]  /*12030*/  @!P0 LEA R2, P3, R192, R0, 0x1 ;  /* 0x00000000c0028211 */ /* 0x000fe400078608ff */
[-C--:B---3--:R-:W-:Y:S02]  /*12040*/  @!P2 LEA.HI.X R7, R182, R8.reuse, R15, 0x1, P5 ;  /* 0x00000008b607a211 */ /* 0x088fe400028f0c0f */
[-C--:B------:R-:W-:Y:S02]  /*12050*/  @!P1 LEA.HI.X R5, R191, R8.reuse, R14, 0x1, P4 ;  /* 0x00000008bf059211 */ /* 0x080fe400020f0c0e */
[----:B------:R-:W-:Y:S01]  /*12060*/  @!P0 LEA.HI.X R3, R192, R8, R13, 0x1, P3 ;  /* 0x00000008c0038211 */ /* 0x000fe200018f0c0d */
[----:B------:R2:W-:Y:S04]  /*12070*/  @!P2 ST.E.128 [R6.64], R24 ;  /* 0x000000180600a985 */ /* 0x0005e8000c101d08 */
[----:B-1----:R2:W-:Y:S04]  /*12080*/  @!P1 ST.E.128 [R4.64], R20 ;  /* 0x0000001404009985 */ /* 0x0025e8000c101d08 */
[----:B------:R2:W-:Y:S02]  /*12090*/  @!P0 ST.E.128 [R2.64], R16 ;  /* 0x0000001002008985 */ /* 0x0005e4000c101d08 */
.L_x_570:
[----:B------:R-:W-:Y:S05]  /*120a0*/  BSYNC B0 ;  /* 0x0000000000007941 */ /* 0x000fea0003800000 */
.L_x_569:
[----:B------:R-:W-:Y:S05]  /*120b0*/  BRA.DIV ~URZ, `(.L_x_571) ;  /* 0x000054b27f007947 */ /* 0x000fea000b800000 */
[----:B---3--:R3:W4:Y:S04]  /*120c0*/  SHFL.IDX PT, R8, R9, 0x1, 0x181f ;  /* 0x00381f0009087f89 */ /* 0x00872800000e0000 */
[----:B--2---:R3:W2:Y:S02]  /*120d0*/  SHFL.IDX PT, R0, R11, 0x1, 0x181f ;  /* 0x00381f000b007f89 */ /* 0x0046a400000e0000 */
.L_x_663:
        /* <DEDUP_REMOVED lines=13> */
[-C--:B----4-:R-:W-:Y:S02]  /*121b0*/  @!P2 LEA.HI.X R7, R182, R8.reuse, R15, 0x1, P5 ;  /* 0x00000008b607a211 */ /* 0x090fe400028f0c0f */
[-C--:B------:R-:W-:Y:S02]  /*121c0*/  @!P1 LEA.HI.X R5, R191, R8.reuse, R14, 0x1, P4 ;  /* 0x00000008bf059211 */ /* 0x080fe400020f0c0e */
[----:B------:R-:W-:Y:S01]  /*121d0*/  @!P0 LEA.HI.X R3, R192, R8, R13, 0x1, P3 ;  /* 0x00000008c0038211 */ /* 0x000fe200018f0c0d */
[----:B------:R2:W-:Y:S04]  /*121e0*/  @!P2 ST.E.128 [R6.64], R36 ;  /* 0x000000240600a985 */ /* 0x0005e8000c101d08 */
[----:B-1----:R2:W-:Y:S04]  /*121f0*/  @!P1 ST.E.128 [R4.64], R32 ;  /* 0x0000002004009985 */ /* 0x0025e8000c101d08 */
[----:B------:R2:W-:Y:S02]  /*12200*/  @!P0 ST.E.128 [R2.64], R28 ;  /* 0x0000001c02008985 */ /* 0x0005e4000c101d08 */
.L_x_573:
[----:B------:R-:W-:Y:S05]  /*12210*/  BSYNC B0 ;  /* 0x0000000000007941 */ /* 0x000fea0003800000 */
.L_x_572:
[----:B------:R-:W-:Y:S05]  /*12220*/  BRA.DIV ~URZ, `(.L_x_574) ;  /* 0x000054127f007947 */ /* 0x000fea000b800000 */
[----:B----4-:R4:W3:Y:S02]  /*12230*/  SHFL.IDX PT, R8, R9, 0x2, 0x181f ;  /* 0x00581f0009087f89 */ /* 0x0108e400000e0000 */
.L_x_664:
[----:B------:R-:W-:Y:S05]  /*12240*/  BRA.DIV ~URZ, `(.L_x_575) ;  /* 0x000054627f007947 */ /* 0x000fea000b800000 */
[----:B--2---:R2:W4:Y:S02]  /*12250*/  SHFL.IDX PT, R0, R11, 0x2, 0x181f ;  /* 0x00581f000b007f89 */ /* 0x00452400000e0000 */
.L_x_665:
        /* <DEDUP_REMOVED lines=19> */
.L_x_577:
[----:B------:R-:W-:Y:S05]  /*12390*/  BSYNC B0 ;  /* 0x0000000000007941 */ /* 0x000fea0003800000 */
.L_x_576:
[----:B------:R-:W-:Y:S05]  /*123a0*/  BRA.DIV ~URZ, `(.L_x_578) ;  /* 0x000053727f007947 */ /* 0x000fea000b800000 */
[----:B---3--:R3:W2:Y:S04]  /*123b0*/  SHFL.IDX PT, R6, R9, 0x3, 0x181f ;  /* 0x00781f0009067f89 */ /* 0x0086a800000e0000 */
[----:B----4-:R3:W4:Y:S02]  /*123c0*/  SHFL.IDX PT, R0, R11, 0x3, 0x181f ;  /* 0x00781f000b007f89 */ /* 0x01072400000e0000 */
.L_x_666:
[----:B------:R-:W-:-:S04]  /*123d0*/  IADD3 R2, R10, 0x60, RZ ;  /* 0x000000600a027810 */ /* 0x000fc80007ffe0ff */
[----:B------:R-:W-:-:S13]  /*123e0*/  ISETP.GE.AND P0, PT, R2, R12, PT ;  /* 0x0000000c0200720c */ /* 0x000fda0003f06270 */
[----:B------:R-:W-:Y:S05]  /*123f0*/  @P0 BRA `(.L_x_579) ;  /* 0x0000205000000947 */ /* 0x000fea0003800000 */
[----:B------:R-:W-:Y:S02]  /*12400*/  ISETP.GE.AND P1, PT, R182, c[0x0][0x3c8], PT ;  /* 0x0000f200b6007a0c */ /* 0x000fe40003f26270 */
[----:B------:R-:W-:Y:S02]  /*12410*/  ISETP.GE.AND P0, PT, R191, c[0x0][0x3c8], PT ;  /* 0x0000f200bf007a0c */ /* 0x000fe40003f06270 */
[----:B------:R-:W-:Y:S02]  /*12420*/  SHF.R.S32.HI R8, RZ, 0x1f, R182 ;  /* 0x0000001fff087819 */ /* 0x000fe400000114b6 */
[----:B------:R-:W-:-:S07]  /*12430*/  SHF.R.S32.HI R7, RZ, 0x1f, R191 ;  /* 0x0000001fff077819 */ /* 0x000fce00000114bf */
[CC--:B----4-:R-:W-:Y:S02]  /*12440*/  @!P1 LEA R4, P3, R182.reuse, R0.reuse, 0x1 ;  /* 0x00000000b6049211 */ /* 0x0d0fe400078608ff */
[C---:B------:R-:W-:Y:S02]  /*12450*/  @!P0 LEA R2, P2, R191.reuse, R0, 0x1 ;  /* 0x00000000bf028211 */ /* 0x040fe400078408ff */
        /* <DEDUP_REMOVED lines=11> */
.L_x_566:
        /* <DEDUP_REMOVED lines=32> */
.L_x_667:
[----:B------:R-:W-:Y:S05]  /*12710*/  BRA.DIV ~URZ, `(.L_x_581) ;  /* 0x000051427f007947 */ /* 0x000fea000b800000 */
[----:B------:R3:W4:Y:S02]  /*12720*/  SHFL.IDX PT, R0, R12, RZ, 0x1c1f ;  /* 0x001c1fff0c007589 */ /* 0x00072400000e0000 */
.L_x_668:
[----:B------:R-:W-:Y:S01]  /*12730*/  BSSY B0, `(.L_x_582) ;  /* 0x000007c000007945 */ /* 0x000fe20003800000 */
[----:B------:R-:W-:Y:S05]  /*12740*/  @P0 BRA `(.L_x_583) ;  /* 0x000007a000000947 */ /* 0x000fea0003800000 */
[C---:B------:R-:W-:Y:S02]  /*12750*/  IADD3 R8, R198.reuse, 0x8, RZ ;  /* 0x00000008c6087810 */ /* 0x040fe40007ffe0ff */
[----:B------:R-:W-:Y:S02]  /*12760*/  ISETP.GE.AND P1, PT, R198, c[0x0][0x3c8], PT ;  /* 0x0000f200c6007a0c */ /* 0x000fe40003f26270 */
[----:B------:R-:W-:Y:S02]  /*12770*/  ISETP.GE.AND P0, PT, R8, c[0x0][0x3c8], PT ;  /* 0x0000f20008007a0c */ /* 0x000fe40003f06270 */
[----:B------:R-:W-:Y:S02]  /*12780*/  ISETP.GE.AND P3, PT, R252, c[0x0][0x3c8], PT ;  /* 0x0000f200fc007a0c */ /* 0x000fe40003f66270 */
[----:B------:R-:W-:-:S02]  /*12790*/  IADD3 R9, R198, 0x8, RZ ;  /* 0x00000008c6097810 */ /* 0x000fc40007ffe0ff */
[----:B------:R-:W-:Y:S02]  /*127a0*/  SHF.R.S32.HI R10, RZ, 0x1f, R198 ;  /* 0x0000001fff0a7819 */ /* 0x000fe400000114c6 */
[----:B------:R-:W-:Y:S02]  /*127b0*/  ISETP.GE.AND P4, PT, R251, c[0x0][0x3c8], PT ;  /* 0x0000f200fb007a0c */ /* 0x000fe40003f86270 */
[----:B------:R-:W-:Y:S02]  /*127c0*/  SHF.R.S32.HI R9, RZ, 0x1f, R9 ;  /* 0x0000001fff097819 */ /* 0x000fe40000011409 */
[-C--:B----4-:R-:W-:Y:S02]  /*127d0*/  @!P1 LEA R2, P5, R198, R0.reuse, 0x2 ;  /* 0x00000000c6029211 */ /* 0x090fe400078a10ff */
[----:B------:R-:W-:Y:S02]  /*127e0*/  @!P0 LEA R6, P2, R8, R0, 0x2 ;  /* 0x0000000008068211 */ /* 0x000fe400078410ff */
[----:B--2---:R-:W-:-:S02]  /*127f0*/  @!P1 LEA.HI.X R3, R198, R4, R10, 0x2, P5 ;  /* 0x00000004c6039211 */ /* 0x004fc400028f140a */
[----:B------:R-:W-:Y:S02]  /*12800*/  @!P0 LEA.HI.X R7, R8, R4, R9, 0x2, P2 ;  /* 0x0000000408078211 */ /* 0x000fe400010f1409 */
[----:B------:R-:W-:Y:S01]  /*12810*/  ISETP.GE.AND P2, PT, R250, c[0x0][0x3c8], PT ;  /* 0x0000f200fa007a0c */ /* 0x000fe20003f46270 */
[----:B------:R2:W-:Y:S01]  /*12820*/  @!P1 ST.E.64 [R2.64], R128 ;  /* 0x0000008002009985 */ /* 0x0005e2000c101b08 */
[----:B------:R-:W-:Y:S02]  /*12830*/  SHF.R.S32.HI R9, RZ, 0x1f, R252 ;  /* 0x0000001fff097819 */ /* 0x000fe400000114fc */
[----:B------:R-:W-:Y:S01]  /*12840*/  ISETP.GE.AND P1, PT, R249, c[0x0][0x3c8], PT ;  /* 0x0000f200f9007a0c */ /* 0x000fe20003f26270 */
[----:B------:R4:W-:Y:S01]  /*12850*/  @!P0 ST.E.64 [R6.64], R28 ;  /* 0x0000001c06008985 */ /* 0x0009e2000c101b08 */
[----:B------:R-:W-:Y:S02]  /*12860*/  SHF.R.S32.HI R8, RZ, 0x1f, R251 ;  /* 0x0000001fff087819 */ /* 0x000fe400000114fb */
[----:B------:R-:W-:-:S02]  /*12870*/  SHF.R.S32.HI R11, RZ, 0x1f, R242 ;  /* 0x0000001fff0b7819 */ /* 0x000fc400000114f2 */
[----:B------:R-:W-:Y:S02]  /*12880*/  SHF.R.S32.HI R10, RZ, 0x1f, R241 ;  /* 0x0000001fff0a7819 */ /* 0x000fe400000114f1 */
[----:B------:R-:W-:Y:S02]  /*12890*/  ISETP.GE.AND P6, PT, R236, c[0x0][0x3c8], PT ;  /* 0x0000f200ec007a0c */ /* 0x000fe40003fc6270 */
[----:B------:R-:W-:Y:S02]  /*128a0*/  SHF.R.S32.HI R14, RZ, 0x1f, R234 ;  /* 0x0000001fff0e7819 */ /* 0x000fe400000114ea */
[----:B------:R-:W-:Y:S02]  /*128b0*/  SHF.R.S32.HI R16, RZ, 0x1f, R233 ;  /* 0x0000001fff107819 */ /* 0x000fe400000114e9 */
        /* <DEDUP_REMOVED lines=44> */
[----:B------:R-:W-:-:S05]  /*12b80*/  @!P4 LEA.HI.X R7, R243, R4, R8, 0x2, P0 ;  /* 0x00000004f307c211 */ /* 0x000fca00000f1408 */
[C---:B------:R-:W-:Y:S01]  /*12b90*/  @!P1 LEA R8, P0, R241.reuse, R0, 0x2 ;  /* 0x00000000f1089211 */ /* 0x040fe200078010ff */
[----:B------:R2:W-:Y:S01]  /*12ba0*/  @!P3 ST.E.64 [R2.64], R44 ;  /* 0x0000002c0200b985 */ /* 0x0005e2000c101b08 */
[----:B------:R-:W-:Y:S02]  /*12bb0*/  ISETP.GE.AND P3, PT, R240, c[0x0][0x3c8], PT ;  /* 0x0000f200f0007a0c */ /* 0x000fe40003f66270 */
[----:B------:R-:W-:Y:S01]  /*12bc0*/  @!P1 LEA.HI.X R9, R241, R4, R10, 0x2, P0 ;  /* 0x00000004f1099211 */ /* 0x000fe200000f140a */
[----:B------:R4:W-:Y:S01]  /*12bd0*/  @!P4 ST.E.64 [R6.64], R48 ;  /* 0x000000300600c985 */ /* 0x0009e2000c101b08 */
[----:B------:R-:W-:Y:S02]  /*12be0*/  ISETP.GE.AND P4, PT, R239, c[0x0][0x3c8], PT ;  /* 0x0000f200ef007a0c */ /* 0x000fe40003f86270 */
[----:B------:R-:W-:Y:S02]  /*12bf0*/  SHF.R.S32.HI R10, RZ, 0x1f, R239 ;  /* 0x0000001fff0a7819 */ /* 0x000fe400000114ef */
[----:B--2---:R-:W-:-:S04]  /*12c00*/  @!P2 LEA R2, P5, R242, R0, 0x2 ;  /* 0x00000000f202a211 */ /* 0x004fc800078a10ff */
[----:B------:R-:W-:Y:S02]  /*12c10*/  @!P2 LEA.HI.X R3, R242, R4, R11, 0x2, P5 ;  /* 0x00000004f203a211 */ /* 0x000fe400028f140b */
[----:B----4-:R-:W-:Y:S02]  /*12c20*/  @!P3 LEA R6, P5, R240, R0, 0x2 ;  /* 0x00000000f006b211 */ /* 0x010fe400078a10ff */
[----:B------:R-:W-:Y:S01]  /*12c30*/  SHF.R.S32.HI R11, RZ, 0x1f, R240 ;  /* 0x0000001fff0b7819 */ /* 0x000fe200000114f0 */
[----:B------:R2:W-:Y:S01]  /*12c40*/  @!P2 ST.E.64 [R2.64], R52 ;  /* 0x000000340200a985 */ /* 0x0005e2000c101b08 */
[----:B------:R-:W-:Y:S02]  /*12c50*/  ISETP.GE.AND P2, PT, R238, c[0x0][0x3c8], PT ;  /* 0x0000f200ee007a0c */ /* 0x000fe40003f46270 */
[----:B------:R-:W-:Y:S01]  /*12c60*/  @!P3 LEA.HI.X R7, R240, R4, R11, 0x2, P5 ;  /* 0x00000004f007b211 */ /* 0x000fe200028f140b */
[----:B------:R4:W-:Y:S01]  /*12c70*/  @!P1 ST.E.64 [R8.64], R56 ;  /* 0x0000003808009985 */ /* 0x0009e2000c101b08 */
[----:B------:R-:W-:-:S02]  /*12c80*/  ISETP.GE.AND P1, PT, R237, c[0x0][0x3c8], PT ;  /* 0x0000f200ed007a0c */ /* 0x000fc40003f26270 */
[----:B------:R-:W-:Y:S01]  /*12c90*/  ISETP.GE.AND P5, PT, R235, c[0x0][0x3c8], PT ;  /* 0x0000f200eb007a0c */ /* 0x000fe20003fa6270 */
[----:B------:R5:W-:Y:S01]  /*12ca0*/  @!P3 ST.E.64 [R6.64], R60 ;  /* 0x0000003c0600b985 */ /* 0x000be2000c101b08 */
[----:B------:R-:W-:Y:S02]  /*12cb0*/  SHF.R.S32.HI R11, RZ, 0x1f, R237 ;  /* 0x0000001fff0b7819 */ /* 0x000fe400000114ed */
[----:B--2---:R-:W-:-:S04]  /*12cc0*/  @!P4 LEA R2, P0, R239, R0, 0x2 ;  /* 0x00000000ef02c211 */ /* 0x004fc800078010ff */
[----:B------:R-:W-:Y:S02]  /*12cd0*/  @!P4 LEA.HI.X R3, R239, R4, R10, 0x2, P0 ;  /* 0x00000004ef03c211 */ /* 0x000fe400000f140a */
[----:B----4-:R-:W-:Y:S02]  /*12ce0*/  @!P2 LEA R8, P0, R238, R0, 0x2 ;  /* 0x00000000ee08a211 */ /* 0x010fe400078010ff */
[----:B------:R-:W-:Y:S01]  /*12cf0*/  SHF.R.S32.HI R10, RZ, 0x1f, R238 ;  /* 0x0000001fff0a7819 */ /* 0x000fe200000114ee */
[----:B------:R2:W-:Y:S01]  /*12d00*/  @!P4 ST.E.64 [R2.64], R64 ;  /* 0x000000400200c985 */ /* 0x0005e2000c101b08 */
[----:B------:R-:W-:Y:S02]  /*12d10*/  ISETP.GE.AND P4, PT, R234, c[0x0][0x3c8], PT ;  /* 0x0000f200ea007a0c */ /* 0x000fe40003f86270 */
[----:B------:R-:W-:Y:S02]  /*12d20*/  @!P2 LEA.HI.X R9, R238, R4, R10, 0x2, P0 ;  /* 0x00000004ee09a211 */ /* 0x000fe400000f140a */
[----:B-----5:R-:W-:-:S02]  /*12d30*/  @!P6 LEA R6, P0, R236, R0, 0x2 ;  /* 0x00000000ec06e211 */ /* 0x020fc400078010ff */
[----:B------:R-:W-:Y:S01]  /*12d40*/  SHF.R.S32.HI R10, RZ, 0x1f, R236 ;  /* 0x0000001fff0a7819 */ /* 0x000fe200000114ec */
[----:B------:R-:W-:Y:S01]  /*12d50*/  @!P2 ST.E.64 [R8.64], R116 ;  /* 0x000000740800a985 */ /* 0x000fe2000c101b08 */
[----:B------:R-:W-:Y:S02]  /*12d60*/  ISETP.GE.AND P2, PT, R233, c[0x0][0x3c8], PT ;  /* 0x0000f200e9007a0c */ /* 0x000fe40003f46270 */
[----:B------:R-:W-:Y:S02]  /*12d70*/  @!P6 LEA.HI.X R7, R236, R4, R10, 0x2, P0 ;  /* 0x00000004ec07e211 */ /* 0x000fe400000f140a */
[----:B------:R-:W-:Y:S02]  /*12d80*/  ISETP.GE.AND P0, PT, R231, c[0x0][0x3c8], PT ;  /* 0x0000f200e7007a0c */ /* 0x000fe40003f06270 */
[----:B------:R-:W-:Y:S02]  /*12d90*/  SHF.R.S32.HI R10, RZ, 0x1f, R235 ;  /* 0x0000001fff0a7819 */ /* 0x000fe400000114eb */
[----:B--2---:R-:W-:-:S04]  /*12da0*/  @!P1 LEA R2, P3, R237, R0, 0x2 ;  /* 0x00000000ed029211 */ /* 0x004fc800078610ff */
[----:B------:R-:W-:-:S05]  /*12db0*/  @!P1 LEA.HI.X R3, R237, R4, R11, 0x2, P3 ;  /* 0x00000004ed039211 */ /* 0x000fca00018f140b */
[----:B------:R2:W-:Y:S01]  /*12dc0*/  @!P1 ST.E.64 [R2.64], R68 ;  /* 0x0000004402009985 */ /* 0x0005e2000c101b08 */
[----:B------:R-:W-:-:S03]  /*12dd0*/  ISETP.GE.AND P1, PT, R232, c[0x0][0x3c8], PT ;  /* 0x0000f200e8007a0c */ /* 0x000fc60003f26270 */
[----:B------:R4:W-:Y:S01]  /*12de0*/  @!P6 ST.E.64 [R6.64], R72 ;  /* 0x000000480600e985 */ /* 0x0009e2000c101b08 */
[----:B--2---:R-:W-:-:S04]  /*12df0*/  @!P5 LEA R2, P3, R235, R0, 0x2 ;  /* 0x00000000eb02d211 */ /* 0x004fc800078610ff */
[----:B------:R-:W-:Y:S02]  /*12e00*/  @!P5 LEA.HI.X R3, R235, R4, R10, 0x2, P3 ;  /* 0x00000004eb03d211 */ /* 0x000fe400018f140a */
[CC--:B------:R-:W-:Y:S02]  /*12e10*/  @!P4 LEA R10, P6, R234.reuse, R0.reuse, 0x2 ;  /* 0x00000000ea0ac211 */ /* 0x0c0fe400078c10ff */
[C---:B------:R-:W-:Y:S01]  /*12e20*/  @!P2 LEA R8, P3, R233.reuse, R0, 0x2 ;  /* 0x00000000e908a211 */ /* 0x040fe200078610ff */
[----:B------:R2:W-:Y:S01]  /*12e30*/  @!P5 ST.E.64 [R2.64], R76 ;  /* 0x0000004c0200d985 */ /* 0x0005e2000c101b08 */
[----:B------:R-:W-:Y:S02]  /*12e40*/  @!P4 LEA.HI.X R11, R234, R4, R14, 0x2, P6 ;  /* 0x00000004ea0bc211 */ /* 0x000fe400030f140e */
[----:B----4-:R-:W-:Y:S02]  /*12e50*/  @!P1 LEA R6, P5, R232, R0, 0x2 ;  /* 0x00000000e8069211 */ /* 0x010fe400078a10ff */
[----:B------:R-:W-:Y:S01]  /*12e60*/  @!P2 LEA.HI.X R9, R233, R4, R16, 0x2, P3 ;  /* 0x00000004e909a211 */ /* 0x000fe200018f1410 */
[----:B------:R4:W-:Y:S01]  /*12e70*/  @!P4 ST.E.64 [R10.64], R124 ;  /* 0x0000007c0a00c985 */ /* 0x0009e2000c101b08 */
[----:B------:R-:W-:-:S02]  /*12e80*/  SHF.R.S32.HI R14, RZ, 0x1f, R231 ;  /* 0x0000001fff0e7819 */ /* 0x000fc400000114e7 */
[----:B------:R-:W-:Y:S01]  /*12e90*/  @!P1 LEA.HI.X R7, R232, R4, R15, 0x2, P5 ;  /* 0x00000004e8079211 */ /* 0x000fe200028f140f */
[----:B------:R4:W-:Y:S04]  /*12ea0*/  @!P2 ST.E.64 [R8.64], R120 ;  /* 0x000000780800a985 */ /* 0x0009e8000c101b08 */
[----:B------:R4:W-:Y:S01]  /*12eb0*/  @!P1 ST.E.64 [R6.64], R80 ;  /* 0x0000005006009985 */ /* 0x0009e2000c101b08 */
[----:B--2---:R-:W-:-:S04]  /*12ec0*/  @!P0 LEA R2, P3, R231, R0, 0x2 ;  /* 0x00000000e7028211 */ /* 0x004fc800078610ff */
[----:B------:R-:W-:-:S05]  /*12ed0*/  @!P0 LEA.HI.X R3, R231, R4, R14, 0x2, P3 ;  /* 0x00000004e7038211 */ /* 0x000fca00018f140e */
[----:B------:R4:W-:Y:S04]  /*12ee0*/  @!P0 ST.E.64 [R2.64], R24 ;  /* 0x0000001802008985 */ /* 0x0009e8000c101b08 */
.L_x_583:
[----:B------:R-:W-:Y:S05]  /*12ef0*/  BSYNC B0 ;  /* 0x0000000000007941 */ /* 0x000fea0003800000 */
.L_x_582:
[----:B------:R-:W-:Y:S05]  /*12f00*/  BRA.DIV ~URZ, `(.L_x_584) ;  /* 0x000049c27f007947 */ /* 0x000fea000b800000 */
[----:B--2---:R2:W1:Y:S04]  /*12f10*/  SHFL.IDX PT, R4, R5, 0x1, 0x1c1f ;  /* 0x003c1f0005047f89 */ /* 0x00446800000e0000 */
[----:B----4-:R2:W4:Y:S02]  /*12f20*/  SHFL.IDX PT, R0, R12, 0x1, 0x1c1f ;  /* 0x003c1f000c007f89 */ /* 0x01052400000e0000 */
.L_x_669:
[----:B------:R-:W-:-:S13]  /*12f30*/  ISETP.NE.AND P0, PT, R13, RZ, PT ;  /* 0x000000ff0d00720c */ /* 0x000fda0003f05270 */
[----:B------:R-:W-:Y:S05]  /*12f40*/  @P0 BRA `(.L_x_579) ;  /* 0x0000150000000947 */ /* 0x000fea0003800000 */
[C---:B------:R-:W-:Y:S02]  /*12f50*/  ISETP.GE.AND P4, PT, R198.reuse, c[0x0][0x3c8], PT ;  /* 0x0000f200c6007a0c */ /* 0x040fe40003f86270 */
[C---:B-12---:R-:W-:Y:S02]  /*12f60*/  IADD3 R5, R198.reuse, 0x8, RZ ;  /* 0x00000008c6057810 */ /* 0x046fe40007ffe0ff */
[----:B------:R-:W-:Y:S02]  /*12f70*/  ISETP.GE.AND P1, PT, R251, c[0x0][0x3c8], PT ;  /* 0x0000f200fb007a0c */ /* 0x000fe40003f26270 */
[----:B------:R-:W-:Y:S02]  /*12f80*/  ISETP.GE.AND P3, PT, R5, c[0x0][0x3c8], PT ;  /* 0x0000f20005007a0c */ /* 0x000fe40003f66270 */
[----:B------:R-:W-:Y:S02]  /*12f90*/  SHF.R.S32.HI R9, RZ, 0x1f, R198 ;  /* 0x0000001fff097819 */ /* 0x000fe400000114c6 */
[----:B------:R-:W-:-:S02]  /*12fa0*/  IADD3 R8, R198, 0x8, RZ ;  /* 0x00000008c6087810 */ /* 0x000fc40007ffe0ff */
[----:B------:R-:W-:Y:S02]  /*12fb0*/  ISETP.GE.AND P2, PT, R252, c[0x0][0x3c8], PT ;  /* 0x0000f200fc007a0c */ /* 0x000fe40003f46270 */
[C---:B----4-:R-:W-:Y:S02]  /*12fc0*/  @!P4 LEA R6, P0, R198.reuse, R0, 0x2 ;  /* 0x00000000c606c211 */ /* 0x050fe400078010ff */
[----:B------:R-:W-:Y:S02]  /*12fd0*/  SHF.R.S32.HI R8, RZ, 0x1f, R8 ;  /* 0x0000001fff087819 */ /* 0x000fe40000011408 */
[----:B------:R-:W-:Y:S02]  /*12fe0*/  @!P4 LEA.HI.X R7, R198, R4, R9, 0x2, P0 ;  /* 0x00000004c607c211 */ /* 0x000fe400000f1409 */
[C---:B------:R-:W-:Y:S02]  /*12ff0*/  @!P3 LEA R2, P5, R5.reuse, R0, 0x2 ;  /* 0x000000000502b211 */ /* 0x040fe400078a10ff */
[----:B------:R-:W-:Y:S01]  /*13000*/  ISETP.GE.AND P0, PT, R250, c[0x0][0x3c8], PT ;  /* 0x0000f200fa007a0c */ /* 0x000fe20003f06270 */
[----:B------:R1:W-:Y:S01]  /*13010*/  @!P4 ST.E.64 [R6.64], R84 ;  /* 0x000000540600c985 */ /* 0x0003e2000c101b08 */
[----:B------:R-:W-:-:S02]  /*13020*/  @!P3 LEA.HI.X R3, R5, R4, R8, 0x2, P5 ;  /* 0x000000040503b211 */ /* 0x000fc400028f1408 */
[----:B------:R-:W-:Y:S02]  /*13030*/  SHF.R.S32.HI R5, RZ, 0x1f, R252 ;  /* 0x0000001fff057819 */ /* 0x000fe400000114fc */
[----:B------:R-:W-:Y:S01]  /*13040*/  SHF.R.S32.HI R10, RZ, 0x1f, R251 ;  /* 0x0000001fff0a7819 */ /* 0x000fe200000114fb */
[----:B------:R2:W-:Y:S01]  /*13050*/  @!P3 ST.E.64 [R2.64], R26 ;  /* 0x0000001a0200b985 */ /* 0x0005e2000c101b08 */
[C---:B------:R-:W-:Y:S02]  /*13060*/  @!P2 LEA R8, P3, R252.reuse, R0, 0x2 ;  /* 0x00000000fc08a211 */ /* 0x040fe400078610ff */
[----:B------:R-:W-:Y:S02]  /*13070*/  ISETP.GE.AND P5, PT, R249, c[0x0][0x3c8], PT ;  /* 0x0000f200f9007a0c */ /* 0x000fe40003fa6270 */
[----:B------:R-:W-:Y:S02]  /*13080*/  @!P2 LEA.HI.X R9, R252, R4, R5, 0x2, P3 ;  /* 0x00000004fc09a211 */ /* 0x000fe400018f1405 */
[----:B------:R-:W-:-:S02]  /*13090*/  SHF.R.S32.HI R5, RZ, 0x1f, R250 ;  /* 0x0000001fff057819 */ /* 0x000fc400000114fa */
[----:B------:R-:W-:Y:S01]  /*130a0*/  ISETP.GE.AND P4, PT, R248, c[0x0][0x3c8], PT ;  /* 0x0000f200f8007a0c */ /* 0x000fe20003f86270 */
[----:B------:R4:W-:Y:S01]  /*130b0*/  @!P2 ST.E.64 [R8.64], R102 ;  /* 0x000000660800a985 */ /* 0x0009e2000c101b08 */
[----:B------:R-:W-:Y:S02]  /*130c0*/  ISETP.GE.AND P2, PT, R246, c[0x0][0x3c8], PT ;  /* 0x0000f200f6007a0c */ /* 0x000fe40003f46270 */
[----:B------:R-:W-:Y:S02]  /*130d0*/  SHF.R.S32.HI R13, RZ, 0x1f, R234 ;  /* 0x0000001fff0d7819 */ /* 0x000fe400000114ea */
[----:B---3--:R-:W-:Y:S02]  /*130e0*/  SHF.R.S32.HI R12, RZ, 0x1f, R233 ;  /* 0x0000001fff0c7819 */ /* 0x008fe400000114e9 */
[----:B-1----:R-:W-:-:S13]  /*130f0*/  @!P1 LEA R6, P6, R251, R0, 0x2 ;  /* 0x00000000fb069211 */ /* 0x002fda00078c10ff */
[----:B--2---:R-:W-:-:S04]  /*13100*/  P2R R2, PR, RZ, 0x40 ;  /* 0x00000040ff027803 */ /* 0x004fc80000000000 */
[----:B------:R-:W-:Y:S02]  /*13110*/  ISETP.NE.AND P3, PT, R2, RZ, PT ;  /* 0x000000ff0200720c */ /* 0x000fe40003f65270 */
[C---:B------:R-:W-:Y:S02]  /*13120*/  @!P0 LEA R2, P6, R250.reuse, R0, 0x2 ;  /* 0x00000000fa028211 */ /* 0x040fe400078c10ff */
[-C--:B------:R-:W-:Y:S02]  /*13130*/  @!P1 LEA.HI.X R7, R251, R4.reuse, R10, 0x2, P3 ;  /* 0x00000004fb079211 */ /* 0x080fe400018f140a */
[----:B------:R-:W-:Y:S02]  /*13140*/  ISETP.GE.AND P3, PT, R247, c[0x0][0x3c8], PT ;  /* 0x0000f200f7007a0c */ /* 0x000fe40003f66270 */
[----:B------:R-:W-:Y:S01]  /*13150*/  @!P0 LEA.HI.X R3, R250, R4, R5, 0x2, P6 ;  /* 0x00000004fa038211 */ /* 0x000fe200030f1405 */
[----:B------:R1:W-:Y:S01]  /*13160*/  @!P1 ST.E.64 [R6.64], R92 ;  /* 0x0000005c06009985 */ /* 0x0003e2000c101b08 */
[----:B------:R-:W-:-:S02]  /*13170*/  SHF.R.S32.HI R5, RZ, 0x1f, R249 ;  /* 0x0000001fff057819 */ /* 0x000fc400000114f9 */
[----:B------:R-:W-:Y:S01]  /*13180*/  SHF.R.S32.HI R10, RZ, 0x1f, R248 ;  /* 0x0000001fff0a7819 */ /* 0x000fe200000114f8 */
[----:B------:R2:W-:Y:S01]  /*13190*/  @!P0 ST.E.64 [R2.64], R36 ;  /* 0x0000002402008985 */ /* 0x0005e2000c101b08 */
[----:B----4-:R-:W-:-:S04]  /*131a0*/  @!P5 LEA R8, P0, R249, R0, 0x2 ;  /* 0x00000000f908d211 */ /* 0x010fc800078010ff */
[----:B------:R-:W-:Y:S02]  /*131b0*/  @!P5 LEA.HI.X R9, R249, R4, R5, 0x2, P0 ;  /* 0x00000004f909d211 */ /* 0x000fe400000f1405 */
[----:B------:R-:W-:Y:S02]  /*131c0*/  SHF.R.S32.HI R5, RZ, 0x1f, R247 ;  /* 0x0000001fff057819 */ /* 0x000fe400000114f7 */
[----:B------:R-:W-:Y:S01]  /*131d0*/  ISETP.GE.AND P0, PT, R244, c[0x0][0x3c8], PT ;  /* 0x0000f200f4007a0c */ /* 0x000fe20003f06270 */
[----:B------:R3:W-:Y:S01]  /*131e0*/  @!P5 ST.E.64 [R8.64], R110 ;  /* 0x0000006e0800d985 */ /* 0x0007e2000c101b08 */
[----:B------:R-:W-:Y:S02]  /*131f0*/  ISETP.GE.AND P5, PT, R243, c[0x0][0x3c8], PT ;  /* 0x0000f200f3007a0c */ /* 0x000fe40003fa6270 */
[-C--:B-1----:R-:W-:Y:S02]  /*13200*/  @!P4 LEA R6, P6, R248, R0.reuse, 0x2 ;  /* 0x00000000f806c211 */ /* 0x082fe400078c10ff */
[----:B--2---:R-:W-:-:S02]  /*13210*/  @!P3 LEA R2, P1, R247, R0, 0x2 ;  /* 0x00000000f702b211 */ /* 0x004fc400078210ff */
[----:B------:R-:W-:Y:S02]  /*13220*/  @!P4 LEA.HI.X R7, R248, R4, R10, 0x2, P6 ;  /* 0x00000004f807c211 */ /* 0x000fe400030f140a */
[----:B------:R-:W-:-:S03]  /*13230*/  SHF.R.S32.HI R10, RZ, 0x1f, R245 ;  /* 0x0000001fff0a7819 */ /* 0x000fc600000114f5 */
[----:B------:R1:W-:Y:S01]  /*13240*/  @!P4 ST.E.64 [R6.64], R96 ;  /* 0x000000600600c985 */ /* 0x0003e2000c101b08 */
[----:B------:R-:W-:-:S05]  /*13250*/  ISETP.GE.AND P4, PT, R242, c[0x0][0x3c8], PT ;  /* 0x0000f200f2007a0c */ /* 0x000fca0003f86270 */
[----:B------:R-:W-:Y:S02]  /*13260*/  P2R R3, PR, RZ, 0x2 ;  /* 0x00000002ff037803 */ /* 0x000fe40000000000 */
[----:B------:R-:W-:Y:S02]  /*13270*/  ISETP.GE.AND P1, PT, R245, c[0x0][0x3c8], PT ;  /* 0x0000f200f5007a0c */ /* 0x000fe40003f26270 */
[----:B------:R-:W-:-:S04]  /*13280*/  ISETP.NE.AND P6, PT, R3, RZ, PT ;  /* 0x000000ff0300720c */ /* 0x000fc80003fc5270 */
[----:B------:R-:W-:Y:S02]  /*13290*/  @!P3 LEA.HI.X R3, R247, R4, R5, 0x2, P6 ;  /* 0x00000004f703b211 */ /* 0x000fe400030f1405 */
[----:B------:R-:W-:-:S03]  /*132a0*/  SHF.R.S32.HI R5, RZ, 0x1f, R246 ;  /* 0x0000001fff057819 */ /* 0x000fc600000114f6 */
[----:B------:R2:W-:Y:S01]  /*132b0*/  @!P3 ST.E.64 [R2.64], R88 ;  /* 0x000000580200b985 */ /* 0x0005e2000c101b08 */
[----:B---3--:R-:W-:-:S04]  /*132c0*/  @!P2 LEA R8, P3, R246, R0, 0x2 ;  /* 0x00000000f608a211 */ /* 0x008fc800078610ff */
[----:B------:R-:W-:Y:S02]  /*132d0*/  @!P2 LEA.HI.X R9, R246, R4, R5, 0x2, P3 ;  /* 0x00000004f609a211 */ /* 0x000fe400018f1405 */
[----:B------:R-:W-:Y:S02]  /*132e0*/  SHF.R.S32.HI R5, RZ, 0x1f, R244 ;  /* 0x0000001fff057819 */ /* 0x000fe400000114f4 */
[----:B-1----:R-:W-:Y:S01]  /*132f0*/  @!P1 LEA R6, P6, R245, R0, 0x2 ;  /* 0x00000000f5069211 */ /* 0x002fe200078c10ff */
[----:B------:R1:W-:Y:S01]  /*13300*/  @!P2 ST.E.64 [R8.64], R118 ;  /* 0x000000760800a985 */ /* 0x0003e2000c101b08 */
[----:B------:R-:W-:-:S11]  /*13310*/  ISETP.GE.AND P2, PT, R240, c[0x0][0x3c8], PT ;  /* 0x0000f200f0007a0c */ /* 0x000fd60003f46270 */
[----:B--2---:R-:W-:-:S04]  /*13320*/  P2R R2, PR, RZ, 0x40 ;  /* 0x00000040ff027803 */ /* 0x004fc80000000000 */
[----:B------:R-:W-:Y:S02]  /*13330*/  ISETP.NE.AND P3, PT, R2, RZ, PT ;  /* 0x000000ff0200720c */ /* 0x000fe40003f65270 */
[C---:B------:R-:W-:Y:S02]  /*13340*/  @!P0 LEA R2, P6, R244.reuse, R0, 0x2 ;  /* 0x00000000f4028211 */ /* 0x040fe400078c10ff */
[-C--:B------:R-:W-:Y:S02]  /*13350*/  @!P1 LEA.HI.X R7, R245, R4.reuse, R10, 0x2, P3 ;  /* 0x00000004f5079211 */ /* 0x080fe400018f140a */
[----:B------:R-:W-:Y:S02]  /*13360*/  @!P0 LEA.HI.X R3, R244, R4, R5, 0x2, P6 ;  /* 0x00000004f4038211 */ /* 0x000fe400030f1405 */
[----:B------:R-:W-:Y:S01]  /*13370*/  SHF.R.S32.HI R5, RZ, 0x1f, R243 ;  /* 0x0000001fff057819 */ /* 0x000fe200000114f3 */
[----:B------:R2:W-:Y:S01]  /*13380*/  @!P1 ST.E.64 [R6.64], R106 ;  /* 0x0000006a06009985 */ /* 0x0005e2000c101b08 */
[----:B------:R-:W-:-:S02]  /*13390*/  ISETP.GE.AND P1, PT, R239, c[0x0][0x3c8], PT ;  /* 0x0000f200ef007a0c */ /* 0x000fc40003f26270 */
[----:B------:R-:W-:Y:S01]  /*133a0*/  ISETP.GE.AND P3, PT, R241, c[0x0][0x3c8], PT ;  /* 0x0000f200f1007a0c */ /* 0x000fe20003f66270 */
[----:B------:R3:W-:Y:S01]  /*133b0*/  @!P0 ST.E.64 [R2.64], R38 ;  /* 0x0000002602008985 */ /* 0x0007e2000c101b08 */
[C---:B-1----:R-:W-:Y:S02]  /*133c0*/  @!P5 LEA R8, P0, R243.reuse, R0, 0x2 ;  /* 0x00000000f308d211 */ /* 0x042fe400078010ff */
[----:B------:R-:W-:Y:S02]  /*133d0*/  SHF.R.S32.HI R10, RZ, 0x1f, R242 ;  /* 0x0000001fff0a7819 */ /* 0x000fe400000114f2 */
[----:B------:R-:W-:Y:S02]  /*133e0*/  @!P5 LEA.HI.X R9, R243, R4, R5, 0x2, P0 ;  /* 0x00000004f309d211 */ /* 0x000fe400000f1405 */
[----:B------:R-:W-:-:S03]  /*133f0*/  SHF.R.S32.HI R5, RZ, 0x1f, R241 ;  /* 0x0000001fff057819 */ /* 0x000fc600000114f1 */
[----:B------:R1:W-:Y:S01]  /*13400*/  @!P5 ST.E.64 [R8.64], R122 ;  /* 0x0000007a0800d985 */ /* 0x0003e2000c101b08 */
[----:B------:R-:W-:Y:S02]  /*13410*/  ISETP.GE.AND P5, PT, R237, c[0x0][0x3c8], PT ;  /* 0x0000f200ed007a0c */ /* 0x000fe40003fa6270 */
[----:B--2---:R-:W-:-:S13]  /*13420*/  @!P4 LEA R6, P6, R242, R0, 0x2 ;  /* 0x00000000f206c211 */ /* 0x004fda00078c10ff */
[----:B---3--:R-:W-:-:S04]  /*13430*/  P2R R2, PR, RZ, 0x40 ;  /* 0x00000040ff027803 */ /* 0x008fc80000000000 */
        /* <DEDUP_REMOVED lines=9> */
[----:B-1----:R-:W-:-:S04]  /*134d0*/  @!P2 LEA R8, P3, R240, R0, 0x2 ;  /* 0x00000000f008a211 */ /* 0x002fc800078610ff */
[----:B------:R-:W-:Y:S02]  /*134e0*/  @!P2 LEA.HI.X R9, R240, R4, R5, 0x2, P3 ;  /* 0x00000004f009a211 */ /* 0x000fe400018f1405 */
[----:B------:R-:W-:-:S03]  /*134f0*/  SHF.R.S32.HI R5, RZ, 0x1f, R238 ;  /* 0x0000001fff057819 */ /* 0x000fc600000114ee */
[----:B------:R-:W-:Y:S01]  /*13500*/  @!P2 ST.E.64 [R8.64], R126 ;  /* 0x0000007e0800a985 */ /* 0x000fe2000c101b08 */
        /* <DEDUP_REMOVED lines=8> */
[----:B------:R-:W-:-:S02]  /*13590*/  ISETP.GE.AND P3, PT, R235, c[0x0][0x3c8], PT ;  /* 0x0000f200eb007a0c */ /* 0x000fc40003f66270 */
[----:B------:R-:W-:Y:S01]  /*135a0*/  SHF.R.S32.HI R10, RZ, 0x1f, R237 ;  /* 0x0000001fff0a7819 */ /* 0x000fe200000114ed */
[----:B------:R1:W-:Y:S01]  /*135b0*/  @!P1 ST.E.64 [R6.64], R66 ;  /* 0x0000004206009985 */ /* 0x0003e2000c101b08 */
[----:B------:R-:W-:Y:S02]  /*135c0*/  SHF.R.S32.HI R5, RZ, 0x1f, R236 ;  /* 0x0000001fff057819 */ /* 0x000fe400000114ec */
[----:B------:R-:W-:Y:S01]  /*135d0*/  ISETP.GE.AND P1, PT, R233, c[0x0][0x3c8], PT ;  /* 0x0000f200e9007a0c */ /* 0x000fe20003f26270 */
[----:B------:R2:W-:Y:S01]  /*135e0*/  @!P0 ST.E.64 [R2.64], R50 ;  /* 0x0000003202008985 */ /* 0x0005e2000c101b08 */
[----:B-1----:R-:W-:-:S04]  /*135f0*/  @!P5 LEA R6, P0, R237, R0, 0x2 ;  /* 0x00000000ed06d211 */ /* 0x002fc800078010ff */
[----:B------:R-:W-:Y:S02]  /*13600*/  @!P5 LEA.HI.X R7, R237, R4, R10, 0x2, P0 ;  /* 0x00000004ed07d211 */ /* 0x000fe400000f140a */
[-C--:B--2---:R-:W-:Y:S02]  /*13610*/  @!P4 LEA R2, P6, R236, R0.reuse, 0x2 ;  /* 0x00000000ec02c211 */ /* 0x084fe400078c10ff */
[----:B------:R-:W-:Y:S01]  /*13620*/  ISETP.GE.AND P0, PT, R232, c[0x0][0x3c8], PT ;  /* 0x0000f200e8007a0c */ /* 0x000fe20003f06270 */
[----:B------:R-:W-:Y:S01]  /*13630*/  @!P5 ST.E.64 [R6.64], R58 ;  /* 0x0000003a0600d985 */ /* 0x000fe2000c101b08 */
[----:B------:R-:W-:Y:S02]  /*13640*/  @!P3 LEA R10, P5, R235, R0, 0x2 ;  /* 0x00000000eb0ab211 */ /* 0x000fe400078a10ff */
[----:B------:R-:W-:Y:S02]  /*13650*/  @!P4 LEA.HI.X R3, R236, R4, R5, 0x2, P6 ;  /* 0x00000004ec03c211 */ /* 0x000fe400030f1405 */
[----:B------:R-:W-:-:S02]  /*13660*/  SHF.R.S32.HI R5, RZ, 0x1f, R235 ;  /* 0x0000001fff057819 */ /* 0x000fc400000114eb */
[C---:B------:R-:W-:Y:S01]  /*13670*/  @!P2 LEA R8, P6, R234.reuse, R0, 0x2 ;  /* 0x00000000ea08a211 */ /* 0x040fe200078c10ff */
[----:B------:R1:W-:Y:S03]  /*13680*/  @!P4 ST.E.64 [R2.64], R62 ;  /* 0x0000003e0200c985 */ /* 0x0003e6000c101b08 */
[----:B------:R-:W-:-:S03]  /*13690*/  @!P2 LEA.HI.X R9, R234, R4, R13, 0x2, P6 ;  /* 0x00000004ea09a211 */ /* 0x000fc600030f140d */
[----:B-1----:R-:W-:Y:S02]  /*136a0*/  P2R R2, PR, RZ, 0x20 ;  /* 0x00000020ff027803 */ /* 0x002fe40000000000 */
[C---:B------:R-:W-:Y:S02]  /*136b0*/  @!P1 LEA R6, P5, R233.reuse, R0, 0x2 ;  /* 0x00000000e9069211 */ /* 0x040fe400078a10ff */
[----:B------:R-:W-:Y:S02]  /*136c0*/  ISETP.NE.AND P4, PT, R2, RZ, PT ;  /* 0x000000ff0200720c */ /* 0x000fe40003f85270 */
[-C--:B------:R-:W-:Y:S02]  /*136d0*/  @!P1 LEA.HI.X R7, R233, R4.reuse, R12, 0x2, P5 ;  /* 0x00000004e9079211 */ /* 0x080fe400028f140c */
[----:B------:R-:W-:Y:S02]  /*136e0*/  @!P3 LEA.HI.X R11, R235, R4, R5, 0x2, P4 ;  /* 0x00000004eb0bb211 */ /* 0x000fe400020f1405 */
[----:B------:R-:W-:-:S02]  /*136f0*/  SHF.R.S32.HI R5, RZ, 0x1f, R232 ;  /* 0x0000001fff057819 */ /* 0x000fc400000114e8 */
[C---:B------:R-:W-:Y:S01]  /*13700*/  @!P0 LEA R2, P4, R232.reuse, R0, 0x2 ;  /* 0x00000000e8028211 */ /* 0x040fe200078810ff */
[----:B------:R1:W-:Y:S03]  /*13710*/  @!P3 ST.E.64 [R10.64], R78 ;  /* 0x0000004e0a00b985 */ /* 0x0003e6000c101b08 */
[----:B------:R-:W-:Y:S01]  /*13720*/  @!P0 LEA.HI.X R3, R232, R4, R5, 0x2, P4 ;  /* 0x00000004e8038211 */ /* 0x000fe200020f1405 */
[----:B------:R1:W-:Y:S04]  /*13730*/  @!P2 ST.E.64 [R8.64], R74 ;  /* 0x0000004a0800a985 */ /* 0x0003e8000c101b08 */
[----:B------:R1:W-:Y:S04]  /*13740*/  @!P1 ST.E.64 [R6.64], R70 ;  /* 0x0000004606009985 */ /* 0x0003e8000c101b08 */
[----:B------:R1:W-:Y:S01]  /*13750*/  @!P0 ST.E.64 [R2.64], R54 ;  /* 0x0000003602008985 */ /* 0x0003e2000c101b08 */
[----:B------:R-:W-:-:S13]  /*13760*/  ISETP.GE.AND P0, PT, R231, c[0x0][0x3c8], PT ;  /* 0x0000f200e7007a0c */ /* 0x000fda0003f06270 */
[----:B------:R-:W-:Y:S05]  /*13770*/  @P0 BRA `(.L_x_579) ;  /* 0x00000cd000000947 */ /* 0x000fea0003800000 */
[----:B------:R-:W-:Y:S02]  /*13780*/  SHF.R.S32.HI R5, RZ, 0x1f, R231 ;  /* 0x0000001fff057819 */ /* 0x000fe400000114e7 */
[----:B-1----:R-:W-:-:S04]  /*13790*/  LEA R2, P0, R231, R0, 0x2 ;  /* 0x00000000e7027211 */ /* 0x002fc800078010ff */
[----:B------:R-:W-:-:S05]  /*137a0*/  LEA.HI.X R3, R231, R4, R5, 0x2, P0 ;  /* 0x00000004e7037211 */ /* 0x000fca00000f1405 */
[----:B------:R1:W-:Y:S01]  /*137b0*/  ST.E.64 [R2.64], R42 ;  /* 0x0000002a02007985 */ /* 0x0003e2000c101b08 */
[----:B------:R-:W-:Y:S05]  /*137c0*/  BRA `(.L_x_579) ;  /* 0x00000c8000007947 */ /* 0x000fea0003800000 */
.L_x_564:
[----:B------:R-:W-:Y:S01]  /*137d0*/  ISETP.NE.U32.AND P0, PT, RZ, c[0x0][0x508], PT ;  /* 0x00014200ff007a0c */ /* 0x000fe20003f05070 */
[----:B------:R-:W-:Y:S01]  /*137e0*/  IMAD.MOV.U32 R4, RZ, RZ, 0x4 ;  /* 0x00000004ff047424 */ /* 0x000fe200078e00ff */
[----:B------:R-:W-:Y:S01]  /*137f0*/  ISETP.NE.U32.AND P2, PT, RZ, c[0x0][0x500], PT ;  /* 0x00014000ff007a0c */ /* 0x000fe20003f45070 */
[----:B------:R-:W-:Y:S01]  /*13800*/  IMAD.MOV.U32 R20, RZ, RZ, c[0x0][0x388] ;  /* 0x0000e200ff147624 */ /* 0x000fe200078e00ff */
[----:B------:R-:W-:Y:S01]  /*13810*/  ISETP.NE.AND.EX P0, PT, RZ, c[0x0][0x50c], PT, P0 ;  /* 0x00014300ff007a0c */ /* 0x000fe20003f05300 */
[----:B------:R-:W-:Y:S01]  /*13820*/  IMAD.MOV.U32 R10, RZ, RZ, RZ ;  /* 0x000000ffff0a7224 */ /* 0x000fe200078e00ff */
[----:B------:R-:W-:Y:S01]  /*13830*/  ISETP.NE.AND.EX P2, PT, RZ, c[0x0][0x504], PT, P2 ;  /* 0x00014100ff007a0c */ /* 0x000fe20003f45320 */
[----:B------:R-:W-:-:S10]  /*13840*/  IMAD.WIDE R2, R215, R4, c[0x0][0x500] ;  /* 0x00014000d7027625 */ /* 0x000fd400078e0204 */
[----:B--2---:R-:W-:Y:S02]  /*13850*/  @P0 IMAD.WIDE R4, R215, R4, c[0x0][0x508] ;  /* 0x00014200d7040625 */ /* 0x004fe400078e0204 */
[----:B------:R2:W5:Y:S04]  /*13860*/  @P2 LDG.E R10, [R2.64] ;  /* 0x00000008020a2981 */ /* 0x000568000c1e1900 */
        /* <DEDUP_REMOVED lines=8> */
.L_x_585:
[----:B--2---:R-:W2:Y:S01]  /*138f0*/  S2R R2, SR_TID.X ;  /* 0x0000000000027919 */ /* 0x004ea20000002100 */
[----:B------:R-:W-:Y:S01]  /*13900*/  SHF.R.S32.HI R0, RZ, 0x1f, R215 ;  /* 0x0000001fff007819 */ /* 0x000fe200000114d7 */
[----:B------:R-:W-:Y:S01]  /*13910*/  BSSY B0, `(.L_x_586) ;  /* 0x0000036000007945 */ /* 0x000fe20003800000 */
[----:B------:R-:W-:-:S02]  /*13920*/  LOP3.LUT R14, R214, 0xffff, RZ, 0xc0, !PT ;  /* 0x0000ffffd60e7812 */ /* 0x000fc400078ec0ff */
[----:B-----5:R-:W-:Y:S02]  /*13930*/  SHF.R.S32.HI R18, RZ, 0x1f, R10 ;  /* 0x0000001fff127819 */ /* 0x020fe4000001140a */
[----:B------:R-:W-:Y:S02]  /*13940*/  SEL R15, R215, RZ, !P2 ;  /* 0x000000ffd70f7207 */ /* 0x000fe40005000000 */
[----:B------:R-:W-:Y:S02]  /*13950*/  SEL R21, R0, RZ, !P2 ;  /* 0x000000ff00157207 */ /* 0x000fe40005000000 */
[----:B--2---:R-:W-:-:S13]  /*13960*/  ISETP.GT.AND P0, PT, R2, 0x7f, PT ;  /* 0x0000007f0200780c */ /* 0x004fda0003f04270 */
[----:B------:R-:W-:Y:S05]  /*13970*/  @P0 BRA `(.L_x_587) ;  /* 0x000002f000000947 */ /* 0x000fea0003800000 */
[----:B------:R-:W-:Y:S01]  /*13980*/  IMAD R0, R20, c[0x0][0x4e8], RZ ;  /* 0x00013a0014007a24 */ /* 0x000fe200078e02ff */
[----:B------:R-:W-:-:S04]  /*13990*/  IADD3 R11, R210, R2, RZ ;  /* 0x00000002d20b7210 */ /* 0x000fc80007ffe0ff */
        /* <DEDUP_REMOVED lines=45> */
.L_x_587:
[----:B------:R-:W-:Y:S05]  /*13c70*/  BSYNC B0 ;  /* 0x0000000000007941 */ /* 0x000fea0003800000 */
.L_x_586:
[----:B------:R-:W-:-:S13]  /*13c80*/  ISETP.GT.AND P0, PT, R19, 0x1, PT ;  /* 0x000000011300780c */ /* 0x000fda0003f04270 */
[----:B------:R-:W-:Y:S05]  /*13c90*/  @P0 BRA `(.L_x_579) ;  /* 0x000007b000000947 */ /* 0x000fea0003800000 */
[----:B------:R-:W-:Y:S01]  /*13ca0*/  MOV R2, c[0x0][0x4e8] ;  /* 0x00013a0000027a02 */ /* 0x000fe20000000f00 */
[----:B-1----:R-:W-:Y:S01]  /*13cb0*/  IMAD R0, R18, c[0x0][0x3a0], RZ ;  /* 0x0000e80012007a24 */ /* 0x002fe200078e02ff */
[----:B------:R-:W-:Y:S01]  /*13cc0*/  IADD3 R4, R196, R210, RZ ;  /* 0x000000d2c4047210 */ /* 0x000fe20007ffe0ff */
[----:B------:R-:W-:Y:S01]  /*13cd0*/  IMAD R5, R21, c[0x0][0x3f0], RZ ;  /* 0x0000fc0015057a24 */ /* 0x000fe200078e02ff */
[----:B------:R-:W-:Y:S01]  /*13ce0*/  ISETP.NE.AND P0, PT, R2, 0x1, PT ;  /* 0x000000010200780c */ /* 0x000fe20003f05270 */
[----:B------:R-:W-:-:S04]  /*13cf0*/  IMAD.WIDE.U32 R2, R10, c[0x0][0x3a0], RZ ;  /* 0x0000e8000a027a25 */ /* 0x000fc800078e00ff */
        /* <DEDUP_REMOVED lines=26> */
.L_x_670:
[----:B------:R-:W-:Y:S05]  /*13ea0*/  BRA.DIV ~URZ, `(.L_x_589) ;  /* 0x00003b627f007947 */ /* 0x000fea000b800000 */
[----:B------:R3:W4:Y:S02]  /*13eb0*/  SHFL.IDX PT, R0, R12, RZ, 0x181f ;  /* 0x00181fff0c007589 */ /* 0x00072400000e0000 */
.L_x_671:
[----:B------:R-:W-:Y:S01]  /*13ec0*/  IMAD R11, R20, c[0x0][0x4e8], RZ ;  /* 0x00013a00140b7a24 */ /* 0x000fe200078e02ff */
        /* <DEDUP_REMOVED lines=13> */
[-C--:B--2---:R-:W-:Y:S02]  /*13fa0*/  @!P2 LEA.HI.X R7, R182, R8.reuse, R15, 0x1, P5 ;  /* 0x00000008b607a211 */ /* 0x084fe400028f0c0f */
[-C--:B------:R-:W-:Y:S02]  /*13fb0*/  @!P1 LEA.HI.X R5, R191, R8.reuse, R14, 0x1, P4 ;  /* 0x00000008bf059211 */ /* 0x080fe400020f0c0e */
[----:B------:R-:W-:Y:S01]  /*13fc0*/  @!P0 LEA.HI.X R3, R192, R8, R13, 0x1, P3 ;  /* 0x00000008c0038211 */ /* 0x000fe200018f0c0d */
[----:B------:R2:W-:Y:S04]  /*13fd0*/  @!P2 ST.E.128 [R6.64], RZ ;  /* 0x000000ff0600a985 */ /* 0x0005e8000c101d08 */
[----:B------:R2:W-:Y:S04]  /*13fe0*/  @!P1 ST.E.128 [R4.64], RZ ;  /* 0x000000ff04009985 */ /* 0x0005e8000c101d08 */
[----:B------:R2:W-:Y:S02]  /*13ff0*/  @!P0 ST.E.128 [R2.64], RZ ;  /* 0x000000ff02008985 */ /* 0x0005e4000c101d08 */
.L_x_591:
[----:B------:R-:W-:Y:S05]  /*14000*/  BSYNC B0 ;  /* 0x0000000000007941 */ /* 0x000fea0003800000 */
.L_x_590:
[----:B------:R-:W-:Y:S05]  /*14010*/  BRA.DIV ~URZ, `(.L_x_592) ;  /* 0x00003a627f007947 */ /* 0x000fea000b800000 */
[----:B--2---:R2:W1:Y:S04]  /*14020*/  SHFL.IDX PT, R8, R9, 0x1, 0x181f ;  /* 0x00381f0009087f89 */ /* 0x00446800000e0000 */
[----:B----4-:R2:W4:Y:S02]  /*14030*/  SHFL.IDX PT, R0, R12, 0x1, 0x181f ;  /* 0x00381f000c007f89 */ /* 0x01052400000e0000 */
.L_x_672:
        /* <DEDUP_REMOVED lines=13> */
[-C--:B-1----:R-:W-:Y:S02]  /*14110*/  @!P2 LEA.HI.X R7, R182, R8.reuse, R15, 0x1, P5 ;  /* 0x00000008b607a211 */ /* 0x082fe400028f0c0f */
[-C--:B------:R-:W-:Y:S02]  /*14120*/  @!P1 LEA.HI.X R5, R191, R8.reuse, R14, 0x1, P4 ;  /* 0x00000008bf059211 */ /* 0x080fe400020f0c0e */
[----:B------:R-:W-:Y:S01]  /*14130*/  @!P0 LEA.HI.X R3, R192, R8, R13, 0x1, P3 ;  /* 0x00000008c0038211 */ /* 0x000fe200018f0c0d */
[----:B------:R1:W-:Y:S04]  /*14140*/  @!P2 ST.E.128 [R6.64], RZ ;  /* 0x000000ff0600a985 */ /* 0x0003e8000c101d08 */
[----:B------:R1:W-:Y:S04]  /*14150*/  @!P1 ST.E.128 [R4.64], RZ ;  /* 0x000000ff04009985 */ /* 0x0003e8000c101d08 */
[----:B------:R1:W-:Y:S02]  /*14160*/  @!P0 ST.E.128 [R2.64], RZ ;  /* 0x000000ff02008985 */ /* 0x0003e4000c101d08 */
.L_x_594:
[----:B------:R-:W-:Y:S05]  /*14170*/  BSYNC B0 ;  /* 0x0000000000007941 */ /* 0x000fea0003800000 */
.L_x_593:
[----:B------:R-:W-:Y:S05]  /*14180*/  BRA.DIV ~URZ, `(.L_x_595) ;  /* 0x000039c27f007947 */ /* 0x000fea000b800000 */
[----:B-1----:R1:W2:Y:S02]  /*14190*/  SHFL.IDX PT, R8, R9, 0x2, 0x181f ;  /* 0x00581f0009087f89 */ /* 0x0022a400000e0000 */
.L_x_673:
[----:B------:R-:W-:Y:S05]  /*141a0*/  BRA.DIV ~URZ, `(.L_x_596) ;  /* 0x00003a127f007947 */ /* 0x000fea000b800000 */
[----:B----4-:R4:W1:Y:S02]  /*141b0*/  SHFL.IDX PT, R0, R12, 0x2, 0x181f ;  /* 0x00581f000c007f89 */ /* 0x01086400000e0000 */
.L_x_674:
        /* <DEDUP_REMOVED lines=19> */
.L_x_598:
[----:B------:R-:W-:Y:S05]  /*142f0*/  BSYNC B0 ;  /* 0x0000000000007941 */ /* 0x000fea0003800000 */
.L_x_597:
[----:B------:R-:W-:Y:S05]  /*14300*/  BRA.DIV ~URZ, `(.L_x_599) ;  /* 0x000039227f007947 */ /* 0x000fea000b800000 */
[----:B--2---:R2:W3:Y:S04]  /*14310*/  SHFL.IDX PT, R8, R9, 0x3, 0x181f ;  /* 0x00781f0009087f89 */ /* 0x0044e800000e0000 */
[----:B-1----:R2:W1:Y:S02]  /*14320*/  SHFL.IDX PT, R0, R12, 0x3, 0x181f ;  /* 0x00781f000c007f89 */ /* 0x00246400000e0000 */
.L_x_675:
        /* <DEDUP_REMOVED lines=10> */
[CC--:B------:R-:W-:Y:S02]  /*143d0*/  @!P1 LEA R4, P4, R191.reuse, R0.reuse, 0x1 ;  /* 0x00000000bf049211 */ /* 0x0c0fe400078808ff */
[----:B------:R-:W-:Y:S02]  /*143e0*/  @!P0 LEA R2, P3, R192, R0, 0x1 ;  /* 0x00000000c0028211 */ /* 0x000fe400078608ff */
[-C--:B------:R-:W-:Y:S02]  /*143f0*/  @!P2 LEA.HI.X R7, R182, R8.reuse, R13, 0x1, P5 ;  /* 0x00000008b607a211 */ /* 0x080fe400028f0c0d */
[-C--:B------:R-:W-:Y:S02]  /*14400*/  @!P1 LEA.HI.X R5, R191, R8.reuse, R12, 0x1, P4 ;  /* 0x00000008bf059211 */ /* 0x080fe400020f0c0c */
[----:B------:R-:W-:Y:S01]  /*14410*/  @!P0 LEA.HI.X R3, R192, R8, R9, 0x1, P3 ;  /* 0x00000008c0038211 */ /* 0x000fe200018f0c09 */
[----:B------:R1:W-:Y:S04]  /*14420*/  @!P2 ST.E.128 [R6.64], RZ ;  /* 0x000000ff0600a985 */ /* 0x0003e8000c101d08 */
[----:B------:R1:W-:Y:S04]  /*14430*/  @!P1 ST.E.128 [R4.64], RZ ;  /* 0x000000ff04009985 */ /* 0x0003e8000c101d08 */
[----:B------:R1:W-:Y:S02]  /*14440*/  @!P0 ST.E.128 [R2.64], RZ ;  /* 0x000000ff02008985 */ /* 0x0003e4000c101d08 */
.L_x_579:
[----:B------:R-:W-:Y:S05]  /*14450*/  BSYNC B1 ;  /* 0x0000000000017941 */ /* 0x000fea0003800000 */
.L_x_563:
[----:B------:R-:W-:-:S13]  /*14460*/  ISETP.NE.AND P0, PT, RZ, UR6, PT ;  /* 0x00000006ff007c0c */ /* 0x000fda000bf05270 */
[----:B------:R-:W-:Y:S01]  /*14470*/  @P0 WARPSYNC 0xffffffff ;  /* 0xffffffff00000948 */ /* 0x000fe20003800000 */
[----:B------:R-:W-:Y:S06]  /*14480*/  @P0 BAR.SYNC.DEFER_BLOCKING 0x5, 0x100 ;  /* 0x0144000000000b1d */ /* 0x000fec0000010000 */
[----:B------:R-:W4:Y:S04]  /*14490*/  @P0 LDS.128 R212, [0x18100] ;  /* 0x01810000ffd40984 */ /* 0x000f280000000c00 */
[----:B------:R-:W-:Y:S06]  /*144a0*/  @P0 BAR.ARV 0x4, 0x100 ;  /* 0x0104000000000b1d */ /* 0x000fec0000002000 */
[----:B------:R-:W-:Y:S05]  /*144b0*/  @P0 BRA `(.L_x_600) ;  /* 0x00000f6000000947 */ /* 0x000fea0003800000 */
[----:B-1--4-:R-:W1:Y:S01]  /*144c0*/  S2R R0, SR_TID.X ;  /* 0x0000000000007919 */ /* 0x012e620000002100 */
[----:B------:R-:W-:Y:S01]  /*144d0*/  IMAD.MOV.U32 R7, RZ, RZ, RZ ;  /* 0x000000ffff077224 */ /* 0x000fe200078e00ff */
[----:B-123--:R-:W-:-:S04]  /*144e0*/  LOP3.LUT R12, R0, 0x1f, RZ, 0xc0, !PT ;  /* 0x0000001f000c7812 */ /* 0x00efc800078ec0ff */
[----:B------:R-:W-:Y:S01]  /*144f0*/  ISETP.NE.AND P6, PT, R12, 0x1f, PT ;  /* 0x0000001f0c00780c */ /* 0x000fe20003fc5270 */
[----:B------:R-:W-:Y:S10]  /*14500*/  BRA.DIV ~URZ, `(.L_x_601) ;  /* 0x000037f27f007947 */ /* 0x000ff4000b800000 */
[----:B------:R1:W2:Y:S02]  /*14510*/  SHFL.IDX PT, R9, R82, RZ, 0x1f ;  /* 0x00001fff52097589 */ /* 0x0002a400000e0000 */
.L_x_676:
[----:B------:R-:W-:Y:S05]  /*14520*/  BRA.DIV ~URZ, `(.L_x_602) ;  /* 0x000038427f007947 */ /* 0x000fea000b800000 */
[----:B------:R3:W4:Y:S02]  /*14530*/  SHFL.IDX PT, R8, R82, 0x1, 0x1f ;  /* 0x00201f0052087f89 */ /* 0x00072400000e0000 */
.L_x_677:
[----:B------:R-:W-:Y:S02]  /*14540*/  IMAD.IADD R0, R215, 0x1, R12 ;  /* 0x00000001d7007824 */ /* 0x000fe400078e020c */
        /* <DEDUP_REMOVED lines=16> */
[----:B------:R1:W3:Y:S02]  /*14650*/  SHFL.UP PT, R4, R0, 0x1, RZ ;  /* 0x0420000000047989 */ /* 0x0002e400000e00ff */
.L_x_678:
        /* <DEDUP_REMOVED lines=16> */
.L_x_679:
[----:B---3--:R-:W-:Y:S01]  /*14760*/  IMAD R0, R0, c[0x0][0x538], RZ ;  /* 0x00014e0000007a24 */ /* 0x008fe200078e02ff */
[----:B------:R-:W-:Y:S04]  /*14770*/  BSSY B1, `(.L_x_605) ;  /* 0x00000c5000017945 */ /* 0x000fe80003800000 */
[----:B----4-:R-:W-:-:S04]  /*14780*/  IADD3 R8, R0, R8, RZ ;  /* 0x0000000800087210 */ /* 0x010fc80007ffe0ff */
[----:B--2---:R-:W-:-:S13]  /*14790*/  ISETP.GT.AND P0, PT, R8, R9, PT ;  /* 0x000000090800720c */ /* 0x004fda0003f04270 */
[----:B------:R-:W-:Y:S05]  /*147a0*/  @P0 BRA `(.L_x_606) ;  /* 0x0000024000000947 */ /* 0x000fea0003800000 */
.L_x_610:
        /* <DEDUP_REMOVED lines=16> */
.L_x_680:
        /* <DEDUP_REMOVED lines=16> */
.L_x_681:
[----:B--2---:R-:W-:-:S05]  /*149b0*/  IMAD R0, R0, c[0x0][0x538], RZ ;  /* 0x00014e0000007a24 */ /* 0x004fca00078e02ff */
[----:B------:R-:W-:-:S04]  /*149c0*/  IADD3 R8, R0, R8, RZ ;  /* 0x0000000800087210 */ /* 0x000fc80007ffe0ff */
[----:B------:R-:W-:-:S13]  /*149d0*/  ISETP.GT.AND P0, PT, R8, R9, PT ;  /* 0x000000090800720c */ /* 0x000fda0003f04270 */
[----:B-1----:R-:W-:Y:S05]  /*149e0*/  @!P0 BRA `(.L_x_610) ;  /* 0xfffffdc000008947 */ /* 0x002fea000383ffff */
.L_x_606:
[----:B------:R-:W-:-:S05]  /*149f0*/  IADD3 R8, -R0, R8, RZ ;  /* 0x0000000800087210 */ /* 0x000fca0007ffe1ff */
[----:B------:R-:W-:-:S05]  /*14a00*/  IMAD R0, R4, c[0x0][0x538], R8 ;  /* 0x00014e0004007a24 */ /* 0x000fca00078e0208 */
[----:B------:R-:W-:Y:S01]  /*14a10*/  ISETP.GT.AND P0, PT, R0, R9, PT ;  /* 0x000000090000720c */ /* 0x000fe20003f04270 */
[----:B------:R-:W-:-:S12]  /*14a20*/  BRA.DIV ~URZ, `(.L_x_611) ;  /* 0x000037a27f007947 */ /* 0x000fd8000b800000 */
[----:B------:R-:W-:-:S04]  /*14a30*/  VOTE.ANY R5, PT, !P0 ;  /* 0x0000000000057806 */ /* 0x000fc800040e0100 */
.L_x_682:
[----:B------:R-:W2:Y:S02]  /*14a40*/  POPC R0, R5 ;  /* 0x0000000500007309 */ /* 0x000ea40000000000 */
[----:B--2---:R-:W-:Y:S01]  /*14a50*/  IADD3 R215, R0, R215, RZ ;  /* 0x000000d700d77210 */ /* 0x004fe20007ffe0ff */
[----:B------:R-:W-:Y:S05]  /*14a60*/  BRA.DIV ~URZ, `(.L_x_612) ;  /* 0x000037b27f007947 */ /* 0x000fea000b800000 */
[----:B------:R2:W3:Y:S04]  /*14a70*/  SHFL.IDX PT, R10, R6, R0, 0x1f ;  /* 0x00001f00060a7589 */ /* 0x0004e800000e0000 */
[----:B------:R2:W4:Y:S02]  /*14a80*/  SHFL.IDX PT, R7, R7, R0, 0x1f ;  /* 0x00001f0007077589 */ /* 0x00052400000e0000 */
.L_x_683:
[----:B------:R-:W-:Y:S01]  /*14a90*/  ISETP.NE.AND P0, PT, R5, RZ, PT ;  /* 0x000000ff0500720c */ /* 0x000fe20003f05270 */
[----:B------:R-:W-:-:S12]  /*14aa0*/  BSSY B0, `(.L_x_613) ;  /* 0x0000005000007945 */ /* 0x000fd80003800000 */
[----:B------:R-:W-:Y:S05]  /*14ab0*/  @!P0 BRA `(.L_x_614) ;  /* 0x0000003000008947 */ /* 0x000fea0003800000 */
[----:B--2---:R-:W-:Y:S01]  /*14ac0*/  IADD3 R0, R0, -0x1, RZ ;  /* 0xffffffff00007810 */ /* 0x004fe20007ffe0ff */
[----:B------:R-:W-:Y:S05]  /*14ad0*/  BRA.DIV ~URZ, `(.L_x_615) ;  /* 0x000038127f007947 */ /* 0x000fea000b800000 */
[----:B------:R2:W1:Y:S02]  /*14ae0*/  SHFL.IDX PT, R11, R4, R0, 0x1f ;  /* 0x00001f00040b7589 */ /* 0x00046400000e0000 */
.L_x_614:
[----:B------:R-:W-:Y:S05]  /*14af0*/  BSYNC B0 ;  /* 0x0000000000007941 */ /* 0x000fea0003800000 */
.L_x_613:
[----:B----4-:R-:W-:Y:S01]  /*14b00*/  ISETP.NE.AND P0, PT, R7, 0x1, PT ;  /* 0x000000010700780c */ /* 0x010fe20003f05270 */
[----:B-1----:R-:W-:Y:S01]  /*14b10*/  IMAD R212, R11, c[0x0][0x538], R8 ;  /* 0x00014e000bd47a24 */ /* 0x002fe200078e0208 */
[----:B------:R-:W-:Y:S04]  /*14b20*/  BSSY B0, `(.L_x_616) ;  /* 0x0000082000007945 */ /* 0x000fe80003800000 */
[----:B------:R-:W-:-:S07]  /*14b30*/  IADD3 R9, -R212, R9, RZ ;  /* 0x00000009d4097210 */ /* 0x000fce0007ffe1ff */
[----:B------:R-:W-:Y:S05]  /*14b40*/  @!P0 BRA `(.L_x_617) ;  /* 0x000003d000008947 */ /* 0x000fea0003800000 */
[-C--:B---3--:R-:W-:Y:S02]  /*14b50*/  IABS R2, R10.reuse ;  /* 0x0000000a00027213 */ /* 0x088fe40000000000 */
[----:B------:R-:W-:Y:S02]  /*14b60*/  IABS R8, R10 ;  /* 0x0000000a00087213 */ /* 0x000fe40000000000 */
[----:B--2---:R-:W1:Y:S08]  /*14b70*/  I2F.RP R0, R2 ;  /* 0x0000000200007306 */ /* 0x004e700000209400 */
[----:B-1----:R-:W1:Y:S02]  /*14b80*/  MUFU.RCP R0, R0 ;  /* 0x0000000000007308 */ /* 0x002e640000001000 */
[----:B-1----:R-:W-:-:S06]  /*14b90*/  IADD3 R0, R0, 0xffffffe, RZ ;  /* 0x0ffffffe00007810 */ /* 0x002fcc0007ffe0ff */
[----:B------:R-:W1:Y:S02]  /*14ba0*/  F2I.FTZ.U32.TRUNC.NTZ R5, R0 ;  /* 0x0000000000057305 */ /* 0x000e64000021f000 */
[----:B-1----:R-:W-:Y:S01]  /*14bb0*/  IMAD.MOV R3, RZ, RZ, -R5 ;  /* 0x000000ffff037224 */ /* 0x002fe200078e0a05 */
[----:B------:R-:W-:-:S03]  /*14bc0*/  IABS R0, R7 ;  /* 0x0000000700007213 */ /* 0x000fc60000000000 */
[----:B------:R-:W-:Y:S01]  /*14bd0*/  IMAD.MOV.U32 R4, RZ, RZ, R3 ;  /* 0x000000ffff047224 */ /* 0x000fe200078e0003 */
[----:B------:R-:W-:Y:S01]  /*14be0*/  IABS R3, R9 ;  /* 0x0000000900037213 */ /* 0x000fe20000000000 */
[----:B------:R-:W-:Y:S02]  /*14bf0*/  IMAD.MOV.U32 R6, RZ, RZ, R0 ;  /* 0x000000ffff067224 */ /* 0x000fe400078e0000 */
[----:B------:R-:W-:Y:S02]  /*14c00*/  IMAD R0, R4, R2, RZ ;  /* 0x0000000204007224 */ /* 0x000fe400078e02ff */
[----:B------:R-:W-:Y:S01]  /*14c10*/  IMAD.MOV.U32 R4, RZ, RZ, RZ ;  /* 0x000000ffff047224 */ /* 0x000fe200078e00ff */
[----:B------:R-:W1:Y:S03]  /*14c20*/  I2F.RP R11, R6 ;  /* 0x00000006000b7306 */ /* 0x000e660000209400 */
[----:B------:R-:W-:-:S04]  /*14c30*/  IMAD.HI.U32 R5, R5, R0, R4 ;  /* 0x0000000005057227 */ /* 0x000fc800078e0004 */
[----:B------:R-:W-:-:S05]  /*14c40*/  IMAD.MOV R0, RZ, RZ, -R8 ;  /* 0x000000ffff007224 */ /* 0x000fca00078e0a08 */
[----:B------:R-:W-:Y:S01]  /*14c50*/  MOV R4, R0 ;  /* 0x0000000000047202 */ /* 0x000fe20000000f00 */
[----:B------:R-:W-:-:S04]  /*14c60*/  IMAD.HI.U32 R0, R5, R3, RZ ;  /* 0x0000000305007227 */ /* 0x000fc800078e00ff */
[----:B------:R-:W-:Y:S02]  /*14c70*/  IMAD R3, R0, R4, R3 ;  /* 0x0000000400037224 */ /* 0x000fe400078e0203 */
[----:B-1----:R-:W1:Y:S03]  /*14c80*/  MUFU.RCP R4, R11 ;  /* 0x0000000b00047308 */ /* 0x002e660000001000 */
[----:B------:R-:W-:-:S13]  /*14c90*/  ISETP.GT.U32.AND P0, PT, R2, R3, PT ;  /* 0x000000030200720c */ /* 0x000fda0003f04070 */
[----:B------:R-:W-:Y:S01]  /*14ca0*/  @!P0 IMAD.IADD R3, R3, 0x1, -R2 ;  /* 0x0000000103038824 */ /* 0x000fe200078e0a02 */
[----:B-1----:R-:W-:Y:S02]  /*14cb0*/  IADD3 R4, R4, 0xffffffe, RZ ;  /* 0x0ffffffe04047810 */ /* 0x002fe40007ffe0ff */
[----:B------:R-:W-:Y:S02]  /*14cc0*/  @!P0 IADD3 R0, R0, 0x1, RZ ;  /* 0x0000000100008810 */ /* 0x000fe40007ffe0ff */
[----:B------:R-:W-:Y:S02]  /*14cd0*/  ISETP.GE.U32.AND P2, PT, R3, R2, PT ;  /* 0x000000020300720c */ /* 0x000fe40003f46070 */
[----:B------:R-:W1:Y:S01]  /*14ce0*/  F2I.FTZ.U32.TRUNC.NTZ R3, R4 ;  /* 0x0000000400037305 */ /* 0x000e62000021f000 */
[----:B------:R-:W-:Y:S02]  /*14cf0*/  LOP3.LUT R2, R9, R10, RZ, 0x3c, !PT ;  /* 0x0000000a09027212 */ /* 0x000fe400078e3cff */
[----:B------:R-:W-:-:S02]  /*14d00*/  ISETP.NE.AND P0, PT, R10, RZ, PT ;  /* 0x000000ff0a00720c */ /* 0x000fc40003f05270 */
[----:B------:R-:W-:-:S06]  /*14d10*/  ISETP.GE.AND P1, PT, R2, RZ, PT ;  /* 0x000000ff0200720c */ /* 0x000fcc0003f26270 */
[----:B------:R-:W-:Y:S01]  /*14d20*/  @P2 IADD3 R0, R0, 0x1, RZ ;  /* 0x0000000100002810 */ /* 0x000fe20007ffe0ff */
[----:B-1----:R-:W-:-:S06]  /*14d30*/  IMAD.MOV R2, RZ, RZ, -R3 ;  /* 0x000000ffff027224 */ /* 0x002fcc00078e0a03 */
[----:B------:R-:W-:Y:S01]  /*14d40*/  @!P1 IMAD.MOV R0, RZ, RZ, -R0 ;  /* 0x000000ffff009224 */ /* 0x000fe200078e0a00 */
[----:B------:R-:W-:Y:S02]  /*14d50*/  @!P0 LOP3.LUT R0, RZ, R10, RZ, 0x33, !PT ;  /* 0x0000000aff008212 */ /* 0x000fe400078e33ff */
[----:B------:R-:W-:Y:S02]  /*14d60*/  MOV R4, R2 ;  /* 0x0000000200047202 */ /* 0x000fe40000000f00 */
[----:B------:R-:W-:Y:S02]  /*14d70*/  IABS R2, R7 ;  /* 0x0000000700027213 */ /* 0x000fe40000000000 */
[----:B------:R-:W-:Y:S01]  /*14d80*/  IABS R8, R0 ;  /* 0x0000000000087213 */ /* 0x000fe20000000000 */
[----:B------:R-:W-:Y:S02]  /*14d90*/  IMAD R4, R4, R6, RZ ;  /* 0x0000000604047224 */ /* 0x000fe400078e02ff */
[----:B------:R-:W-:-:S02]  /*14da0*/  IMAD.MOV R5, RZ, RZ, -R2 ;  /* 0x000000ffff057224 */ /* 0x000fc400078e0a02 */
[----:B------:R-:W-:-:S04]  /*14db0*/  IMAD.MOV.U32 R2, RZ, RZ, RZ ;  /* 0x000000ffff027224 */ /* 0x000fc800078e00ff */
[----:B------:R-:W-:Y:S01]  /*14dc0*/  IMAD.HI.U32 R2, R3, R4, R2 ;  /* 0x0000000403027227 */ /* 0x000fe200078e0002 */
[----:B------:R-:W-:-:S03]  /*14dd0*/  MOV R4, R5 ;  /* 0x0000000500047202 */ /* 0x000fc60000000f00 */
[----:B------:R-:W-:-:S04]  /*14de0*/  IMAD.MOV.U32 R3, RZ, RZ, R8 ;  /* 0x000000ffff037224 */ /* 0x000fc800078e0008 */
[----:B------:R-:W-:-:S04]  /*14df0*/  IMAD.HI.U32 R2, R2, R3, RZ ;  /* 0x0000000302027227 */ /* 0x000fc800078e00ff */
[----:B------:R-:W-:Y:S01]  /*14e00*/  IMAD R3, R2, R4, R3 ;  /* 0x0000000402037224 */ /* 0x000fe200078e0203 */
[----:B------:R-:W-:-:S04]  /*14e10*/  IADD3 R4, -R0, RZ, RZ ;  /* 0x000000ff00047210 */ /* 0x000fc80007ffe1ff */
        /* <DEDUP_REMOVED lines=9> */
[----:B------:R-:W-:-:S05]  /*14eb0*/  @!P0 LOP3.LUT R2, RZ, R7, RZ, 0x33, !PT ;  /* 0x00000007ff028212 */ /* 0x000fca00078e33ff */
[--C-:B------:R-:W-:Y:S02]  /*14ec0*/  IMAD.MOV R3, RZ, RZ, -R2.reuse ;  /* 0x000000ffff037224 */ /* 0x100fe400078e0a02 */
[C---:B------:R-:W-:Y:S02]  /*14ed0*/  IMAD R2, R7.reuse, 0x1000000, R2 ;  /* 0x0100000007027824 */ /* 0x040fe400078e0202 */
[----:B------:R-:W-:Y:S02]  /*14ee0*/  IMAD R3, R7, R3, R0 ;  /* 0x0000000307037224 */ /* 0x000fe400078e0200 */
[----:B------:R-:W-:Y:S02]  /*14ef0*/  IMAD R0, R10, R4, R9 ;  /* 0x000000040a007224 */ /* 0x000fe400078e0209 */
[----:B------:R-:W-:Y:S01]  /*14f00*/  IMAD R214, R3, 0x10000, R2 ;  /* 0x0001000003d67824 */ /* 0x000fe200078e0202 */
[----:B------:R-:W-:Y:S05]  /*14f10*/  BRA `(.L_x_618) ;  /* 0x0000042000007947 */ /* 0x000fea0003800000 */
.L_x_617:
[----:B------:R-:W-:-:S04]  /*14f20*/  IMAD.MOV.U32 R2, RZ, RZ, 0x4 ;  /* 0x00000004ff027424 */ /* 0x000fc800078e00ff */
[----:B------:R-:W-:-:S05]  /*14f30*/  IMAD.WIDE R2, R215, R2, c[0x0][0x590] ;  /* 0x00016400d7027625 */ /* 0x000fca00078e0202 */
[----:B--2---:R-:W2:Y:S02]  /*14f40*/  LDG.E R4, [R2.64] ;  /* 0x0000000802047981 */ /* 0x004ea4000c1e1900 */
[----:B--23--:R-:W-:-:S05]  /*14f50*/  IMAD R8, R4, R10, RZ ;  /* 0x0000000a04087224 */ /* 0x00cfca00078e02ff */
        /* <DEDUP_REMOVED lines=27> */
[----:B------:R-:W-:Y:S02]  /*15110*/  IMAD R11, R4, R0, RZ ;  /* 0x00000000040b7224 */ /* 0x000fe400078e02ff */
[----:B------:R-:W-:-:S03]  /*15120*/  IMAD.MOV R0, RZ, RZ, -R0 ;  /* 0x000000ffff007224 */ /* 0x000fc600078e0a00 */
[----:B------:R-:W-:Y:S01]  /*15130*/  IADD3 R2, -R11, c[0x0][0x538], RZ ;  /* 0x00014e000b027a10 */ /* 0x000fe20007ffe1ff */
[----:B------:R-:W-:-:S03]  /*15140*/  IMAD R7, R8, R0, R9 ;  /* 0x0000000008077224 */ /* 0x000fc600078e0209 */
[----:B------:R-:W-:Y:S01]  /*15150*/  IMNMX R2, R4, R2, PT ;  /* 0x0000000204027217 */ /* 0x000fe20003800200 */
[----:B------:R-:W-:-:S03]  /*15160*/  IMAD.MOV.U32 R4, RZ, RZ, RZ ;  /* 0x000000ffff047224 */ /* 0x000fc600078e00ff */
[-C--:B------:R-:W-:Y:S02]  /*15170*/  IABS R3, R2.reuse ;  /* 0x0000000200037213 */ /* 0x080fe40000000000 */
[----:B------:R-:W-:-:S03]  /*15180*/  IABS R8, R2 ;  /* 0x0000000200087213 */ /* 0x000fc60000000000 */
[----:B------:R-:W-:-:S04]  /*15190*/  IMAD.MOV.U32 R6, RZ, RZ, R3 ;  /* 0x000000ffff067224 */ /* 0x000fc800078e0003 */
[----:B------:R-:W1:Y:S08]  /*151a0*/  I2F.RP R3, R6 ;  /* 0x0000000600037306 */ /* 0x000e700000209400 */
[----:B-1----:R-:W1:Y:S02]  /*151b0*/  MUFU.RCP R3, R3 ;  /* 0x0000000300037308 */ /* 0x002e640000001000 */
[----:B-1----:R-:W-:-:S06]  /*151c0*/  IADD3 R3, R3, 0xffffffe, RZ ;  /* 0x0ffffffe03037810 */ /* 0x002fcc0007ffe0ff */
[----:B------:R-:W1:Y:S02]  /*151d0*/  F2I.FTZ.U32.TRUNC.NTZ R5, R3 ;  /* 0x0000000300057305 */ /* 0x000e64000021f000 */
[----:B-1----:R-:W-:-:S05]  /*151e0*/  IMAD.MOV R3, RZ, RZ, -R5 ;  /* 0x000000ffff037224 */ /* 0x002fca00078e0a05 */
[----:B------:R-:W-:Y:S02]  /*151f0*/  MOV R0, R3 ;  /* 0x0000000300007202 */ /* 0x000fe40000000f00 */
[----:B------:R-:W-:-:S03]  /*15200*/  IABS R3, R7 ;  /* 0x0000000700037213 */ /* 0x000fc60000000000 */
[----:B------:R-:W-:-:S04]  /*15210*/  IMAD R0, R0, R6, RZ ;  /* 0x0000000600007224 */ /* 0x000fc800078e02ff */
[----:B------:R-:W-:-:S04]  /*15220*/  IMAD.HI.U32 R5, R5, R0, R4 ;  /* 0x0000000005057227 */ /* 0x000fc800078e0004 */
[----:B------:R-:W-:-:S04]  /*15230*/  IMAD.MOV R0, RZ, RZ, -R8 ;  /* 0x000000ffff007224 */ /* 0x000fc800078e0a08 */
[----:B------:R-:W-:Y:S02]  /*15240*/  IMAD.MOV.U32 R4, RZ, RZ, R0 ;  /* 0x000000ffff047224 */ /* 0x000fe400078e0000 */
[----:B------:R-:W-:-:S04]  /*15250*/  IMAD.HI.U32 R0, R5, R3, RZ ;  /* 0x0000000305007227 */ /* 0x000fc800078e00ff */
[----:B------:R-:W-:-:S05]  /*15260*/  IMAD R3, R0, R4, R3 ;  /* 0x0000000400037224 */ /* 0x000fca00078e0203 */
[----:B------:R-:W-:-:S13]  /*15270*/  ISETP.GT.U32.AND P0, PT, R6, R3, PT ;  /* 0x000000030600720c */ /* 0x000fda0003f04070 */
[-C--:B------:R-:W-:Y:S02]  /*15280*/  @!P0 IADD3 R3, R3, -R6.reuse, RZ ;  /* 0x8000000603038210 */ /* 0x080fe40007ffe0ff */
[----:B------:R-:W-:Y:S02]  /*15290*/  @!P0 IADD3 R0, R0, 0x1, RZ ;  /* 0x0000000100008810 */ /* 0x000fe40007ffe0ff */
[----:B------:R-:W-:Y:S02]  /*152a0*/  ISETP.GE.U32.AND P2, PT, R3, R6, PT ;  /* 0x000000060300720c */ /* 0x000fe40003f46070 */
[----:B------:R-:W-:Y:S02]  /*152b0*/  LOP3.LUT R3, R7, R2, RZ, 0x3c, !PT ;  /* 0x0000000207037212 */ /* 0x000fe400078e3cff */
[----:B------:R-:W-:Y:S02]  /*152c0*/  ISETP.NE.AND P0, PT, R2, RZ, PT ;  /* 0x000000ff0200720c */ /* 0x000fe40003f05270 */
[----:B------:R-:W-:Y:S01]  /*152d0*/  ISETP.GE.AND P1, PT, R3, RZ, PT ;  /* 0x000000ff0300720c */ /* 0x000fe20003f26270 */
[----:B------:R-:W-:Y:S01]  /*152e0*/  IMAD.MOV R3, RZ, RZ, -R2 ;  /* 0x000000ffff037224 */ /* 0x000fe200078e0a02 */
[----:B------:R-:W-:-:S05]  /*152f0*/  IADD3 R7, R11, 0x1000000, R7 ;  /* 0x010000000b077810 */ /* 0x000fca0007ffe007 */
[----:B------:R-:W-:-:S06]  /*15300*/  @P2 IADD3 R0, R0, 0x1, RZ ;  /* 0x0000000100002810 */ /* 0x000fcc0007ffe0ff */
[----:B------:R-:W-:Y:S01]  /*15310*/  @!P1 IMAD.MOV R0, RZ, RZ, -R0 ;  /* 0x000000ffff009224 */ /* 0x000fe200078e0a00 */
[----:B------:R-:W-:-:S05]  /*15320*/  @!P0 LOP3.LUT R0, RZ, R2, RZ, 0x33, !PT ;  /* 0x00000002ff008212 */ /* 0x000fca00078e33ff */
[----:B------:R-:W-:Y:S02]  /*15330*/  IMAD R214, R0, R3, R7 ;  /* 0x0000000300d67224 */ /* 0x000fe400078e0207 */
.L_x_618:
[----:B------:R-:W-:Y:S05]  /*15340*/  BSYNC B0 ;  /* 0x0000000000007941 */ /* 0x000fea0003800000 */
.L_x_616:
[----:B------:R-:W-:-:S04]  /*15350*/  LOP3.LUT R0, RZ, R0, RZ, 0x33, !PT ;  /* 0x00000000ff007212 */ /* 0x000fc800078e33ff */
[----:B------:R-:W-:Y:S01]  /*15360*/  IADD3 R213, R0, R10, RZ ;  /* 0x0000000a00d57210 */ /* 0x000fe20007ffe0ff */
[----:B------:R-:W-:Y:S05]  /*15370*/  BRA `(.L_x_619) ;  /* 0x0000004000007947 */ /* 0x000fea0003800000 */
.L_x_607:
[----:B------:R-:W-:Y:S01]  /*15380*/  IMAD.MOV.U32 R212, RZ, RZ, R9 ;  /* 0x000000ffffd47224 */ /* 0x000fe200078e0009 */
[----:B------:R-:W-:Y:S01]  /*15390*/  MOV R214, RZ ;  /* 0x000000ff00d67202 */ /* 0x000fe20000000f00 */
[----:B------:R-:W-:Y:S01]  /*153a0*/  IMAD.MOV.U32 R213, RZ, RZ, RZ ;  /* 0x000000ffffd57224 */ /* 0x000fe200078e00ff */
[----:B------:R-:W-:Y:S02]  /*153b0*/  MOV R215, c[0x0][0x53c] ;  /* 0x00014f0000d77a02 */ /* 0x000fe40000000f00 */
.L_x_619:
[----:B------:R-:W-:Y:S05]  /*153c0*/  BSYNC B1 ;  /* 0x0000000000017941 */ /* 0x000fea0003800000 */
.L_x_605:
[----:B------:R-:W-:Y:S01]  /*153d0*/  WARPSYNC 0xffffffff ;  /* 0xffffffff00007948 */ /* 0x000fe20003800000 */
[----:B------:R-:W-:Y:S01]  /*153e0*/  BAR.SYNC.DEFER_BLOCKING 0x4, 0x100 ;  /* 0x0104000000007b1d */ /* 0x000fe20000010000 */
[----:B------:R-:W-:-:S13]  /*153f0*/  ISETP.NE.AND P0, PT, R12, RZ, PT ;  /* 0x000000ff0c00720c */ /* 0x000fda0003f05270 */
[----:B------:R2:W-:Y:S04]  /*15400*/  @!P0 STS.128 [0x18100], R212 ;  /* 0x018100d4ff008388 */ /* 0x0005e80000000c00 */
[----:B------:R-:W-:Y:S06]  /*15410*/  BAR.ARV 0x5, 0x100 ;  /* 0x0144000000007b1d */ /* 0x000fec0000002000 */
.L_x_600:
[----:B----4-:R-:W-:-:S13]  /*15420*/  ISETP.GE.AND P0, PT, R215, c[0x0][0x53c], PT ;  /* 0x00014f00d7007a0c */ /* 0x010fda0003f06270 */
[----:B-123--:R-:W-:Y:S01]  /*15430*/  @P0 CALL.REL.NOINC `(.L_x_620) ;  /* 0x0000001000000944 */ /* 0x00efe20003c00000 */
[----:B------:R-:W-:Y:S05]  /*15440*/  BRA `(.L_x_621) ;  /* 0xfffec60000007947 */ /* 0x000fea000383ffff */
.L_x_620:
[----:B------:R-:W-:Y:S05]  /*15450*/  EXIT ;  /* 0x000000000000794d */ /* 0x000fea0003800000 */
.L_x_444:
[----:B------:R-:W-:Y:S01]  /*15460*/  IMAD.MOV.U32 R0, RZ, RZ, R5 ;  /* 0x000000ffff007224 */ /* 0x000fe200078e0005 */
[----:B------:R-:W-:Y:S02]  /*15470*/  MOV R2, 0x1 ;  /* 0x0000000100027802 */ /* 0x000fe40000000f00 */
[----:B------:R-:W-:Y:S02]  /*15480*/  MOV R3, 0x154a0 ;  /* 0x000154a000037802 */ /* 0x000fe40000000f00 */
[----:B-1----:R-:W-:Y:S05]  /*15490*/  CALL.REL.NOINC `($__internal_10_$__cuda_sm70_shflsync_up_p) ;  /* 0x00002f8000007944 */ /* 0x002fea0003c00000 */
[----:B------:R-:W-:Y:S01]  /*154a0*/  MOV R0, R4 ;  /* 0x0000000400007202 */ /* 0x000fe20000000f00 */
[----:B------:R-:W-:Y:S05]  /*154b0*/  BRA `(.L_x_622) ;  /* 0xfffeaf8000007947 */ /* 0x000fea000383ffff */
.L_x_445:
[----:B------:R-:W-:Y:S01]  /*154c0*/  IMAD.MOV.U32 R0, RZ, RZ, R5 ;  /* 0x000000ffff007224 */ /* 0x000fe200078e0005 */
[----:B------:R-:W-:Y:S02]  /*154d0*/  MOV R2, 0x2 ;  /* 0x0000000200027802 */ /* 0x000fe40000000f00 */
[----:B------:R-:W-:Y:S02]  /*154e0*/  MOV R3, 0x15500 ;  /* 0x0001550000037802 */ /* 0x000fe40000000f00 */
[----:B-1----:R-:W-:Y:S05]  /*154f0*/  CALL.REL.NOINC `($__internal_10_$__cuda_sm70_shflsync_up_p) ;  /* 0x00002f2000007944 */ /* 0x002fea0003c00000 */
[----:B------:R-:W-:Y:S01]  /*15500*/  SEL R0, R4, RZ, P4 ;  /* 0x000000ff04007207 */ /* 0x000fe20002000000 */
[----:B------:R-:W-:Y:S01]  /*15510*/  IMAD.MOV.U32 R2, RZ, RZ, 0x4 ;  /* 0x00000004ff027424 */ /* 0x000fe200078e00ff */
[----:B------:R-:W-:-:S03]  /*15520*/  MOV R3, 0x15550 ;  /* 0x0001555000037802 */ /* 0x000fc60000000f00 */
[----:B------:R-:W-:Y:S02]  /*15530*/  IMAD.IADD R0, R5, 0x1, R0 ;  /* 0x0000000105007824 */ /* 0x000fe400078e0200 */
[----:B------:R-:W-:Y:S05]  /*15540*/  CALL.REL.NOINC `($__internal_10_$__cuda_sm70_shflsync_up_p) ;  /* 0x00002ed000007944 */ /* 0x000fea0003c00000 */
        /* <DEDUP_REMOVED lines=12> */
[----:B------:R-:W-:Y:S02]  /*15610*/  MOV R184, 0x1f ;  /* 0x0000001f00b87802 */ /* 0x000fe40000000f00 */
[----:B------:R-:W-:Y:S01]  /*15620*/  MOV R3, 0x15660 ;  /* 0x0001566000037802 */ /* 0x000fe20000000f00 */
[----:B------:R-:W-:-:S04]  /*15630*/  IMAD.IADD R4, R0, 0x1, R4 ;  /* 0x0000000100047824 */ /* 0x000fc800078e0204 */
[----:B------:R-:W-:Y:S02]  /*15640*/  IMAD.MOV.U32 R183, RZ, RZ, R4 ;  /* 0x000000ffffb77224 */ /* 0x000fe400078e0004 */
[----:B------:R-:W-:Y:S05]  /*15650*/  CALL.REL.NOINC `($__internal_9_$__cuda_sm70_shflsync_idx_p) ;  /* 0x00002d6000007944 */ /* 0x000fea0003c00000 */
[----:B------:R-:W-:Y:S01]  /*15660*/  MOV R0, R184 ;  /* 0x000000b800007202 */ /* 0x000fe20000000f00 */
[----:B------:R-:W-:Y:S05]  /*15670*/  BRA `(.L_x_623) ;  /* 0xfffeaec000007947 */ /* 0x000fea000383ffff */
.L_x_447:
[----:B------:R-:W-:Y:S02]  /*15680*/  SEL R0, RZ, 0x1, P0 ;  /* 0x00000001ff007807 */ /* 0x000fe40000000000 */
[----:B------:R-:W-:Y:S02]  /*15690*/  MOV R2, 0x156b0 ;  /* 0x000156b000027802 */ /* 0x000fe40000000f00 */
[----:B-1----:R-:W-:Y:S05]  /*156a0*/  CALL.REL.NOINC `($__internal_11_$__cuda_sm70_votesync_ballot) ;  /* 0x00002de000007944 */ /* 0x002fea0003c00000 */
[----:B------:R-:W-:Y:S01]  /*156b0*/  MOV R6, R0 ;  /* 0x0000000000067202 */ /* 0x000fe20000000f00 */
[----:B------:R-:W-:Y:S05]  /*156c0*/  BRA `(.L_x_624) ;  /* 0xfffeaf0000007947 */ /* 0x000fea000383ffff */
.L_x_448:
[----:B------:R-:W-:Y:S01]  /*156d0*/  IMAD.MOV.U32 R183, RZ, RZ, R9 ;  /* 0x000000ffffb77224 */ /* 0x000fe200078e0009 */
[----:B------:R-:W-:Y:S01]  /*156e0*/  MOV R2, R0 ;  /* 0x0000000000027202 */ /* 0x000fe20000000f00 */
[----:B------:R-:W-:Y:S01]  /*156f0*/  IMAD.MOV.U32 R184, RZ, RZ, 0x1f ;  /* 0x0000001fffb87424 */ /* 0x000fe200078e00ff */
[----:B------:R-:W-:Y:S02]  /*15700*/  MOV R3, 0x15720 ;  /* 0x0001572000037802 */ /* 0x000fe40000000f00 */
[----:B------:R-:W-:Y:S05]  /*15710*/  CALL.REL.NOINC `($__internal_9_$__cuda_sm70_shflsync_idx_p) ;  /* 0x00002ca000007944 */ /* 0x000fea0003c00000 */
[----:B------:R-:W-:Y:S01]  /*15720*/  IMAD.MOV.U32 R12, RZ, RZ, R184 ;  /* 0x000000ffff0c7224 */ /* 0x000fe200078e00b8 */
[----:B------:R-:W-:Y:S01]  /*15730*/  MOV R183, R8 ;  /* 0x0000000800b77202 */ /* 0x000fe20000000f00 */
[----:B------:R-:W-:Y:S01]  /*15740*/  IMAD.MOV.U32 R5, RZ, RZ, RZ ;  /* 0x000000ffff057224 */ /* 0x000fe200078e00ff */
[----:B------:R-:W-:Y:S01]  /*15750*/  MOV R2, R0 ;  /* 0x0000000000027202 */ /* 0x000fe20000000f00 */
[----:B------:R-:W-:Y:S01]  /*15760*/  IMAD.MOV.U32 R184, RZ, RZ, 0x1f ;  /* 0x0000001fffb87424 */ /* 0x000fe200078e00ff */
[----:B------:R-:W-:-:S02]  /*15770*/  MOV R3, 0x15790 ;  /* 0x0001579000037802 */ /* 0x000fc40000000f00 */
[----:B------:R-:W-:Y:S05]  /*15780*/  CALL.REL.NOINC `($__internal_9_$__cuda_sm70_shflsync_idx_p) ;  /* 0x00002c3000007944 */ /* 0x000fea0003c00000 */
[----:B------:R-:W-:Y:S01]  /*15790*/  MOV R9, R184 ;  /* 0x000000b800097202 */ /* 0x000fe20000000f00 */
[----:B------:R-:W-:Y:S05]  /*157a0*/  BRA `(.L_x_625) ;  /* 0xfffeae8000007947 */ /* 0x000fea000383ffff */
.L_x_451:
[----:B------:R-:W-:Y:S01]  /*157b0*/  IMAD.MOV.U32 R183, RZ, RZ, R4 ;  /* 0x000000ffffb77224 */ /* 0x000fe200078e0004 */
[----:B------:R-:W-:Y:S01]  /*157c0*/  MOV R2, R0 ;  /* 0x0000000000027202 */ /* 0x000fe20000000f00 */
[----:B------:R-:W-:Y:S01]  /*157d0*/  IMAD.MOV.U32 R184, RZ, RZ, 0x1f ;  /* 0x0000001fffb87424 */ /* 0x000fe200078e00ff */
[----:B------:R-:W-:-:S02]  /*157e0*/  MOV R3, 0x15800 ;  /* 0x0001580000037802 */ /* 0x000fc40000000f00 */
[----:B--23--:R-:W-:Y:S05]  /*157f0*/  CALL.REL.NOINC `($__internal_9_$__cuda_sm70_shflsync_idx_p) ;  /* 0x00002bc000007944 */ /* 0x00cfea0003c00000 */
[----:B------:R-:W-:Y:S01]  /*15800*/  MOV R5, R184 ;  /* 0x000000b800057202 */ /* 0x000fe20000000f00 */
[----:B------:R-:W-:Y:S05]  /*15810*/  BRA `(.L_x_450) ;  /* 0xfffeae7000007947 */ /* 0x000fea000383ffff */
.L_x_470:
[----:B------:R-:W-:Y:S01]  /*15820*/  IMAD.MOV.U32 R183, RZ, RZ, R9 ;  /* 0x000000ffffb77224 */ /* 0x000fe200078e0009 */
[----:B------:R-:W-:Y:S01]  /*15830*/  MOV R2, RZ ;  /* 0x000000ff00027202 */ /* 0x000fe20000000f00 */
[----:B------:R-:W-:Y:S01]  /*15840*/  IMAD.MOV.U32 R184, RZ, RZ, 0x181f ;  /* 0x0000181fffb87424 */ /* 0x000fe200078e00ff */
[----:B------:R-:W-:-:S02]  /*15850*/  MOV R3, 0x15870 ;  /* 0x0001587000037802 */ /* 0x000fc40000000f00 */
[----:B-----5:R-:W-:Y:S05]  /*15860*/  CALL.REL.NOINC `($__internal_9_$__cuda_sm70_shflsync_idx_p) ;  /* 0x00002b5000007944 */ /* 0x020fea0003c00000 */
[----:B------:R-:W-:Y:S01]  /*15870*/  MOV R8, R184 ;  /* 0x000000b800087202 */ /* 0x000fe20000000f00 */
[----:B------:R-:W-:Y:S05]  /*15880*/  BRA `(.L_x_626) ;  /* 0xfffed12000007947 */ /* 0x000fea000383ffff */
.L_x_471:
[----:B------:R-:W-:Y:S01]  /*15890*/  IMAD.MOV.U32 R183, RZ, RZ, R12 ;  /* 0x000000ffffb77224 */ /* 0x000fe200078e000c */
[----:B------:R-:W-:Y:S01]  /*158a0*/  MOV R2, RZ ;  /* 0x000000ff00027202 */ /* 0x000fe20000000f00 */
[----:B------:R-:W-:Y:S01]  /*158b0*/  IMAD.MOV.U32 R184, RZ, RZ, 0x181f ;  /* 0x0000181fffb87424 */ /* 0x000fe200078e00ff */
[----:B------:R-:W-:-:S02]  /*158c0*/  MOV R3, 0x158e0 ;  /* 0x000158e000037802 */ /* 0x000fc40000000f00 */
[----:B-12--5:R-:W-:Y:S05]  /*158d0*/  CALL.REL.NOINC `($__internal_9_$__cuda_sm70_shflsync_idx_p) ;  /* 0x00002ae000007944 */ /* 0x026fea0003c00000 */
[----:B------:R-:W-:Y:S01]  /*158e0*/  MOV R0, R184 ;  /* 0x000000b800007202 */ /* 0x000fe20000000f00 */
[----:B------:R-:W-:Y:S05]  /*158f0*/  BRA `(.L_x_627) ;  /* 0xfffed0d000007947 */ /* 0x000fea000383ffff */
.L_x_474:
[----:B------:R-:W-:Y:S01]  /*15900*/  IMAD.MOV.U32 R183, RZ, RZ, R9 ;  /* 0x000000ffffb77224 */ /* 0x000fe200078e0009 */
[----:B--2---:R-:W-:Y:S01]  /*15910*/  MOV R2, 0x1 ;  /* 0x0000000100027802 */ /* 0x004fe20000000f00 */
[----:B------:R-:W-:Y:S01]  /*15920*/  IMAD.MOV.U32 R184, RZ, RZ, 0x181f ;  /* 0x0000181fffb87424 */ /* 0x000fe200078e00ff */
[----:B------:R-:W-:-:S02]  /*15930*/  MOV R3, 0x15950 ;  /* 0x0001595000037802 */ /* 0x000fc40000000f00 */
[----:B-1-345:R-:W-:Y:S05]  /*15940*/  CALL.REL.NOINC `($__internal_9_$__cuda_sm70_shflsync_idx_p) ;  /* 0x00002a7000007944 */ /* 0x03afea0003c00000 */
[----:B------:R-:W-:Y:S01]  /*15950*/  IMAD.MOV.U32 R8, RZ, RZ, R184 ;  /* 0x000000ffff087224 */ /* 0x000fe200078e00b8 */
[----:B------:R-:W-:Y:S01]  /*15960*/  MOV R2, 0x1 ;  /* 0x0000000100027802 */ /* 0x000fe20000000f00 */
[----:B------:R-:W-:Y:S01]  /*15970*/  IMAD.MOV.U32 R183, RZ, RZ, R12 ;  /* 0x000000ffffb77224 */ /* 0x000fe200078e000c */
[----:B------:R-:W-:-:S02]  /*15980*/  MOV R184, 0x181f ;  /* 0x0000181f00b87802 */ /* 0x000fc40000000f00 */
[----:B------:R-:W-:Y:S02]  /*15990*/  MOV R3, 0x159b0 ;  /* 0x000159b000037802 */ /* 0x000fe40000000f00 */
[----:B------:R-:W-:Y:S05]  /*159a0*/  CALL.REL.NOINC `($__internal_9_$__cuda_sm70_shflsync_idx_p) ;  /* 0x00002a1000007944 */ /* 0x000fea0003c00000 */
[----:B------:R-:W-:Y:S01]  /*159b0*/  MOV R0, R184 ;  /* 0x000000b800007202 */ /* 0x000fe20000000f00 */
[----:B------:R-:W-:Y:S05]  /*159c0*/  BRA `(.L_x_628) ;  /* 0xfffed18000007947 */ /* 0x000fea000383ffff */
.L_x_477:
[----:B------:R-:W-:Y:S01]  /*159d0*/  IMAD.MOV.U32 R183, RZ, RZ, R9 ;  /* 0x000000ffffb77224 */ /* 0x000fe200078e0009 */
[----:B-1----:R-:W-:Y:S01]  /*159e0*/  MOV R2, 0x2 ;  /* 0x0000000200027802 */ /* 0x002fe20000000f00 */
[----:B------:R-:W-:Y:S01]  /*159f0*/  IMAD.MOV.U32 R184, RZ, RZ, 0x181f ;  /* 0x0000181fffb87424 */ /* 0x000fe200078e00ff */
[----:B------:R-:W-:Y:S02]  /*15a00*/  MOV R3, 0x15a20 ;  /* 0x00015a2000037802 */ /* 0x000fe40000000f00 */
[----:B--2345:R-:W-:Y:S05]  /*15a10*/  CALL.REL.NOINC `($__internal_9_$__cuda_sm70_shflsync_idx_p) ;  /* 0x000029a000007944 */ /* 0x03cfea0003c00000 */
[----:B------:R-:W-:Y:S01]  /*15a20*/  MOV R8, R184 ;  /* 0x000000b800087202 */ /* 0x000fe20000000f00 */
[----:B------:R-:W-:Y:S05]  /*15a30*/  BRA `(.L_x_629) ;  /* 0xfffed27000007947 */ /* 0x000fea000383ffff */
.L_x_478:
[----:B------:R-:W-:Y:S01]  /*15a40*/  IMAD.MOV.U32 R183, RZ, RZ, R12 ;  /* 0x000000ffffb77224 */ /* 0x000fe200078e000c */
[----:B------:R-:W-:Y:S01]  /*15a50*/  MOV R2, 0x2 ;  /* 0x0000000200027802 */ /* 0x000fe20000000f00 */
[----:B------:R-:W-:Y:S01]  /*15a60*/  IMAD.MOV.U32 R184, RZ, RZ, 0x181f ;  /* 0x0000181fffb87424 */ /* 0x000fe200078e00ff */
[----:B------:R-:W-:Y:S02]  /*15a70*/  MOV R3, 0x15a90 ;  /* 0x00015a9000037802 */ /* 0x000fe40000000f00 */
[----:B-12345:R-:W-:Y:S05]  /*15a80*/  CALL.REL.NOINC `($__internal_9_$__cuda_sm70_shflsync_idx_p) ;  /* 0x0000293000007944 */ /* 0x03efea0003c00000 */
[----:B------:R-:W-:Y:S01]  /*15a90*/  MOV R0, R184 ;  /* 0x000000b800007202 */ /* 0x000fe20000000f00 */
[----:B------:R-:W-:Y:S05]  /*15aa0*/  BRA `(.L_x_630) ;  /* 0xfffed22000007947 */ /* 0x000fea000383ffff */
.L_x_481:
[----:B------:R-:W-:Y:S01]  /*15ab0*/  IMAD.MOV.U32 R183, RZ, RZ, R9 ;  /* 0x000000ffffb77224 */ /* 0x000fe200078e0009 */
[----:B-1----:R-:W-:Y:S01]  /*15ac0*/  MOV R2, 0x3 ;  /* 0x0000000300027802 */ /* 0x002fe20000000f00 */
[----:B------:R-:W-:Y:S01]  /*15ad0*/  IMAD.MOV.U32 R184, RZ, RZ, 0x181f ;  /* 0x0000181fffb87424 */ /* 0x000fe200078e00ff */
[----:B------:R-:W-:-:S02]  /*15ae0*/  MOV R3, 0x15b00 ;  /* 0x00015b0000037802 */ /* 0x000fc40000000f00 */
[----:B--2345:R-:W-:Y:S05]  /*15af0*/  CALL.REL.NOINC `($__internal_9_$__cuda_sm70_shflsync_idx_p) ;  /* 0x000028c000007944 */ /* 0x03cfea0003c00000 */
        /* <DEDUP_REMOVED lines=8> */
.L_x_484:
[----:B------:R-:W-:Y:S01]  /*15b80*/  IMAD.MOV.U32 R183, RZ, RZ, R5 ;  /* 0x000000ffffb77224 */ /* 0x000fe200078e0005 */
[----:B------:R-:W-:Y:S01]  /*15b90*/  MOV R2, RZ ;  /* 0x000000ff00027202 */ /* 0x000fe20000000f00 */
[----:B------:R-:W-:Y:S01]  /*15ba0*/  IMAD.MOV.U32 R184, RZ, RZ, 0x181f ;  /* 0x0000181fffb87424 */ /* 0x000fe200078e00ff */
[----:B------:R-:W-:Y:S02]  /*15bb0*/  MOV R3, 0x15bd0 ;  /* 0x00015bd000037802 */ /* 0x000fe40000000f00 */
[----:B------:R-:W-:Y:S05]  /*15bc0*/  CALL.REL.NOINC `($__internal_9_$__cuda_sm70_shflsync_idx_p) ;  /* 0x000027f000007944 */ /* 0x000fea0003c00000 */
[----:B------:R-:W-:Y:S01]  /*15bd0*/  MOV R4, R184 ;  /* 0x000000b800047202 */ /* 0x000fe20000000f00 */
[----:B------:R-:W-:Y:S05]  /*15be0*/  BRA `(.L_x_632) ;  /* 0xfffee80000007947 */ /* 0x000fea000383ffff */
.L_x_485:
[----:B------:R-:W-:Y:S01]  /*15bf0*/  IMAD.MOV.U32 R183, RZ, RZ, R12 ;  /* 0x000000ffffb77224 */ /* 0x000fe200078e000c */
[----:B------:R-:W-:Y:S01]  /*15c00*/  MOV R2, RZ ;  /* 0x000000ff00027202 */ /* 0x000fe20000000f00 */
[----:B------:R-:W-:Y:S01]  /*15c10*/  IMAD.MOV.U32 R184, RZ, RZ, 0x181f ;  /* 0x0000181fffb87424 */ /* 0x000fe200078e00ff */
[----:B------:R-:W-:Y:S02]  /*15c20*/  MOV R3, 0x15c40 ;  /* 0x00015c4000037802 */ /* 0x000fe40000000f00 */
[----:B-12---:R-:W-:Y:S05]  /*15c30*/  CALL.REL.NOINC `($__internal_9_$__cuda_sm70_shflsync_idx_p) ;  /* 0x0000278000007944 */ /* 0x006fea0003c00000 */
[C---:B------:R-:W-:Y:S01]  /*15c40*/  IADD3 R6, P1, R184.reuse, R99, RZ ;  /* 0x00000063b8067210 */ /* 0x040fe20007f3e0ff */
[----:B------:R-:W-:Y:S01]  /*15c50*/  IMAD.MOV.U32 R183, RZ, RZ, R5 ;  /* 0x000000ffffb77224 */ /* 0x000fe200078e0005 */
[----:B------:R-:W-:-:S02]  /*15c60*/  IADD3 R8, P0, R184, R98, RZ ;  /* 0x00000062b8087210 */ /* 0x000fc40007f1e0ff */
[----:B------:R-:W-:Y:S01]  /*15c70*/  ISETP.GE.AND P2, PT, R182, c[0x0][0x1d4], PT ;  /* 0x00007500b6007a0c */ /* 0x000fe20003f46270 */
[C---:B------:R-:W-:Y:S01]  /*15c80*/  IMAD.X R7, R4.reuse, 0x1, R94, P1 ;  /* 0x0000000104077824 */ /* 0x040fe200008e065e */
[----:B------:R-:W-:Y:S01]  /*15c90*/  ISETP.GE.AND P1, PT, R191, c[0x0][0x1d4], PT ;  /* 0x00007500bf007a0c */ /* 0x000fe20003f26270 */
[----:B------:R-:W-:Y:S01]  /*15ca0*/  IMAD.X R9, R4, 0x1, R93, P0 ;  /* 0x0000000104097824 */ /* 0x000fe200000e065d */
[----:B------:R-:W-:Y:S02]  /*15cb0*/  ISETP.GE.AND P0, PT, R192, c[0x0][0x1d4], PT ;  /* 0x00007500c0007a0c */ /* 0x000fe40003f06270 */
[----:B------:R-:W-:Y:S01]  /*15cc0*/  IADD3 R2, P3, R184, R100, RZ ;  /* 0x00000064b8027210 */ /* 0x000fe20007f7e0ff */
[----:B------:R-:W-:Y:S01]  /*15cd0*/  IMAD.MOV.U32 R184, RZ, RZ, 0x181f ;  /* 0x0000181fffb87424 */ /* 0x000fe200078e00ff */
[----:B------:R-:W-:Y:S02]  /*15ce0*/  SEL R11, RZ, 0x10, P2 ;  /* 0x00000010ff0b7807 */ /* 0x000fe40001000000 */
[----:B------:R-:W-:Y:S01]  /*15cf0*/  SEL R10, RZ, 0x10, P1 ;  /* 0x00000010ff0a7807 */ /* 0x000fe20000800000 */
[----:B------:R-:W-:Y:S01]  /*15d00*/  IMAD.X R3, R4, 0x1, R95, P3 ;  /* 0x0000000104037824 */ /* 0x000fe200018e065f */
[----:B------:R-:W-:Y:S01]  /*15d10*/  SEL R5, RZ, 0x10, P0 ;  /* 0x00000010ff057807 */ /* 0x000fe20000000000 */
[----:B------:R-:W-:Y:S01]  /*15d20*/  @!PT LDS RZ, [RZ] ;  /* 0x00000000fffff984 */ /* 0x000fe20000000800 */
[----:B------:R-:W-:Y:S01]  /*15d30*/  @!PT LDS RZ, [RZ] ;  /* 0x00000000fffff984 */ /* 0x000fe20000000800 */
[----:B------:R-:W-:Y:S01]  /*15d40*/  @!PT LDS RZ, [RZ] ;  /* 0x00000000fffff984 */ /* 0x000fe20000000800 */
[----:B------:R1:W-:Y:S04]  /*15d50*/  LDGSTS.E.BYPASS.LTC128B.128 [R179+0x6100], [R8.64], !P2 ;  /* 0x0610000008b37fae */ /* 0x0003e8000d101d48 */
[----:B------:R1:W-:Y:S04]  /*15d60*/  LDGSTS.E.BYPASS.LTC128B.128 [R179+0x8100], [R6.64], !P1 ;  /* 0x0810000006b37fae */ /* 0x0003e8000c901d48 */
[----:B------:R2:W-:Y:S02]  /*15d70*/  LDGSTS.E.BYPASS.LTC128B.128 [R179+0xa100], [R2.64], !P0 ;  /* 0x0a10000002b37fae */ /* 0x0005e4000c101d48 */
[----:B--2---:R-:W-:Y:S01]  /*15d80*/  IMAD.MOV.U32 R2, RZ, RZ, 0x1 ;  /* 0x00000001ff027424 */ /* 0x004fe200078e00ff */
[----:B------:R-:W-:-:S02]  /*15d90*/  MOV R3, 0x15db0 ;  /* 0x00015db000037802 */ /* 0x000fc40000000f00 */
[----:B-1----:R-:W-:Y:S05]  /*15da0*/  CALL.REL.NOINC `($__internal_9_$__cuda_sm70_shflsync_idx_p) ;  /* 0x0000261000007944 */ /* 0x002fea0003c00000 */
        /* <DEDUP_REMOVED lines=8> */
.L_x_486:
[----:B------:R-:W-:Y:S01]  /*15e30*/  IMAD.MOV.U32 R183, RZ, RZ, R4 ;  /* 0x000000ffffb77224 */ /* 0x000fe200078e0004 */
[----:B------:R-:W-:Y:S01]  /*15e40*/  MOV R2, RZ ;  /* 0x000000ff00027202 */ /* 0x000fe20000000f00 */
[----:B------:R-:W-:Y:S01]  /*15e50*/  IMAD.MOV.U32 R184, RZ, RZ, 0x1c1f ;  /* 0x00001c1fffb87424 */ /* 0x000fe200078e00ff */
[----:B------:R-:W-:Y:S02]  /*15e60*/  MOV R3, 0x15e80 ;  /* 0x00015e8000037802 */ /* 0x000fe40000000f00 */
[----:B------:R-:W-:Y:S05]  /*15e70*/  CALL.REL.NOINC `($__internal_9_$__cuda_sm70_shflsync_idx_p) ;  /* 0x0000254000007944 */ /* 0x000fea0003c00000 */
[----:B------:R-:W-:Y:S01]  /*15e80*/  MOV R3, R184 ;  /* 0x000000b800037202 */ /* 0x000fe20000000f00 */
[----:B------:R-:W-:Y:S05]  /*15e90*/  BRA `(.L_x_634) ;  /* 0xfffee8f000007947 */ /* 0x000fea000383ffff */
.L_x_491:
[----:B------:R-:W-:Y:S01]  /*15ea0*/  IMAD.MOV.U32 R183, RZ, RZ, R4 ;  /* 0x000000ffffb77224 */ /* 0x000fe200078e0004 */
[----:B------:R-:W-:Y:S01]  /*15eb0*/  MOV R2, 0x1 ;  /* 0x0000000100027802 */ /* 0x000fe20000000f00 */
[----:B------:R-:W-:Y:S01]  /*15ec0*/  IMAD.MOV.U32 R184, RZ, RZ, 0x1c1f ;  /* 0x00001c1fffb87424 */ /* 0x000fe200078e00ff */
[----:B------:R-:W-:Y:S02]  /*15ed0*/  MOV R3, 0x15ef0 ;  /* 0x00015ef000037802 */ /* 0x000fe40000000f00 */
[----:B-1----:R-:W-:Y:S05]  /*15ee0*/  CALL.REL.NOINC `($__internal_9_$__cuda_sm70_shflsync_idx_p) ;  /* 0x000024d000007944 */ /* 0x002fea0003c00000 */
[----:B------:R-:W-:Y:S01]  /*15ef0*/  MOV R3, R184 ;  /* 0x000000b800037202 */ /* 0x000fe20000000f00 */
[----:B------:R-:W-:Y:S05]  /*15f00*/  BRA `(.L_x_635) ;  /* 0xfffeed6000007947 */ /* 0x000fea000383ffff */
.L_x_496:
[----:B------:R-:W-:Y:S01]  /*15f10*/  IMAD.MOV.U32 R128, RZ, RZ, R4 ;  /* 0x000000ffff807224 */ /* 0x000fe200078e0004 */
[----:B------:R-:W-:-:S02]  /*15f20*/  MOV R0, 0x2 ;  /* 0x0000000200007802 */ /* 0x000fc40000000f00 */
[----:B------:R-:W-:Y:S02]  /*15f30*/  MOV R2, 0x15f50 ;  /* 0x00015f5000027802 */ /* 0x000fe40000000f00 */
[----:B------:R-:W-:Y:S05]  /*15f40*/  CALL.REL.NOINC `($__internal_8_$__cuda_sm70_shflsync_bfly_p) ;  /* 0x0000241000007944 */ /* 0x000fea0003c00000 */
[----:B------:R-:W-:Y:S05]  /*15f50*/  BRA `(.L_x_636) ;  /* 0xfffef3c000007947 */ /* 0x000fea000383ffff */
.L_x_497:
[----:B------:R-:W-:Y:S01]  /*15f60*/  IMAD.MOV.U32 R128, RZ, RZ, R4 ;  /* 0x000000ffff807224 */ /* 0x000fe200078e0004 */
[----:B------:R-:W-:Y:S02]  /*15f70*/  MOV R0, 0x1 ;  /* 0x0000000100007802 */ /* 0x000fe40000000f00 */
[----:B------:R-:W-:Y:S02]  /*15f80*/  MOV R2, 0x15fa0 ;  /* 0x00015fa000027802 */ /* 0x000fe40000000f00 */
[----:B------:R-:W-:Y:S05]  /*15f90*/  CALL.REL.NOINC `($__internal_8_$__cuda_sm70_shflsync_bfly_p) ;  /* 0x000023c000007944 */ /* 0x000fea0003c00000 */
[----:B------:R-:W-:Y:S01]  /*15fa0*/  FMNMX.FTZ R129, R4, R0, !PT ;  /* 0x0000000004817209 */ /* 0x000fe20007810000 */
[----:B------:R-:W-:Y:S01]  /*15fb0*/  IMAD.MOV.U32 R128, RZ, RZ, R5 ;  /* 0x000000ffff807224 */ /* 0x000fe200078e0005 */
[----:B------:R-:W-:Y:S01]  /*15fc0*/  MOV R2, 0x15ff0 ;  /* 0x00015ff000027802 */ /* 0x000fe20000000f00 */
[----:B------:R-:W-:Y:S02]  /*15fd0*/  IMAD.MOV.U32 R0, RZ, RZ, 0x2 ;  /* 0x00000002ff007424 */ /* 0x000fe400078e00ff */
[----:B------:R-:W-:Y:S05]  /*15fe0*/  CALL.REL.NOINC `($__internal_8_$__cuda_sm70_shflsync_bfly_p) ;  /* 0x0000237000007944 */ /* 0x000fea0003c00000 */
[----:B------:R-:W-:Y:S01]  /*15ff0*/  FMNMX.FTZ R5, R5, R0, !PT ;  /* 0x0000000005057209 */ /* 0x000fe20007810000 */
[----:B------:R-:W-:Y:S01]  /*16000*/  IMAD.MOV.U32 R0, RZ, RZ, 0x1 ;  /* 0x00000001ff007424 */ /* 0x000fe200078e00ff */
[----:B------:R-:W-:-:S03]  /*16010*/  MOV R2, 0x16040 ;  /* 0x0001604000027802 */ /* 0x000fc60000000f00 */
[----:B------:R-:W-:Y:S02]  /*16020*/  IMAD.MOV.U32 R128, RZ, RZ, R5 ;  /* 0x000000ffff807224 */ /* 0x000fe400078e0005 */
[----:B------:R-:W-:Y:S05]  /*16030*/  CALL.REL.NOINC `($__internal_8_$__cuda_sm70_shflsync_bfly_p) ;  /* 0x0000232000007944 */ /* 0x000fea0003c00000 */
[----:B------:R-:W-:Y:S01]  /*16040*/  MOV R3, R0 ;  /* 0x0000000000037202 */ /* 0x000fe20000000f00 */
[----:B------:R-:W-:Y:S05]  /*16050*/  BRA `(.L_x_637) ;  /* 0xfffef33000007947 */ /* 0x000fea000383ffff */
.L_x_505:
[----:B------:R-:W-:Y:S01]  /*16060*/  MOV R2, RZ ;  /* 0x000000ff00027202 */ /* 0x000fe20000000f00 */
[----:B------:R-:W-:Y:S01]  /*16070*/  IMAD.MOV.U32 R183, RZ, RZ, R5 ;  /* 0x000000ffffb77224 */ /* 0x000fe200078e0005 */
[----:B------:R-:W-:Y:S01]  /*16080*/  MOV R3, 0x160b0 ;  /* 0x000160b000037802 */ /* 0x000fe20000000f00 */
[----:B------:R-:W-:Y:S02]  /*16090*/  IMAD.MOV.U32 R184, RZ, RZ, 0x181f ;  /* 0x0000181fffb87424 */ /* 0x000fe400078e00ff */
[----:B-1234-:R-:W-:Y:S05]  /*160a0*/  CALL.REL.NOINC `($__internal_9_$__cuda_sm70_shflsync_idx_p) ;  /* 0x0000231000007944 */ /* 0x01efea0003c00000 */
[----:B------:R-:W-:Y:S01]  /*160b0*/  MOV R4, R184 ;  /* 0x000000b800047202 */ /* 0x000fe20000000f00 */
[----:B------:R-:W-:-:S05]  /*160c0*/  BRA `(.L_x_638) ;  /* 0xffff081000007947 */ /* 0x000fca000383ffff */
.L_x_506:
[----:B------:R-:W-:Y:S01]  /*160d0*/  MOV R2, RZ ;  /* 0x000000ff00027202 */ /* 0x000fe20000000f00 */
[----:B------:R-:W-:Y:S01]  /*160e0*/  IMAD.MOV.U32 R183, RZ, RZ, R13 ;  /* 0x000000ffffb77224 */ /* 0x000fe200078e000d */
[----:B------:R-:W-:Y:S01]  /*160f0*/  MOV R3, 0x16120 ;  /* 0x0001612000037802 */ /* 0x000fe20000000f00 */
[----:B------:R-:W-:Y:S02]  /*16100*/  IMAD.MOV.U32 R184, RZ, RZ, 0x181f ;  /* 0x0000181fffb87424 */ /* 0x000fe400078e00ff */
[----:B-1234-:R-:W-:Y:S05]  /*16110*/  CALL.REL.NOINC `($__internal_9_$__cuda_sm70_shflsync_idx_p) ;  /* 0x000022a000007944 */ /* 0x01efea0003c00000 */
[----:B------:R-:W-:Y:S01]  /*16120*/  ISETP.GE.AND P2, PT, R182, c[0x0][0x1d4], PT ;  /* 0x00007500b6007a0c */ /* 0x000fe20003f46270 */
[----:B------:R-:W-:Y:S01]  /*16130*/  IMAD.MOV.U32 R183, RZ, RZ, R5 ;  /* 0x000000ffffb77224 */ /* 0x000fe200078e0005 */
[----:B------:R-:W-:Y:S02]  /*16140*/  IADD3 R2, P0, R184, R21, RZ ;  /* 0x00000015b8027210 */ /* 0x000fe40007f1e0ff */
[----:B------:R-:W-:Y:S02]  /*16150*/  ISETP.GE.AND P1, PT, R191, c[0x0][0x1d4], PT ;  /* 0x00007500bf007a0c */ /* 0x000fe40003f26270 */
[----:B------:R-:W-:Y:S01]  /*16160*/  SEL R5, RZ, 0x10, P2 ;  /* 0x00000010ff057807 */ /* 0x000fe20001000000 */
[----:B------:R-:W-:Y:S01]  /*16170*/  IMAD.X R3, R4, 0x1, R14, P0 ;  /* 0x0000000104037824 */ /* 0x000fe200000e060e */
[----:B------:R-:W-:Y:S05]  /*16180*/  IADD3 R6, P0, R184, R22, RZ ;  /* 0x00000016b8067210 */ /* 0x000fea0007f1e0ff */
[----:B------:R-:W-:Y:S01]  /*16190*/  @!PT LDS RZ, [RZ] ;  /* 0x00000000fffff984 */ /* 0x000fe20000000800 */
[----:B------:R-:W-:Y:S01]  /*161a0*/  @!PT LDS RZ, [RZ] ;  /* 0x00000000fffff984 */ /* 0x000fe20000000800 */
[----:B------:R-:W-:Y:S01]  /*161b0*/  @!PT LDS RZ, [RZ] ;  /* 0x00000000fffff984 */ /* 0x000fe20000000800 */
[----:B------:R1:W-:Y:S01]  /*161c0*/  LDGSTS.E.BYPASS.LTC128B.128 [R179+0x100], [R2.64], !P2 ;  /* 0x0010000002b37fae */ /* 0x0003e2000d101d48 */
[----:B------:R-:W-:Y:S05]  /*161d0*/  IMAD.X R7, R4, 0x1, R15, P0 ;  /* 0x0000000104077824 */ /* 0x000fea00000e060f */
[----:B------:R2:W-:Y:S01]  /*161e0*/  LDGSTS.E.BYPASS.LTC128B.128 [R179+0x2100], [R6.64], !P1 ;  /* 0x0210000006b37fae */ /* 0x0005e2000c901d48 */
[----:B-1----:R-:W-:Y:S01]  /*161f0*/  IADD3 R2, P0, R184, R23, RZ ;  /* 0x00000017b8027210 */ /* 0x002fe20007f1e0ff */
[----:B------:R-:W-:Y:S04]  /*16200*/  IMAD.MOV.U32 R184, RZ, RZ, 0x181f ;  /* 0x0000181fffb87424 */ /* 0x000fe800078e00ff */
[----:B------:R-:W-:Y:S01]  /*16210*/  IMAD.X R3, R4, 0x1, R20, P0 ;  /* 0x0000000104037824 */ /* 0x000fe200000e0614 */
[----:B------:R-:W-:Y:S02]  /*16220*/  ISETP.GE.AND P0, PT, R192, c[0x0][0x1d4], PT ;  /* 0x00007500c0007a0c */ /* 0x000fe40003f06270 */
[----:B--2---:R-:W-:Y:S02]  /*16230*/  SEL R6, RZ, 0x10, P1 ;  /* 0x00000010ff067807 */ /* 0x004fe40000800000 */
[----:B------:R-:W-:Y:S09]  /*16240*/  SEL R12, RZ, 0x10, P0 ;  /* 0x00000010ff0c7807 */ /* 0x000ff20000000000 */
[----:B------:R1:W-:Y:S02]  /*16250*/  LDGSTS.E.BYPASS.LTC128B.128 [R179+0x4100], [R2.64], !P0 ;  /* 0x0410000002b37fae */ /* 0x0003e4000c101d48 */
[----:B-1----:R-:W-:Y:S01]  /*16260*/  MOV R3, 0x16290 ;  /* 0x0001629000037802 */ /* 0x002fe20000000f00 */
[----:B------:R-:W-:Y:S02]  /*16270*/  IMAD.MOV.U32 R2, RZ, RZ, 0x1 ;  /* 0x00000001ff027424 */ /* 0x000fe400078e00ff */
[----:B------:R-:W-:Y:S05]  /*16280*/  CALL.REL.NOINC `($__internal_9_$__cuda_sm70_shflsync_idx_p) ;  /* 0x0000213000007944 */ /* 0x000fea0003c00000 */
[----:B------:R-:W-:Y:S01]  /*16290*/  MOV R2, 0x1 ;  /* 0x0000000100027802 */ /* 0x000fe20000000f00 */
[----:B------:R-:W-:Y:S01]  /*162a0*/  IMAD.MOV.U32 R4, RZ, RZ, R184 ;  /* 0x000000ffff047224 */ /* 0x000fe200078e00b8 */
[----:B------:R-:W-:Y:S01]  /*162b0*/  MOV R184, 0x181f ;  /* 0x0000181f00b87802 */ /* 0x000fe20000000f00 */
[----:B------:R-:W-:Y:S01]  /*162c0*/  IMAD.MOV.U32 R183, RZ, RZ, R13 ;  /* 0x000000ffffb77224 */ /* 0x000fe200078e000d */
[----:B------:R-:W-:Y:S02]  /*162d0*/  MOV R3, 0x162f0 ;  /* 0x000162f000037802 */ /* 0x000fe40000000f00 */
[----:B------:R-:W-:Y:S05]  /*162e0*/  CALL.REL.NOINC `($__internal_9_$__cuda_sm70_shflsync_idx_p) ;  /* 0x000020d000007944 */ /* 0x000fea0003c00000 */
[----:B------:R-:W-:Y:S01]  /*162f0*/  MOV R0, R184 ;  /* 0x000000b800007202 */ /* 0x000fe20000000f00 */
[----:B------:R-:W-:-:S05]  /*16300*/  BRA `(.L_x_639) ;  /* 0xffff072000007947 */ /* 0x000fca000383ffff */
.L_x_509:
[----:B------:R-:W-:Y:S01]  /*16310*/  MOV R2, RZ ;  /* 0x000000ff00027202 */ /* 0x000fe20000000f00 */
[----:B------:R-:W-:Y:S01]  /*16320*/  IMAD.MOV.U32 R183, RZ, RZ, R129 ;  /* 0x000000ffffb77224 */ /* 0x000fe200078e0081 */
[----:B------:R-:W-:Y:S01]  /*16330*/  MOV R3, 0x16360 ;  /* 0x0001636000037802 */ /* 0x000fe20000000f00 */
[----:B------:R-:W-:Y:S02]  /*16340*/  IMAD.MOV.U32 R184, RZ, RZ, 0x181f ;  /* 0x0000181fffb87424 */ /* 0x000fe400078e00ff */
[----:B------:R-:W-:Y:S05]  /*16350*/  CALL.REL.NOINC `($__internal_9_$__cuda_sm70_shflsync_idx_p) ;  /* 0x0000206000007944 */ /* 0x000fea0003c00000 */
[----:B------:R-:W-:Y:S01]  /*16360*/  MOV R128, R184 ;  /* 0x000000b800807202 */ /* 0x000fe20000000f00 */
[----:B------:R-:W-:-:S05]  /*16370*/  BRA `(.L_x_640) ;  /* 0xffff141000007947 */ /* 0x000fca000383ffff */
.L_x_510:
[----:B------:R-:W-:Y:S01]  /*16380*/  MOV R2, RZ ;  /* 0x000000ff00027202 */ /* 0x000fe20000000f00 */
[----:B------:R-:W-:Y:S01]  /*16390*/  IMAD.MOV.U32 R183, RZ, RZ, R139 ;  /* 0x000000ffffb77224 */ /* 0x000fe200078e008b */
[----:B------:R-:W-:Y:S01]  /*163a0*/  MOV R3, 0x163d0 ;  /* 0x000163d000037802 */ /* 0x000fe20000000f00 */
[----:B------:R-:W-:Y:S02]  /*163b0*/  IMAD.MOV.U32 R184, RZ, RZ, 0x181f ;  /* 0x0000181fffb87424 */ /* 0x000fe400078e00ff */
[----:B-12---:R-:W-:Y:S05]  /*163c0*/  CALL.REL.NOINC `($__internal_9_$__cuda_sm70_shflsync_idx_p) ;  /* 0x00001ff000007944 */ /* 0x006fea0003c00000 */
        /* <DEDUP_REMOVED lines=31> */
.L_x_511:
[----:B------:R-:W-:Y:S01]  /*165c0*/  MOV R2, RZ ;  /* 0x000000ff00027202 */ /* 0x000fe20000000f00 */
[----:B------:R-:W-:Y:S01]  /*165d0*/  IMAD.MOV.U32 R183, RZ, RZ, R128 ;  /* 0x000000ffffb77224 */ /* 0x000fe200078e0080 */
[----:B------:R-:W-:Y:S01]  /*165e0*/  MOV R3, 0x16610 ;  /* 0x0001661000037802 */ /* 0x000fe20000000f00 */
[----:B------:R-:W-:Y:S02]  /*165f0*/  IMAD.MOV.U32 R184, RZ, RZ, 0x1c1f ;  /* 0x00001c1fffb87424 */ /* 0x000fe400078e00ff */
[----:B------:R-:W-:Y:S05]  /*16600*/  CALL.REL.NOINC `($__internal_9_$__cuda_sm70_shflsync_idx_p) ;  /* 0x00001db000007944 */ /* 0x000fea0003c00000 */
[----:B------:R-:W-:Y:S01]  /*16610*/  MOV R3, R184 ;  /* 0x000000b800037202 */ /* 0x000fe20000000f00 */
[----:B------:R-:W-:-:S05]  /*16620*/  BRA `(.L_x_642) ;  /* 0xffff151000007947 */ /* 0x000fca000383ffff */
.L_x_516:
[----:B------:R-:W-:Y:S01]  /*16630*/  MOV R2, 0x1 ;  /* 0x0000000100027802 */ /* 0x000fe20000000f00 */
[----:B------:R-:W-:Y:S01]  /*16640*/  IMAD.MOV.U32 R183, RZ, RZ, R128 ;  /* 0x000000ffffb77224 */ /* 0x000fe200078e0080 */
[----:B------:R-:W-:Y:S01]  /*16650*/  MOV R3, 0x16680 ;  /* 0x0001668000037802 */ /* 0x000fe20000000f00 */
[----:B------:R-:W-:Y:S02]  /*16660*/  IMAD.MOV.U32 R184, RZ, RZ, 0x1c1f ;  /* 0x00001c1fffb87424 */ /* 0x000fe400078e00ff */
[----:B-1----:R-:W-:Y:S05]  /*16670*/  CALL.REL.NOINC `($__internal_9_$__cuda_sm70_shflsync_idx_p) ;  /* 0x00001d4000007944 */ /* 0x002fea0003c00000 */
[----:B------:R-:W-:Y:S01]  /*16680*/  MOV R3, R184 ;  /* 0x000000b800037202 */ /* 0x000fe20000000f00 */
[----:B------:R-:W-:-:S05]  /*16690*/  BRA `(.L_x_643) ;  /* 0xffff19b000007947 */ /* 0x000fca000383ffff */
.L_x_521:
[----:B------:R-:W-:Y:S02]  /*166a0*/  MOV R0, 0x2 ;  /* 0x0000000200007802 */ /* 0x000fe40000000f00 */
[----:B------:R-:W-:Y:S02]  /*166b0*/  MOV R2, 0x166d0 ;  /* 0x000166d000027802 */ /* 0x000fe40000000f00 */
[----:B------:R-:W-:Y:S05]  /*166c0*/  CALL.REL.NOINC `($__internal_8_$__cuda_sm70_shflsync_bfly_p) ;  /* 0x00001c9000007944 */ /* 0x000fea0003c00000 */
[----:B------:R-:W-:-:S05]  /*166d0*/  BRA `(.L_x_644) ;  /* 0xffff207000007947 */ /* 0x000fca000383ffff */
.L_x_522:
[----:B------:R-:W-:Y:S01]  /*166e0*/  MOV R0, 0x1 ;  /* 0x0000000100007802 */ /* 0x000fe20000000f00 */
[----:B-1----:R-:W-:Y:S01]  /*166f0*/  IMAD.MOV.U32 R128, RZ, RZ, R4 ;  /* 0x000000ffff807224 */ /* 0x002fe200078e0004 */
[----:B------:R-:W-:Y:S02]  /*16700*/  MOV R2, 0x16720 ;  /* 0x0001672000027802 */ /* 0x000fe40000000f00 */
[----:B------:R-:W-:Y:S05]  /*16710*/  CALL.REL.NOINC `($__internal_8_$__cuda_sm70_shflsync_bfly_p) ;  /* 0x00001c4000007944 */ /* 0x000fea0003c00000 */
[----:B------:R-:W-:Y:S01]  /*16720*/  IMAD.MOV.U32 R128, RZ, RZ, R5 ;  /* 0x000000ffff807224 */ /* 0x000fe200078e0005 */
[----:B------:R-:W-:Y:S01]  /*16730*/  FMNMX.FTZ R129, R4, R0, !PT ;  /* 0x0000000004817209 */ /* 0x000fe20007810000 */
[----:B------:R-:W-:Y:S01]  /*16740*/  IMAD.MOV.U32 R0, RZ, RZ, 0x2 ;  /* 0x00000002ff007424 */ /* 0x000fe200078e00ff */
[----:B------:R-:W-:Y:S02]  /*16750*/  MOV R2, 0x16770 ;  /* 0x0001677000027802 */ /* 0x000fe40000000f00 */
[----:B------:R-:W-:Y:S05]  /*16760*/  CALL.REL.NOINC `($__internal_8_$__cuda_sm70_shflsync_bfly_p) ;  /* 0x00001bf000007944 */ /* 0x000fea0003c00000 */
[----:B------:R-:W-:Y:S01]  /*16770*/  FMNMX.FTZ R128, R5, R0, !PT ;  /* 0x0000000005807209 */ /* 0x000fe20007810000 */
[----:B------:R-:W-:Y:S01]  /*16780*/  IMAD.MOV.U32 R0, RZ, RZ, 0x1 ;  /* 0x00000001ff007424 */ /* 0x000fe200078e00ff */
[----:B------:R-:W-:Y:S02]  /*16790*/  MOV R2, 0x167b0 ;  /* 0x000167b000027802 */ /* 0x000fe40000000f00 */
[----:B------:R-:W-:Y:S05]  /*167a0*/  CALL.REL.NOINC `($__internal_8_$__cuda_sm70_shflsync_bfly_p) ;  /* 0x00001bb000007944 */ /* 0x000fea0003c00000 */
[----:B------:R-:W-:-:S05]  /*167b0*/  BRA `(.L_x_645) ;  /* 0xffff200000007947 */ /* 0x000fca000383ffff */
.L_x_531:
[----:B------:R-:W-:Y:S01]  /*167c0*/  MOV R2, RZ ;  /* 0x000000ff00027202 */ /* 0x000fe20000000f00 */
[----:B------:R-:W-:Y:S01]  /*167d0*/  IMAD.MOV.U32 R183, RZ, RZ, R5 ;  /* 0x000000ffffb77224 */ /* 0x000fe200078e0005 */
[----:B------:R-:W-:Y:S01]  /*167e0*/  MOV R3, 0x16810 ;  /* 0x0001681000037802 */ /* 0x000fe20000000f00 */
[----:B------:R-:W-:Y:S02]  /*167f0*/  IMAD.MOV.U32 R184, RZ, RZ, 0x181f ;  /* 0x0000181fffb87424 */ /* 0x000fe400078e00ff */
[----:B-1234-:R-:W-:Y:S05]  /*16800*/  CALL.REL.NOINC `($__internal_9_$__cuda_sm70_shflsync_idx_p) ;  /* 0x00001bb000007944 */ /* 0x01efea0003c00000 */
[----:B------:R-:W-:Y:S01]  /*16810*/  MOV R4, R184 ;  /* 0x000000b800047202 */ /* 0x000fe20000000f00 */
[----:B------:R-:W-:-:S05]  /*16820*/  BRA `(.L_x_646) ;  /* 0xffff3bc000007947 */ /* 0x000fca000383ffff */
.L_x_532:
        /* <DEDUP_REMOVED lines=36> */
.L_x_535:
[----:B------:R-:W-:Y:S01]  /*16a70*/  MOV R2, RZ ;  /* 0x000000ff00027202 */ /* 0x000fe20000000f00 */
[----:B------:R-:W-:Y:S01]  /*16a80*/  IMAD.MOV.U32 R183, RZ, RZ, R129 ;  /* 0x000000ffffb77224 */ /* 0x000fe200078e0081 */
[----:B------:R-:W-:Y:S01]  /*16a90*/  MOV R3, 0x16ac0 ;  /* 0x00016ac000037802 */ /* 0x000fe20000000f00 */
[----:B------:R-:W-:Y:S02]  /*16aa0*/  IMAD.MOV.U32 R184, RZ, RZ, 0x181f ;  /* 0x0000181fffb87424 */ /* 0x000fe400078e00ff */
[----:B------:R-:W-:Y:S05]  /*16ab0*/  CALL.REL.NOINC `($__internal_9_$__cuda_sm70_shflsync_idx_p) ;  /* 0x0000190000007944 */ /* 0x000fea0003c00000 */
[----:B------:R-:W-:Y:S01]  /*16ac0*/  MOV R128, R184 ;  /* 0x000000b800807202 */ /* 0x000fe20000000f00 */
[----:B------:R-:W-:-:S05]  /*16ad0*/  BRA `(.L_x_648) ;  /* 0xffff47c000007947 */ /* 0x000fca000383ffff */
.L_x_536:
        /* <DEDUP_REMOVED lines=36> */
.L_x_537:
[----:B------:R-:W-:Y:S02]  /*16d20*/  MOV R0, 0x2 ;  /* 0x0000000200007802 */ /* 0x000fe40000000f00 */
[----:B------:R-:W-:Y:S02]  /*16d30*/  MOV R2, 0x16d50 ;  /* 0x00016d5000027802 */ /* 0x000fe40000000f00 */
[----:B------:R-:W-:Y:S05]  /*16d40*/  CALL.REL.NOINC `($__internal_8_$__cuda_sm70_shflsync_bfly_p) ;  /* 0x0000161000007944 */ /* 0x000fea0003c00000 */
[----:B------:R-:W-:-:S05]  /*16d50*/  BRA `(.L_x_650) ;  /* 0xffff4a3000007947 */ /* 0x000fca000383ffff */
.L_x_538:
        /* <DEDUP_REMOVED lines=14> */
.L_x_541:
[----:B------:R-:W-:Y:S01]  /*16e40*/  MOV R2, RZ ;  /* 0x000000ff00027202 */ /* 0x000fe20000000f00 */
[----:B------:R-:W-:Y:S01]  /*16e50*/  IMAD.MOV.U32 R183, RZ, RZ, R12 ;  /* 0x000000ffffb77224 */ /* 0x000fe200078e000c */
[----:B------:R-:W-:Y:S01]  /*16e60*/  MOV R3, 0x16e90 ;  /* 0x00016e9000037802 */ /* 0x000fe20000000f00 */
[----:B------:R-:W-:Y:S02]  /*16e70*/  IMAD.MOV.U32 R184, RZ, RZ, 0x181f ;  /* 0x0000181fffb87424 */ /* 0x000fe400078e00ff */
[----:B-1234-:R-:W-:Y:S05]  /*16e80*/  CALL.REL.NOINC `($__internal_9_$__cuda_sm70_shflsync_idx_p) ;  /* 0x0000153000007944 */ /* 0x01efea0003c00000 */
[----:B------:R-:W-:Y:S01]  /*16e90*/  MOV R2, R184 ;  /* 0x000000b800027202 */ /* 0x000fe20000000f00 */
[----:B------:R-:W-:-:S05]  /*16ea0*/  BRA `(.L_x_652) ;  /* 0xffff636000007947 */ /* 0x000fca000383ffff */
.L_x_544:
[----:B------:R-:W-:Y:S01]  /*16eb0*/  MOV R2, RZ ;  /* 0x000000ff00027202 */ /* 0x000fe20000000f00 */
[----:B------:R-:W-:Y:S01]  /*16ec0*/  IMAD.MOV.U32 R183, RZ, RZ, R129 ;  /* 0x000000ffffb77224 */ /* 0x000fe200078e0081 */
[----:B------:R-:W-:Y:S01]  /*16ed0*/  MOV R3, 0x16f00 ;  /* 0x00016f0000037802 */ /* 0x000fe20000000f00 */
[----:B------:R-:W-:Y:S02]  /*16ee0*/  IMAD.MOV.U32 R184, RZ, RZ, 0x181f ;  /* 0x0000181fffb87424 */ /* 0x000fe400078e00ff */
[----:B------:R-:W-:Y:S05]  /*16ef0*/  CALL.REL.NOINC `($__internal_9_$__cuda_sm70_shflsync_idx_p) ;  /* 0x000014c000007944 */ /* 0x000fea0003c00000 */
[----:B------:R-:W-:Y:S01]  /*16f00*/  MOV R128, R184 ;  /* 0x000000b800807202 */ /* 0x000fe20000000f00 */
[----:B------:R-:W-:-:S05]  /*16f10*/  BRA `(.L_x_653) ;  /* 0xffff713000007947 */ /* 0x000fca000383ffff */
.L_x_545:
[----:B------:R-:W-:Y:S01]  /*16f20*/  MOV R2, RZ ;  /* 0x000000ff00027202 */ /* 0x000fe20000000f00 */
[----:B------:R-:W-:Y:S01]  /*16f30*/  IMAD.MOV.U32 R183, RZ, RZ, R138 ;  /* 0x000000ffffb77224 */ /* 0x000fe200078e008a */
[----:B------:R-:W-:Y:S01]  /*16f40*/  MOV R3, 0x16f70 ;  /* 0x00016f7000037802 */ /* 0x000fe20000000f00 */
[----:B------:R-:W-:Y:S02]  /*16f50*/  IMAD.MOV.U32 R184, RZ, RZ, 0x181f ;  /* 0x0000181fffb87424 */ /* 0x000fe400078e00ff */
[----:B-12---:R-:W-:Y:S05]  /*16f60*/  CALL.REL.NOINC `($__internal_9_$__cuda_sm70_shflsync_idx_p) ;  /* 0x0000145000007944 */ /* 0x006fea0003c00000 */
[C---:B------:R-:W-:Y:S01]  /*16f70*/  IADD3 R2, -R177.reuse, 0x10, RZ ;  /* 0x00000010b1027810 */ /* 0x040fe20007ffe1ff */
[----:B------:R-:W-:Y:S03]  /*16f80*/  IMAD.MOV.U32 R183, RZ, RZ, R129 ;  /* 0x000000ffffb77224 */ /* 0x000fe600078e0081 */
[----:B------:R-:W-:Y:S04]  /*16f90*/  LOP3.LUT R2, R2, 0xf, RZ, 0xc0, !PT ;  /* 0x0000000f02027812 */ /* 0x000fe800078ec0ff */
[----:B------:R-:W-:Y:S04]  /*16fa0*/  IADD3 R2, P1, P0, R2, R184, R142 ;  /* 0x000000b802027210 */ /* 0x000fe8000783e08e */
[----:B------:R-:W-:Y:S02]  /*16fb0*/  IADD3.X R3, RZ, R128, R139, P1, P0 ;  /* 0x00000080ff037210 */ /* 0x000fe40000fe048b */
[----:B------:R-:W-:Y:S11]  /*16fc0*/  ISETP.NE.U32.AND P0, PT, R177, RZ, PT ;  /* 0x000000ffb100720c */ /* 0x000ff60003f05070 */
[----:B------:R-:W-:Y:S02]  /*16fd0*/  @!UPT UIADD3 URZ, URZ, URZ, URZ ;  /* 0x0000003f3f3ff290 */ /* 0x000fe4000fffe03f */
        /* <DEDUP_REMOVED lines=8> */
[----:B------:R-:W-:Y:S04]  /*17060*/  IMAD.MOV.U32 R184, RZ, RZ, 0x181f ;  /* 0x0000181fffb87424 */ /* 0x000fe800078e00ff */
[----:B------:R-:W-:Y:S05]  /*17070*/  IMAD.X R3, R128, 0x1, R141, P0 ;  /* 0x0000000180037824 */ /* 0x000fea00000e068d */
[----:B------:R1:W-:Y:S02]  /*17080*/  LDGSTS.E.BYPASS.LTC128B.128 [R179+0xa100], [R2.64], !P3 ;  /* 0x0a10000002b37fae */ /* 0x0003e4000d901d48 */
[----:B-1----:R-:W-:Y:S01]  /*17090*/  MOV R3, 0x170c0 ;  /* 0x000170c000037802 */ /* 0x002fe20000000f00 */
[----:B------:R-:W-:Y:S02]  /*170a0*/  IMAD.MOV.U32 R2, RZ, RZ, 0x1 ;  /* 0x00000001ff027424 */ /* 0x000fe400078e00ff */
[----:B--2---:R-:W-:Y:S05]  /*170b0*/  CALL.REL.NOINC `($__internal_9_$__cuda_sm70_shflsync_idx_p) ;  /* 0x0000130000007944 */ /* 0x004fea0003c00000 */
        /* <DEDUP_REMOVED lines=8> */
.L_x_546:
[----:B------:R-:W-:Y:S01]  /*17140*/  MOV R2, RZ ;  /* 0x000000ff00027202 */ /* 0x000fe20000000f00 */
[----:B------:R-:W-:Y:S01]  /*17150*/  IMAD.MOV.U32 R183, RZ, RZ, R128 ;  /* 0x000000ffffb77224 */ /* 0x000fe200078e0080 */
[----:B------:R-:W-:Y:S01]  /*17160*/  MOV R3, 0x17190 ;  /* 0x0001719000037802 */ /* 0x000fe20000000f00 */
[----:B------:R-:W-:Y:S02]  /*17170*/  IMAD.MOV.U32 R184, RZ, RZ, 0x1c1f ;  /* 0x00001c1fffb87424 */ /* 0x000fe400078e00ff */
[----:B------:R-:W-:Y:S05]  /*17180*/  CALL.REL.NOINC `($__internal_9_$__cuda_sm70_shflsync_idx_p) ;  /* 0x0000123000007944 */ /* 0x000fea0003c00000 */
[----:B------:R-:W-:Y:S01]  /*17190*/  MOV R3, R184 ;  /* 0x000000b800037202 */ /* 0x000fe20000000f00 */
[----:B------:R-:W-:-:S05]  /*171a0*/  BRA `(.L_x_655) ;  /* 0xffff71a000007947 */ /* 0x000fca000383ffff */
.L_x_551:
[----:B------:R-:W-:Y:S01]  /*171b0*/  MOV R2, 0x1 ;  /* 0x0000000100027802 */ /* 0x000fe20000000f00 */
[----:B------:R-:W-:Y:S01]  /*171c0*/  IMAD.MOV.U32 R183, RZ, RZ, R128 ;  /* 0x000000ffffb77224 */ /* 0x000fe200078e0080 */
[----:B------:R-:W-:Y:S01]  /*171d0*/  MOV R3, 0x17200 ;  /* 0x0001720000037802 */ /* 0x000fe20000000f00 */
[----:B------:R-:W-:Y:S02]  /*171e0*/  IMAD.MOV.U32 R184, RZ, RZ, 0x1c1f ;  /* 0x00001c1fffb87424 */ /* 0x000fe400078e00ff */
[----:B-1----:R-:W-:Y:S05]  /*171f0*/  CALL.REL.NOINC `($__internal_9_$__cuda_sm70_shflsync_idx_p) ;  /* 0x000011c000007944 */ /* 0x002fea0003c00000 */
[----:B------:R-:W-:Y:S01]  /*17200*/  MOV R3, R184 ;  /* 0x000000b800037202 */ /* 0x000fe20000000f00 */
[----:B------:R-:W-:-:S05]  /*17210*/  BRA `(.L_x_656) ;  /* 0xffff764000007947 */ /* 0x000fca000383ffff */
.L_x_556:
[----:B------:R-:W-:Y:S02]  /*17220*/  MOV R0, 0x2 ;  /* 0x0000000200007802 */ /* 0x000fe40000000f00 */
[----:B------:R-:W-:Y:S02]  /*17230*/  MOV R2, 0x17250 ;  /* 0x0001725000027802 */ /* 0x000fe40000000f00 */
[----:B------:R-:W-:Y:S05]  /*17240*/  CALL.REL.NOINC `($__internal_8_$__cuda_sm70_shflsync_bfly_p) ;  /* 0x0000111000007944 */ /* 0x000fea0003c00000 */
[----:B------:R-:W-:-:S05]  /*17250*/  BRA `(.L_x_657) ;  /* 0xffff7d0000007947 */ /* 0x000fca000383ffff */
.L_x_557:
        /* <DEDUP_REMOVED lines=10> */
[----:B------:R-:W-:Y:S03]  /*17300*/  MOV R2, 0x17330 ;  /* 0x0001733000027802 */ /* 0x000fe60000000f00 */
[----:B------:R-:W-:Y:S02]  /*17310*/  IMAD.MOV.U32 R128, RZ, RZ, R4 ;  /* 0x000000ffff807224 */ /* 0x000fe400078e0004 */
[----:B------:R-:W-:Y:S05]  /*17320*/  CALL.REL.NOINC `($__internal_8_$__cuda_sm70_shflsync_bfly_p) ;  /* 0x0000103000007944 */ /* 0x000fea0003c00000 */
[----:B------:R-:W-:-:S05]  /*17330*/  BRA `(.L_x_658) ;  /* 0xffff7c9000007947 */ /* 0x000fca000383ffff */
.L_x_559:
[----:B------:R-:W-:Y:S01]  /*17340*/  IMAD.MOV.U32 R128, RZ, RZ, R187 ;  /* 0x000000ffff807224 */ /* 0x000fe200078e00bb */
[----:B------:R-:W-:-:S02]  /*17350*/  MOV R0, 0x2 ;  /* 0x0000000200007802 */ /* 0x000fc40000000f00 */
[----:B------:R-:W-:Y:S02]  /*17360*/  MOV R2, 0x17380 ;  /* 0x0001738000027802 */ /* 0x000fe40000000f00 */
[----:B------:R-:W-:Y:S05]  /*17370*/  CALL.REL.NOINC `($__internal_8_$__cuda_sm70_shflsync_bfly_p) ;  /* 0x00000fe000007944 */ /* 0x000fea0003c00000 */
[----:B------:R-:W-:Y:S05]  /*17380*/  BRA `(.L_x_659) ;  /* 0xffff93e000007947 */ /* 0x000fea000383ffff */
.L_x_560:
[----:B------:R-:W-:Y:S01]  /*17390*/  IMAD.MOV.U32 R128, RZ, RZ, R4 ;  /* 0x000000ffff807224 */ /* 0x000fe200078e0004 */
[----:B------:R-:W-:Y:S02]  /*173a0*/  MOV R0, 0x1 ;  /* 0x0000000100007802 */ /* 0x000fe40000000f00 */
[----:B------:R-:W-:Y:S02]  /*173b0*/  MOV R2, 0x173d0 ;  /* 0x000173d000027802 */ /* 0x000fe40000000f00 */
[----:B-1----:R-:W-:Y:S05]  /*173c0*/  CALL.REL.NOINC `($__internal_8_$__cuda_sm70_shflsync_bfly_p) ;  /* 0x00000f9000007944 */ /* 0x002fea0003c00000 */
[----:B------:R-:W-:Y:S01]  /*173d0*/  FADD.FTZ R4, R4, R0 ;  /* 0x0000000004047221 */ /* 0x000fe20000010000 */
[----:B------:R-:W-:Y:S02]  /*173e0*/  MOV R128, R190 ;  /* 0x000000be00807202 */ /* 0x000fe40000000f00 */
[----:B------:R-:W-:Y:S02]  /*173f0*/  MOV R0, 0x2 ;  /* 0x0000000200007802 */ /* 0x000fe40000000f00 */
[----:B------:R-:W-:Y:S02]  /*17400*/  MOV R2, 0x17420 ;  /* 0x0001742000027802 */ /* 0x000fe40000000f00 */
[----:B------:R-:W-:Y:S05]  /*17410*/  CALL.REL.NOINC `($__internal_8_$__cuda_sm70_shflsync_bfly_p) ;  /* 0x00000f4000007944 */ /* 0x000fea0003c00000 */
[----:B------:R-:W-:Y:S01]  /*17420*/  FADD.FTZ R5, R190, R0 ;  /* 0x00000000be057221 */ /* 0x000fe20000010000 */
[----:B------:R-:W-:Y:S02]  /*17430*/  MOV R0, 0x1 ;  /* 0x0000000100007802 */ /* 0x000fe40000000f00 */
[----:B------:R-:W-:-:S02]  /*17440*/  MOV R2, 0x17470 ;  /* 0x0001747000027802 */ /* 0x000fc40000000f00 */
[----:B------:R-:W-:Y:S02]  /*17450*/  MOV R128, R5 ;  /* 0x0000000500807202 */ /* 0x000fe40000000f00 */
[----:B------:R-:W-:Y:S05]  /*17460*/  CALL.REL.NOINC `($__internal_8_$__cuda_sm70_shflsync_bfly_p) ;  /* 0x00000ef000007944 */ /* 0x000fea0003c00000 */
[----:B------:R-:W-:Y:S01]  /*17470*/  MOV R3, R0 ;  /* 0x0000000000037202 */ /* 0x000fe20000000f00 */
[----:B------:R-:W-:Y:S05]  /*17480*/  BRA `(.L_x_660) ;  /* 0xffff935000007947 */ /* 0x000fea000383ffff */
.L_x_567:
[----:B--234-:R-:W-:Y:S01]  /*17490*/  IMAD.MOV.U32 R183, RZ, RZ, R9 ;  /* 0x000000ffffb77224 */ /* 0x01cfe200078e0009 */
[----:B------:R-:W-:Y:S01]  /*174a0*/  MOV R2, RZ ;  /* 0x000000ff00027202 */ /* 0x000fe20000000f00 */
[----:B------:R-:W-:Y:S01]  /*174b0*/  IMAD.MOV.U32 R184, RZ, RZ, 0x181f ;  /* 0x0000181fffb87424 */ /* 0x000fe200078e00ff */
[----:B------:R-:W-:Y:S02]  /*174c0*/  MOV R3, 0x174e0 ;  /* 0x000174e000037802 */ /* 0x000fe40000000f00 */
[----:B-1----:R-:W-:Y:S05]  /*174d0*/  CALL.REL.NOINC `($__internal_9_$__cuda_sm70_shflsync_idx_p) ;  /* 0x00000ee000007944 */ /* 0x002fea0003c00000 */
[----:B------:R-:W-:Y:S01]  /*174e0*/  MOV R8, R184 ;  /* 0x000000b800087202 */ /* 0x000fe20000000f00 */
[----:B------:R-:W-:Y:S05]  /*174f0*/  BRA `(.L_x_661) ;  /* 0xffffaa5000007947 */ /* 0x000fea000383ffff */
.L_x_568:
[----:B------:R-:W-:Y:S01]  /*17500*/  IMAD.MOV.U32 R183, RZ, RZ, R11 ;  /* 0x000000ffffb77224 */ /* 0x000fe200078e000b */
[----:B------:R-:W-:Y:S01]  /*17510*/  MOV R2, RZ ;  /* 0x000000ff00027202 */ /* 0x000fe20000000f00 */
[----:B------:R-:W-:Y:S01]  /*17520*/  IMAD.MOV.U32 R184, RZ, RZ, 0x181f ;  /* 0x0000181fffb87424 */ /* 0x000fe200078e00ff */
[----:B------:R-:W-:Y:S02]  /*17530*/  MOV R3, 0x17550 ;  /* 0x0001755000037802 */ /* 0x000fe40000000f00 */
[----:B-123--:R-:W-:Y:S05]  /*17540*/  CALL.REL.NOINC `($__internal_9_$__cuda_sm70_shflsync_idx_p) ;  /* 0x00000e7000007944 */ /* 0x00efea0003c00000 */
[----:B------:R-:W-:Y:S01]  /*17550*/  MOV R0, R184 ;  /* 0x000000b800007202 */ /* 0x000fe20000000f00 */
[----:B------:R-:W-:Y:S05]  /*17560*/  BRA `(.L_x_662) ;  /* 0xffffaa0000007947 */ /* 0x000fea000383ffff */
.L_x_571:
[----:B------:R-:W-:Y:S01]  /*17570*/  IMAD.MOV.U32 R183, RZ, RZ, R9 ;  /* 0x000000ffffb77224 */ /* 0x000fe200078e0009 */
[----:B--2---:R-:W-:Y:S01]  /*17580*/  MOV R2, 0x1 ;  /* 0x0000000100027802 */ /* 0x004fe20000000f00 */
[----:B------:R-:W-:Y:S01]  /*17590*/  IMAD.MOV.U32 R184, RZ, RZ, 0x181f ;  /* 0x0000181fffb87424 */ /* 0x000fe200078e00ff */
[----:B------:R-:W-:-:S02]  /*175a0*/  MOV R3, 0x175c0 ;  /* 0x000175c000037802 */ /* 0x000fc40000000f00 */
[----:B-1-34-:R-:W-:Y:S05]  /*175b0*/  CALL.REL.NOINC `($__internal_9_$__cuda_sm70_shflsync_idx_p) ;  /* 0x00000e0000007944 */ /* 0x01afea0003c00000 */
        /* <DEDUP_REMOVED lines=8> */
.L_x_574:
[----:B------:R-:W-:Y:S01]  /*17640*/  IMAD.MOV.U32 R183, RZ, RZ, R9 ;  /* 0x000000ffffb77224 */ /* 0x000fe200078e0009 */
[----:B--2---:R-:W-:Y:S01]  /*17650*/  MOV R2, 0x2 ;  /* 0x0000000200027802 */ /* 0x004fe20000000f00 */
[----:B------:R-:W-:Y:S01]  /*17660*/  IMAD.MOV.U32 R184, RZ, RZ, 0x181f ;  /* 0x0000181fffb87424 */ /* 0x000fe200078e00ff */
[----:B------:R-:W-:Y:S02]  /*17670*/  MOV R3, 0x17690 ;  /* 0x0001769000037802 */ /* 0x000fe40000000f00 */
[----:B-1-34-:R-:W-:Y:S05]  /*17680*/  CALL.REL.NOINC `($__internal_9_$__cuda_sm70_shflsync_idx_p) ;  /* 0x00000d3000007944 */ /* 0x01afea0003c00000 */
[----:B------:R-:W-:Y:S01]  /*17690*/  MOV R8, R184 ;  /* 0x000000b800087202 */ /* 0x000fe20000000f00 */
[----:B------:R-:W-:Y:S05]  /*176a0*/  BRA `(.L_x_664) ;  /* 0xffffab9000007947 */ /* 0x000fea000383ffff */
.L_x_575:
[----:B------:R-:W-:Y:S01]  /*176b0*/  IMAD.MOV.U32 R183, RZ, RZ, R11 ;  /* 0x000000ffffb77224 */ /* 0x000fe200078e000b */
[----:B--2---:R-:W-:Y:S01]  /*176c0*/  MOV R2, 0x2 ;  /* 0x0000000200027802 */ /* 0x004fe20000000f00 */
[----:B------:R-:W-:Y:S01]  /*176d0*/  IMAD.MOV.U32 R184, RZ, RZ, 0x181f ;  /* 0x0000181fffb87424 */ /* 0x000fe200078e00ff */
[----:B------:R-:W-:Y:S02]  /*176e0*/  MOV R3, 0x17700 ;  /* 0x0001770000037802 */ /* 0x000fe40000000f00 */
[----:B-1-34-:R-:W-:Y:S05]  /*176f0*/  CALL.REL.NOINC `($__internal_9_$__cuda_sm70_shflsync_idx_p) ;  /* 0x00000cc000007944 */ /* 0x01afea0003c00000 */
[----:B------:R-:W-:Y:S01]  /*17700*/  MOV R0, R184 ;  /* 0x000000b800007202 */ /* 0x000fe20000000f00 */
[----:B------:R-:W-:Y:S05]  /*17710*/  BRA `(.L_x_665) ;  /* 0xffffab4000007947 */ /* 0x000fea000383ffff */
.L_x_578:
[----:B------:R-:W-:Y:S01]  /*17720*/  IMAD.MOV.U32 R183, RZ, RZ, R9 ;  /* 0x000000ffffb77224 */ /* 0x000fe200078e0009 */
[----:B---3--:R-:W-:Y:S01]  /*17730*/  MOV R2, 0x3 ;  /* 0x0000000300027802 */ /* 0x008fe20000000f00 */
        /* <DEDUP_REMOVED lines=11> */
.L_x_580:
[----:B------:R-:W-:Y:S01]  /*177f0*/  IMAD.MOV.U32 R183, RZ, RZ, R5 ;  /* 0x000000ffffb77224 */ /* 0x000fe200078e0005 */
[----:B------:R-:W-:Y:S01]  /*17800*/  MOV R2, RZ ;  /* 0x000000ff00027202 */ /* 0x000fe20000000f00 */
[----:B------:R-:W-:Y:S01]  /*17810*/  IMAD.MOV.U32 R184, RZ, RZ, 0x1c1f ;  /* 0x00001c1fffb87424 */ /* 0x000fe200078e00ff */
[----:B------:R-:W-:Y:S02]  /*17820*/  MOV R3, 0x17840 ;  /* 0x0001784000037802 */ /* 0x000fe40000000f00 */
[----:B------:R-:W-:Y:S05]  /*17830*/  CALL.REL.NOINC `($__internal_9_$__cuda_sm70_shflsync_idx_p) ;  /* 0x00000b8000007944 */ /* 0x000fea0003c00000 */
[----:B------:R-:W-:Y:S01]  /*17840*/  MOV R4, R184 ;  /* 0x000000b800047202 */ /* 0x000fe20000000f00 */
[----:B------:R-:W-:Y:S05]  /*17850*/  BRA `(.L_x_667) ;  /* 0xffffaeb000007947 */ /* 0x000fea000383ffff */
.L_x_581:
[----:B------:R-:W-:Y:S01]  /*17860*/  IMAD.MOV.U32 R183, RZ, RZ, R12 ;  /* 0x000000ffffb77224 */ /* 0x000fe200078e000c */
[----:B------:R-:W-:Y:S01]  /*17870*/  MOV R2, RZ ;  /* 0x000000ff00027202 */ /* 0x000fe20000000f00 */
[----:B------:R-:W-:Y:S01]  /*17880*/  IMAD.MOV.U32 R184, RZ, RZ, 0x1c1f ;  /* 0x00001c1fffb87424 */ /* 0x000fe200078e00ff */
[----:B------:R-:W-:Y:S02]  /*17890*/  MOV R3, 0x178b0 ;  /* 0x000178b000037802 */ /* 0x000fe40000000f00 */
[----:B-12---:R-:W-:Y:S05]  /*178a0*/  CALL.REL.NOINC `($__internal_9_$__cuda_sm70_shflsync_idx_p) ;  /* 0x00000b1000007944 */ /* 0x006fea0003c00000 */
[----:B------:R-:W-:Y:S01]  /*178b0*/  MOV R0, R184 ;  /* 0x000000b800007202 */ /* 0x000fe20000000f00 */
[----:B------:R-:W-:Y:S05]  /*178c0*/  BRA `(.L_x_668) ;  /* 0xffffae6000007947 */ /* 0x000fea000383ffff */
.L_x_584:
[----:B------:R-:W-:Y:S01]  /*178d0*/  IMAD.MOV.U32 R183, RZ, RZ, R5 ;  /* 0x000000ffffb77224 */ /* 0x000fe200078e0005 */
[----:B----4-:R-:W-:Y:S01]  /*178e0*/  MOV R2, 0x1 ;  /* 0x0000000100027802 */ /* 0x010fe20000000f00 */
[----:B------:R-:W-:Y:S01]  /*178f0*/  IMAD.MOV.U32 R184, RZ, RZ, 0x1c1f ;  /* 0x00001c1fffb87424 */ /* 0x000fe200078e00ff */
[----:B------:R-:W-:-:S02]  /*17900*/  MOV R3, 0x17920 ;  /* 0x0001792000037802 */ /* 0x000fc40000000f00 */
[----:B-123--:R-:W-:Y:S05]  /*17910*/  CALL.REL.NOINC `($__internal_9_$__cuda_sm70_shflsync_idx_p) ;  /* 0x00000aa000007944 */ /* 0x00efea0003c00000 */
        /* <DEDUP_REMOVED lines=8> */
.L_x_588:
[----:B------:R-:W-:Y:S01]  /*179a0*/  IMAD.MOV.U32 R183, RZ, RZ, R9 ;  /* 0x000000ffffb77224 */ /* 0x000fe200078e0009 */
[----:B------:R-:W-:Y:S01]  /*179b0*/  MOV R2, RZ ;  /* 0x000000ff00027202 */ /* 0x000fe20000000f00 */
[----:B------:R-:W-:Y:S01]  /*179c0*/  IMAD.MOV.U32 R184, RZ, RZ, 0x181f ;  /* 0x0000181fffb87424 */ /* 0x000fe200078e00ff */
[----:B------:R-:W-:Y:S02]  /*179d0*/  MOV R3, 0x179f0 ;  /* 0x000179f000037802 */ /* 0x000fe40000000f00 */
[----:B------:R-:W-:Y:S05]  /*179e0*/  CALL.REL.NOINC `($__internal_9_$__cuda_sm70_shflsync_idx_p) ;  /* 0x000009d000007944 */ /* 0x000fea0003c00000 */
[----:B------:R-:W-:Y:S01]  /*179f0*/  MOV R8, R184 ;  /* 0x000000b800087202 */ /* 0x000fe20000000f00 */
[----:B------:R-:W-:Y:S05]  /*17a00*/  BRA `(.L_x_670) ;  /* 0xffffc49000007947 */ /* 0x000fea000383ffff */
.L_x_589:
[----:B------:R-:W-:Y:S01]  /*17a10*/  IMAD.MOV.U32 R183, RZ, RZ, R12 ;  /* 0x000000ffffb77224 */ /* 0x000fe200078e000c */
[----:B------:R-:W-:Y:S01]  /*17a20*/  MOV R2, RZ ;  /* 0x000000ff00027202 */ /* 0x000fe20000000f00 */
[----:B------:R-:W-:Y:S01]  /*17a30*/  IMAD.MOV.U32 R184, RZ, RZ, 0x181f ;  /* 0x0000181fffb87424 */ /* 0x000fe200078e00ff */
[----:B------:R-:W-:Y:S02]  /*17a40*/  MOV R3, 0x17a60 ;  /* 0x00017a6000037802 */ /* 0x000fe40000000f00 */
[----:B-12---:R-:W-:Y:S05]  /*17a50*/  CALL.REL.NOINC `($__internal_9_$__cuda_sm70_shflsync_idx_p) ;  /* 0x0000096000007944 */ /* 0x006fea0003c00000 */
[----:B------:R-:W-:Y:S01]  /*17a60*/  MOV R0, R184 ;  /* 0x000000b800007202 */ /* 0x000fe20000000f00 */
[----:B------:R-:W-:Y:S05]  /*17a70*/  BRA `(.L_x_671) ;  /* 0xffffc44000007947 */ /* 0x000fea000383ffff */
.L_x_592:
        /* <DEDUP_REMOVED lines=13> */
.L_x_595:
[----:B------:R-:W-:Y:S01]  /*17b50*/  IMAD.MOV.U32 R183, RZ, RZ, R9 ;  /* 0x000000ffffb77224 */ /* 0x000fe200078e0009 */
[----:B-1----:R-:W-:Y:S01]  /*17b60*/  MOV R2, 0x2 ;  /* 0x0000000200027802 */ /* 0x002fe20000000f00 */
[----:B------:R-:W-:Y:S01]  /*17b70*/  IMAD.MOV.U32 R184, RZ, RZ, 0x181f ;  /* 0x0000181fffb87424 */ /* 0x000fe200078e00ff */
[----:B------:R-:W-:Y:S02]  /*17b80*/  MOV R3, 0x17ba0 ;  /* 0x00017ba000037802 */ /* 0x000fe40000000f00 */
[----:B--234-:R-:W-:Y:S05]  /*17b90*/  CALL.REL.NOINC `($__internal_9_$__cuda_sm70_shflsync_idx_p) ;  /* 0x0000082000007944 */ /* 0x01cfea0003c00000 */
[----:B------:R-:W-:Y:S01]  /*17ba0*/  MOV R8, R184 ;  /* 0x000000b800087202 */ /* 0x000fe20000000f00 */
[----:B------:R-:W-:Y:S05]  /*17bb0*/  BRA `(.L_x_673) ;  /* 0xffffc5e000007947 */ /* 0x000fea000383ffff */
.L_x_596:
[----:B------:R-:W-:Y:S01]  /*17bc0*/  IMAD.MOV.U32 R183, RZ, RZ, R12 ;  /* 0x000000ffffb77224 */ /* 0x000fe200078e000c */
[----:B------:R-:W-:Y:S01]  /*17bd0*/  MOV R2, 0x2 ;  /* 0x0000000200027802 */ /* 0x000fe20000000f00 */
[----:B------:R-:W-:Y:S01]  /*17be0*/  IMAD.MOV.U32 R184, RZ, RZ, 0x181f ;  /* 0x0000181fffb87424 */ /* 0x000fe200078e00ff */
[----:B------:R-:W-:Y:S02]  /*17bf0*/  MOV R3, 0x17c10 ;  /* 0x00017c1000037802 */ /* 0x000fe40000000f00 */
[----:B-1234-:R-:W-:Y:S05]  /*17c00*/  CALL.REL.NOINC `($__internal_9_$__cuda_sm70_shflsync_idx_p) ;  /* 0x000007b000007944 */ /* 0x01efea0003c00000 */
[----:B------:R-:W-:Y:S01]  /*17c10*/  MOV R0, R184 ;  /* 0x000000b800007202 */ /* 0x000fe20000000f00 */
[----:B------:R-:W-:Y:S05]  /*17c20*/  BRA `(.L_x_674) ;  /* 0xffffc59000007947 */ /* 0x000fea000383ffff */
.L_x_599:
[----:B------:R-:W-:Y:S01]  /*17c30*/  IMAD.MOV.U32 R183, RZ, RZ, R9 ;  /* 0x000000ffffb77224 */ /* 0x000fe200078e0009 */
[----:B-1----:R-:W-:Y:S01]  /*17c40*/  MOV R2, 0x3 ;  /* 0x0000000300027802 */ /* 0x002fe20000000f00 */
[----:B------:R-:W-:Y:S01]  /*17c50*/  IMAD.MOV.U32 R184, RZ, RZ, 0x181f ;  /* 0x0000181fffb87424 */ /* 0x000fe200078e00ff */
[----:B------:R-:W-:-:S02]  /*17c60*/  MOV R3, 0x17c80 ;  /* 0x00017c8000037802 */ /* 0x000fc40000000f00 */
[----:B--234-:R-:W-:Y:S05]  /*17c70*/  CALL.REL.NOINC `($__internal_9_$__cuda_sm70_shflsync_idx_p) ;  /* 0x0000074000007944 */ /* 0x01cfea0003c00000 */
        /* <DEDUP_REMOVED lines=8> */
.L_x_601:
[----:B------:R-:W-:Y:S01]  /*17d00*/  IMAD.MOV.U32 R183, RZ, RZ, R82 ;  /* 0x000000ffffb77224 */ /* 0x000fe200078e0052 */
[----:B------:R-:W-:Y:S01]  /*17d10*/  MOV R2, RZ ;  /* 0x000000ff00027202 */ /* 0x000fe20000000f00 */
[----:B------:R-:W-:Y:S01]  /*17d20*/  IMAD.MOV.U32 R184, RZ, RZ, 0x1f ;  /* 0x0000001fffb87424 */ /* 0x000fe200078e00ff */
[----:B------:R-:W-:Y:S02]  /*17d30*/  MOV R3, 0x17d50 ;  /* 0x00017d5000037802 */ /* 0x000fe40000000f00 */
[----:B------:R-:W-:Y:S05]  /*17d40*/  CALL.REL.NOINC `($__internal_9_$__cuda_sm70_shflsync_idx_p) ;  /* 0x0000067000007944 */ /* 0x000fea0003c00000 */
[----:B------:R-:W-:Y:S01]  /*17d50*/  MOV R9, R184 ;  /* 0x000000b800097202 */ /* 0x000fe20000000f00 */
[----:B------:R-:W-:Y:S05]  /*17d60*/  BRA `(.L_x_676) ;  /* 0xffffc7b000007947 */ /* 0x000fea000383ffff */
.L_x_602:
[----:B------:R-:W-:Y:S01]  /*17d70*/  IMAD.MOV.U32 R183, RZ, RZ, R82 ;  /* 0x000000ffffb77224 */ /* 0x000fe200078e0052 */
[----:B------:R-:W-:Y:S01]  /*17d80*/  MOV R2, 0x1 ;  /* 0x0000000100027802 */ /* 0x000fe20000000f00 */
[----:B------:R-:W-:Y:S01]  /*17d90*/  IMAD.MOV.U32 R184, RZ, RZ, 0x1f ;  /* 0x0000001fffb87424 */ /* 0x000fe200078e00ff */
[----:B------:R-:W-:Y:S02]  /*17da0*/  MOV R3, 0x17dc0 ;  /* 0x00017dc000037802 */ /* 0x000fe40000000f00 */
[----:B-12---:R-:W-:Y:S05]  /*17db0*/  CALL.REL.NOINC `($__internal_9_$__cuda_sm70_shflsync_idx_p) ;  /* 0x0000060000007944 */ /* 0x006fea0003c00000 */
[----:B------:R-:W-:Y:S01]  /*17dc0*/  MOV R8, R184 ;  /* 0x000000b800087202 */ /* 0x000fe20000000f00 */
[----:B------:R-:W-:Y:S05]  /*17dd0*/  BRA `(.L_x_677) ;  /* 0xffffc76000007947 */ /* 0x000fea000383ffff */
.L_x_603:
[----:B------:R-:W-:Y:S02]  /*17de0*/  MOV R2, 0x1 ;  /* 0x0000000100027802 */ /* 0x000fe40000000f00 */
[----:B------:R-:W-:-:S02]  /*17df0*/  MOV R3, 0x17e10 ;  /* 0x00017e1000037802 */ /* 0x000fc40000000f00 */
[----:B-1234-:R-:W-:Y:S05]  /*17e00*/  CALL.REL.NOINC `($__internal_10_$__cuda_sm70_shflsync_up_p) ;  /* 0x0000061000007944 */ /* 0x01efea0003c00000 */
[----:B------:R-:W-:Y:S05]  /*17e10*/  BRA `(.L_x_678) ;  /* 0xffffc84000007947 */ /* 0x000fea000383ffff */
.L_x_604:
[----:B------:R-:W-:Y:S02]  /*17e20*/  MOV R2, 0x2 ;  /* 0x0000000200027802 */ /* 0x000fe40000000f00 */
[----:B------:R-:W-:-:S02]  /*17e30*/  MOV R3, 0x17e50 ;  /* 0x00017e5000037802 */ /* 0x000fc40000000f00 */
[----:B--2-4-:R-:W-:Y:S05]  /*17e40*/  CALL.REL.NOINC `($__internal_10_$__cuda_sm70_shflsync_up_p) ;  /* 0x000005d000007944 */ /* 0x014fea0003c00000 */
        /* <DEDUP_REMOVED lines=24> */
.L_x_608:
[----:B------:R-:W-:Y:S02]  /*17fd0*/  MOV R2, 0x1 ;  /* 0x0000000100027802 */ /* 0x000fe40000000f00 */
[----:B------:R-:W-:Y:S02]  /*17fe0*/  MOV R3, 0x18000 ;  /* 0x0001800000037802 */ /* 0x000fe40000000f00 */
[----:B------:R-:W-:Y:S05]  /*17ff0*/  CALL.REL.NOINC `($__internal_10_$__cuda_sm70_shflsync_up_p) ;  /* 0x0000042000007944 */ /* 0x000fea0003c00000 */
[----:B------:R-:W-:Y:S01]  /*18000*/  MOV R2, R4 ;  /* 0x0000000400027202 */ /* 0x000fe20000000f00 */
[----:B------:R-:W-:Y:S05]  /*18010*/  BRA `(.L_x_680) ;  /* 0xffffc89000007947 */ /* 0x000fea000383ffff */
.L_x_609:
[----:B------:R-:W-:Y:S02]  /*18020*/  MOV R2, 0x2 ;  /* 0x0000000200027802 */ /* 0x000fe40000000f00 */
[----:B------:R-:W-:Y:S02]  /*18030*/  MOV R3, 0x18050 ;  /* 0x0001805000037802 */ /* 0x000fe40000000f00 */
        /* <DEDUP_REMOVED lines=25> */
.L_x_611:
[----:B------:R-:W-:Y:S02]  /*181d0*/  SEL R0, RZ, 0x1, P0 ;  /* 0x00000001ff007807 */ /* 0x000fe40000000000 */
[----:B------:R-:W-:Y:S02]  /*181e0*/  MOV R2, 0x18200 ;  /* 0x0001820000027802 */ /* 0x000fe40000000f00 */
[----:B-1----:R-:W-:Y:S05]  /*181f0*/  CALL.REL.NOINC `($__internal_11_$__cuda_sm70_votesync_ballot) ;  /* 0x0000029000007944 */ /* 0x002fea0003c00000 */
[----:B------:R-:W-:Y:S01]  /*18200*/  MOV R5, R0 ;  /* 0x0000000000057202 */ /* 0x000fe20000000f00 */
[----:B------:R-:W-:Y:S05]  /*18210*/  BRA `(.L_x_682) ;  /* 0xffffc82000007947 */ /* 0x000fea000383ffff */
.L_x_612:
[----:B------:R-:W-:Y:S01]  /*18220*/  IMAD.MOV.U32 R183, RZ, RZ, R6 ;  /* 0x000000ffffb77224 */ /* 0x000fe200078e0006 */
[----:B------:R-:W-:Y:S01]  /*18230*/  MOV R2, R0 ;  /* 0x0000000000027202 */ /* 0x000fe20000000f00 */
[----:B------:R-:W-:Y:S01]  /*18240*/  IMAD.MOV.U32 R184, RZ, RZ, 0x1f ;  /* 0x0000001fffb87424 */ /* 0x000fe200078e00ff */
[----:B------:R-:W-:Y:S02]  /*18250*/  MOV R3, 0x18270 ;  /* 0x0001827000037802 */ /* 0x000fe40000000f00 */
[----:B-1----:R-:W-:Y:S05]  /*18260*/  CALL.REL.NOINC `($__internal_9_$__cuda_sm70_shflsync_idx_p) ;  /* 0x0000015000007944 */ /* 0x002fea0003c00000 */
[----:B------:R-:W-:Y:S01]  /*18270*/  IMAD.MOV.U32 R10, RZ, RZ, R184 ;  /* 0x000000ffff0a7224 */ /* 0x000fe200078e00b8 */
[----:B------:R-:W-:Y:S01]  /*18280*/  MOV R2, R0 ;  /* 0x0000000000027202 */ /* 0x000fe20000000f00 */
[----:B------:R-:W-:Y:S01]  /*18290*/  IMAD.MOV.U32 R183, RZ, RZ, R7 ;  /* 0x000000ffffb77224 */ /* 0x000fe200078e0007 */
[----:B------:R-:W-:-:S02]  /*182a0*/  MOV R184, 0x1f ;  /* 0x0000001f00b87802 */ /* 0x000fc40000000f00 */
[----:B------:R-:W-:Y:S02]  /*182b0*/  MOV R3, 0x182d0 ;  /* 0x000182d000037802 */ /* 0x000fe40000000f00 */
[----:B------:R-:W-:Y:S05]  /*182c0*/  CALL.REL.NOINC `($__internal_9_$__cuda_sm70_shflsync_idx_p) ;  /* 0x000000f000007944 */ /* 0x000fea0003c00000 */
[----:B------:R-:W-:Y:S01]  /*182d0*/  MOV R7, R184 ;  /* 0x000000b800077202 */ /* 0x000fe20000000f00 */
[----:B------:R-:W-:Y:S05]  /*182e0*/  BRA `(.L_x_683) ;  /* 0xffffc7a000007947 */ /* 0x000fea000383ffff */
.L_x_615:
[----:B------:R-:W-:Y:S01]  /*182f0*/  IMAD.MOV.U32 R183, RZ, RZ, R4 ;  /* 0x000000ffffb77224 */ /* 0x000fe200078e0004 */
[----:B------:R-:W-:Y:S01]  /*18300*/  MOV R2, R0 ;  /* 0x0000000000027202 */ /* 0x000fe20000000f00 */
[----:B------:R-:W-:Y:S01]  /*18310*/  IMAD.MOV.U32 R184, RZ, RZ, 0x1f ;  /* 0x0000001fffb87424 */ /* 0x000fe200078e00ff */
[----:B------:R-:W-:Y:S02]  /*18320*/  MOV R3, 0x18340 ;  /* 0x0001834000037802 */ /* 0x000fe40000000f00 */
[----:B-1-34-:R-:W-:Y:S05]  /*18330*/  CALL.REL.NOINC `($__internal_9_$__cuda_sm70_shflsync_idx_p) ;  /* 0x0000008000007944 */ /* 0x01afea0003c00000 */
[----:B------:R-:W-:Y:S01]  /*18340*/  MOV R11, R184 ;  /* 0x000000b8000b7202 */ /* 0x000fe20000000f00 */
[----:B------:R-:W-:Y:S05]  /*18350*/  BRA `(.L_x_614) ;  /* 0xffffc79000007947 */ /* 0x000fea000383ffff */
        .weak           $__internal_8_$__cuda_sm70_shflsync_bfly_p
        .type           $__internal_8_$__cuda_sm70_shflsync_bfly_p,@function
        .size           $__internal_8_$__cuda_sm70_shflsync_bfly_p,($__internal_9_$__cuda_sm70_shflsync_idx_p - $__internal_8_$__cuda_sm70_shflsync_bfly_p)
$__internal_8_$__cuda_sm70_shflsync_bfly_p:
[----:B------:R-:W-:Y:S02]  /*18360*/  MOV R137, 0xffffffff ;  /* 0xffffffff00897802 */ /* 0x000fe40000000f00 */
[----:B------:R-:W-:Y:S02]  /*18370*/  MOV R3, 0x1f ;  /* 0x0000001f00037802 */ /* 0x000fe40000000f00 */
[----:B------:R-:W-:Y:S04]  /*18380*/  WARPSYNC R137 ;  /* 0x0000008900007348 */ /* 0x000fe80003800000 */
[----:B------:R1:W2:Y:S02]  /*18390*/  SHFL.BFLY PT, R0, R128, R0, R3 ;  /* 0x0c00000080007389 */ /* 0x0002a400000e0003 */
[----:B-1----:R-:W-:-:S04]  /*183a0*/  MOV R3, 0x0 ;  /* 0x0000000000037802 */ /* 0x002fc80000000f00 */
[----:B--2---:R-:W-:Y:S05]  /*183b0*/  RET.REL.NODEC R2 `(_ZN7cutlass13device_kernelIN5flash19enable_sm80_to_sm89INS1_16FlashAttnFwdSm80INS1_25CollectiveMainloopFwdSm80ILi8ELi1ELb0EN4cute5tupleIJNS5_1CILi128EEENS7_ILi64EEENS7_ILi192EEEEEELi192ENS_10bfloat16_tEfNS_4arch4Sm80ELb0ELb1ELb0ELb1ELb1ELb0ELb1ELb1EEENS1_21CollectiveEpilogueFwdINS6_IJS8_SA_S9_EEENS6_IJNS7_ILi1EEESI_SI_EEESC_SE_Li256ELb1ELb1ELb1ELb0EEENS1_36VarlenDynamicPersistentTileSchedulerILi128ELi64ELi256ELi256ELb1ELb1ELb0ELb1ELb0ELb1EEEEEEEEEvNT_6ParamsE) ;  /* 0xfffe7c4002007950 */ /* 0x004fea0003c3ffff */
        .weak           $__internal_9_$__cuda_sm70_shflsync_idx_p
        .type           $__internal_9_$__cuda_sm70_shflsync_idx_p,@function
        .size           $__internal_9_$__cuda_sm70_shflsync_idx_p,($__internal_10_$__cuda_sm70_shflsync_up_p - $__internal_9_$__cuda_sm70_shflsync_idx_p)
$__internal_9_$__cuda_sm70_shflsync_idx_p:
[----:B------:R-:W-:-:S04]  /*183c0*/  MOV R185, 0xffffffff ;  /* 0xffffffff00b97802 */ /* 0x000fc80000000f00 */
[----:B------:R-:W-:Y:S04]  /*183d0*/  WARPSYNC R185 ;  /* 0x000000b900007348 */ /* 0x000fe80003800000 */
[----:B------:R1:W2:Y:S02]  /*183e0*/  SHFL.IDX PT, R184, R183, R2, R184 ;  /* 0x00000002b7b87389 */ /* 0x0002a400000e00b8 */
[----:B-1----:R-:W-:Y:S02]  /*183f0*/  MOV R2, R3 ;  /* 0x0000000300027202 */ /* 0x002fe40000000f00 */
[----:B------:R-:W-:-:S04]  /*18400*/  MOV R3, 0x0 ;  /* 0x0000000000037802 */ /* 0x000fc80000000f00 */
[----:B--2---:R-:W-:Y:S05]  /*18410*/  RET.REL.NODEC R2 `(_ZN7cutlass13device_kernelIN5flash19enable_sm80_to_sm89INS1_16FlashAttnFwdSm80INS1_25CollectiveMainloopFwdSm80ILi8ELi1ELb0EN4cute5tupleIJNS5_1CILi128EEENS7_ILi64EEENS7_ILi192EEEEEELi192ENS_10bfloat16_tEfNS_4arch4Sm80ELb0ELb1ELb0ELb1ELb1ELb0ELb1ELb1EEENS1_21CollectiveEpilogueFwdINS6_IJS8_SA_S9_EEENS6_IJNS7_ILi1EEESI_SI_EEESC_SE_Li256ELb1ELb1ELb1ELb0EEENS1_36VarlenDynamicPersistentTileSchedulerILi128ELi64ELi256ELi256ELb1ELb1ELb0ELb1ELb0ELb1EEEEEEEEEvNT_6ParamsE) ;  /* 0xfffe7be002007950 */ /* 0x004fea0003c3ffff */
        .weak           $__internal_10_$__cuda_sm70_shflsync_up_p
        .type           $__internal_10_$__cuda_sm70_shflsync_up_p,@function
        .size           $__internal_10_$__cuda_sm70_shflsync_up_p,($__internal_11_$__cuda_sm70_votesync_ballot - $__internal_10_$__cuda_sm70_shflsync_up_p)
$__internal_10_$__cuda_sm70_shflsync_up_p:
[----:B------:R-:W-:Y:S02]  /*18420*/  IMAD.MOV.U32 R4, RZ, RZ, RZ ;  /* 0x000000ffff047224 */ /* 0x000fe400078e00ff */
[----:B------:R-:W-:-:S04]  /*18430*/  IMAD.MOV.U32 R10, RZ, RZ, -0x1 ;  /* 0xffffffffff0a7424 */ /* 0x000fc800078e00ff */
[----:B------:R-:W-:Y:S04]  /*18440*/  WARPSYNC R10 ;  /* 0x0000000a00007348 */ /* 0x000fe80003800000 */
[----:B------:R1:W2:Y:S02]  /*18450*/  SHFL.UP PT, R4, R0, R2, R4 ;  /* 0x0400000200047389 */ /* 0x0002a400000e0004 */
[----:B-1----:R-:W-:Y:S02]  /*18460*/  MOV R2, R3 ;  /* 0x0000000300027202 */ /* 0x002fe40000000f00 */
[----:B------:R-:W-:-:S04]  /*18470*/  MOV R3, 0x0 ;  /* 0x0000000000037802 */ /* 0x000fc80000000f00 */
[----:B--2---:R-:W-:Y:S05]  /*18480*/  RET.REL.NODEC R2 `(_ZN7cutlass13device_kernelIN5flash19enable_sm80_to_sm89INS1_16FlashAttnFwdSm80INS1_25CollectiveMainloopFwdSm80ILi8ELi1ELb0EN4cute5tupleIJNS5_1CILi128EEENS7_ILi64EEENS7_ILi192EEEEEELi192ENS_10bfloat16_tEfNS_4arch4Sm80ELb0ELb1ELb0ELb1ELb1ELb0ELb1ELb1EEENS1_21CollectiveEpilogueFwdINS6_IJS8_SA_S9_EEENS6_IJNS7_ILi1EEESI_SI_EEESC_SE_Li256ELb1ELb1ELb1ELb0EEENS1_36VarlenDynamicPersistentTileSchedulerILi128ELi64ELi256ELi256ELb1ELb1ELb0ELb1ELb0ELb1EEEEEEEEEvNT_6ParamsE) ;  /* 0xfffe7b7002007950 */ /* 0x004fea0003c3ffff */
        .weak           $__internal_11_$__cuda_sm70_votesync_ballot
        .type           $__internal_11_$__cuda_sm70_votesync_ballot,@function
        .size           $__internal_11_$__cuda_sm70_votesync_ballot,(.L_x_3117 - $__internal_11_$__cuda_sm70_votesync_ballot)
$__internal_11_$__cuda_sm70_votesync_ballot:
[----:B------:R-:W-:Y:S01]  /*18490*/  ISETP.NE.U32.AND P0, PT, R0, 0x1, PT ;  /* 0x000000010000780c */ /* 0x000fe20003f05070 */
[----:B------:R-:W-:-:S04]  /*184a0*/  IMAD.MOV.U32 R3, RZ, RZ, -0x1 ;  /* 0xffffffffff037424 */ /* 0x000fc800078e00ff */
[----:B------:R-:W-:Y:S08]  /*184b0*/  WARPSYNC R3 ;  /* 0x0000000300007348 */ /* 0x000ff00003800000 */
[----:B------:R-:W-:-:S04]  /*184c0*/  VOTE.ANY R0, PT, !P0 ;  /* 0x0000000000007806 */ /* 0x000fc800040e0100 */
[----:B------:R-:W-:Y:S01]  /*184d0*/  LOP3.LUT R0, R0, R3, RZ, 0xc0, !PT ;  /* 0x0000000300007212 */ /* 0x000fe200078ec0ff */
[----:B------:R-:W-:-:S04]  /*184e0*/  IMAD.MOV.U32 R3, RZ, RZ, 0x0 ;  /* 0x00000000ff037424 */ /* 0x000fc800078e00ff */
[----:B------:R-:W-:Y:S05]  /*184f0*/  RET.REL.NODEC R2 `(_ZN7cutlass13device_kernelIN5flash19enable_sm80_to_sm89INS1_16FlashAttnFwdSm80INS1_25CollectiveMainloopFwdSm80ILi8ELi1ELb0EN4cute5tupleIJNS5_1CILi128EEENS7_ILi64EEENS7_ILi192EEEEEELi192ENS_10bfloat16_tEfNS_4arch4Sm80ELb0ELb1ELb0ELb1ELb1ELb0ELb1ELb1EEENS1_21CollectiveEpilogueFwdINS6_IJS8_SA_S9_EEENS6_IJNS7_ILi1EEESI_SI_EEESC_SE_Li256ELb1ELb1ELb1ELb0EEENS1_36VarlenDynamicPersistentTileSchedulerILi128ELi64ELi256ELi256ELb1ELb1ELb0ELb1ELb0ELb1EEEEEEEEEvNT_6ParamsE) ;  /* 0xfffe7b0002007950 */ /* 0x000fea0003c3ffff */
.L_x_684:
        /* <DEDUP_REMOVED lines=16> */
.L_x_3117:


//--------------------- .text._ZN7cutlass13device_kernelIN5flash19enable_sm80_to_sm89INS1_16FlashAttnFwdSm80INS1_25CollectiveMainloopFwdSm80ILi8ELi1ELb0EN4cute5tupleIJNS5_1CILi128EEENS7_ILi64EEENS7_ILi192EEEEEELi192ENS_10bfloat16_tEfNS_4arch4Sm80ELb0ELb1ELb0ELb1ELb1ELb1ELb1ELb1EEENS1_21CollectiveEpilogueFwdINS6_IJS8_SA_S9_EEENS6_IJNS7_ILi1EEESI_SI_EEESC_SE_Li256ELb1ELb1ELb1ELb0EEENS1_36VarlenDynamicPersistentTileSchedulerILi128ELi64ELi256ELi256ELb1ELb1ELb0ELb1ELb0ELb1EEEEEEEEEvNT_6ParamsE --------------------------
	.section	.text._ZN7cutlass13device_kernelIN5flash19enable_sm80_to_sm89INS1_16FlashAttnFwdSm80INS1_25CollectiveMainloopFwdSm80ILi8ELi1ELb0EN4cute5tupleIJNS5_1CILi128EEENS7_ILi64EEENS7_ILi192EEEEEELi192ENS_10bfloat16_tEfNS_4arch4Sm80ELb0ELb1ELb0ELb1ELb1ELb1ELb1ELb1EEENS1_21CollectiveEpilogueFwdINS6_IJS8_SA_S9_EEENS6_IJNS7_ILi1EEESI_SI_EEESC_SE_Li256ELb1ELb1ELb1ELb0EEENS1_36VarlenDynamicPersistentTileSchedulerILi128ELi64ELi256ELi256ELb1ELb1ELb0ELb1ELb0ELb1EEEEEEEEEvNT_6ParamsE,"ax",@progbits
	.sectioninfo	@"SHI_REGISTERS=255"
	.align	128
.text._ZN7cutlass13device_kernelIN5flash19enable_sm80_to_sm89INS1_16FlashAttnFwdSm80INS1_25CollectiveMainloopFwdSm80ILi8ELi1ELb0EN4cute5tupleIJNS5_1CILi128EEENS7_ILi64EEENS7_ILi192EEEEEELi192ENS_10bfloat16_tEfNS_4arch4Sm80ELb0ELb1ELb0ELb1ELb1ELb1ELb1ELb1EEENS1_21CollectiveEpilogueFwdINS6_IJS8_SA_S9_EEENS6_IJNS7_ILi1EEESI_SI_EEESC_SE_Li256ELb1ELb1ELb1ELb0EEENS1_36VarlenDynamicPersistentTileSchedulerILi128ELi64ELi256ELi256ELb1ELb1ELb0ELb1ELb0ELb1EEEEEEEEEvNT_6ParamsE:
        .type           _ZN7cutlass13device_kernelIN5flash19enable_sm80_to_sm89INS1_16FlashAttnFwdSm80INS1_25CollectiveMainloopFwdSm80ILi8ELi1ELb0EN4cute5tupleIJNS5_1CILi128EEENS7_ILi64EEENS7_ILi192EEEEEELi192ENS_10bfloat16_tEfNS_4arch4Sm80ELb0ELb1ELb0ELb1ELb1ELb1ELb1ELb1EEENS1_21CollectiveEpilogueFwdINS6_IJS8_SA_S9_EEENS6_IJNS7_ILi1EEESI_SI_EEESC_SE_Li256ELb1ELb1ELb1ELb0EEENS1_36VarlenDynamicPersistentTileSchedulerILi128ELi64ELi256ELi256ELb1ELb1ELb0ELb1ELb0ELb1EEEEEEEEEvNT_6ParamsE,@function
        .size           _ZN7cutlass13device_kernelIN5flash19enable_sm80_to_sm89INS1_16FlashAttnFwdSm80INS1_25CollectiveMainloopFwdSm80ILi8ELi1ELb0EN4cute5tupleIJNS5_1CILi128EEENS7_ILi64EEENS7_ILi192EEEEEELi192ENS_10bfloat16_tEfNS_4arch4Sm80ELb0ELb1ELb0ELb1ELb1ELb1ELb1ELb1EEENS1_21CollectiveEpilogueFwdINS6_IJS8_SA_S9_EEENS6_IJNS7_ILi1EEESI_SI_EEESC_SE_Li256ELb1ELb1ELb1ELb0EEENS1_36VarlenDynamicPersistentTileSchedulerILi128ELi64ELi256ELi256ELb1ELb1ELb0ELb1ELb0ELb1EEEEEEEEEvNT_6ParamsE,(.L_x_3122 - _ZN7cutlass13device_kernelIN5flash19enable_sm80_to_sm89INS1_16FlashAttnFwdSm80INS1_25CollectiveMainloopFwdSm80ILi8ELi1ELb0EN4cute5tupleIJNS5_1CILi128EEENS7_ILi64EEENS7_ILi192EEEEEELi192ENS_10bfloat16_tEfNS_4arch4Sm80ELb0ELb1ELb0ELb1ELb1ELb1ELb1ELb1EEENS1_21CollectiveEpilogueFwdINS6_IJS8_SA_S9_EEENS6_IJNS7_ILi1EEESI_SI_EEESC_SE_Li256ELb1ELb1ELb1ELb0EEENS1_36VarlenDynamicPersistentTileSchedulerILi128ELi64ELi256ELi256ELb1ELb1ELb0ELb1ELb0ELb1EEEEEEEEEvNT_6ParamsE)
        .other          _ZN7cutlass13device_kernelIN5flash19enable_sm80_to_sm89INS1_16FlashAttnFwdSm80INS1_25CollectiveMainloopFwdSm80ILi8ELi1ELb0EN4cute5tupleIJNS5_1CILi128EEENS7_ILi64EEENS7_ILi192EEEEEELi192ENS_10bfloat16_tEfNS_4arch4Sm80ELb0ELb1ELb0ELb1ELb1ELb1ELb1ELb1EEENS1_21CollectiveEpilogueFwdINS6_IJS8_SA_S9_EEENS6_IJNS7_ILi1EEESI_SI_EEESC_SE_Li256ELb1ELb1ELb1ELb0EEENS1_36VarlenDynamicPersistentTileSchedulerILi128ELi64ELi256ELi256ELb1ELb1ELb0ELb1ELb0ELb1EEEEEEEEEvNT_6ParamsE,@"STO_CUDA_ENTRY STV_DEFAULT"
_ZN7cutlass13device_kernelIN5flash19enable_sm80_to_sm89INS1_16FlashAttnFwdSm80INS1_25CollectiveMainloopFwdSm80ILi8ELi1ELb0EN4cute5tupleIJNS5_1CILi128EEENS7_ILi64EEENS7_ILi192EEEEEELi192ENS_10bfloat16_tEfNS_4arch4Sm80ELb0ELb1ELb0ELb1ELb1ELb1ELb1ELb1EEENS1_21CollectiveEpilogueFwdINS6_IJS8_SA_S9_EEENS6_IJNS7_ILi1EEESI_SI_EEESC_SE_Li256ELb1ELb1ELb1ELb0EEENS1_36VarlenDynamicPersistentTileSchedulerILi128ELi64ELi256ELi256ELb1ELb1ELb0ELb1ELb0ELb1EEEEEEEEEvNT_6ParamsE:
[----:B------:R-:W-:-:S03]  /*0000*/  MOV R1, c[0x0][0x28] ;  /* 0x00000a0000017a02 */ /* 0x000fc60000000f00 */
[----:B------:R-:W1:Y:S01]  /*0010*/  S2R R2, SR_TID.X ;  /* 0x0000000000027919 */ /* 0x000e620000002100 */
[----:B------:R-:W-:Y:S01]  /*0020*/  IADD3 R1, R1, -0x170, RZ ;  /* 0xfffffe9001017810 */ /* 0x000fe20007ffe0ff */
[----:B------:R-:W-:-:S03]  /*0030*/  ULDC.64 UR10, c[0x0][0x118] ;  /* 0x00004600000a7ab9 */ /* 0x000fc60000000a00 */
[----:B------:R2:W3:Y:S01]  /*0040*/  R2UR UR4, R1 ;  /* 0x00000000010473c2 */ /* 0x0004e200000e0000 */
[----:B-1----:R-:W-:-:S06]  /*0050*/  SHF.R.U32.HI R0, RZ, 0x5, R2 ;  /* 0x00000005ff007819 */ /* 0x002fcc0000011602 */
[----:B------:R-:W1:Y:S02]  /*0060*/  SHFL.IDX PT, R0, R0, RZ, 0x1f ;  /* 0x00001fff00007589 */ /* 0x000e6400000e0000 */
[----:B-1----:R-:W1:Y:S02]  /*0070*/  R2UR UR8, R0 ;  /* 0x00000000000873c2 */ /* 0x002e6400000e0000 */
[----:B-1----:R-:W-:-:S13]  /*0080*/  ISETP.NE.AND P0, PT, RZ, UR8, PT ;  /* 0x00000008ff007c0c */ /* 0x002fda000bf05270 */
[----:B------:R-:W-:Y:S06]  /*0090*/  @P0 BAR.SYNC.DEFER_BLOCKING 0x5, 0x100 ;  /* 0x0144000000000b1d */ /* 0x000fec0000010000 */
[----:B------:R-:W1:Y:S02]  /*00a0*/  @P0 LDS.128 R4, [0x18100] ;  /* 0x01810000ff040984 */ /* 0x000e640000000c00 */
[----:B-1----:R-:W-:Y:S01]  /*00b0*/  @P0 IMAD.MOV.U32 R0, RZ, RZ, R5 ;  /* 0x000000ffff000224 */ /* 0x002fe200078e0005 */
[----:B------:R-:W-:Y:S01]  /*00c0*/  @P0 MOV R239, R7 ;  /* 0x0000000700ef0202 */ /* 0x000fe20000000f00 */
[----:B------:R-:W-:-:S02]  /*00d0*/  @P0 IMAD.MOV.U32 R236, RZ, RZ, R4 ;  /* 0x000000ffffec0224 */ /* 0x000fc400078e0004 */
[----:B------:R-:W-:Y:S01]  /*00e0*/  @P0 IMAD.MOV.U32 R238, RZ, RZ, R6 ;  /* 0x000000ffffee0224 */ /* 0x000fe200078e0006 */
[----:B------:R1:W-:Y:S02]  /*00f0*/  @P0 STL [R1+0x104], R0 ;  /* 0x0001040001000387 */ /* 0x0003e40000100800 */
[----:B-1----:R-:W-:-:S05]  /*0100*/  @P0 MOV R0, R236 ;  /* 0x000000ec00000202 */ /* 0x002fca0000000f00 */
[----:B------:R2:W-:Y:S04]  /*0110*/  @P0 STL [R1+0x7c], R0 ;  /* 0x00007c0001000387 */ /* 0x0005e80000100800 */
[----:B------:R-:W-:Y:S06]  /*0120*/  @P0 BAR.ARV 0x4, 0x100 ;  /* 0x0104000000000b1d */ /* 0x000fec0000002000 */
[----:B------:R-:W-:Y:S05]  /*0130*/  @P0 BRA `(.L_x_685) ;  /* 0x00000fb000000947 */ /* 0x000fea0003800000 */
[----:B---3--:R-:W-:Y:S01]  /*0140*/  LOP3.LUT R13, R2, 0x1f, RZ, 0xc0, !PT ;  /* 0x0000001f020d7812 */ /* 0x008fe200078ec0ff */
[----:B------:R-:W-:-:S03]  /*0150*/  CS2R R8, SRZ ;  /* 0x0000000000087805 */ /* 0x000fc6000001ff00 */
        /* <DEDUP_REMOVED lines=10> */
[C---:B------:R-:W-:Y:S01]  /*0200*/  ISETP.GE.U32.AND P4, PT, R13.reuse, 0x2, PT ;  /* 0x000000020d00780c */ /* 0x040fe20003f86070 */
[----:B------:R-:W-:Y:S01]  /*0210*/  IMAD.MOV.U32 R7, RZ, RZ, RZ ;  /* 0x000000ffff077224 */ /* 0x000fe200078e00ff */
[----:B------:R-:W-:-:S02]  /*0220*/  ISETP.GE.U32.AND P3, PT, R13, 0x4, PT ;  /* 0x000000040d00780c */ /* 0x000fc40003f66070 */
[C---:B------:R-:W-:Y:S02]  /*0230*/  ISETP.GE.U32.AND P2, PT, R13.reuse, 0x8, PT ;  /* 0x000000080d00780c */ /* 0x040fe40003f46070 */
[----:B------:R-:W-:Y:S01]  /*0240*/  ISETP.GE.U32.AND P1, PT, R13, 0x10, PT ;  /* 0x000000100d00780c */ /* 0x000fe20003f26070 */
[----:B---3--:R-:W-:-:S05]  /*0250*/  IMAD R4, R9, R8, RZ ;  /* 0x0000000809047224 */ /* 0x008fca00078e02ff */
[----:B--2---:R-:W2:Y:S02]  /*0260*/  SHFL.UP PT, R0, R4, 0x1, RZ ;  /* 0x0420000004007989 */ /* 0x004ea400000e00ff */
        /* <DEDUP_REMOVED lines=17> */
[----:B-1----:R-:W-:-:S13]  /*0380*/  ISETP.GT.AND P0, PT, R6, UR5, PT ;  /* 0x0000000506007c0c */ /* 0x002fda000bf04270 */
[----:B------:R-:W-:Y:S05]  /*0390*/  @P0 BRA `(.L_x_686) ;  /* 0x0000027000000947 */ /* 0x000fea0003800000 */
[----:B------:R-:W-:Y:S02]  /*03a0*/  MOV R6, R0 ;  /* 0x0000000000067202 */ /* 0x000fe40000000f00 */
[----:B------:R-:W-:-:S04]  /*03b0*/  MOV R7, RZ ;  /* 0x000000ff00077202 */ /* 0x000fc80000000f00 */
.L_x_690:
[----:B------:R-:W-:Y:S01]  /*03c0*/  IADD3 R0, R7, 0x1f, RZ ;  /* 0x0000001f07007810 */ /* 0x000fe20007ffe0ff */
[----:B------:R-:W-:-:S03]  /*03d0*/  IMAD.MOV.U32 R239, RZ, RZ, c[0x0][0x53c] ;  /* 0x00014f00ffef7624 */ /* 0x000fc600078e00ff */
        /* <DEDUP_REMOVED lines=14> */
[----:B------:R1:W2:Y:S02]  /*04c0*/  SHFL.UP PT, R0, R5, 0x1, RZ ;  /* 0x0420000005007989 */ /* 0x0002a400000e00ff */
.L_x_904:
        /* <DEDUP_REMOVED lines=16> */
.L_x_905:
[----:B--2---:R-:W-:-:S05]  /*05d0*/  IMAD R0, R0, c[0x0][0x538], RZ ;  /* 0x00014e0000007a24 */ /* 0x004fca00078e02ff */
[----:B------:R-:W-:-:S04]  /*05e0*/  IADD3 R6, R0, R6, RZ ;  /* 0x0000000600067210 */ /* 0x000fc80007ffe0ff */
[----:B------:R-:W-:-:S13]  /*05f0*/  ISETP.GT.AND P0, PT, R6, UR5, PT ;  /* 0x0000000506007c0c */ /* 0x000fda000bf04270 */
[----:B-1----:R-:W-:Y:S05]  /*0600*/  @!P0 BRA `(.L_x_690) ;  /* 0xfffffdb000008947 */ /* 0x002fea000383ffff */
.L_x_686:
[----:B------:R-:W-:-:S05]  /*0610*/  IADD3 R10, -R0, R6, RZ ;  /* 0x00000006000a7210 */ /* 0x000fca0007ffe1ff */
[----:B------:R-:W-:-:S05]  /*0620*/  IMAD R0, R4, c[0x0][0x538], R10 ;  /* 0x00014e0004007a24 */ /* 0x000fca00078e020a */
[----:B------:R-:W-:Y:S01]  /*0630*/  ISETP.GT.AND P0, PT, R0, UR5, PT ;  /* 0x0000000500007c0c */ /* 0x000fe2000bf04270 */
[----:B------:R-:W-:-:S12]  /*0640*/  BRA.DIV ~URZ, `(.L_x_691) ;  /* 0x0001b7327f007947 */ /* 0x000fd8000b800000 */
[----:B------:R-:W-:-:S04]  /*0650*/  VOTE.ANY R6, PT, !P0 ;  /* 0x0000000000067806 */ /* 0x000fc800040e0100 */
.L_x_906:
[----:B------:R-:W1:Y:S02]  /*0660*/  POPC R0, R6 ;  /* 0x0000000600007309 */ /* 0x000e640000000000 */
[----:B-1----:R-:W-:Y:S01]  /*0670*/  IADD3 R239, R0, R7, RZ ;  /* 0x0000000700ef7210 */ /* 0x002fe20007ffe0ff */
[----:B------:R-:W-:Y:S05]  /*0680*/  BRA.DIV ~URZ, `(.L_x_692) ;  /* 0x0001b7427f007947 */ /* 0x000fea000b800000 */
[----:B------:R1:W2:Y:S01]  /*0690*/  SHFL.IDX PT, R12, R9, R0, 0x1f ;  /* 0x00001f00090c7589 */ /* 0x0002a200000e0000 */
[----:B------:R-:W-:-:S03]  /*06a0*/  MOV R5, RZ ;  /* 0x000000ff00057202 */ /* 0x000fc60000000f00 */
[----:B------:R1:W3:Y:S04]  /*06b0*/  SHFL.IDX PT, R9, R8, R0, 0x1f ;  /* 0x00001f0008097589 */ /* 0x0002e800000e0000 */
.L_x_907:
[----:B------:R-:W-:Y:S01]  /*06c0*/  ISETP.NE.AND P0, PT, R6, RZ, PT ;  /* 0x000000ff0600720c */ /* 0x000fe20003f05270 */
[----:B------:R-:W-:-:S12]  /*06d0*/  BSSY B0, `(.L_x_693) ;  /* 0x0000005000007945 */ /* 0x000fd80003800000 */
[----:B------:R-:W-:Y:S05]  /*06e0*/  @!P0 BRA `(.L_x_694) ;  /* 0x0000003000008947 */ /* 0x000fea0003800000 */
[----:B-1----:R-:W-:Y:S01]  /*06f0*/  IADD3 R0, R0, -0x1, RZ ;  /* 0xffffffff00007810 */ /* 0x002fe20007ffe0ff */
[----:B------:R-:W-:Y:S05]  /*0700*/  BRA.DIV ~URZ, `(.L_x_695) ;  /* 0x0001b7a27f007947 */ /* 0x000fea000b800000 */
[----:B------:R1:W4:Y:S02]  /*0710*/  SHFL.IDX PT, R5, R4, R0, 0x1f ;  /* 0x00001f0004057589 */ /* 0x00032400000e0000 */
.L_x_694:
[----:B------:R-:W-:Y:S05]  /*0720*/  BSYNC B0 ;  /* 0x0000000000007941 */ /* 0x000fea0003800000 */
.L_x_693:
[----:B-1--4-:R-:W-:Y:S01]  /*0730*/  IMAD R0, R5, c[0x0][0x538], R10 ;  /* 0x00014e0005007a24 */ /* 0x012fe200078e020a */
[----:B---3--:R-:W-:Y:S01]  /*0740*/  ISETP.NE.AND P0, PT, R9, 0x1, PT ;  /* 0x000000010900780c */ /* 0x008fe20003f05270 */
[----:B------:R-:W-:Y:S03]  /*0750*/  BSSY B0, `(.L_x_696) ;  /* 0x0000086000007945 */ /* 0x000fe60003800000 */
[----:B------:R1:W-:Y:S01]  /*0760*/  STL [R1+0x7c], R0 ;  /* 0x00007c0001007387 */ /* 0x0003e20000100800 */
[----:B------:R-:W-:-:S08]  /*0770*/  IADD3 R11, -R0, UR5, RZ ;  /* 0x00000005000b7c10 */ /* 0x000fd0000fffe1ff */
        /* <DEDUP_REMOVED lines=30> */
[----:B------:R-:W-:Y:S02]  /*0960*/  @P2 IADD3 R2, R2, 0x1, RZ ;  /* 0x0000000102022810 */ /* 0x000fe40007ffe0ff */
[----:B-1----:R-:W-:-:S03]  /*0970*/  IADD3 R0, RZ, -R3, RZ ;  /* 0x80000003ff007210 */ /* 0x002fc60007ffe0ff */
[----:B------:R-:W-:Y:S01]  /*0980*/  IMAD.MOV.U32 R4, RZ, RZ, R2 ;  /* 0x000000ffff047224 */ /* 0x000fe200078e0002 */
[----:B------:R-:W-:-:S03]  /*0990*/  MOV R2, RZ ;  /* 0x000000ff00027202 */ /* 0x000fc60000000f00 */
[----:B------:R-:W-:Y:S01]  /*09a0*/  @!P1 IMAD.MOV R4, RZ, RZ, -R4 ;  /* 0x000000ffff049224 */ /* 0x000fe200078e0a04 */
[----:B------:R-:W-:Y:S01]  /*09b0*/  @!P0 LOP3.LUT R4, RZ, R12, RZ, 0x33, !PT ;  /* 0x0000000cff048212 */ /* 0x000fe200078e33ff */
[----:B------:R-:W-:Y:S01]  /*09c0*/  IMAD.MOV.U32 R5, RZ, RZ, R0 ;  /* 0x000000ffff057224 */ /* 0x000fe200078e0000 */
[----:B------:R-:W-:Y:S02]  /*09d0*/  IABS R0, R9 ;  /* 0x0000000900007213 */ /* 0x000fe40000000000 */
[----:B------:R-:W-:Y:S01]  /*09e0*/  IABS R7, R4 ;  /* 0x0000000400077213 */ /* 0x000fe20000000000 */
[----:B------:R-:W-:Y:S02]  /*09f0*/  IMAD R5, R5, R8, RZ ;  /* 0x0000000805057224 */ /* 0x000fe400078e02ff */
[----:B------:R-:W-:Y:S02]  /*0a00*/  IMAD.MOV R6, RZ, RZ, -R0 ;  /* 0x000000ffff067224 */ /* 0x000fe400078e0a00 */
        /* <DEDUP_REMOVED lines=22> */
.L_x_697:
[----:B------:R-:W-:-:S04]  /*0b70*/  IMAD.MOV.U32 R2, RZ, RZ, 0x4 ;  /* 0x00000004ff027424 */ /* 0x000fc800078e00ff */
[----:B------:R-:W-:-:S05]  /*0b80*/  IMAD.WIDE R2, R239, R2, c[0x0][0x590] ;  /* 0x00016400ef027625 */ /* 0x000fca00078e0202 */
[----:B------:R-:W3:Y:S02]  /*0b90*/  LDG.E R7, [R2.64] ;  /* 0x0000000a02077981 */ /* 0x000ee4000c1e1900 */
[----:B--23--:R-:W-:-:S05]  /*0ba0*/  IMAD R9, R7, R12, RZ ;  /* 0x0000000c07097224 */ /* 0x00cfca00078e02ff */
[-C--:B-1----:R-:W-:Y:S02]  /*0bb0*/  IABS R0, R9.reuse ;  /* 0x0000000900007213 */ /* 0x082fe40000000000 */
[----:B------:R-:W-:-:S03]  /*0bc0*/  IABS R8, R9 ;  /* 0x0000000900087213 */ /* 0x000fc60000000000 */
[----:B------:R-:W-:-:S04]  /*0bd0*/  IMAD.MOV.U32 R6, RZ, RZ, R0 ;  /* 0x000000ffff067224 */ /* 0x000fc800078e0000 */
[----:B------:R-:W1:Y:S08]  /*0be0*/  I2F.RP R2, R6 ;  /* 0x0000000600027306 */ /* 0x000e700000209400 */
[----:B-1----:R-:W1:Y:S02]  /*0bf0*/  MUFU.RCP R2, R2 ;  /* 0x0000000200027308 */ /* 0x002e640000001000 */
[----:B-1----:R-:W-:-:S06]  /*0c00*/  IADD3 R2, R2, 0xffffffe, RZ ;  /* 0x0ffffffe02027810 */ /* 0x002fcc0007ffe0ff */
[----:B------:R-:W1:Y:S02]  /*0c10*/  F2I.FTZ.U32.TRUNC.NTZ R3, R2 ;  /* 0x0000000200037305 */ /* 0x000e64000021f000 */
[----:B-1----:R-:W-:Y:S02]  /*0c20*/  IMAD.MOV R0, RZ, RZ, -R3 ;  /* 0x000000ffff007224 */ /* 0x002fe400078e0a03 */
[----:B------:R-:W-:Y:S02]  /*0c30*/  IMAD.MOV.U32 R2, RZ, RZ, RZ ;  /* 0x000000ffff027224 */ /* 0x000fe400078e00ff */
[----:B------:R-:W-:Y:S01]  /*0c40*/  IMAD.MOV.U32 R4, RZ, RZ, R0 ;  /* 0x000000ffff047224 */ /* 0x000fe200078e0000 */
[----:B------:R-:W-:-:S03]  /*0c50*/  IABS R0, R11 ;  /* 0x0000000b00007213 */ /* 0x000fc60000000000 */
[----:B------:R-:W-:Y:S01]  /*0c60*/  IMAD R4, R4, R6, RZ ;  /* 0x0000000604047224 */ /* 0x000fe200078e02ff */
[----:B------:R-:W-:-:S03]  /*0c70*/  MOV R5, R0 ;  /* 0x0000000000057202 */ /* 0x000fc60000000f00 */
        /* <DEDUP_REMOVED lines=15> */
[----:B------:R-:W-:Y:S02]  /*0d70*/  IMAD R10, R7, R4, RZ ;  /* 0x00000004070a7224 */ /* 0x000fe400078e02ff */
[----:B------:R-:W-:-:S03]  /*0d80*/  IMAD.MOV R4, RZ, RZ, -R4 ;  /* 0x000000ffff047224 */ /* 0x000fc600078e0a04 */
[----:B------:R-:W-:Y:S01]  /*0d90*/  IADD3 R0, -R10, c[0x0][0x538], RZ ;  /* 0x00014e000a007a10 */ /* 0x000fe20007ffe1ff */
[----:B------:R-:W-:-:S03]  /*0da0*/  IMAD R8, R9, R4, R11 ;  /* 0x0000000409087224 */ /* 0x000fc600078e020b */
[----:B------:R-:W-:-:S04]  /*0db0*/  IMNMX R6, R7, R0, PT ;  /* 0x0000000007067217 */ /* 0x000fc80003800200 */
[-C--:B------:R-:W-:Y:S02]  /*0dc0*/  IABS R0, R6.reuse ;  /* 0x0000000600007213 */ /* 0x080fe40000000000 */
[----:B------:R-:W-:-:S03]  /*0dd0*/  IABS R9, R6 ;  /* 0x0000000600097213 */ /* 0x000fc60000000000 */
[----:B------:R-:W-:-:S04]  /*0de0*/  IMAD.MOV.U32 R5, RZ, RZ, R0 ;  /* 0x000000ffff057224 */ /* 0x000fc800078e0000 */
[----:B------:R-:W1:Y:S08]  /*0df0*/  I2F.RP R2, R5 ;  /* 0x0000000500027306 */ /* 0x000e700000209400 */
[----:B-1----:R-:W1:Y:S02]  /*0e00*/  MUFU.RCP R2, R2 ;  /* 0x0000000200027308 */ /* 0x002e640000001000 */
[----:B-1----:R-:W-:-:S06]  /*0e10*/  IADD3 R2, R2, 0xffffffe, RZ ;  /* 0x0ffffffe02027810 */ /* 0x002fcc0007ffe0ff */
[----:B------:R-:W1:Y:S02]  /*0e20*/  F2I.FTZ.U32.TRUNC.NTZ R3, R2 ;  /* 0x0000000200037305 */ /* 0x000e64000021f000 */
[----:B-1----:R-:W-:Y:S01]  /*0e30*/  IADD3 R0, RZ, -R3, RZ ;  /* 0x80000003ff007210 */ /* 0x002fe20007ffe0ff */
[----:B------:R-:W-:-:S04]  /*0e40*/  IMAD.MOV.U32 R2, RZ, RZ, RZ ;  /* 0x000000ffff027224 */ /* 0x000fc800078e00ff */
[----:B------:R-:W-:Y:S01]  /*0e50*/  IMAD.MOV.U32 R7, RZ, RZ, R0 ;  /* 0x000000ffff077224 */ /* 0x000fe200078e0000 */
[----:B------:R-:W-:-:S03]  /*0e60*/  IABS R0, R8 ;  /* 0x0000000800007213 */ /* 0x000fc60000000000 */
[----:B------:R-:W-:Y:S02]  /*0e70*/  IMAD R7, R7, R5, RZ ;  /* 0x0000000507077224 */ /* 0x000fe400078e02ff */
        /* <DEDUP_REMOVED lines=19> */
.L_x_698:
[----:B------:R-:W-:Y:S05]  /*0fb0*/  BSYNC B0 ;  /* 0x0000000000007941 */ /* 0x000fea0003800000 */
.L_x_696:
[----:B------:R-:W-:-:S04]  /*0fc0*/  LOP3.LUT R0, RZ, R0, RZ, 0x33, !PT ;  /* 0x00000000ff007212 */ /* 0x000fc800078e33ff */
[----:B------:R-:W-:-:S05]  /*0fd0*/  IADD3 R0, R0, R12, RZ ;  /* 0x0000000c00007210 */ /* 0x000fca0007ffe0ff */
[----:B------:R1:W-:Y:S01]  /*0fe0*/  STL [R1+0x104], R0 ;  /* 0x0001040001007387 */ /* 0x0003e20000100800 */
[----:B------:R-:W-:Y:S05]  /*0ff0*/  BRA `(.L_x_699) ;  /* 0x0000004000007947 */ /* 0x000fea0003800000 */
.L_x_687:
[----:B------:R-:W-:Y:S01]  /*1000*/  MOV R0, UR5 ;  /* 0x0000000500007c02 */ /* 0x000fe20008000f00 */
[----:B------:R1:W-:Y:S01]  /*1010*/  STL [R1+0x104], RZ ;  /* 0x000104ff01007387 */ /* 0x0003e20000100800 */
[----:B------:R-:W-:-:S03]  /*1020*/  MOV R238, RZ ;  /* 0x000000ff00ee7202 */ /* 0x000fc60000000f00 */
[----:B------:R1:W-:Y:S04]  /*1030*/  STL [R1+0x7c], R0 ;  /* 0x00007c0001007387 */ /* 0x0003e80000100800 */
.L_x_699:
[----:B------:R-:W2:Y:S04]  /*1040*/  LDL R2, [R1+0x7c] ;  /* 0x00007c0001027983 */ /* 0x000ea80000100800 */
[----:B-1----:R-:W3:Y:S01]  /*1050*/  LDL R0, [R1+0x104] ;  /* 0x0001040001007983 */ /* 0x002ee20000100800 */
[----:B------:R-:W-:Y:S01]  /*1060*/  ISETP.NE.AND P0, PT, R13, RZ, PT ;  /* 0x000000ff0d00720c */ /* 0x000fe20003f05270 */
[----:B------:R-:W-:Y:S01]  /*1070*/  IMAD.MOV.U32 R6, RZ, RZ, R238 ;  /* 0x000000ffff067224 */ /* 0x000fe200078e00ee */
[----:B------:R-:W-:Y:S01]  /*1080*/  MOV R7, R239 ;  /* 0x000000ef00077202 */ /* 0x000fe20000000f00 */
[----:B------:R-:W-:Y:S10]  /*1090*/  WARPSYNC 0xffffffff ;  /* 0xffffffff00007948 */ /* 0x000ff40003800000 */
[----:B--2---:R-:W-:Y:S01]  /*10a0*/  @!P0 IMAD.MOV.U32 R236, RZ, RZ, R2 ;  /* 0x000000ffffec8224 */ /* 0x004fe200078e0002 */
[----:B---3--:R-:W-:-:S03]  /*10b0*/  MOV R5, R0 ;  /* 0x0000000000057202 */ /* 0x008fc60000000f00 */
[----:B------:R-:W-:-:S05]  /*10c0*/  IMAD.MOV.U32 R4, RZ, RZ, R236 ;  /* 0x000000ffff047224 */ /* 0x000fca00078e00ec */
[----:B------:R1:W-:Y:S04]  /*10d0*/  @!P0 STS.128 [0x18100], R4 ;  /* 0x01810004ff008388 */ /* 0x0003e80000000c00 */
[----:B------:R-:W-:Y:S06]  /*10e0*/  BAR.ARV 0x5, 0x100 ;  /* 0x0144000000007b1d */ /* 0x000fec0000002000 */
.L_x_685:
[----:B---3--:R-:W-:-:S13]  /*10f0*/  ISETP.GE.AND P0, PT, R239, c[0x0][0x53c], PT ;  /* 0x00014f00ef007a0c */ /* 0x008fda0003f06270 */
[----:B------:R-:W-:Y:S05]  /*1100*/  @P0 EXIT ;  /* 0x000000000000094d */ /* 0x000fea0003800000 */
[----:B------:R-:W3:Y:S01]  /*1110*/  S2R R20, SR_TID.X ;  /* 0x0000000000147919 */ /* 0x000ee20000002100 */
[----:B------:R-:W-:Y:S01]  /*1120*/  IMAD.MOV.U32 R169, RZ, RZ, 0x20 ;  /* 0x00000020ffa97424 */ /* 0x000fe200078e00ff */
[----:B------:R-:W-:Y:S01]  /*1130*/  ULDC UR7, c[0x0][0x20] ;  /* 0x0000080000077ab9 */ /* 0x000fe20000000800 */
[----:B------:R-:W-:Y:S01]  /*1140*/  IMAD.MOV.U32 R171, RZ, RZ, 0x40 ;  /* 0x00000040ffab7424 */ /* 0x000fe200078e00ff */
[----:B------:R-:W-:Y:S02]  /*1150*/  UIADD3 UR7, UP0, UR4, UR7, URZ ;  /* 0x0000000704077290 */ /* 0x000fe4000ff1e03f */
[----:B------:R-:W-:Y:S02]  /*1160*/  ULDC UR6, c[0x0][0x24] ;  /* 0x0000090000067ab9 */ /* 0x000fe40000000800 */
[----:B------:R-:W-:Y:S01]  /*1170*/  UIADD3.X UR6, URZ, UR6, URZ, UP0, !UPT ;  /* 0x000000063f067290 */ /* 0x000fe200087fe43f */
[----:B---3--:R-:W-:-:S04]  /*1180*/  SHF.R.S32.HI R8, RZ, 0x1f, R20 ;  /* 0x0000001fff087819 */ /* 0x008fc80000011414 */
[CC--:B------:R-:W-:Y:S02]  /*1190*/  LEA.HI R3, R8.reuse, R20.reuse, RZ, 0x4 ;  /* 0x0000001408037211 */ /* 0x0c0fe400078f20ff */
[-C--:B------:R-:W-:Y:S02]  /*11a0*/  LEA.HI R16, R8, R20.reuse, RZ, 0x3 ;  /* 0x0000001408107211 */ /* 0x080fe400078f18ff */
[----:B--2---:R-:W-:Y:S02]  /*11b0*/  LOP3.LUT R0, R3, 0xfffffff0, RZ, 0xc0, !PT ;  /* 0xfffffff003007812 */ /* 0x004fe400078ec0ff */
[----:B------:R-:W-:Y:S02]  /*11c0*/  SHF.R.S32.HI R19, RZ, 0x3, R16 ;  /* 0x00000003ff137819 */ /* 0x000fe40000011410 */
[----:B------:R-:W-:Y:S01]  /*11d0*/  LOP3.LUT R2, R16, 0xfffffff8, RZ, 0xc0, !PT ;  /* 0xfffffff810027812 */ /* 0x000fe200078ec0ff */
[----:B------:R-:W-:Y:S01]  /*11e0*/  IMAD.IADD R0, R20, 0x1, -R0 ;  /* 0x0000000114007824 */ /* 0x000fe200078e0a00 */
[----:B-1----:R-:W-:Y:S01]  /*11f0*/  SHF.R.S32.HI R4, RZ, 0x4, R3 ;  /* 0x00000004ff047819 */ /* 0x002fe20000011403 */
[----:B------:R-:W-:Y:S01]  /*1200*/  IMAD.SHL.U32 R6, R19, 0x40, RZ ;  /* 0x0000004013067824 */ /* 0x000fe200078e00ff */
[----:B------:R-:W-:Y:S01]  /*1210*/  LEA.HI R15, R8, R20, RZ, 0x2 ;  /* 0x00000014080f7211 */ /* 0x000fe200078f10ff */
[----:B------:R-:W-:Y:S01]  /*1220*/  IMAD.IADD R9, R20, 0x1, -R2 ;  /* 0x0000000114097824 */ /* 0x000fe200078e0a02 */
[----:B------:R-:W-:-:S02]  /*1230*/  SHF.R.S32.HI R5, RZ, 0x1f, R0 ;  /* 0x0000001fff057819 */ /* 0x000fc40000011400 */
[----:B------:R-:W-:Y:S01]  /*1240*/  LOP3.LUT R2, R6, 0x1c0, RZ, 0xc0, !PT ;  /* 0x000001c006027812 */ /* 0x000fe200078ec0ff */
[----:B------:R-:W-:Y:S01]  /*1250*/  IMAD.SHL.U32 R248, R9, 0x8, RZ ;  /* 0x0000000809f87824 */ /* 0x000fe200078e00ff */
[----:B------:R-:W-:Y:S02]  /*1260*/  LEA.HI R13, R5, R0, RZ, 0x3 ;  /* 0x00000000050d7211 */ /* 0x000fe400078f18ff */
[----:B------:R-:W-:Y:S02]  /*1270*/  SHF.R.U32.HI R6, RZ, 0x3, R2 ;  /* 0x00000003ff067819 */ /* 0x000fe40000011602 */
[----:B------:R-:W-:Y:S02]  /*1280*/  LOP3.LUT R5, R2, 0x38, R248, 0xf8, !PT ;  /* 0x0000003802057812 */ /* 0x000fe400078ef8f8 */
[----:B------:R-:W-:Y:S02]  /*1290*/  LOP3.LUT R2, R13, 0xfffffff8, RZ, 0xc0, !PT ;  /* 0xfffffff80d027812 */ /* 0x000fe400078ec0ff */
[----:B------:R-:W-:-:S02]  /*12a0*/  LEA.HI R3, R3, R4, RZ, 0x1 ;  /* 0x0000000403037211 */ /* 0x000fc400078f08ff */
[----:B------:R-:W-:Y:S01]  /*12b0*/  SHF.R.S32.HI R223, RZ, 0x2, R15 ;  /* 0x00000002ffdf7819 */ /* 0x000fe2000001140f */
[----:B------:R-:W-:Y:S01]  /*12c0*/  IMAD.IADD R7, R0, 0x1, -R2 ;  /* 0x0000000100077824 */ /* 0x000fe200078e0a02 */
[----:B------:R-:W-:Y:S02]  /*12d0*/  LOP3.LUT R3, R3, 0xfffffffe, RZ, 0xc0, !PT ;  /* 0xfffffffe03037812 */ /* 0x000fe400078ec0ff */
[----:B------:R-:W-:Y:S02]  /*12e0*/  LEA.HI R2, R8, R20, RZ, 0x5 ;  /* 0x0000001408027211 */ /* 0x000fe400078f28ff */
[----:B------:R-:W-:Y:S01]  /*12f0*/  LOP3.LUT R12, R5, R6, RZ, 0x3c, !PT ;  /* 0x00000006050c7212 */ /* 0x000fe200078e3cff */
[----:B------:R-:W-:Y:S01]  /*1300*/  IMAD.IADD R10, R4, 0x1, -R3 ;  /* 0x00000001040a7824 */ /* 0x000fe200078e0a03 */
[----:B------:R-:W-:Y:S02]  /*1310*/  LOP3.LUT R0, R2, 0xffffffe0, RZ, 0xc0, !PT ;  /* 0xffffffe002007812 */ /* 0x000fe400078ec0ff */
[----:B------:R-:W-:-:S02]  /*1320*/  LEA.HI R3, R8, R20, RZ, 0x6 ;  /* 0x0000001408037211 */ /* 0x000fc400078f30ff */
[----:B------:R-:W-:Y:S01]  /*1330*/  SHF.R.S32.HI R8, RZ, 0x5, R2 ;  /* 0x00000005ff087819 */ /* 0x000fe20000011402 */
[----:B------:R-:W-:Y:S01]  /*1340*/  IMAD.IADD R18, R20, 0x1, -R0 ;  /* 0x0000000114127824 */ /* 0x000fe200078e0a00 */
[----:B------:R-:W-:Y:S01]  /*1350*/  SHF.R.S32.HI R4, RZ, 0x1f, R15 ;  /* 0x0000001fff047819 */ /* 0x000fe2000001140f */
[----:B------:R-:W-:Y:S01]  /*1360*/  IMAD.SHL.U32 R11, R3, 0x8, RZ ;  /* 0x00000008030b7824 */ /* 0x000fe200078e00ff */
[----:B------:R-:W-:Y:S01]  /*1370*/  SHF.R.S32.HI R2, RZ, 0x1f, R2 ;  /* 0x0000001fff027819 */ /* 0x000fe20000011402 */
[----:B------:R-:W-:Y:S01]  /*1380*/  IMAD.SHL.U32 R3, R9, 0x40, RZ ;  /* 0x0000004009037824 */ /* 0x000fe200078e00ff */
[----:B------:R-:W-:Y:S01]  /*1390*/  LEA.HI R4, R4, R223, RZ, 0x3 ;  /* 0x000000df04047211 */ /* 0x000fe200078f18ff */
[----:B------:R-:W-:Y:S01]  /*13a0*/  IMAD.SHL.U32 R174, R8, 0x400, RZ ;  /* 0x0000040008ae7824 */ /* 0x000fe200078e00ff */
[----:B------:R-:W-:Y:S01]  /*13b0*/  LEA.HI R0, R2, R8, RZ, 0x3 ;  /* 0x0000000802007211 */ /* 0x000fe200078f18ff */
[----:B------:R-:W-:Y:S01]  /*13c0*/  IMAD.SHL.U32 R242, R8, 0x200, RZ ;  /* 0x0000020008f27824 */ /* 0x000fe200078e00ff */
[----:B------:R-:W-:-:S02]  /*13d0*/  SHF.R.S32.HI R14, RZ, 0x1f, R18 ;  /* 0x0000001fff0e7819 */ /* 0x000fc40000011412 */
[----:B------:R-:W-:Y:S02]  /*13e0*/  LOP3.LUT R2, R3, 0x1c0, RZ, 0xc0, !PT ;  /* 0x000001c003027812 */ /* 0x000fe400078ec0ff */
[----:B------:R-:W-:Y:S02]  /*13f0*/  LOP3.LUT R4, R4, 0xfffffff8, RZ, 0xc0, !PT ;  /* 0xfffffff804047812 */ /* 0x000fe400078ec0ff */
[----:B------:R-:W-:Y:S02]  /*1400*/  LOP3.LUT R3, R0, 0xffffff8, RZ, 0xc0, !PT ;  /* 0x0ffffff800037812 */ /* 0x000fe400078ec0ff */
[----:B------:R-:W-:Y:S01]  /*1410*/  LEA.HI R14, R14, R18, RZ, 0x2 ;  /* 0x000000120e0e7211 */ /* 0x000fe200078f10ff */
[----:B------:R-:W-:Y:S01]  /*1420*/  IMAD.IADD R0, R223, 0x1, -R4 ;  /* 0x00000001df007824 */ /* 0x000fe200078e0a04 */
[----:B------:R-:W-:Y:S01]  /*1430*/  LOP3.LUT R6, R2, 0x8, R16, 0xf8, !PT ;  /* 0x0000000802067812 */ /* 0x000fe200078ef810 */
[----:B------:R-:W-:Y:S01]  /*1440*/  IMAD.IADD R3, R8, 0x1, -R3 ;  /* 0x0000000108037824 */ /* 0x000fe200078e0a03 */
[----:B------:R-:W-:-:S02]  /*1450*/  SHF.R.U32.HI R5, RZ, 0x3, R2 ;  /* 0x00000003ff057819 */ /* 0x000fc40000011602 */
[----:B------:R-:W-:Y:S02]  /*1460*/  SHF.R.S32.HI R2, RZ, 0x2, R14 ;  /* 0x00000002ff027819 */ /* 0x000fe4000001140e */
[C---:B------:R-:W-:Y:S02]  /*1470*/  LOP3.LUT R4, R0.reuse, 0x1, RZ, 0xc0, !PT ;  /* 0x0000000100047812 */ /* 0x040fe400078ec0ff */
[C---:B------:R-:W-:Y:S01]  /*1480*/  LOP3.LUT P6, RZ, R0.reuse, 0x4, RZ, 0xc0, !PT ;  /* 0x0000000400ff7812 */ /* 0x040fe200078cc0ff */
[----:B------:R-:W-:Y:S01]  /*1490*/  IMAD R17, R3, 0x10, R2 ;  /* 0x0000001003117824 */ /* 0x000fe200078e0202 */
[C---:B------:R-:W-:Y:S01]  /*14a0*/  LOP3.LUT P4, RZ, R0.reuse, 0x2, RZ, 0xc0, !PT ;  /* 0x0000000200ff7812 */ /* 0x040fe2000788c0ff */
[----:B------:R-:W-:Y:S01]  /*14b0*/  IMAD.SHL.U32 R2, R0, 0x40, RZ ;  /* 0x0000004000027824 */ /* 0x000fe200078e00ff */
[----:B------:R-:W-:Y:S01]  /*14c0*/  ISETP.NE.U32.AND P5, PT, R4, 0x1, PT ;  /* 0x000000010400780c */ /* 0x000fe20003fa5070 */
[----:B------:R-:W-:Y:S01]  /*14d0*/  IMAD.SHL.U32 R0, R7, 0x40, RZ ;  /* 0x0000004007007824 */ /* 0x000fe200078e00ff */
[----:B------:R-:W-:Y:S01]  /*14e0*/  LOP3.LUT R4, R15, 0xfffffffc, RZ, 0xc0, !PT ;  /* 0xfffffffc0f047812 */ /* 0x000fe200078ec0ff */
[----:B------:R-:W-:Y:S01]  /*14f0*/  IMAD.SHL.U32 R3, R10, 0x8, RZ ;  /* 0x000000080a037824 */ /* 0x000fe200078e00ff */
[----:B------:R-:W-:Y:S01]  /*1500*/  LOP3.LUT R240, R2, 0x1c0, RZ, 0xc0, !PT ;  /* 0x000001c002f07812 */ /* 0x000fe200078ec0ff */
[----:B------:R1:W-:Y:S01]  /*1510*/  STL [R1+0x168], R17 ;  /* 0x0001681101007387 */ /* 0x0003e20000100800 */
[----:B------:R-:W-:Y:S01]  /*1520*/  LOP3.LUT R0, R0, 0x1c0, RZ, 0xc0, !PT ;  /* 0x000001c000007812 */ /* 0x000fe200078ec0ff */
[----:B------:R-:W-:Y:S01]  /*1530*/  IMAD.IADD R252, R20, 0x1, -R4 ;  /* 0x0000000114fc7824 */ /* 0x000fe200078e0a04 */
[----:B------:R-:W-:-:S02]  /*1540*/  SHF.R.U32.HI R241, RZ, 0x3, R240 ;  /* 0x00000003fff17819 */ /* 0x000fc400000116f0 */
[----:B------:R-:W-:Y:S01]  /*1550*/  LOP3.LUT R2, R0, 0x8, R3, 0xf8, !PT ;  /* 0x0000000800027812 */ /* 0x000fe200078ef803 */
[C---:B------:R-:W-:Y:S01]  /*1560*/  IMAD R4, R252.reuse, 0x2, R174 ;  /* 0x00000002fc047824 */ /* 0x040fe200078e02ae */
[----:B------:R-:W-:Y:S01]  /*1570*/  SHF.R.U32.HI R168, RZ, 0x3, R0 ;  /* 0x00000003ffa87819 */ /* 0x000fe20000011600 */
[----:B------:R-:W-:Y:S01]  /*1580*/  IMAD.SHL.U32 R0, R13, 0x40, RZ ;  /* 0x000000400d007824 */ /* 0x000fe200078e00ff */
[----:B------:R-:W-:Y:S01]  /*1590*/  LOP3.LUT R3, R241, R240, RZ, 0xfc, !PT ;  /* 0x000000f0f1037212 */ /* 0x000fe200078efcff */
[----:B------:R-:W-:Y:S01]  /*15a0*/  IMAD.SHL.U32 R106, R252, 0x8, RZ ;  /* 0x00000008fc6a7824 */ /* 0x000fe200078e00ff */
[----:B------:R-:W-:Y:S01]  /*15b0*/  LOP3.LUT R168, R2, R168, RZ, 0x3c, !PT ;  /* 0x000000a802a87212 */ /* 0x000fe200078e3cff */
[----:B------:R-:W-:Y:S01]  /*15c0*/  IMAD R2, R9, 0x20, R19 ;  /* 0x0000002009027824 */ /* 0x000fe200078e0213 */
[----:B------:R-:W-:Y:S01]  /*15d0*/  LOP3.LUT R0, R0, 0xfffffe00, RZ, 0xc0, !PT ;  /* 0xfffffe0000007812 */ /* 0x000fe200078ec0ff */
[----:B------:R-:W-:Y:S01]  /*15e0*/  IMAD.SHL.U32 R108, R252, 0x4, RZ ;  /* 0x00000004fc6c7824 */ /* 0x000fe200078e00ff */
[----:B------:R-:W-:Y:S01]  /*15f0*/  LOP3.LUT R5, R6, R5, RZ, 0x3c, !PT ;  /* 0x0000000506057212 */ /* 0x000fe200078e3cff */
[----:B------:R-:W-:Y:S01]  /*1600*/  IMAD.IADD R6, R4, 0x1, R3 ;  /* 0x0000000104067824 */ /* 0x000fe200078e0203 */
[CC--:B------:R-:W-:Y:S01]  /*1610*/  IADD3 R174, R168.reuse, R0.reuse, R174 ;  /* 0x00000000a8ae7210 */ /* 0x0c0fe20007ffe0ae */
[----:B------:R2:W-:Y:S01]  /*1620*/  STL [R1+0x108], R2 ;  /* 0x0001080201007387 */ /* 0x0005e20000100800 */
[----:B------:R-:W-:Y:S01]  /*1630*/  LOP3.LUT R168, R168, R0, RZ, 0xfc, !PT ;  /* 0x00000000a8a87212 */ /* 0x000fe200078efcff */
[----:B------:R-:W-:Y:S01]  /*1640*/  IMAD R111, R10, 0x200, R5 ;  /* 0x000002000a6f7824 */ /* 0x000fe200078e0205 */
[----:B------:R-:W-:-:S02]  /*1650*/  LOP3.LUT R3, R14, 0x7ffffffc, RZ, 0xc0, !PT ;  /* 0x7ffffffc0e037812 */ /* 0x000fc400078ec0ff */
[----:B------:R-:W-:Y:S02]  /*1660*/  LEA.HI R0, R252, R252, RZ, 0x1 ;  /* 0x000000fcfc007211 */ /* 0x000fe400078f08ff */
[----:B------:R-:W-:Y:S01]  /*1670*/  LOP3.LUT R11, R12, 0x7ffffe00, R11, 0xf8, !PT ;  /* 0x7ffffe000c0b7812 */ /* 0x000fe200078ef80b */
[----:B------:R-:W-:Y:S01]  /*1680*/  IMAD.IADD R3, R18, 0x1, -R3 ;  /* 0x0000000112037824 */ /* 0x000fe200078e0a03 */
[----:B------:R-:W-:Y:S02]  /*1690*/  LOP3.LUT R0, R0, 0x1ffffffe, RZ, 0xc0, !PT ;  /* 0x1ffffffe00007812 */ /* 0x000fe400078ec0ff */
[----:B------:R-:W-:Y:S01]  /*16a0*/  IADD3 R110, R106, 0x20, RZ ;  /* 0x000000206a6e7810 */ /* 0x000fe20007ffe0ff */
[----:B------:R-:W-:Y:S01]  /*16b0*/  IMAD.SHL.U32 R29, R3, 0x2, RZ ;  /* 0x00000002031d7824 */ /* 0x000fe200078e00ff */
[----:B------:R-:W-:Y:S01]  /*16c0*/  LOP3.LUT R3, R240, 0x18, R106, 0xf8, !PT ;  /* 0x00000018f0037812 */ /* 0x000fe200078ef86a */
[----:B------:R-:W-:Y:S01]  /*16d0*/  IMAD.IADD R4, R252, 0x1, -R0 ;  /* 0x00000001fc047824 */ /* 0x000fe200078e0a00 */
[----:B------:R-:W-:Y:S01]  /*16e0*/  IADD3 R250, R248, 0x40, RZ ;  /* 0x00000040f8fa7810 */ /* 0x000fe20007ffe0ff */
[----:B------:R-:W-:Y:S01]  /*16f0*/  IMAD.SHL.U32 R202, R11, 0x2, RZ ;  /* 0x000000020bca7824 */ /* 0x000fe200078e00ff */
[----:B------:R-:W-:Y:S01]  /*1700*/  LOP3.LUT R3, R242, R3, R241, 0xf6, !PT ;  /* 0x00000003f2037212 */ /* 0x000fe200078ef6f1 */
[----:B------:R-:W-:Y:S01]  /*1710*/  IMAD R4, R4, 0x8, R17 ;  /* 0x0000000804047824 */ /* 0x000fe200078e0211 */
[C---:B------:R-:W-:Y:S01]  /*1720*/  IADD3 R28, R29.reuse, 0x8, RZ ;  /* 0x000000081d1c7810 */ /* 0x040fe20007ffe0ff */
[----:B------:R-:W-:Y:S01]  /*1730*/  STL [R1+0x100], R29 ;  /* 0x0001001d01007387 */ /* 0x000fe20000100800 */
[----:B------:R-:W-:-:S02]  /*1740*/  IADD3 R26, R29, 0x18, RZ ;  /* 0x000000181d1a7810 */ /* 0x000fc40007ffe0ff */
[----:B------:R-:W-:Y:S01]  /*1750*/  LEA R215, R3, 0x100, 0x1 ;  /* 0x0000010003d77811 */ /* 0x000fe200078e08ff */
[----:B------:R3:W-:Y:S01]  /*1760*/  STL [R1+0x16c], R4 ;  /* 0x00016c0401007387 */ /* 0x0007e20000100800 */
[----:B------:R-:W-:Y:S02]  /*1770*/  SHF.R.S32.HI R3, RZ, 0x1f, R28 ;  /* 0x0000001fff037819 */ /* 0x000fe4000001141c */
[C---:B------:R-:W-:Y:S01]  /*1780*/  IADD3 R25, R29.reuse, 0x20, RZ ;  /* 0x000000201d197810 */ /* 0x040fe20007ffe0ff */
[----:B------:R-:W-:Y:S01]  /*1790*/  STL [R1+0xec], R28 ;  /* 0x0000ec1c01007387 */ /* 0x000fe20000100800 */
[C---:B------:R-:W-:Y:S02]  /*17a0*/  IADD3 R23, R29.reuse, 0x30, RZ ;  /* 0x000000301d177810 */ /* 0x040fe40007ffe0ff */
[C---:B------:R-:W-:Y:S01]  /*17b0*/  IADD3 R22, R29.reuse, 0x38, RZ ;  /* 0x000000381d167810 */ /* 0x040fe20007ffe0ff */
[----:B------:R4:W-:Y:S01]  /*17c0*/  STL [R1+0x164], R3 ;  /* 0x0001640301007387 */ /* 0x0009e20000100800 */
[----:B------:R-:W-:-:S02]  /*17d0*/  IADD3 R20, R29, 0x48, RZ ;  /* 0x000000481d147810 */ /* 0x000fc40007ffe0ff */
[C---:B------:R-:W-:Y:S01]  /*17e0*/  IADD3 R19, R29.reuse, 0x50, RZ ;  /* 0x000000501d137810 */ /* 0x040fe20007ffe0ff */
[----:B------:R-:W-:Y:S01]  /*17f0*/  STL [R1+0xe4], R26 ;  /* 0x0000e41a01007387 */ /* 0x000fe20000100800 */
[C---:B-1----:R-:W-:Y:S02]  /*1800*/  IADD3 R17, R29.reuse, 0x60, RZ ;  /* 0x000000601d117810 */ /* 0x042fe40007ffe0ff */
[C---:B------:R-:W-:Y:S01]  /*1810*/  IADD3 R16, R29.reuse, 0x68, RZ ;  /* 0x000000681d107810 */ /* 0x040fe20007ffe0ff */
[----:B------:R-:W-:Y:S01]  /*1820*/  STL [R1+0xe0], R25 ;  /* 0x0000e01901007387 */ /* 0x000fe20000100800 */
[C---:B------:R-:W-:Y:S02]  /*1830*/  IADD3 R14, R29.reuse, 0x78, RZ ;  /* 0x000000781d0e7810 */ /* 0x040fe40007ffe0ff */
[----:B------:R-:W-:Y:S01]  /*1840*/  IADD3 R13, R29, 0x80, RZ ;  /* 0x000000801d0d7810 */ /* 0x000fe20007ffe0ff */
[----:B------:R-:W-:Y:S01]  /*1850*/  STL [R1+0x88], R23 ;  /* 0x0000881701007387 */ /* 0x000fe20000100800 */
[----:B--2---:R-:W-:-:S02]  /*1860*/  SHF.R.S32.HI R2, RZ, 0x1f, R110 ;  /* 0x0000001fff027819 */ /* 0x004fc4000001146e */
[----:B------:R-:W-:Y:S01]  /*1870*/  IADD3 R11, R29, 0x90, RZ ;  /* 0x000000901d0b7810 */ /* 0x000fe20007ffe0ff */
[----:B------:R-:W-:Y:S01]  /*1880*/  STL [R1+0xd8], R22 ;  /* 0x0000d81601007387 */ /* 0x000fe20000100800 */
[----:B---3--:R-:W-:Y:S02]  /*1890*/  SHF.R.S32.HI R4, RZ, 0x1f, R26 ;  /* 0x0000001fff047819 */ /* 0x008fe4000001141a */
[C---:B------:R-:W-:Y:S01]  /*18a0*/  LOP3.LUT P3, RZ, R7.reuse, 0x4, RZ, 0xc0, !PT ;  /* 0x0000000407ff7812 */ /* 0x040fe2000786c0ff */
[----:B------:R-:W-:Y:S01]  /*18b0*/  STL [R1+0xd0], R20 ;  /* 0x0000d01401007387 */ /* 0x000fe20000100800 */
[----:B------:R-:W-:Y:S02]  /*18c0*/  LOP3.LUT P1, RZ, R7, 0x2, RZ, 0xc0, !PT ;  /* 0x0000000207ff7812 */ /* 0x000fe4000782c0ff */
[----:B------:R-:W-:Y:S01]  /*18d0*/  LEA.HI R2, R2, R110, RZ, 0x3 ;  /* 0x0000006e02027211 */ /* 0x000fe200078f18ff */
[----:B------:R1:W-:Y:S01]  /*18e0*/  STL [R1+0x15c], R4 ;  /* 0x00015c0401007387 */ /* 0x0003e20000100800 */
[----:B----4-:R-:W-:-:S02]  /*18f0*/  SHF.R.S32.HI R3, RZ, 0x1f, R25 ;  /* 0x0000001fff037819 */ /* 0x010fc40000011419 */
[----:B------:R-:W-:Y:S01]  /*1900*/  SHF.R.S32.HI R7, RZ, 0x1f, R250 ;  /* 0x0000001fff077819 */ /* 0x000fe200000114fa */
[----:B------:R-:W-:Y:S01]  /*1910*/  STL [R1+0xcc], R19 ;  /* 0x0000cc1301007387 */ /* 0x000fe20000100800 */
[C---:B------:R-:W-:Y:S02]  /*1920*/  IADD3 R10, R29.reuse, 0x98, RZ ;  /* 0x000000981d0a7810 */ /* 0x040fe40007ffe0ff */
[----:B------:R-:W-:Y:S01]  /*1930*/  IADD3 R251, R248, 0x80, RZ ;  /* 0x00000080f8fb7810 */ /* 0x000fe20007ffe0ff */
[----:B------:R2:W-:Y:S01]  /*1940*/  STL [R1+0x158], R3 ;  /* 0x0001580301007387 */ /* 0x0005e20000100800 */
[C---:B------:R-:W-:Y:S02]  /*1950*/  IADD3 R8, R29.reuse, 0xa8, RZ ;  /* 0x000000a81d087810 */ /* 0x040fe40007ffe0ff */
[----:B------:R-:W-:Y:S01]  /*1960*/  LOP3.LUT R222, R2, 0xfffffff8, RZ, 0xc0, !PT ;  /* 0xfffffff802de7812 */ /* 0x000fe200078ec0ff */
[----:B------:R3:W-:Y:S01]  /*1970*/  STL [R1+0x74], R7 ;  /* 0x0000740701007387 */ /* 0x0007e20000100800 */
[----:B------:R-:W-:-:S02]  /*1980*/  IADD3 R2, R29, 0xb8, RZ ;  /* 0x000000b81d027810 */ /* 0x000fc40007ffe0ff */
[----:B------:R-:W-:Y:S01]  /*1990*/  SHF.R.S32.HI R5, RZ, 0x1f, R251 ;  /* 0x0000001fff057819 */ /* 0x000fe200000114fb */
[----:B------:R-:W-:Y:S01]  /*19a0*/  STL [R1+0x84], R17 ;  /* 0x0000841101007387 */ /* 0x000fe20000100800 */
[----:B------:R-:W-:Y:S02]  /*19b0*/  IADD3 R105, R106, 0x40, RZ ;  /* 0x000000406a697810 */ /* 0x000fe40007ffe0ff */
[C---:B------:R-:W-:Y:S01]  /*19c0*/  LOP3.LUT P2, RZ, R9.reuse, 0x4, RZ, 0xc0, !PT ;  /* 0x0000000409ff7812 */ /* 0x040fe2000784c0ff */
[----:B------:R4:W-:Y:S01]  /*19d0*/  STL [R1+0x9c], R2 ;  /* 0x00009c0201007387 */ /* 0x0009e20000100800 */
[----:B------:R-:W-:Y:S02]  /*19e0*/  SHF.R.S32.HI R0, RZ, 0x1f, R105 ;  /* 0x0000001fff007819 */ /* 0x000fe40000011469 */
[----:B------:R-:W-:Y:S01]  /*19f0*/  LOP3.LUT P0, RZ, R9, 0x2, RZ, 0xc0, !PT ;  /* 0x0000000209ff7812 */ /* 0x000fe2000780c0ff */
[----:B------:R5:W-:Y:S01]  /*1a00*/  STL [R1+0x70], R5 ;  /* 0x0000700501007387 */ /* 0x000be20000100800 */
[----:B-1----:R-:W-:-:S02]  /*1a10*/  SHF.R.S32.HI R4, RZ, 0x1f, R23 ;  /* 0x0000001fff047819 */ /* 0x002fc40000011417 */
[----:B------:R-:W-:Y:S01]  /*1a20*/  LEA.HI R221, R0, R105, RZ, 0x3 ;  /* 0x0000006900dd7211 */ /* 0x000fe200078f18ff */
[----:B------:R-:W-:Y:S01]  /*1a30*/  STL [R1+0xc4], R16 ;  /* 0x0000c41001007387 */ /* 0x000fe20000100800 */
[----:B------:R-:W-:Y:S02]  /*1a40*/  SEL R0, R171, 0xffffffc0, !P6 ;  /* 0xffffffc0ab007807 */ /* 0x000fe40007000000 */
[----:B------:R-:W-:Y:S01]  /*1a50*/  IADD3 R27, R29, 0x10, RZ ;  /* 0x000000101d1b7810 */ /* 0x000fe20007ffe0ff */
[----:B------:R1:W-:Y:S01]  /*1a60*/  STL [R1+0x150], R4 ;  /* 0x0001500401007387 */ /* 0x0003e20000100800 */
[----:B--2---:R-:W-:Y:S01]  /*1a70*/  SHF.R.S32.HI R3, RZ, 0x1f, R22 ;  /* 0x0000001fff037819 */ /* 0x004fe20000011416 */
[----:B------:R-:W-:Y:S01]  /*1a80*/  IMAD.IADD R216, R215, 0x1, R0 ;  /* 0x00000001d7d87824 */ /* 0x000fe200078e0200 */
[C---:B------:R-:W-:Y:S01]  /*1a90*/  IADD3 R24, R29.reuse, 0x28, RZ ;  /* 0x000000281d187810 */ /* 0x040fe20007ffe0ff */
[----:B------:R2:W-:Y:S01]  /*1aa0*/  STL [R1+0xe8], R27 ;  /* 0x0000e81b01007387 */ /* 0x0005e20000100800 */
[----:B---3--:R-:W-:-:S02]  /*1ab0*/  IADD3 R7, R29, 0xb0, RZ ;  /* 0x000000b01d077810 */ /* 0x008fc40007ffe0ff */
[C---:B------:R-:W-:Y:S01]  /*1ac0*/  IADD3 R21, R29.reuse, 0x40, RZ ;  /* 0x000000401d157810 */ /* 0x040fe20007ffe0ff */
[----:B------:R3:W-:Y:S01]  /*1ad0*/  STL [R1+0x14c], R3 ;  /* 0x00014c0301007387 */ /* 0x0007e20000100800 */
[C---:B------:R-:W-:Y:S02]  /*1ae0*/  IADD3 R18, R29.reuse, 0x58, RZ ;  /* 0x000000581d127810 */ /* 0x040fe40007ffe0ff */
[C---:B------:R-:W-:Y:S01]  /*1af0*/  IADD3 R15, R29.reuse, 0x70, RZ ;  /* 0x000000701d0f7810 */ /* 0x040fe20007ffe0ff */
[----:B------:R3:W-:Y:S01]  /*1b00*/  STL [R1+0xdc], R24 ;  /* 0x0000dc1801007387 */ /* 0x0007e20000100800 */
[----:B----4-:R-:W-:Y:S02]  /*1b10*/  SHF.R.S32.HI R2, RZ, 0x1f, R2 ;  /* 0x0000001fff027819 */ /* 0x010fe40000011402 */
[----:B------:R-:W-:Y:S01]  /*1b20*/  IADD3 R12, R29, 0x88, RZ ;  /* 0x000000881d0c7810 */ /* 0x000fe20007ffe0ff */
[----:B------:R4:W-:Y:S01]  /*1b30*/  STL [R1+0xd4], R21 ;  /* 0x0000d41501007387 */ /* 0x0009e20000100800 */
[----:B-----5:R-:W-:-:S02]  /*1b40*/  SEL R5, R169, 0xffffffe0, !P4 ;  /* 0xffffffe0a9057807 */ /* 0x020fc40006000000 */
[----:B------:R-:W-:Y:S01]  /*1b50*/  IADD3 R9, R29, 0xa0, RZ ;  /* 0x000000a01d097810 */ /* 0x000fe20007ffe0ff */
[----:B------:R-:W-:Y:S01]  /*1b60*/  STL [R1+0x10c], R2 ;  /* 0x00010c0201007387 */ /* 0x000fe20000100800 */
[----:B------:R-:W-:Y:S02]  /*1b70*/  LEA R111, R111, 0x6100, 0x1 ;  /* 0x000061006f6f7811 */ /* 0x000fe400078e08ff */
[----:B------:R-:W-:Y:S01]  /*1b80*/  SEL R169, R169, 0xffffffe0, !P1 ;  /* 0xffffffe0a9a97807 */ /* 0x000fe20004800000 */
[----:B------:R5:W-:Y:S01]  /*1b90*/  STL [R1+0xc8], R18 ;  /* 0x0000c81201007387 */ /* 0x000be20000100800 */
[----:B-1----:R-:W-:Y:S02]  /*1ba0*/  SHF.R.S32.HI R4, RZ, 0x1f, R20 ;  /* 0x0000001fff047819 */ /* 0x002fe40000011414 */
[----:B------:R-:W-:Y:S01]  /*1bb0*/  LEA R174, R174, 0xc100, 0x1 ;  /* 0x0000c100aeae7811 */ /* 0x000fe200078e08ff */
[----:B------:R1:W-:Y:S01]  /*1bc0*/  STL [R1+0xc0], R15 ;  /* 0x0000c00f01007387 */ /* 0x0003e20000100800 */
[----:B--2---:R-:W-:-:S02]  /*1bd0*/  SHF.R.S32.HI R27, RZ, 0x1f, R27 ;  /* 0x0000001fff1b7819 */ /* 0x004fc4000001141b */
[----:B------:R-:W-:Y:S01]  /*1be0*/  LEA R168, R168, 0x100, 0x1 ;  /* 0x00000100a8a87811 */ /* 0x000fe200078e08ff */
[----:B------:R2:W-:Y:S01]  /*1bf0*/  STL [R1+0x144], R4 ;  /* 0x0001440401007387 */ /* 0x0005e20000100800 */
[----:B---3--:R-:W-:Y:S01]  /*1c00*/  SHF.R.S32.HI R3, RZ, 0x1f, R19 ;  /* 0x0000001fff037819 */ /* 0x008fe20000011413 */
[C---:B------:R-:W-:Y:S01]  /*1c10*/  IMAD.IADD R175, R174.reuse, 0x1, R169 ;  /* 0x00000001aeaf7824 */ /* 0x040fe200078e02a9 */
[----:B------:R-:W-:Y:S01]  /*1c20*/  SEL R170, R171, 0xffffffc0, !P2 ;  /* 0xffffffc0abaa7807 */ /* 0x000fe20005000000 */
[----:B------:R3:W-:Y:S01]  /*1c30*/  STL [R1+0xb4], R12 ;  /* 0x0000b40c01007387 */ /* 0x0007e20000100800 */
[----:B------:R-:W-:Y:S01]  /*1c40*/  SHF.R.S32.HI R24, RZ, 0x1f, R24 ;  /* 0x0000001fff187819 */ /* 0x000fe20000011418 */
[----:B------:R-:W-:Y:S01]  /*1c50*/  IMAD.IADD R169, R169, 0x1, R168 ;  /* 0x00000001a9a97824 */ /* 0x000fe200078e02a8 */
[----:B------:R-:W-:Y:S01]  /*1c60*/  SEL R171, R171, 0xffffffc0, !P3 ;  /* 0xffffffc0abab7807 */ /* 0x000fe20005800000 */
[----:B------:R3:W-:Y:S01]  /*1c70*/  STL [R1+0x140], R3 ;  /* 0x0001400301007387 */ /* 0x0007e20000100800 */
[----:B----4-:R-:W-:Y:S01]  /*1c80*/  SHF.R.S32.HI R21, RZ, 0x1f, R21 ;  /* 0x0000001fff157819 */ /* 0x010fe20000011415 */
[C---:B------:R-:W-:Y:S01]  /*1c90*/  IMAD.IADD R173, R111.reuse, 0x1, R170 ;  /* 0x000000016fad7824 */ /* 0x040fe200078e02aa */
[C---:B------:R-:W-:Y:S01]  /*1ca0*/  IADD3 R178, R111.reuse, 0x20, RZ ;  /* 0x000000206fb27810 */ /* 0x040fe20007ffe0ff */
[----:B------:R4:W-:Y:S01]  /*1cb0*/  STL [R1+0xa8], R9 ;  /* 0x0000a80901007387 */ /* 0x0009e20000100800 */
[----:B------:R-:W-:Y:S01]  /*1cc0*/  @P0 IADD3 R178, R111, -0x20, RZ ;  /* 0xffffffe06fb20810 */ /* 0x000fe20007ffe0ff */
[----:B------:R-:W-:Y:S01]  /*1cd0*/  IMAD.IADD R177, R174, 0x1, R171 ;  /* 0x00000001aeb17824 */ /* 0x000fe200078e02ab */
[C---:B------:R-:W-:Y:S01]  /*1ce0*/  IADD3 R214, R106.reuse, 0x60, RZ ;  /* 0x000000606ad67810 */ /* 0x040fe20007ffe0ff */
[----:B------:R-:W-:Y:S01]  /*1cf0*/  STL [R1+0xbc], R14 ;  /* 0x0000bc0e01007387 */ /* 0x000fe20000100800 */
[----:B-----5:R-:W-:Y:S01]  /*1d00*/  SHF.R.S32.HI R18, RZ, 0x1f, R18 ;  /* 0x0000001fff127819 */ /* 0x020fe20000011412 */
[----:B------:R-:W-:Y:S01]  /*1d10*/  IMAD.IADD R172, R171, 0x1, R168 ;  /* 0x00000001abac7824 */ /* 0x000fe200078e02a8 */
[C---:B------:R-:W-:Y:S01]  /*1d20*/  IADD3 R213, R106.reuse, 0x80, RZ ;  /* 0x000000806ad57810 */ /* 0x040fe20007ffe0ff */
[----:B------:R-:W-:Y:S01]  /*1d30*/  STL [R1+0xb8], R13 ;  /* 0x0000b80d01007387 */ /* 0x000fe20000100800 */
[----:B-1----:R-:W-:Y:S01]  /*1d40*/  SHF.R.S32.HI R15, RZ, 0x1f, R15 ;  /* 0x0000001fff0f7819 */ /* 0x002fe2000001140f */
[----:B------:R-:W-:Y:S01]  /*1d50*/  IMAD.IADD R176, R175, 0x1, R171 ;  /* 0x00000001afb07824 */ /* 0x000fe200078e02ab */
[----:B------:R-:W-:Y:S01]  /*1d60*/  IADD3 R212, R106, 0xa0, RZ ;  /* 0x000000a06ad47810 */ /* 0x000fe20007ffe0ff */
[----:B------:R-:W-:Y:S01]  /*1d70*/  STL [R1+0xb0], R11 ;  /* 0x0000b00b01007387 */ /* 0x000fe20000100800 */
[----:B--2---:R-:W-:Y:S01]  /*1d80*/  SHF.R.S32.HI R4, RZ, 0x1f, R17 ;  /* 0x0000001fff047819 */ /* 0x004fe20000011411 */
[----:B------:R-:W-:Y:S01]  /*1d90*/  IMAD.IADD R170, R170, 0x1, R178 ;  /* 0x00000001aaaa7824 */ /* 0x000fe200078e02b2 */
[----:B------:R-:W-:Y:S01]  /*1da0*/  LOP3.LUT R221, R221, 0xfffffff8, RZ, 0xc0, !PT ;  /* 0xfffffff8dddd7812 */ /* 0x000fe200078ec0ff */
[----:B------:R-:W-:Y:S01]  /*1db0*/  STL [R1+0xac], R10 ;  /* 0x0000ac0a01007387 */ /* 0x000fe20000100800 */
[----:B---3--:R-:W-:Y:S01]  /*1dc0*/  SHF.R.S32.HI R12, RZ, 0x1f, R12 ;  /* 0x0000001fff0c7819 */ /* 0x008fe2000001140c */
[----:B------:R-:W-:Y:S01]  /*1dd0*/  IMAD.IADD R171, R171, 0x1, R169 ;  /* 0x00000001abab7824 */ /* 0x000fe200078e02a9 */
[----:B------:R-:W-:Y:S01]  /*1de0*/  SHF.R.S32.HI R249, RZ, 0x1f, R248 ;  /* 0x0000001ffff97819 */ /* 0x000fe200000114f8 */
[----:B------:R1:W-:Y:S01]  /*1df0*/  STL [R1+0x138], R4 ;  /* 0x0001380401007387 */ /* 0x0003e20000100800 */
[----:B------:R-:W-:-:S02]  /*1e00*/  SHF.R.S32.HI R3, RZ, 0x1f, R16 ;  /* 0x0000001fff037819 */ /* 0x000fc40000011410 */
[----:B------:R-:W-:Y:S01]  /*1e10*/  SHF.R.S32.HI R107, RZ, 0x1f, R106 ;  /* 0x0000001fff6b7819 */ /* 0x000fe2000001146a */
[----:B------:R-:W-:Y:S01]  /*1e20*/  STL [R1+0xa4], R8 ;  /* 0x0000a40801007387 */ /* 0x000fe20000100800 */
[----:B----4-:R-:W-:Y:S02]  /*1e30*/  SHF.R.S32.HI R9, RZ, 0x1f, R9 ;  /* 0x0000001fff097819 */ /* 0x010fe40000011409 */
[----:B------:R-:W-:Y:S01]  /*1e40*/  SHF.R.S32.HI R247, RZ, 0x1f, R214 ;  /* 0x0000001ffff77819 */ /* 0x000fe200000114d6 */
[----:B------:R2:W-:Y:S01]  /*1e50*/  STL [R1+0x134], R3 ;  /* 0x0001340301007387 */ /* 0x0005e20000100800 */
[----:B------:R-:W-:Y:S02]  /*1e60*/  SHF.R.S32.HI R246, RZ, 0x1f, R213 ;  /* 0x0000001ffff67819 */ /* 0x000fe400000114d5 */
[----:B------:R-:W-:Y:S01]  /*1e70*/  SHF.R.S32.HI R245, RZ, 0x1f, R212 ;  /* 0x0000001ffff57819 */ /* 0x000fe200000114d4 */
[----:B------:R-:W-:Y:S01]  /*1e80*/  STL [R1+0xa0], R7 ;  /* 0x0000a00701007387 */ /* 0x000fe20000100800 */
[----:B------:R-:W-:-:S02]  /*1e90*/  SHF.R.S32.HI R244, RZ, 0x1f, R222 ;  /* 0x0000001ffff47819 */ /* 0x000fc400000114de */
[----:B------:R-:W-:Y:S01]  /*1ea0*/  SHF.R.S32.HI R243, RZ, 0x1f, R221 ;  /* 0x0000001ffff37819 */ /* 0x000fe200000114dd */
[----:B------:R-:W-:Y:S01]  /*1eb0*/  STL [R1+0x160], R27 ;  /* 0x0001601b01007387 */ /* 0x000fe20000100800 */
[C---:B------:R-:W-:Y:S02]  /*1ec0*/  IADD3 R189, R178.reuse, 0x800, RZ ;  /* 0x00000800b2bd7810 */ /* 0x040fe40007ffe0ff */
[C---:B------:R-:W-:Y:S01]  /*1ed0*/  IADD3 R188, R178.reuse, 0x1000, RZ ;  /* 0x00001000b2bc7810 */ /* 0x040fe20007ffe0ff */
[----:B------:R-:W-:Y:S01]  /*1ee0*/  STL [R1+0x154], R24 ;  /* 0x0001541801007387 */ /* 0x000fe20000100800 */
[C---:B------:R-:W-:Y:S02]  /*1ef0*/  IADD3 R187, R178.reuse, 0x1800, RZ ;  /* 0x00001800b2bb7810 */ /* 0x040fe40007ffe0ff */
[----:B------:R-:W-:Y:S01]  /*1f00*/  IADD3 R186, R178, 0x2000, RZ ;  /* 0x00002000b2ba7810 */ /* 0x000fe20007ffe0ff */
[----:B------:R-:W-:Y:S01]  /*1f10*/  STL [R1+0x148], R21 ;  /* 0x0001481501007387 */ /* 0x000fe20000100800 */
[----:B-1----:R-:W-:-:S02]  /*1f20*/  SHF.R.S32.HI R4, RZ, 0x1f, R14 ;  /* 0x0000001fff047819 */ /* 0x002fc4000001140e */
[C---:B------:R-:W-:Y:S01]  /*1f30*/  IADD3 R185, R178.reuse, 0x2800, RZ ;  /* 0x00002800b2b97810 */ /* 0x040fe20007ffe0ff */
[----:B------:R-:W-:Y:S01]  /*1f40*/  STL [R1+0x13c], R18 ;  /* 0x00013c1201007387 */ /* 0x000fe20000100800 */
[C---:B------:R-:W-:Y:S02]  /*1f50*/  IADD3 R184, R178.reuse, 0x3000, RZ ;  /* 0x00003000b2b87810 */ /* 0x040fe40007ffe0ff */
[C---:B------:R-:W-:Y:S01]  /*1f60*/  IADD3 R183, R178.reuse, 0x3800, RZ ;  /* 0x00003800b2b77810 */ /* 0x040fe20007ffe0ff */
[----:B------:R1:W-:Y:S01]  /*1f70*/  STL [R1+0x12c], R4 ;  /* 0x00012c0401007387 */ /* 0x0003e20000100800 */
[----:B--2---:R-:W-:Y:S02]  /*1f80*/  SHF.R.S32.HI R3, RZ, 0x1f, R13 ;  /* 0x0000001fff037819 */ /* 0x004fe4000001140d */
[C---:B------:R-:W-:Y:S01]  /*1f90*/  IADD3 R182, R178.reuse, 0x4000, RZ ;  /* 0x00004000b2b67810 */ /* 0x040fe20007ffe0ff */
[----:B------:R-:W-:Y:S01]  /*1fa0*/  STL [R1+0x130], R15 ;  /* 0x0001300f01007387 */ /* 0x000fe20000100800 */
[----:B------:R-:W-:-:S02]  /*1fb0*/  IADD3 R181, R178, 0x4800, RZ ;  /* 0x00004800b2b57810 */ /* 0x000fc40007ffe0ff */
[C---:B------:R-:W-:Y:S01]  /*1fc0*/  IADD3 R180, R178.reuse, 0x5000, RZ ;  /* 0x00005000b2b47810 */ /* 0x040fe20007ffe0ff */
[----:B------:R2:W-:Y:S01]  /*1fd0*/  STL [R1+0x128], R3 ;  /* 0x0001280301007387 */ /* 0x0005e20000100800 */
[----:B------:R-:W-:-:S03]  /*1fe0*/  IADD3 R179, R178, 0x5800, RZ ;  /* 0x00005800b2b37810 */ /* 0x000fc60007ffe0ff */
[----:B------:R-:W-:Y:S04]  /*1ff0*/  STL [R1+0x124], R12 ;  /* 0x0001240c01007387 */ /* 0x000fe80000100800 */
[----:B------:R-:W-:Y:S01]  /*2000*/  STL [R1+0x118], R9 ;  /* 0x0001180901007387 */ /* 0x000fe20000100800 */
[----:B-1----:R-:W-:-:S05]  /*2010*/  SHF.R.S32.HI R4, RZ, 0x1f, R11 ;  /* 0x0000001fff047819 */ /* 0x002fca000001140b */
[----:B------:R1:W-:Y:S01]  /*2020*/  STL [R1+0x120], R4 ;  /* 0x0001200401007387 */ /* 0x0003e20000100800 */
[----:B--2---:R-:W-:-:S05]  /*2030*/  SHF.R.S32.HI R3, RZ, 0x1f, R10 ;  /* 0x0000001fff037819 */ /* 0x004fca000001140a */
[----:B------:R2:W-:Y:S01]  /*2040*/  STL [R1+0x11c], R3 ;  /* 0x00011c0301007387 */ /* 0x0005e20000100800 */
[----:B-1----:R-:W-:-:S05]  /*2050*/  SHF.R.S32.HI R4, RZ, 0x1f, R8 ;  /* 0x0000001fff047819 */ /* 0x002fca0000011408 */
[----:B------:R1:W-:Y:S01]  /*2060*/  STL [R1+0x114], R4 ;  /* 0x0001140401007387 */ /* 0x0003e20000100800 */
[----:B--2---:R-:W-:-:S05]  /*2070*/  SHF.R.S32.HI R3, RZ, 0x1f, R7 ;  /* 0x0000001fff037819 */ /* 0x004fca0000011407 */
[----:B------:R2:W-:Y:S01]  /*2080*/  STL [R1+0x110], R3 ;  /* 0x0001100301007387 */ /* 0x0005e20000100800 */
[----:B-1----:R-:W-:-:S05]  /*2090*/  LEA R4, R6, 0x80, 0x1 ;  /* 0x0000008006047811 */ /* 0x002fca00078e08ff */
[C---:B------:R-:W-:Y:S01]  /*20a0*/  IMAD.IADD R2, R4.reuse, 0x1, R5 ;  /* 0x0000000104027824 */ /* 0x040fe200078e0205 */
[----:B------:R1:W-:Y:S01]  /*20b0*/  STL [R1+0x8c], R4 ;  /* 0x00008c0401007387 */ /* 0x0003e20000100800 */
[C---:B------:R-:W-:Y:S01]  /*20c0*/  IMAD.IADD R6, R4.reuse, 0x1, R0 ;  /* 0x0000000104067824 */ /* 0x040fe200078e0200 */
[C---:B--2---:R-:W-:Y:S02]  /*20d0*/  IADD3 R3, R4.reuse, -0x10, RZ ;  /* 0xfffffff004037810 */ /* 0x044fe40007ffe0ff */
[----:B------:R-:W-:Y:S01]  /*20e0*/  @P5 IADD3 R3, R4, 0x10, RZ ;  /* 0x0000001004035810 */ /* 0x000fe20007ffe0ff */
[----:B------:R2:W-:Y:S04]  /*20f0*/  STL [R1+0x98], R2 ;  /* 0x0000980201007387 */ /* 0x0005e80000100800 */
[----:B------:R3:W-:Y:S04]  /*2100*/  STL [R1+0x90], R3 ;  /* 0x0000900301007387 */ /* 0x0007e80000100800 */
[----:B------:R4:W-:Y:S01]  /*2110*/  STL [R1+0xfc], R6 ;  /* 0x0000fc0601007387 */ /* 0x0009e20000100800 */
[----:B-1----:R-:W-:-:S02]  /*2120*/  IMAD.IADD R4, R0, 0x1, R2 ;  /* 0x0000000100047824 */ /* 0x002fc400078e0202 */
[----:B--2---:R-:W-:-:S03]  /*2130*/  IMAD.IADD R2, R5, 0x1, R3 ;  /* 0x0000000105027824 */ /* 0x004fc600078e0203 */
[----:B------:R4:W-:Y:S01]  /*2140*/  STL [R1+0xf8], R4 ;  /* 0x0000f80401007387 */ /* 0x0009e20000100800 */
[----:B---3--:R-:W-:-:S03]  /*2150*/  IMAD.IADD R3, R0, 0x1, R3 ;  /* 0x0000000100037824 */ /* 0x008fc600078e0203 */
[----:B------:R4:W-:Y:S01]  /*2160*/  STL [R1+0x94], R2 ;  /* 0x0000940201007387 */ /* 0x0009e20000100800 */
[----:B------:R-:W-:-:S03]  /*2170*/  IMAD.IADD R0, R0, 0x1, R2 ;  /* 0x0000000100007824 */ /* 0x000fc600078e0202 */
[----:B------:R4:W-:Y:S04]  /*2180*/  STL [R1+0xf4], R3 ;  /* 0x0000f40301007387 */ /* 0x0009e80000100800 */
[----:B------:R4:W-:Y:S02]  /*2190*/  STL [R1+0xf0], R0 ;  /* 0x0000f00001007387 */ /* 0x0009e40000100800 */
.L_x_903:
[----:B------:R-:W-:Y:S01]  /*21a0*/  ISETP.NE.U32.AND P0, PT, RZ, c[0x0][0x370], PT ;  /* 0x0000dc00ff007a0c */ /* 0x000fe20003f05070 */
[----:B------:R-:W-:Y:S01]  /*21b0*/  IMAD.MOV.U32 R18, RZ, RZ, 0x4 ;  /* 0x00000004ff127424 */ /* 0x000fe200078e00ff */
[----:B------:R-:W-:Y:S01]  /*21c0*/  ISETP.NE.U32.AND P4, PT, RZ, c[0x0][0x358], PT ;  /* 0x0000d600ff007a0c */ /* 0x000fe20003f85070 */
[----:B----4-:R-:W-:Y:S01]  /*21d0*/  IMAD.MOV.U32 R2, RZ, RZ, RZ ;  /* 0x000000ffff027224 */ /* 0x010fe200078e00ff */
[----:B------:R-:W-:Y:S01]  /*21e0*/  ISETP.NE.AND.EX P0, PT, RZ, c[0x0][0x374], PT, P0 ;  /* 0x0000dd00ff007a0c */ /* 0x000fe20003f05300 */
[----:B------:R-:W-:Y:S01]  /*21f0*/  IMAD.MOV.U32 R72, RZ, RZ, RZ ;  /* 0x000000ffff487224 */ /* 0x000fe200078e00ff */
[----:B------:R-:W-:Y:S01]  /*2200*/  ISETP.NE.AND.EX P4, PT, RZ, c[0x0][0x35c], PT, P4 ;  /* 0x0000d700ff007a0c */ /* 0x000fe20003f85340 */
[----:B------:R-:W-:Y:S01]  /*2210*/  IMAD.MOV.U32 R17, RZ, RZ, RZ ;  /* 0x000000ffff117224 */ /* 0x000fe200078e00ff */
[----:B------:R-:W-:Y:S01]  /*2220*/  ISETP.NE.U32.AND P3, PT, RZ, c[0x0][0x350], PT ;  /* 0x0000d400ff007a0c */ /* 0x000fe20003f65070 */
[----:B------:R-:W-:Y:S01]  /*2230*/  IMAD.WIDE R6, R239, R18, c[0x0][0x350] ;  /* 0x0000d400ef067625 */ /* 0x000fe200078e0212 */
[----:B------:R-:W-:-:S02]  /*2240*/  ISETP.NE.U32.AND P2, PT, RZ, c[0x0][0x348], PT ;  /* 0x0000d200ff007a0c */ /* 0x000fc40003f45070 */
[----:B------:R-:W-:Y:S02]  /*2250*/  ISETP.NE.AND.EX P3, PT, RZ, c[0x0][0x354], PT, P3 ;  /* 0x0000d500ff007a0c */ /* 0x000fe40003f65330 */
[----:B------:R-:W-:-:S03]  /*2260*/  ISETP.NE.AND.EX P2, PT, RZ, c[0x0][0x34c], PT, P2 ;  /* 0x0000d300ff007a0c */ /* 0x000fc60003f45320 */
[----:B------:R-:W-:-:S05]  /*2270*/  @P0 IMAD.WIDE R4, R239, R18, c[0x0][0x370] ;  /* 0x0000dc00ef040625 */ /* 0x000fca00078e0212 */
[----:B------:R1:W2:Y:S01]  /*2280*/  @P0 LDG.E R2, [R4.64] ;  /* 0x0000000a04020981 */ /* 0x0002a2000c1e1900 */
[----:B------:R-:W-:Y:S02]  /*2290*/  IMAD.MOV.U32 R0, RZ, RZ, RZ ;  /* 0x000000ffff007224 */ /* 0x000fe400078e00ff */
[CC--:B------:R-:W-:Y:S01]  /*22a0*/  IMAD.WIDE R10, R239.reuse, R18.reuse, c[0x0][0x348] ;  /* 0x0000d200ef0a7625 */ /* 0x0c0fe200078e0212 */
[----:B------:R-:W3:Y:S04]  /*22b0*/  @P3 LDG.E R17, [R6.64] ;  /* 0x0000000a06113981 */ /* 0x000ee8000c1e1900 */
[----:B------:R-:W4:Y:S01]  /*22c0*/  @P2 LDG.E R0, [R10.64] ;  /* 0x0000000a0a002981 */ /* 0x000f22000c1e1900 */
[----:B-1----:R-:W-:-:S05]  /*22d0*/  IMAD.WIDE R4, R239, R18, c[0x0][0x358] ;  /* 0x0000d600ef047625 */ /* 0x002fca00078e0212 */
[----:B------:R-:W4:Y:S01]  /*22e0*/  @P4 LDG.E R72, [R4.64] ;  /* 0x0000000a04484981 */ /* 0x000f22000c1e1900 */
[----:B------:R-:W-:-:S04]  /*22f0*/  ISETP.NE.U32.AND P1, PT, RZ, c[0x0][0x360], PT ;  /* 0x0000d800ff007a0c */ /* 0x000fc80003f25070 */
[----:B------:R-:W-:Y:S02]  /*2300*/  ISETP.NE.AND.EX P1, PT, RZ, c[0x0][0x364], PT, P1 ;  /* 0x0000d900ff007a0c */ /* 0x000fe40003f25310 */
[----:B------:R-:W-:Y:S01]  /*2310*/  MOV R13, c[0x0][0x168] ;  /* 0x00005a00000d7a02 */ /* 0x000fe20000000f00 */
[----:B------:R-:W-:Y:S01]  /*2320*/  YIELD ;  /* 0x0000000000007946 */ /* 0x000fe20003800000 */
[----:B------:R-:W-:Y:S02]  /*2330*/  ULDC UR5, c[0x0][0x2ac] ;  /* 0x0000ab0000057ab9 */ /* 0x000fe40000000800 */
[----:B------:R-:W-:-:S07]  /*2340*/  ULDC UR4, c[0x0][0x1d0] ;  /* 0x0000740000047ab9 */ /* 0x000fce0000000800 */
[----:B------:R-:W-:Y:S01]  /*2350*/  @P1 IMAD.WIDE R8, R239, R18, c[0x0][0x360] ;  /* 0x0000d800ef081625 */ /* 0x000fe200078e0212 */
[----:B------:R-:W-:-:S04]  /*2360*/  UIMAD UR4, UR5, UR4, URZ ;  /* 0x00000004050472a4 */ /* 0x000fc8000f8e023f */
[----:B------:R1:W5:Y:S01]  /*2370*/  @P1 LDG.E R13, [R8.64] ;  /* 0x0000000a080d1981 */ /* 0x000362000c1e1900 */
[----:B------:R-:W-:Y:S02]  /*2380*/  IMAD.MOV.U32 R210, RZ, RZ, c[0x0][0x228] ;  /* 0x00008a00ffd27624 */ /* 0x000fe400078e00ff */
[----:B-1----:R-:W-:-:S05]  /*2390*/  IMAD.U32 R8, RZ, RZ, UR7 ;  /* 0x00000007ff087e24 */ /* 0x002fca000f8e00ff */
[----:B------:R-:W-:Y:S01]  /*23a0*/  IADD3 R144, P0, R8, 0x48, RZ ;  /* 0x0000004808907810 */ /* 0x000fe20007f1e0ff */
[----:B------:R-:W-:-:S03]  /*23b0*/  IMAD.U32 R8, RZ, RZ, UR4 ;  /* 0x00000004ff087e24 */ /* 0x000fc6000f8e00ff */
[----:B------:R-:W-:Y:S01]  /*23c0*/  IADD3.X R145, RZ, UR6, RZ, P0, !PT ;  /* 0x00000006ff917c10 */ /* 0x000fe200087fe4ff */
[----:B--2---:R-:W-:Y:S01]  /*23d0*/  STL [R1+0x48], R2 ;  /* 0x0000480201007387 */ /* 0x004fe20000100800 */
[----:B---3--:R-:W-:-:S03]  /*23e0*/  IMAD.IADD R3, R17, 0x1, R2 ;  /* 0x0000000111037824 */ /* 0x008fc600078e0202 */
[----:B----4-:R1:W-:Y:S04]  /*23f0*/  STL [R1+0x4c], R0 ;  /* 0x00004c0001007387 */ /* 0x0103e80000100800 */
[----:B------:R2:W-:Y:S04]  /*2400*/  STL [R1+0x50], R3 ;  /* 0x0000500301007387 */ /* 0x0005e80000100800 */
[----:B------:R3:W-:Y:S01]  /*2410*/  STL [R1+0x54], R72 ;  /* 0x0000544801007387 */ /* 0x0007e20000100800 */
[C---:B-1----:R-:W-:Y:S02]  /*2420*/  LOP3.LUT R0, R238.reuse, 0xff000000, RZ, 0xc0, !PT ;  /* 0xff000000ee007812 */ /* 0x042fe400078ec0ff */
[----:B--2---:R-:W-:-:S02]  /*2430*/  LOP3.LUT R3, R238, 0xff0000, RZ, 0xc0, !PT ;  /* 0x00ff0000ee037812 */ /* 0x004fc400078ec0ff */
[----:B------:R-:W-:-:S04]  /*2440*/  SHF.R.U32.HI R0, RZ, 0x8, R0 ;  /* 0x00000008ff007819 */ /* 0x000fc80000011600 */
[----:B------:R-:W-:Y:S01]  /*2450*/  LEA.HI R12, R3, R0, RZ, 0x10 ;  /* 0x00000000030c7211 */ /* 0x000fe200078f80ff */
[----:B------:R-:W-:Y:S05]  /*2460*/  @P1 BRA `(.L_x_700) ;  /* 0x0000004000001947 */ /* 0x000fea0003800000 */
[----:B------:R-:W-:Y:S05]  /*2470*/  @!P2 BRA `(.L_x_700) ;  /* 0x000000300000a947 */ /* 0x000fea0003800000 */
[----:B------:R1:W2:Y:S04]  /*2480*/  LDG.E R0, [R10.64] ;  /* 0x0000000a0a007981 */ /* 0x0002a8000c1e1900 */
[----:B-1----:R-:W2:Y:S02]  /*2490*/  LDG.E R10, [R10.64+0x4] ;  /* 0x0000040a0a0a7981 */ /* 0x002ea4000c1e1900 */
[----:B--2--5:R-:W-:-:S05]  /*24a0*/  IADD3 R13, -R0, R10, RZ ;  /* 0x0000000a000d7210 */ /* 0x024fca0007ffe1ff */
.L_x_700:
[----:B-----5:R1:W-:Y:S01]  /*24b0*/  STL [R1+0x58], R13 ;  /* 0x0000580d01007387 */ /* 0x0203e20000100800 */
[----:B------:R-:W-:-:S04]  /*24c0*/  ISETP.NE.U32.AND P0, PT, RZ, c[0x0][0x368], PT ;  /* 0x0000da00ff007a0c */ /* 0x000fc80003f05070 */
[----:B------:R-:W-:-:S13]  /*24d0*/  ISETP.NE.AND.EX P0, PT, RZ, c[0x0][0x36c], PT, P0 ;  /* 0x0000db00ff007a0c */ /* 0x000fda0003f05300 */
[----:B------:R-:W-:Y:S05]  /*24e0*/  @!P0 BRA `(.L_x_701) ;  /* 0x0000003000008947 */ /* 0x000fea0003800000 */
[----:B------:R-:W-:-:S06]  /*24f0*/  IMAD.WIDE R8, R239, R18, c[0x0][0x368] ;  /* 0x0000da00ef087625 */ /* 0x000fcc00078e0212 */
[----:B------:R2:W5:Y:S01]  /*2500*/  LDG.E R8, [R8.64] ;  /* 0x0000000a08087981 */ /* 0x000562000c1e1900 */
[----:B------:R-:W-:Y:S05]  /*2510*/  BRA `(.L_x_702) ;  /* 0x0000004000007947 */ /* 0x000fea0003800000 */
.L_x_701:
[----:B------:R-:W-:Y:S05]  /*2520*/  @!P3 BRA `(.L_x_702) ;  /* 0x000000300000b947 */ /* 0x000fea0003800000 */
[----:B------:R2:W4:Y:S04]  /*2530*/  LDG.E R8, [R6.64] ;  /* 0x0000000a06087981 */ /* 0x000528000c1e1900 */
[----:B--2---:R-:W4:Y:S02]  /*2540*/  LDG.E R6, [R6.64+0x4] ;  /* 0x0000040a06067981 */ /* 0x004f24000c1e1900 */
[----:B----4-:R-:W-:Y:S02]  /*2550*/  IADD3 R8, -R8, R6, RZ ;  /* 0x0000000608087210 */ /* 0x010fe40007ffe1ff */
.L_x_702:
[----:B------:R-:W-:Y:S01]  /*2560*/  ISETP.NE.U32.AND P0, PT, RZ, c[0x0][0x378], PT ;  /* 0x0000de00ff007a0c */ /* 0x000fe20003f05070 */
[----:B------:R-:W4:Y:S03]  /*2570*/  LDL R7, [R1+0x104] ;  /* 0x0001040001077983 */ /* 0x000f260000100800 */
[----:B------:R-:W-:Y:S01]  /*2580*/  ISETP.NE.AND.EX P0, PT, RZ, c[0x0][0x37c], PT, P0 ;  /* 0x0000df00ff007a0c */ /* 0x000fe20003f05300 */
[----:B--2---:R1:W2:Y:S01]  /*2590*/  @P4 LDG.E R6, [R4.64] ;  /* 0x0000000a04064981 */ /* 0x0042a2000c1e1900 */
[----:B-----5:R-:W-:-:S03]  /*25a0*/  IMAD.MOV.U32 R0, RZ, RZ, R8 ;  /* 0x000000ffff007224 */ /* 0x020fc600078e0008 */
[----:B------:R1:W2:Y:S08]  /*25b0*/  @P4 LDG.E R3, [R4.64+0x4] ;  /* 0x0000040a04034981 */ /* 0x0002b0000c1e1900 */
[----:B-1----:R-:W-:-:S05]  /*25c0*/  @P0 IMAD.WIDE R4, R239, R18, c[0x0][0x378] ;  /* 0x0000de00ef040625 */ /* 0x002fca00078e0212 */
[----:B---3--:R1:W3:Y:S01]  /*25d0*/  @P0 LDG.E R0, [R4.64] ;  /* 0x0000000a04000981 */ /* 0x0082e2000c1e1900 */
[----:B------:R-:W-:-:S05]  /*25e0*/  IMAD.IADD R9, R8, 0x1, -R2 ;  /* 0x0000000108097824 */ /* 0x000fca00078e0a02 */
[----:B------:R2:W-:Y:S01]  /*25f0*/  STL [R1+0x5c], R9 ;  /* 0x00005c0901007387 */ /* 0x0005e20000100800 */
[----:B-1----:R-:W-:Y:S02]  /*2600*/  IMAD.MOV.U32 R4, RZ, RZ, c[0x0][0x2c4] ;  /* 0x0000b100ff047624 */ /* 0x002fe400078e00ff */
[----:B------:R-:W-:-:S03]  /*2610*/  IMAD.MOV.U32 R5, RZ, RZ, c[0x0][0x32c] ;  /* 0x0000cb00ff057624 */ /* 0x000fc600078e00ff */
[----:B------:R-:W-:Y:S02]  /*2620*/  ISETP.NE.AND P1, PT, R4, 0x1, PT ;  /* 0x000000010400780c */ /* 0x000fe40003f25270 */
[----:B------:R-:W-:Y:S01]  /*2630*/  ISETP.GE.AND P2, PT, R5, 0x1, PT ;  /* 0x000000010500780c */ /* 0x000fe20003f46270 */
[----:B----4-:R-:W-:-:S05]  /*2640*/  IMAD.SHL.U32 R237, R7, 0x80, RZ ;  /* 0x0000008007ed7824 */ /* 0x010fca00078e00ff */
[----:B------:R-:W-:Y:S01]  /*2650*/  IADD3 R2, R237, 0x7f, RZ ;  /* 0x0000007fed027810 */ /* 0x000fe20007ffe0ff */
[----:B--2---:R-:W-:-:S04]  /*2660*/  @P4 IMAD.IADD R210, R3, 0x1, -R6 ;  /* 0x0000000103d24824 */ /* 0x004fc800078e0a06 */
[----:B------:R-:W-:-:S04]  /*2670*/  @P1 IMAD.HI.U32 R4, R2, c[0x0][0x2c8], RZ ;  /* 0x0000b20002041a27 */ /* 0x000fc800078e00ff */
[----:B------:R-:W-:Y:S01]  /*2680*/  IMAD.IADD R211, R9, 0x1, R210 ;  /* 0x0000000109d37824 */ /* 0x000fe200078e02d2 */
[----:B------:R-:W-:-:S04]  /*2690*/  @P1 SHF.R.U32.HI R2, RZ, c[0x0][0x2cc], R4 ;  /* 0x0000b300ff021a19 */ /* 0x000fc80000011604 */
[----:B------:R1:W-:Y:S01]  /*26a0*/  STL.64 [R1+0x60], R210 ;  /* 0x000060d201007387 */ /* 0x0003e20000100a00 */
[----:B------:R-:W-:Y:S02]  /*26b0*/  IADD3 R3, R211, 0x3f, RZ ;  /* 0x0000003fd3037810 */ /* 0x000fe40007ffe0ff */
[----:B------:R-:W-:Y:S02]  /*26c0*/  IADD3 R2, R2, 0x1, R211 ;  /* 0x0000000102027810 */ /* 0x000fe40007ffe0d3 */
[----:B------:R-:W-:-:S04]  /*26d0*/  SHF.R.S32.HI R4, RZ, 0x1f, R3 ;  /* 0x0000001fff047819 */ /* 0x000fc80000011403 */
[----:B------:R-:W-:Y:S01]  /*26e0*/  LEA.HI R3, R4, R3, RZ, 0x6 ;  /* 0x0000000304037211 */ /* 0x000fe200078f30ff */
[----:B------:R-:W-:-:S03]  /*26f0*/  IMAD.IADD R4, R2, 0x1, -R13 ;  /* 0x0000000102047824 */ /* 0x000fc600078e0a0d */
[----:B------:R-:W-:Y:S02]  /*2700*/  SHF.R.S32.HI R16, RZ, 0x6, R3 ;  /* 0x00000006ff107819 */ /* 0x000fe40000011403 */
[----:B------:R-:W-:Y:S01]  /*2710*/  IADD3 R3, R4, c[0x0][0x328], RZ ;  /* 0x0000ca0004037a10 */ /* 0x000fe20007ffe0ff */
[----:B---3--:R1:W-:Y:S01]  /*2720*/  STL [R1+0x68], R0 ;  /* 0x0000680001007387 */ /* 0x0083e20000100800 */
        /* <DEDUP_REMOVED lines=11> */
.L_x_705:
[----:B------:R-:W-:-:S13]  /*27e0*/  ISETP.NE.AND P0, PT, R5, 0x1, PT ;  /* 0x000000010500780c */ /* 0x000fda0003f05270 */
[----:B------:R-:W-:-:S05]  /*27f0*/  @P0 IMAD.HI.U32 R4, R2, c[0x0][0x330], RZ ;  /* 0x0000cc0002040a27 */ /* 0x000fca00078e00ff */
[----:B------:R-:W-:Y:S02]  /*2800*/  @P0 SHF.R.U32.HI R2, RZ, c[0x0][0x334], R4 ;  /* 0x0000cd00ff020a19 */ /* 0x000fe40000011604 */
.L_x_706:
[----:B------:R-:W-:Y:S05]  /*2810*/  BSYNC B0 ;  /* 0x0000000000007941 */ /* 0x000fea0003800000 */
.L_x_704:
[----:B------:R-:W-:-:S05]  /*2820*/  IMAD R2, R2, R5, c[0x0][0x32c] ;  /* 0x0000cb0002027624 */ /* 0x000fca00078e0205 */
[----:B------:R-:W-:-:S04]  /*2830*/  IMNMX R3, R3, R2, PT ;  /* 0x0000000203037217 */ /* 0x000fc80003800200 */
.L_x_703:
[----:B------:R-:W-:Y:S01]  /*2840*/  IADD3 R3, R3, 0x3f, RZ ;  /* 0x0000003f03037810 */ /* 0x000fe20007ffe0ff */
[----:B------:R-:W-:-:S03]  /*2850*/  @P1 IMAD.HI.U32 R4, R237, c[0x0][0x2c8], RZ ;  /* 0x0000b200ed041a27 */ /* 0x000fc600078e00ff */
[----:B------:R-:W-:Y:S01]  /*2860*/  SHF.R.S32.HI R11, RZ, 0x1f, R3 ;  /* 0x0000001fff0b7819 */ /* 0x000fe20000011403 */
[----:B------:R-:W-:Y:S01]  /*2870*/  IMAD.MOV.U32 R2, RZ, RZ, R237 ;  /* 0x000000ffff027224 */ /* 0x000fe200078e00ed */
[----:B------:R-:W-:Y:S02]  /*2880*/  @P1 SHF.R.U32.HI R2, RZ, c[0x0][0x2cc], R4 ;  /* 0x0000b300ff021a19 */ /* 0x000fe40000011604 */
[----:B------:R-:W-:Y:S02]  /*2890*/  LEA.HI R11, R11, R3, RZ, 0x6 ;  /* 0x000000030b0b7211 */ /* 0x000fe400078f30ff */
[----:B------:R-:W-:Y:S02]  /*28a0*/  IADD3 R2, R2, R211, -R13 ;  /* 0x000000d302027210 */ /* 0x000fe40007ffe80d */
[----:B------:R-:W-:Y:S02]  /*28b0*/  SHF.R.S32.HI R11, RZ, 0x6, R11 ;  /* 0x00000006ff0b7819 */ /* 0x000fe4000001140b */
[----:B------:R-:W-:-:S02]  /*28c0*/  IADD3 R3, R2, -c[0x0][0x324], RZ ;  /* 0x8000c90002037a10 */ /* 0x000fc40007ffe0ff */
        /* <DEDUP_REMOVED lines=11> */
.L_x_709:
[----:B------:R-:W-:-:S13]  /*2980*/  ISETP.NE.AND P0, PT, R5, 0x1, PT ;  /* 0x000000010500780c */ /* 0x000fda0003f05270 */
[----:B------:R-:W-:-:S05]  /*2990*/  @P0 IMAD.HI.U32 R4, R2, c[0x0][0x330], RZ ;  /* 0x0000cc0002040a27 */ /* 0x000fca00078e00ff */
[----:B------:R-:W-:Y:S02]  /*29a0*/  @P0 SHF.R.U32.HI R2, RZ, c[0x0][0x334], R4 ;  /* 0x0000cd00ff020a19 */ /* 0x000fe40000011604 */
.L_x_710:
[----:B------:R-:W-:Y:S05]  /*29b0*/  BSYNC B0 ;  /* 0x0000000000007941 */ /* 0x000fea0003800000 */
.L_x_708:
[----:B------:R-:W-:-:S05]  /*29c0*/  IMAD R2, R2, c[0x0][0x32c], RZ ;  /* 0x0000cb0002027a24 */ /* 0x000fca00078e02ff */
[----:B------:R-:W-:-:S04]  /*29d0*/  IMNMX R3, R3, R2, !PT ;  /* 0x0000000203037217 */ /* 0x000fc80007800200 */
.L_x_707:
[----:B------:R-:W-:Y:S01]  /*29e0*/  SHF.R.S32.HI R10, RZ, 0x1f, R3 ;  /* 0x0000001fff0a7819 */ /* 0x000fe20000011403 */
[----:B------:R-:W-:Y:S01]  /*29f0*/  BSSY B0, `(.L_x_711) ;  /* 0x000002a000007945 */ /* 0x000fe20003800000 */
[----:B------:R-:W-:Y:S02]  /*2a00*/  LOP3.LUT R19, R12, 0xff, RZ, 0xc0, !PT ;  /* 0x000000ff0c137812 */ /* 0x000fe400078ec0ff */
[----:B------:R-:W-:Y:S01]  /*2a10*/  LEA.HI R10, R10, R3, RZ, 0x6 ;  /* 0x000000030a0a7211 */ /* 0x000fe200078f30ff */
[----:B------:R-:W-:Y:S01]  /*2a20*/  IMAD.MOV.U32 R3, RZ, RZ, RZ ;  /* 0x000000ffff037224 */ /* 0x000fe200078e00ff */
[----:B------:R-:W-:Y:S01]  /*2a30*/  SHF.R.U32.HI R2, RZ, 0x10, R12 ;  /* 0x00000010ff027819 */ /* 0x000fe2000001160c */
[----:B------:R2:W-:Y:S01]  /*2a40*/  STL [R1+0x80], R19 ;  /* 0x0000801301007387 */ /* 0x0005e20000100800 */
[----:B------:R-:W-:-:S03]  /*2a50*/  SHF.R.S32.HI R10, RZ, 0x6, R10 ;  /* 0x00000006ff0a7819 */ /* 0x000fc6000001140a */
[----:B------:R2:W-:Y:S01]  /*2a60*/  STL [R1+0x78], R2 ;  /* 0x0000780201007387 */ /* 0x0005e20000100800 */
[----:B------:R-:W-:-:S04]  /*2a70*/  IMNMX R10, RZ, R10, !PT ;  /* 0x0000000aff0a7217 */ /* 0x000fc80007800200 */
[----:B------:R-:W-:-:S13]  /*2a80*/  ISETP.GT.AND P0, PT, R11, R10, PT ;  /* 0x0000000a0b00720c */ /* 0x000fda0003f04270 */
[----:B------:R-:W-:Y:S05]  /*2a90*/  @!P0 BRA `(.L_x_712) ;  /* 0x000001f000008947 */ /* 0x000fea0003800000 */
[----:B------:R-:W-:-:S04]  /*2aa0*/  ISETP.NE.AND P0, PT, R2, RZ, PT ;  /* 0x000000ff0200720c */ /* 0x000fc80003f05270 */
[----:B--2---:R-:W-:-:S04]  /*2ab0*/  SEL R2, R2, c[0x0][0x338], P0 ;  /* 0x0000ce0002027a07 */ /* 0x004fc80000000000 */
[----:B------:R-:W-:Y:S02]  /*2ac0*/  IABS R4, R2 ;  /* 0x0000000200047213 */ /* 0x000fe40000000000 */
[----:B------:R-:W-:Y:S02]  /*2ad0*/  IADD3 R12, R2, -0x1, R11 ;  /* 0xffffffff020c7810 */ /* 0x000fe40007ffe00b */
[----:B------:R-:W2:Y:S03]  /*2ae0*/  I2F.RP R6, R4 ;  /* 0x0000000400067306 */ /* 0x000ea60000209400 */
[----:B------:R-:W-:-:S05]  /*2af0*/  IMAD.IADD R12, R12, 0x1, -R10 ;  /* 0x000000010c0c7824 */ /* 0x000fca00078e0a0a */
[----:B------:R-:W-:Y:S02]  /*2b00*/  IABS R15, R12 ;  /* 0x0000000c000f7213 */ /* 0x000fe40000000000 */
[----:B------:R-:W-:-:S04]  /*2b10*/  LOP3.LUT R12, R12, R2, RZ, 0x3c, !PT ;  /* 0x000000020c0c7212 */ /* 0x000fc800078e3cff */
[----:B------:R-:W-:Y:S01]  /*2b20*/  ISETP.GE.AND P1, PT, R12, RZ, PT ;  /* 0x000000ff0c00720c */ /* 0x000fe20003f26270 */
[----:B--2---:R-:W2:Y:S02]  /*2b30*/  MUFU.RCP R6, R6 ;  /* 0x0000000600067308 */ /* 0x004ea40000001000 */
[----:B--2---:R-:W-:-:S06]  /*2b40*/  IADD3 R6, R6, 0xffffffe, RZ ;  /* 0x0ffffffe06067810 */ /* 0x004fcc0007ffe0ff */
[----:B------:R-:W2:Y:S02]  /*2b50*/  F2I.FTZ.U32.TRUNC.NTZ R7, R6 ;  /* 0x0000000600077305 */ /* 0x000ea4000021f000 */
[----:B--2---:R-:W-:Y:S02]  /*2b60*/  IMAD.MOV R3, RZ, RZ, -R7 ;  /* 0x000000ffff037224 */ /* 0x004fe400078e0a07 */
[----:B------:R-:W-:Y:S02]  /*2b70*/  IMAD.MOV.U32 R6, RZ, RZ, RZ ;  /* 0x000000ffff067224 */ /* 0x000fe400078e00ff */
        /* <DEDUP_REMOVED lines=13> */
[----:B------:R-:W-:-:S13]  /*2c50*/  ISETP.GE.U32.AND P2, PT, R5, R4, PT ;  /* 0x000000040500720c */ /* 0x000fda0003f46070 */
[----:B------:R-:W-:-:S05]  /*2c60*/  @P2 IADD3 R3, R3, 0x1, RZ ;  /* 0x0000000103032810 */ /* 0x000fca0007ffe0ff */
[----:B------:R-:W-:Y:S01]  /*2c70*/  @!P1 IMAD.MOV R3, RZ, RZ, -R3 ;  /* 0x000000ffff039224 */ /* 0x000fe200078e0a03 */
[----:B------:R-:W-:Y:S02]  /*2c80*/  @!P0 LOP3.LUT R3, RZ, R2, RZ, 0x33, !PT ;  /* 0x00000002ff038212 */ /* 0x000fe400078e33ff */
.L_x_712:
[----:B------:R-:W-:Y:S05]  /*2c90*/  BSYNC B0 ;  /* 0x0000000000007941 */ /* 0x000fea0003800000 */
.L_x_711:
[----:B------:R-:W-:-:S04]  /*2ca0*/  IMAD R10, R19, R3, R10 ;  /* 0x00000003130a7224 */ /* 0x000fc800078e020a */
[C---:B--2---:R-:W-:Y:S02]  /*2cb0*/  IMAD.IADD R2, R10.reuse, 0x1, R3 ;  /* 0x000000010a027824 */ /* 0x044fe400078e0203 */
        /* <DEDUP_REMOVED lines=14> */
[----:B------:R-:W-:-:S04]  /*2da0*/  ISETP.NE.U32.AND P0, PT, RZ, c[0x0][0x340], PT ;  /* 0x0000d000ff007a0c */ /* 0x000fc80003f05070 */
[----:B------:R-:W-:-:S13]  /*2db0*/  ISETP.NE.AND.EX P3, PT, RZ, c[0x0][0x344], PT, P0 ;  /* 0x0000d100ff007a0c */ /* 0x000fda0003f65300 */
[----:B------:R-:W-:-:S05]  /*2dc0*/  @P3 IMAD.WIDE R4, R239, R18, c[0x0][0x340] ;  /* 0x0000d000ef043625 */ /* 0x000fca00078e0212 */
[----:B------:R2:W3:Y:S01]  /*2dd0*/  @P3 LDG.E R18, [R4.64] ;  /* 0x0000000a04123981 */ /* 0x0004e2000c1e1900 */
[----:B------:R-:W-:Y:S01]  /*2de0*/  LOP3.LUT R23, R238, 0xffff, RZ, 0xc0, !PT ;  /* 0x0000ffffee177812 */ /* 0x000fe200078ec0ff */
[----:B------:R-:W-:Y:S01]  /*2df0*/  IMAD.MOV.U32 R132, RZ, RZ, c[0x0][0x238] ;  /* 0x00008e00ff847624 */ /* 0x000fe200078e00ff */
[----:B------:R-:W-:Y:S01]  /*2e00*/  IADD3 R64, R2, -0x1, RZ ;  /* 0xffffffff02407810 */ /* 0x000fe20007ffe0ff */
[----:B------:R-:W4:Y:S01]  /*2e10*/  S2R R12, SR_TID.X ;  /* 0x00000000000c7919 */ /* 0x000f220000002100 */
[----:B------:R-:W-:Y:S01]  /*2e20*/  IMAD.MOV.U32 R126, RZ, RZ, 0x6 ;  /* 0x00000006ff7e7424 */ /* 0x000fe200078e00ff */
[----:B------:R-:W-:Y:S01]  /*2e30*/  SHF.R.S32.HI R9, RZ, 0x1f, R72 ;  /* 0x0000001fff097819 */ /* 0x000fe20000011448 */
[----:B------:R-:W-:Y:S01]  /*2e40*/  IMAD.WIDE.U32 R6, R23, c[0x0][0x240], R248 ;  /* 0x0000900017067a25 */ /* 0x000fe200078e00f8 */
[----:B------:R-:W-:Y:S02]  /*2e50*/  ISETP.GE.AND P6, PT, R250, c[0x0][0x1d4], PT ;  /* 0x00007500fa007a0c */ /* 0x000fe40003fc6270 */
[C---:B------:R-:W-:Y:S01]  /*2e60*/  SHF.L.U64.HI R128, R132.reuse, R126, c[0x0][0x23c] ;  /* 0x00008f0084807619 */ /* 0x040fe2000001027e */
[----:B------:R-:W-:Y:S01]  /*2e70*/  IMAD.IADD R122, R17, 0x1, R8 ;  /* 0x00000001117a7824 */ /* 0x000fe200078e0208 */
[----:B------:R-:W-:Y:S01]  /*2e80*/  SHF.R.S32.HI R8, RZ, 0x1f, R64 ;  /* 0x0000001fff087819 */ /* 0x000fe20000011440 */
[----:B------:R-:W-:Y:S01]  /*2e90*/  IMAD R3, R23, c[0x0][0x244], R7 ;  /* 0x0000910017037a24 */ /* 0x000fe200078e0207 */
[----:B------:R-:W-:Y:S01]  /*2ea0*/  SHF.R.S32.HI R17, RZ, 0x1f, R239 ;  /* 0x0000001fff117819 */ /* 0x000fe200000114ef */
[----:B------:R-:W-:Y:S01]  /*2eb0*/  IMAD.SHL.U32 R131, R132, 0x40, RZ ;  /* 0x0000004084837824 */ /* 0x000fe200078e00ff */
[----:B------:R-:W-:Y:S01]  /*2ec0*/  ISETP.GE.AND P5, PT, R251, c[0x0][0x1d4], PT ;  /* 0x00007500fb007a0c */ /* 0x000fe20003fa6270 */
[----:B------:R-:W-:Y:S01]  /*2ed0*/  IMAD R7, R128, R64, RZ ;  /* 0x0000004080077224 */ /* 0x000fe200078e02ff */
[----:B------:R-:W-:Y:S01]  /*2ee0*/  SHF.R.S32.HI R16, RZ, 0x1f, R223 ;  /* 0x0000001fff107819 */ /* 0x000fe200000114df */
[----:B------:R-:W-:Y:S01]  /*2ef0*/  IMAD.MOV.U32 R2, RZ, RZ, R6 ;  /* 0x000000ffff027224 */ /* 0x000fe200078e0006 */
[----:B------:R-:W-:Y:S01]  /*2f00*/  SHF.R.S32.HI R109, RZ, 0x1f, R108 ;  /* 0x0000001fff6d7819 */ /* 0x000fe2000001146c */
[----:B------:R-:W-:Y:S01]  /*2f10*/  IMAD R15, R8, R131, R7 ;  /* 0x00000083080f7224 */ /* 0x000fe200078e0207 */
[----:B------:R-:W-:Y:S01]  /*2f20*/  SEL R7, R17, RZ, !P4 ;  /* 0x000000ff11077207 */ /* 0x000fe20006000000 */
[----:B------:R-:W-:Y:S01]  /*2f30*/  IMAD.MOV.U32 R127, RZ, RZ, 0x5 ;  /* 0x00000005ff7f7424 */ /* 0x000fe200078e00ff */
[----:B------:R-:W-:Y:S01]  /*2f40*/  SEL R8, R239, RZ, !P4 ;  /* 0x000000ffef087207 */ /* 0x000fe20006000000 */
[----:B--2---:R-:W-:Y:S01]  /*2f50*/  IMAD.WIDE.U32 R4, R23, c[0x0][0x260], R248 ;  /* 0x0000980017047a25 */ /* 0x004fe200078e00f8 */
[----:B------:R-:W-:-:S02]  /*2f60*/  ISETP.GE.AND P4, PT, R248, c[0x0][0x1d4], PT ;  /* 0x00007500f8007a0c */ /* 0x000fc40003f86270 */
[----:B----4-:R-:W-:Y:S01]  /*2f70*/  SHF.R.S32.HI R24, RZ, 0x1f, R12 ;  /* 0x0000001fff187819 */ /* 0x010fe2000001140c */
[----:B------:R-:W-:Y:S01]  /*2f80*/  IMAD R6, R7, c[0x0][0x248], RZ ;  /* 0x0000920007067a24 */ /* 0x000fe200078e02ff */
[----:B------:R-:W-:Y:S01]  /*2f90*/  LOP3.LUT R220, R220, 0xfffffffe, RZ, 0xc0, !PT ;  /* 0xfffffffedcdc7812 */ /* 0x000fe200078ec0ff */
[----:B------:R-:W-:Y:S01]  /*2fa0*/  IMAD.WIDE.U32 R2, R8, c[0x0][0x248], R2 ;  /* 0x0000920008027a25 */ /* 0x000fe200078e0002 */
[----:B------:R-:W-:Y:S02]  /*2fb0*/  LEA.HI R24, R24, R12, RZ, 0x3 ;  /* 0x0000000c18187211 */ /* 0x000fe400078f18ff */
[----:B------:R-:W-:Y:S01]  /*2fc0*/  SHF.L.U64.HI R127, R132, R127, c[0x0][0x23c] ;  /* 0x00008f00847f7619 */ /* 0x000fe2000001027f */
[----:B------:R-:W-:Y:S01]  /*2fd0*/  IMAD R10, R8, c[0x0][0x24c], R6 ;  /* 0x00009300080a7a24 */ /* 0x000fe200078e0206 */
[----:B------:R-:W-:Y:S01]  /*2fe0*/  SHF.R.S32.HI R24, RZ, 0x3, R24 ;  /* 0x00000003ff187819 */ /* 0x000fe20000011418 */
[----:B------:R-:W-:Y:S01]  /*2ff0*/  IMAD R5, R23, c[0x0][0x264], R5 ;  /* 0x0000990017057a24 */ /* 0x000fe200078e0205 */
[----:B------:R-:W-:Y:S01]  /*3000*/  LEA R133, R252, R223, 0x6 ;  /* 0x000000dffc857211 */ /* 0x000fe200078e30ff */
[----:B------:R-:W-:Y:S01]  /*3010*/  IMAD.IADD R3, R3, 0x1, R10 ;  /* 0x0000000103037824 */ /* 0x000fe200078e020a */
[----:B------:R-:W-:Y:S01]  /*3020*/  IADD3 R72, P0, R24, R72, RZ ;  /* 0x0000004818487210 */ /* 0x000fe20007f1e0ff */
[----:B------:R-:W-:Y:S01]  /*3030*/  IMAD.WIDE.U32 R74, R8, c[0x0][0x268], R4 ;  /* 0x00009a00084a7a25 */ /* 0x000fe200078e0004 */
[----:B------:R-:W-:-:S02]  /*3040*/  @P4 LOP3.LUT R220, R220, 0x1, RZ, 0xfc, !PT ;  /* 0x00000001dcdc4812 */ /* 0x000fc400078efcff */
[----:B------:R-:W-:Y:S01]  /*3050*/  LEA.HI.X.SX32 R73, R24, R9, 0x1, P0 ;  /* 0x0000000918497211 */ /* 0x000fe200000f0eff */
[----:B------:R-:W-:Y:S01]  /*3060*/  IMAD R9, R64, -0x40, -R24 ;  /* 0xffffffc040097824 */ /* 0x000fe200078e0a18 */
[----:B------:R-:W-:Y:S01]  /*3070*/  LOP3.LUT R220, R220, 0xfffffffb, RZ, 0xc0, !PT ;  /* 0xfffffffbdcdc7812 */ /* 0x000fe200078ec0ff */
[----:B------:R-:W-:-:S04]  /*3080*/  IMAD.WIDE.U32 R82, R72, c[0x0][0x238], R2 ;  /* 0x00008e0048527a25 */ /* 0x000fc800078e0002 */
[----:B------:R-:W-:Y:S02]  /*3090*/  IMAD.IADD R6, R9, 0x1, R210 ;  /* 0x0000000109067824 */ /* 0x000fe400078e02d2 */
[----:B------:R-:W-:Y:S02]  /*30a0*/  IMAD.MOV.U32 R80, RZ, RZ, R82 ;  /* 0x000000ffff507224 */ /* 0x000fe400078e0052 */
[----:B------:R-:W-:Y:S01]  /*30b0*/  IMAD R7, R7, c[0x0][0x268], RZ ;  /* 0x00009a0007077a24 */ /* 0x000fe200078e02ff */
[----:B------:R-:W-:Y:S01]  /*30c0*/  ISETP.GE.AND P1, PT, R6, 0x1, PT ;  /* 0x000000010600780c */ /* 0x000fe20003f26270 */
[----:B------:R-:W-:Y:S01]  /*30d0*/  IMAD R14, R16, c[0x0][0x280], RZ ;  /* 0x0000a000100e7a24 */ /* 0x000fe200078e02ff */
[----:B------:R-:W-:Y:S01]  /*30e0*/  ISETP.GT.AND P0, PT, R6, 0x20, PT ;  /* 0x000000200600780c */ /* 0x000fe20003f04270 */
[----:B------:R-:W-:Y:S02]  /*30f0*/  IMAD R6, R73, c[0x0][0x238], RZ ;  /* 0x00008e0049067a24 */ /* 0x000fe400078e02ff */
[----:B------:R-:W-:-:S02]  /*3100*/  IMAD R71, R8, c[0x0][0x26c], R7 ;  /* 0x00009b0008477a24 */ /* 0x000fc400078e0207 */
[----:B------:R-:W-:Y:S02]  /*3110*/  IMAD R6, R72, c[0x0][0x23c], R6 ;  /* 0x00008f0048067a24 */ /* 0x000fe400078e0206 */
[C---:B------:R-:W-:Y:S02]  /*3120*/  IMAD R14, R223.reuse, c[0x0][0x284], R14 ;  /* 0x0000a100df0e7a24 */ /* 0x040fe400078e020e */
[----:B------:R-:W-:Y:S01]  /*3130*/  IMAD.WIDE.U32 R12, R223, c[0x0][0x280], R108 ;  /* 0x0000a000df0c7a25 */ /* 0x000fe200078e006c */
[----:B------:R-:W-:-:S03]  /*3140*/  IADD3 R81, R83, R6, RZ ;  /* 0x0000000653517210 */ /* 0x000fc60007ffe0ff */
[----:B------:R-:W-:-:S04]  /*3150*/  IMAD.WIDE.U32 R8, R223, c[0x0][0x280], R106 ;  /* 0x0000a000df087a25 */ /* 0x000fc800078e006a */
[----:B------:R-:W-:-:S04]  /*3160*/  IMAD.WIDE.U32 R2, R64, R131, R80 ;  /* 0x0000008340027225 */ /* 0x000fc800078e0050 */
[----:B------:R-:W-:Y:S01]  /*3170*/  IMAD.IADD R15, R3, 0x1, R15 ;  /* 0x00000001030f7824 */ /* 0x000fe200078e020f */
[----:B------:R-:W-:Y:S01]  /*3180*/  @P1 LEA R4, P2, R2, c[0x0][0x220], 0x1 ;  /* 0x0000880002041a11 */ /* 0x000fe200078408ff */
[----:B------:R-:W-:Y:S02]  /*3190*/  IMAD.SHL.U32 R132, R132, 0x20, RZ ;  /* 0x0000002084847824 */ /* 0x000fe400078e00ff */
[----:B------:R-:W-:Y:S01]  /*31a0*/  IMAD.IADD R13, R13, 0x1, R14 ;  /* 0x000000010d0d7824 */ /* 0x000fe200078e020e */
[----:B------:R-:W-:Y:S01]  /*31b0*/  @P1 LEA.HI.X R5, R2, c[0x0][0x224], R15, 0x1, P2 ;  /* 0x0000890002051a11 */ /* 0x000fe200010f0c0f */
[----:B------:R-:W-:Y:S01]  /*31c0*/  IMAD.IADD R9, R14, 0x1, R9 ;  /* 0x000000010e097824 */ /* 0x000fe200078e0209 */
[----:B------:R-:W-:Y:S01]  /*31d0*/  @P0 IADD3 R14, P2, R132, R2, RZ ;  /* 0x00000002840e0210 */ /* 0x000fe20007f5e0ff */
[----:B------:R-:W-:Y:S02]  /*31e0*/  IMAD R16, R16, c[0x0][0x290], RZ ;  /* 0x0000a40010107a24 */ /* 0x000fe400078e02ff */
[----:B------:R-:W-:Y:S01]  /*31f0*/  @!PT LDS RZ, [RZ] ;  /* 0x00000000fffff984 */ /* 0x000fe20000000800 */
[----:B------:R-:W-:Y:S01]  /*3200*/  @!PT LDS RZ, [RZ] ;  /* 0x00000000fffff984 */ /* 0x000fe20000000800 */
[----:B------:R-:W-:Y:S01]  /*3210*/  @!PT LDS RZ, [RZ] ;  /* 0x00000000fffff984 */ /* 0x000fe20000000800 */
[----:B------:R2:W-:Y:S01]  /*3220*/  @P1 LDGSTS.E.BYPASS.LTC128B.128 [R202+0x6100], [R4.64], !P4 ;  /* 0x0610000004ca1fae */ /* 0x0005e2000e101d4a */
[----:B------:R-:W-:-:S03]  /*3230*/  IMAD.WIDE.U32 R10, R223, c[0x0][0x290], R108 ;  /* 0x0000a400df0a7a25 */ /* 0x000fc600078e006c */
[----:B------:R2:W-:Y:S01]  /*3240*/  @P1 LDGSTS.E.BYPASS.LTC128B.128 [R202+0x8100], [R4.64+0x80], !P6 ;  /* 0x0810008004ca1fae */ /* 0x0005e2000f101d4a */
[----:B------:R-:W-:Y:S02]  /*3250*/  @P0 IMAD.X R15, R15, 0x1, R127, P2 ;  /* 0x000000010f0f0824 */ /* 0x000fe400010e067f */
[C---:B------:R-:W-:Y:S01]  /*3260*/  IMAD R16, R223.reuse, c[0x0][0x294], R16 ;  /* 0x0000a500df107a24 */ /* 0x040fe200078e0210 */
[----:B------:R2:W-:Y:S01]  /*3270*/  @P1 LDGSTS.E.BYPASS.LTC128B.128 [R202+0xa100], [R4.64+0x100], !P5 ;  /* 0x0a10010004ca1fae */ /* 0x0005e2000e901d4a */
[----:B------:R-:W-:Y:S01]  /*3280*/  ISETP.GE.AND P1, PT, R106, c[0x0][0x27c], PT ;  /* 0x00009f006a007a0c */ /* 0x000fe20003f26270 */
[----:B------:R-:W-:-:S04]  /*3290*/  IMAD.WIDE.U32 R6, R223, c[0x0][0x290], R106 ;  /* 0x0000a400df067a25 */ /* 0x000fc800078e006a */
[----:B------:R-:W-:Y:S02]  /*32a0*/  IMAD.IADD R11, R11, 0x1, R16 ;  /* 0x000000010b0b7824 */ /* 0x000fe400078e0210 */
[----:B------:R-:W-:Y:S02]  /*32b0*/  IMAD.IADD R7, R16, 0x1, R7 ;  /* 0x0000000110077824 */ /* 0x000fe400078e0207 */
[----:B------:R-:W-:-:S04]  /*32c0*/  IMAD.WIDE.U32 R92, R0, c[0x0][0x280], R8 ;  /* 0x0000a000005c7a25 */ /* 0x000fc800078e0008 */
[----:B------:R-:W-:Y:S01]  /*32d0*/  @P1 LOP3.LUT R220, R220, 0x4, RZ, 0xfc, !PT ;  /* 0x00000004dcdc1812 */ /* 0x000fe200078efcff */
[----:B------:R-:W-:-:S03]  /*32e0*/  IMAD.WIDE.U32 R96, R0, c[0x0][0x280], R12 ;  /* 0x0000a00000607a25 */ /* 0x000fc600078e000c */
[----:B------:R-:W-:Y:S01]  /*32f0*/  LOP3.LUT P2, RZ, R220, 0x4, RZ, 0xc0, !PT ;  /* 0x00000004dcff7812 */ /* 0x000fe2000784c0ff */
[----:B------:R-:W-:Y:S01]  /*3300*/  IMAD.WIDE.U32 R94, R0, c[0x0][0x290], R10 ;  /* 0x0000a400005e7a25 */ /* 0x000fe200078e000a */
[----:B------:R-:W-:-:S03]  /*3310*/  LOP3.LUT R220, R220, 0xfffffffd, RZ, 0xc0, !PT ;  /* 0xfffffffddcdc7812 */ /* 0x000fc600078ec0ff */
[----:B------:R-:W-:Y:S01]  /*3320*/  IMAD.WIDE.U32 R90, R0, c[0x0][0x290], R6 ;  /* 0x0000a400005a7a25 */ /* 0x000fe200078e0006 */
[----:B--2---:R-:W-:-:S03]  /*3330*/  @P0 LEA R4, P1, R14, c[0x0][0x220], 0x1 ;  /* 0x000088000e040a11 */ /* 0x004fc600078208ff */
[----:B------:R-:W-:Y:S02]  /*3340*/  IMAD.MOV.U32 R129, RZ, RZ, c[0x0][0x280] ;  /* 0x0000a000ff817624 */ /* 0x000fe400078e00ff */
[----:B------:R-:W-:Y:S01]  /*3350*/  IMAD.MOV.U32 R130, RZ, RZ, c[0x0][0x290] ;  /* 0x0000a400ff827624 */ /* 0x000fe200078e00ff */
[----:B------:R-:W-:Y:S01]  /*3360*/  @P0 LEA.HI.X R5, R14, c[0x0][0x224], R15, 0x1, P1 ;  /* 0x000089000e050a11 */ /* 0x000fe200008f0c0f */
[----:B------:R-:W-:Y:S01]  /*3370*/  IMAD.MOV.U32 R124, RZ, RZ, c[0x0][0x27c] ;  /* 0x00009f00ff7c7624 */ /* 0x000fe200078e00ff */
[-C--:B------:R-:W-:Y:S01]  /*3380*/  SHF.L.U64.HI R125, R129, R126.reuse, c[0x0][0x284] ;  /* 0x0000a100817d7619 */ /* 0x080fe2000001027e */
[C---:B------:R-:W-:Y:S01]  /*3390*/  IMAD.WIDE.U32 R88, R23.reuse, c[0x0][0x1e8], RZ ;  /* 0x00007a0017587a25 */ /* 0x040fe200078e00ff */
[----:B------:R-:W-:Y:S01]  /*33a0*/  SHF.L.U64.HI R126, R130, R126, c[0x0][0x294] ;  /* 0x0000a500827e7619 */ /* 0x000fe2000001027e */
[----:B------:R2:W-:Y:S02]  /*33b0*/  @P0 LDGSTS.E.BYPASS.LTC128B.128 [R202+0x7100], [R4.64], !P4 ;  /* 0x0710000004ca0fae */ /* 0x0005e4000e101d4a */
[----:B------:R-:W-:-:S02]  /*33c0*/  IMAD.WIDE.U32 R86, R23, c[0x0][0x210], RZ ;  /* 0x0000840017567a25 */ /* 0x000fc400078e00ff */
[----:B------:R2:W-:Y:S02]  /*33d0*/  @P0 LDGSTS.E.BYPASS.LTC128B.128 [R202+0x9100], [R4.64+0x80], !P6 ;  /* 0x0910008004ca0fae */ /* 0x0005e4000f101d4a */
[----:B------:R-:W-:Y:S02]  /*33e0*/  IMAD.IADD R120, R210, 0x1, -R24 ;  /* 0x00000001d2787824 */ /* 0x000fe400078e0a18 */
[----:B------:R2:W-:Y:S01]  /*33f0*/  @P0 LDGSTS.E.BYPASS.LTC128B.128 [R202+0xb100], [R4.64+0x100], !P5 ;  /* 0x0b10010004ca0fae */ /* 0x0005e2000e901d4a */
[----:B------:R-:W-:Y:S02]  /*3400*/  IMAD.SHL.U32 R129, R129, 0x40, RZ ;  /* 0x0000004081817824 */ /* 0x000fe400078e00ff */
[----:B------:R-:W-:Y:S01]  /*3410*/  IMAD.SHL.U32 R130, R130, 0x40, RZ ;  /* 0x0000004082827824 */ /* 0x000fe200078e00ff */
[----:B------:R-:W0:Y:S01]  /*3420*/  LDGDEPBAR ;  /* 0x00000000000079af */ /* 0x000e220000000000 */
[----:B------:R-:W-:Y:S01]  /*3430*/  WARPSYNC 0xffffffff ;  /* 0xffffffff00007948 */ /* 0x000fe20003800000 */
[----:B------:R-:W-:-:S02]  /*3440*/  IMAD.SHL.U32 R124, R124, 0x2, RZ ;  /* 0x000000027c7c7824 */ /* 0x000fc400078e00ff */
[C---:B------:R-:W-:Y:S02]  /*3450*/  IMAD R121, R23.reuse, c[0x0][0x1ec], R89 ;  /* 0x00007b0017797a24 */ /* 0x040fe400078e0259 */
[----:B------:R-:W-:Y:S02]  /*3460*/  IMAD R118, R23, c[0x0][0x214], R87 ;  /* 0x0000850017767a24 */ /* 0x000fe400078e0257 */
[----:B------:R-:W-:Y:S01]  /*3470*/  IMAD.IADD R71, R75, 0x1, R71 ;  /* 0x000000014b477824 */ /* 0x000fe200078e0247 */
[--C-:B---3--:R-:W-:Y:S01]  /*3480*/  @P3 SHF.R.S32.HI R3, RZ, 0x1f, R18.reuse ;  /* 0x0000001fff033819 */ /* 0x108fe20000011412 */
[----:B------:R-:W-:Y:S01]  /*3490*/  @P3 IMAD.MOV.U32 R2, RZ, RZ, R18 ;  /* 0x000000ffff023224 */ /* 0x000fe200078e0012 */
[----:B------:R-:W-:Y:S01]  /*34a0*/  @!P3 MOV R2, R239 ;  /* 0x000000ef0002b202 */ /* 0x000fe20000000f00 */
[----:B------:R-:W-:Y:S01]  /*34b0*/  @!P3 IMAD.MOV.U32 R3, RZ, RZ, R17 ;  /* 0x000000ffff03b224 */ /* 0x000fe200078e0011 */
[----:B------:R-:W-:Y:S01]  /*34c0*/  BAR.SYNC.DEFER_BLOCKING 0x0 ;  /* 0x0000000000007b1d */ /* 0x000fe20000010000 */
[----:B------:R-:W-:-:S02]  /*34d0*/  ISETP.GE.AND P3, PT, R110, c[0x0][0x27c], PT ;  /* 0x00009f006e007a0c */ /* 0x000fc40003f66270 */
[----:B------:R-:W-:Y:S01]  /*34e0*/  SEL R17, RZ, c[0x0][0x27c], !P2 ;  /* 0x00009f00ff117a07 */ /* 0x000fe20005000000 */
[----:B------:R-:W-:Y:S01]  /*34f0*/  IMAD.WIDE.U32 R84, R2, c[0x0][0x2b0], RZ ;  /* 0x0000ac0002547a25 */ /* 0x000fe200078e00ff */
[C---:B------:R-:W-:Y:S02]  /*3500*/  ISETP.GE.AND P2, PT, R105.reuse, c[0x0][0x27c], PT ;  /* 0x00009f0069007a0c */ /* 0x040fe40003f46270 */
[----:B------:R-:W-:Y:S01]  /*3510*/  SEL R18, RZ, c[0x0][0x27c], !P3 ;  /* 0x00009f00ff127a07 */ /* 0x000fe20005800000 */
[----:B------:R-:W-:Y:S01]  /*3520*/  IMAD.IADD R14, R106, 0x1, R17 ;  /* 0x000000016a0e7824 */ /* 0x000fe200078e0211 */
[----:B------:R-:W-:Y:S02]  /*3530*/  SEL R19, RZ, c[0x0][0x27c], !P2 ;  /* 0x00009f00ff137a07 */ /* 0x000fe40005000000 */
[----:B------:R-:W-:Y:S01]  /*3540*/  SHF.R.S32.HI R17, RZ, 0x1f, R0 ;  /* 0x0000001fff117819 */ /* 0x000fe20000011400 */
[----:B------:R-:W-:Y:S01]  /*3550*/  IMAD.IADD R18, R110, 0x1, R18 ;  /* 0x000000016e127824 */ /* 0x000fe200078e0212 */
[----:B------:R-:W-:Y:S01]  /*3560*/  SHF.R.S32.HI R15, RZ, 0x1f, R14 ;  /* 0x0000001fff0f7819 */ /* 0x000fe2000001140e */
[----:B------:R-:W-:Y:S01]  /*3570*/  IMAD.IADD R19, R105, 0x1, R19 ;  /* 0x0000000169137824 */ /* 0x000fe200078e0213 */
[----:B------:R-:W-:-:S02]  /*3580*/  @P3 LOP3.LUT R220, R220, 0x2, RZ, 0xfc, !PT ;  /* 0x00000002dcdc3812 */ /* 0x000fc400078efcff */
[----:B------:R-:W-:Y:S02]  /*3590*/  SHF.R.S32.HI R21, RZ, 0x1f, R18 ;  /* 0x0000001fff157819 */ /* 0x000fe40000011412 */
[----:B------:R-:W-:Y:S02]  /*35a0*/  SHF.R.S32.HI R20, RZ, 0x1f, R19 ;  /* 0x0000001fff147819 */ /* 0x000fe40000011413 */
[CC--:B------:R-:W-:Y:S02]  /*35b0*/  LEA.HI R16, R15.reuse, R14.reuse, RZ, 0x3 ;  /* 0x0000000e0f107211 */ /* 0x0c0fe400078f18ff */
[----:B------:R-:W-:Y:S02]  /*35c0*/  LEA.HI R22, R15, R14, RZ, 0x6 ;  /* 0x0000000e0f167211 */ /* 0x000fe400078f30ff */
[CC--:B------:R-:W-:Y:S02]  /*35d0*/  LEA.HI R15, R21.reuse, R18.reuse, RZ, 0x3 ;  /* 0x00000012150f7211 */ /* 0x0c0fe400078f18ff */
[----:B------:R-:W-:Y:S01]  /*35e0*/  LEA.HI R21, R21, R18, RZ, 0x6 ;  /* 0x0000001215157211 */ /* 0x000fe200078f30ff */
[C---:B------:R-:W-:Y:S01]  /*35f0*/  IMAD R18, R17.reuse, c[0x0][0x280], RZ ;  /* 0x0000a00011127a24 */ /* 0x040fe200078e02ff */
[CC--:B------:R-:W-:Y:S01]  /*3600*/  LEA.HI R14, R20.reuse, R19.reuse, RZ, 0x3 ;  /* 0x00000013140e7211 */ /* 0x0c0fe200078f18ff */
[----:B------:R-:W-:Y:S01]  /*3610*/  IMAD R17, R17, c[0x0][0x290], RZ ;  /* 0x0000a40011117a24 */ /* 0x000fe200078e02ff */
[----:B------:R-:W-:Y:S01]  /*3620*/  LEA.HI R19, R20, R19, RZ, 0x6 ;  /* 0x0000001314137211 */ /* 0x000fe200078f30ff */
[----:B------:R-:W-:Y:S01]  /*3630*/  IMAD.SHL.U32 R8, R21, 0x40, RZ ;  /* 0x0000004015087824 */ /* 0x000fe200078e00ff */
[----:B------:R-:W-:Y:S01]  /*3640*/  SHF.L.U32 R10, R22, 0x6, RZ ;  /* 0x00000006160a7819 */ /* 0x000fe200000006ff */
[----:B------:R-:W-:Y:S01]  /*3650*/  IMAD R18, R0, c[0x0][0x284], R18 ;  /* 0x0000a10000127a24 */ /* 0x000fe200078e0212 */
[C---:B------:R-:W-:Y:S01]  /*3660*/  LOP3.LUT R9, R240.reuse, 0x38, R15, 0xf8, !PT ;  /* 0x00000038f0097812 */ /* 0x040fe200078ef80f */
[----:B------:R-:W-:Y:S01]  /*3670*/  IMAD.SHL.U32 R12, R19, 0x40, RZ ;  /* 0x00000040130c7824 */ /* 0x000fe200078e00ff */
[----:B------:R-:W-:Y:S01]  /*3680*/  LOP3.LUT R11, R240, 0x38, R16, 0xf8, !PT ;  /* 0x00000038f00b7812 */ /* 0x000fe200078ef810 */
[----:B------:R-:W-:Y:S01]  /*3690*/  IMAD R17, R0, c[0x0][0x294], R17 ;  /* 0x0000a50000117a24 */ /* 0x000fe200078e0211 */
[----:B------:R-:W-:Y:S01]  /*36a0*/  LOP3.LUT R19, R240, 0x38, R14, 0xf8, !PT ;  /* 0x00000038f0137812 */ /* 0x000fe200078ef80e */
[----:B-1----:R-:W-:Y:S01]  /*36b0*/  IMAD R0, R3, c[0x0][0x2b0], RZ ;  /* 0x0000ac0003007a24 */ /* 0x002fe200078e02ff */
[----:B------:R-:W-:Y:S01]  /*36c0*/  LOP3.LUT R13, R8, 0x7ffff000, RZ, 0xc0, !PT ;  /* 0x7ffff000080d7812 */ /* 0x000fe200078ec0ff */
[----:B------:R-:W-:Y:S01]  /*36d0*/  IMAD.IADD R115, R97, 0x1, R18 ;  /* 0x0000000161737824 */ /* 0x000fe200078e0212 */
[----:B------:R-:W-:Y:S01]  /*36e0*/  LOP3.LUT R20, R10, 0x7ffff000, RZ, 0xc0, !PT ;  /* 0x7ffff0000a147812 */ /* 0x000fe200078ec0ff */
[----:B------:R-:W-:Y:S01]  /*36f0*/  IMAD R0, R2, c[0x0][0x2b4], R0 ;  /* 0x0000ad0002007a24 */ /* 0x000fe200078e0200 */
[-C--:B------:R-:W-:Y:S01]  /*3700*/  LOP3.LUT R8, R9, R241.reuse, RZ, 0x3c, !PT ;  /* 0x000000f109087212 */ /* 0x080fe200078e3cff */
[----:B------:R-:W-:Y:S01]  /*3710*/  IMAD.IADD R113, R18, 0x1, R93 ;  /* 0x0000000112717824 */ /* 0x000fe200078e025d */
[-C--:B------:R-:W-:Y:S01]  /*3720*/  LOP3.LUT R11, R11, R241.reuse, RZ, 0x3c, !PT ;  /* 0x000000f10b0b7212 */ /* 0x080fe200078e3cff */
[----:B------:R-:W-:Y:S01]  /*3730*/  IMAD.IADD R103, R17, 0x1, R91 ;  /* 0x0000000111677824 */ /* 0x000fe200078e025b */
[----:B------:R-:W-:Y:S01]  /*3740*/  LOP3.LUT R10, R12, 0x7ffff000, RZ, 0xc0, !PT ;  /* 0x7ffff0000c0a7812 */ /* 0x000fe200078ec0ff */
[----:B------:R-:W-:Y:S01]  /*3750*/  IMAD.IADD R98, R85, 0x1, R0 ;  /* 0x0000000155627824 */ /* 0x000fe200078e0200 */
[----:B------:R-:W-:-:S02]  /*3760*/  LOP3.LUT R9, R19, R241, RZ, 0x3c, !PT ;  /* 0x000000f113097212 */ /* 0x000fc400078e3cff */
[--C-:B------:R-:W-:Y:S02]  /*3770*/  IADD3 R11, R11, R20, R242.reuse ;  /* 0x000000140b0b7210 */ /* 0x100fe40007ffe0f2 */
[--C-:B------:R-:W-:Y:S02]  /*3780*/  IADD3 R7, R8, R13, R242.reuse ;  /* 0x0000000d08077210 */ /* 0x100fe40007ffe0f2 */
[----:B------:R-:W-:Y:S01]  /*3790*/  IADD3 R6, R9, R10, R242 ;  /* 0x0000000a09067210 */ /* 0x000fe20007ffe0f2 */
[----:B------:R-:W-:Y:S01]  /*37a0*/  IMAD.SHL.U32 R101, R11, 0x2, RZ ;  /* 0x000000020b657824 */ /* 0x000fe200078e00ff */
[----:B------:R-:W-:Y:S01]  /*37b0*/  LOP3.LUT R220, R220, 0xfffffff7, RZ, 0xc0, !PT ;  /* 0xfffffff7dcdc7812 */ /* 0x000fe200078ec0ff */
[----:B------:R-:W-:Y:S01]  /*37c0*/  IMAD.SHL.U32 R100, R7, 0x2, RZ ;  /* 0x0000000207647824 */ /* 0x000fe200078e00ff */
[----:B------:R-:W-:Y:S01]  /*37d0*/  LOP3.LUT R78, R16, 0xfffffff8, RZ, 0xc0, !PT ;  /* 0xfffffff8104e7812 */ /* 0x000fe200078ec0ff */
[----:B------:R-:W-:Y:S01]  /*37e0*/  IMAD.SHL.U32 R99, R6, 0x2, RZ ;  /* 0x0000000206637824 */ /* 0x000fe200078e00ff */
[----:B------:R-:W-:-:S02]  /*37f0*/  LOP3.LUT R77, R15, 0xfffffff8, RZ, 0xc0, !PT ;  /* 0xfffffff80f4d7812 */ /* 0x000fc400078ec0ff */
[----:B------:R-:W-:Y:S02]  /*3800*/  LOP3.LUT R76, R14, 0xfffffff8, RZ, 0xc0, !PT ;  /* 0xfffffff80e4c7812 */ /* 0x000fe400078ec0ff */
[----:B------:R-:W-:Y:S02]  /*3810*/  @P2 LOP3.LUT R220, R220, 0x8, RZ, 0xfc, !PT ;  /* 0x00000008dcdc2812 */ /* 0x000fe400078efcff */
[----:B------:R-:W-:Y:S02]  /*3820*/  SHF.R.S32.HI R119, RZ, 0x3, R16 ;  /* 0x00000003ff777819 */ /* 0x000fe40000011410 */
[----:B------:R-:W-:Y:S02]  /*3830*/  SHF.R.S32.HI R117, RZ, 0x3, R15 ;  /* 0x00000003ff757819 */ /* 0x000fe4000001140f */
[----:B------:R-:W-:Y:S02]  /*3840*/  SHF.R.S32.HI R116, RZ, 0x3, R14 ;  /* 0x00000003ff747819 */ /* 0x000fe4000001140e */
[----:B------:R-:W-:-:S02]  /*3850*/  IADD3 R114, R95, R17, RZ ;  /* 0x000000115f727210 */ /* 0x000fc40007ffe0ff */
[----:B------:R-:W-:Y:S02]  /*3860*/  SHF.R.S32.HI R112, RZ, 0x1f, R78 ;  /* 0x0000001fff707819 */ /* 0x000fe4000001144e */
[----:B------:R-:W-:Y:S02]  /*3870*/  SHF.R.S32.HI R104, RZ, 0x1f, R77 ;  /* 0x0000001fff687819 */ /* 0x000fe4000001144d */
[----:B--2---:R-:W-:Y:S02]  /*3880*/  SHF.R.S32.HI R102, RZ, 0x1f, R76 ;  /* 0x0000001fff667819 */ /* 0x004fe4000001144c */
.L_x_738:
[----:B------:R-:W-:Y:S01]  /*3890*/  IMAD.MOV.U32 R0, RZ, RZ, c[0x0][0x2b8] ;  /* 0x0000ae00ff007624 */ /* 0x000fe200078e00ff */
[----:B------:R-:W-:Y:S04]  /*38a0*/  DEPBAR.LE SB0, 0x0 ;  /* 0x000080000000791a */ /* 0x000fe80000000000 */
[----:B------:R-:W-:Y:S01]  /*38b0*/  ISETP.NE.AND P0, PT, R0, 0x1, PT ;  /* 0x000000010000780c */ /* 0x000fe20003f05270 */
[----:B------:R-:W-:Y:S01]  /*38c0*/  IMAD.SHL.U32 R68, R64, 0x40, RZ ;  /* 0x0000004040447824 */ /* 0x000fe200078e00ff */
[----:B------:R-:W-:Y:S01]  /*38d0*/  WARPSYNC 0xffffffff ;  /* 0xffffffff00007948 */ /* 0x000fe20003800000 */
[----:B------:R-:W-:Y:S01]  /*38e0*/  IMAD.MOV.U32 R65, RZ, RZ, RZ ;  /* 0x000000ffff417224 */ /* 0x000fe200078e00ff */
[----:B------:R-:W-:Y:S01]  /*38f0*/  BSSY B1, `(.L_x_714) ;  /* 0x00003e6000017945 */ /* 0x000fe20003800000 */
[----:B-1----:R-:W-:Y:S04]  /*3900*/  IMAD.IADD R3, R133, 0x1, R68 ;  /* 0x0000000185037824 */ /* 0x002fe800078e0244 */
[----:B------:R-:W-:Y:S04]  /*3910*/  IMAD.IADD R2, R122, 0x1, R3 ;  /* 0x000000017a027824 */ /* 0x000fe800078e0203 */
[----:B------:R-:W-:Y:S01]  /*3920*/  @P0 IMAD.HI.U32 R4, R2, c[0x0][0x2bc], RZ ;  /* 0x0000af0002040a27 */ /* 0x000fe200078e00ff */
[----:B------:R-:W-:Y:S04]  /*3930*/  MOV R0, R2 ;  /* 0x0000000200007202 */ /* 0x000fe80000000f00 */
[----:B------:R-:W-:Y:S02]  /*3940*/  @P0 SHF.R.U32.HI R0, RZ, c[0x0][0x2c0], R4 ;  /* 0x0000b000ff000a19 */ /* 0x000fe40000011604 */
[----:B------:R-:W-:Y:S04]  /*3950*/  ISETP.GE.AND P0, PT, R3, R210, PT ;  /* 0x000000d20300720c */ /* 0x000fe80003f06270 */
[----:B------:R-:W-:Y:S11]  /*3960*/  ISETP.GT.OR P0, PT, R133, 0x3f, P0 ;  /* 0x0000003f8500780c */ /* 0x000ff60000704670 */
[----:B------:R-:W-:Y:S02]  /*3970*/  @!UPT UIADD3 URZ, URZ, URZ, URZ ;  /* 0x0000003f3f3ff290 */ /* 0x000fe4000fffe03f */
        /* <DEDUP_REMOVED lines=11> */
[----:B------:R-:W-:Y:S05]  /*3a30*/  IMAD R0, R66, c[0x0][0x1e4], R0 ;  /* 0x0000790042007a24 */ /* 0x000fea00078e0200 */
[----:B------:R-:W-:Y:S02]  /*3a40*/  IADD3 R3, R3, R0, RZ ;  /* 0x0000000003037210 */ /* 0x000fe40007ffe0ff */
[----:B--2---:R-:W-:Y:S03]  /*3a50*/  SHF.R.S32.HI R70, RZ, 0x1f, R65 ;  /* 0x0000001fff467819 */ /* 0x004fe60000011441 */
[C---:B------:R-:W-:Y:S04]  /*3a60*/  IMAD.WIDE.U32 R2, R65.reuse, c[0x0][0x1f0], R2 ;  /* 0x00007c0041027a25 */ /* 0x040fe800078e0002 */
[----:B------:R-:W-:Y:S01]  /*3a70*/  IMAD R4, R70, c[0x0][0x1f0], RZ ;  /* 0x00007c0046047a24 */ /* 0x000fe200078e02ff */
[----:B------:R-:W-:Y:S03]  /*3a80*/  IADD3 R0, P0, R88, R2, RZ ;  /* 0x0000000258007210 */ /* 0x000fe60007f1e0ff */
[----:B------:R-:W-:Y:S05]  /*3a90*/  IMAD R4, R65, c[0x0][0x1f4], R4 ;  /* 0x00007d0041047a24 */ /* 0x000fea00078e0204 */
[----:B------:R-:W-:Y:S01]  /*3aa0*/  IADD3.X R2, R121, R3, R4, P0, !PT ;  /* 0x0000000379027210 */ /* 0x000fe200007fe404 */
[----:B------:R-:W-:Y:S01]  /*3ab0*/  IMAD.MOV.U32 R3, RZ, RZ, c[0x0][0x27c] ;  /* 0x00009f00ff037624 */ /* 0x000fe200078e00ff */
[C---:B------:R-:W-:Y:S04]  /*3ac0*/  LEA R12, P0, R0.reuse, c[0x0][0x1c8], 0x1 ;  /* 0x00007200000c7a11 */ /* 0x040fe800078008ff */
[----:B----4-:R-:W-:Y:S02]  /*3ad0*/  LEA.HI.X R54, R0, c[0x0][0x1cc], R2, 0x1, P0 ;  /* 0x0000730000367a11 */ /* 0x010fe400000f0c02 */
[----:B------:R-:W-:Y:S11]  /*3ae0*/  ISETP.GE.AND P0, PT, R3, 0x1, PT ;  /* 0x000000010300780c */ /* 0x000ff60003f06270 */
[----:B------:R-:W-:Y:S02]  /*3af0*/  @!UPT UIADD3 URZ, URZ, URZ, URZ ;  /* 0x0000003f3f3ff290 */ /* 0x000fe4000fffe03f */
[----:B------:R-:W-:-:S05]  /*3b00*/  @!P0 BRA `(.L_x_715) ;  /* 0x000039e000008947 */ /* 0x000fca0003800000 */
[-C--:B------:R-:W-:Y:S01]  /*3b10*/  IMAD R3, R125, R64.reuse, RZ ;  /* 0x000000407d037224 */ /* 0x080fe200078e02ff */
[----:B------:R-:W-:Y:S01]  /*3b20*/  ULDC.U8 UR4, c[0x0][0x298] ;  /* 0x0000a60000047ab9 */ /* 0x000fe20000000000 */
[-C--:B------:R-:W-:Y:S01]  /*3b30*/  IMAD R2, R126, R64.reuse, RZ ;  /* 0x000000407e027224 */ /* 0x080fe200078e02ff */
[----:B------:R-:W-:Y:S01]  /*3b40*/  ISETP.NE.AND P0, PT, RZ, UR4, PT ;  /* 0x00000004ff007c0c */ /* 0x000fe2000bf05270 */
[-C--:B------:R-:W-:Y:S01]  /*3b50*/  IMAD.WIDE.U32 R8, R129, R64.reuse, RZ ;  /* 0x0000004081087225 */ /* 0x080fe200078e00ff */
[----:B------:R-:W-:Y:S03]  /*3b60*/  SHF.R.S32.HI R0, RZ, 0x1f, R64 ;  /* 0x0000001fff007819 */ /* 0x000fe60000011440 */
[----:B------:R-:W-:Y:S04]  /*3b70*/  IMAD.WIDE.U32 R10, R130, R64, RZ ;  /* 0x00000040820a7225 */ /* 0x000fe800078e00ff */
[C---:B------:R-:W-:Y:S02]  /*3b80*/  IMAD R3, R0.reuse, R129, R3 ;  /* 0x0000008100037224 */ /* 0x040fe400078e0203 */
[----:B------:R-:W-:Y:S01]  /*3b90*/  IMAD R2, R0, R130, R2 ;  /* 0x0000008200027224 */ /* 0x000fe200078e0202 */
[----:B------:R-:W-:Y:S02]  /*3ba0*/  IADD3 R0, -R68, R210, RZ ;  /* 0x000000d244007210 */ /* 0x000fe40007ffe1ff */
[----:B------:R-:W-:Y:S02]  /*3bb0*/  IADD3 R13, R9, R3, RZ ;  /* 0x00000003090d7210 */ /* 0x000fe40007ffe0ff */
[----:B------:R-:W-:Y:S02]  /*3bc0*/  IMNMX R67, R0, 0x40, PT ;  /* 0x0000004000437817 */ /* 0x000fe40003800200 */
        /* <DEDUP_REMOVED lines=34> */
[----:B------:R-:W-:Y:S02]  /*3df0*/  LEA R4, P0, R2, c[0x0][0x288], 0x1 ;  /* 0x0000a20002047a11 */ /* 0x000fe400078008ff */
[----:B------:R-:W-:Y:S02]  /*3e00*/  IADD3 R0, R108, 0x10, RZ ;  /* 0x000000106c007810 */ /* 0x000fe40007ffe0ff */
[----:B------:R-:W-:Y:S02]  /*3e10*/  LEA.HI.X R5, R2, c[0x0][0x28c], R5, 0x1, P0 ;  /* 0x0000a30002057a11 */ /* 0x000fe400000f0c05 */
[----:B------:R-:W-:Y:S01]  /*3e20*/  ISETP.GE.AND P0, PT, R108, c[0x0][0x27c], PT ;  /* 0x00009f006c007a0c */ /* 0x000fe20003f06270 */
[----:B------:R-:W-:Y:S11]  /*3e30*/  CS2R R2, SRZ ;  /* 0x0000000000027805 */ /* 0x000ff6000001ff00 */
[----:B------:R-:W-:Y:S01]  /*3e40*/  @!UPT UIADD3 URZ, URZ, URZ, URZ ;  /* 0x0000003f3f3ff290 */ /* 0x000fe2000fffe03f */
[----:B------:R1:W5:Y:S04]  /*3e50*/  @!P0 LDG.E.64 R2, [R8.64] ;  /* 0x0000000a08028981 */ /* 0x000368000c1e1b00 */
[----:B------:R1:W5:Y:S01]  /*3e60*/  @!P0 LDG.E.64 R26, [R4.64] ;  /* 0x0000000a041a8981 */ /* 0x000362000c1e1b00 */
[----:B------:R-:W-:Y:S02]  /*3e70*/  ISETP.GE.AND P0, PT, R0, c[0x0][0x27c], PT ;  /* 0x00009f0000007a0c */ /* 0x000fe40003f06270 */
[----:B------:R-:W-:Y:S11]  /*3e80*/  IADD3 R0, R108, 0x20, RZ ;  /* 0x000000206c007810 */ /* 0x000ff60007ffe0ff */
[----:B------:R1:W5:Y:S04]  /*3e90*/  @!P0 LDG.E.64 R6, [R8.64+0x20] ;  /* 0x0000200a08068981 */ /* 0x000368000c1e1b00 */
[----:B------:R1:W5:Y:S01]  /*3ea0*/  @!P0 LDG.E.64 R32, [R4.64+0x20] ;  /* 0x0000200a04208981 */ /* 0x000362000c1e1b00 */
        /* <DEDUP_REMOVED lines=12> */
[----:B------:R-:W-:Y:S11]  /*3f70*/  ISETP.GE.AND P0, PT, R0, c[0x0][0x27c], PT ;  /* 0x00009f0000007a0c */ /* 0x000ff60003f06270 */
[----:B------:R-:W-:Y:S02]  /*3f80*/  @!UPT UIADD3 URZ, URZ, URZ, URZ ;  /* 0x0000003f3f3ff290 */ /* 0x000fe4000fffe03f */
[----:B------:R1:W5:Y:S04]  /*3f90*/  @!P0 LDG.E.64 R20, [R8.64+0xa0] ;  /* 0x0000a00a08148981 */ /* 0x000368000c1e1b00 */
[----:B------:R1:W5:Y:S02]  /*3fa0*/  @!P0 LDG.E.64 R40, [R4.64+0xa0] ;  /* 0x0000a00a04288981 */ /* 0x000364000c1e1b00 */
.L_x_718:
[----:B------:R-:W-:Y:S05]  /*3fb0*/  BSYNC B0 ;  /* 0x0000000000007941 */ /* 0x000fea0003800000 */
.L_x_717:
[----:B------:R-:W2:Y:S04]  /*3fc0*/  SHFL.IDX PT, R54, R54, RZ, 0x1c1f ;  /* 0x001c1fff36367589 */ /* 0x000ea800000e0000 */
[----:B------:R3:W4:Y:S01]  /*3fd0*/  SHFL.IDX PT, R52, R12, RZ, 0x1c1f ;  /* 0x001c1fff0c347589 */ /* 0x00072200000e0000 */
[----:B------:R-:W-:-:S05]  /*3fe0*/  @P1 BRA `(.L_x_719) ;  /* 0x0000376000001947 */ /* 0x000fca0003800000 */
[----:B-----5:R-:W-:Y:S01]  /*3ff0*/  MOV R0, R19 ;  /* 0x0000001300007202 */ /* 0x020fe20000000f00 */
[----:B-1----:R-:W-:Y:S01]  /*4000*/  IMAD.MOV.U32 R8, RZ, RZ, R20 ;  /* 0x000000ffff087224 */ /* 0x002fe200078e0014 */
[----:B------:R-:W-:Y:S01]  /*4010*/  ISETP.GE.AND P0, PT, R106, c[0x0][0x1d4], PT ;  /* 0x000075006a007a0c */ /* 0x000fe20003f06270 */
[----:B------:R-:W-:Y:S01]  /*4020*/  IMAD.MOV.U32 R5, RZ, RZ, R21 ;  /* 0x000000ffff057224 */ /* 0x000fe200078e0015 */
[----:B------:R-:W-:Y:S01]  /*4030*/  BSSY B0, `(.L_x_720) ;  /* 0x0000057000007945 */ /* 0x000fe20003800000 */
[----:B------:R-:W-:Y:S03]  /*4040*/  IMAD.MOV.U32 R4, RZ, RZ, R18 ;  /* 0x000000ffff047224 */ /* 0x000fe600078e0012 */
        /* <DEDUP_REMOVED lines=16> */
[----:B------:R-:W-:Y:S02]  /*4150*/  MOV R8, R38 ;  /* 0x0000002600087202 */ /* 0x000fe40000000f00 */
[----:B------:R-:W-:Y:S02]  /*4160*/  MOV R0, R37 ;  /* 0x0000002500007202 */ /* 0x000fe40000000f00 */
[----:B------:R-:W-:Y:S01]  /*4170*/  PRMT R45, R8, 0x5410, R5 ;  /* 0x00005410082d7816 */ /* 0x000fe20000000005 */
[----:B------:R-:W-:Y:S01]  /*4180*/  IMAD.MOV.U32 R8, RZ, RZ, R34 ;  /* 0x000000ffff087224 */ /* 0x000fe200078e0022 */
[----:B------:R-:W-:Y:S01]  /*4190*/  PRMT R44, R4, 0x5410, R0 ;  /* 0x00005410042c7816 */ /* 0x000fe20000000000 */
[----:B------:R-:W-:Y:S01]  /*41a0*/  IMAD.MOV.U32 R5, RZ, RZ, R35 ;  /* 0x000000ffff057224 */ /* 0x000fe200078e0023 */
[----:B------:R-:W-:Y:S01]  /*41b0*/  MOV R4, R32 ;  /* 0x0000002000047202 */ /* 0x000fe20000000f00 */
[----:B------:R-:W-:Y:S03]  /*41c0*/  IMAD.MOV.U32 R0, RZ, RZ, R33 ;  /* 0x000000ffff007224 */ /* 0x000fe600078e0021 */
[----:B------:R-:W-:Y:S02]  /*41d0*/  PRMT R43, R8, 0x5410, R5 ;  /* 0x00005410082b7816 */ /* 0x000fe40000000005 */
[----:B------:R-:W-:Y:S01]  /*41e0*/  PRMT R42, R4, 0x5410, R0 ;  /* 0x00005410042a7816 */ /* 0x000fe20000000000 */
[----:B------:R-:W-:-:S05]  /*41f0*/  @P0 BRA `(.L_x_721) ;  /* 0x000003a000000947 */ /* 0x000fca0003800000 */
[C---:B----4-:R-:W-:Y:S01]  /*4200*/  LEA R48, P0, R106.reuse, R52, 0x1 ;  /* 0x000000346a307211 */ /* 0x050fe200078008ff */
[----:B------:R-:W1:Y:S01]  /*4210*/  LDS.128 R8, [R215+0x6000] ;  /* 0x00600000d7087984 */ /* 0x000e620000000c00 */
[----:B------:R-:W-:Y:S01]  /*4220*/  MOV R4, R2 ;  /* 0x0000000200047202 */ /* 0x000fe20000000f00 */
[----:B------:R-:W-:Y:S01]  /*4230*/  IMAD.MOV.U32 R28, RZ, RZ, R26 ;  /* 0x000000ffff1c7224 */ /* 0x000fe200078e001a */
[----:B--2---:R-:W-:Y:S01]  /*4240*/  LEA.HI.X R49, R106, R54, R107, 0x1, P0 ;  /* 0x000000366a317211 */ /* 0x004fe200000f0c6b */
[--C-:B------:R-:W-:Y:S01]  /*4250*/  IMAD.MOV.U32 R29, RZ, RZ, R27.reuse ;  /* 0x000000ffff1d7224 */ /* 0x100fe200078e001b */
[----:B------:R-:W-:Y:S11]  /*4260*/  ISETP.GE.AND P0, PT, R108, c[0x0][0x27c], PT ;  /* 0x00009f006c007a0c */ /* 0x000ff60003f06270 */
[----:B------:R-:W-:Y:S02]  /*4270*/  @!UPT UIADD3 URZ, URZ, URZ, URZ ;  /* 0x0000003f3f3ff290 */ /* 0x000fe4000fffe03f */
[----:B------:R-:W-:Y:S02]  /*4280*/  @!P0 SHF.R.U64 R26, R26, 0x10, R27 ;  /* 0x000000101a1a8819 */ /* 0x000fe4000000121b */
[--C-:B------:R-:W-:Y:S01]  /*4290*/  @!P0 SHF.R.U64 R5, R2, 0x10, R3.reuse ;  /* 0x0000001002058819 */ /* 0x100fe20000001203 */
[----:B------:R-:W-:Y:S01]  /*42a0*/  IMAD.MOV.U32 R2, RZ, RZ, R3 ;  /* 0x000000ffff027224 */ /* 0x000fe200078e0003 */
[----:B---3--:R-:W-:Y:S02]  /*42b0*/  @!P0 SHF.R.U32.HI R12, RZ, 0x10, R27 ;  /* 0x00000010ff0c8819 */ /* 0x008fe4000001161b */
[----:B------:R-:W-:Y:S02]  /*42c0*/  @!P0 SHF.R.U32.HI R0, RZ, 0x10, R3 ;  /* 0x00000010ff008819 */ /* 0x000fe40000011603 */
[----:B------:R-:W-:Y:S02]  /*42d0*/  @!P0 PRMT R28, R28, 0x5410, R26 ;  /* 0x000054101c1c8816 */ /* 0x000fe4000000001a */
[----:B------:R-:W-:Y:S02]  /*42e0*/  @!P0 PRMT R4, R4, 0x5410, R5 ;  /* 0x0000541004048816 */ /* 0x000fe40000000005 */
[----:B------:R-:W-:Y:S01]  /*42f0*/  @!P0 PRMT R30, R29, 0x5410, R12 ;  /* 0x000054101d1e8816 */ /* 0x000fe2000000000c */
[----:B------:R-:W-:Y:S01]  /*4300*/  @!P0 IMAD.U32 R5, R28, 0x10000, RZ ;  /* 0x000100001c058824 */ /* 0x000fe200078e00ff */
[----:B------:R-:W-:Y:S02]  /*4310*/  @!P0 PRMT R12, R2, 0x5410, R0 ;  /* 0x00005410020c8816 */ /* 0x000fe40000000000 */
[----:B------:R-:W-:Y:S02]  /*4320*/  @!P0 SHF.L.U32 R3, R4, 0x10, RZ ;  /* 0x0000001004038819 */ /* 0x000fe400000006ff */
[----:B------:R-:W-:Y:S02]  /*4330*/  @!P0 LOP3.LUT R27, R28, 0xffff0000, RZ, 0xc0, !PT ;  /* 0xffff00001c1b8812 */ /* 0x000fe400078ec0ff */
[----:B------:R-:W-:Y:S01]  /*4340*/  @!P0 LOP3.LUT R4, R4, 0xffff0000, RZ, 0xc0, !PT ;  /* 0xffff000004048812 */ /* 0x000fe200078ec0ff */
[C---:B-1----:R-:W-:Y:S01]  /*4350*/  @!P0 IMAD.U32 R26, R8.reuse, 0x10000, RZ ;  /* 0x00010000081a8824 */ /* 0x042fe200078e00ff */
[----:B------:R-:W-:Y:S01]  /*4360*/  @!P0 LOP3.LUT R0, R8, 0xffff0000, RZ, 0xc0, !PT ;  /* 0xffff000008008812 */ /* 0x000fe200078ec0ff */
[C---:B------:R-:W-:Y:S01]  /*4370*/  @!P0 IMAD.U32 R28, R9.reuse, 0x10000, RZ ;  /* 0x00010000091c8824 */ /* 0x040fe200078e00ff */
[----:B------:R-:W-:Y:S03]  /*4380*/  @!P0 LOP3.LUT R2, R9, 0xffff0000, RZ, 0xc0, !PT ;  /* 0xffff000009028812 */ /* 0x000fe600078ec0ff */
[C---:B------:R-:W-:Y:S02]  /*4390*/  @!P0 FMUL.FTZ R29, R0.reuse, R5 ;  /* 0x00000005001d8220 */ /* 0x040fe40000410000 */
[----:B------:R-:W-:Y:S02]  /*43a0*/  @!P0 FMUL.FTZ R0, R0, R3 ;  /* 0x0000000300008220 */ /* 0x000fe40000410000 */
[----:B------:R-:W-:Y:S02]  /*43b0*/  @!P0 FMUL.FTZ R31, R2, R27 ;  /* 0x0000001b021f8220 */ /* 0x000fe40000410000 */
[----:B------:R-:W-:Y:S01]  /*43c0*/  @!P0 FFMA.FTZ R53, R26, R3, -R29 ;  /* 0x000000031a358223 */ /* 0x000fe2000001081d */
[----:B------:R-:W-:Y:S01]  /*43d0*/  @!P0 LOP3.LUT R3, R10, 0xffff0000, RZ, 0xc0, !PT ;  /* 0xffff00000a038812 */ /* 0x000fe200078ec0ff */
[----:B------:R-:W-:Y:S01]  /*43e0*/  @!P0 FFMA.FTZ R0, R5, R26, R0 ;  /* 0x0000001a05008223 */ /* 0x000fe20000010000 */
[----:B------:R-:W-:Y:S01]  /*43f0*/  @!P0 SHF.L.U32 R26, R30, 0x10, RZ ;  /* 0x000000101e1a8819 */ /* 0x000fe200000006ff */
[----:B------:R-:W-:Y:S01]  /*4400*/  @!P0 IMAD.U32 R5, R12, 0x10000, RZ ;  /* 0x000100000c058824 */ /* 0x000fe200078e00ff */
[----:B------:R-:W-:Y:S01]  /*4410*/  @!P0 LOP3.LUT R30, R30, 0xffff0000, RZ, 0xc0, !PT ;  /* 0xffff00001e1e8812 */ /* 0x000fe200078ec0ff */
[-C--:B------:R-:W-:Y:S01]  /*4420*/  @!P0 FMUL.FTZ R2, R2, R4.reuse ;  /* 0x0000000402028220 */ /* 0x080fe20000410000 */
[----:B------:R-:W-:Y:S01]  /*4430*/  @!P0 F2FP.BF16.PACK_AB R0, R0, R53 ;  /* 0x000000350000823e */ /* 0x000fe200000010ff */
[----:B------:R-:W-:Y:S01]  /*4440*/  @!P0 FFMA.FTZ R51, R28, R4, -R31 ;  /* 0x000000041c338223 */ /* 0x000fe2000001081f */
[----:B------:R-:W-:Y:S01]  /*4450*/  @!P0 LOP3.LUT R4, R11, 0xffff0000, RZ, 0xc0, !PT ;  /* 0xffff00000b048812 */ /* 0x000fe200078ec0ff */
[----:B------:R-:W-:Y:S01]  /*4460*/  @!P0 IMAD.U32 R29, R10, 0x10000, RZ ;  /* 0x000100000a1d8824 */ /* 0x000fe200078e00ff */
[----:B------:R-:W-:Y:S01]  /*4470*/  @!P0 LOP3.LUT R12, R12, 0xffff0000, RZ, 0xc0, !PT ;  /* 0xffff00000c0c8812 */ /* 0x000fe200078ec0ff */
[----:B------:R-:W-:Y:S01]  /*4480*/  @!P0 FMUL.FTZ R47, R3, R26 ;  /* 0x0000001a032f8220 */ /* 0x000fe20000410000 */
[----:B------:R-:W-:Y:S01]  /*4490*/  @!P0 SHF.L.U32 R31, R11, 0x10, RZ ;  /* 0x000000100b1f8819 */ /* 0x000fe200000006ff */
[----:B------:R-:W-:Y:S02]  /*44a0*/  @!P0 FMUL.FTZ R3, R3, R5 ;  /* 0x0000000503038220 */ /* 0x000fe40000410000 */
[C---:B------:R-:W-:Y:S02]  /*44b0*/  @!P0 FMUL.FTZ R50, R4.reuse, R30 ;  /* 0x0000001e04328220 */ /* 0x040fe40000410000 */
[----:B------:R-:W-:Y:S02]  /*44c0*/  @!P0 FMUL.FTZ R4, R4, R12 ;  /* 0x0000000c04048220 */ /* 0x000fe40000410000 */
[----:B------:R-:W-:Y:S02]  /*44d0*/  @!P0 FFMA.FTZ R2, R27, R28, R2 ;  /* 0x0000001c1b028223 */ /* 0x000fe40000010002 */
[----:B------:R-:W-:Y:S02]  /*44e0*/  @!P0 FFMA.FTZ R3, R26, R29, R3 ;  /* 0x0000001d1a038223 */ /* 0x000fe40000010003 */
[----:B------:R-:W-:Y:S01]  /*44f0*/  @!P0 FFMA.FTZ R47, R29, R5, -R47 ;  /* 0x000000051d2f8223 */ /* 0x000fe2000001082f */
[----:B------:R-:W-:Y:S01]  /*4500*/  @!P0 F2FP.BF16.PACK_AB R2, R2, R51 ;  /* 0x000000330202823e */ /* 0x000fe200000010ff */
[----:B------:R-:W-:Y:S02]  /*4510*/  @!P0 FFMA.FTZ R50, R31, R12, -R50 ;  /* 0x0000000c1f328223 */ /* 0x000fe40000010832 */
[----:B------:R-:W-:Y:S01]  /*4520*/  @!P0 FFMA.FTZ R4, R30, R31, R4 ;  /* 0x0000001f1e048223 */ /* 0x000fe20000010004 */
[----:B------:R-:W-:Y:S01]  /*4530*/  @!P0 F2FP.BF16.PACK_AB R3, R3, R47 ;  /* 0x0000002f0303823e */ /* 0x000fe200000010ff */
[----:B------:R-:W-:Y:S01]  /*4540*/  @!P0 IMAD.MOV.U32 R8, RZ, RZ, R0 ;  /* 0x000000ffff088224 */ /* 0x000fe200078e0000 */
[----:B------:R-:W-:Y:S02]  /*4550*/  @!P0 MOV R9, R2 ;  /* 0x0000000200098202 */ /* 0x000fe40000000f00 */
[----:B------:R-:W-:Y:S01]  /*4560*/  @!P0 F2FP.BF16.PACK_AB R4, R4, R50 ;  /* 0x000000320404823e */ /* 0x000fe200000010ff */
[----:B------:R-:W-:Y:S03]  /*4570*/  @!P0 IMAD.MOV.U32 R10, RZ, RZ, R3 ;  /* 0x000000ffff0a8224 */ /* 0x000fe600078e0003 */
[----:B------:R-:W-:Y:S05]  /*4580*/  @!P0 MOV R11, R4 ;  /* 0x00000004000b8202 */ /* 0x000fea0000000f00 */
[----:B------:R1:W-:Y:S02]  /*4590*/  ST.E.128 [R48.64], R8 ;  /* 0x0000000830007985 */ /* 0x0003e4000c101d0a */
.L_x_721:
[----:B------:R-:W-:Y:S05]  /*45a0*/  BSYNC B0 ;  /* 0x0000000000007941 */ /* 0x000fea0003800000 */
.L_x_720:
[----:B------:R-:W-:Y:S01]  /*45b0*/  ISETP.GE.AND P0, PT, R110, c[0x0][0x1d4], PT ;  /* 0x000075006e007a0c */ /* 0x000fe20003f06270 */
[----:B------:R-:W-:Y:S01]  /*45c0*/  @!UPT UIADD3 URZ, URZ, URZ, URZ ;  /* 0x0000003f3f3ff290 */ /* 0x000fe2000fffe03f */
[----:B------:R-:W-:Y:S11]  /*45d0*/  BSSY B0, `(.L_x_722) ;  /* 0x0000039000007945 */ /* 0x000ff60003800000 */
[----:B------:R-:W-:-:S05]  /*45e0*/  @P0 BRA `(.L_x_723) ;  /* 0x0000037000000947 */ /* 0x000fca0003800000 */
[----:B----4-:R-:W-:Y:S01]  /*45f0*/  LEA R30, P0, R222, R52, 0x1 ;  /* 0x00000034de1e7211 */ /* 0x010fe200078008ff */
[----:B-1----:R-:W1:Y:S01]  /*4600*/  LDS.128 R8, [R216+0x6000] ;  /* 0x00600000d8087984 */ /* 0x002e620000000c00 */
[----:B------:R-:W-:Y:S02]  /*4610*/  IADD3 R0, R108, 0x10, RZ ;  /* 0x000000106c007810 */ /* 0x000fe40007ffe0ff */
[----:B--2---:R-:W-:Y:S02]  /*4620*/  LEA.HI.X R31, R222, R54, R244, 0x1, P0 ;  /* 0x00000036de1f7211 */ /* 0x004fe400000f0cf4 */
[----:B------:R-:W-:Y:S11]  /*4630*/  ISETP.GE.AND P0, PT, R0, c[0x0][0x27c], PT ;  /* 0x00009f0000007a0c */ /* 0x000ff60003f06270 */
[----:B------:R-:W-:Y:S02]  /*4640*/  @!UPT UIADD3 URZ, URZ, URZ, URZ ;  /* 0x0000003f3f3ff290 */ /* 0x000fe4000fffe03f */
[----:B------:R-:W-:Y:S02]  /*4650*/  @!P0 SHF.R.U64 R3, R32, 0x10, R33 ;  /* 0x0000001020038819 */ /* 0x000fe40000001221 */
[----:B------:R-:W-:Y:S02]  /*4660*/  @!P0 SHF.R.U64 R0, R6, 0x10, R7 ;  /* 0x0000001006008819 */ /* 0x000fe40000001207 */
[----:B------:R-:W-:Y:S02]  /*4670*/  @!P0 PRMT R3, R42, 0x5410, R3 ;  /* 0x000054102a038816 */ /* 0x000fe40000000003 */
[----:B------:R-:W-:Y:S02]  /*4680*/  @!P0 PRMT R0, R13, 0x5432, R0 ;  /* 0x000054320d008816 */ /* 0x000fe40000000000 */
[----:B------:R-:W-:Y:S01]  /*4690*/  @!P0 SHF.R.U32.HI R6, RZ, 0x10, R7 ;  /* 0x00000010ff068819 */ /* 0x000fe20000011607 */
[----:B------:R-:W-:Y:S01]  /*46a0*/  @!P0 IMAD.U32 R7, R3, 0x10000, RZ ;  /* 0x0001000003078824 */ /* 0x000fe200078e00ff */
[----:B------:R-:W-:Y:S01]  /*46b0*/  @!P0 SHF.R.U32.HI R27, RZ, 0x10, R33 ;  /* 0x00000010ff1b8819 */ /* 0x000fe20000011621 */
[C---:B------:R-:W-:Y:S01]  /*46c0*/  @!P0 IMAD.U32 R4, R0.reuse, 0x10000, RZ ;  /* 0x0001000000048824 */ /* 0x040fe200078e00ff */
[----:B------:R-:W-:Y:S02]  /*46d0*/  @!P0 PRMT R6, R13, 0x5410, R6 ;  /* 0x000054100d068816 */ /* 0x000fe40000000006 */
[----:B------:R-:W-:Y:S02]  /*46e0*/  @!P0 LOP3.LUT R13, R3, 0xffff0000, RZ, 0xc0, !PT ;  /* 0xffff0000030d8812 */ /* 0x000fe400078ec0ff */
[----:B------:R-:W-:Y:S02]  /*46f0*/  @!P0 LOP3.LUT R3, R0, 0xffff0000, RZ, 0xc0, !PT ;  /* 0xffff000000038812 */ /* 0x000fe400078ec0ff */
[----:B------:R-:W-:Y:S01]  /*4700*/  @!P0 PRMT R27, R42, 0x5432, R27 ;  /* 0x000054322a1b8816 */ /* 0x000fe2000000001b */
[C---:B-1-3--:R-:W-:Y:S01]  /*4710*/  @!P0 IMAD.U32 R12, R8.reuse, 0x10000, RZ ;  /* 0x00010000080c8824 */ /* 0x04afe200078e00ff */
[----:B------:R-:W-:Y:S01]  /*4720*/  @!P0 LOP3.LUT R2, R8, 0xffff0000, RZ, 0xc0, !PT ;  /* 0xffff000008028812 */ /* 0x000fe200078ec0ff */
[C---:B------:R-:W-:Y:S01]  /*4730*/  @!P0 IMAD.U32 R26, R9.reuse, 0x10000, RZ ;  /* 0x00010000091a8824 */ /* 0x040fe200078e00ff */
[----:B------:R-:W-:Y:S03]  /*4740*/  @!P0 LOP3.LUT R5, R9, 0xffff0000, RZ, 0xc0, !PT ;  /* 0xffff000009058812 */ /* 0x000fe600078ec0ff */
[C---:B------:R-:W-:Y:S02]  /*4750*/  @!P0 FMUL.FTZ R0, R2.reuse, R4 ;  /* 0x0000000402008220 */ /* 0x040fe40000410000 */
[----:B------:R-:W-:Y:S02]  /*4760*/  @!P0 FMUL.FTZ R29, R5, R13 ;  /* 0x0000000d051d8220 */ /* 0x000fe40000410000 */
[----:B------:R-:W-:Y:S02]  /*4770*/  @!P0 FMUL.FTZ R28, R2, R7 ;  /* 0x00000007021c8220 */ /* 0x000fe40000410000 */
[----:B------:R-:W-:Y:S01]  /*4780*/  @!P0 FFMA.FTZ R0, R7, R12, R0 ;  /* 0x0000000c07008223 */ /* 0x000fe20000010000 */
[----:B------:R-:W-:Y:S01]  /*4790*/  @!P0 SHF.L.U32 R7, R27, 0x10, RZ ;  /* 0x000000101b078819 */ /* 0x000fe200000006ff */
[-C--:B------:R-:W-:Y:S01]  /*47a0*/  @!P0 FMUL.FTZ R2, R5, R3.reuse ;  /* 0x0000000305028220 */ /* 0x080fe20000410000 */
[C---:B------:R-:W-:Y:S01]  /*47b0*/  @!P0 LOP3.LUT R5, R11.reuse, 0xffff0000, RZ, 0xc0, !PT ;  /* 0xffff00000b058812 */ /* 0x040fe200078ec0ff */
[----:B------:R-:W-:Y:S01]  /*47c0*/  @!P0 FFMA.FTZ R33, R26, R3, -R29 ;  /* 0x000000031a218223 */ /* 0x000fe2000001081d */
[----:B------:R-:W-:Y:S01]  /*47d0*/  @!P0 LOP3.LUT R3, R10, 0xffff0000, RZ, 0xc0, !PT ;  /* 0xffff00000a038812 */ /* 0x000fe200078ec0ff */
[----:B------:R-:W-:Y:S01]  /*47e0*/  @!P0 FFMA.FTZ R42, R12, R4, -R28 ;  /* 0x000000040c2a8223 */ /* 0x000fe2000001081c */
[----:B------:R-:W-:Y:S01]  /*47f0*/  @!P0 SHF.L.U32 R28, R11, 0x10, RZ ;  /* 0x000000100b1c8819 */ /* 0x000fe200000006ff */
[----:B------:R-:W-:Y:S01]  /*4800*/  @!P0 IMAD.U32 R4, R6, 0x10000, RZ ;  /* 0x0001000006048824 */ /* 0x000fe200078e00ff */
[----:B------:R-:W-:Y:S01]  /*4810*/  @!P0 LOP3.LUT R27, R27, 0xffff0000, RZ, 0xc0, !PT ;  /* 0xffff00001b1b8812 */ /* 0x000fe200078ec0ff */
[----:B------:R-:W-:Y:S01]  /*4820*/  @!P0 IMAD.U32 R12, R10, 0x10000, RZ ;  /* 0x000100000a0c8824 */ /* 0x000fe200078e00ff */
[----:B------:R-:W-:Y:S01]  /*4830*/  @!P0 LOP3.LUT R6, R6, 0xffff0000, RZ, 0xc0, !PT ;  /* 0xffff000006068812 */ /* 0x000fe200078ec0ff */
[C---:B------:R-:W-:Y:S01]  /*4840*/  @!P0 FMUL.FTZ R29, R3.reuse, R7 ;  /* 0x00000007031d8220 */ /* 0x040fe20000410000 */
[----:B------:R-:W-:Y:S01]  /*4850*/  @!P0 F2FP.BF16.PACK_AB R0, R0, R42 ;  /* 0x0000002a0000823e */ /* 0x000fe200000010ff */
[-C--:B------:R-:W-:Y:S02]  /*4860*/  @!P0 FMUL.FTZ R3, R3, R4.reuse ;  /* 0x0000000403038220 */ /* 0x080fe40000410000 */
[C---:B------:R-:W-:Y:S02]  /*4870*/  @!P0 FMUL.FTZ R32, R5.reuse, R27 ;  /* 0x0000001b05208220 */ /* 0x040fe40000410000 */
[----:B------:R-:W-:Y:S02]  /*4880*/  @!P0 FFMA.FTZ R29, R12, R4, -R29 ;  /* 0x000000040c1d8223 */ /* 0x000fe4000001081d */
[----:B------:R-:W-:Y:S02]  /*4890*/  @!P0 FMUL.FTZ R4, R5, R6 ;  /* 0x0000000605048220 */ /* 0x000fe40000410000 */
[----:B------:R-:W-:Y:S02]  /*48a0*/  @!P0 FFMA.FTZ R2, R13, R26, R2 ;  /* 0x0000001a0d028223 */ /* 0x000fe40000010002 */
[----:B------:R-:W-:Y:S02]  /*48b0*/  @!P0 FFMA.FTZ R3, R7, R12, R3 ;  /* 0x0000000c07038223 */ /* 0x000fe40000010003 */
[----:B------:R-:W-:Y:S01]  /*48c0*/  @!P0 FFMA.FTZ R32, R28, R6, -R32 ;  /* 0x000000061c208223 */ /* 0x000fe20000010820 */
[----:B------:R-:W-:Y:S01]  /*48d0*/  @!P0 F2FP.BF16.PACK_AB R2, R2, R33 ;  /* 0x000000210202823e */ /* 0x000fe200000010ff */
[----:B------:R-:W-:Y:S01]  /*48e0*/  @!P0 FFMA.FTZ R4, R27, R28, R4 ;  /* 0x0000001c1b048223 */ /* 0x000fe20000010004 */
[----:B------:R-:W-:Y:S01]  /*48f0*/  @!P0 F2FP.BF16.PACK_AB R3, R3, R29 ;  /* 0x0000001d0303823e */ /* 0x000fe200000010ff */
[----:B------:R-:W-:Y:S02]  /*4900*/  @!P0 IMAD.MOV.U32 R8, RZ, RZ, R0 ;  /* 0x000000ffff088224 */ /* 0x000fe400078e0000 */
[----:B------:R-:W-:Y:S01]  /*4910*/  @!P0 IMAD.MOV.U32 R9, RZ, RZ, R2 ;  /* 0x000000ffff098224 */ /* 0x000fe200078e0002 */
[----:B------:R-:W-:Y:S02]  /*4920*/  @!P0 F2FP.BF16.PACK_AB R4, R4, R32 ;  /* 0x000000200404823e */ /* 0x000fe400000010ff */
[----:B------:R-:W-:Y:S03]  /*4930*/  @!P0 MOV R10, R3 ;  /* 0x00000003000a8202 */ /* 0x000fe60000000f00 */
[----:B------:R-:W-:Y:S05]  /*4940*/  @!P0 IMAD.MOV.U32 R11, RZ, RZ, R4 ;  /* 0x000000ffff0b8224 */ /* 0x000fea00078e0004 */
[----:B------:R1:W-:Y:S02]  /*4950*/  ST.E.128 [R30.64], R8 ;  /* 0x000000081e007985 */ /* 0x0003e4000c101d0a */
.L_x_723:
[----:B------:R-:W-:Y:S05]  /*4960*/  BSYNC B0 ;  /* 0x0000000000007941 */ /* 0x000fea0003800000 */
.L_x_722:
[----:B------:R-:W-:Y:S01]  /*4970*/  ISETP.GE.AND P0, PT, R105, c[0x0][0x1d4], PT ;  /* 0x0000750069007a0c */ /* 0x000fe20003f06270 */
[----:B------:R-:W-:Y:S01]  /*4980*/  @!UPT UIADD3 URZ, URZ, URZ, URZ ;  /* 0x0000003f3f3ff290 */ /* 0x000fe2000fffe03f */
[----:B------:R-:W-:Y:S11]  /*4990*/  BSSY B0, `(.L_x_724) ;  /* 0x0000039000007945 */ /* 0x000ff60003800000 */
[----:B------:R-:W-:-:S05]  /*49a0*/  @P0 BRA `(.L_x_725) ;  /* 0x0000037000000947 */ /* 0x000fca0003800000 */
[C---:B----4-:R-:W-:Y:S01]  /*49b0*/  LEA R26, P0, R221.reuse, R52, 0x1 ;  /* 0x00000034dd1a7211 */ /* 0x050fe200078008ff */
        /* <DEDUP_REMOVED lines=8> */
[----:B------:R-:W-:Y:S02]  /*4a40*/  @!P0 SHF.R.U32.HI R2, RZ, 0x10, R15 ;  /* 0x00000010ff028819 */ /* 0x000fe4000001160f */
[C---:B------:R-:W-:Y:S01]  /*4a50*/  @!P0 PRMT R0, R22.reuse, 0x5432, R0 ;  /* 0x0000543216008816 */ /* 0x040fe20000000000 */
[C---:B------:R-:W-:Y:S01]  /*4a60*/  @!P0 IMAD.U32 R7, R13.reuse, 0x10000, RZ ;  /* 0x000100000d078824 */ /* 0x040fe200078e00ff */
[----:B------:R-:W-:Y:S02]  /*4a70*/  @!P0 PRMT R6, R22, 0x5410, R2 ;  /* 0x0000541016068816 */ /* 0x000fe40000000002 */
[----:B------:R-:W-:Y:S01]  /*4a80*/  @!P0 LOP3.LUT R13, R13, 0xffff0000, RZ, 0xc0, !PT ;  /* 0xffff00000d0d8812 */ /* 0x000fe200078ec0ff */
[C---:B------:R-:W-:Y:S01]  /*4a90*/  @!P0 IMAD.U32 R4, R0.reuse, 0x10000, RZ ;  /* 0x0001000000048824 */ /* 0x040fe200078e00ff */
[----:B------:R-:W-:Y:S02]  /*4aa0*/  @!P0 SHF.R.U32.HI R34, RZ, 0x10, R35 ;  /* 0x00000010ff228819 */ /* 0x000fe40000011623 */
        /* <DEDUP_REMOVED lines=39> */
.L_x_725:
[----:B------:R-:W-:Y:S05]  /*4d20*/  BSYNC B0 ;  /* 0x0000000000007941 */ /* 0x000fea0003800000 */
.L_x_724:
[----:B------:R-:W-:Y:S01]  /*4d30*/  ISETP.GE.AND P0, PT, R214, c[0x0][0x1d4], PT ;  /* 0x00007500d6007a0c */ /* 0x000fe20003f06270 */
[----:B------:R-:W-:Y:S01]  /*4d40*/  @!UPT UIADD3 URZ, URZ, URZ, URZ ;  /* 0x0000003f3f3ff290 */ /* 0x000fe2000fffe03f */
[----:B------:R-:W-:Y:S11]  /*4d50*/  BSSY B0, `(.L_x_726) ;  /* 0x0000039000007945 */ /* 0x000ff60003800000 */
[----:B------:R-:W-:-:S05]  /*4d60*/  @P0 BRA `(.L_x_727) ;  /* 0x0000037000000947 */ /* 0x000fca0003800000 */
[----:B-1--4-:R-:W-:Y:S01]  /*4d70*/  LEA R26, P0, R214, R52, 0x1 ;  /* 0x00000034d61a7211 */ /* 0x012fe200078008ff */
[----:B------:R-:W1:Y:S01]  /*4d80*/  LDS.128 R8, [R216+0x8000] ;  /* 0x00800000d8087984 */ /* 0x000e620000000c00 */
        /* <DEDUP_REMOVED lines=8> */
[----:B------:R-:W-:Y:S01]  /*4e10*/  @!P0 PRMT R0, R23, 0x5432, R0 ;  /* 0x0000543217008816 */ /* 0x000fe20000000000 */
[----:B------:R-:W-:Y:S01]  /*4e20*/  @!P0 IMAD.U32 R7, R13, 0x10000, RZ ;  /* 0x000100000d078824 */ /* 0x000fe200078e00ff */
        /* <DEDUP_REMOVED lines=43> */
.L_x_727:
[----:B------:R-:W-:Y:S05]  /*50e0*/  BSYNC B0 ;  /* 0x0000000000007941 */ /* 0x000fea0003800000 */
.L_x_726:
        /* <DEDUP_REMOVED lines=59> */
.L_x_729:
[----:B------:R-:W-:Y:S05]  /*54a0*/  BSYNC B0 ;  /* 0x0000000000007941 */ /* 0x000fea0003800000 */
.L_x_728:
[----:B------:R-:W-:Y:S11]  /*54b0*/  ISETP.GE.AND P0, PT, R212, c[0x0][0x1d4], PT ;  /* 0x00007500d4007a0c */ /* 0x000ff60003f06270 */
[----:B------:R-:W-:Y:S02]  /*54c0*/  @!UPT UIADD3 URZ, URZ, URZ, URZ ;  /* 0x0000003f3f3ff290 */ /* 0x000fe4000fffe03f */
        /* <DEDUP_REMOVED lines=14> */
[----:B------:R-:W-:Y:S01]  /*55b0*/  @!P0 SHF.R.U32.HI R3, RZ, 0x10, R41 ;  /* 0x00000010ff038819 */ /* 0x000fe20000011629 */
[----:B------:R-:W-:Y:S01]  /*55c0*/  @!P0 IMAD.U32 R4, R0, 0x10000, RZ ;  /* 0x0001000000048824 */ /* 0x000fe200078e00ff */
[----:B------:R-:W-:Y:S02]  /*55d0*/  @!P0 LOP3.LUT R13, R13, 0xffff0000, RZ, 0xc0, !PT ;  /* 0xffff00000d0d8812 */ /* 0x000fe400078ec0ff */
[----:B------:R-:W-:Y:S02]  /*55e0*/  @!P0 PRMT R15, R46, 0x5432, R3 ;  /* 0x000054322e0f8816 */ /* 0x000fe40000000003 */
[----:B------:R-:W-:Y:S01]  /*55f0*/  @!P0 LOP3.LUT R3, R0, 0xffff0000, RZ, 0xc0, !PT ;  /* 0xffff000000038812 */ /* 0x000fe200078ec0ff */
        /* <DEDUP_REMOVED lines=36> */
[----:B------:R1:W-:Y:S01]  /*5840*/  ST.E.128 [R22.64], R8 ;  /* 0x0000000816007985 */ /* 0x0003e2000c101d0a */
[----:B------:R-:W-:-:S05]  /*5850*/  BRA `(.L_x_719) ;  /* 0x00001ef000007947 */ /* 0x000fca0003800000 */
.L_x_716:
        /* <DEDUP_REMOVED lines=47> */
.L_x_731:
[----:B------:R-:W-:Y:S05]  /*5b50*/  BSYNC B0 ;  /* 0x0000000000007941 */ /* 0x000fea0003800000 */
.L_x_730:
        /* <DEDUP_REMOVED lines=31> */
[----:B------:R-:W-:Y:S01]  /*5d50*/  LOP3.LUT P2, RZ, R220, 0x4, RZ, 0xc0, !PT ;  /* 0x00000004dcff7812 */ /* 0x000fe2000784c0ff */
[----:B------:R-:W1:Y:S01]  /*5d60*/  LDS.128 R36, [R101+0x6100] ;  /* 0x0061000065247984 */ /* 0x000e620000000c00 */
[----:B------:R-:W-:Y:S01]  /*5d70*/  ISETP.GE.AND P0, PT, R106, c[0x0][0x27c], PT ;  /* 0x00009f006a007a0c */ /* 0x000fe20003f06270 */
[----:B------:R-:W-:Y:S01]  /*5d80*/  IMAD.MOV.U32 R32, RZ, RZ, R28 ;  /* 0x000000ffff207224 */ /* 0x000fe200078e001c */
[----:B------:R-:W-:Y:S01]  /*5d90*/  SEL R0, R124, R123, !P2 ;  /* 0x0000007b7c007207 */ /* 0x000fe20005000000 */
[----:B------:R-:W-:Y:S01]  /*5da0*/  IMAD.MOV.U32 R9, RZ, RZ, R4 ;  /* 0x000000ffff097224 */ /* 0x000fe200078e0004 */
[----:B------:R-:W-:Y:S01]  /*5db0*/  MOV R34, R29 ;  /* 0x0000001d00227202 */ /* 0x000fe20000000f00 */
[----:B------:R-:W-:Y:S01]  /*5dc0*/  IMAD.MOV.U32 R8, RZ, RZ, R5 ;  /* 0x000000ffff087224 */ /* 0x000fe200078e0005 */
[----:B------:R-:W-:Y:S01]  /*5dd0*/  SHF.R.S32.HI R2, RZ, 0x1f, R0 ;  /* 0x0000001fff027819 */ /* 0x000fe20000011400 */
[----:B------:R-:W-:Y:S01]  /*5de0*/  IMAD.MOV.U32 R27, RZ, RZ, R30 ;  /* 0x000000ffff1b7224 */ /* 0x000fe200078e001e */
[----:B------:R-:W-:Y:S02]  /*5df0*/  MOV R35, R31 ;  /* 0x0000001f00237202 */ /* 0x000fe40000000f00 */
[----:B------:R-:W-:Y:S03]  /*5e00*/  LEA.HI R0, R2, R0, RZ, 0x4 ;  /* 0x0000000002007211 */ /* 0x000fe600078f20ff */
[----:B------:R-:W-:Y:S02]  /*5e10*/  @!P0 SHF.R.U64 R33, R28, 0x10, R29 ;  /* 0x000000101c218819 */ /* 0x000fe4000000121d */
[----:B------:R-:W-:Y:S02]  /*5e20*/  LEA.HI.SX32 R0, R0, R119, 0x1c ;  /* 0x0000007700007211 */ /* 0x000fe400078fe2ff */
[--C-:B------:R-:W-:Y:S02]  /*5e30*/  @!P0 SHF.R.U64 R10, R4, 0x10, R5.reuse ;  /* 0x00000010040a8819 */ /* 0x100fe40000001205 */
[----:B--2---:R-:W-:Y:S01]  /*5e40*/  SHF.R.S32.HI R12, RZ, 0x1f, R0 ;  /* 0x0000001fff0c7819 */ /* 0x004fe20000011400 */
[----:B------:R-:W-:Y:S01]  /*5e50*/  IMAD.SHL.U32 R57, R0, 0x8, RZ ;  /* 0x0000000800397824 */ /* 0x000fe200078e00ff */
[----:B------:R-:W-:Y:S01]  /*5e60*/  @!P0 SHF.R.U32.HI R2, RZ, 0x10, R5 ;  /* 0x00000010ff028819 */ /* 0x000fe20000011605 */
[--C-:B------:R-:W-:Y:S01]  /*5e70*/  IMAD.MOV.U32 R5, RZ, RZ, R7.reuse ;  /* 0x000000ffff057224 */ /* 0x100fe200078e0007 */
[----:B------:R-:W-:Y:S02]  /*5e80*/  LEA.HI R12, R12, R0, RZ, 0x3 ;  /* 0x000000000c0c7211 */ /* 0x000fe400078f18ff */
[----:B------:R-:W-:Y:S02]  /*5e90*/  @!P0 SHF.R.U64 R3, R6, 0x10, R7 ;  /* 0x0000001006038819 */ /* 0x000fe40000001207 */
[----:B------:R-:W-:Y:S01]  /*5ea0*/  @!P0 PRMT R32, R32, 0x5410, R33 ;  /* 0x0000541020208816 */ /* 0x000fe20000000021 */
[----:B------:R-:W-:Y:S01]  /*5eb0*/  IMAD.SHL.U32 R12, R12, 0x200, RZ ;  /* 0x000002000c0c7824 */ /* 0x000fe200078e00ff */
[----:B------:R-:W-:Y:S02]  /*5ec0*/  LOP3.LUT R0, R240, 0x38, R57, 0xf8, !PT ;  /* 0x00000038f0007812 */ /* 0x000fe400078ef839 */
[----:B------:R-:W-:Y:S02]  /*5ed0*/  @!P0 SHF.R.U32.HI R4, RZ, 0x10, R7 ;  /* 0x00000010ff048819 */ /* 0x000fe40000011607 */
[----:B------:R-:W-:Y:S02]  /*5ee0*/  LOP3.LUT R0, R0, R241, RZ, 0x3c, !PT ;  /* 0x000000f100007212 */ /* 0x000fe400078e3cff */
[----:B------:R-:W-:Y:S02]  /*5ef0*/  LOP3.LUT R12, R12, 0x7ffff000, RZ, 0xc0, !PT ;  /* 0x7ffff0000c0c7812 */ /* 0x000fe400078ec0ff */
[----:B------:R-:W-:Y:S01]  /*5f00*/  @!P0 PRMT R7, R8, 0x5410, R2 ;  /* 0x0000541008078816 */ /* 0x000fe20000000002 */
[----:B-1----:R-:W-:Y:S01]  /*5f10*/  @!P0 IMAD.U32 R33, R38, 0x10000, RZ ;  /* 0x0001000026218824 */ /* 0x002fe200078e00ff */
[----:B------:R-:W-:Y:S01]  /*5f20*/  IADD3 R12, R0, R12, R242 ;  /* 0x0000000c000c7210 */ /* 0x000fe20007ffe0f2 */
[----:B------:R-:W-:Y:S01]  /*5f30*/  IMAD.MOV.U32 R0, RZ, RZ, R6 ;  /* 0x000000ffff007224 */ /* 0x000fe200078e0006 */
[----:B------:R-:W-:Y:S01]  /*5f40*/  @!P0 PRMT R6, R9, 0x5410, R10 ;  /* 0x0000541009068816 */ /* 0x000fe2000000000a */
[----:B------:R-:W-:Y:S01]  /*5f50*/  @!P0 IMAD.U32 R10, R32, 0x10000, RZ ;  /* 0x00010000200a8824 */ /* 0x000fe200078e00ff */
[----:B------:R-:W-:Y:S01]  /*5f60*/  @!P0 SHF.R.U32.HI R29, RZ, 0x10, R29 ;  /* 0x00000010ff1d8819 */ /* 0x000fe2000001161d */
[----:B------:R-:W-:Y:S01]  /*5f70*/  IMAD.SHL.U32 R12, R12, 0x2, RZ ;  /* 0x000000020c0c7824 */ /* 0x000fe200078e00ff */
[----:B------:R-:W-:Y:S01]  /*5f80*/  @!P0 PRMT R8, R0, 0x5410, R3 ;  /* 0x0000541000088816 */ /* 0x000fe20000000003 */
[----:B------:R-:W-:Y:S01]  /*5f90*/  @!P0 IMAD.U32 R3, R6, 0x10000, RZ ;  /* 0x0001000006038824 */ /* 0x000fe200078e00ff */
[----:B------:R-:W-:Y:S02]  /*5fa0*/  @!P0 SHF.R.U64 R28, R30, 0x10, R31 ;  /* 0x000000101e1c8819 */ /* 0x000fe4000000121f */
[----:B------:R-:W-:Y:S01]  /*5fb0*/  @!P0 PRMT R34, R34, 0x5410, R29 ;  /* 0x0000541022228816 */ /* 0x000fe2000000001d */
[----:B------:R-:W-:Y:S01]  /*5fc0*/  @!P0 IMAD.U32 R29, R37, 0x10000, RZ ;  /* 0x00010000251d8824 */ /* 0x000fe200078e00ff */
[----:B------:R-:W1:Y:S01]  /*5fd0*/  LDS.128 R12, [R12+0x6100] ;  /* 0x006100000c0c7984 */ /* 0x000e620000000c00 */
[----:B------:R-:W-:Y:S02]  /*5fe0*/  @!P0 PRMT R48, R27, 0x5410, R28 ;  /* 0x000054101b308816 */ /* 0x000fe4000000001c */
[----:B------:R-:W-:Y:S01]  /*5ff0*/  @!P0 IMAD.U32 R28, R34, 0x10000, RZ ;  /* 0x00010000221c8824 */ /* 0x000fe200078e00ff */
[----:B------:R-:W-:Y:S01]  /*6000*/  @!P0 PRMT R9, R5, 0x5410, R4 ;  /* 0x0000541005098816 */ /* 0x000fe20000000004 */
[----:B------:R-:W-:Y:S01]  /*6010*/  @!P0 IMAD.U32 R4, R36, 0x10000, RZ ;  /* 0x0001000024048824 */ /* 0x000fe200078e00ff */
[----:B------:R-:W-:Y:S01]  /*6020*/  @!P0 LOP3.LUT R27, R32, 0xffff0000, RZ, 0xc0, !PT ;  /* 0xffff0000201b8812 */ /* 0x000fe200078ec0ff */
[----:B------:R-:W-:Y:S01]  /*6030*/  @!P0 IMAD.U32 R32, R48, 0x10000, RZ ;  /* 0x0001000030208824 */ /* 0x000fe200078e00ff */
[----:B------:R-:W-:Y:S02]  /*6040*/  @!P0 SHF.R.U32.HI R30, RZ, 0x10, R31 ;  /* 0x00000010ff1e8819 */ /* 0x000fe4000001161f */
[----:B------:R-:W-:Y:S02]  /*6050*/  @!P0 LOP3.LUT R31, R37, 0xffff0000, RZ, 0xc0, !PT ;  /* 0xffff0000251f8812 */ /* 0x000fe400078ec0ff */
[----:B------:R-:W-:Y:S02]  /*6060*/  @!P0 PRMT R49, R35, 0x5410, R30 ;  /* 0x0000541023318816 */ /* 0x000fe4000000001e */
[----:B------:R-:W-:Y:S02]  /*6070*/  @!P0 LOP3.LUT R30, R34, 0xffff0000, RZ, 0xc0, !PT ;  /* 0xffff0000221e8812 */ /* 0x000fe400078ec0ff */
[----:B------:R-:W-:Y:S02]  /*6080*/  @!P0 LOP3.LUT R34, R48, 0xffff0000, RZ, 0xc0, !PT ;  /* 0xffff000030228812 */ /* 0x000fe400078ec0ff */
[C---:B-1----:R-:W-:Y:S02]  /*6090*/  @!P0 SHF.L.U32 R0, R12.reuse, 0x10, RZ ;  /* 0x000000100c008819 */ /* 0x042fe400000006ff */
[----:B------:R-:W-:Y:S03]  /*60a0*/  @!P0 LOP3.LUT R2, R12, 0xffff0000, RZ, 0xc0, !PT ;  /* 0xffff00000c028812 */ /* 0x000fe600078ec0ff */
[C---:B------:R-:W-:Y:S02]  /*60b0*/  @!P0 FMUL.FTZ R5, R0.reuse, R10 ;  /* 0x0000000a00058220 */ /* 0x040fe40000410000 */
[-C--:B------:R-:W-:Y:S02]  /*60c0*/  @!P0 FMUL.FTZ R0, R0, R3.reuse ;  /* 0x0000000300008220 */ /* 0x080fe40000410000 */
[----:B------:R-:W-:Y:S01]  /*60d0*/  @!P0 FFMA.FTZ R63, R4, R3, -R5 ;  /* 0x00000003043f8223 */ /* 0x000fe20000010805 */
[----:B------:R-:W-:Y:S01]  /*60e0*/  @!P0 SHF.L.U32 R3, R13, 0x10, RZ ;  /* 0x000000100d038819 */ /* 0x000fe200000006ff */
[----:B------:R-:W-:Y:S01]  /*60f0*/  @!P0 FFMA.FTZ R0, R10, R4, R0 ;  /* 0x000000040a008223 */ /* 0x000fe20000010000 */
[----:B------:R-:W-:Y:S01]  /*6100*/  @!P0 LOP3.LUT R4, R6, 0xffff0000, RZ, 0xc0, !PT ;  /* 0xffff000006048812 */ /* 0x000fe200078ec0ff */
[----:B------:R-:W-:Y:S01]  /*6110*/  @!P0 FMUL.FTZ R5, R2, R27 ;  /* 0x0000001b02058220 */ /* 0x000fe20000410000 */
[----:B------:R-:W-:Y:S01]  /*6120*/  @!P0 LOP3.LUT R10, R36, 0xffff0000, RZ, 0xc0, !PT ;  /* 0xffff0000240a8812 */ /* 0x000fe200078ec0ff */
[----:B------:R-:W-:Y:S02]  /*6130*/  @!P0 FMUL.FTZ R6, R3, R28 ;  /* 0x0000001c03068220 */ /* 0x000fe40000410000 */
[-C--:B------:R-:W-:Y:S02]  /*6140*/  @!P0 FMUL.FTZ R2, R2, R4.reuse ;  /* 0x0000000402028220 */ /* 0x080fe40000410000 */
[----:B------:R-:W-:Y:S01]  /*6150*/  @!P0 FFMA.FTZ R56, R10, R4, -R5 ;  /* 0x000000040a388223 */ /* 0x000fe20000010805 */
[----:B------:R-:W-:Y:S01]  /*6160*/  @!P0 LOP3.LUT R4, R13, 0xffff0000, RZ, 0xc0, !PT ;  /* 0xffff00000d048812 */ /* 0x000fe200078ec0ff */
[----:B------:R-:W-:Y:S02]  /*6170*/  @!P0 IMAD.U32 R5, R7, 0x10000, RZ ;  /* 0x0001000007058824 */ /* 0x000fe400078e00ff */
[----:B------:R-:W-:Y:S01]  /*6180*/  @!P0 FFMA.FTZ R2, R27, R10, R2 ;  /* 0x0000000a1b028223 */ /* 0x000fe20000010002 */
[----:B------:R-:W-:Y:S01]  /*6190*/  @!P0 F2FP.BF16.PACK_AB R56, R56, R63 ;  /* 0x0000003f3838823e */ /* 0x000fe200000010ff */
[-C--:B------:R-:W-:Y:S02]  /*61a0*/  @!P0 FMUL.FTZ R3, R3, R5.reuse ;  /* 0x0000000503038220 */ /* 0x080fe40000410000 */
[----:B------:R-:W-:Y:S01]  /*61b0*/  @!P0 FFMA.FTZ R62, R29, R5, -R6 ;  /* 0x000000051d3e8223 */ /* 0x000fe20000010806 */
[----:B------:R-:W-:Y:S01]  /*61c0*/  @!P0 LOP3.LUT R6, R7, 0xffff0000, RZ, 0xc0, !PT ;  /* 0xffff000007068812 */ /* 0x000fe200078ec0ff */
[----:B------:R-:W-:Y:S01]  /*61d0*/  @!P0 FMUL.FTZ R7, R4, R30 ;  /* 0x0000001e04078220 */ /* 0x000fe20000410000 */
[----:B------:R-:W-:Y:S01]  /*61e0*/  @!P0 SHF.L.U32 R5, R14, 0x10, RZ ;  /* 0x000000100e058819 */ /* 0x000fe200000006ff */
[----:B------:R-:W-:Y:S01]  /*61f0*/  @!P0 IMAD.U32 R10, R49, 0x10000, RZ ;  /* 0x00010000310a8824 */ /* 0x000fe200078e00ff */
[----:B------:R-:W-:Y:S01]  /*6200*/  @!P0 F2FP.BF16.PACK_AB R0, R2, R0 ;  /* 0x000000000200823e */ /* 0x000fe200000010ff */
[-C--:B------:R-:W-:Y:S02]  /*6210*/  @!P0 FMUL.FTZ R4, R4, R6.reuse ;  /* 0x0000000604048220 */ /* 0x080fe40000410000 */
[----:B------:R-:W-:Y:S01]  /*6220*/  @!P0 FFMA.FTZ R58, R31, R6, -R7 ;  /* 0x000000061f3a8223 */ /* 0x000fe20000010807 */
        /* <DEDUP_REMOVED lines=8> */
[C---:B------:R-:W-:Y:S01]  /*62b0*/  @!P0 FMUL.FTZ R8, R6.reuse, R34 ;  /* 0x0000002206088220 */ /* 0x040fe20000410000 */
[C---:B------:R-:W-:Y:S01]  /*62c0*/  @!P0 LOP3.LUT R29, R39.reuse, 0xffff0000, RZ, 0xc0, !PT ;  /* 0xffff0000271d8812 */ /* 0x040fe200078ec0ff */
[----:B------:R-:W-:Y:S02]  /*62d0*/  @!P0 IMAD.U32 R27, R39, 0x10000, RZ ;  /* 0x00010000271b8824 */ /* 0x000fe400078e00ff */
[-C--:B------:R-:W-:Y:S02]  /*62e0*/  @!P0 FFMA.FTZ R60, R35, R7.reuse, -R8 ;  /* 0x00000007233c8223 */ /* 0x080fe40000010808 */
[----:B------:R-:W-:Y:S01]  /*62f0*/  @!P0 FMUL.FTZ R6, R6, R7 ;  /* 0x0000000706068220 */ /* 0x000fe20000410000 */
[----:B------:R-:W-:Y:S01]  /*6300*/  @!P0 SHF.L.U32 R7, R15, 0x10, RZ ;  /* 0x000000100f078819 */ /* 0x000fe200000006ff */
[C---:B------:R-:W-:Y:S01]  /*6310*/  @!P0 IMAD.U32 R8, R9.reuse, 0x10000, RZ ;  /* 0x0001000009088824 */ /* 0x040fe200078e00ff */
[----:B------:R-:W-:Y:S01]  /*6320*/  @!P0 LOP3.LUT R9, R9, 0xffff0000, RZ, 0xc0, !PT ;  /* 0xffff000009098812 */ /* 0x000fe200078ec0ff */
[----:B------:R-:W-:Y:S02]  /*6330*/  @!P0 FFMA.FTZ R4, R30, R31, R4 ;  /* 0x0000001f1e048223 */ /* 0x000fe40000010004 */
[C---:B------:R-:W-:Y:S02]  /*6340*/  @!P0 FMUL.FTZ R28, R7.reuse, R10 ;  /* 0x0000000a071c8220 */ /* 0x040fe40000410000 */
[-C--:B------:R-:W-:Y:S01]  /*6350*/  @!P0 FMUL.FTZ R7, R7, R8.reuse ;  /* 0x0000000807078220 */ /* 0x080fe20000410000 */
[----:B------:R-:W-:Y:S01]  /*6360*/  @!P0 F2FP.BF16.PACK_AB R3, R4, R3 ;  /* 0x000000030403823e */ /* 0x000fe200000010ff */
[----:B------:R-:W-:Y:S01]  /*6370*/  @!P0 FFMA.FTZ R59, R27, R8, -R28 ;  /* 0x000000081b3b8223 */ /* 0x000fe2000001081c */
[----:B------:R-:W-:Y:S01]  /*6380*/  @!P0 LOP3.LUT R28, R49, 0xffff0000, RZ, 0xc0, !PT ;  /* 0xffff0000311c8812 */ /* 0x000fe200078ec0ff */
[----:B------:R-:W-:Y:S01]  /*6390*/  @!P0 FFMA.FTZ R5, R32, R33, R5 ;  /* 0x0000002120058223 */ /* 0x000fe20000010005 */
[----:B------:R-:W-:Y:S01]  /*63a0*/  @!P0 LOP3.LUT R8, R15, 0xffff0000, RZ, 0xc0, !PT ;  /* 0xffff00000f088812 */ /* 0x000fe200078ec0ff */
[----:B------:R-:W-:Y:S01]  /*63b0*/  @!P0 FFMA.FTZ R6, R34, R35, R6 ;  /* 0x0000002322068223 */ /* 0x000fe20000010006 */
[----:B------:R-:W-:Y:S01]  /*63c0*/  @!P0 MOV R13, R3 ;  /* 0x00000003000d8202 */ /* 0x000fe20000000f00 */
[----:B------:R-:W-:Y:S01]  /*63d0*/  @!P0 FFMA.FTZ R7, R10, R27, R7 ;  /* 0x0000001b0a078223 */ /* 0x000fe20000010007 */
[----:B------:R-:W-:Y:S01]  /*63e0*/  @!P0 F2FP.BF16.PACK_AB R49, R58, R62 ;  /* 0x0000003e3a31823e */ /* 0x000fe200000010ff */
[----:B------:R-:W-:Y:S01]  /*63f0*/  @!P0 FMUL.FTZ R48, R8, R28 ;  /* 0x0000001c08308220 */ /* 0x000fe20000410000 */
[----:B------:R-:W-:Y:S01]  /*6400*/  @!P0 F2FP.BF16.PACK_AB R5, R6, R5 ;  /* 0x000000050605823e */ /* 0x000fe200000010ff */
[----:B------:R-:W-:Y:S01]  /*6410*/  @!P0 FMUL.FTZ R8, R8, R9 ;  /* 0x0000000908088220 */ /* 0x000fe20000410000 */
[----:B------:R-:W-:Y:S01]  /*6420*/  @!P0 MOV R37, R49 ;  /* 0x0000003100258202 */ /* 0x000fe20000000f00 */
[----:B------:R-:W-:Y:S01]  /*6430*/  @!P0 FFMA.FTZ R58, R29, R9, -R48 ;  /* 0x000000091d3a8223 */ /* 0x000fe20000010830 */
[----:B------:R-:W-:Y:S01]  /*6440*/  @!P0 F2FP.BF16.PACK_AB R48, R60, R61 ;  /* 0x0000003d3c30823e */ /* 0x000fe200000010ff */
[----:B------:R-:W-:Y:S02]  /*6450*/  @!P0 FFMA.FTZ R8, R28, R29, R8 ;  /* 0x0000001d1c088223 */ /* 0x000fe40000010008 */
[----:B------:R-:W-:Y:S01]  /*6460*/  @!P0 IMAD.MOV.U32 R36, RZ, RZ, R56 ;  /* 0x000000ffff248224 */ /* 0x000fe200078e0038 */
[----:B------:R-:W-:Y:S01]  /*6470*/  @!P0 F2FP.BF16.PACK_AB R9, R58, R59 ;  /* 0x0000003b3a09823e */ /* 0x000fe200000010ff */
[----:B------:R-:W-:Y:S01]  /*6480*/  @!P0 IMAD.MOV.U32 R38, RZ, RZ, R48 ;  /* 0x000000ffff268224 */ /* 0x000fe200078e0030 */
[----:B------:R-:W-:Y:S01]  /*6490*/  @!P0 F2FP.BF16.PACK_AB R7, R8, R7 ;  /* 0x000000070807823e */ /* 0x000fe200000010ff */
[----:B------:R-:W-:Y:S02]  /*64a0*/  @!P0 IMAD.MOV.U32 R12, RZ, RZ, R0 ;  /* 0x000000ffff0c8224 */ /* 0x000fe400078e0000 */
        /* <DEDUP_REMOVED lines=9> */
.L_x_733:
[----:B------:R-:W-:Y:S05]  /*6540*/  BSYNC B0 ;  /* 0x0000000000007941 */ /* 0x000fea0003800000 */
.L_x_732:
        /* <DEDUP_REMOVED lines=15> */
[----:B------:R-:W-:Y:S02]  /*6640*/  @!P0 SHF.R.U64 R3, R16, 0x10, R17 ;  /* 0x0000001010038819 */ /* 0x000fe40000001211 */
[----:B------:R-:W-:Y:S02]  /*6650*/  LEA.HI R0, R2, R0, RZ, 0x3 ;  /* 0x0000000002007211 */ /* 0x000fe400078f18ff */
[----:B------:R-:W-:Y:S02]  /*6660*/  @!P0 PRMT R6, R11, 0x5432, R3 ;  /* 0x000054320b068816 */ /* 0x000fe40000000003 */
[----:B------:R-:W-:Y:S01]  /*6670*/  @!P0 PRMT R16, R50, 0x5432, R7 ;  /* 0x0000543232108816 */ /* 0x000fe20000000007 */
[----:B------:R-:W-:Y:S01]  /*6680*/  IMAD.SHL.U32 R0, R0, 0x200, RZ ;  /* 0x0000020000007824 */ /* 0x000fe200078e00ff */
[----:B------:R-:W-:Y:S02]  /*6690*/  LOP3.LUT R2, R240, 0x38, R35, 0xf8, !PT ;  /* 0x00000038f0027812 */ /* 0x000fe400078ef823 */
[--C-:B------:R-:W-:Y:S02]  /*66a0*/  @!P0 SHF.R.U32.HI R8, RZ, 0x10, R43.reuse ;  /* 0x00000010ff088819 */ /* 0x100fe4000001162b */
[----:B------:R-:W-:Y:S02]  /*66b0*/  LOP3.LUT R2, R2, R241, RZ, 0x3c, !PT ;  /* 0x000000f102027212 */ /* 0x000fe400078e3cff */
[----:B------:R-:W-:Y:S02]  /*66c0*/  LOP3.LUT R0, R0, 0x7ffff000, RZ, 0xc0, !PT ;  /* 0x7ffff00000007812 */ /* 0x000fe400078ec0ff */
[----:B------:R-:W-:Y:S01]  /*66d0*/  @!P0 SHF.R.U64 R9, R42, 0x10, R43 ;  /* 0x000000102a098819 */ /* 0x000fe2000000122b */
[----:B-1----:R-:W-:Y:S01]  /*66e0*/  @!P0 IMAD.U32 R32, R39, 0x10000, RZ ;  /* 0x0001000027208824 */ /* 0x002fe200078e00ff */
[----:B------:R-:W-:Y:S01]  /*66f0*/  IADD3 R0, R2, R0, R242 ;  /* 0x0000000002007210 */ /* 0x000fe20007ffe0f2 */
[----:B------:R-:W-:Y:S01]  /*6700*/  @!P0 IMAD.U32 R29, R38, 0x10000, RZ ;  /* 0x00010000261d8824 */ /* 0x000fe200078e00ff */
[----:B------:R-:W-:Y:S02]  /*6710*/  @!P0 SHF.R.U32.HI R2, RZ, 0x10, R17 ;  /* 0x00000010ff028819 */ /* 0x000fe40000011611 */
[----:B------:R-:W-:Y:S01]  /*6720*/  @!P0 PRMT R17, R50, 0x5410, R4 ;  /* 0x0000541032118816 */ /* 0x000fe20000000004 */
[----:B------:R-:W-:Y:S01]  /*6730*/  IMAD.SHL.U32 R0, R0, 0x2, RZ ;  /* 0x0000000200007824 */ /* 0x000fe200078e00ff */
[----:B------:R-:W-:Y:S02]  /*6740*/  @!P0 SHF.R.U32.HI R5, RZ, 0x10, R19 ;  /* 0x00000010ff058819 */ /* 0x000fe40000011613 */
[----:B------:R-:W-:Y:S01]  /*6750*/  @!P0 PRMT R4, R11, 0x5410, R2 ;  /* 0x000054100b048816 */ /* 0x000fe20000000002 */
[----:B------:R-:W-:Y:S01]  /*6760*/  @!P0 IMAD.U32 R7, R17, 0x10000, RZ ;  /* 0x0001000011078824 */ /* 0x000fe200078e00ff */
[----:B--2---:R1:W2:Y:S01]  /*6770*/  LDS.128 R12, [R0+0x6100] ;  /* 0x00610000000c7984 */ /* 0x0042a20000000c00 */
[----:B------:R-:W-:Y:S02]  /*6780*/  @!P0 SHF.L.U32 R2, R6, 0x10, RZ ;  /* 0x0000001006028819 */ /* 0x000fe400000006ff */
[C---:B------:R-:W-:Y:S02]  /*6790*/  @!P0 PRMT R11, R51.reuse, 0x5410, R8 ;  /* 0x00005410330b8816 */ /* 0x040fe40000000008 */
[----:B------:R-:W-:Y:S01]  /*67a0*/  @!P0 PRMT R8, R24, 0x5410, R5 ;  /* 0x0000541018088816 */ /* 0x000fe20000000005 */
[----:B------:R-:W-:Y:S01]  /*67b0*/  @!P0 IMAD.U32 R5, R4, 0x10000, RZ ;  /* 0x0001000004058824 */ /* 0x000fe200078e00ff */
[----:B------:R-:W-:Y:S01]  /*67c0*/  @!P0 PRMT R30, R51, 0x5432, R9 ;  /* 0x00005432331e8816 */ /* 0x000fe20000000009 */
[----:B------:R-:W-:Y:S01]  /*67d0*/  @!P0 IMAD.U32 R9, R36, 0x10000, RZ ;  /* 0x0001000024098824 */ /* 0x000fe200078e00ff */
[----:B------:R-:W-:Y:S02]  /*67e0*/  @!P0 LOP3.LUT R6, R6, 0xffff0000, RZ, 0xc0, !PT ;  /* 0xffff000006068812 */ /* 0x000fe400078ec0ff */
[C---:B------:R-:W-:Y:S02]  /*67f0*/  @!P0 LOP3.LUT R33, R11.reuse, 0xffff0000, RZ, 0xc0, !PT ;  /* 0xffff00000b218812 */ /* 0x040fe400078ec0ff */
[----:B------:R-:W-:Y:S02]  /*6800*/  @!P0 SHF.L.U32 R31, R11, 0x10, RZ ;  /* 0x000000100b1f8819 */ /* 0x000fe400000006ff */
[----:B------:R-:W-:Y:S02]  /*6810*/  @!P0 LOP3.LUT R34, R39, 0xffff0000, RZ, 0xc0, !PT ;  /* 0xffff000027228812 */ /* 0x000fe400078ec0ff */
[----:B-1----:R-:W-:Y:S01]  /*6820*/  @!P0 SHF.R.U64 R0, R18, 0x10, R19 ;  /* 0x0000001012008819 */ /* 0x002fe20000001213 */
[----:B------:R-:W-:Y:S02]  /*6830*/  @!P0 IMAD.U32 R18, R16, 0x10000, RZ ;  /* 0x0001000010128824 */ /* 0x000fe400078e00ff */
[----:B------:R-:W-:Y:S01]  /*6840*/  @!P0 IMAD.U32 R19, R37, 0x10000, RZ ;  /* 0x0001000025138824 */ /* 0x000fe200078e00ff */
[----:B------:R-:W-:Y:S01]  /*6850*/  @!P0 PRMT R10, R24, 0x5432, R0 ;  /* 0x00005432180a8816 */ /* 0x000fe20000000000 */
[----:B--2---:R-:W-:Y:S02]  /*6860*/  @!P0 IMAD.U32 R0, R12, 0x10000, RZ ;  /* 0x000100000c008824 */ /* 0x004fe400078e00ff */
[----:B------:R-:W-:Y:S02]  /*6870*/  @!P0 IMAD.U32 R3, R13, 0x10000, RZ ;  /* 0x000100000d038824 */ /* 0x000fe400078e00ff */
[C---:B------:R-:W-:Y:S02]  /*6880*/  @!P0 FMUL.FTZ R24, R0.reuse, R7 ;  /* 0x0000000700188220 */ /* 0x040fe40000410000 */
[----:B------:R-:W-:Y:S02]  /*6890*/  @!P0 FMUL.FTZ R0, R0, R2 ;  /* 0x0000000200008220 */ /* 0x000fe40000410000 */
[----:B------:R-:W-:Y:S02]  /*68a0*/  @!P0 FMUL.FTZ R27, R3, R18 ;  /* 0x00000012031b8220 */ /* 0x000fe40000410000 */
[----:B------:R-:W-:Y:S01]  /*68b0*/  @!P0 FFMA.FTZ R51, R9, R2, -R24 ;  /* 0x0000000209338223 */ /* 0x000fe20000010818 */
[----:B------:R-:W-:Y:S01]  /*68c0*/  @!P0 LOP3.LUT R24, R16, 0xffff0000, RZ, 0xc0, !PT ;  /* 0xffff000010188812 */ /* 0x000fe200078ec0ff */
[----:B------:R-:W-:Y:S01]  /*68d0*/  @!P0 FFMA.FTZ R0, R7, R9, R0 ;  /* 0x0000000907008223 */ /* 0x000fe20000010000 */
[----:B------:R-:W-:Y:S01]  /*68e0*/  @!P0 LOP3.LUT R2, R13, 0xffff0000, RZ, 0xc0, !PT ;  /* 0xffff00000d028812 */ /* 0x000fe200078ec0ff */
[-C--:B------:R-:W-:Y:S01]  /*68f0*/  @!P0 FMUL.FTZ R3, R3, R5.reuse ;  /* 0x0000000503038220 */ /* 0x080fe20000410000 */
[----:B------:R-:W-:Y:S01]  /*6900*/  @!P0 LOP3.LUT R16, R17, 0xffff0000, RZ, 0xc0, !PT ;  /* 0xffff000011108812 */ /* 0x000fe200078ec0ff */
[----:B------:R-:W-:Y:S01]  /*6910*/  @!P0 FFMA.FTZ R50, R19, R5, -R27 ;  /* 0x0000000513328223 */ /* 0x000fe2000001081b */
[----:B------:R-:W-:Y:S01]  /*6920*/  @!P0 LOP3.LUT R5, R12, 0xffff0000, RZ, 0xc0, !PT ;  /* 0xffff00000c058812 */ /* 0x000fe200078ec0ff */
[----:B------:R-:W-:Y:S01]  /*6930*/  @!P0 FMUL.FTZ R9, R2, R24 ;  /* 0x0000001802098220 */ /* 0x000fe20000410000 */
[----:B------:R-:W-:Y:S02]  /*6940*/  @!P0 LOP3.LUT R7, R4, 0xffff0000, RZ, 0xc0, !PT ;  /* 0xffff000004078812 */ /* 0x000fe400078ec0ff */
[----:B------:R-:W-:Y:S01]  /*6950*/  @!P0 LOP3.LUT R27, R37, 0xffff0000, RZ, 0xc0, !PT ;  /* 0xffff0000251b8812 */ /* 0x000fe200078ec0ff */
[C---:B------:R-:W-:Y:S01]  /*6960*/  @!P0 FMUL.FTZ R28, R5.reuse, R16 ;  /* 0x00000010051c8220 */ /* 0x040fe20000410000 */
[----:B------:R-:W-:Y:S01]  /*6970*/  @!P0 LOP3.LUT R17, R36, 0xffff0000, RZ, 0xc0, !PT ;  /* 0xffff000024118812 */ /* 0x000fe200078ec0ff */
[-C--:B------:R-:W-:Y:S02]  /*6980*/  @!P0 FMUL.FTZ R4, R2, R7.reuse ;  /* 0x0000000702048220 */ /* 0x080fe40000410000 */
[-C--:B------:R-:W-:Y:S01]  /*6990*/  @!P0 FMUL.FTZ R2, R5, R6.reuse ;  /* 0x0000000605028220 */ /* 0x080fe20000410000 */
[----:B------:R-:W-:Y:S01]  /*69a0*/  @!P0 LOP3.LUT R5, R15, 0xffff0000, RZ, 0xc0, !PT ;  /* 0xffff00000f058812 */ /* 0x000fe200078ec0ff */
[----:B------:R-:W-:Y:S02]  /*69b0*/  @!P0 FFMA.FTZ R49, R27, R7, -R9 ;  /* 0x000000071b318223 */ /* 0x000fe40000010809 */
[----:B------:R-:W-:Y:S02]  /*69c0*/  @!P0 IMAD.U32 R7, R15, 0x10000, RZ ;  /* 0x000100000f078824 */ /* 0x000fe400078e00ff */
[----:B------:R-:W-:Y:S01]  /*69d0*/  @!P0 FFMA.FTZ R48, R17, R6, -R28 ;  /* 0x0000000611308223 */ /* 0x000fe2000001081c */
[C---:B------:R-:W-:Y:S01]  /*69e0*/  @!P0 LOP3.LUT R6, R8.reuse, 0xffff0000, RZ, 0xc0, !PT ;  /* 0xffff000008068812 */ /* 0x040fe200078ec0ff */
[----:B------:R-:W-:Y:S02]  /*69f0*/  @!P0 FMUL.FTZ R11, R5, R33 ;  /* 0x00000021050b8220 */ /* 0x000fe40000410000 */
[----:B------:R-:W-:Y:S02]  /*6a00*/  @!P0 IMAD.U32 R9, R8, 0x10000, RZ ;  /* 0x0001000008098824 */ /* 0x000fe400078e00ff */
[----:B------:R-:W-:Y:S02]  /*6a10*/  @!P0 FMUL.FTZ R8, R7, R31 ;  /* 0x0000001f07088220 */ /* 0x000fe40000410000 */
[-C--:B------:R-:W-:Y:S01]  /*6a20*/  @!P0 FFMA.FTZ R42, R34, R6.reuse, -R11 ;  /* 0x00000006222a8223 */ /* 0x080fe2000001080b */
[----:B------:R-:W-:Y:S01]  /*6a30*/  @!P0 SHF.L.U32 R11, R10, 0x10, RZ ;  /* 0x000000100a0b8819 */ /* 0x000fe200000006ff */
[-C--:B------:R-:W-:Y:S02]  /*6a40*/  @!P0 FFMA.FTZ R43, R32, R9.reuse, -R8 ;  /* 0x00000009202b8223 */ /* 0x080fe40000010808 */
[----:B------:R-:W-:Y:S01]  /*6a50*/  @!P0 FMUL.FTZ R8, R5, R6 ;  /* 0x0000000605088220 */ /* 0x000fe20000410000 */
[----:B------:R-:W-:Y:S01]  /*6a60*/  @!P0 LOP3.LUT R6, R14, 0xffff0000, RZ, 0xc0, !PT ;  /* 0xffff00000e068812 */ /* 0x000fe200078ec0ff */
[C---:B------:R-:W-:Y:S01]  /*6a70*/  @!P0 IMAD.U32 R28, R30.reuse, 0x10000, RZ ;  /* 0x000100001e1c8824 */ /* 0x040fe200078e00ff */
[----:B------:R-:W-:Y:S01]  /*6a80*/  @!P0 LOP3.LUT R30, R30, 0xffff0000, RZ, 0xc0, !PT ;  /* 0xffff00001e1e8812 */ /* 0x000fe200078ec0ff */
[----:B------:R-:W-:Y:S02]  /*6a90*/  @!P0 IMAD.U32 R5, R14, 0x10000, RZ ;  /* 0x000100000e058824 */ /* 0x000fe400078e00ff */
[----:B------:R-:W-:Y:S01]  /*6aa0*/  @!P0 FMUL.FTZ R7, R7, R9 ;  /* 0x0000000907078220 */ /* 0x000fe20000410000 */
[----:B------:R-:W-:Y:S01]  /*6ab0*/  @!P0 LOP3.LUT R9, R10, 0xffff0000, RZ, 0xc0, !PT ;  /* 0xffff00000a098812 */ /* 0x000fe200078ec0ff */
[----:B------:R-:W-:Y:S01]  /*6ac0*/  @!P0 FFMA.FTZ R2, R16, R17, R2 ;  /* 0x0000001110028223 */ /* 0x000fe20000010002 */
[----:B------:R-:W-:Y:S01]  /*6ad0*/  @!P0 LOP3.LUT R10, R38, 0xffff0000, RZ, 0xc0, !PT ;  /* 0xffff0000260a8812 */ /* 0x000fe200078ec0ff */
[----:B------:R-:W-:Y:S01]  /*6ae0*/  @!P0 FMUL.FTZ R40, R5, R28 ;  /* 0x0000001c05288220 */ /* 0x000fe20000410000 */
[----:B------:R-:W-:Y:S01]  /*6af0*/  @!P0 F2FP.BF16.PACK_AB R17, R49, R50 ;  /* 0x000000323111823e */ /* 0x000fe200000010ff */
[----:B------:R-:W-:Y:S01]  /*6b00*/  @!P0 FMUL.FTZ R5, R5, R11 ;  /* 0x0000000b05058220 */ /* 0x000fe20000410000 */
[----:B------:R-:W-:Y:S01]  /*6b10*/  @!P0 F2FP.BF16.PACK_AB R16, R48, R51 ;  /* 0x000000333010823e */ /* 0x000fe200000010ff */
[----:B------:R-:W-:Y:S01]  /*6b20*/  @!P0 FFMA.FTZ R3, R18, R19, R3 ;  /* 0x0000001312038223 */ /* 0x000fe20000010003 */
[----:B------:R-:W-:Y:S01]  /*6b30*/  @!P0 F2FP.BF16.PACK_AB R0, R2, R0 ;  /* 0x000000000200823e */ /* 0x000fe200000010ff */
[C---:B------:R-:W-:Y:S02]  /*6b40*/  @!P0 FMUL.FTZ R41, R6.reuse, R30 ;  /* 0x0000001e06298220 */ /* 0x040fe40000410000 */
[----:B------:R-:W-:Y:S01]  /*6b50*/  @!P0 FMUL.FTZ R6, R6, R9 ;  /* 0x0000000906068220 */ /* 0x000fe20000410000 */
[----:B------:R-:W-:Y:S01]  /*6b60*/  @!P0 MOV R12, R0 ;  /* 0x00000000000c8202 */ /* 0x000fe20000000f00 */
[----:B------:R-:W-:Y:S02]  /*6b70*/  @!P0 FFMA.FTZ R4, R24, R27, R4 ;  /* 0x0000001b18048223 */ /* 0x000fe40000010004 */
[----:B------:R-:W-:Y:S02]  /*6b80*/  @!P0 FFMA.FTZ R5, R28, R29, R5 ;  /* 0x0000001d1c058223 */ /* 0x000fe40000010005 */
[----:B------:R-:W-:Y:S01]  /*6b90*/  @!P0 FFMA.FTZ R6, R30, R10, R6 ;  /* 0x0000000a1e068223 */ /* 0x000fe20000010006 */
[----:B------:R-:W-:Y:S01]  /*6ba0*/  @!P0 F2FP.BF16.PACK_AB R3, R4, R3 ;  /* 0x000000030403823e */ /* 0x000fe200000010ff */
[----:B------:R-:W-:Y:S02]  /*6bb0*/  @!P0 FFMA.FTZ R7, R31, R32, R7 ;  /* 0x000000201f078223 */ /* 0x000fe40000010007 */
[----:B------:R-:W-:Y:S01]  /*6bc0*/  @!P0 FFMA.FTZ R40, R29, R11, -R40 ;  /* 0x0000000b1d288223 */ /* 0x000fe20000010828 */
[----:B------:R-:W-:Y:S01]  /*6bd0*/  @!P0 F2FP.BF16.PACK_AB R11, R42, R43 ;  /* 0x0000002b2a0b823e */ /* 0x000fe200000010ff */
        /* <DEDUP_REMOVED lines=18> */
.L_x_735:
[----:B------:R-:W-:Y:S05]  /*6d00*/  BSYNC B0 ;  /* 0x0000000000007941 */ /* 0x000fea0003800000 */
.L_x_734:
[----:B------:R-:W-:Y:S11]  /*6d10*/  ISETP.GE.AND P0, PT, R105, c[0x0][0x1d4], PT ;  /* 0x0000750069007a0c */ /* 0x000ff60003f06270 */
[----:B------:R-:W-:Y:S02]  /*6d20*/  @!UPT UIADD3 URZ, URZ, URZ, URZ ;  /* 0x0000003f3f3ff290 */ /* 0x000fe4000fffe03f */
[----:B------:R-:W-:-:S05]  /*6d30*/  @P0 BRA `(.L_x_719) ;  /* 0x00000a1000000947 */ /* 0x000fca0003800000 */
[----:B------:R-:W-:Y:S01]  /*6d40*/  LOP3.LUT P1, RZ, R220, 0x8, RZ, 0xc0, !PT ;  /* 0x00000008dcff7812 */ /* 0x000fe2000782c0ff */
[----:B------:R-:W5:Y:S01]  /*6d50*/  LDS.128 R32, [R99+0x6100] ;  /* 0x0061000063207984 */ /* 0x000f620000000c00 */
[----:B----4-:R-:W-:Y:S02]  /*6d60*/  LEA R42, P0, R76, R54, 0x1 ;  /* 0x000000364c2a7211 */ /* 0x010fe400078008ff */
[----:B------:R-:W-:Y:S02]  /*6d70*/  SEL R0, R124, R123, !P1 ;  /* 0x0000007b7c007207 */ /* 0x000fe40004800000 */
[----:B---3--:R-:W-:Y:S02]  /*6d80*/  LEA.HI.X R43, R76, R55, R102, 0x1, P0 ;  /* 0x000000374c2b7211 */ /* 0x008fe400000f0c66 */
[----:B-1----:R-:W-:Y:S02]  /*6d90*/  SHF.R.S32.HI R2, RZ, 0x1f, R0 ;  /* 0x0000001fff027819 */ /* 0x002fe40000011400 */
[----:B------:R-:W-:Y:S02]  /*6da0*/  ISETP.GE.AND P0, PT, R105, c[0x0][0x27c], PT ;  /* 0x00009f0069007a0c */ /* 0x000fe40003f06270 */
[----:B------:R-:W-:Y:S04]  /*6db0*/  LEA.HI R0, R2, R0, RZ, 0x4 ;  /* 0x0000000002007211 */ /* 0x000fe800078f20ff */
[----:B------:R-:W-:Y:S04]  /*6dc0*/  LEA.HI.SX32 R0, R0, R116, 0x1c ;  /* 0x0000007400007211 */ /* 0x000fe800078fe2ff */
[----:B--2---:R-:W-:Y:S01]  /*6dd0*/  SHF.R.S32.HI R12, RZ, 0x1f, R0 ;  /* 0x0000001fff0c7819 */ /* 0x004fe20000011400 */
[----:B------:R-:W-:Y:S02]  /*6de0*/  IMAD.SHL.U32 R38, R0, 0x8, RZ ;  /* 0x0000000800267824 */ /* 0x000fe400078e00ff */
[----:B------:R-:W-:Y:S02]  /*6df0*/  @!P0 SHF.R.U64 R4, R22, 0x10, R23 ;  /* 0x0000001016048819 */ /* 0x000fe40000001217 */
[----:B------:R-:W-:Y:S02]  /*6e00*/  LEA.HI R12, R12, R0, RZ, 0x3 ;  /* 0x000000000c0c7211 */ /* 0x000fe400078f18ff */
[----:B------:R-:W-:Y:S02]  /*6e10*/  @!P0 SHF.R.U64 R3, R20, 0x10, R21 ;  /* 0x0000001014038819 */ /* 0x000fe40000001215 */
[----:B------:R-:W-:Y:S01]  /*6e20*/  @!P0 SHF.R.U32.HI R5, RZ, 0x10, R23 ;  /* 0x00000010ff058819 */ /* 0x000fe20000011617 */
[----:B------:R-:W-:Y:S01]  /*6e30*/  IMAD.SHL.U32 R12, R12, 0x200, RZ ;  /* 0x000002000c0c7824 */ /* 0x000fe200078e00ff */
[----:B------:R-:W-:Y:S02]  /*6e40*/  LOP3.LUT R0, R240, 0x38, R38, 0xf8, !PT ;  /* 0x00000038f0007812 */ /* 0x000fe400078ef826 */
[----:B------:R-:W-:Y:S02]  /*6e50*/  @!P0 PRMT R6, R25, 0x5432, R3 ;  /* 0x0000543219068816 */ /* 0x000fe40000000003 */
[----:B------:R-:W-:Y:S02]  /*6e60*/  LOP3.LUT R0, R0, R241, RZ, 0x3c, !PT ;  /* 0x000000f100007212 */ /* 0x000fe400078e3cff */
[----:B------:R-:W-:Y:S02]  /*6e70*/  LOP3.LUT R12, R12, 0x7ffff000, RZ, 0xc0, !PT ;  /* 0x7ffff0000c0c7812 */ /* 0x000fe400078ec0ff */
[----:B------:R-:W-:Y:S01]  /*6e80*/  @!P0 SHF.R.U32.HI R2, RZ, 0x10, R45 ;  /* 0x00000010ff028819 */ /* 0x000fe2000001162d */
[----:B-----5:R-:W-:Y:S01]  /*6e90*/  @!P0 IMAD.U32 R17, R32, 0x10000, RZ ;  /* 0x0001000020118824 */ /* 0x020fe200078e00ff */
[----:B------:R-:W-:Y:S01]  /*6ea0*/  IADD3 R12, R0, R12, R242 ;  /* 0x0000000c000c7210 */ /* 0x000fe20007ffe0f2 */
[----:B------:R-:W-:Y:S01]  /*6eb0*/  @!P0 IMAD.U32 R29, R35, 0x10000, RZ ;  /* 0x00010000231d8824 */ /* 0x000fe200078e00ff */
[----:B------:R-:W-:Y:S02]  /*6ec0*/  @!P0 LOP3.LUT R23, R33, 0xffff0000, RZ, 0xc0, !PT ;  /* 0xffff000021178812 */ /* 0x000fe400078ec0ff */
[----:B------:R-:W-:Y:S01]  /*6ed0*/  @!P0 LOP3.LUT R27, R34, 0xffff0000, RZ, 0xc0, !PT ;  /* 0xffff0000221b8812 */ /* 0x000fe200078ec0ff */
[----:B------:R-:W-:Y:S01]  /*6ee0*/  IMAD.SHL.U32 R12, R12, 0x2, RZ ;  /* 0x000000020c0c7824 */ /* 0x000fe200078e00ff */
[----:B------:R-:W-:Y:S02]  /*6ef0*/  @!P0 LOP3.LUT R31, R35, 0xffff0000, RZ, 0xc0, !PT ;  /* 0xffff0000231f8812 */ /* 0x000fe400078ec0ff */
[----:B------:R-:W-:Y:S01]  /*6f00*/  @!P0 SHF.R.U32.HI R0, RZ, 0x10, R21 ;  /* 0x00000010ff008819 */ /* 0x000fe20000011615 */
[----:B------:R-:W-:Y:S01]  /*6f10*/  @!P0 IMAD.U32 R21, R33, 0x10000, RZ ;  /* 0x0001000021158824 */ /* 0x000fe200078e00ff */
[----:B------:R-:W-:Y:S01]  /*6f20*/  @!P0 PRMT R22, R52, 0x5410, R2 ;  /* 0x0000541034168816 */ /* 0x000fe20000000002 */
[----:B------:R-:W1:Y:S01]  /*6f30*/  LDS.128 R12, [R12+0x6100] ;  /* 0x006100000c0c7984 */ /* 0x000e620000000c00 */
[----:B------:R-:W-:Y:S01]  /*6f40*/  @!P0 PRMT R2, R25, 0x5410, R0 ;  /* 0x0000541019028816 */ /* 0x000fe20000000000 */
[----:B------:R-:W-:Y:S01]  /*6f50*/  @!P0 IMAD.U32 R25, R34, 0x10000, RZ ;  /* 0x0001000022198824 */ /* 0x000fe200078e00ff */
[----:B------:R-:W-:Y:S01]  /*6f60*/  @!P0 SHF.R.U64 R7, R46, 0x10, R47 ;  /* 0x000000102e078819 */ /* 0x000fe2000000122f */
[----:B------:R-:W-:Y:S01]  /*6f70*/  @!P0 IMAD.U32 R20, R22, 0x10000, RZ ;  /* 0x0001000016148824 */ /* 0x000fe200078e00ff */
[----:B------:R-:W-:Y:S01]  /*6f80*/  @!P0 SHF.R.U64 R18, R44, 0x10, R45 ;  /* 0x000000102c128819 */ /* 0x000fe2000000122d */
[----:B------:R-:W-:Y:S01]  /*6f90*/  @!P0 IMAD.U32 R0, R2, 0x10000, RZ ;  /* 0x0001000002008824 */ /* 0x000fe200078e00ff */
[C---:B------:R-:W-:Y:S02]  /*6fa0*/  @!P0 PRMT R10, R53.reuse, 0x5410, R7 ;  /* 0x00005410350a8816 */ /* 0x040fe40000000007 */
[----:B------:R-:W-:Y:S02]  /*6fb0*/  @!P0 PRMT R7, R26, 0x5410, R4 ;  /* 0x000054101a078816 */ /* 0x000fe40000000004 */
[----:B------:R-:W-:Y:S01]  /*6fc0*/  @!P0 LOP3.LUT R2, R2, 0xffff0000, RZ, 0xc0, !PT ;  /* 0xffff000002028812 */ /* 0x000fe200078ec0ff */
[----:B------:R-:W-:Y:S01]  /*6fd0*/  @!P0 IMAD.U32 R24, R10, 0x10000, RZ ;  /* 0x000100000a188824 */ /* 0x000fe200078e00ff */
[----:B------:R-:W-:Y:S02]  /*6fe0*/  @!P0 PRMT R9, R26, 0x5432, R5 ;  /* 0x000054321a098816 */ /* 0x000fe40000000005 */
[C---:B------:R-:W-:Y:S02]  /*6ff0*/  @!P0 SHF.L.U32 R8, R6.reuse, 0x10, RZ ;  /* 0x0000001006088819 */ /* 0x040fe400000006ff */
[----:B------:R-:W-:Y:S02]  /*7000*/  @!P0 SHF.R.U32.HI R30, RZ, 0x10, R47 ;  /* 0x00000010ff1e8819 */ /* 0x000fe4000001162f */
[----:B------:R-:W-:Y:S02]  /*7010*/  @!P0 LOP3.LUT R6, R6, 0xffff0000, RZ, 0xc0, !PT ;  /* 0xffff000006068812 */ /* 0x000fe400078ec0ff */
[----:B------:R-:W-:Y:S02]  /*7020*/  @!P0 PRMT R18, R52, 0x5432, R18 ;  /* 0x0000543234128816 */ /* 0x000fe40000000012 */
[----:B------:R-:W-:Y:S02]  /*7030*/  @!P0 LOP3.LUT R22, R22, 0xffff0000, RZ, 0xc0, !PT ;  /* 0xffff000016168812 */ /* 0x000fe400078ec0ff */
[----:B------:R-:W-:Y:S01]  /*7040*/  @!P0 PRMT R30, R53, 0x5432, R30 ;  /* 0x00005432351e8816 */ /* 0x000fe2000000001e */
[C---:B------:R-:W-:Y:S01]  /*7050*/  @!P0 IMAD.U32 R16, R18.reuse, 0x10000, RZ ;  /* 0x0001000012108824 */ /* 0x040fe200078e00ff */
[----:B------:R-:W-:Y:S02]  /*7060*/  @!P0 LOP3.LUT R18, R18, 0xffff0000, RZ, 0xc0, !PT ;  /* 0xffff000012128812 */ /* 0x000fe400078ec0ff */
[C---:B------:R-:W-:Y:S02]  /*7070*/  @!P0 SHF.L.U32 R28, R30.reuse, 0x10, RZ ;  /* 0x000000101e1c8819 */ /* 0x040fe400000006ff */
[----:B------:R-:W-:Y:S01]  /*7080*/  @!P0 LOP3.LUT R30, R30, 0xffff0000, RZ, 0xc0, !PT ;  /* 0xffff00001e1e8812 */ /* 0x000fe200078ec0ff */
[----:B-1----:R-:W-:Y:S02]  /*7090*/  @!P0 IMAD.U32 R3, R13, 0x10000, RZ ;  /* 0x000100000d038824 */ /* 0x002fe400078e00ff */
[----:B------:R-:W-:Y:S02]  /*70a0*/  @!P0 IMAD.U32 R5, R12, 0x10000, RZ ;  /* 0x000100000c058824 */ /* 0x000fe400078e00ff */
[C---:B------:R-:W-:Y:S02]  /*70b0*/  @!P0 FMUL.FTZ R4, R3.reuse, R20 ;  /* 0x0000001403048220 */ /* 0x040fe40000410000 */
[-C--:B------:R-:W-:Y:S02]  /*70c0*/  @!P0 FMUL.FTZ R3, R3, R0.reuse ;  /* 0x0000000003038220 */ /* 0x080fe40000410000 */
[----:B------:R-:W-:Y:S01]  /*70d0*/  @!P0 FFMA.FTZ R48, R21, R0, -R4 ;  /* 0x0000000015308223 */ /* 0x000fe20000010804 */
[----:B------:R-:W-:Y:S01]  /*70e0*/  @!P0 LOP3.LUT R0, R13, 0xffff0000, RZ, 0xc0, !PT ;  /* 0xffff00000d008812 */ /* 0x000fe200078ec0ff */
[----:B------:R-:W-:Y:S04]  /*70f0*/  @!P0 FMUL.FTZ R19, R5, R16 ;  /* 0x0000001005138220 */ /* 0x000fe80000410000 */
[C---:B------:R-:W-:Y:S02]  /*7100*/  @!P0 FMUL.FTZ R11, R0.reuse, R22 ;  /* 0x00000016000b8220 */ /* 0x040fe40000410000 */
[-C--:B------:R-:W-:Y:S02]  /*7110*/  @!P0 FMUL.FTZ R4, R0, R2.reuse ;  /* 0x0000000200048220 */ /* 0x080fe40000410000 */
[----:B------:R-:W-:Y:S01]  /*7120*/  @!P0 FFMA.FTZ R47, R23, R2, -R11 ;  /* 0x00000002172f8223 */ /* 0x000fe2000001080b */
[----:B------:R-:W-:Y:S01]  /*7130*/  @!P0 LOP3.LUT R2, R12, 0xffff0000, RZ, 0xc0, !PT ;  /* 0xffff00000c028812 */ /* 0x000fe200078ec0ff */
[-C--:B------:R-:W-:Y:S02]  /*7140*/  @!P0 FMUL.FTZ R0, R5, R8.reuse ;  /* 0x0000000805008220 */ /* 0x080fe40000410000 */
[----:B------:R-:W-:Y:S02]  /*7150*/  @!P0 IMAD.U32 R5, R14, 0x10000, RZ ;  /* 0x000100000e058824 */ /* 0x000fe400078e00ff */
[----:B------:R-:W-:Y:S01]  /*7160*/  @!P0 FFMA.FTZ R46, R17, R8, -R19 ;  /* 0x00000008112e8223 */ /* 0x000fe20000010813 */
[----:B------:R-:W-:Y:S01]  /*7170*/  @!P0 LOP3.LUT R19, R32, 0xffff0000, RZ, 0xc0, !PT ;  /* 0xffff000020138812 */ /* 0x000fe200078ec0ff */
[----:B------:R-:W-:Y:S02]  /*7180*/  @!P0 IMAD.U32 R8, R7, 0x10000, RZ ;  /* 0x0001000007088824 */ /* 0x000fe400078e00ff */
[C---:B------:R-:W-:Y:S02]  /*7190*/  @!P0 FMUL.FTZ R11, R2.reuse, R18 ;  /* 0x00000012020b8220 */ /* 0x040fe40000410000 */
[----:B------:R-:W-:Y:S02]  /*71a0*/  @!P0 FMUL.FTZ R26, R5, R24 ;  /* 0x00000018051a8220 */ /* 0x000fe40000410000 */
[-C--:B------:R-:W-:Y:S02]  /*71b0*/  @!P0 FMUL.FTZ R2, R2, R6.reuse ;  /* 0x0000000602028220 */ /* 0x080fe40000410000 */
[----:B------:R-:W-:Y:S01]  /*71c0*/  @!P0 FFMA.FTZ R45, R19, R6, -R11 ;  /* 0x00000006132d8223 */ /* 0x000fe2000001080b */
[----:B------:R-:W-:Y:S01]  /*71d0*/  @!P0 LOP3.LUT R11, R7, 0xffff0000, RZ, 0xc0, !PT ;  /* 0xffff0000070b8812 */ /* 0x000fe200078ec0ff */
[-C--:B------:R-:W-:Y:S01]  /*71e0*/  @!P0 FFMA.FTZ R44, R25, R8.reuse, -R26 ;  /* 0x00000008192c8223 */ /* 0x080fe2000001081a */
[----:B------:R-:W-:Y:S01]  /*71f0*/  @!P0 LOP3.LUT R26, R10, 0xffff0000, RZ, 0xc0, !PT ;  /* 0xffff00000a1a8812 */ /* 0x000fe200078ec0ff */
[----:B------:R-:W-:Y:S01]  /*7200*/  @!P0 FMUL.FTZ R5, R5, R8 ;  /* 0x0000000805058220 */ /* 0x000fe20000410000 */
[----:B------:R-:W-:Y:S01]  /*7210*/  @!P0 LOP3.LUT R6, R14, 0xffff0000, RZ, 0xc0, !PT ;  /* 0xffff00000e068812 */ /* 0x000fe200078ec0ff */
[C---:B------:R-:W-:Y:S01]  /*7220*/  @!P0 IMAD.U32 R7, R15.reuse, 0x10000, RZ ;  /* 0x000100000f078824 */ /* 0x040fe200078e00ff */
[----:B------:R-:W-:Y:S01]  /*7230*/  @!P0 LOP3.LUT R8, R15, 0xffff0000, RZ, 0xc0, !PT ;  /* 0xffff00000f088812 */ /* 0x000fe200078ec0ff */
[C---:B------:R-:W-:Y:S01]  /*7240*/  @!P0 IMAD.U32 R10, R9.reuse, 0x10000, RZ ;  /* 0x00010000090a8824 */ /* 0x040fe200078e00ff */
[----:B------:R-:W-:Y:S01]  /*7250*/  @!P0 LOP3.LUT R9, R9, 0xffff0000, RZ, 0xc0, !PT ;  /* 0xffff000009098812 */ /* 0x000fe200078ec0ff */
[----:B------:R-:W-:Y:S02]  /*7260*/  @!P0 FMUL.FTZ R39, R6, R26 ;  /* 0x0000001a06278220 */ /* 0x000fe40000410000 */
[----:B------:R-:W-:Y:S02]  /*7270*/  @!P0 FFMA.FTZ R0, R16, R17, R0 ;  /* 0x0000001110008223 */ /* 0x000fe40000010000 */
[----:B------:R-:W-:Y:S02]  /*7280*/  @!P0 FMUL.FTZ R37, R7, R28 ;  /* 0x0000001c07258220 */ /* 0x000fe40000410000 */
[----:B------:R-:W-:Y:S02]  /*7290*/  @!P0 FMUL.FTZ R36, R8, R30 ;  /* 0x0000001e08248220 */ /* 0x000fe40000410000 */
[----:B------:R-:W-:Y:S02]  /*72a0*/  @!P0 FFMA.FTZ R2, R18, R19, R2 ;  /* 0x0000001312028223 */ /* 0x000fe40000010002 */
[----:B------:R-:W-:Y:S02]  /*72b0*/  @!P0 FFMA.FTZ R39, R27, R11, -R39 ;  /* 0x0000000b1b278223 */ /* 0x000fe40000010827 */
[----:B------:R-:W-:Y:S01]  /*72c0*/  @!P0 FFMA.FTZ R3, R20, R21, R3 ;  /* 0x0000001514038223 */ /* 0x000fe20000010003 */
[----:B------:R-:W-:Y:S01]  /*72d0*/  @!P0 F2FP.BF16.PACK_AB R0, R2, R0 ;  /* 0x000000000200823e */ /* 0x000fe200000010ff */
[----:B------:R-:W-:Y:S01]  /*72e0*/  @!P0 FFMA.FTZ R41, R29, R10, -R37 ;  /* 0x0000000a1d298223 */ /* 0x000fe20000010825 */
[----:B------:R-:W-:Y:S01]  /*72f0*/  @!P0 F2FP.BF16.PACK_AB R37, R47, R48 ;  /* 0x000000302f25823e */ /* 0x000fe200000010ff */
[----:B------:R-:W-:Y:S01]  /*7300*/  @!P0 FFMA.FTZ R40, R31, R9, -R36 ;  /* 0x000000091f288223 */ /* 0x000fe20000010824 */
[----:B------:R-:W-:Y:S01]  /*7310*/  @!P0 F2FP.BF16.PACK_AB R36, R45, R46 ;  /* 0x0000002e2d24823e */ /* 0x000fe200000010ff */
[----:B------:R-:W-:Y:S02]  /*7320*/  @!P0 FMUL.FTZ R6, R6, R11 ;  /* 0x0000000b06068220 */ /* 0x000fe40000410000 */
[----:B------:R-:W-:Y:S01]  /*7330*/  @!P0 FFMA.FTZ R4, R22, R23, R4 ;  /* 0x0000001716048223 */ /* 0x000fe20000010004 */
[----:B------:R-:W-:Y:S01]  /*7340*/  @!P0 F2FP.BF16.PACK_AB R11, R40, R41 ;  /* 0x00000029280b823e */ /* 0x000fe200000010ff */
[----:B------:R-:W-:Y:S01]  /*7350*/  @!P0 FMUL.FTZ R7, R7, R10 ;  /* 0x0000000a07078220 */ /* 0x000fe20000410000 */
[----:B------:R-:W-:Y:S01]  /*7360*/  @!P0 F2FP.BF16.PACK_AB R10, R39, R44 ;  /* 0x0000002c270a823e */ /* 0x000fe200000010ff */
[----:B------:R-:W-:Y:S01]  /*7370*/  @!P0 FFMA.FTZ R5, R24, R25, R5 ;  /* 0x0000001918058223 */ /* 0x000fe20000010005 */
[----:B------:R-:W-:Y:S01]  /*7380*/  @!P0 MOV R35, R11 ;  /* 0x0000000b00238202 */ /* 0x000fe20000000f00 */
[----:B------:R-:W-:Y:S01]  /*7390*/  @!P0 FMUL.FTZ R8, R8, R9 ;  /* 0x0000000908088220 */ /* 0x000fe20000410000 */
[----:B------:R-:W-:Y:S01]  /*73a0*/  @!P0 F2FP.BF16.PACK_AB R3, R4, R3 ;  /* 0x000000030403823e */ /* 0x000fe200000010ff */
[----:B------:R-:W-:Y:S02]  /*73b0*/  @!P0 FFMA.FTZ R6, R26, R27, R6 ;  /* 0x0000001b1a068223 */ /* 0x000fe40000010006 */
[----:B------:R-:W-:Y:S02]  /*73c0*/  @!P0 FFMA.FTZ R7, R28, R29, R7 ;  /* 0x0000001d1c078223 */ /* 0x000fe40000010007 */
[----:B------:R-:W-:Y:S01]  /*73d0*/  @!P0 IMAD.MOV.U32 R32, RZ, RZ, R36 ;  /* 0x000000ffff208224 */ /* 0x000fe200078e0024 */
[----:B------:R-:W-:Y:S01]  /*73e0*/  @!P0 F2FP.BF16.PACK_AB R5, R6, R5 ;  /* 0x000000050605823e */ /* 0x000fe200000010ff */
[----:B------:R-:W-:Y:S02]  /*73f0*/  @!P0 IMAD.MOV.U32 R33, RZ, RZ, R37 ;  /* 0x000000ffff218224 */ /* 0x000fe400078e0025 */
[----:B------:R-:W-:Y:S02]  /*7400*/  @!P0 IMAD.MOV.U32 R34, RZ, RZ, R10 ;  /* 0x000000ffff228224 */ /* 0x000fe400078e000a */
[----:B------:R-:W-:Y:S02]  /*7410*/  @!P0 FFMA.FTZ R8, R30, R31, R8 ;  /* 0x0000001f1e088223 */ /* 0x000fe40000010008 */
[----:B------:R-:W-:Y:S01]  /*7420*/  @!P0 IMAD.MOV.U32 R12, RZ, RZ, R0 ;  /* 0x000000ffff0c8224 */ /* 0x000fe200078e0000 */
[----:B------:R1:W-:Y:S01]  /*7430*/  ST.E.128 [R42.64], R32 ;  /* 0x000000202a007985 */ /* 0x0003e2000c101d0a */
[----:B------:R-:W-:Y:S01]  /*7440*/  @!P0 IMAD.MOV.U32 R13, RZ, RZ, R3 ;  /* 0x000000ffff0d8224 */ /* 0x000fe200078e0003 */
[----:B------:R-:W-:Y:S01]  /*7450*/  @!P0 F2FP.BF16.PACK_AB R7, R8, R7 ;  /* 0x000000070807823e */ /* 0x000fe200000010ff */
[----:B------:R-:W-:Y:S04]  /*7460*/  @!P0 IMAD.MOV.U32 R14, RZ, RZ, R5 ;  /* 0x000000ffff0e8224 */ /* 0x000fe800078e0005 */
        /* <DEDUP_REMOVED lines=8> */
.L_x_715:
        /* <DEDUP_REMOVED lines=9> */
[----:B------:R-:W-:Y:S02]  /*7580*/  ISETP.GE.AND P4, PT, R105, c[0x0][0x1d4], PT ;  /* 0x0000750069007a0c */ /* 0x000fe40003f86270 */
[----:B------:R-:W-:Y:S07]  /*7590*/  ISETP.GE.AND P3, PT, R214, c[0x0][0x1d4], PT ;  /* 0x00007500d6007a0c */ /* 0x000fee0003f66270 */
[----:B-1----:R-:W1:Y:S01]  /*75a0*/  @!P2 LDS.128 R12, [R215+0x6000] ;  /* 0x00600000d70ca984 */ /* 0x002e620000000c00 */
[C---:B---3--:R-:W-:Y:S04]  /*75b0*/  @!P2 LEA R6, P0, R106.reuse, R0, 0x1 ;  /* 0x000000006a06a211 */ /* 0x048fe800078008ff */
[----:B--2---:R-:W-:Y:S02]  /*75c0*/  @!P2 LEA.HI.X R7, R106, R2, R107, 0x1, P0 ;  /* 0x000000026a07a211 */ /* 0x004fe400000f0c6b */
[C---:B------:R-:W-:Y:S04]  /*75d0*/  @!P1 LEA R4, P0, R222.reuse, R0, 0x1 ;  /* 0x00000000de049211 */ /* 0x040fe800078008ff */
[----:B------:R-:W-:Y:S02]  /*75e0*/  @!P1 LEA.HI.X R5, R222, R2, R244, 0x1, P0 ;  /* 0x00000002de059211 */ /* 0x000fe400000f0cf4 */
[C---:B------:R-:W-:Y:S04]  /*75f0*/  @!P4 LEA R10, P0, R221.reuse, R0, 0x1 ;  /* 0x00000000dd0ac211 */ /* 0x040fe800078008ff */
[----:B------:R-:W-:Y:S02]  /*7600*/  @!P4 LEA.HI.X R11, R221, R2, R243, 0x1, P0 ;  /* 0x00000002dd0bc211 */ /* 0x000fe400000f0cf3 */
[C---:B------:R-:W-:Y:S04]  /*7610*/  @!P3 LEA R8, P0, R214.reuse, R0, 0x1 ;  /* 0x00000000d608b211 */ /* 0x040fe800078008ff */
[----:B------:R-:W-:Y:S01]  /*7620*/  @!P3 LEA.HI.X R9, R214, R2, R247, 0x1, P0 ;  /* 0x00000002d609b211 */ /* 0x000fe200000f0cf7 */
[----:B-1----:R-:W-:Y:S04]  /*7630*/  @!P2 ST.E.128 [R6.64], R12 ;  /* 0x0000000c0600a985 */ /* 0x002fe8000c101d0a */
[----:B------:R-:W1:Y:S04]  /*7640*/  @!P1 LDS.128 R12, [R216+0x6000] ;  /* 0x00600000d80c9984 */ /* 0x000e680000000c00 */
[----:B-1----:R1:W-:Y:S01]  /*7650*/  @!P1 ST.E.128 [R4.64], R12 ;  /* 0x0000000c04009985 */ /* 0x0023e2000c101d0a */
[C---:B------:R-:W-:Y:S03]  /*7660*/  ISETP.GE.AND P1, PT, R213.reuse, c[0x0][0x1d4], PT ;  /* 0x00007500d5007a0c */ /* 0x040fe60003f26270 */
[----:B------:R-:W2:Y:S10]  /*7670*/  @!P4 LDS.128 R12, [R215+0x8000] ;  /* 0x00800000d70cc984 */ /* 0x000eb40000000c00 */
[C---:B------:R-:W-:Y:S04]  /*7680*/  @!P1 LEA R6, P0, R213.reuse, R0, 0x1 ;  /* 0x00000000d5069211 */ /* 0x040fe800078008ff */
[----:B------:R-:W-:Y:S02]  /*7690*/  @!P1 LEA.HI.X R7, R213, R2, R246, 0x1, P0 ;  /* 0x00000002d5079211 */ /* 0x000fe400000f0cf6 */
[C---:B------:R-:W-:Y:S11]  /*76a0*/  ISETP.GE.AND P0, PT, R212.reuse, c[0x0][0x1d4], PT ;  /* 0x00007500d4007a0c */ /* 0x040ff60003f06270 */
[----:B------:R-:W-:Y:S02]  /*76b0*/  @!UPT UIADD3 URZ, URZ, URZ, URZ ;  /* 0x0000003f3f3ff290 */ /* 0x000fe4000fffe03f */
[C---:B-1----:R-:W-:Y:S04]  /*76c0*/  @!P0 LEA R4, P2, R212.reuse, R0, 0x1 ;  /* 0x00000000d4048211 */ /* 0x042fe800078408ff */
[----:B------:R-:W-:Y:S01]  /*76d0*/  @!P0 LEA.HI.X R5, R212, R2, R245, 0x1, P2 ;  /* 0x00000002d4058211 */ /* 0x000fe200010f0cf5 */
[----:B--2---:R-:W-:Y:S04]  /*76e0*/  @!P4 ST.E.128 [R10.64], R12 ;  /* 0x0000000c0a00c985 */ /* 0x004fe8000c101d0a */
[----:B------:R-:W1:Y:S04]  /*76f0*/  @!P3 LDS.128 R12, [R216+0x8000] ;  /* 0x00800000d80cb984 */ /* 0x000e680000000c00 */
[----:B-1----:R-:W-:Y:S04]  /*7700*/  @!P3 ST.E.128 [R8.64], R12 ;  /* 0x0000000c0800b985 */ /* 0x002fe8000c101d0a */
[----:B------:R-:W1:Y:S04]  /*7710*/  @!P1 LDS.128 R8, [R215+0xa000] ;  /* 0x00a00000d7089984 */ /* 0x000e680000000c00 */
[----:B-1----:R-:W-:Y:S04]  /*7720*/  @!P1 ST.E.128 [R6.64], R8 ;  /* 0x0000000806009985 */ /* 0x002fe8000c101d0a */
[----:B------:R-:W1:Y:S04]  /*7730*/  @!P0 LDS.128 R8, [R216+0xa000] ;  /* 0x00a00000d8088984 */ /* 0x000e680000000c00 */
[----:B-1----:R1:W-:Y:S02]  /*7740*/  @!P0 ST.E.128 [R4.64], R8 ;  /* 0x0000000804008985 */ /* 0x0023e4000c101d0a */
.L_x_719:
[----:B------:R-:W-:Y:S05]  /*7750*/  BSYNC B1 ;  /* 0x0000000000017941 */ /* 0x000fea0003800000 */
.L_x_714:
[----:B---3--:R-:W-:Y:S01]  /*7760*/  IMAD.IADD R0, R120, 0x1, -R68 ;  /* 0x0000000178007824 */ /* 0x008fe200078e0a44 */
[----:B-12--5:R-:W-:Y:S01]  /*7770*/  LEA R2, P0, R64, R72, 0x6 ;  /* 0x0000004840027211 */ /* 0x026fe200078030ff */
[----:B------:R-:W-:Y:S01]  /*7780*/  BSSY B0, `(.L_x_736) ;  /* 0x0000053000007945 */ /* 0x000fe20003800000 */
[----:B------:R-:W-:Y:S02]  /*7790*/  LOP3.LUT P3, RZ, R220, 0x1, RZ, 0xc0, !PT ;  /* 0x00000001dcff7812 */ /* 0x000fe4000786c0ff */
[----:B------:R-:W-:Y:S02]  /*77a0*/  LEA.HI.X.SX32 R3, R64, R73, 0x6, P0 ;  /* 0x0000004940037211 */ /* 0x000fe400000f36ff */
[----:B------:R-:W-:Y:S11]  /*77b0*/  ISETP.GE.AND P0, PT, R0, 0x21, PT ;  /* 0x000000210000780c */ /* 0x000ff60003f06270 */
[----:B------:R-:W-:Y:S02]  /*77c0*/  @!UPT UIADD3 URZ, URZ, URZ, URZ ;  /* 0x0000003f3f3ff290 */ /* 0x000fe4000fffe03f */
[----:B------:R-:W-:Y:S05]  /*77d0*/  @P0 IADD3 R8, P1, R2, 0x20, RZ ;  /* 0x0000002002080810 */ /* 0x000fea0007f3e0ff */
[----:B------:R-:W-:Y:S01]  /*77e0*/  @P0 IMAD.X R9, RZ, RZ, R3, P1 ;  /* 0x000000ffff090224 */ /* 0x000fe200008e0603 */
[----:B------:R-:W-:Y:S11]  /*77f0*/  ISETP.GE.AND P1, PT, R0, 0x1, PT ;  /* 0x000000010000780c */ /* 0x000ff60003f26270 */
[----:B------:R-:W-:Y:S02]  /*7800*/  @!UPT UIADD3 URZ, URZ, URZ, URZ ;  /* 0x0000003f3f3ff290 */ /* 0x000fe4000fffe03f */
[----:B------:R-:W-:Y:S01]  /*7810*/  @P1 MOV R6, R74 ;  /* 0x0000004a00061202 */ /* 0x000fe20000000f00 */
[----:B------:R-:W-:Y:S02]  /*7820*/  @P1 IMAD R0, R3, c[0x0][0x258], RZ ;  /* 0x0000960003001a24 */ /* 0x000fe400078e02ff */
[----:B------:R-:W-:Y:S04]  /*7830*/  @P1 IMAD.MOV.U32 R7, RZ, RZ, R71 ;  /* 0x000000ffff071224 */ /* 0x000fe800078e0047 */
[C---:B------:R-:W-:Y:S04]  /*7840*/  @P1 IMAD.WIDE.U32 R6, R2.reuse, c[0x0][0x258], R6 ;  /* 0x0000960002061a25 */ /* 0x040fe800078e0006 */
[----:B------:R-:W-:Y:S01]  /*7850*/  @P1 IMAD R2, R2, c[0x0][0x25c], R0 ;  /* 0x0000970002021a24 */ /* 0x000fe200078e0200 */
[----:B------:R-:W-:Y:S01]  /*7860*/  @P1 LEA R4, P2, R6, c[0x0][0x250], 0x1 ;  /* 0x0000940006041a11 */ /* 0x000fe200078408ff */
[----:B------:R-:W-:Y:S03]  /*7870*/  @P0 IMAD R0, R9, c[0x0][0x258], RZ ;  /* 0x0000960009000a24 */ /* 0x000fe600078e02ff */
[----:B------:R-:W-:Y:S01]  /*7880*/  @P1 IADD3 R2, R7, R2, RZ ;  /* 0x0000000207021210 */ /* 0x000fe20007ffe0ff */
[----:B------:R-:W-:Y:S01]  /*7890*/  @P0 IMAD R0, R8, c[0x0][0x25c], R0 ;  /* 0x0000970008000a24 */ /* 0x000fe200078e0200 */
[----:B------:R-:W-:Y:S02]  /*78a0*/  @P0 MOV R7, R71 ;  /* 0x0000004700070202 */ /* 0x000fe40000000f00 */
[----:B------:R-:W-:Y:S01]  /*78b0*/  @P1 LEA.HI.X R5, R6, c[0x0][0x254], R2, 0x1, P2 ;  /* 0x0000950006051a11 */ /* 0x000fe200010f0c02 */
[----:B------:R-:W-:Y:S04]  /*78c0*/  @P0 IMAD.MOV.U32 R6, RZ, RZ, R74 ;  /* 0x000000ffff060224 */ /* 0x000fe800078e004a */
[----:B------:R-:W-:Y:S01]  /*78d0*/  @!PT LDS RZ, [RZ] ;  /* 0x00000000fffff984 */ /* 0x000fe20000000800 */
[----:B------:R-:W-:Y:S01]  /*78e0*/  @!PT LDS RZ, [RZ] ;  /* 0x00000000fffff984 */ /* 0x000fe20000000800 */
[----:B------:R-:W-:Y:S01]  /*78f0*/  @!PT LDS RZ, [RZ] ;  /* 0x00000000fffff984 */ /* 0x000fe20000000800 */
[----:B------:R1:W-:Y:S01]  /*7900*/  @P1 LDGSTS.E.BYPASS.LTC128B.128 [R202+0x100], [R4.64], !P3 ;  /* 0x0010000004ca1fae */ /* 0x0003e2000d901d4a */
[----:B------:R-:W-:Y:S03]  /*7910*/  @P0 IMAD.WIDE.U32 R6, R8, c[0x0][0x258], R6 ;  /* 0x0000960008060a25 */ /* 0x000fe600078e0006 */
[----:B------:R1:W-:Y:S01]  /*7920*/  @P1 LDGSTS.E.BYPASS.LTC128B.128 [R202+0x2100], [R4.64+0x80], !P6 ;  /* 0x0210008004ca1fae */ /* 0x0003e2000f101d4a */
[----:B------:R-:W-:Y:S01]  /*7930*/  @P0 IMAD.IADD R0, R7, 0x1, R0 ;  /* 0x0000000107000824 */ /* 0x000fe200078e0200 */
[C---:B------:R-:W-:Y:S02]  /*7940*/  @P0 LEA R2, P2, R6.reuse, c[0x0][0x250], 0x1 ;  /* 0x0000940006020a11 */ /* 0x040fe400078408ff */
[----:B------:R1:W-:Y:S02]  /*7950*/  @P1 LDGSTS.E.BYPASS.LTC128B.128 [R202+0x4100], [R4.64+0x100], !P5 ;  /* 0x0410010004ca1fae */ /* 0x0003e4000e901d4a */
[----:B------:R-:W-:Y:S01]  /*7960*/  @P0 LEA.HI.X R3, R6, c[0x0][0x254], R0, 0x1, P2 ;  /* 0x0000950006030a11 */ /* 0x000fe200010f0c00 */
[----:B------:R-:W-:Y:S04]  /*7970*/  IMAD R0, R69, c[0x0][0x208], RZ ;  /* 0x0000820045007a24 */ /* 0x000fe800078e02ff */
[----:B------:R2:W-:Y:S01]  /*7980*/  @P0 LDGSTS.E.BYPASS.LTC128B.128 [R202+0x1100], [R2.64], !P3 ;  /* 0x0110000002ca0fae */ /* 0x0005e2000d901d4a */
[C---:B------:R-:W-:Y:S03]  /*7990*/  IMAD R0, R66.reuse, c[0x0][0x20c], R0 ;  /* 0x0000830042007a24 */ /* 0x040fe600078e0200 */
[----:B------:R2:W-:Y:S04]  /*79a0*/  @P0 LDGSTS.E.BYPASS.LTC128B.128 [R202+0x3100], [R2.64+0x80], !P6 ;  /* 0x0310008002ca0fae */ /* 0x0005e8000f101d4a */
[----:B------:R2:W-:Y:S04]  /*79b0*/  @P0 LDGSTS.E.BYPASS.LTC128B.128 [R202+0x5100], [R2.64+0x100], !P5 ;  /* 0x0510010002ca0fae */ /* 0x0005e8000e901d4a */
[----:B------:R-:W0:Y:S01]  /*79c0*/  LDGDEPBAR ;  /* 0x00000000000079af */ /* 0x000e220000000000 */
[----:B-1----:R-:W-:Y:S05]  /*79d0*/  IMAD.WIDE.U32 R4, R66, c[0x0][0x208], RZ ;  /* 0x0000820042047a25 */ /* 0x002fea00078e00ff */
[----:B------:R-:W-:Y:S01]  /*79e0*/  IADD3 R5, R5, R0, RZ ;  /* 0x0000000005057210 */ /* 0x000fe20007ffe0ff */
[----:B------:R-:W-:Y:S04]  /*79f0*/  IMAD R0, R70, c[0x0][0x218], RZ ;  /* 0x0000860046007a24 */ /* 0x000fe800078e02ff */
[C---:B------:R-:W-:Y:S04]  /*7a00*/  IMAD.WIDE.U32 R4, R65.reuse, c[0x0][0x218], R4 ;  /* 0x0000860041047a25 */ /* 0x040fe800078e0004 */
[----:B--2---:R-:W-:Y:S01]  /*7a10*/  IMAD R2, R65, c[0x0][0x21c], R0 ;  /* 0x0000870041027a24 */ /* 0x004fe200078e0200 */
[----:B------:R-:W-:Y:S01]  /*7a20*/  IADD3 R0, P0, R86, R4, RZ ;  /* 0x0000000456007210 */ /* 0x000fe20007f1e0ff */
[----:B------:R-:W-:Y:S04]  /*7a30*/  DEPBAR.LE SB0, 0x0 ;  /* 0x000080000000791a */ /* 0x000fe80000000000 */
[----:B------:R-:W-:Y:S01]  /*7a40*/  BAR.SYNC.DEFER_BLOCKING 0x0 ;  /* 0x0000000000007b1d */ /* 0x000fe20000010000 */
[----:B------:R-:W-:Y:S02]  /*7a50*/  IADD3.X R4, R118, R5, R2, P0, !PT ;  /* 0x0000000576047210 */ /* 0x000fe400007fe402 */
[C---:B------:R-:W-:Y:S04]  /*7a60*/  LEA R2, P0, R0.reuse, c[0x0][0x1f8], 0x1 ;  /* 0x00007e0000027a11 */ /* 0x040fe800078008ff */
[----:B------:R-:W-:Y:S02]  /*7a70*/  LEA.HI.X R4, R0, c[0x0][0x1fc], R4, 0x1, P0 ;  /* 0x00007f0000047a11 */ /* 0x000fe400000f0c04 */
[----:B------:R1:W2:Y:S01]  /*7a80*/  SHFL.IDX PT, R0, R2, RZ, 0x1c1f ;  /* 0x001c1fff02007589 */ /* 0x0002a200000e0000 */
[----:B------:R-:W-:Y:S03]  /*7a90*/  ISETP.GT.AND P0, PT, R67, R223, PT ;  /* 0x000000df4300720c */ /* 0x000fe60003f04270 */
[----:B------:R1:W3:Y:S10]  /*7aa0*/  SHFL.IDX PT, R2, R4, RZ, 0x1c1f ;  /* 0x001c1fff04027589 */ /* 0x0002f400000e0000 */
[----:B------:R-:W-:-:S05]  /*7ab0*/  @!P0 BRA `(.L_x_737) ;  /* 0x000001f000008947 */ /* 0x000fca0003800000 */
[----:B------:R-:W-:Y:S02]  /*7ac0*/  ISETP.GE.AND P2, PT, R106, c[0x0][0x1d4], PT ;  /* 0x000075006a007a0c */ /* 0x000fe40003f46270 */
[----:B------:R-:W-:Y:S02]  /*7ad0*/  ISETP.GE.AND P1, PT, R110, c[0x0][0x1d4], PT ;  /* 0x000075006e007a0c */ /* 0x000fe40003f26270 */
[----:B------:R-:W-:Y:S02]  /*7ae0*/  ISETP.GE.AND P4, PT, R105, c[0x0][0x1d4], PT ;  /* 0x0000750069007a0c */ /* 0x000fe40003f86270 */
[----:B------:R-:W-:Y:S07]  /*7af0*/  ISETP.GE.AND P3, PT, R214, c[0x0][0x1d4], PT ;  /* 0x00007500d6007a0c */ /* 0x000fee0003f66270 */
[----:B------:R-:W5:Y:S01]  /*7b00*/  @!P2 LDS.128 R12, [R215] ;  /* 0x00000000d70ca984 */ /* 0x000f620000000c00 */
[C---:B--2---:R-:W-:Y:S04]  /*7b10*/  @!P2 LEA R6, P0, R106.reuse, R0, 0x1 ;  /* 0x000000006a06a211 */ /* 0x044fe800078008ff */
[----:B---3--:R-:W-:Y:S02]  /*7b20*/  @!P2 LEA.HI.X R7, R106, R2, R107, 0x1, P0 ;  /* 0x000000026a07a211 */ /* 0x008fe400000f0c6b */
[C---:B-1----:R-:W-:Y:S04]  /*7b30*/  @!P1 LEA R4, P0, R222.reuse, R0, 0x1 ;  /* 0x00000000de049211 */ /* 0x042fe800078008ff */
[----:B------:R-:W-:Y:S02]  /*7b40*/  @!P1 LEA.HI.X R5, R222, R2, R244, 0x1, P0 ;  /* 0x00000002de059211 */ /* 0x000fe400000f0cf4 */
[C---:B------:R-:W-:Y:S04]  /*7b50*/  @!P4 LEA R10, P0, R221.reuse, R0, 0x1 ;  /* 0x00000000dd0ac211 */ /* 0x040fe800078008ff */
[----:B------:R-:W-:Y:S02]  /*7b60*/  @!P4 LEA.HI.X R11, R221, R2, R243, 0x1, P0 ;  /* 0x00000002dd0bc211 */ /* 0x000fe400000f0cf3 */
[C---:B------:R-:W-:Y:S04]  /*7b70*/  @!P3 LEA R8, P0, R214.reuse, R0, 0x1 ;  /* 0x00000000d608b211 */ /* 0x040fe800078008ff */
[----:B------:R-:W-:Y:S01]  /*7b80*/  @!P3 LEA.HI.X R9, R214, R2, R247, 0x1, P0 ;  /* 0x00000002d609b211 */ /* 0x000fe200000f0cf7 */
[----:B-----5:R-:W-:Y:S04]  /*7b90*/  @!P2 ST.E.128 [R6.64], R12 ;  /* 0x0000000c0600a985 */ /* 0x020fe8000c101d0a */
[----:B------:R-:W1:Y:S04]  /*7ba0*/  @!P1 LDS.128 R12, [R216] ;  /* 0x00000000d80c9984 */ /* 0x000e680000000c00 */
        /* <DEDUP_REMOVED lines=16> */
.L_x_737:
[----:B------:R-:W-:Y:S05]  /*7cb0*/  BSYNC B0 ;  /* 0x0000000000007941 */ /* 0x000fea0003800000 */
.L_x_736:
[C---:B------:R-:W-:Y:S02]  /*7cc0*/  ISETP.GT.AND P0, PT, R64.reuse, R79, PT ;  /* 0x0000004f4000720c */ /* 0x040fe40003f04270 */
[----:B------:R-:W-:Y:S02]  /*7cd0*/  IADD3 R64, R64, -0x1, RZ ;  /* 0xffffffff40407810 */ /* 0x000fe40007ffe0ff */
[----:B------:R-:W-:Y:S09]  /*7ce0*/  LOP3.LUT P2, RZ, R220, 0x1, RZ, 0xc0, !PT ;  /* 0x00000001dcff7812 */ /* 0x000ff2000784c0ff */
[----:B-1-3--:R-:W-:Y:S01]  /*7cf0*/  @P0 SHF.R.S32.HI R2, RZ, 0x1f, R64 ;  /* 0x0000001fff020819 */ /* 0x00afe20000011440 */
[----:B--2---:R-:W-:Y:S02]  /*7d00*/  @P0 IMAD R0, R128, R64, RZ ;  /* 0x0000004080000224 */ /* 0x004fe400078e02ff */
        /* <DEDUP_REMOVED lines=20> */
[----:B------:R-:W2:Y:S04]  /*7e50*/  LDL R211, [R1+0x64] ;  /* 0x0000640001d37983 */ /* 0x000ea80000100800 */
[----:B------:R3:W5:Y:S01]  /*7e60*/  LDL R13, [R1+0x58] ;  /* 0x00005800010d7983 */ /* 0x0007620000100800 */
[----:B------:R-:W-:Y:S03]  /*7e70*/  WARPSYNC 0xffffffff ;  /* 0xffffffff00007948 */ /* 0x000fe60003800000 */
[----:B------:R-:W-:Y:S01]  /*7e80*/  BAR.SYNC.DEFER_BLOCKING 0x0 ;  /* 0x0000000000007b1d */ /* 0x000fe20000010000 */
[----:B--2---:R-:W-:-:S04]  /*7e90*/  IADD3 R0, R211, 0x3f, RZ ;  /* 0x0000003fd3007810 */ /* 0x004fc80007ffe0ff */
[----:B-1----:R-:W-:-:S04]  /*7ea0*/  SHF.R.S32.HI R2, RZ, 0x1f, R0 ;  /* 0x0000001fff027819 */ /* 0x002fc80000011400 */
[----:B------:R-:W-:-:S04]  /*7eb0*/  LEA.HI R0, R2, R0, RZ, 0x6 ;  /* 0x0000000002007211 */ /* 0x000fc800078f30ff */
[----:B------:R-:W-:Y:S02]  /*7ec0*/  SHF.R.S32.HI R16, RZ, 0x6, R0 ;  /* 0x00000006ff107819 */ /* 0x000fe40000011400 */
.L_x_713:
[----:B---3--:R-:W2:Y:S01]  /*7ed0*/  LDL.LU R3, [R1+0x104] ;  /* 0x0001040001037983 */ /* 0x008ea20000300800 */
[----:B-1----:R-:W-:Y:S02]  /*7ee0*/  IMAD.MOV.U32 R0, RZ, RZ, c[0x0][0x2c4] ;  /* 0x0000b100ff007624 */ /* 0x002fe400078e00ff */
[----:B------:R-:W-:Y:S01]  /*7ef0*/  IMAD.MOV.U32 R4, RZ, RZ, c[0x0][0x32c] ;  /* 0x0000cb00ff047624 */ /* 0x000fe200078e00ff */
[----:B------:R-:W2:Y:S02]  /*7f00*/  S2R R2, SR_TID.X ;  /* 0x0000000000027919 */ /* 0x000ea40000002100 */
[----:B------:R-:W-:Y:S02]  /*7f10*/  ISETP.NE.AND P4, PT, R0, 0x1, PT ;  /* 0x000000010000780c */ /* 0x000fe40003f85270 */
[----:B------:R-:W-:Y:S02]  /*7f20*/  IADD3 R0, R237, 0x7f, RZ ;  /* 0x0000007fed007810 */ /* 0x000fe40007ffe0ff */
[----:B------:R-:W-:Y:S01]  /*7f30*/  ISETP.GE.AND P1, PT, R4, 0x1, PT ;  /* 0x000000010400780c */ /* 0x000fe20003f26270 */
[----:B--2---:R1:W-:Y:S08]  /*7f40*/  STL.64 [R1], R2 ;  /* 0x0000000201007387 */ /* 0x0043f00000100a00 */
[----:B-1----:R-:W-:-:S05]  /*7f50*/  @P4 IMAD.HI.U32 R2, R0, c[0x0][0x2c8], RZ ;  /* 0x0000b20000024a27 */ /* 0x002fca00078e00ff */
[----:B------:R-:W-:Y:S01]  /*7f60*/  @P4 SHF.R.U32.HI R0, RZ, c[0x0][0x2cc], R2 ;  /* 0x0000b300ff004a19 */ /* 0x000fe20000011602 */
[----:B------:R-:W-:-:S03]  /*7f70*/  IMAD.U32 R2, RZ, RZ, UR7 ;  /* 0x00000007ff027e24 */ /* 0x000fc6000f8e00ff */
[----:B------:R-:W-:Y:S02]  /*7f80*/  IADD3 R0, R0, 0x1, R211 ;  /* 0x0000000100007810 */ /* 0x000fe40007ffe0d3 */
[----:B------:R-:W-:-:S03]  /*7f90*/  IADD3 R20, P0, R2, 0x4, RZ ;  /* 0x0000000402147810 */ /* 0x000fc60007f1e0ff */
[----:B-----5:R-:W-:Y:S02]  /*7fa0*/  IMAD.IADD R3, R0, 0x1, -R13 ;  /* 0x0000000100037824 */ /* 0x020fe400078e0a0d */
[----:B------:R-:W-:-:S03]  /*7fb0*/  IMAD.X R21, RZ, RZ, UR6, P0 ;  /* 0x00000006ff157e24 */ /* 0x000fc600080e06ff */
        /* <DEDUP_REMOVED lines=12> */
.L_x_741:
[----:B------:R-:W-:-:S13]  /*8080*/  ISETP.NE.AND P0, PT, R4, 0x1, PT ;  /* 0x000000010400780c */ /* 0x000fda0003f05270 */
[----:B------:R-:W-:-:S05]  /*8090*/  @P0 IMAD.HI.U32 R3, R0, c[0x0][0x330], RZ ;  /* 0x0000cc0000030a27 */ /* 0x000fca00078e00ff */
[----:B------:R-:W-:Y:S02]  /*80a0*/  @P0 SHF.R.U32.HI R0, RZ, c[0x0][0x334], R3 ;  /* 0x0000cd00ff000a19 */ /* 0x000fe40000011603 */
.L_x_742:
[----:B------:R-:W-:Y:S05]  /*80b0*/  BSYNC B0 ;  /* 0x0000000000007941 */ /* 0x000fea0003800000 */
.L_x_740:
[----:B------:R-:W-:-:S05]  /*80c0*/  IMAD R0, R0, R4, c[0x0][0x32c] ;  /* 0x0000cb0000007624 */ /* 0x000fca00078e0204 */
[----:B------:R-:W-:-:S04]  /*80d0*/  IMNMX R2, R2, R0, PT ;  /* 0x0000000002027217 */ /* 0x000fc80003800200 */
.L_x_739:
        /* <DEDUP_REMOVED lines=20> */
.L_x_745:
[----:B------:R-:W-:-:S13]  /*8220*/  ISETP.NE.AND P0, PT, R4, 0x1, PT ;  /* 0x000000010400780c */ /* 0x000fda0003f05270 */
[----:B------:R-:W-:-:S05]  /*8230*/  @P0 IMAD.HI.U32 R3, R0, c[0x0][0x330], RZ ;  /* 0x0000cc0000030a27 */ /* 0x000fca00078e00ff */
[----:B------:R-:W-:Y:S02]  /*8240*/  @P0 SHF.R.U32.HI R0, RZ, c[0x0][0x334], R3 ;  /* 0x0000cd00ff000a19 */ /* 0x000fe40000011603 */
.L_x_746:
[----:B------:R-:W-:Y:S05]  /*8250*/  BSYNC B0 ;  /* 0x0000000000007941 */ /* 0x000fea0003800000 */
.L_x_744:
[----:B------:R-:W-:-:S05]  /*8260*/  IMAD R0, R0, c[0x0][0x32c], RZ ;  /* 0x0000cb0000007a24 */ /* 0x000fca00078e02ff */
[----:B------:R-:W-:-:S04]  /*8270*/  IMNMX R2, R2, R0, !PT ;  /* 0x0000000002027217 */ /* 0x000fc80007800200 */
.L_x_743:
[----:B------:R-:W-:Y:S01]  /*8280*/  SHF.R.S32.HI R6, RZ, 0x1f, R2 ;  /* 0x0000001fff067819 */ /* 0x000fe20000011402 */
[----:B------:R-:W-:Y:S03]  /*8290*/  BSSY B0, `(.L_x_747) ;  /* 0x0000027000007945 */ /* 0x000fe60003800000 */
[----:B------:R-:W-:Y:S01]  /*82a0*/  LEA.HI R6, R6, R2, RZ, 0x6 ;  /* 0x0000000206067211 */ /* 0x000fe200078f30ff */
[----:B------:R-:W-:-:S03]  /*82b0*/  IMAD.MOV.U32 R2, RZ, RZ, RZ ;  /* 0x000000ffff027224 */ /* 0x000fc600078e00ff */
[----:B------:R-:W-:-:S04]  /*82c0*/  SHF.R.S32.HI R6, RZ, 0x6, R6 ;  /* 0x00000006ff067819 */ /* 0x000fc80000011406 */
[----:B------:R-:W-:-:S04]  /*82d0*/  IMNMX R6, RZ, R6, !PT ;  /* 0x00000006ff067217 */ /* 0x000fc80007800200 */
[----:B------:R-:W-:-:S13]  /*82e0*/  ISETP.GT.AND P0, PT, R7, R6, PT ;  /* 0x000000060700720c */ /* 0x000fda0003f04270 */
[----:B------:R-:W-:Y:S05]  /*82f0*/  @!P0 BRA `(.L_x_748) ;  /* 0x0000020000008947 */ /* 0x000fea0003800000 */
[----:B------:R-:W2:Y:S02]  /*8300*/  LDL R0, [R1+0x78] ;  /* 0x0000780001007983 */ /* 0x000ea40000100800 */
[----:B--2---:R-:W-:-:S04]  /*8310*/  ISETP.NE.AND P0, PT, R0, RZ, PT ;  /* 0x000000ff0000720c */ /* 0x004fc80003f05270 */
[----:B------:R-:W-:-:S04]  /*8320*/  SEL R0, R0, c[0x0][0x338], P0 ;  /* 0x0000ce0000007a07 */ /* 0x000fc80000000000 */
[----:B------:R-:W-:Y:S02]  /*8330*/  IABS R3, R0 ;  /* 0x0000000000037213 */ /* 0x000fe40000000000 */
[----:B------:R-:W-:Y:S02]  /*8340*/  IADD3 R8, R0, -0x1, R7 ;  /* 0xffffffff00087810 */ /* 0x000fe40007ffe007 */
[----:B------:R-:W1:Y:S03]  /*8350*/  I2F.RP R4, R3 ;  /* 0x0000000300047306 */ /* 0x000e660000209400 */
[----:B------:R-:W-:-:S05]  /*8360*/  IMAD.IADD R8, R8, 0x1, -R6 ;  /* 0x0000000108087824 */ /* 0x000fca00078e0a06 */
[----:B------:R-:W-:Y:S02]  /*8370*/  IABS R11, R8 ;  /* 0x00000008000b7213 */ /* 0x000fe40000000000 */
[----:B------:R-:W-:-:S04]  /*8380*/  LOP3.LUT R8, R8, R0, RZ, 0x3c, !PT ;  /* 0x0000000008087212 */ /* 0x000fc800078e3cff */
[----:B------:R-:W-:Y:S01]  /*8390*/  ISETP.GE.AND P1, PT, R8, RZ, PT ;  /* 0x000000ff0800720c */ /* 0x000fe20003f26270 */
[----:B-1----:R-:W1:Y:S02]  /*83a0*/  MUFU.RCP R4, R4 ;  /* 0x0000000400047308 */ /* 0x002e640000001000 */
[----:B-1----:R-:W-:-:S06]  /*83b0*/  IADD3 R4, R4, 0xffffffe, RZ ;  /* 0x0ffffffe04047810 */ /* 0x002fcc0007ffe0ff */
[----:B------:R-:W1:Y:S02]  /*83c0*/  F2I.FTZ.U32.TRUNC.NTZ R5, R4 ;  /* 0x0000000400057305 */ /* 0x000e64000021f000 */
[----:B-1----:R-:W-:Y:S02]  /*83d0*/  IMAD.MOV R2, RZ, RZ, -R5 ;  /* 0x000000ffff027224 */ /* 0x002fe400078e0a05 */
        /* <DEDUP_REMOVED lines=18> */
.L_x_748:
[----:B------:R-:W-:Y:S05]  /*8500*/  BSYNC B0 ;  /* 0x0000000000007941 */ /* 0x000fea0003800000 */
.L_x_747:
[----:B------:R-:W2:Y:S01]  /*8510*/  LDL R3, [R1+0x80] ;  /* 0x0000800001037983 */ /* 0x000ea20000100800 */
[----:B------:R-:W-:Y:S01]  /*8520*/  PRMT R0, RZ, 0x7610, R0 ;  /* 0x00007610ff007816 */ /* 0x000fe20000000000 */
[----:B------:R-:W-:Y:S01]  /*8530*/  IMAD.MOV.U32 R22, RZ, RZ, RZ ;  /* 0x000000ffff167224 */ /* 0x000fe200078e00ff */
[----:B------:R-:W-:Y:S01]  /*8540*/  MOV R15, RZ ;  /* 0x000000ff000f7202 */ /* 0x000fe20000000f00 */
        /* <DEDUP_REMOVED lines=22> */
[----:B----4-:R-:W-:Y:S01]  /*86b0*/  CS2R R54, SRZ ;  /* 0x0000000000367805 */ /* 0x010fe2000001ff00 */
        /* <DEDUP_REMOVED lines=25> */
[----:B--2---:R-:W-:-:S04]  /*8850*/  IMAD R217, R3, R2, R6 ;  /* 0x0000000203d97224 */ /* 0x004fc800078e0206 */
[----:B------:R-:W-:-:S05]  /*8860*/  IMAD.IADD R2, R217, 0x1, R2 ;  /* 0x00000001d9027824 */ /* 0x000fca00078e0202 */
[----:B------:R-:W-:-:S04]  /*8870*/  IMNMX R196, R7, R2, PT ;  /* 0x0000000207c47217 */ /* 0x000fc80003800200 */
[----:B------:R-:W-:-:S13]  /*8880*/  ISETP.GT.AND P0, PT, R196, R217, PT ;  /* 0x000000d9c400720c */ /* 0x000fda0003f04270 */
[----:B------:R-:W-:Y:S05]  /*8890*/  @!P0 BRA `(.L_x_749) ;  /* 0x0000e8c000008947 */ /* 0x000fea0003800000 */
[----:B------:R-:W2:Y:S04]  /*88a0*/  LDL R0, [R1+0x4c] ;  /* 0x00004c0001007983 */ /* 0x000ea80000100800 */
[----:B------:R-:W3:Y:S01]  /*88b0*/  LDL R5, [R1+0x108] ;  /* 0x0001080001057983 */ /* 0x000ee20000100800 */
[----:B------:R-:W-:Y:S01]  /*88c0*/  ISETP.NE.U32.AND P0, PT, RZ, c[0x0][0x340], PT ;  /* 0x0000d000ff007a0c */ /* 0x000fe20003f05070 */
[----:B------:R-:W-:-:S03]  /*88d0*/  ULDC.64 UR4, c[0x0][0x18] ;  /* 0x0000060000047ab9 */ /* 0x000fc60000000a00 */
[----:B------:R-:W-:-:S13]  /*88e0*/  ISETP.NE.AND.EX P3, PT, RZ, c[0x0][0x344], PT, P0 ;  /* 0x0000d100ff007a0c */ /* 0x000fda0003f65300 */
[----:B------:R-:W-:-:S04]  /*88f0*/  @P3 IMAD.MOV.U32 R2, RZ, RZ, 0x4 ;  /* 0x00000004ff023424 */ /* 0x000fc800078e00ff */
[----:B------:R-:W-:-:S05]  /*8900*/  @P3 IMAD.WIDE R2, R239, R2, c[0x0][0x340] ;  /* 0x0000d000ef023625 */ /* 0x000fca00078e0202 */
[----:B------:R1:W5:Y:S01]  /*8910*/  @P3 LDG.E R14, [R2.64] ;  /* 0x0000000a020e3981 */ /* 0x000362000c1e1900 */
[----:B------:R-:W-:-:S04]  /*8920*/  ISETP.NE.U32.AND P0, PT, RZ, c[0x0][0x348], PT ;  /* 0x0000d200ff007a0c */ /* 0x000fc80003f05070 */
[----:B------:R-:W-:Y:S02]  /*8930*/  ISETP.NE.AND.EX P0, PT, RZ, c[0x0][0x34c], PT, P0 ;  /* 0x0000d300ff007a0c */ /* 0x000fe40003f05300 */
[----:B------:R-:W-:Y:S01]  /*8940*/  LOP3.LUT R226, R238, 0xffff, RZ, 0xc0, !PT ;  /* 0x0000ffffeee27812 */ /* 0x000fe200078ec0ff */
[----:B------:R-:W4:Y:S01]  /*8950*/  S2R R10, SR_TID.X ;  /* 0x00000000000a7919 */ /* 0x000f220000002100 */
[----:B------:R-:W-:-:S04]  /*8960*/  UIADD3 UR4, UP0, UR4, 0xc100, URZ ;  /* 0x0000c10004047890 */ /* 0x000fc8000ff1e03f */
[----:B------:R-:W-:Y:S01]  /*8970*/  UIADD3.X UR5, URZ, UR5, URZ, UP0, !UPT ;  /* 0x000000053f057290 */ /* 0x000fe200087fe43f */
[----:B------:R1:W-:Y:S01]  /*8980*/  STL [R1+0x10], R13 ;  /* 0x0000100d01007387 */ /* 0x0003e20000100800 */
[----:B------:R-:W-:Y:S02]  /*8990*/  IMAD.U32 R16, RZ, RZ, UR7 ;  /* 0x00000007ff107e24 */ /* 0x000fe4000f8e00ff */
[----:B------:R-:W-:-:S03]  /*89a0*/  IMAD.U32 R18, RZ, RZ, UR7 ;  /* 0x00000007ff127e24 */ /* 0x000fc6000f8e00ff */
[----:B------:R-:W-:Y:S02]  /*89b0*/  IADD3 R16, P1, R16, 0x10, RZ ;  /* 0x0000001010107810 */ /* 0x000fe40007f3e0ff */
[----:B------:R-:W-:Y:S02]  /*89c0*/  IADD3 R18, P2, R18, 0x8, RZ ;  /* 0x0000000812127810 */ /* 0x000fe40007f5e0ff */
[----:B----4-:R-:W-:-:S04]  /*89d0*/  SHF.R.S32.HI R9, RZ, 0x1f, R10 ;  /* 0x0000001fff097819 */ /* 0x010fc8000001140a */
[----:B------:R-:W-:-:S04]  /*89e0*/  LEA.HI R9, R9, R10, RZ, 0x3 ;  /* 0x0000000a09097211 */ /* 0x000fc800078f18ff */
[----:B------:R-:W-:Y:S01]  /*89f0*/  SHF.R.S32.HI R9, RZ, 0x3, R9 ;  /* 0x00000003ff097819 */ /* 0x000fe20000011409 */
[----:B------:R-:W-:Y:S01]  /*8a00*/  IMAD.X R17, RZ, RZ, UR6, P1 ;  /* 0x00000006ff117e24 */ /* 0x000fe200088e06ff */
[----:B------:R-:W-:Y:S02]  /*8a10*/  ISETP.GE.AND P5, PT, R250, c[0x0][0x198], PT ;  /* 0x00006600fa007a0c */ /* 0x000fe40003fa6270 */
[----:B------:R-:W-:Y:S01]  /*8a20*/  ISETP.GE.AND P6, PT, R251, c[0x0][0x198], PT ;  /* 0x00006600fb007a0c */ /* 0x000fe20003fc6270 */
[----:B------:R-:W-:Y:S01]  /*8a30*/  IMAD.IADD R10, R9, 0x1, R237 ;  /* 0x00000001090a7824 */ /* 0x000fe200078e02ed */
[----:B------:R-:W-:Y:S02]  /*8a40*/  IADD3 R112, R196, -0x1, RZ ;  /* 0xffffffffc4707810 */ /* 0x000fe40007ffe0ff */
[----:B------:R-:W-:Y:S02]  /*8a50*/  IADD3.X R19, RZ, UR6, RZ, P2, !PT ;  /* 0x00000006ff137c10 */ /* 0x000fe400097fe4ff */
[----:B--2---:R-:W-:Y:S01]  /*8a60*/  SHF.R.S32.HI R4, RZ, 0x1f, R0 ;  /* 0x0000001fff047819 */ /* 0x004fe20000011400 */
[----:B-1----:R-:W-:-:S04]  /*8a70*/  IMAD.WIDE.U32 R2, R0, c[0x0][0x178], RZ ;  /* 0x00005e0000027a25 */ /* 0x002fc800078e00ff */
[----:B------:R-:W-:-:S04]  /*8a80*/  IMAD R4, R4, c[0x0][0x178], RZ ;  /* 0x00005e0004047a24 */ /* 0x000fc800078e02ff */
[----:B------:R-:W-:Y:S01]  /*8a90*/  IMAD R0, R0, c[0x0][0x17c], R4 ;  /* 0x00005f0000007a24 */ /* 0x000fe200078e0204 */
[----:B---3--:R-:W-:-:S03]  /*8aa0*/  IADD3 R4, R5, R237, RZ ;  /* 0x000000ed05047210 */ /* 0x008fc60007ffe0ff */
[----:B------:R-:W-:Y:S01]  /*8ab0*/  IMAD.IADD R3, R3, 0x1, R0 ;  /* 0x0000000103037824 */ /* 0x000fe200078e0200 */
[----:B------:R-:W-:Y:S01]  /*8ac0*/  SHF.R.S32.HI R0, RZ, 0x1f, R239 ;  /* 0x0000001fff007819 */ /* 0x000fe200000114ef */
[----:B------:R-:W-:-:S03]  /*8ad0*/  @P4 IMAD.HI.U32 R7, R4, c[0x0][0x2c8], RZ ;  /* 0x0000b20004074a27 */ /* 0x000fc600078e00ff */
[----:B------:R-:W-:Y:S01]  /*8ae0*/  SEL R6, R0, RZ, !P0 ;  /* 0x000000ff00067207 */ /* 0x000fe20004000000 */
[----:B------:R-:W-:Y:S01]  /*8af0*/  IMAD.MOV.U32 R0, RZ, RZ, R4 ;  /* 0x000000ffff007224 */ /* 0x000fe200078e0004 */
[----:B------:R-:W-:Y:S01]  /*8b00*/  SEL R5, R239, RZ, !P0 ;  /* 0x000000ffef057207 */ /* 0x000fe20004000000 */
[----:B------:R-:W-:Y:S01]  /*8b10*/  IMAD.WIDE.U32 R2, R226, c[0x0][0x1b8], R2 ;  /* 0x00006e00e2027a25 */ /* 0x000fe200078e0002 */
[----:B------:R-:W-:-:S03]  /*8b20*/  @P4 SHF.R.U32.HI R0, RZ, c[0x0][0x2cc], R7 ;  /* 0x0000b300ff004a19 */ /* 0x000fc60000011607 */
[----:B------:R-:W-:Y:S02]  /*8b30*/  IMAD R6, R6, c[0x0][0x1c0], RZ ;  /* 0x0000700006067a24 */ /* 0x000fe400078e02ff */
[----:B------:R-:W-:Y:S02]  /*8b40*/  IMAD R3, R226, c[0x0][0x1bc], R3 ;  /* 0x00006f00e2037a24 */ /* 0x000fe400078e0203 */
[C---:B------:R-:W-:Y:S01]  /*8b50*/  IMAD R7, R5.reuse, c[0x0][0x1c4], R6 ;  /* 0x0000710005077a24 */ /* 0x040fe200078e0206 */
[----:B------:R-:W-:Y:S01]  /*8b60*/  SHF.R.S32.HI R6, RZ, 0x1f, R0 ;  /* 0x0000001fff067819 */ /* 0x000fe20000011400 */
[----:B------:R-:W-:-:S04]  /*8b70*/  IMAD.WIDE.U32 R2, R5, c[0x0][0x1c0], R2 ;  /* 0x0000700005027a25 */ /* 0x000fc800078e0002 */
[----:B------:R-:W-:Y:S01]  /*8b80*/  IMAD R6, R6, c[0x0][0x1b0], RZ ;  /* 0x00006c0006067a24 */ /* 0x000fe200078e02ff */
[----:B------:R-:W-:Y:S01]  /*8b90*/  IADD3 R3, R3, R7, RZ ;  /* 0x0000000703037210 */ /* 0x000fe20007ffe0ff */
[----:B------:R-:W-:Y:S02]  /*8ba0*/  IMAD.MOV R5, RZ, RZ, -R0 ;  /* 0x000000ffff057224 */ /* 0x000fe400078e0a00 */
[----:B------:R-:W-:Y:S02]  /*8bb0*/  IMAD R8, R0, c[0x0][0x1b4], R6 ;  /* 0x00006d0000087a24 */ /* 0x000fe400078e0206 */
[----:B------:R-:W-:Y:S02]  /*8bc0*/  IMAD.U32 R6, RZ, RZ, UR4 ;  /* 0x00000004ff067e24 */ /* 0x000fe4000f8e00ff */
[----:B------:R-:W-:Y:S02]  /*8bd0*/  IMAD.U32 R7, RZ, RZ, UR5 ;  /* 0x00000005ff077e24 */ /* 0x000fe4000f8e00ff */
[----:B------:R-:W-:-:S02]  /*8be0*/  IMAD R4, R5, c[0x0][0x2c4], R4 ;  /* 0x0000b10005047a24 */ /* 0x000fc400078e0204 */
[----:B------:R-:W-:Y:S01]  /*8bf0*/  IMAD.WIDE.U32 R2, R0, c[0x0][0x1b0], R2 ;  /* 0x00006c0000027a25 */ /* 0x000fe200078e0002 */
[----:B------:R1:W-:Y:S02]  /*8c00*/  STL.64 [R1+0x8], R6 ;  /* 0x0000080601007387 */ /* 0x0003e40000100a00 */
[----:B------:R-:W-:Y:S02]  /*8c10*/  SHF.R.S32.HI R5, RZ, 0x1f, R4 ;  /* 0x0000001fff057819 */ /* 0x000fe40000011404 */
[----:B------:R-:W-:-:S03]  /*8c20*/  IADD3 R3, R3, R8, RZ ;  /* 0x0000000803037210 */ /* 0x000fc60007ffe0ff */
[----:B------:R-:W-:Y:S02]  /*8c30*/  IMAD R5, R5, c[0x0][0x1a8], RZ ;  /* 0x00006a0005057a24 */ /* 0x000fe400078e02ff */
[----:B------:R-:W-:-:S04]  /*8c40*/  IMAD.WIDE.U32 R2, R4, c[0x0][0x1a8], R2 ;  /* 0x00006a0004027a25 */ /* 0x000fc800078e0002 */
[----:B------:R-:W-:Y:S01]  /*8c50*/  IMAD R5, R4, c[0x0][0x1ac], R5 ;  /* 0x00006b0004057a24 */ /* 0x000fe200078e0205 */
[----:B------:R-:W-:-:S04]  /*8c60*/  LEA R12, P0, R2, c[0x0][0x160], 0x1 ;  /* 0x00005800020c7a11 */ /* 0x000fc800078008ff */
[----:B------:R-:W-:Y:S02]  /*8c70*/  IADD3 R5, R3, R5, RZ ;  /* 0x0000000503057210 */ /* 0x000fe40007ffe0ff */
[----:B------:R-:W-:Y:S02]  /*8c80*/  ISETP.GE.AND P4, PT, R248, c[0x0][0x198], PT ;  /* 0x00006600f8007a0c */ /* 0x000fe40003f86270 */
[----:B------:R-:W-:Y:S02]  /*8c90*/  LEA.HI.X R5, R2, c[0x0][0x164], R5, 0x1, P0 ;  /* 0x0000590002057a11 */ /* 0x000fe400000f0c05 */
[----:B------:R-:W-:Y:S01]  /*8ca0*/  @!P3 MOV R14, R239 ;  /* 0x000000ef000eb202 */ /* 0x000fe20000000f00 */
[----:B------:R-:W-:Y:S06]  /*8cb0*/  BRA.DIV ~URZ, `(.L_x_750) ;  /* 0x000132627f007947 */ /* 0x000fec000b800000 */
[----:B------:R2:W3:Y:S02]  /*8cc0*/  SHFL.IDX PT, R4, R5, RZ, 0x181f ;  /* 0x00181fff05047589 */ /* 0x0004e400000e0000 */
.L_x_908:
[----:B------:R-:W-:Y:S05]  /*8cd0*/  BRA.DIV ~URZ, `(.L_x_751) ;  /* 0x000132b27f007947 */ /* 0x000fea000b800000 */
[----:B------:R4:W1:Y:S02]  /*8ce0*/  SHFL.IDX PT, R0, R12, RZ, 0x181f ;  /* 0x00181fff0c007589 */ /* 0x00086400000e0000 */
.L_x_909:
[----:B------:R-:W-:Y:S01]  /*8cf0*/  IMAD R11, R13, c[0x0][0x2c4], RZ ;  /* 0x0000b1000d0b7a24 */ /* 0x000fe200078e02ff */
[----:B------:R-:W-:Y:S04]  /*8d00*/  BSSY B0, `(.L_x_752) ;  /* 0x0000011000007945 */ /* 0x000fe80003800000 */
[----:B------:R-:W-:-:S13]  /*8d10*/  ISETP.GE.AND P0, PT, R10, R11, PT ;  /* 0x0000000b0a00720c */ /* 0x000fda0003f06270 */
[----:B------:R-:W-:Y:S05]  /*8d20*/  @P0 BRA `(.L_x_753) ;  /* 0x000000e000000947 */ /* 0x000fea0003800000 */
[----:B--2---:R-:W2:Y:S04]  /*8d30*/  LDL R22, [R1+0x74] ;  /* 0x0000740001167983 */ /* 0x004ea80000100800 */
[----:B----4-:R-:W4:Y:S01]  /*8d40*/  LDL R15, [R1+0x70] ;  /* 0x00007000010f7983 */ /* 0x010f220000100800 */
[-C--:B-1----:R-:W-:Y:S02]  /*8d50*/  LEA R8, P2, R248, R0.reuse, 0x1 ;  /* 0x00000000f8087211 */ /* 0x082fe400078408ff */
[-C--:B------:R-:W-:Y:S02]  /*8d60*/  LEA R6, P1, R250, R0.reuse, 0x1 ;  /* 0x00000000fa067211 */ /* 0x080fe400078208ff */
[----:B------:R-:W-:Y:S02]  /*8d70*/  LEA R2, P0, R251, R0, 0x1 ;  /* 0x00000000fb027211 */ /* 0x000fe400078008ff */
[----:B---3--:R-:W-:-:S05]  /*8d80*/  LEA.HI.X R9, R248, R4, R249, 0x1, P2 ;  /* 0x00000004f8097211 */ /* 0x008fca00010f0cf9 */
[----:B------:R-:W-:Y:S01]  /*8d90*/  @!PT LDS RZ, [RZ] ;  /* 0x00000000fffff984 */ /* 0x000fe20000000800 */
[----:B------:R-:W-:Y:S01]  /*8da0*/  @!PT LDS RZ, [RZ] ;  /* 0x00000000fffff984 */ /* 0x000fe20000000800 */
[----:B------:R-:W-:Y:S01]  /*8db0*/  @!PT LDS RZ, [RZ] ;  /* 0x00000000fffff984 */ /* 0x000fe20000000800 */
[----:B------:R1:W-:Y:S01]  /*8dc0*/  LDGSTS.E.BYPASS.LTC128B.128 [R202+0xc100], [R8.64], !P4 ;  /* 0x0c10000008ca7fae */ /* 0x0003e2000e101d4a */
[-C--:B--2---:R-:W-:Y:S02]  /*8dd0*/  LEA.HI.X R7, R250, R4.reuse, R22, 0x1, P1 ;  /* 0x00000004fa077211 */ /* 0x084fe400008f0c16 */
[----:B----4-:R-:W-:-:S03]  /*8de0*/  LEA.HI.X R3, R251, R4, R15, 0x1, P0 ;  /* 0x00000004fb037211 */ /* 0x010fc600000f0c0f */
[----:B------:R1:W-:Y:S04]  /*8df0*/  LDGSTS.E.BYPASS.LTC128B.128 [R202+0x10100], [R6.64], !P5 ;  /* 0x1010000006ca7fae */ /* 0x0003e8000e901d4a */
[----:B------:R1:W-:Y:S02]  /*8e00*/  LDGSTS.E.BYPASS.LTC128B.128 [R202+0x14100], [R2.64], !P6 ;  /* 0x1410000002ca7fae */ /* 0x0003e4000f101d4a */
.L_x_753:
[----:B------:R-:W-:Y:S05]  /*8e10*/  BSYNC B0 ;  /* 0x0000000000007941 */ /* 0x000fea0003800000 */
.L_x_752:
[----:B------:R-:W-:Y:S05]  /*8e20*/  BRA.DIV ~URZ, `(.L_x_754) ;  /* 0x000131d27f007947 */ /* 0x000fea000b800000 */
[----:B---3--:R3:W2:Y:S04]  /*8e30*/  SHFL.IDX PT, R4, R5, 0x1, 0x181f ;  /* 0x00381f0005047f89 */ /* 0x0086a800000e0000 */
[----:B-1----:R3:W1:Y:S02]  /*8e40*/  SHFL.IDX PT, R0, R12, 0x1, 0x181f ;  /* 0x00381f000c007f89 */ /* 0x00266400000e0000 */
.L_x_910:
[----:B------:R-:W-:Y:S01]  /*8e50*/  IADD3 R2, R10, 0x20, RZ ;  /* 0x000000200a027810 */ /* 0x000fe20007ffe0ff */
[----:B------:R-:W-:Y:S03]  /*8e60*/  BSSY B0, `(.L_x_755) ;  /* 0x0000011000007945 */ /* 0x000fe60003800000 */
[----:B------:R-:W-:-:S13]  /*8e70*/  ISETP.GE.AND P0, PT, R2, R11, PT ;  /* 0x0000000b0200720c */ /* 0x000fda0003f06270 */
[----:B------:R-:W-:Y:S05]  /*8e80*/  @P0 BRA `(.L_x_756) ;  /* 0x000000e000000947 */ /* 0x000fea0003800000 */
[----:B---3--:R-:W3:Y:S04]  /*8e90*/  LDL R15, [R1+0x74] ;  /* 0x00007400010f7983 */ /* 0x008ee80000100800 */
[----:B----4-:R-:W4:Y:S01]  /*8ea0*/  LDL R13, [R1+0x70] ;  /* 0x00007000010d7983 */ /* 0x010f220000100800 */
[-C--:B-1----:R-:W-:Y:S02]  /*8eb0*/  LEA R8, P2, R248, R0.reuse, 0x1 ;  /* 0x00000000f8087211 */ /* 0x082fe400078408ff */
[-C--:B------:R-:W-:Y:S02]  /*8ec0*/  LEA R6, P1, R250, R0.reuse, 0x1 ;  /* 0x00000000fa067211 */ /* 0x080fe400078208ff */
[----:B------:R-:W-:Y:S02]  /*8ed0*/  LEA R2, P0, R251, R0, 0x1 ;  /* 0x00000000fb027211 */ /* 0x000fe400078008ff */
[----:B--2---:R-:W-:-:S05]  /*8ee0*/  LEA.HI.X R9, R248, R4, R249, 0x1, P2 ;  /* 0x00000004f8097211 */ /* 0x004fca00010f0cf9 */
[----:B------:R-:W-:Y:S01]  /*8ef0*/  @!PT LDS RZ, [RZ] ;  /* 0x00000000fffff984 */ /* 0x000fe20000000800 */
[----:B------:R-:W-:Y:S01]  /*8f00*/  @!PT LDS RZ, [RZ] ;  /* 0x00000000fffff984 */ /* 0x000fe20000000800 */
[----:B------:R-:W-:Y:S01]  /*8f10*/  @!PT LDS RZ, [RZ] ;  /* 0x00000000fffff984 */ /* 0x000fe20000000800 */
[----:B------:R1:W-:Y:S01]  /*8f20*/  LDGSTS.E.BYPASS.LTC128B.128 [R202+0xd100], [R8.64], !P4 ;  /* 0x0d10000008ca7fae */ /* 0x0003e2000e101d4a */
[-C--:B---3--:R-:W-:Y:S02]  /*8f30*/  LEA.HI.X R7, R250, R4.reuse, R15, 0x1, P1 ;  /* 0x00000004fa077211 */ /* 0x088fe400008f0c0f */
[----:B----4-:R-:W-:-:S03]  /*8f40*/  LEA.HI.X R3, R251, R4, R13, 0x1, P0 ;  /* 0x00000004fb037211 */ /* 0x010fc600000f0c0d */
[----:B------:R1:W-:Y:S04]  /*8f50*/  LDGSTS.E.BYPASS.LTC128B.128 [R202+0x11100], [R6.64], !P5 ;  /* 0x1110000006ca7fae */ /* 0x0003e8000e901d4a */
[----:B------:R1:W-:Y:S02]  /*8f60*/  LDGSTS.E.BYPASS.LTC128B.128 [R202+0x15100], [R2.64], !P6 ;  /* 0x1510000002ca7fae */ /* 0x0003e4000f101d4a */
.L_x_756:
[----:B------:R-:W-:Y:S05]  /*8f70*/  BSYNC B0 ;  /* 0x0000000000007941 */ /* 0x000fea0003800000 */
.L_x_755:
[----:B------:R-:W-:Y:S05]  /*8f80*/  BRA.DIV ~URZ, `(.L_x_757) ;  /* 0x000131427f007947 */ /* 0x000fea000b800000 */
[----:B--2---:R2:W3:Y:S02]  /*8f90*/  SHFL.IDX PT, R4, R5, 0x2, 0x181f ;  /* 0x00581f0005047f89 */ /* 0x0044e400000e0000 */
.L_x_911:
[----:B------:R-:W-:Y:S05]  /*8fa0*/  BRA.DIV ~URZ, `(.L_x_758) ;  /* 0x000131927f007947 */ /* 0x000fea000b800000 */
[----:B-1----:R1:W2:Y:S02]  /*8fb0*/  SHFL.IDX PT, R0, R12, 0x2, 0x181f ;  /* 0x00581f000c007f89 */ /* 0x0022a400000e0000 */
.L_x_912:
[----:B------:R-:W-:Y:S01]  /*8fc0*/  IADD3 R2, R10, 0x40, RZ ;  /* 0x000000400a027810 */ /* 0x000fe20007ffe0ff */
[----:B------:R-:W-:Y:S03]  /*8fd0*/  BSSY B0, `(.L_x_759) ;  /* 0x0000011000007945 */ /* 0x000fe60003800000 */
[----:B------:R-:W-:-:S13]  /*8fe0*/  ISETP.GE.AND P0, PT, R2, R11, PT ;  /* 0x0000000b0200720c */ /* 0x000fda0003f06270 */
[----:B------:R-:W-:Y:S05]  /*8ff0*/  @P0 BRA `(.L_x_760) ;  /* 0x000000e000000947 */ /* 0x000fea0003800000 */
[----:B----4-:R-:W4:Y:S04]  /*9000*/  LDL R15, [R1+0x74] ;  /* 0x00007400010f7983 */ /* 0x010f280000100800 */
[----:B---3--:R-:W3:Y:S01]  /*9010*/  LDL R13, [R1+0x70] ;  /* 0x00007000010d7983 */ /* 0x008ee20000100800 */
[-C--:B--2---:R-:W-:Y:S02]  /*9020*/  LEA R8, P2, R248, R0.reuse, 0x1 ;  /* 0x00000000f8087211 */ /* 0x084fe400078408ff */
[-C--:B------:R-:W-:Y:S02]  /*9030*/  LEA R6, P1, R250, R0.reuse, 0x1 ;  /* 0x00000000fa067211 */ /* 0x080fe400078208ff */
[----:B------:R-:W-:Y:S02]  /*9040*/  LEA R2, P0, R251, R0, 0x1 ;  /* 0x00000000fb027211 */ /* 0x000fe400078008ff */
[----:B------:R-:W-:-:S05]  /*9050*/  LEA.HI.X R9, R248, R4, R249, 0x1, P2 ;  /* 0x00000004f8097211 */ /* 0x000fca00010f0cf9 */
[----:B------:R-:W-:Y:S01]  /*9060*/  @!PT LDS RZ, [RZ] ;  /* 0x00000000fffff984 */ /* 0x000fe20000000800 */
[----:B------:R-:W-:Y:S01]  /*9070*/  @!PT LDS RZ, [RZ] ;  /* 0x00000000fffff984 */ /* 0x000fe20000000800 */
[----:B------:R-:W-:Y:S01]  /*9080*/  @!PT LDS RZ, [RZ] ;  /* 0x00000000fffff984 */ /* 0x000fe20000000800 */
[----:B------:R2:W-:Y:S01]  /*9090*/  LDGSTS.E.BYPASS.LTC128B.128 [R202+0xe100], [R8.64], !P4 ;  /* 0x0e10000008ca7fae */ /* 0x0005e2000e101d4a */
[-C--:B----4-:R-:W-:Y:S02]  /*90a0*/  LEA.HI.X R7, R250, R4.reuse, R15, 0x1, P1 ;  /* 0x00000004fa077211 */ /* 0x090fe400008f0c0f */
[----:B---3--:R-:W-:-:S03]  /*90b0*/  LEA.HI.X R3, R251, R4, R13, 0x1, P0 ;  /* 0x00000004fb037211 */ /* 0x008fc600000f0c0d */
[----:B------:R2:W-:Y:S04]  /*90c0*/  LDGSTS.E.BYPASS.LTC128B.128 [R202+0x12100], [R6.64], !P5 ;  /* 0x1210000006ca7fae */ /* 0x0005e8000e901d4a */
[----:B------:R2:W-:Y:S02]  /*90d0*/  LDGSTS.E.BYPASS.LTC128B.128 [R202+0x16100], [R2.64], !P6 ;  /* 0x1610000002ca7fae */ /* 0x0005e4000f101d4a */
.L_x_760:
[----:B------:R-:W-:Y:S05]  /*90e0*/  BSYNC B0 ;  /* 0x0000000000007941 */ /* 0x000fea0003800000 */
.L_x_759:
[----:B------:R-:W-:Y:S05]  /*90f0*/  BRA.DIV ~URZ, `(.L_x_761) ;  /* 0x000130b27f007947 */ /* 0x000fea000b800000 */
[----:B--2---:R2:W1:Y:S04]  /*9100*/  SHFL.IDX PT, R6, R5, 0x3, 0x181f ;  /* 0x00781f0005067f89 */ /* 0x00446800000e0000 */
[----:B------:R2:W4:Y:S02]  /*9110*/  SHFL.IDX PT, R3, R12, 0x3, 0x181f ;  /* 0x00781f000c037f89 */ /* 0x00052400000e0000 */
.L_x_913:
[----:B--2---:R-:W2:Y:S04]  /*9120*/  LDL R0, [R1] ;  /* 0x0000000001007983 */ /* 0x004ea80000100800 */
[----:B----4-:R-:W4:Y:S04]  /*9130*/  LDL R227, [R1+0x48] ;  /* 0x0000480001e37983 */ /* 0x010f280000100800 */
[----:B---3--:R-:W3:Y:S04]  /*9140*/  LDL R13, [R1+0x64] ;  /* 0x00006400010d7983 */ /* 0x008ee80000100800 */
[----:B------:R-:W3:Y:S04]  /*9150*/  LDL R23, [R1+0x74] ;  /* 0x0000740001177983 */ /* 0x000ee80000100800 */
[----:B------:R-:W3:Y:S01]  /*9160*/  LDL R22, [R1+0x70] ;  /* 0x0000700001167983 */ /* 0x000ee20000100800 */
[----:B------:R-:W-:Y:S01]  /*9170*/  IADD3 R10, R10, 0x60, RZ ;  /* 0x000000600a0a7810 */ /* 0x000fe20007ffe0ff */
[----:B------:R-:W-:Y:S01]  /*9180*/  IMAD.MOV.U32 R2, RZ, RZ, c[0x0][0x2b8] ;  /* 0x0000ae00ff027624 */ /* 0x000fe200078e00ff */
[----:B------:R-:W-:-:S02]  /*9190*/  ULDC.64 UR4, c[0x0][0x40] ;  /* 0x0000100000047ab9 */ /* 0x000fc40000000a00 */
[----:B------:R-:W-:Y:S01]  /*91a0*/  ISETP.GE.AND P0, PT, R10, R11, PT ;  /* 0x0000000b0a00720c */ /* 0x000fe20003f06270 */
[----:B------:R-:W-:Y:S01]  /*91b0*/  IMAD.SHL.U32 R93, R112, 0x40, RZ ;  /* 0x00000040705d7824 */ /* 0x000fe200078e00ff */
[----:B------:R-:W-:Y:S01]  /*91c0*/  ISETP.NE.AND P3, PT, R2, 0x1, PT ;  /* 0x000000010200780c */ /* 0x000fe20003f65270 */
[----:B------:R-:W-:-:S10]  /*91d0*/  UIADD3 UR4, UP0, UR4, 0x160, URZ ;  /* 0x0000016004047890 */ /* 0x000fd4000ff1e03f */
[----:B------:R-:W-:-:S04]  /*91e0*/  @!P0 LEA R8, P1, R248, R3, 0x1 ;  /* 0x00000003f8088211 */ /* 0x000fc800078208ff */
[----:B-1----:R-:W-:-:S05]  /*91f0*/  @!P0 LEA.HI.X R9, R248, R6, R249, 0x1, P1 ;  /* 0x00000006f8098211 */ /* 0x002fca00008f0cf9 */
[----:B------:R-:W-:Y:S01]  /*9200*/  @!PT LDS RZ, [RZ] ;  /* 0x00000000fffff984 */ /* 0x000fe20000000800 */
[----:B------:R-:W-:Y:S01]  /*9210*/  @!PT LDS RZ, [RZ] ;  /* 0x00000000fffff984 */ /* 0x000fe20000000800 */
[----:B------:R-:W-:Y:S01]  /*9220*/  @!PT LDS RZ, [RZ] ;  /* 0x00000000fffff984 */ /* 0x000fe20000000800 */
[----:B------:R1:W-:Y:S01]  /*9230*/  @!P0 LDGSTS.E.BYPASS.LTC128B.128 [R202+0xf100], [R8.64], !P4 ;  /* 0x0f10000008ca8fae */ /* 0x0003e2000e101d4a */
[----:B------:R-:W-:Y:S01]  /*9240*/  UIADD3.X UR5, URZ, UR5, URZ, UP0, !UPT ;  /* 0x000000053f057290 */ /* 0x000fe200087fe43f */
[----:B-----5:R-:W-:Y:S01]  /*9250*/  SHF.R.S32.HI R7, RZ, 0x1f, R14 ;  /* 0x0000001fff077819 */ /* 0x020fe2000001140e */
[----:B------:R-:W-:-:S04]  /*9260*/  IMAD.WIDE.U32 R230, R14, c[0x0][0x2b0], RZ ;  /* 0x0000ac000ee67a25 */ /* 0x000fc800078e00ff */
[----:B------:R-:W-:-:S04]  /*9270*/  IMAD R7, R7, c[0x0][0x2b0], RZ ;  /* 0x0000ac0007077a24 */ /* 0x000fc800078e02ff */
[----:B------:R-:W-:-:S04]  /*9280*/  IMAD R7, R14, c[0x0][0x2b4], R7 ;  /* 0x0000ad000e077a24 */ /* 0x000fc800078e0207 */
[----:B------:R-:W-:Y:S02]  /*9290*/  IMAD.IADD R233, R231, 0x1, R7 ;  /* 0x00000001e7e97824 */ /* 0x000fe400078e0207 */
[----:B------:R-:W-:Y:S01]  /*92a0*/  IMAD.MOV.U32 R197, RZ, RZ, RZ ;  /* 0x000000ffffc57224 */ /* 0x000fe200078e00ff */
[----:B--2---:R-:W-:-:S04]  /*92b0*/  SHF.R.S32.HI R15, RZ, 0x1f, R0 ;  /* 0x0000001fff0f7819 */ /* 0x004fc80000011400 */
[----:B------:R-:W-:-:S04]  /*92c0*/  LEA.HI R4, R15, R0, RZ, 0x3 ;  /* 0x000000000f047211 */ /* 0x000fc800078f18ff */
[----:B------:R-:W-:Y:S02]  /*92d0*/  LOP3.LUT R12, R4, 0xfffffff8, RZ, 0xc0, !PT ;  /* 0xfffffff8040c7812 */ /* 0x000fe400078ec0ff */
[----:B------:R-:W-:-:S03]  /*92e0*/  SHF.R.S32.HI R4, RZ, 0x3, R4 ;  /* 0x00000003ff047819 */ /* 0x000fc60000011404 */
[----:B------:R-:W-:-:S04]  /*92f0*/  IMAD.IADD R12, R0, 0x1, -R12 ;  /* 0x00000001000c7824 */ /* 0x000fc800078e0a0c */
[----:B------:R-:W-:-:S04]  /*9300*/  IMAD R207, R12, 0x20, R4 ;  /* 0x000000200ccf7824 */ /* 0x000fc800078e0204 */
[----:B------:R-:W-:-:S04]  /*9310*/  IMAD.IADD R2, R207, 0x1, R93 ;  /* 0x00000001cf027824 */ /* 0x000fc800078e025d */
[----:B----4-:R-:W-:Y:S01]  /*9320*/  IMAD.IADD R5, R227, 0x1, R2 ;  /* 0x00000001e3057824 */ /* 0x010fe200078e0202 */
[----:B---3--:R-:W-:-:S03]  /*9330*/  ISETP.GE.AND P2, PT, R2, R13, PT ;  /* 0x0000000d0200720c */ /* 0x008fc60003f46270 */
[----:B------:R-:W-:Y:S01]  /*9340*/  @P3 IMAD.HI.U32 R10, R5, c[0x0][0x2bc], RZ ;  /* 0x0000af00050a3a27 */ /* 0x000fe200078e00ff */
[----:B------:R-:W-:-:S03]  /*9350*/  ISETP.GT.OR P1, PT, R207, 0x3f, P2 ;  /* 0x0000003fcf00780c */ /* 0x000fc60001724670 */
[----:B------:R-:W-:Y:S01]  /*9360*/  IMAD.MOV.U32 R2, RZ, RZ, R5 ;  /* 0x000000ffff027224 */ /* 0x000fe200078e0005 */
[----:B------:R-:W-:Y:S02]  /*9370*/  @P3 SHF.R.U32.HI R2, RZ, c[0x0][0x2c0], R10 ;  /* 0x0000b000ff023a19 */ /* 0x000fe4000001160a */
[CC--:B------:R-:W-:Y:S02]  /*9380*/  @!P0 LEA R10, P2, R250.reuse, R3.reuse, 0x1 ;  /* 0x00000003fa0a8211 */ /* 0x0c0fe400078408ff */
[C---:B-1----:R-:W-:Y:S02]  /*9390*/  @!P0 LEA R8, P3, R251.reuse, R3, 0x1 ;  /* 0x00000003fb088211 */ /* 0x042fe400078608ff */
[-C--:B------:R-:W-:Y:S02]  /*93a0*/  @!P0 LEA.HI.X R11, R250, R6.reuse, R23, 0x1, P2 ;  /* 0x00000006fa0b8211 */ /* 0x080fe400010f0c17 */
[----:B------:R-:W-:-:S03]  /*93b0*/  @!P0 LEA.HI.X R9, R251, R6, R22, 0x1, P3 ;  /* 0x00000006fb098211 */ /* 0x000fc600018f0c16 */
[----:B------:R1:W-:Y:S04]  /*93c0*/  @!P0 LDGSTS.E.BYPASS.LTC128B.128 [R202+0x13100], [R10.64], !P5 ;  /* 0x131000000aca8fae */ /* 0x0003e8000e901d4a */
[----:B------:R2:W-:Y:S04]  /*93d0*/  @!P0 LDGSTS.E.BYPASS.LTC128B.128 [R202+0x17100], [R8.64], !P6 ;  /* 0x1710000008ca8fae */ /* 0x0005e8000f101d4a */
[----:B------:R-:W0:Y:S01]  /*93e0*/  LDGDEPBAR ;  /* 0x00000000000079af */ /* 0x000e220000000000 */
[----:B------:R-:W-:Y:S01]  /*93f0*/  @!P1 IADD3 R3, P2, R2, R230, RZ ;  /* 0x000000e602039210 */ /* 0x000fe20007f5e0ff */
[----:B-1----:R-:W-:-:S02]  /*9400*/  IMAD.U32 R10, RZ, RZ, UR4 ;  /* 0x00000004ff0a7e24 */ /* 0x002fc4000f8e00ff */
[----:B------:R-:W-:Y:S01]  /*9410*/  IMAD.U32 R11, RZ, RZ, UR5 ;  /* 0x00000005ff0b7e24 */ /* 0x000fe2000f8e00ff */
[----:B------:R-:W-:Y:S01]  /*9420*/  WARPSYNC 0xffffffff ;  /* 0xffffffff00007948 */ /* 0x000fe20003800000 */
[----:B------:R-:W-:Y:S02]  /*9430*/  @!P1 LEA.HI.X.SX32 R7, R2, R233, 0x1, P2 ;  /* 0x000000e902079211 */ /* 0x000fe400010f0eff */
[----:B------:R-:W-:-:S04]  /*9440*/  @!P1 LEA R6, P2, R3, c[0x0][0x2a0], 0x2 ;  /* 0x0000a80003069a11 */ /* 0x000fc800078410ff */
[----:B------:R-:W-:Y:S01]  /*9450*/  @!P1 LEA.HI.X R7, R3, c[0x0][0x2a4], R7, 0x2, P2 ;  /* 0x0000a90003079a11 */ /* 0x000fe200010f1407 */
[----:B------:R-:W-:Y:S06]  /*9460*/  BAR.SYNC.DEFER_BLOCKING 0x0 ;  /* 0x0000000000007b1d */ /* 0x000fec0000010000 */
[----:B------:R1:W3:Y:S01]  /*9470*/  @!P1 LDG.E R197, [R6.64] ;  /* 0x0000000a06c59981 */ /* 0x0002e2000c1e1900 */
[----:B------:R-:W-:-:S04]  /*9480*/  IMAD.MOV R198, RZ, RZ, -R2 ;  /* 0x000000ffffc67224 */ /* 0x000fc800078e0a02 */
[----:B------:R-:W-:-:S05]  /*9490*/  IMAD R198, R198, c[0x0][0x2b8], R5 ;  /* 0x0000ae00c6c67a24 */ /* 0x000fca00078e0205 */
[----:B------:R-:W-:Y:S01]  /*94a0*/  SHF.R.S32.HI R103, RZ, 0x1f, R198 ;  /* 0x0000001fff677819 */ /* 0x000fe200000114c6 */
[----:B------:R-:W-:-:S04]  /*94b0*/  IMAD.WIDE.U32 R2, R198, c[0x0][0x1e0], RZ ;  /* 0x00007800c6027a25 */ /* 0x000fc800078e00ff */
[----:B------:R-:W-:-:S04]  /*94c0*/  IMAD R5, R103, c[0x0][0x1e0], RZ ;  /* 0x0000780067057a24 */ /* 0x000fc800078e02ff */
[----:B------:R-:W-:-:S04]  /*94d0*/  IMAD R5, R198, c[0x0][0x1e4], R5 ;  /* 0x00007900c6057a24 */ /* 0x000fc800078e0205 */
[----:B------:R-:W-:Y:S02]  /*94e0*/  IMAD.IADD R3, R3, 0x1, R5 ;  /* 0x0000000103037824 */ /* 0x000fe400078e0205 */
[----:B------:R-:W-:-:S04]  /*94f0*/  IMAD.WIDE.U32 R228, R226, c[0x0][0x1e8], RZ ;  /* 0x00007a00e2e47a25 */ /* 0x000fc800078e00ff */
[----:B------:R-:W-:Y:S02]  /*9500*/  IMAD R232, R226, c[0x0][0x1ec], R229 ;  /* 0x00007b00e2e87a24 */ /* 0x000fe400078e02e5 */
[----:B------:R-:W-:Y:S01]  /*9510*/  IMAD.SHL.U32 R199, R12, 0x8, RZ ;  /* 0x000000080cc77824 */ /* 0x000fe200078e00ff */
[----:B------:R-:W-:Y:S02]  /*9520*/  LEA.HI R0, R15, R0, RZ, 0x6 ;  /* 0x000000000f007211 */ /* 0x000fe400078f30ff */
[----:B------:R-:W-:Y:S01]  /*9530*/  IADD3 R84, -R4, R13, -R93 ;  /* 0x0000000d04547210 */ /* 0x000fe20007ffe95d */
[----:B-1----:R-:W-:Y:S01]  /*9540*/  IMAD.U32 R7, RZ, RZ, UR6 ;  /* 0x00000006ff077e24 */ /* 0x002fe2000f8e00ff */
[C---:B------:R-:W-:Y:S01]  /*9550*/  IADD3 R113, R199.reuse, 0x40, RZ ;  /* 0x00000040c7717810 */ /* 0x040fe20007ffe0ff */
[----:B------:R-:W-:Y:S01]  /*9560*/  IMAD.SHL.U32 R0, R0, 0x8, RZ ;  /* 0x0000000800007824 */ /* 0x000fe200078e00ff */
[----:B------:R-:W-:Y:S02]  /*9570*/  ISETP.GE.AND P1, PT, R84, 0x1, PT ;  /* 0x000000015400780c */ /* 0x000fe40003f26270 */
[----:B------:R-:W-:-:S02]  /*9580*/  IADD3 R114, R199, 0x80, RZ ;  /* 0x00000080c7727810 */ /* 0x000fc40007ffe0ff */
[----:B------:R-:W-:Y:S02]  /*9590*/  ISETP.GE.AND P5, PT, R199, c[0x0][0x1d4], PT ;  /* 0x00007500c7007a0c */ /* 0x000fe40003fa6270 */
[----:B------:R-:W-:Y:S02]  /*95a0*/  ISETP.GE.AND P4, PT, R113, c[0x0][0x1d4], PT ;  /* 0x0000750071007a0c */ /* 0x000fe40003f86270 */
[----:B------:R-:W-:Y:S01]  /*95b0*/  ISETP.GE.AND P6, PT, R114, c[0x0][0x1d4], PT ;  /* 0x0000750072007a0c */ /* 0x000fe20003fc6270 */
[----:B------:R-:W-:Y:S04]  /*95c0*/  STL.64 [R1+0x18], R10 ;  /* 0x0000180a01007387 */ /* 0x000fe80000100a00 */
[----:B------:R-:W-:Y:S04]  /*95d0*/  STL.64 [R1+0x28], R16 ;  /* 0x0000281001007387 */ /* 0x000fe80000100a00 */
[----:B------:R-:W-:Y:S04]  /*95e0*/  STL.64 [R1+0x30], R144 ;  /* 0x0000309001007387 */ /* 0x000fe80000100a00 */
[----:B------:R-:W-:Y:S04]  /*95f0*/  STL.64 [R1+0x38], R20 ;  /* 0x0000381401007387 */ /* 0x000fe80000100a00 */
[----:B------:R-:W-:Y:S01]  /*9600*/  STL.64 [R1+0x40], R18 ;  /* 0x0000401201007387 */ /* 0x000fe20000100a00 */
[----:B------:R-:W-:Y:S01]  /*9610*/  BSSY B2, `(.L_x_762) ;  /* 0x0000034000027945 */ /* 0x000fe20003800000 */
[----:B------:R-:W-:-:S02]  /*9620*/  ISETP.GT.AND P3, PT, R207, 0x3f, PT ;  /* 0x0000003fcf00780c */ /* 0x000fc40003f64270 */
[----:B------:R-:W-:Y:S02]  /*9630*/  MOV R115, 0x9950 ;  /* 0x0000995000737802 */ /* 0x000fe40000000f00 */
[----:B---3--:R-:W-:Y:S01]  /*9640*/  SHF.R.S32.HI R104, RZ, 0x1f, R197 ;  /* 0x0000001fff687819 */ /* 0x008fe200000114c5 */
[----:B------:R-:W-:-:S04]  /*9650*/  IMAD.WIDE.U32 R2, R197, c[0x0][0x1f0], R2 ;  /* 0x00007c00c5027a25 */ /* 0x000fc800078e0002 */
[----:B------:R-:W-:Y:S01]  /*9660*/  IMAD R6, R104, c[0x0][0x1f0], RZ ;  /* 0x00007c0068067a24 */ /* 0x000fe200078e02ff */
[----:B------:R-:W-:-:S03]  /*9670*/  IADD3 R5, P0, R2, R228, RZ ;  /* 0x000000e402057210 */ /* 0x000fc60007f1e0ff */
[----:B------:R-:W-:Y:S02]  /*9680*/  IMAD R6, R197, c[0x0][0x1f4], R6 ;  /* 0x00007d00c5067a24 */ /* 0x000fe400078e0206 */
[----:B------:R-:W-:-:S03]  /*9690*/  IMAD.SHL.U32 R2, R4, 0x40, RZ ;  /* 0x0000004004027824 */ /* 0x000fc600078e00ff */
[----:B------:R-:W-:Y:S02]  /*96a0*/  IADD3.X R6, R232, R3, R6, P0, !PT ;  /* 0x00000003e8067210 */ /* 0x000fe400007fe406 */
[C---:B--2---:R-:W-:Y:S02]  /*96b0*/  LEA R8, P0, R5.reuse, c[0x0][0x1c8], 0x1 ;  /* 0x0000720005087a11 */ /* 0x044fe400078008ff */
[----:B------:R-:W-:Y:S02]  /*96c0*/  LOP3.LUT R2, R2, 0x1c0, RZ, 0xc0, !PT ;  /* 0x000001c002027812 */ /* 0x000fe400078ec0ff */
[----:B------:R-:W-:Y:S02]  /*96d0*/  LEA.HI.X R12, R5, c[0x0][0x1cc], R6, 0x1, P0 ;  /* 0x00007300050c7a11 */ /* 0x000fe400000f0c06 */
[----:B------:R-:W-:Y:S02]  /*96e0*/  LOP3.LUT R6, R2, 0x38, R199, 0xf8, !PT ;  /* 0x0000003802067812 */ /* 0x000fe400078ef8c7 */
[----:B------:R-:W-:Y:S01]  /*96f0*/  SHF.R.U32.HI R5, RZ, 0x3, R2 ;  /* 0x00000003ff057819 */ /* 0x000fe20000011602 */
[----:B------:R-:W-:Y:S04]  /*9700*/  SHFL.IDX PT, R3, R12, RZ, 0x181f ;  /* 0x00181fff0c037589 */ /* 0x000fe800000e0000 */
[----:B------:R-:W1:Y:S01]  /*9710*/  SHFL.IDX PT, R2, R8, RZ, 0x181f ;  /* 0x00181fff08027589 */ /* 0x000e6200000e0000 */
[----:B------:R-:W-:-:S03]  /*9720*/  LOP3.LUT R9, R6, R5, RZ, 0x3c, !PT ;  /* 0x0000000506097212 */ /* 0x000fc600078e3cff */
[----:B------:R1:W-:Y:S01]  /*9730*/  SHFL.IDX PT, R4, R8, 0x1, 0x181f ;  /* 0x00381f0008047f89 */ /* 0x0003e200000e0000 */
[----:B------:R-:W-:-:S03]  /*9740*/  IMAD.U32 R6, RZ, RZ, UR7 ;  /* 0x00000007ff067e24 */ /* 0x000fc6000f8e00ff */
[----:B------:R-:W2:Y:S01]  /*9750*/  SHFL.IDX PT, R5, R12, 0x1, 0x181f ;  /* 0x00381f000c057f89 */ /* 0x000ea200000e0000 */
[----:B------:R-:W-:-:S03]  /*9760*/  LOP3.LUT R190, R9, 0xfffffe00, R0, 0xf8, !PT ;  /* 0xfffffe0009be7812 */ /* 0x000fc600078ef800 */
[----:B------:R3:W-:Y:S01]  /*9770*/  STL.64 [R1+0x20], R6 ;  /* 0x0000200601007387 */ /* 0x0007e20000100a00 */
[----:B------:R-:W-:Y:S02]  /*9780*/  SHF.R.S32.HI R0, RZ, 0x1f, R114 ;  /* 0x0000001fff007819 */ /* 0x000fe40000011472 */
[----:B------:R-:W-:Y:S02]  /*9790*/  ISETP.GT.AND P0, PT, R84, 0x20, PT ;  /* 0x000000205400780c */ /* 0x000fe40003f04270 */
[----:B------:R-:W-:-:S04]  /*97a0*/  LEA.HI R0, R0, R114, RZ, 0x3 ;  /* 0x0000007200007211 */ /* 0x000fc800078f18ff */
[----:B------:R-:W-:Y:S01]  /*97b0*/  LOP3.LUT R205, R0, 0xfffffff8, RZ, 0xc0, !PT ;  /* 0xfffffff800cd7812 */ /* 0x000fe200078ec0ff */
[----:B-1----:R-:W-:Y:S01]  /*97c0*/  @P1 IMAD.WIDE R8, R199, 0x2, R2 ;  /* 0x00000002c7081825 */ /* 0x002fe200078e0202 */
[----:B---3--:R-:W-:-:S04]  /*97d0*/  SHF.R.S32.HI R7, RZ, 0x1f, R113 ;  /* 0x0000001fff077819 */ /* 0x008fc80000011471 */
[----:B------:R-:W-:Y:S01]  /*97e0*/  LEA.HI R7, R7, R113, RZ, 0x3 ;  /* 0x0000007107077211 */ /* 0x000fe200078f18ff */
[----:B------:R-:W-:-:S03]  /*97f0*/  @P1 IMAD.SHL.U32 R6, R190, 0x2, RZ ;  /* 0x00000002be061824 */ /* 0x000fc600078e00ff */
[----:B------:R-:W-:Y:S01]  /*9800*/  LOP3.LUT R206, R7, 0xfffffff8, RZ, 0xc0, !PT ;  /* 0xfffffff807ce7812 */ /* 0x000fe200078ec0ff */
[--C-:B------:R-:W-:Y:S01]  /*9810*/  @P1 IMAD.WIDE R10, R205, 0x2, R2.reuse ;  /* 0x00000002cd0a1825 */ /* 0x100fe200078e0202 */
[----:B------:R1:W-:Y:S03]  /*9820*/  @P1 LDGSTS.E.BYPASS.LTC128B.128 [R6+0x6100], [R8.64], !P5 ;  /* 0x0610000008061fae */ /* 0x0003e6000e901d4a */
[----:B------:R-:W-:-:S04]  /*9830*/  @P1 IMAD.WIDE R12, R206, 0x2, R2 ;  /* 0x00000002ce0c1825 */ /* 0x000fc800078e0202 */
[----:B------:R-:W-:Y:S01]  /*9840*/  @P0 IMAD.SHL.U32 R0, R190, 0x2, RZ ;  /* 0x00000002be000824 */ /* 0x000fe200078e00ff */
[----:B------:R3:W-:Y:S01]  /*9850*/  @P1 LDGSTS.E.BYPASS.LTC128B.128 [R6+0x8100], [R12.64], !P4 ;  /* 0x081000000c061fae */ /* 0x0007e2000e101d4a */
[----:B--2---:R-:W-:-:S03]  /*9860*/  @P0 IMAD.WIDE R2, R206, 0x2, R4 ;  /* 0x00000002ce020825 */ /* 0x004fc600078e0204 */
[----:B------:R3:W-:Y:S01]  /*9870*/  @P1 LDGSTS.E.BYPASS.LTC128B.128 [R6+0xa100], [R10.64], !P6 ;  /* 0x0a1000000a061fae */ /* 0x0007e2000f101d4a */
[----:B-1----:R-:W-:-:S04]  /*9880*/  @P0 IMAD.WIDE R8, R199, 0x2, R4 ;  /* 0x00000002c7080825 */ /* 0x002fc800078e0204 */
[----:B------:R-:W-:Y:S01]  /*9890*/  @P0 IMAD.WIDE R4, R205, 0x2, R4 ;  /* 0x00000002cd040825 */ /* 0x000fe200078e0204 */
[----:B------:R1:W-:Y:S04]  /*98a0*/  @P0 LDGSTS.E.BYPASS.LTC128B.128 [R0+0x7100], [R8.64], !P5 ;  /* 0x0710000008000fae */ /* 0x0003e8000e901d4a */
[----:B------:R2:W-:Y:S04]  /*98b0*/  @P0 LDGSTS.E.BYPASS.LTC128B.128 [R0+0x9100], [R2.64], !P4 ;  /* 0x0910000002000fae */ /* 0x0005e8000e101d4a */
[----:B------:R1:W-:Y:S04]  /*98c0*/  @P0 LDGSTS.E.BYPASS.LTC128B.128 [R0+0xb100], [R4.64], !P6 ;  /* 0x0b10000004000fae */ /* 0x0003e8000f101d4a */
[----:B------:R-:W0:Y:S01]  /*98d0*/  LDGDEPBAR ;  /* 0x00000000000079af */ /* 0x000e220000000000 */
[----:B--2---:R-:W-:-:S05]  /*98e0*/  SEL R2, RZ, 0x10, P6 ;  /* 0x00000010ff027807 */ /* 0x004fca0003000000 */
[----:B------:R3:W-:Y:S01]  /*98f0*/  STL [R1+0x104], R2 ;  /* 0x0001040201007387 */ /* 0x0007e20000100800 */
[----:B-1----:R-:W-:Y:S01]  /*9900*/  IMAD.U32 R0, RZ, RZ, UR7 ;  /* 0x00000007ff007e24 */ /* 0x002fe2000f8e00ff */
[----:B------:R-:W-:Y:S02]  /*9910*/  SHF.R.S32.HI R219, RZ, 0x1f, R206 ;  /* 0x0000001fffdb7819 */ /* 0x000fe400000114ce */
[----:B------:R-:W-:Y:S02]  /*9920*/  SHF.R.S32.HI R218, RZ, 0x1f, R205 ;  /* 0x0000001fffda7819 */ /* 0x000fe400000114cd */
[----:B------:R-:W-:Y:S02]  /*9930*/  IADD3 R0, R0, 0x18, RZ ;  /* 0x0000001800007810 */ /* 0x000fe40007ffe0ff */
[----:B---3--:R-:W-:Y:S05]  /*9940*/  CALL.REL.NOINC `($_ZN7cutlass13device_kernelIN5flash19enable_sm80_to_sm89INS1_16FlashAttnFwdSm80INS1_25CollectiveMainloopFwdSm80ILi8ELi1ELb0EN4cute5tupleIJNS5_1CILi128EEENS7_ILi64EEENS7_ILi192EEEEEELi192ENS_10bfloat16_tEfNS_4arch4Sm80ELb0ELb1ELb0ELb1ELb1ELb1ELb1ELb1EEENS1_21CollectiveEpilogueFwdINS6_IJS8_SA_S9_EEENS6_IJNS7_ILi1EEESI_SI_EEESC_SE_Li256ELb1ELb1ELb1ELb0EEENS1_36VarlenDynamicPersistentTileSchedulerILi128ELi64ELi256ELi256ELb1ELb1ELb0ELb1ELb0ELb1EEEEEEEEEvNT_6ParamsE$_ZZN5flash25CollectiveMainloopFwdSm80ILi8ELi1ELb0EN4cute5tupleIJNS1_1CILi128EEENS3_ILi64EEENS3_ILi192EEEEEELi192EN7cutlass10bfloat16_tEfNS8_4arch4Sm80ELb0ELb1ELb0ELb1ELb1ELb1ELb1ELb1EE3mmaINS_16FlashAttnFwdSm80ISC_NS_21CollectiveEpilogueFwdINS2_IJS4_S6_S5_EEENS2_IJNS3_ILi1EEESH_SH_EEES9_SB_Li256ELb1ELb1ELb1ELb0EEENS_36VarlenDynamicPersistentTileSchedulerILi128ELi64ELi256ELi256ELb1ELb1ELb0ELb1ELb0ELb1EEEE13SharedStorageENS1_6TensorINS1_11ArrayEngineIfLm96EEENS1_6LayoutINS2_IJNS2_IJNS3_ILi2EEESS_EEESH_NS3_ILi24EEEEEENS2_IJNS2_IJSH_SS_EEENS3_ILi0EEENS3_ILi4EEEEEEEEEENS_7SoftmaxILi2ELi0EEEEEbRKNSC_6ParamsERT0_RT1_iRKNS_16SeqlenInfoQKNewKILb1ELb1EEENS2_IJiiiiEEERT_ENKUlvE_clEv) ;  /* 0x0001519000007944 */ /* 0x008fea0003c00000 */
[----:B------:R-:W-:Y:S05]  /*9950*/  BSYNC B2 ;  /* 0x0000000000027941 */ /* 0x000fea0003800000 */
.L_x_762:
[----:B------:R2:W5:Y:S01]  /*9960*/  LDL R88, [R1] ;  /* 0x0000000001587983 */ /* 0x0005620000100800 */
[----:B------:R-:W-:-:S04]  /*9970*/  DEPBAR.LE SB0, 0x0 ;  /* 0x000080000000791a */ /* 0x000fc80000000000 */
[----:B------:R2:W5:Y:S01]  /*9980*/  LDL R210, [R1+0x10] ;  /* 0x0000100001d27983 */ /* 0x0005620000100800 */
[----:B------:R-:W-:Y:S01]  /*9990*/  WARPSYNC 0xffffffff ;  /* 0xffffffff00007948 */ /* 0x000fe20003800000 */
[----:B------:R-:W-:Y:S02]  /*99a0*/  IMAD R0, R103, c[0x0][0x208], RZ ;  /* 0x0000820067007a24 */ /* 0x000fe400078e02ff */
[----:B------:R-:W-:Y:S01]  /*99b0*/  BAR.SYNC.DEFER_BLOCKING 0x0 ;  /* 0x0000000000007b1d */ /* 0x000fe20000010000 */
[----:B------:R-:W-:-:S04]  /*99c0*/  IMAD.WIDE.U32 R2, R198, c[0x0][0x208], RZ ;  /* 0x00008200c6027a25 */ /* 0x000fc800078e00ff */
[----:B------:R-:W-:Y:S02]  /*99d0*/  IMAD R0, R198, c[0x0][0x20c], R0 ;  /* 0x00008300c6007a24 */ /* 0x000fe400078e0200 */
[----:B------:R-:W-:-:S03]  /*99e0*/  IMAD.WIDE.U32 R224, R226, c[0x0][0x210], RZ ;  /* 0x00008400e2e07a25 */ /* 0x000fc600078e00ff */
[----:B------:R-:W-:Y:S01]  /*99f0*/  IADD3 R3, R3, R0, RZ ;  /* 0x0000000003037210 */ /* 0x000fe20007ffe0ff */
[----:B------:R-:W-:Y:S02]  /*9a00*/  IMAD R0, R104, c[0x0][0x218], RZ ;  /* 0x0000860068007a24 */ /* 0x000fe400078e02ff */
[----:B------:R-:W-:Y:S02]  /*9a10*/  IMAD R226, R226, c[0x0][0x214], R225 ;  /* 0x00008500e2e27a24 */ /* 0x000fe400078e02e1 */
[----:B------:R-:W-:-:S04]  /*9a20*/  IMAD.WIDE.U32 R2, R197, c[0x0][0x218], R2 ;  /* 0x00008600c5027a25 */ /* 0x000fc800078e0002 */
[----:B-1----:R-:W-:Y:S01]  /*9a30*/  IMAD R12, R197, c[0x0][0x21c], R0 ;  /* 0x00008700c50c7a24 */ /* 0x002fe200078e0200 */
[----:B------:R-:W-:-:S04]  /*9a40*/  IADD3 R0, P1, R2, R224, RZ ;  /* 0x000000e002007210 */ /* 0x000fc80007f3e0ff */
[----:B------:R-:W-:Y:S01]  /*9a50*/  LEA R14, P0, R0, c[0x0][0x1f8], 0x1 ;  /* 0x00007e00000e7a11 */ /* 0x000fe200078008ff */
[----:B------:R2:W1:Y:S01]  /*9a60*/  LDSM.16.M88.4 R4, [R174] ;  /* 0x00000000ae04783b */ /* 0x0004620000000200 */
[----:B------:R-:W-:-:S03]  /*9a70*/  IADD3.X R2, R226, R3, R12, P1, !PT ;  /* 0x00000003e2027210 */ /* 0x000fc60000ffe40c */
[----:B------:R2:W3:Y:S01]  /*9a80*/  LDSM.16.M88.4 R24, [R111] ;  /* 0x000000006f18783b */ /* 0x0004e20000000200 */
[----:B------:R-:W-:-:S03]  /*9a90*/  LEA.HI.X R15, R0, c[0x0][0x1fc], R2, 0x1, P0 ;  /* 0x00007f00000f7a11 */ /* 0x000fc600000f0c02 */
[----:B------:R2:W4:Y:S04]  /*9aa0*/  LDSM.16.M88.4 R32, [R111+0x800] ;  /* 0x000800006f20783b */ /* 0x0005280000000200 */
[----:B------:R2:W1:Y:S04]  /*9ab0*/  LDSM.16.M88.4 R40, [R111+0x1000] ;  /* 0x001000006f28783b */ /* 0x0004680000000200 */
[----:B------:R2:W1:Y:S04]  /*9ac0*/  LDSM.16.M88.4 R48, [R111+0x1800] ;  /* 0x001800006f30783b */ /* 0x0004680000000200 */
[----:B------:R2:W1:Y:S04]  /*9ad0*/  LDSM.16.M88.4 R8, [R175] ;  /* 0x00000000af08783b */ /* 0x0004680000000200 */
[----:B------:R2:W1:Y:S04]  /*9ae0*/  LDSM.16.M88.4 R52, [R178] ;  /* 0x00000000b234783b */ /* 0x0004680000000200 */
[----:B------:R2:W1:Y:S04]  /*9af0*/  LDSM.16.M88.4 R60, [R189] ;  /* 0x00000000bd3c783b */ /* 0x0004680000000200 */
[----:B------:R2:W1:Y:S04]  /*9b00*/  LDSM.16.M88.4 R72, [R188] ;  /* 0x00000000bc48783b */ /* 0x0004680000000200 */
[----:B------:R2:W1:Y:S01]  /*9b10*/  LDSM.16.M88.4 R76, [R187] ;  /* 0x00000000bb4c783b */ /* 0x0004620000000200 */
[----:B------:R-:W-:Y:S05]  /*9b20*/  BRA.DIV ~URZ, `(.L_x_763) ;  /* 0x000127527f007947 */ /* 0x000fea000b800000 */
[----:B------:R2:W4:Y:S02]  /*9b30*/  SHFL.IDX PT, R0, R15, RZ, 0x181f ;  /* 0x00181fff0f007589 */ /* 0x00052400000e0000 */
.L_x_914:
[----:B------:R-:W2:Y:S01]  /*9b40*/  SHFL.IDX PT, R16, R14, RZ, 0x181f ;  /* 0x00181fff0e107589 */ /* 0x000ea200000e0000 */
[C---:B------:R-:W-:Y:S01]  /*9b50*/  ISETP.GE.AND P0, PT, R199.reuse, c[0x0][0x1d4], PT ;  /* 0x00007500c7007a0c */ /* 0x040fe20003f06270 */
[----:B------:R-:W-:Y:S01]  /*9b60*/  IMAD.WIDE R18, R199, 0x2, RZ ;  /* 0x00000002c7127825 */ /* 0x000fe200078e02ff */
[----:B------:R-:W-:Y:S01]  /*9b70*/  ISETP.GE.AND P2, PT, R113, c[0x0][0x1d4], PT ;  /* 0x0000750071007a0c */ /* 0x000fe20003f46270 */
[----:B------:R-:W4:Y:S01]  /*9b80*/  SHFL.IDX PT, R14, R14, 0x1, 0x181f ;  /* 0x00381f000e0e7f89 */ /* 0x000f2200000e0000 */
[----:B------:R-:W-:Y:S01]  /*9b90*/  ISETP.LT.OR P1, PT, R84, 0x1, P0 ;  /* 0x000000015400780c */ /* 0x000fe20000721670 */
[----:B------:R-:W-:Y:S01]  /*9ba0*/  IMAD.SHL.U32 R190, R190, 0x2, RZ ;  /* 0x00000002bebe7824 */ /* 0x000fe200078e00ff */
[----:B-1-3--:R-:W-:Y:S01]  /*9bb0*/  HMMA.16816.F32.BF16 R20, R4, R24, RZ ;  /* 0x000000180414723c */ /* 0x00afe200000418ff */
[----:B------:R-:W-:Y:S01]  /*9bc0*/  IMAD.WIDE R12, R206, 0x2, RZ ;  /* 0x00000002ce0c7825 */ /* 0x000fe200078e02ff */
[----:B--2---:R-:W1:Y:S01]  /*9bd0*/  SHFL.IDX PT, R15, R15, 0x1, 0x181f ;  /* 0x00381f000f0f7f89 */ /* 0x004e6200000e0000 */
[----:B------:R-:W-:Y:S01]  /*9be0*/  BSSY B0, `(.L_x_764) ;  /* 0x00000fe000007945 */ /* 0x000fe20003800000 */
[----:B------:R-:W-:-:S04]  /*9bf0*/  SHF.R.S32.HI R208, RZ, 0x1f, R199 ;  /* 0x0000001fffd07819 */ /* 0x000fc800000114c7 */
[C---:B------:R-:W-:Y:S08]  /*9c00*/  HMMA.16816.F32.BF16 R24, R4.reuse, R26, RZ ;  /* 0x0000001a0418723c */ /* 0x040ff000000418ff */
[----:B----4-:R-:W-:Y:S01]  /*9c10*/  HMMA.16816.F32.BF16 R28, R4, R32, RZ ;  /* 0x00000020041c723c */ /* 0x010fe200000418ff */
[----:B------:R-:W-:-:S05]  /*9c20*/  IADD3 R2, P0, R16, R18, RZ ;  /* 0x0000001210027210 */ /* 0x000fca0007f1e0ff */
[----:B------:R-:W-:Y:S02]  /*9c30*/  IMAD.X R3, R19, 0x1, R0, P0 ;  /* 0x0000000113037824 */ /* 0x000fe400000e0600 */
[----:B------:R-:W-:Y:S03]  /*9c40*/  HMMA.16816.F32.BF16 R32, R4, R34, RZ ;  /* 0x000000220420723c */ /* 0x000fe600000418ff */
[----:B------:R2:W-:Y:S01]  /*9c50*/  LDGSTS.E.BYPASS.LTC128B.128 [R190+0x100], [R2.64], !P1 ;  /* 0x0010000002be7fae */ /* 0x0005e2000c901d4a */
[----:B------:R-:W-:-:S04]  /*9c60*/  ISETP.GE.AND P1, PT, R114, c[0x0][0x1d4], PT ;  /* 0x0000750072007a0c */ /* 0x000fc80003f26270 */
[C---:B------:R-:W-:Y:S08]  /*9c70*/  HMMA.16816.F32.BF16 R36, R4.reuse, R40, RZ ;  /* 0x000000280424723c */ /* 0x040ff000000418ff */
[C---:B------:R-:W-:Y:S08]  /*9c80*/  HMMA.16816.F32.BF16 R40, R4.reuse, R42, RZ ;  /* 0x0000002a0428723c */ /* 0x040ff000000418ff */
[----:B------:R-:W-:Y:S01]  /*9c90*/  HMMA.16816.F32.BF16 R44, R4, R48, RZ ;  /* 0x00000030042c723c */ /* 0x000fe200000418ff */
[----:B--2---:R-:W-:-:S07]  /*9ca0*/  IADD3 R2, P0, R16, R12, RZ ;  /* 0x0000000c10027210 */ /* 0x004fce0007f1e0ff */
[----:B------:R-:W-:Y:S01]  /*9cb0*/  HMMA.16816.F32.BF16 R20, R8, R52, R20 ;  /* 0x000000340814723c */ /* 0x000fe20000041814 */
[----:B------:R-:W-:Y:S01]  /*9cc0*/  IMAD.X R3, R13, 0x1, R0, P0 ;  /* 0x000000010d037824 */ /* 0x000fe200000e0600 */
[C---:B------:R-:W-:Y:S02]  /*9cd0*/  ISETP.LT.OR P0, PT, R84.reuse, 0x1, P2 ;  /* 0x000000015400780c */ /* 0x040fe40001701670 */
[----:B------:R-:W-:-:S04]  /*9ce0*/  ISETP.LT.OR P2, PT, R84, 0x21, P2 ;  /* 0x000000215400780c */ /* 0x000fc80001741670 */
[C---:B------:R-:W-:Y:S08]  /*9cf0*/  HMMA.16816.F32.BF16 R24, R8.reuse, R54, R24 ;  /* 0x000000360818723c */ /* 0x040ff00000041818 */
[----:B------:R-:W-:Y:S01]  /*9d00*/  HMMA.16816.F32.BF16 R28, R8, R60, R28 ;  /* 0x0000003c081c723c */ /* 0x000fe2000004181c */
[----:B------:R2:W-:Y:S01]  /*9d10*/  LDGSTS.E.BYPASS.LTC128B.128 [R190+0x2100], [R2.64], !P0 ;  /* 0x0210000002be7fae */ /* 0x0005e2000c101d4a */
[----:B------:R-:W-:-:S05]  /*9d20*/  IADD3 R18, P0, R18, R14, RZ ;  /* 0x0000000e12127210 */ /* 0x000fca0007f1e0ff */
[----:B-1----:R-:W-:Y:S01]  /*9d30*/  IMAD.X R19, R19, 0x1, R15, P0 ;  /* 0x0000000113137824 */ /* 0x002fe200000e060f */
[C---:B------:R-:W-:Y:S08]  /*9d40*/  HMMA.16816.F32.BF16 R32, R8.reuse, R62, R32 ;  /* 0x0000003e0820723c */ /* 0x040ff00000041820 */
[C---:B------:R-:W-:Y:S08]  /*9d50*/  HMMA.16816.F32.BF16 R36, R8.reuse, R72, R36 ;  /* 0x000000480824723c */ /* 0x040ff00000041824 */
[----:B------:R-:W-:Y:S01]  /*9d60*/  HMMA.16816.F32.BF16 R40, R8, R74, R40 ;  /* 0x0000004a0828723c */ /* 0x000fe20000041828 */
[----:B--2---:R-:W-:-:S07]  /*9d70*/  IMAD.WIDE R2, R205, 0x2, RZ ;  /* 0x00000002cd027825 */ /* 0x004fce00078e02ff */
[----:B------:R-:W-:Y:S01]  /*9d80*/  HMMA.16816.F32.BF16 R44, R8, R76, R44 ;  /* 0x0000004c082c723c */ /* 0x000fe2000004182c */
[----:B------:R-:W-:-:S05]  /*9d90*/  IADD3 R16, P0, R16, R2, RZ ;  /* 0x0000000210107210 */ /* 0x000fca0007f1e0ff */
[----:B------:R-:W-:Y:S01]  /*9da0*/  IMAD.X R17, R3, 0x1, R0, P0 ;  /* 0x0000000103117824 */ /* 0x000fe200000e0600 */
[C---:B------:R-:W-:Y:S02]  /*9db0*/  ISETP.LT.OR P0, PT, R84.reuse, 0x1, P1 ;  /* 0x000000015400780c */ /* 0x040fe40000f01670 */
[----:B------:R-:W-:-:S11]  /*9dc0*/  ISETP.LT.OR P1, PT, R84, 0x21, P1 ;  /* 0x000000215400780c */ /* 0x000fd60000f21670 */
[----:B------:R1:W-:Y:S01]  /*9dd0*/  LDGSTS.E.BYPASS.LTC128B.128 [R190+0x4100], [R16.64], !P0 ;  /* 0x0410000010be7fae */ /* 0x0003e2000c101d4a */
[----:B------:R-:W-:-:S04]  /*9de0*/  ISETP.GE.AND P0, PT, R199, c[0x0][0x1d4], PT ;  /* 0x00007500c7007a0c */ /* 0x000fc80003f06270 */
[----:B------:R-:W-:Y:S11]  /*9df0*/  ISETP.LT.OR P0, PT, R84, 0x21, P0 ;  /* 0x000000215400780c */ /* 0x000ff60000701670 */
[----:B------:R-:W-:Y:S02]  /*9e00*/  @!UPT UIADD3 URZ, URZ, URZ, URZ ;  /* 0x0000003f3f3ff290 */ /* 0x000fe4000fffe03f */
[----:B------:R1:W-:Y:S01]  /*9e10*/  LDGSTS.E.BYPASS.LTC128B.128 [R190+0x1100], [R18.64], !P0 ;  /* 0x0110000012be7fae */ /* 0x0003e2000c101d4a */
[----:B------:R-:W-:-:S05]  /*9e20*/  IADD3 R12, P0, R12, R14, RZ ;  /* 0x0000000e0c0c7210 */ /* 0x000fca0007f1e0ff */
[----:B------:R-:W-:Y:S01]  /*9e30*/  IMAD.X R13, R13, 0x1, R15, P0 ;  /* 0x000000010d0d7824 */ /* 0x000fe200000e060f */
[----:B------:R-:W-:-:S04]  /*9e40*/  IADD3 R2, P0, R2, R14, RZ ;  /* 0x0000000e02027210 */ /* 0x000fc80007f1e0ff */
[----:B------:R2:W-:Y:S01]  /*9e50*/  LDGSTS.E.BYPASS.LTC128B.128 [R190+0x3100], [R12.64], !P2 ;  /* 0x031000000cbe7fae */ /* 0x0005e2000d101d4a */
[----:B------:R-:W-:Y:S01]  /*9e60*/  IMAD.X R3, R3, 0x1, R15, P0 ;  /* 0x0000000103037824 */ /* 0x000fe200000e060f */
[----:B------:R-:W-:-:S04]  /*9e70*/  ISETP.GT.AND P0, PT, R112, R217, PT ;  /* 0x000000d97000720c */ /* 0x000fc80003f04270 */
[----:B------:R3:W-:Y:S04]  /*9e80*/  LDGSTS.E.BYPASS.LTC128B.128 [R190+0x5100], [R2.64], !P1 ;  /* 0x0510000002be7fae */ /* 0x0007e8000c901d4a */
[----:B------:R-:W-:Y:S04]  /*9e90*/  LDSM.16.M88.4 R56, [R173+0x800] ;  /* 0x00080000ad38783b */ /* 0x000fe80000000200 */
[----:B------:R-:W-:Y:S01]  /*9ea0*/  LDSM.16.M88.4 R64, [R173+0x1000] ;  /* 0x00100000ad40783b */ /* 0x000fe20000000200 */
[----:B-1----:R-:W-:Y:S03]  /*9eb0*/  HMMA.16816.F32.BF16 R16, R4, R50, RZ ;  /* 0x000000320410723c */ /* 0x002fe600000418ff */
[----:B------:R-:W1:Y:S04]  /*9ec0*/  LDSM.16.M88.4 R4, [R177] ;  /* 0x00000000b104783b */ /* 0x000e680000000200 */
[----:B------:R-:W4:Y:S04]  /*9ed0*/  LDSM.16.M88.4 R48, [R173] ;  /* 0x00000000ad30783b */ /* 0x000f280000000200 */
[----:B------:R-:W3:Y:S04]  /*9ee0*/  LDSM.16.M88.4 R68, [R173+0x1800] ;  /* 0x00180000ad44783b */ /* 0x000ee80000000200 */
[----:B------:R-:W-:Y:S04]  /*9ef0*/  LDSM.16.M88.4 R52, [R170] ;  /* 0x00000000aa34783b */ /* 0x000fe80000000200 */
[----:B------:R-:W-:Y:S04]  /*9f00*/  LDSM.16.M88.4 R60, [R170+0x800] ;  /* 0x00080000aa3c783b */ /* 0x000fe80000000200 */
[----:B------:R-:W-:Y:S01]  /*9f10*/  LDSM.16.M88.4 R72, [R170+0x1000] ;  /* 0x00100000aa48783b */ /* 0x000fe20000000200 */
[----:B--2---:R-:W-:Y:S03]  /*9f20*/  HMMA.16816.F32.BF16 R12, R8, R78, R16 ;  /* 0x0000004e080c723c */ /* 0x004fe60000041810 */
[----:B------:R-:W2:Y:S04]  /*9f30*/  LDSM.16.M88.4 R8, [R176] ;  /* 0x00000000b008783b */ /* 0x000ea80000000200 */
[----:B------:R-:W2:Y:S04]  /*9f40*/  LDSM.16.M88.4 R80, [R170+0x1800] ;  /* 0x00180000aa50783b */ /* 0x000ea80000000200 */
[----:B------:R-:W-:Y:S04]  /*9f50*/  LDSM.16.M88.4 R76, [R111+0x3800] ;  /* 0x003800006f4c783b */ /* 0x000fe80000000200 */
[----:B------:R-:W-:Y:S01]  /*9f60*/  LDSM.16.M88.4 R84, [R183] ;  /* 0x00000000b754783b */ /* 0x000fe20000000200 */
[C---:B-1----:R-:W-:Y:S03]  /*9f70*/  HMMA.16816.F32.BF16 R28, R4.reuse, R56, R28 ;  /* 0x00000038041c723c */ /* 0x042fe6000004181c */
[----:B------:R-:W0:Y:S05]  /*9f80*/  LDGDEPBAR ;  /* 0x00000000000079af */ /* 0x000e2a0000000000 */
[C---:B----4-:R-:W-:Y:S08]  /*9f90*/  HMMA.16816.F32.BF16 R16, R4.reuse, R48, R20 ;  /* 0x000000300410723c */ /* 0x050ff00000041814 */
[C---:B------:R-:W-:Y:S01]  /*9fa0*/  HMMA.16816.F32.BF16 R24, R4.reuse, R50, R24 ;  /* 0x000000320418723c */ /* 0x040fe20000041818 */
[----:B------:R-:W-:Y:S07]  /*9fb0*/  LDSM.16.M88.4 R48, [R111+0x2000] ;  /* 0x002000006f30783b */ /* 0x000fee0000000200 */
[C---:B------:R-:W-:Y:S01]  /*9fc0*/  HMMA.16816.F32.BF16 R32, R4.reuse, R58, R32 ;  /* 0x0000003a0420723c */ /* 0x040fe20000041820 */
[----:B------:R-:W-:Y:S07]  /*9fd0*/  LDSM.16.M88.4 R56, [R111+0x2800] ;  /* 0x002800006f38783b */ /* 0x000fee0000000200 */
[C---:B------:R-:W-:Y:S08]  /*9fe0*/  HMMA.16816.F32.BF16 R36, R4.reuse, R64, R36 ;  /* 0x000000400424723c */ /* 0x040ff00000041824 */
[C---:B------:R-:W-:Y:S01]  /*9ff0*/  HMMA.16816.F32.BF16 R40, R4.reuse, R66, R40 ;  /* 0x000000420428723c */ /* 0x040fe20000041828 */
[----:B------:R-:W-:Y:S07]  /*a000*/  LDSM.16.M88.4 R64, [R185] ;  /* 0x00000000b940783b */ /* 0x000fee0000000200 */
[C---:B---3--:R-:W-:Y:S08]  /*a010*/  HMMA.16816.F32.BF16 R44, R4.reuse, R68, R44 ;  /* 0x00000044042c723c */ /* 0x048ff0000004182c */
[----:B------:R-:W-:Y:S01]  /*a020*/  HMMA.16816.F32.BF16 R12, R4, R70, R12 ;  /* 0x00000046040c723c */ /* 0x000fe2000004180c */
[----:B------:R-:W1:Y:S04]  /*a030*/  LDSM.16.M88.4 R4, [R174+0x4000] ;  /* 0x00400000ae04783b */ /* 0x000e680000000200 */
[----:B------:R-:W3:Y:S03]  /*a040*/  LDSM.16.M88.4 R68, [R111+0x3000] ;  /* 0x003000006f44783b */ /* 0x000ee60000000200 */
[C---:B--2---:R-:W-:Y:S08]  /*a050*/  HMMA.16816.F32.BF16 R20, R8.reuse, R52, R16 ;  /* 0x000000340814723c */ /* 0x044ff00000041810 */
[C---:B------:R-:W-:Y:S01]  /*a060*/  HMMA.16816.F32.BF16 R16, R8.reuse, R54, R24 ;  /* 0x000000360810723c */ /* 0x040fe20000041818 */
[----:B------:R-:W-:Y:S07]  /*a070*/  LDSM.16.M88.4 R52, [R186] ;  /* 0x00000000ba34783b */ /* 0x000fee0000000200 */
[C---:B------:R-:W-:Y:S08]  /*a080*/  HMMA.16816.F32.BF16 R28, R8.reuse, R60, R28 ;  /* 0x0000003c081c723c */ /* 0x040ff0000004181c */
[C---:B------:R-:W-:Y:S01]  /*a090*/  HMMA.16816.F32.BF16 R32, R8.reuse, R62, R32 ;  /* 0x0000003e0820723c */ /* 0x040fe20000041820 */
[----:B------:R-:W-:Y:S07]  /*a0a0*/  LDSM.16.M88.4 R60, [R173+0x2800] ;  /* 0x00280000ad3c783b */ /* 0x000fee0000000200 */
[C---:B------:R-:W-:Y:S08]  /*a0b0*/  HMMA.16816.F32.BF16 R36, R8.reuse, R72, R36 ;  /* 0x000000480824723c */ /* 0x040ff00000041824 */
[C---:B------:R-:W-:Y:S01]  /*a0c0*/  HMMA.16816.F32.BF16 R40, R8.reuse, R74, R40 ;  /* 0x0000004a0828723c */ /* 0x040fe20000041828 */
[----:B------:R-:W-:Y:S07]  /*a0d0*/  LDSM.16.M88.4 R72, [R184] ;  /* 0x00000000b848783b */ /* 0x000fee0000000200 */
[C---:B------:R-:W-:Y:S08]  /*a0e0*/  HMMA.16816.F32.BF16 R44, R8.reuse, R80, R44 ;  /* 0x00000050082c723c */ /* 0x040ff0000004182c */
[----:B------:R-:W-:Y:S01]  /*a0f0*/  HMMA.16816.F32.BF16 R12, R8, R82, R12 ;  /* 0x00000052080c723c */ /* 0x000fe2000004180c */
[----:B------:R-:W2:Y:S04]  /*a100*/  LDSM.16.M88.4 R8, [R175+0x4000] ;  /* 0x00400000af08783b */ /* 0x000ea80000000200 */
[----:B------:R-:W-:Y:S03]  /*a110*/  LDSM.16.M88.4 R80, [R173+0x3800] ;  /* 0x00380000ad50783b */ /* 0x000fe60000000200 */
[C---:B-1----:R-:W-:Y:S08]  /*a120*/  HMMA.16816.F32.BF16 R24, R4.reuse, R48, R20 ;  /* 0x000000300418723c */ /* 0x042ff00000041814 */
[C---:B------:R-:W-:Y:S01]  /*a130*/  HMMA.16816.F32.BF16 R20, R4.reuse, R50, R16 ;  /* 0x000000320414723c */ /* 0x040fe20000041810 */
[----:B------:R-:W-:Y:S07]  /*a140*/  LDSM.16.M88.4 R48, [R173+0x2000] ;  /* 0x00200000ad30783b */ /* 0x000fee0000000200 */
[C---:B------:R-:W-:Y:S08]  /*a150*/  HMMA.16816.F32.BF16 R16, R4.reuse, R56, R28 ;  /* 0x000000380410723c */ /* 0x040ff0000004181c */
[C---:B------:R-:W-:Y:S01]  /*a160*/  HMMA.16816.F32.BF16 R32, R4.reuse, R58, R32 ;  /* 0x0000003a0420723c */ /* 0x040fe20000041820 */
[----:B------:R-:W-:Y:S07]  /*a170*/  LDSM.16.M88.4 R56, [R170+0x2000] ;  /* 0x00200000aa38783b */ /* 0x000fee0000000200 */
[C---:B---3--:R-:W-:Y:S08]  /*a180*/  HMMA.16816.F32.BF16 R36, R4.reuse, R68, R36 ;  /* 0x000000440424723c */ /* 0x048ff00000041824 */
[C---:B------:R-:W-:Y:S01]  /*a190*/  HMMA.16816.F32.BF16 R40, R4.reuse, R70, R40 ;  /* 0x000000460428723c */ /* 0x040fe20000041828 */
[----:B------:R-:W-:Y:S07]  /*a1a0*/  LDSM.16.M88.4 R68, [R173+0x3000] ;  /* 0x00300000ad44783b */ /* 0x000fee0000000200 */
[C---:B------:R-:W-:Y:S08]  /*a1b0*/  HMMA.16816.F32.BF16 R44, R4.reuse, R76, R44 ;  /* 0x0000004c042c723c */ /* 0x040ff0000004182c */
[----:B------:R-:W-:Y:S01]  /*a1c0*/  HMMA.16816.F32.BF16 R12, R4, R78, R12 ;  /* 0x0000004e040c723c */ /* 0x000fe2000004180c */
[----:B------:R-:W1:Y:S04]  /*a1d0*/  LDSM.16.M88.4 R4, [R177+0x4000] ;  /* 0x00400000b104783b */ /* 0x000e680000000200 */
[----:B------:R-:W-:Y:S03]  /*a1e0*/  LDSM.16.M88.4 R76, [R170+0x3000] ;  /* 0x00300000aa4c783b */ /* 0x000fe60000000200 */
[C---:B--2---:R-:W-:Y:S08]  /*a1f0*/  HMMA.16816.F32.BF16 R28, R8.reuse, R52, R24 ;  /* 0x00000034081c723c */ /* 0x044ff00000041818 */
        /* <DEDUP_REMOVED lines=11> */
[----:B------:R-:W3:Y:S03]  /*a2b0*/  LDSM.16.M88.4 R84, [R170+0x3800] ;  /* 0x00380000aa54783b */ /* 0x000ee60000000200 */
[C---:B-1----:R-:W-:Y:S08]  /*a2c0*/  HMMA.16816.F32.BF16 R32, R4.reuse, R48, R28 ;  /* 0x000000300420723c */ /* 0x042ff0000004181c */
        /* <DEDUP_REMOVED lines=10> */
[----:B------:R-:W1:Y:S04]  /*a370*/  LDSM.16.M88.4 R4, [R174+0x8000] ;  /* 0x00800000ae04783b */ /* 0x000e680000000200 */
[----:B------:R-:W4:Y:S03]  /*a380*/  LDSM.16.M88.4 R80, [R111+0x5800] ;  /* 0x005800006f50783b */ /* 0x000f260000000200 */
        /* <DEDUP_REMOVED lines=8> */
[----:B------:R-:W-:Y:S07]  /*a410*/  LDSM.16.M88.4 R76, [R173+0x5800] ;  /* 0x00580000ad4c783b */ /* 0x000fee0000000200 */
[C---:B---3--:R-:W-:Y:S08]  /*a420*/  HMMA.16816.F32.BF16 R44, R8.reuse, R84, R44 ;  /* 0x00000054082c723c */ /* 0x048ff0000004182c */
[----:B------:R-:W-:Y:S01]  /*a430*/  HMMA.16816.F32.BF16 R8, R8, R86, R12 ;  /* 0x000000560808723c */ /* 0x000fe2000004180c */
[----:B------:R-:W2:Y:S04]  /*a440*/  LDSM.16.M88.4 R12, [R175+0x8000] ;  /* 0x00800000af0c783b */ /* 0x000ea80000000200 */
[----:B------:R-:W3:Y:S03]  /*a450*/  LDSM.16.M88.4 R84, [R179] ;  /* 0x00000000b354783b */ /* 0x000ee60000000200 */
        /* <DEDUP_REMOVED lines=9> */
[C---:B----4-:R-:W-:Y:S01]  /*a4f0*/  HMMA.16816.F32.BF16 R16, R4.reuse, R80, R44 ;  /* 0x000000500410723c */ /* 0x050fe2000004182c */
[----:B------:R-:W-:Y:S07]  /*a500*/  LDSM.16.M88.4 R44, [R170+0x5800] ;  /* 0x00580000aa2c783b */ /* 0x000fee0000000200 */
[----:B------:R-:W-:Y:S01]  /*a510*/  HMMA.16816.F32.BF16 R4, R4, R82, R8 ;  /* 0x000000520404723c */ /* 0x000fe20000041808 */
[----:B------:R-:W1:Y:S07]  /*a520*/  LDSM.16.M88.4 R8, [R177+0x8000] ;  /* 0x00800000b108783b */ /* 0x000e6e0000000200 */
[C---:B--2---:R-:W-:Y:S08]  /*a530*/  HMMA.16816.F32.BF16 R40, R12.reuse, R48, R40 ;  /* 0x000000300c28723c */ /* 0x044ff00000041828 */
[C---:B------:R-:W-:Y:S01]  /*a540*/  HMMA.16816.F32.BF16 R36, R12.reuse, R50, R36 ;  /* 0x000000320c24723c */ /* 0x040fe20000041824 */
[----:B------:R-:W-:Y:S07]  /*a550*/  LDSM.16.M88.4 R48, [R170+0x5000] ;  /* 0x00500000aa30783b */ /* 0x000fee0000000200 */
[C---:B------:R-:W-:Y:S08]  /*a560*/  HMMA.16816.F32.BF16 R32, R12.reuse, R56, R32 ;  /* 0x000000380c20723c */ /* 0x040ff00000041820 */
[C---:B------:R-:W-:Y:S01]  /*a570*/  HMMA.16816.F32.BF16 R28, R12.reuse, R58, R28 ;  /* 0x0000003a0c1c723c */ /* 0x040fe2000004181c */
[----:B------:R-:W-:Y:S07]  /*a580*/  LDSM.16.M88.4 R56, [R170+0x4000] ;  /* 0x00400000aa38783b */ /* 0x000fee0000000200 */
[C---:B------:R-:W-:Y:S08]  /*a590*/  HMMA.16816.F32.BF16 R24, R12.reuse, R68, R24 ;  /* 0x000000440c18723c */ /* 0x040ff00000041818 */
[C---:B------:R-:W-:Y:S08]  /*a5a0*/  HMMA.16816.F32.BF16 R20, R12.reuse, R70, R20 ;  /* 0x000000460c14723c */ /* 0x040ff00000041814 */
[C---:B---3--:R-:W-:Y:S08]  /*a5b0*/  HMMA.16816.F32.BF16 R16, R12.reuse, R84, R16 ;  /* 0x000000540c10723c */ /* 0x048ff00000041810 */
        /* <DEDUP_REMOVED lines=9> */
[C---:B------:R-:W-:Y:S08]  /*a650*/  HMMA.16816.F32.BF16 R16, R8.reuse, R76, R16 ;  /* 0x0000004c0810723c */ /* 0x040ff00000041810 */
        /* <DEDUP_REMOVED lines=12> */
[----:B------:R-:W-:Y:S01]  /*a720*/  IMAD.MOV.U32 R0, RZ, RZ, c[0x0][0x2b8] ;  /* 0x0000ae00ff007624 */ /* 0x000fe200078e00ff */
[----:B------:R-:W-:Y:S01]  /*a730*/  IADD3 R2, R207, R93, R227 ;  /* 0x0000005dcf027210 */ /* 0x000fe20007ffe0e3 */
[----:B------:R-:W-:-:S03]  /*a740*/  IMAD.MOV.U32 R197, RZ, RZ, RZ ;  /* 0x000000ffffc57224 */ /* 0x000fc600078e00ff */
[----:B------:R-:W-:Y:S02]  /*a750*/  ISETP.NE.AND P0, PT, R0, 0x1, PT ;  /* 0x000000010000780c */ /* 0x000fe40003f05270 */
[----:B------:R-:W-:-:S05]  /*a760*/  IADD3 R2, R2, -0x40, RZ ;  /* 0xffffffc002027810 */ /* 0x000fca0007ffe0ff */
        /* <DEDUP_REMOVED lines=25> */
.L_x_915:
[----:B------:R-:W-:Y:S05]  /*a900*/  BRA.DIV ~URZ, `(.L_x_767) ;  /* 0x00011a527f007947 */ /* 0x000fea000b800000 */
[----:B------:R-:W3:Y:S01]  /*a910*/  SHFL.IDX PT, R0, R15, RZ, 0x181f ;  /* 0x00181fff0f007589 */ /* 0x000ee200000e0000 */
[C---:B------:R-:W-:Y:S01]  /*a920*/  IMAD.SHL.U32 R12, R199.reuse, 0x2, RZ ;  /* 0x00000002c70c7824 */ /* 0x040fe200078e00ff */
[----:B------:R-:W-:Y:S01]  /*a930*/  SHF.L.U64.HI R13, R199, 0x1, R208 ;  /* 0x00000001c70d7819 */ /* 0x000fe200000102d0 */
[C---:B------:R-:W-:Y:S01]  /*a940*/  IMAD.SHL.U32 R14, R206.reuse, 0x2, RZ ;  /* 0x00000002ce0e7824 */ /* 0x040fe200078e00ff */
[----:B------:R-:W-:Y:S01]  /*a950*/  SHF.L.U64.HI R16, R206, 0x1, R219 ;  /* 0x00000001ce107819 */ /* 0x000fe200000102db */
[C---:B------:R-:W-:Y:S01]  /*a960*/  IMAD.SHL.U32 R17, R205.reuse, 0x2, RZ ;  /* 0x00000002cd117824 */ /* 0x040fe200078e00ff */
[----:B------:R-:W-:Y:S02]  /*a970*/  SHF.L.U64.HI R18, R205, 0x1, R218 ;  /* 0x00000001cd127819 */ /* 0x000fe400000102da */
[----:B------:R-:W-:Y:S02]  /*a980*/  SEL R11, RZ, 0x10, P5 ;  /* 0x00000010ff0b7807 */ /* 0x000fe40002800000 */
[----:B------:R-:W-:-:S02]  /*a990*/  SEL R10, RZ, 0x10, P4 ;  /* 0x00000010ff0a7807 */ /* 0x000fc40002000000 */
[C---:B---3--:R-:W-:Y:S02]  /*a9a0*/  IADD3 R2, P2, R0.reuse, R12, RZ ;  /* 0x0000000c00027210 */ /* 0x048fe40007f5e0ff */
[C---:B------:R-:W-:Y:S02]  /*a9b0*/  IADD3 R8, P1, R0.reuse, R14, RZ ;  /* 0x0000000e00087210 */ /* 0x040fe40007f3e0ff */
[----:B------:R-:W-:Y:S01]  /*a9c0*/  IADD3 R6, P0, R0, R17, RZ ;  /* 0x0000001100067210 */ /* 0x000fe20007f1e0ff */
[C---:B--2---:R-:W-:Y:S01]  /*a9d0*/  IMAD.X R3, R4.reuse, 0x1, R13, P2 ;  /* 0x0000000104037824 */ /* 0x044fe200010e060d */
[----:B------:R-:W2:Y:S01]  /*a9e0*/  SHFL.IDX PT, R0, R15, 0x1, 0x181f ;  /* 0x00381f000f007f89 */ /* 0x000ea200000e0000 */
[C---:B------:R-:W-:Y:S02]  /*a9f0*/  IMAD.X R9, R4.reuse, 0x1, R16, P1 ;  /* 0x0000000104097824 */ /* 0x040fe400008e0610 */
[----:B------:R-:W-:Y:S01]  /*aa00*/  IMAD.X R7, R4, 0x1, R18, P0 ;  /* 0x0000000104077824 */ /* 0x000fe200000e0612 */
[----:B------:R-:W-:Y:S01]  /*aa10*/  @!PT LDS RZ, [RZ] ;  /* 0x00000000fffff984 */ /* 0x000fe20000000800 */
[----:B------:R3:W-:Y:S04]  /*aa20*/  LDGSTS.E.BYPASS.LTC128B.128 [R190+0x6100], [R2.64], !P5 ;  /* 0x0610000002be7fae */ /* 0x0007e8000e901d4a */
[----:B------:R4:W1:Y:S04]  /*aa30*/  SHFL.IDX PT, R4, R5, 0x1, 0x181f ;  /* 0x00381f0005047f89 */ /* 0x00086800000e0000 */
[----:B------:R3:W-:Y:S04]  /*aa40*/  LDGSTS.E.BYPASS.LTC128B.128 [R190+0x8100], [R8.64], !P4 ;  /* 0x0810000008be7fae */ /* 0x0007e8000e101d4a */
[----:B------:R3:W-:Y:S04]  /*aa50*/  LDGSTS.E.BYPASS.LTC128B.128 [R190+0xa100], [R6.64], !P6 ;  /* 0x0a10000006be7fae */ /* 0x0007e8000f101d4a */
[----:B-1--4-:R3:W5:Y:S02]  /*aa60*/  LDL R5, [R1+0x104] ;  /* 0x0001040001057983 */ /* 0x0127640000100800 */
.L_x_916:
[----:B--23--:R-:W-:Y:S02]  /*aa70*/  IADD3 R2, -R11, 0x10, RZ ;  /* 0x000000100b027810 */ /* 0x00cfe40007ffe1ff */
[----:B------:R-:W-:-:S02]  /*aa80*/  IADD3 R3, -R10, 0x10, RZ ;  /* 0x000000100a037810 */ /* 0x000fc40007ffe1ff */
[----:B------:R-:W-:Y:S02]  /*aa90*/  LOP3.LUT R2, R2, 0xf, RZ, 0xc0, !PT ;  /* 0x0000000f02027812 */ /* 0x000fe400078ec0ff */
[----:B------:R-:W-:Y:S02]  /*aaa0*/  ISETP.NE.U32.AND P2, PT, R11, RZ, PT ;  /* 0x000000ff0b00720c */ /* 0x000fe40003f45070 */
[----:B------:R-:W-:Y:S02]  /*aab0*/  IADD3 R8, P1, P0, R2, R0, R12 ;  /* 0x0000000002087210 */ /* 0x000fe4000783e00c */
[----:B------:R-:W-:Y:S02]  /*aac0*/  LOP3.LUT R2, R3, 0xf, RZ, 0xc0, !PT ;  /* 0x0000000f03027812 */ /* 0x000fe400078ec0ff */
[----:B-----5:R-:W-:Y:S02]  /*aad0*/  IADD3 R3, -R5, 0x10, RZ ;  /* 0x0000001005037810 */ /* 0x020fe40007ffe1ff */
        /* <DEDUP_REMOVED lines=14> */
.L_x_765:
[----:B------:R-:W-:Y:S05]  /*abc0*/  BSYNC B0 ;  /* 0x0000000000007941 */ /* 0x000fea0003800000 */
.L_x_764:
[----:B-1----:R-:W2:Y:S01]  /*abd0*/  LDL R7, [R1+0x4] ;  /* 0x0000040001077983 */ /* 0x002ea20000100800 */
[----:B-----5:R-:W-:Y:S01]  /*abe0*/  SHF.R.S32.HI R0, RZ, 0x1f, R88 ;  /* 0x0000001fff007819 */ /* 0x020fe20000011458 */
[----:B------:R-:W-:Y:S01]  /*abf0*/  IMAD.MOV.U32 R9, RZ, RZ, 0x1 ;  /* 0x00000001ff097424 */ /* 0x000fe200078e00ff */
[----:B------:R-:W-:Y:S01]  /*ac00*/  ULDC UR4, c[0x0][0x324] ;  /* 0x0000c90000047ab9 */ /* 0x000fe20000000800 */
[----:B------:R-:W0:Y:S01]  /*ac10*/  LDGDEPBAR ;  /* 0x00000000000079af */ /* 0x000e220000000000 */
[CC--:B------:R-:W-:Y:S01]  /*ac20*/  LEA.HI R2, R0.reuse, R88.reuse, RZ, 0x2 ;  /* 0x0000005800027211 */ /* 0x0c0fe200078f10ff */
[----:B------:R-:W-:Y:S01]  /*ac30*/  ULOP3.LUT UR4, URZ, UR4, URZ, 0x33, !UPT ;  /* 0x000000043f047292 */ /* 0x000fe2000f8e333f */
[----:B------:R-:W-:-:S02]  /*ac40*/  LEA.HI R0, R0, R88, RZ, 0x5 ;  /* 0x0000005800007211 */ /* 0x000fc400078f28ff */
[----:B------:R-:W-:Y:S02]  /*ac50*/  LOP3.LUT R2, R2, 0xfffffffc, RZ, 0xc0, !PT ;  /* 0xfffffffc02027812 */ /* 0x000fe400078ec0ff */
[----:B------:R-:W-:Y:S02]  /*ac60*/  LOP3.LUT R3, R0, 0xffffffe0, RZ, 0xc0, !PT ;  /* 0xffffffe000037812 */ /* 0x000fe400078ec0ff */
[----:B------:R-:W-:Y:S01]  /*ac70*/  SHF.R.S32.HI R4, RZ, 0x5, R0 ;  /* 0x00000005ff047819 */ /* 0x000fe20000011400 */
[C---:B------:R-:W-:Y:S01]  /*ac80*/  IMAD.IADD R2, R88.reuse, 0x1, -R2 ;  /* 0x0000000158027824 */ /* 0x040fe200078e0a02 */
[----:B------:R-:W-:Y:S01]  /*ac90*/  SHF.R.S32.HI R5, RZ, 0x1f, R0 ;  /* 0x0000001fff057819 */ /* 0x000fe20000011400 */
[----:B------:R-:W-:Y:S01]  /*aca0*/  IMAD.IADD R0, R88, 0x1, -R3 ;  /* 0x0000000158007824 */ /* 0x000fe200078e0a03 */
[----:B------:R-:W-:Y:S02]  /*acb0*/  ISETP.NE.AND P0, PT, R9, c[0x0][0x2c4], PT ;  /* 0x0000b10009007a0c */ /* 0x000fe40003f05270 */
[----:B------:R-:W-:-:S02]  /*acc0*/  LEA.HI R5, R5, R4, RZ, 0x3 ;  /* 0x0000000405057211 */ /* 0x000fc400078f18ff */
[----:B------:R-:W-:Y:S02]  /*acd0*/  LEA.HI R3, R2, R2, RZ, 0x1 ;  /* 0x0000000202037211 */ /* 0x000fe400078f08ff */
[----:B------:R-:W-:Y:S02]  /*ace0*/  SHF.R.S32.HI R8, RZ, 0x1f, R0 ;  /* 0x0000001fff087819 */ /* 0x000fe40000011400 */
[----:B------:R-:W-:Y:S02]  /*acf0*/  LOP3.LUT R6, R5, 0xffffff8, RZ, 0xc0, !PT ;  /* 0x0ffffff805067812 */ /* 0x000fe400078ec0ff */
[----:B------:R-:W-:Y:S02]  /*ad00*/  LOP3.LUT R5, R3, 0x1ffffffe, RZ, 0xc0, !PT ;  /* 0x1ffffffe03057812 */ /* 0x000fe400078ec0ff */
[----:B------:R-:W-:Y:S01]  /*ad10*/  LEA.HI R3, R8, R0, RZ, 0x2 ;  /* 0x0000000008037211 */ /* 0x000fe200078f10ff */
[----:B------:R-:W-:Y:S02]  /*ad20*/  IMAD.IADD R4, R4, 0x1, -R6 ;  /* 0x0000000104047824 */ /* 0x000fe400078e0a06 */
[----:B------:R-:W-:Y:S01]  /*ad30*/  IMAD.IADD R2, R2, 0x1, -R5 ;  /* 0x0000000102027824 */ /* 0x000fe200078e0a05 */
[----:B------:R-:W-:Y:S01]  /*ad40*/  SHF.R.S32.HI R236, RZ, 0x2, R3 ;  /* 0x00000002ffec7819 */ /* 0x000fe20000011403 */
[----:B------:R-:W-:Y:S01]  /*ad50*/  IMAD.SHL.U32 R235, R4, 0x10, RZ ;  /* 0x0000001004eb7824 */ /* 0x000fe200078e00ff */
[----:B------:R-:W-:Y:S01]  /*ad60*/  LOP3.LUT R3, R3, 0x7ffffffc, RZ, 0xc0, !PT ;  /* 0x7ffffffc03037812 */ /* 0x000fe200078ec0ff */
[----:B------:R-:W-:-:S04]  /*ad70*/  IMAD.SHL.U32 R234, R2, 0x8, RZ ;  /* 0x0000000802ea7824 */ /* 0x000fc800078e00ff */
[----:B------:R-:W-:Y:S01]  /*ad80*/  IMAD.IADD R3, R0, 0x1, -R3 ;  /* 0x0000000100037824 */ /* 0x000fe200078e0a03 */
[----:B------:R-:W-:-:S03]  /*ad90*/  IADD3 R0, R211, 0x1, -R93 ;  /* 0x00000001d3007810 */ /* 0x000fc60007ffe85d */
[----:B------:R-:W-:-:S05]  /*ada0*/  IMAD.SHL.U32 R209, R3, 0x2, RZ ;  /* 0x0000000203d17824 */ /* 0x000fca00078e00ff */
[----:B------:R-:W-:-:S04]  /*adb0*/  IADD3 R0, -R210, R0, -R209 ;  /* 0x00000000d2007210 */ /* 0x000fc80007ffe9d1 */
[C---:B------:R-:W-:Y:S02]  /*adc0*/  IADD3 R5, R0.reuse, UR4, RZ ;  /* 0x0000000400057c10 */ /* 0x040fe4000fffe0ff */
[----:B------:R-:W-:Y:S01]  /*add0*/  IADD3 R6, R0, c[0x0][0x328], RZ ;  /* 0x0000ca0000067a10 */ /* 0x000fe20007ffe0ff */
[----:B--2---:R-:W-:Y:S01]  /*ade0*/  IMAD R2, R7, 0x80, R236 ;  /* 0x0000008007027824 */ /* 0x004fe200078e02ec */
[----:B------:R-:W-:-:S04]  /*adf0*/  IADD3 R7, -R209, R211, -R93 ;  /* 0x000000d3d1077210 */ /* 0x000fc80007ffe95d */
[----:B------:R-:W-:-:S05]  /*ae00*/  IADD3 R4, R234, R2, R235 ;  /* 0x00000002ea047210 */ /* 0x000fca0007ffe0eb */
[----:B------:R-:W-:-:S05]  /*ae10*/  @P0 IMAD.HI.U32 R2, R4, c[0x0][0x2c8], RZ ;  /* 0x0000b20004020a27 */ /* 0x000fca00078e00ff */
[----:B------:R-:W-:Y:S01]  /*ae20*/  @P0 SHF.R.U32.HI R4, RZ, c[0x0][0x2cc], R2 ;  /* 0x0000b300ff040a19 */ /* 0x000fe20000011602 */
[----:B------:R-:W-:Y:S05]  /*ae30*/  BRA.DIV ~URZ, `(.L_x_768) ;  /* 0x000117927f007947 */ /* 0x000fea000b800000 */
[----:B------:R1:W2:Y:S02]  /*ae40*/  SHFL.IDX PT, R3, R4, RZ, 0x1c1f ;  /* 0x001c1fff04037589 */ /* 0x0002a400000e0000 */
.L_x_917:
[----:B------:R-:W-:Y:S01]  /*ae50*/  IMAD.MOV.U32 R8, RZ, RZ, 0x1 ;  /* 0x00000001ff087424 */ /* 0x000fe200078e00ff */
[----:B--2---:R-:W-:Y:S01]  /*ae60*/  IADD3 R2, R6, R3, RZ ;  /* 0x0000000306027210 */ /* 0x004fe20007ffe0ff */
[----:B------:R-:W-:-:S03]  /*ae70*/  IMAD.IADD R0, R5, 0x1, R3 ;  /* 0x0000000105007824 */ /* 0x000fc600078e0203 */
[----:B------:R-:W-:Y:S02]  /*ae80*/  ISETP.LE.AND P2, PT, R8, c[0x0][0x32c], PT ;  /* 0x0000cb0008007a0c */ /* 0x000fe40003f43270 */
[----:B------:R-:W-:-:S11]  /*ae90*/  IMNMX R2, R7, R2, PT ;  /* 0x0000000207027217 */ /* 0x000fd60003800200 */
[----:B------:R-:W-:Y:S05]  /*aea0*/  @!P2 BRA `(.L_x_769) ;  /* 0x000001300000a947 */ /* 0x000fea0003800000 */
[----:B------:R-:W-:Y:S01]  /*aeb0*/  IADD3 R3, -R210, R211, R3 ;  /* 0x000000d3d2037210 */ /* 0x000fe20007ffe103 */
[----:B------:R-:W-:Y:S03]  /*aec0*/  BSSY B0, `(.L_x_770) ;  /* 0x000000c000007945 */ /* 0x000fe60003800000 */
[----:B------:R-:W-:-:S13]  /*aed0*/  ISETP.GT.AND P0, PT, R3, -0x1, PT ;  /* 0xffffffff0300780c */ /* 0x000fda0003f04270 */
[----:B------:R-:W-:Y:S05]  /*aee0*/  @P0 BRA `(.L_x_771) ;  /* 0x0000006000000947 */ /* 0x000fea0003800000 */
[----:B------:R-:W-:Y:S02]  /*aef0*/  ISETP.NE.AND P0, PT, R8, c[0x0][0x32c], PT ;  /* 0x0000cb0008007a0c */ /* 0x000fe40003f05270 */
[----:B------:R-:W-:-:S11]  /*af00*/  LOP3.LUT R3, RZ, R3, RZ, 0x33, !PT ;  /* 0x00000003ff037212 */ /* 0x000fd600078e33ff */
[----:B------:R-:W-:-:S05]  /*af10*/  @P0 IMAD.HI.U32 R8, R3, c[0x0][0x330], RZ ;  /* 0x0000cc0003080a27 */ /* 0x000fca00078e00ff */
[----:B------:R-:W-:-:S04]  /*af20*/  @P0 SHF.R.U32.HI R3, RZ, c[0x0][0x334], R8 ;  /* 0x0000cd00ff030a19 */ /* 0x000fc80000011608 */
[----:B------:R-:W-:Y:S01]  /*af30*/  LOP3.LUT R3, RZ, R3, RZ, 0x33, !PT ;  /* 0x00000003ff037212 */ /* 0x000fe200078e33ff */
[----:B------:R-:W-:Y:S05]  /*af40*/  BRA `(.L_x_772) ;  /* 0x0000003000007947 */ /* 0x000fea0003800000 */
.L_x_771:
[----:B------:R-:W-:-:S13]  /*af50*/  ISETP.NE.AND P0, PT, R8, c[0x0][0x32c], PT ;  /* 0x0000cb0008007a0c */ /* 0x000fda0003f05270 */
[----:B------:R-:W-:-:S05]  /*af60*/  @P0 IMAD.HI.U32 R8, R3, c[0x0][0x330], RZ ;  /* 0x0000cc0003080a27 */ /* 0x000fca00078e00ff */
[----:B------:R-:W-:Y:S02]  /*af70*/  @P0 SHF.R.U32.HI R3, RZ, c[0x0][0x334], R8 ;  /* 0x0000cd00ff030a19 */ /* 0x000fe40000011608 */
.L_x_772:
[----:B------:R-:W-:Y:S05]  /*af80*/  BSYNC B0 ;  /* 0x0000000000007941 */ /* 0x000fea0003800000 */
.L_x_770:
[----:B------:R-:W-:-:S04]  /*af90*/  IMAD R3, R3, c[0x0][0x32c], -R93 ;  /* 0x0000cb0003037a24 */ /* 0x000fc800078e0a5d */
[----:B------:R-:W-:-:S05]  /*afa0*/  IMAD.IADD R3, R3, 0x1, -R209 ;  /* 0x0000000103037824 */ /* 0x000fca00078e0ad1 */
[----:B------:R-:W-:Y:S02]  /*afb0*/  IADD3 R8, R3, c[0x0][0x32c], RZ ;  /* 0x0000cb0003087a10 */ /* 0x000fe40007ffe0ff */
[----:B------:R-:W-:Y:S02]  /*afc0*/  IMNMX R0, R0, R3, !PT ;  /* 0x0000000300007217 */ /* 0x000fe40007800200 */
[----:B------:R-:W-:Y:S02]  /*afd0*/  IMNMX R2, R2, R8, PT ;  /* 0x0000000802027217 */ /* 0x000fe40003800200 */
.L_x_769:
[----:B------:R-:W-:-:S04]  /*afe0*/  ISETP.GT.AND P0, PT, R196, RZ, PT ;  /* 0x000000ffc400720c */ /* 0x000fc80003f04270 */
        /* <DEDUP_REMOVED lines=48> */
[----:B------:R-:W-:Y:S06]  /*b2f0*/  BRA.DIV ~URZ, `(.L_x_773) ;  /* 0x000113427f007947 */ /* 0x000fec000b800000 */
[----:B------:R2:W3:Y:S02]  /*b300*/  SHFL.IDX PT, R3, R4, 0x1, 0x1c1f ;  /* 0x003c1f0004037f89 */ /* 0x0004e400000e0000 */
.L_x_918:
[----:B---3--:R-:W-:Y:S01]  /*b310*/  IMAD.IADD R2, R6, 0x1, R3 ;  /* 0x0000000106027824 */ /* 0x008fe200078e0203 */
[----:B------:R-:W-:-:S04]  /*b320*/  IADD3 R0, R5, R3, RZ ;  /* 0x0000000305007210 */ /* 0x000fc80007ffe0ff */
[----:B------:R-:W-:Y:S01]  /*b330*/  IMNMX R2, R7, R2, PT ;  /* 0x0000000207027217 */ /* 0x000fe20003800200 */
        /* <DEDUP_REMOVED lines=12> */
.L_x_776:
[----:B-12---:R-:W-:-:S04]  /*b400*/  MOV R4, 0x1 ;  /* 0x0000000100047802 */ /* 0x006fc80000000f00 */
[----:B------:R-:W-:-:S13]  /*b410*/  ISETP.NE.AND P1, PT, R4, c[0x0][0x32c], PT ;  /* 0x0000cb0004007a0c */ /* 0x000fda0003f25270 */
[----:B------:R-:W-:-:S05]  /*b420*/  @P1 IMAD.HI.U32 R4, R3, c[0x0][0x330], RZ ;  /* 0x0000cc0003041a27 */ /* 0x000fca00078e00ff */
[----:B------:R-:W-:Y:S02]  /*b430*/  @P1 SHF.R.U32.HI R3, RZ, c[0x0][0x334], R4 ;  /* 0x0000cd00ff031a19 */ /* 0x000fe40000011604 */
.L_x_777:
[----:B------:R-:W-:Y:S05]  /*b440*/  BSYNC B0 ;  /* 0x0000000000007941 */ /* 0x000fea0003800000 */
.L_x_775:
[----:B------:R-:W-:-:S04]  /*b450*/  IMAD R3, R3, c[0x0][0x32c], -R93 ;  /* 0x0000cb0003037a24 */ /* 0x000fc800078e0a5d */
[----:B------:R-:W-:-:S05]  /*b460*/  IMAD.IADD R3, R3, 0x1, -R209 ;  /* 0x0000000103037824 */ /* 0x000fca00078e0ad1 */
[----:B------:R-:W-:Y:S02]  /*b470*/  IADD3 R4, R3, c[0x0][0x32c], RZ ;  /* 0x0000cb0003047a10 */ /* 0x000fe40007ffe0ff */
[----:B------:R-:W-:Y:S02]  /*b480*/  IMNMX R0, R0, R3, !PT ;  /* 0x0000000300007217 */ /* 0x000fe40007800200 */
[----:B------:R-:W-:Y:S02]  /*b490*/  IMNMX R2, R2, R4, PT ;  /* 0x0000000402027217 */ /* 0x000fe40003800200 */
.L_x_774:
        /* <DEDUP_REMOVED lines=8> */
[----:B------:R-:W-:Y:S02]  /*b520*/  ISETP.GT.AND P2, PT, R0, 0x10, P0 ;  /* 0x000000100000780c */ /* 0x000fe40000744270 */
[----:B------:R-:W-:-:S02]  /*b530*/  FSEL R13, R63, -INF , !P1 ;  /* 0xff8000003f0d7808 */ /* 0x000fc40004800000 */
[----:B------:R-:W-:Y:S02]  /*b540*/  ISETP.GT.AND P1, PT, R0, 0x11, P0 ;  /* 0x000000110000780c */ /* 0x000fe40000724270 */
[----:B------:R-:W-:Y:S02]  /*b550*/  P2R R3, PR, RZ, 0x8 ;  /* 0x00000008ff037803 */ /* 0x000fe40000000000 */
[C---:B------:R-:W-:Y:S02]  /*b560*/  ISETP.LT.OR P3, PT, R2.reuse, 0x11, P2 ;  /* 0x000000110200780c */ /* 0x040fe40001761670 */
[----:B------:R-:W-:Y:S02]  /*b570*/  ISETP.LT.OR P2, PT, R2, 0x12, P1 ;  /* 0x000000120200780c */ /* 0x000fe40000f41670 */
[----:B------:R-:W-:Y:S02]  /*b580*/  ISETP.GT.AND P1, PT, R0, 0x18, P0 ;  /* 0x000000180000780c */ /* 0x000fe40000724270 */
[----:B------:R-:W-:-:S02]  /*b590*/  FSEL R20, R59, -INF , !P2 ;  /* 0xff8000003b147808 */ /* 0x000fc40005000000 */
[----:B------:R-:W-:Y:S02]  /*b5a0*/  ISETP.GT.AND P2, PT, R0, RZ, P0 ;  /* 0x000000ff0000720c */ /* 0x000fe40000744270 */
[----:B------:R-:W-:Y:S02]  /*b5b0*/  FMNMX.FTZ R103, R8, R9, !PT ;  /* 0x0000000908677209 */ /* 0x000fe40007810000 */
[C---:B------:R-:W-:Y:S02]  /*b5c0*/  ISETP.LT.OR P2, PT, R2.reuse, 0x1, P2 ;  /* 0x000000010200780c */ /* 0x040fe40001741670 */
[----:B------:R-:W-:Y:S02]  /*b5d0*/  ISETP.LT.OR P1, PT, R2, 0x19, P1 ;  /* 0x000000190200780c */ /* 0x000fe40000f21670 */
[----:B------:R-:W-:Y:S02]  /*b5e0*/  FSEL R5, R66, -INF , !P2 ;  /* 0xff80000042057808 */ /* 0x000fe40005000000 */
[----:B------:R-:W-:-:S02]  /*b5f0*/  FMNMX.FTZ R103, R23, R103, !PT ;  /* 0x0000006717677209 */ /* 0x000fc40007810000 */
[----:B-12---:R-:W-:Y:S02]  /*b600*/  FMNMX.FTZ R4, R5, R6, !PT ;  /* 0x0000000605047209 */ /* 0x006fe40007810000 */
[----:B------:R-:W-:Y:S02]  /*b610*/  FSEL R21, R54, -INF , !P1 ;  /* 0xff80000036157808 */ /* 0x000fe40004800000 */
[----:B------:R-:W-:Y:S02]  /*b620*/  FMNMX.FTZ R4, R10, R4, !PT ;  /* 0x000000040a047209 */ /* 0x000fe40007810000 */
[----:B------:R-:W-:Y:S02]  /*b630*/  ISETP.GT.AND P1, PT, R0, 0x19, P0 ;  /* 0x000000190000780c */ /* 0x000fe40000724270 */
[----:B------:R-:W-:Y:S02]  /*b640*/  FSEL R18, R58, -INF , !P3 ;  /* 0xff8000003a127808 */ /* 0x000fe40005800000 */
[----:B------:R-:W-:-:S02]  /*b650*/  FMNMX.FTZ R103, R24, R103, !PT ;  /* 0x0000006718677209 */ /* 0x000fc40007810000 */
[----:B------:R-:W-:Y:S02]  /*b660*/  FMNMX.FTZ R4, R13, R4, !PT ;  /* 0x000000040d047209 */ /* 0x000fe40007810000 */
[----:B------:R-:W-:Y:S02]  /*b670*/  ISETP.LT.OR P1, PT, R2, 0x1a, P1 ;  /* 0x0000001a0200780c */ /* 0x000fe40000f21670 */
[----:B------:R-:W-:Y:S02]  /*b680*/  FMNMX.FTZ R103, R25, R103, !PT ;  /* 0x0000006719677209 */ /* 0x000fe40007810000 */
[----:B------:R-:W-:Y:S02]  /*b690*/  FMNMX.FTZ R4, R18, R4, !PT ;  /* 0x0000000412047209 */ /* 0x000fe40007810000 */
[----:B------:R-:W-:Y:S02]  /*b6a0*/  FSEL R22, R55, -INF , !P1 ;  /* 0xff80000037167808 */ /* 0x000fe40004800000 */
[----:B------:R-:W-:-:S02]  /*b6b0*/  ISETP.GT.AND P2, PT, R0, 0x20, P0 ;  /* 0x000000200000780c */ /* 0x000fc40000744270 */
[----:B------:R-:W-:Y:S02]  /*b6c0*/  ISETP.GT.AND P1, PT, R0, 0x21, P0 ;  /* 0x000000210000780c */ /* 0x000fe40000724270 */
[----:B------:R-:W-:Y:S02]  /*b6d0*/  FMNMX.FTZ R103, R26, R103, !PT ;  /* 0x000000671a677209 */ /* 0x000fe40007810000 */
[----:B------:R-:W-:Y:S02]  /*b6e0*/  FMNMX.FTZ R4, R20, R4, !PT ;  /* 0x0000000414047209 */ /* 0x000fe40007810000 */
[C---:B------:R-:W-:Y:S02]  /*b6f0*/  ISETP.LT.OR P2, PT, R2.reuse, 0x21, P2 ;  /* 0x000000210200780c */ /* 0x040fe40001741670 */
[----:B------:R-:W-:Y:S02]  /*b700*/  ISETP.LT.OR P1, PT, R2, 0x22, P1 ;  /* 0x000000220200780c */ /* 0x000fe40000f21670 */
[----:B------:R-:W-:-:S02]  /*b710*/  FMNMX.FTZ R103, R27, R103, !PT ;  /* 0x000000671b677209 */ /* 0x000fc40007810000 */
[----:B------:R-:W-:Y:S02]  /*b720*/  FMNMX.FTZ R4, R21, R4, !PT ;  /* 0x0000000415047209 */ /* 0x000fe40007810000 */
[----:B------:R-:W-:Y:S02]  /*b730*/  FSEL R17, R42, -INF , !P2 ;  /* 0xff8000002a117808 */ /* 0x000fe40005000000 */
[----:B------:R-:W-:Y:S02]  /*b740*/  FSEL R12, R43, -INF , !P1 ;  /* 0xff8000002b0c7808 */ /* 0x000fe40004800000 */
[----:B------:R-:W-:Y:S02]  /*b750*/  ISETP.GT.AND P2, PT, R0, 0x28, P0 ;  /* 0x000000280000780c */ /* 0x000fe40000744270 */
[----:B------:R-:W-:Y:S02]  /*b760*/  FMNMX.FTZ R103, R28, R103, !PT ;  /* 0x000000671c677209 */ /* 0x000fe40007810000 */
[----:B------:R-:W-:-:S02]  /*b770*/  FMNMX.FTZ R4, R22, R4, !PT ;  /* 0x0000000416047209 */ /* 0x000fc40007810000 */
[----:B------:R-:W-:Y:S02]  /*b780*/  ISETP.GT.AND P1, PT, R0, 0x29, P0 ;  /* 0x000000290000780c */ /* 0x000fe40000724270 */
[C---:B------:R-:W-:Y:S02]  /*b790*/  ISETP.LT.OR P3, PT, R2.reuse, 0x29, P2 ;  /* 0x000000290200780c */ /* 0x040fe40001761670 */
[----:B------:R-:W-:Y:S02]  /*b7a0*/  FMNMX.FTZ R103, R29, R103, !PT ;  /* 0x000000671d677209 */ /* 0x000fe40007810000 */
[----:B------:R-:W-:Y:S02]  /*b7b0*/  FMNMX.FTZ R4, R17, R4, !PT ;  /* 0x0000000411047209 */ /* 0x000fe40007810000 */
[----:B------:R-:W-:Y:S02]  /*b7c0*/  ISETP.LT.OR P2, PT, R2, 0x2a, P1 ;  /* 0x0000002a0200780c */ /* 0x000fe40000f41670 */
[----:B------:R-:W-:-:S02]  /*b7d0*/  ISETP.GT.AND P1, PT, R0, 0x30, P0 ;  /* 0x000000300000780c */ /* 0x000fc40000724270 */
[----:B------:R-:W-:Y:S02]  /*b7e0*/  FSEL R7, R50, -INF , !P3 ;  /* 0xff80000032077808 */ /* 0x000fe40005800000 */
[----:B------:R-:W-:Y:S02]  /*b7f0*/  FMNMX.FTZ R103, R30, R103, !PT ;  /* 0x000000671e677209 */ /* 0x000fe40007810000 */
[----:B------:R-:W-:Y:S02]  /*b800*/  FMNMX.FTZ R4, R12, R4, !PT ;  /* 0x000000040c047209 */ /* 0x000fe40007810000 */
[----:B------:R-:W-:Y:S02]  /*b810*/  FSEL R11, R51, -INF , !P2 ;  /* 0xff800000330b7808 */ /* 0x000fe40005000000 */
[----:B------:R-:W-:Y:S02]  /*b820*/  ISETP.LT.OR P2, PT, R2, 0x31, P1 ;  /* 0x000000310200780c */ /* 0x000fe40000f41670 */
[----:B------:R-:W-:-:S02]  /*b830*/  ISETP.GT.AND P1, PT, R0, 0x31, P0 ;  /* 0x000000310000780c */ /* 0x000fc40000724270 */
[----:B------:R-:W-:Y:S02]  /*b840*/  FMNMX.FTZ R103, R31, R103, !PT ;  /* 0x000000671f677209 */ /* 0x000fe40007810000 */
[----:B------:R-:W-:Y:S02]  /*b850*/  FMNMX.FTZ R4, R7, R4, !PT ;  /* 0x0000000407047209 */ /* 0x000fe40007810000 */
[----:B------:R-:W-:Y:S02]  /*b860*/  FSEL R16, R38, -INF , !P2 ;  /* 0xff80000026107808 */ /* 0x000fe40005000000 */
[----:B------:R-:W-:Y:S02]  /*b870*/  ISETP.LT.OR P1, PT, R2, 0x32, P1 ;  /* 0x000000320200780c */ /* 0x000fe40000f21670 */
[----:B------:R-:W-:Y:S02]  /*b880*/  ISETP.GT.AND P2, PT, R0, 0x38, P0 ;  /* 0x000000380000780c */ /* 0x000fe40000744270 */
[----:B------:R-:W-:-:S02]  /*b890*/  FMNMX.FTZ R103, R32, R103, !PT ;  /* 0x0000006720677209 */ /* 0x000fc40007810000 */
[----:B------:R-:W-:Y:S02]  /*b8a0*/  FMNMX.FTZ R4, R11, R4, !PT ;  /* 0x000000040b047209 */ /* 0x000fe40007810000 */
[----:B------:R-:W-:Y:S02]  /*b8b0*/  FSEL R15, R39, -INF , !P1 ;  /* 0xff800000270f7808 */ /* 0x000fe40004800000 */
[----:B------:R-:W-:Y:S02]  /*b8c0*/  ISETP.GT.AND P0, PT, R0, 0x39, P0 ;  /* 0x000000390000780c */ /* 0x000fe40000704270 */
[----:B------:R-:W-:Y:S02]  /*b8d0*/  ISETP.LT.OR P1, PT, R2, 0x39, P2 ;  /* 0x000000390200780c */ /* 0x000fe40001721670 */
[----:B------:R-:W-:Y:S02]  /*b8e0*/  FMNMX.FTZ R103, R33, R103, !PT ;  /* 0x0000006721677209 */ /* 0x000fe40007810000 */
[----:B------:R-:W-:-:S02]  /*b8f0*/  FMNMX.FTZ R4, R16, R4, !PT ;  /* 0x0000000410047209 */ /* 0x000fc40007810000 */
[----:B------:R-:W-:Y:S02]  /*b900*/  ISETP.LT.OR P0, PT, R2, 0x3a, P0 ;  /* 0x0000003a0200780c */ /* 0x000fe40000701670 */
[----:B------:R-:W-:Y:S02]  /*b910*/  FSEL R14, R46, -INF , !P1 ;  /* 0xff8000002e0e7808 */ /* 0x000fe40004800000 */
[----:B------:R-:W-:Y:S02]  /*b920*/  FMNMX.FTZ R103, R34, R103, !PT ;  /* 0x0000006722677209 */ /* 0x000fe40007810000 */
[----:B------:R-:W-:Y:S02]  /*b930*/  FMNMX.FTZ R4, R15, R4, !PT ;  /* 0x000000040f047209 */ /* 0x000fe40007810000 */
[----:B------:R-:W-:Y:S02]  /*b940*/  FSEL R19, R47, -INF , !P0 ;  /* 0xff8000002f137808 */ /* 0x000fe40004000000 */
[----:B------:R-:W-:-:S02]  /*b950*/  FMNMX.FTZ R103, R36, R103, !PT ;  /* 0x0000006724677209 */ /* 0x000fc40007810000 */
[----:B------:R-:W-:Y:S02]  /*b960*/  FMNMX.FTZ R4, R14, R4, !PT ;  /* 0x000000040e047209 */ /* 0x000fe40007810000 */
[----:B------:R-:W-:Y:S02]  /*b970*/  ISETP.NE.AND P3, PT, R3, RZ, PT ;  /* 0x000000ff0300720c */ /* 0x000fe40003f65270 */
[----:B------:R-:W-:Y:S02]  /*b980*/  FMNMX.FTZ R103, R35, R103, !PT ;  /* 0x0000006723677209 */ /* 0x000fe40007810000 */
[----:B------:R-:W-:Y:S01]  /*b990*/  FMNMX.FTZ R4, R19, R4, !PT ;  /* 0x0000000413047209 */ /* 0x000fe20007810000 */
[----:B------:R-:W-:Y:S06]  /*b9a0*/  BRA.DIV ~URZ, `(.L_x_778) ;  /* 0x00010d027f007947 */ /* 0x000fec000b800000 */
[----:B------:R1:W2:Y:S02]  /*b9b0*/  SHFL.BFLY PT, R0, R103, 0x2, 0x1f ;  /* 0x0c401f0067007f89 */ /* 0x0002a400000e0000 */
.L_x_919:
[----:B-12---:R-:W-:Y:S01]  /*b9c0*/  FMNMX.FTZ R103, R103, R0, !PT ;  /* 0x0000000067677209 */ /* 0x006fe20007810000 */
[----:B------:R-:W-:Y:S05]  /*b9d0*/  BRA.DIV ~URZ, `(.L_x_779) ;  /* 0x00010d227f007947 */ /* 0x000fea000b800000 */
[----:B------:R-:W1:Y:S04]  /*b9e0*/  SHFL.BFLY PT, R0, R4, 0x2, 0x1f ;  /* 0x0c401f0004007f89 */ /* 0x000e6800000e0000 */
[----:B------:R-:W2:Y:S01]  /*b9f0*/  SHFL.BFLY PT, R2, R103, 0x1, 0x1f ;  /* 0x0c201f0067027f89 */ /* 0x000ea200000e0000 */
[----:B-1----:R-:W-:-:S02]  /*ba00*/  FMNMX.FTZ R4, R4, R0, !PT ;  /* 0x0000000004047209 */ /* 0x002fc40007810000 */
[----:B--2---:R-:W-:-:S03]  /*ba10*/  FMNMX.FTZ R103, R103, R2, !PT ;  /* 0x0000000267677209 */ /* 0x004fc60007810000 */
[----:B------:R1:W2:Y:S04]  /*ba20*/  SHFL.BFLY PT, R101, R4, 0x1, 0x1f ;  /* 0x0c201f0004657f89 */ /* 0x0002a800000e0000 */
.L_x_920:
[C---:B------:R-:W-:Y:S01]  /*ba30*/  FMUL.FTZ R0, R103.reuse, c[0x0][0x2d0] ;  /* 0x0000b40067007a20 */ /* 0x040fe20000410000 */
[----:B------:R-:W-:Y:S01]  /*ba40*/  FSETP.NEU.FTZ.AND P0, PT, R103, -INF , PT ;  /* 0xff8000006700780b */ /* 0x000fe20003f1d000 */
[----:B------:R-:W-:Y:S01]  /*ba50*/  WARPSYNC 0xffffffff ;  /* 0xffffffff00007948 */ /* 0x000fe20003800000 */
[----:B--2---:R-:W-:Y:S02]  /*ba60*/  FMNMX.FTZ R101, R101, R4, !PT ;  /* 0x0000000465657209 */ /* 0x004fe40007810000 */
[----:B------:R-:W-:Y:S02]  /*ba70*/  FSEL R0, R0, RZ, P0 ;  /* 0x000000ff00007208 */ /* 0x000fe40000000000 */
[C---:B------:R-:W-:Y:S01]  /*ba80*/  FSETP.NEU.FTZ.AND P0, PT, R101.reuse, -INF , PT ;  /* 0xff8000006500780b */ /* 0x040fe20003f1d000 */
[----:B------:R-:W-:Y:S02]  /*ba90*/  FMUL.FTZ R3, R101, c[0x0][0x2d0] ;  /* 0x0000b40065037a20 */ /* 0x000fe40000410000 */
[----:B------:R-:W-:-:S04]  /*baa0*/  FFMA.FTZ R2, R8, c[0x0][0x2d0], -R0 ;  /* 0x0000b40008027a23 */ /* 0x000fc80000010800 */
[----:B------:R2:W-:Y:S02]  /*bab0*/  MUFU.EX2 R46, R2 ;  /* 0x00000002002e7308 */ /* 0x0005e40000000800 */
[----:B--2---:R-:W-:-:S06]  /*bac0*/  FFMA.FTZ R2, R9, c[0x0][0x2d0], -R0 ;  /* 0x0000b40009027a23 */ /* 0x004fcc0000010800 */
[----:B------:R2:W3:Y:S02]  /*bad0*/  MUFU.EX2 R43, R2 ;  /* 0x00000002002b7308 */ /* 0x0004e40000000800 */
[----:B--2---:R-:W-:-:S06]  /*bae0*/  FFMA.FTZ R2, R23, c[0x0][0x2d0], -R0 ;  /* 0x0000b40017027a23 */ /* 0x004fcc0000010800 */
[----:B------:R2:W4:Y:S02]  /*baf0*/  MUFU.EX2 R45, R2 ;  /* 0x00000002002d7308 */ /* 0x0005240000000800 */
[----:B--2---:R-:W-:-:S06]  /*bb00*/  FFMA.FTZ R2, R24, c[0x0][0x2d0], -R0 ;  /* 0x0000b40018027a23 */ /* 0x004fcc0000010800 */
[----:B------:R2:W5:Y:S02]  /*bb10*/  MUFU.EX2 R42, R2 ;  /* 0x00000002002a7308 */ /* 0x0005640000000800 */
[----:B--2---:R-:W-:-:S06]  /*bb20*/  FFMA.FTZ R2, R25, c[0x0][0x2d0], -R0 ;  /* 0x0000b40019027a23 */ /* 0x004fcc0000010800 */
[----:B------:R2:W-:Y:S02]  /*bb30*/  MUFU.EX2 R44, R2 ;  /* 0x00000002002c7308 */ /* 0x0005e40000000800 */
[----:B--2---:R-:W-:-:S06]  /*bb40*/  FFMA.FTZ R2, R26, c[0x0][0x2d0], -R0 ;  /* 0x0000b4001a027a23 */ /* 0x004fcc0000010800 */
[----:B------:R2:W-:Y:S02]  /*bb50*/  MUFU.EX2 R8, R2 ;  /* 0x0000000200087308 */ /* 0x0005e40000000800 */
[----:B--2---:R-:W-:-:S06]  /*bb60*/  FFMA.FTZ R2, R27, c[0x0][0x2d0], -R0 ;  /* 0x0000b4001b027a23 */ /* 0x004fcc0000010800 */
[----:B------:R2:W-:Y:S02]  /*bb70*/  MUFU.EX2 R41, R2 ;  /* 0x0000000200297308 */ /* 0x0005e40000000800 */
[----:B--2---:R-:W-:-:S06]  /*bb80*/  FFMA.FTZ R2, R28, c[0x0][0x2d0], -R0 ;  /* 0x0000b4001c027a23 */ /* 0x004fcc0000010800 */
[----:B------:R2:W1:Y:S02]  /*bb90*/  MUFU.EX2 R38, R2 ;  /* 0x0000000200267308 */ /* 0x0004640000000800 */
[----:B--2---:R-:W-:-:S06]  /*bba0*/  FFMA.FTZ R2, R29, c[0x0][0x2d0], -R0 ;  /* 0x0000b4001d027a23 */ /* 0x004fcc0000010800 */
[----:B------:R2:W-:Y:S02]  /*bbb0*/  MUFU.EX2 R40, R2 ;  /* 0x0000000200287308 */ /* 0x0005e40000000800 */
        /* <DEDUP_REMOVED lines=12> */
[----:B--2---:R-:W-:Y:S01]  /*bc80*/  FFMA.FTZ R2, R35, c[0x0][0x2d0], -R0 ;  /* 0x0000b40023027a23 */ /* 0x004fe20000010800 */
[----:B------:R-:W-:Y:S01]  /*bc90*/  FSEL R0, R3, RZ, P0 ;  /* 0x000000ff03007208 */ /* 0x000fe20000000000 */
[----:B---3--:R-:W-:-:S04]  /*bca0*/  FADD.FTZ R3, R46, R43 ;  /* 0x0000002b2e037221 */ /* 0x008fc80000010000 */
[----:B------:R2:W-:Y:S01]  /*bcb0*/  MUFU.EX2 R98, R2 ;  /* 0x0000000200627308 */ /* 0x0005e20000000800 */
[----:B----4-:R-:W-:-:S04]  /*bcc0*/  FADD.FTZ R3, R45, R3 ;  /* 0x000000032d037221 */ /* 0x010fc80000010000 */
[----:B-----5:R-:W-:Y:S02]  /*bcd0*/  FADD.FTZ R3, R42, R3 ;  /* 0x000000032a037221 */ /* 0x020fe40000010000 */
[--C-:B--2---:R-:W-:Y:S02]  /*bce0*/  FFMA.FTZ R2, R5, c[0x0][0x2d0], -R0.reuse ;  /* 0x0000b40005027a23 */ /* 0x104fe40000010800 */
[--C-:B------:R-:W-:Y:S01]  /*bcf0*/  FFMA.FTZ R5, R14, c[0x0][0x2d0], -R0.reuse ;  /* 0x0000b4000e057a23 */ /* 0x100fe20000010800 */
[----:B------:R-:W-:Y:S01]  /*bd00*/  F2FP.BF16.PACK_AB R14, R42, R45 ;  /* 0x0000002d2a0e723e */ /* 0x000fe200000010ff */
[----:B------:R2:W-:Y:S02]  /*bd10*/  MUFU.EX2 R28, R2 ;  /* 0x00000002001c7308 */ /* 0x0005e40000000800 */
[--C-:B--2---:R-:W-:Y:S02]  /*bd20*/  FFMA.FTZ R2, R6, c[0x0][0x2d0], -R0.reuse ;  /* 0x0000b40006027a23 */ /* 0x104fe40000010800 */
[----:B------:R-:W-:-:S04]  /*bd30*/  FFMA.FTZ R6, R19, c[0x0][0x2d0], -R0 ;  /* 0x0000b40013067a23 */ /* 0x000fc80000010800 */
[----:B------:R2:W3:Y:S08]  /*bd40*/  MUFU.EX2 R27, R2 ;  /* 0x00000002001b7308 */ /* 0x0004f00000000800 */
[----:B------:R4:W-:Y:S01]  /*bd50*/  MUFU.EX2 R99, R6 ;  /* 0x0000000600637308 */ /* 0x0009e20000000800 */
[----:B--2---:R-:W-:Y:S01]  /*bd60*/  FFMA.FTZ R2, R10, c[0x0][0x2d0], -R0 ;  /* 0x0000b4000a027a23 */ /* 0x004fe20000010800 */
[----:B-1----:R-:W-:Y:S01]  /*bd70*/  F2FP.BF16.PACK_AB R10, R38, R41 ;  /* 0x00000029260a723e */ /* 0x002fe200000010ff */
[----:B---3--:R-:W-:-:S05]  /*bd80*/  FADD.FTZ R4, R28, R27 ;  /* 0x0000001b1c047221 */ /* 0x008fca0000010000 */
[----:B------:R1:W2:Y:S01]  /*bd90*/  MUFU.EX2 R26, R2 ;  /* 0x00000002001a7308 */ /* 0x0002a20000000800 */
[----:B----4-:R-:W-:Y:S01]  /*bda0*/  F2FP.BF16.PACK_AB R6, R31, R39 ;  /* 0x000000271f06723e */ /* 0x010fe200000010ff */
[----:B-1----:R-:W-:Y:S01]  /*bdb0*/  FFMA.FTZ R2, R13, c[0x0][0x2d0], -R0 ;  /* 0x0000b4000d027a23 */ /* 0x002fe20000010800 */
[----:B------:R-:W-:Y:S01]  /*bdc0*/  F2FP.BF16.PACK_AB R13, R27, R28 ;  /* 0x0000001c1b0d723e */ /* 0x000fe200000010ff */
[----:B--2---:R-:W-:-:S04]  /*bdd0*/  FADD.FTZ R4, R26, R4 ;  /* 0x000000041a047221 */ /* 0x004fc80000010000 */
[----:B------:R1:W2:Y:S02]  /*bde0*/  MUFU.EX2 R25, R2 ;  /* 0x0000000200197308 */ /* 0x0002a40000000800 */
[----:B-1----:R-:W-:Y:S02]  /*bdf0*/  FFMA.FTZ R2, R18, c[0x0][0x2d0], -R0 ;  /* 0x0000b40012027a23 */ /* 0x002fe40000010800 */
[----:B--2---:R-:W-:-:S04]  /*be00*/  FADD.FTZ R4, R25, R4 ;  /* 0x0000000419047221 */ /* 0x004fc80000010000 */
[----:B------:R1:W2:Y:S02]  /*be10*/  MUFU.EX2 R24, R2 ;  /* 0x0000000200187308 */ /* 0x0002a40000000800 */
[----:B-1----:R-:W-:Y:S02]  /*be20*/  FFMA.FTZ R2, R20, c[0x0][0x2d0], -R0 ;  /* 0x0000b40014027a23 */ /* 0x002fe40000010800 */
[----:B--2---:R-:W-:-:S04]  /*be30*/  FADD.FTZ R4, R24, R4 ;  /* 0x0000000418047221 */ /* 0x004fc80000010000 */
[----:B------:R1:W-:Y:S02]  /*be40*/  MUFU.EX2 R9, R2 ;  /* 0x0000000200097308 */ /* 0x0003e40000000800 */
[----:B-1----:R-:W-:-:S06]  /*be50*/  FFMA.FTZ R2, R21, c[0x0][0x2d0], -R0 ;  /* 0x0000b40015027a23 */ /* 0x002fcc0000010800 */
[----:B------:R1:W-:Y:S02]  /*be60*/  MUFU.EX2 R23, R2 ;  /* 0x0000000200177308 */ /* 0x0003e40000000800 */
[----:B-1----:R-:W-:-:S06]  /*be70*/  FFMA.FTZ R2, R22, c[0x0][0x2d0], -R0 ;  /* 0x0000b40016027a23 */ /* 0x002fcc0000010800 */
[----:B------:R1:W2:Y:S02]  /*be80*/  MUFU.EX2 R21, R2 ;  /* 0x0000000200157308 */ /* 0x0002a40000000800 */
[----:B-1----:R-:W-:-:S06]  /*be90*/  FFMA.FTZ R2, R17, c[0x0][0x2d0], -R0 ;  /* 0x0000b40011027a23 */ /* 0x002fcc0000010800 */
[----:B------:R1:W3:Y:S02]  /*bea0*/  MUFU.EX2 R20, R2 ;  /* 0x0000000200147308 */ /* 0x0002e40000000800 */
[----:B-1----:R-:W-:Y:S01]  /*beb0*/  FFMA.FTZ R2, R12, c[0x0][0x2d0], -R0 ;  /* 0x0000b4000c027a23 */ /* 0x002fe20000010800 */
[----:B------:R-:W-:-:S05]  /*bec0*/  F2FP.BF16.PACK_AB R12, R43, R46 ;  /* 0x0000002e2b0c723e */ /* 0x000fca00000010ff */
[----:B------:R1:W4:Y:S02]  /*bed0*/  MUFU.EX2 R18, R2 ;  /* 0x0000000200127308 */ /* 0x0003240000000800 */
[----:B-1----:R-:W-:-:S06]  /*bee0*/  FFMA.FTZ R2, R7, c[0x0][0x2d0], -R0 ;  /* 0x0000b40007027a23 */ /* 0x002fcc0000010800 */
[----:B------:R1:W5:Y:S02]  /*bef0*/  MUFU.EX2 R17, R2 ;  /* 0x0000000200117308 */ /* 0x0003640000000800 */
[----:B-1----:R-:W-:Y:S02]  /*bf00*/  FADD.FTZ R2, R44, R3 ;  /* 0x000000032c027221 */ /* 0x002fe40000010000 */
[----:B------:R-:W-:Y:S01]  /*bf10*/  FFMA.FTZ R3, R11, c[0x0][0x2d0], -R0 ;  /* 0x0000b4000b037a23 */ /* 0x000fe20000010800 */
[----:B--2---:R-:W-:Y:S01]  /*bf20*/  F2FP.BF16.PACK_AB R11, R21, R23 ;  /* 0x00000017150b723e */ /* 0x004fe200000010ff */
[C---:B------:R-:W-:Y:S01]  /*bf30*/  FADD.FTZ R2, R8.reuse, R2 ;  /* 0x0000000208027221 */ /* 0x040fe20000010000 */
[----:B------:R-:W-:Y:S01]  /*bf40*/  F2FP.BF16.PACK_AB R8, R8, R44 ;  /* 0x0000002c0808723e */ /* 0x000fe200000010ff */
[----:B------:R1:W2:Y:S02]  /*bf50*/  MUFU.EX2 R7, R3 ;  /* 0x0000000300077308 */ /* 0x0002a40000000800 */
[----:B------:R-:W-:-:S04]  /*bf60*/  FADD.FTZ R2, R41, R2 ;  /* 0x0000000229027221 */ /* 0x000fc80000010000 */
[----:B------:R-:W-:-:S04]  /*bf70*/  FADD.FTZ R2, R38, R2 ;  /* 0x0000000226027221 */ /* 0x000fc80000010000 */
[----:B------:R-:W-:-:S04]  /*bf80*/  FADD.FTZ R2, R40, R2 ;  /* 0x0000000228027221 */ /* 0x000fc80000010000 */
[----:B------:R-:W-:Y:S02]  /*bf90*/  FADD.FTZ R2, R37, R2 ;  /* 0x0000000225027221 */ /* 0x000fe40000010000 */
[----:B-1----:R-:W-:Y:S02]  /*bfa0*/  FFMA.FTZ R3, R16, c[0x0][0x2d0], -R0 ;  /* 0x0000b40010037a23 */ /* 0x002fe40000010800 */
[----:B------:R-:W-:Y:S02]  /*bfb0*/  FADD.FTZ R2, R39, R2 ;  /* 0x0000000227027221 */ /* 0x000fe40000010000 */
[----:B------:R1:W1:Y:S02]  /*bfc0*/  MUFU.EX2 R16, R3 ;  /* 0x0000000300107308 */ /* 0x0002640000000800 */
[C---:B-1----:R-:W-:Y:S01]  /*bfd0*/  FADD.FTZ R3, R9.reuse, R4 ;  /* 0x0000000409037221 */ /* 0x042fe20000010000 */
[----:B------:R-:W-:Y:S01]  /*bfe0*/  F2FP.BF16.PACK_AB R9, R9, R24 ;  /* 0x000000180909723e */ /* 0x000fe200000010ff */
[----:B------:R-:W-:Y:S01]  /*bff0*/  FFMA.FTZ R4, R15, c[0x0][0x2d0], -R0 ;  /* 0x0000b4000f047a23 */ /* 0x000fe20000010800 */
[----:B------:R-:W-:Y:S01]  /*c000*/  F2FP.BF16.PACK_AB R15, R25, R26 ;  /* 0x0000001a190f723e */ /* 0x000fe200000010ff */
[----:B------:R-:W-:-:S02]  /*c010*/  FADD.FTZ R3, R23, R3 ;  /* 0x0000000317037221 */ /* 0x000fc40000010000 */
[----:B------:R1:W1:Y:S01]  /*c020*/  MUFU.EX2 R97, R4 ;  /* 0x0000000400617308 */ /* 0x0002620000000800 */
[----:B------:R-:W-:Y:S02]  /*c030*/  FADD.FTZ R0, R31, R2 ;  /* 0x000000021f007221 */ /* 0x000fe40000010000 */
[----:B------:R-:W-:Y:S02]  /*c040*/  FADD.FTZ R3, R21, R3 ;  /* 0x0000000315037221 */ /* 0x000fe40000010000 */
[----:B------:R-:W-:Y:S02]  /*c050*/  FADD.FTZ R0, R30, R0 ;  /* 0x000000001e007221 */ /* 0x000fe40000010000 */
[----:B---3--:R-:W-:Y:S01]  /*c060*/  FADD.FTZ R3, R20, R3 ;  /* 0x0000000314037221 */ /* 0x008fe20000010000 */
[----:B------:R3:W3:Y:S01]  /*c070*/  MUFU.EX2 R2, R5 ;  /* 0x0000000500027308 */ /* 0x0006e20000000800 */
[C---:B------:R-:W-:Y:S01]  /*c080*/  FADD.FTZ R0, R96.reuse, R0 ;  /* 0x0000000060007221 */ /* 0x040fe20000010000 */
[----:B------:R-:W-:Y:S01]  /*c090*/  F2FP.BF16.PACK_AB R96, R96, R30 ;  /* 0x0000001e6060723e */ /* 0x000fe200000010ff */
[----:B----4-:R-:W-:-:S02]  /*c0a0*/  FADD.FTZ R3, R18, R3 ;  /* 0x0000000312037221 */ /* 0x010fc40000010000 */
[----:B------:R-:W-:Y:S02]  /*c0b0*/  FADD.FTZ R0, R29, R0 ;  /* 0x000000001d007221 */ /* 0x000fe40000010000 */
[----:B-----5:R-:W-:Y:S01]  /*c0c0*/  FADD.FTZ R3, R17, R3 ;  /* 0x0000000311037221 */ /* 0x020fe20000010000 */
[----:B-1----:R-:W-:Y:S01]  /*c0d0*/  F2FP.BF16.PACK_AB R4, R37, R40 ;  /* 0x000000282504723e */ /* 0x002fe200000010ff */
[C---:B------:R-:W-:Y:S01]  /*c0e0*/  FADD.FTZ R201, R98.reuse, R0 ;  /* 0x0000000062c97221 */ /* 0x040fe20000010000 */
[----:B------:R-:W-:Y:S01]  /*c0f0*/  F2FP.BF16.PACK_AB R98, R98, R29 ;  /* 0x0000001d6262723e */ /* 0x000fe200000010ff */
[C---:B--2---:R-:W-:Y:S01]  /*c100*/  FADD.FTZ R3, R7.reuse, R3 ;  /* 0x0000000307037221 */ /* 0x044fe20000010000 */
[----:B------:R-:W-:-:S03]  /*c110*/  F2FP.BF16.PACK_AB R7, R7, R17 ;  /* 0x000000110707723e */ /* 0x000fc600000010ff */
[----:B------:R-:W-:Y:S01]  /*c120*/  FADD.FTZ R3, R16, R3 ;  /* 0x0000000310037221 */ /* 0x000fe20000010000 */
[----:B---3--:R-:W-:-:S03]  /*c130*/  F2FP.BF16.PACK_AB R5, R18, R20 ;  /* 0x000000141205723e */ /* 0x008fc600000010ff */
[C---:B------:R-:W-:Y:S01]  /*c140*/  FADD.FTZ R3, R97.reuse, R3 ;  /* 0x0000000361037221 */ /* 0x040fe20000010000 */
[----:B------:R-:W-:-:S03]  /*c150*/  F2FP.BF16.PACK_AB R97, R97, R16 ;  /* 0x000000106161723e */ /* 0x000fc600000010ff */
[----:B------:R-:W-:-:S04]  /*c160*/  FADD.FTZ R3, R2, R3 ;  /* 0x0000000302037221 */ /* 0x000fc80000010000 */
[C---:B------:R-:W-:Y:S01]  /*c170*/  FADD.FTZ R200, R99.reuse, R3 ;  /* 0x0000000363c87221 */ /* 0x040fe20000010000 */
[----:B------:R-:W-:Y:S02]  /*c180*/  F2FP.BF16.PACK_AB R99, R99, R2 ;  /* 0x000000026363723e */ /* 0x000fe400000010ff */
[----:B------:R-:W1:Y:S04]  /*c190*/  LDSM.16.MT88.4 R20, [R168] ;  /* 0x00000000a814783b */ /* 0x000e680000004200 */
[----:B------:R-:W2:Y:S04]  /*c1a0*/  LDSM.16.MT88.4 R16, [R169] ;  /* 0x00000000a910783b */ /* 0x000ea80000004200 */
[----:B------:R-:W3:Y:S04]  /*c1b0*/  LDSM.16.MT88.4 R40, [R168+0x800] ;  /* 0x00080000a828783b */ /* 0x000ee80000004200 */
[----:B------:R-:W4:Y:S04]  /*c1c0*/  LDSM.16.MT88.4 R36, [R169+0x800] ;  /* 0x00080000a924783b */ /* 0x000f280000004200 */
[----:B------:R-:W2:Y:S04]  /*c1d0*/  LDSM.16.MT88.4 R48, [R172] ;  /* 0x00000000ac30783b */ /* 0x000ea80000004200 */
[----:B------:R-:W3:Y:S04]  /*c1e0*/  LDSM.16.MT88.4 R56, [R171] ;  /* 0x00000000ab38783b */ /* 0x000ee80000004200 */
[----:B------:R-:W3:Y:S04]  /*c1f0*/  LDSM.16.MT88.4 R60, [R168+0x2000] ;  /* 0x00200000a83c783b */ /* 0x000ee80000004200 */
[----:B------:R-:W3:Y:S04]  /*c200*/  LDSM.16.MT88.4 R52, [R172+0x800] ;  /* 0x00080000ac34783b */ /* 0x000ee80000004200 */
[----:B------:R-:W3:Y:S04]  /*c210*/  LDSM.16.MT88.4 R44, [R171+0x800] ;  /* 0x00080000ab2c783b */ /* 0x000ee80000004200 */
[----:B------:R-:W-:Y:S01]  /*c220*/  LDSM.16.MT88.4 R64, [R171+0x2000] ;  /* 0x00200000ab40783b */ /* 0x000fe20000004200 */
[C---:B-1----:R-:W-:Y:S03]  /*c230*/  HMMA.16816.F32.BF16 R32, R12.reuse, R20, RZ ;  /* 0x000000140c20723c */ /* 0x042fe600000418ff */
[----:B------:R-:W5:Y:S05]  /*c240*/  LDL R2, [R1+0x4] ;  /* 0x0000040001027983 */ /* 0x000f6a0000100800 */
[C---:B------:R-:W-:Y:S08]  /*c250*/  HMMA.16816.F32.BF16 R28, R12.reuse, R22, RZ ;  /* 0x000000160c1c723c */ /* 0x040ff000000418ff */
[C---:B--2---:R-:W-:Y:S08]  /*c260*/  HMMA.16816.F32.BF16 R24, R12.reuse, R16, RZ ;  /* 0x000000100c18723c */ /* 0x044ff000000418ff */
[----:B------:R-:W-:Y:S08]  /*c270*/  HMMA.16816.F32.BF16 R20, R12, R18, RZ ;  /* 0x000000120c14723c */ /* 0x000ff000000418ff */
[C---:B---3--:R-:W-:Y:S08]  /*c280*/  HMMA.16816.F32.BF16 R140, R8.reuse, R40, R32 ;  /* 0x00000028088c723c */ /* 0x048ff00000041820 */
[C---:B----4-:R-:W-:Y:S08]  /*c290*/  HMMA.16816.F32.BF16 R132, R8.reuse, R36, R24 ;  /* 0x000000240884723c */ /* 0x050ff00000041818 */
[----:B------:R-:W-:Y:S01]  /*c2a0*/  HMMA.16816.F32.BF16 R124, R8, R38, R20 ;  /* 0x00000026087c723c */ /* 0x000fe20000041814 */
[----:B------:R-:W1:Y:S07]  /*c2b0*/  LDSM.16.MT88.4 R36, [R168+0x2800] ;  /* 0x00280000a824783b */ /* 0x000e6e0000004200 */
[----:B------:R-:W-:Y:S08]  /*c2c0*/  HMMA.16816.F32.BF16 R16, R12, R48, RZ ;  /* 0x000000300c10723c */ /* 0x000ff000000418ff */
[----:B------:R-:W-:Y:S01]  /*c2d0*/  HMMA.16816.F32.BF16 R148, R8, R42, R28 ;  /* 0x0000002a0894723c */ /* 0x000fe2000004181c */
[----:B------:R-:W2:Y:S07]  /*c2e0*/  LDSM.16.MT88.4 R40, [R169+0x2000] ;  /* 0x00200000a928783b */ /* 0x000eae0000004200 */
[C---:B------:R-:W-:Y:S01]  /*c2f0*/  HMMA.16816.F32.BF16 R32, R12.reuse, R50, RZ ;  /* 0x000000320c20723c */ /* 0x040fe200000418ff */
[----:B------:R-:W3:Y:S07]  /*c300*/  LDSM.16.MT88.4 R48, [R172+0x2000] ;  /* 0x00200000ac30783b */ /* 0x000eee0000004200 */
[C---:B------:R-:W-:Y:S08]  /*c310*/  HMMA.16816.F32.BF16 R28, R12.reuse, R56, RZ ;  /* 0x000000380c1c723c */ /* 0x040ff000000418ff */
[C---:B------:R-:W-:Y:S01]  /*c320*/  HMMA.16816.F32.BF16 R24, R12.reuse, R58, RZ ;  /* 0x0000003a0c18723c */ /* 0x040fe200000418ff */
[----:B------:R-:W4:Y:S07]  /*c330*/  LDSM.16.MT88.4 R56, [R169+0x2800] ;  /* 0x00280000a938783b */ /* 0x000f2e0000004200 */
[----:B------:R-:W-:Y:S08]  /*c340*/  HMMA.16816.F32.BF16 R20, R12, R60, RZ ;  /* 0x0000003c0c14723c */ /* 0x000ff000000418ff */
[C---:B------:R-:W-:Y:S08]  /*c350*/  HMMA.16816.F32.BF16 R152, R8.reuse, R52, R16 ;  /* 0x000000340898723c */ /* 0x040ff00000041810 */
[C---:B------:R-:W-:Y:S01]  /*c360*/  HMMA.16816.F32.BF16 R128, R8.reuse, R54, R32 ;  /* 0x000000360880723c */ /* 0x040fe20000041820 */
[----:B------:R-:W3:Y:S07]  /*c370*/  LDSM.16.MT88.4 R52, [R172+0x2800] ;  /* 0x00280000ac34783b */ /* 0x000eee0000004200 */
[C---:B------:R-:W-:Y:S08]  /*c380*/  HMMA.16816.F32.BF16 R116, R8.reuse, R44, R28 ;  /* 0x0000002c0874723c */ /* 0x040ff0000004181c */
[----:B------:R-:W-:Y:S01]  /*c390*/  HMMA.16816.F32.BF16 R120, R8, R46, R24 ;  /* 0x0000002e0878723c */ /* 0x000fe20000041818 */
[----:B------:R-:W4:Y:S07]  /*c3a0*/  LDSM.16.MT88.4 R44, [R168+0x4000] ;  /* 0x00400000a82c783b */ /* 0x000f2e0000004200 */
[----:B------:R-:W-:Y:S01]  /*c3b0*/  HMMA.16816.F32.BF16 R16, R12, R62, RZ ;  /* 0x0000003e0c10723c */ /* 0x000fe200000418ff */
[----:B------:R-:W4:Y:S07]  /*c3c0*/  LDSM.16.MT88.4 R60, [R171+0x2800] ;  /* 0x00280000ab3c783b */ /* 0x000f2e0000004200 */
[----:B-1----:R-:W-:Y:S08]  /*c3d0*/  HMMA.16816.F32.BF16 R136, R8, R36, R20 ;  /* 0x000000240888723c */ /* 0x002ff00000041814 */
[C---:B--2---:R-:W-:Y:S08]  /*c3e0*/  HMMA.16816.F32.BF16 R28, R12.reuse, R42, RZ ;  /* 0x0000002a0c1c723c */ /* 0x044ff000000418ff */
[C---:B---3--:R-:W-:Y:S08]  /*c3f0*/  HMMA.16816.F32.BF16 R24, R12.reuse, R48, RZ ;  /* 0x000000300c18723c */ /* 0x048ff000000418ff */
[C---:B------:R-:W-:Y:S01]  /*c400*/  HMMA.16816.F32.BF16 R20, R12.reuse, R50, RZ ;  /* 0x000000320c14723c */ /* 0x040fe200000418ff */
[----:B------:R-:W1:Y:S07]  /*c410*/  LDSM.16.MT88.4 R48, [R169+0x4000] ;  /* 0x00400000a930783b */ /* 0x000e6e0000004200 */
[----:B------:R-:W-:Y:S01]  /*c420*/  HMMA.16816.F32.BF16 R32, R12, R40, RZ ;  /* 0x000000280c20723c */ /* 0x000fe200000418ff */
[----:B------:R-:W2:Y:S07]  /*c430*/  LDSM.16.MT88.4 R40, [R168+0x4800] ;  /* 0x00480000a828783b */ /* 0x000eae0000004200 */
[----:B------:R-:W-:Y:S01]  /*c440*/  HMMA.16816.F32.BF16 R144, R8, R38, R16 ;  /* 0x000000260890723c */ /* 0x000fe20000041810 */
[----:B------:R-:W3:Y:S07]  /*c450*/  LDSM.16.MT88.4 R36, [R169+0x4800] ;  /* 0x00480000a924783b */ /* 0x000eee0000004200 */
[----:B------:R-:W-:Y:S08]  /*c460*/  HMMA.16816.F32.BF16 R16, R12, R64, RZ ;  /* 0x000000400c10723c */ /* 0x000ff000000418ff */
[C---:B----4-:R-:W-:Y:S08]  /*c470*/  HMMA.16816.F32.BF16 R88, R8.reuse, R58, R28 ;  /* 0x0000003a0858723c */ /* 0x050ff0000004181c */
[----:B------:R-:W-:Y:S08]  /*c480*/  HMMA.16816.F32.BF16 R112, R8, R52, R24 ;  /* 0x000000340870723c */ /* 0x000ff00000041818 */
[C---:B------:R-:W-:Y:S08]  /*c490*/  HMMA.16816.F32.BF16 R28, R12.reuse, R44, RZ ;  /* 0x0000002c0c1c723c */ /* 0x040ff000000418ff */
[----:B------:R-:W-:Y:S01]  /*c4a0*/  HMMA.16816.F32.BF16 R24, R12, R46, RZ ;  /* 0x0000002e0c18723c */ /* 0x000fe200000418ff */
[----:B------:R-:W4:Y:S07]  /*c4b0*/  LDSM.16.MT88.4 R44, [R172+0x4000] ;  /* 0x00400000ac2c783b */ /* 0x000f2e0000004200 */
[C---:B------:R-:W-:Y:S08]  /*c4c0*/  HMMA.16816.F32.BF16 R80, R8.reuse, R60, R16 ;  /* 0x0000003c0850723c */ /* 0x040ff00000041810 */
[----:B------:R-:W-:Y:S08]  /*c4d0*/  HMMA.16816.F32.BF16 R84, R8, R54, R20 ;  /* 0x000000360854723c */ /* 0x000ff00000041814 */
[C---:B-1----:R-:W-:Y:S08]  /*c4e0*/  HMMA.16816.F32.BF16 R16, R12.reuse, R50, RZ ;  /* 0x000000320c10723c */ /* 0x042ff000000418ff */
[----:B------:R-:W-:Y:S08]  /*c4f0*/  HMMA.16816.F32.BF16 R20, R12, R48, RZ ;  /* 0x000000300c14723c */ /* 0x000ff000000418ff */
[C---:B--2---:R-:W-:Y:S01]  /*c500*/  HMMA.16816.F32.BF16 R76, R8.reuse, R40, R28 ;  /* 0x00000028084c723c */ /* 0x044fe2000004181c */
[----:B------:R-:W1:Y:S07]  /*c510*/  LDSM.16.MT88.4 R28, [R172+0x4800] ;  /* 0x00480000ac1c783b */ /* 0x000e6e0000004200 */
[----:B------:R-:W-:Y:S08]  /*c520*/  HMMA.16816.F32.BF16 R92, R8, R56, R32 ;  /* 0x00000038085c723c */ /* 0x000ff00000041820 */
[----:B------:R-:W-:Y:S08]  /*c530*/  HMMA.16816.F32.BF16 R32, R12, R66, RZ ;  /* 0x000000420c20723c */ /* 0x000ff000000418ff */
[C---:B---3--:R-:W-:Y:S08]  /*c540*/  HMMA.16816.F32.BF16 R48, R8.reuse, R38, R16 ;  /* 0x000000260830723c */ /* 0x048ff00000041810 */
[----:B------:R-:W-:Y:S01]  /*c550*/  HMMA.16816.F32.BF16 R56, R8, R36, R20 ;  /* 0x000000240838723c */ /* 0x000fe20000041814 */
[----:B------:R-:W2:Y:S07]  /*c560*/  LDSM.16.MT88.4 R20, [R171+0x4000] ;  /* 0x00400000ab14783b */ /* 0x000eae0000004200 */
[----:B----4-:R-:W-:Y:S08]  /*c570*/  HMMA.16816.F32.BF16 R16, R12, R44, RZ ;  /* 0x0000002c0c10723c */ /* 0x010ff000000418ff */
[----:B------:R-:W-:Y:S08]  /*c580*/  HMMA.16816.F32.BF16 R72, R8, R62, R32 ;  /* 0x0000003e0848723c */ /* 0x000ff00000041820 */
[----:B------:R-:W-:Y:S08]  /*c590*/  HMMA.16816.F32.BF16 R32, R12, R46, RZ ;  /* 0x0000002e0c20723c */ /* 0x000ff000000418ff */
[C---:B-1----:R-:W-:Y:S01]  /*c5a0*/  HMMA.16816.F32.BF16 R44, R8.reuse, R28, R16 ;  /* 0x0000001c082c723c */ /* 0x042fe20000041810 */
[----:B------:R-:W1:Y:S07]  /*c5b0*/  LDSM.16.MT88.4 R16, [R171+0x4800] ;  /* 0x00480000ab10783b */ /* 0x000e6e0000004200 */
[----:B------:R-:W-:Y:S08]  /*c5c0*/  HMMA.16816.F32.BF16 R68, R8, R42, R24 ;  /* 0x0000002a0844723c */ /* 0x000ff00000041818 */
[C---:B--2---:R-:W-:Y:S08]  /*c5d0*/  HMMA.16816.F32.BF16 R24, R12.reuse, R20, RZ ;  /* 0x000000140c18723c */ /* 0x044ff000000418ff */
[----:B------:R-:W-:Y:S08]  /*c5e0*/  HMMA.16816.F32.BF16 R12, R12, R22, RZ ;  /* 0x000000160c0c723c */ /* 0x000ff000000418ff */
[C---:B------:R-:W-:Y:S08]  /*c5f0*/  HMMA.16816.F32.BF16 R32, R8.reuse, R30, R32 ;  /* 0x0000001e0820723c */ /* 0x040ff00000041820 */
[C---:B-1----:R-:W-:Y:S08]  /*c600*/  HMMA.16816.F32.BF16 R24, R8.reuse, R16, R24 ;  /* 0x000000100818723c */ /* 0x042ff00000041818 */
[----:B------:R-:W-:Y:S01]  /*c610*/  HMMA.16816.F32.BF16 R16, R8, R18, R12 ;  /* 0x000000120810723c */ /* 0x000fe2000004180c */
[----:B------:R-:W1:Y:S04]  /*c620*/  LDSM.16.MT88.4 R12, [R168+0x1000] ;  /* 0x00100000a80c783b */ /* 0x000e680000004200 */
[----:B------:R-:W2:Y:S03]  /*c630*/  LDSM.16.MT88.4 R8, [R169+0x1000] ;  /* 0x00100000a908783b */ /* 0x000ea60000004200 */
        /* <DEDUP_REMOVED lines=8> */
[----:B------:R-:W1:Y:S04]  /*c6c0*/  LDSM.16.MT88.4 R12, [R168+0x3000] ;  /* 0x00300000a80c783b */ /* 0x000e680000004200 */
[----:B------:R-:W-:Y:S03]  /*c6d0*/  LDSM.16.MT88.4 R128, [R169+0x1800] ;  /* 0x00180000a980783b */ /* 0x000fe60000004200 */
[C---:B--2---:R-:W-:Y:S08]  /*c6e0*/  HMMA.16816.F32.BF16 R116, R4.reuse, R8, R116 ;  /* 0x000000080474723c */ /* 0x044ff00000041874 */
[C---:B------:R-:W-:Y:S01]  /*c6f0*/  HMMA.16816.F32.BF16 R40, R4.reuse, R10, R120 ;  /* 0x0000000a0428723c */ /* 0x040fe20000041878 */
[----:B------:R-:W2:Y:S04]  /*c700*/  LDSM.16.MT88.4 R8, [R169+0x3000] ;  /* 0x00300000a908783b */ /* 0x000ea80000004200 */
[----:B------:R-:W-:Y:S03]  /*c710*/  LDSM.16.MT88.4 R120, [R172+0x1800] ;  /* 0x00180000ac78783b */ /* 0x000fe60000004200 */
[C---:B-1----:R-:W-:Y:S01]  /*c720*/  HMMA.16816.F32.BF16 R52, R4.reuse, R12, R136 ;  /* 0x0000000c0434723c */ /* 0x042fe20000041888 */
[----:B------:R-:W-:Y:S07]  /*c730*/  LDSM.16.MT88.4 R136, [R168+0x1800] ;  /* 0x00180000a888783b */ /* 0x000fee0000004200 */
[C---:B------:R-:W-:Y:S01]  /*c740*/  HMMA.16816.F32.BF16 R144, R4.reuse, R14, R144 ;  /* 0x0000000e0490723c */ /* 0x040fe20000041890 */
[----:B------:R-:W1:Y:S07]  /*c750*/  LDSM.16.MT88.4 R12, [R172+0x3000] ;  /* 0x00300000ac0c783b */ /* 0x000e6e0000004200 */
[C---:B--2---:R-:W-:Y:S08]  /*c760*/  HMMA.16816.F32.BF16 R60, R4.reuse, R8, R92 ;  /* 0x00000008043c723c */ /* 0x044ff0000004185c */
[C---:B------:R-:W-:Y:S01]  /*c770*/  HMMA.16816.F32.BF16 R64, R4.reuse, R10, R88 ;  /* 0x0000000a0440723c */ /* 0x040fe20000041858 */
[----:B------:R-:W2:Y:S07]  /*c780*/  LDSM.16.MT88.4 R8, [R171+0x3000] ;  /* 0x00300000ab08783b */ /* 0x000eae0000004200 */
[C---:B-1----:R-:W-:Y:S01]  /*c790*/  HMMA.16816.F32.BF16 R156, R4.reuse, R12, R112 ;  /* 0x0000000c049c723c */ /* 0x042fe20000041870 */
[----:B------:R-:W-:Y:S07]  /*c7a0*/  LDSM.16.MT88.4 R112, [R171+0x1800] ;  /* 0x00180000ab70783b */ /* 0x000fee0000004200 */
        /* <DEDUP_REMOVED lines=8> */
[C---:B--2---:R-:W-:Y:S01]  /*c830*/  HMMA.16816.F32.BF16 R76, R4.reuse, R8, R56 ;  /* 0x00000008044c723c */ /* 0x044fe20000041838 */
[----:B------:R-:W-:Y:S07]  /*c840*/  LDSM.16.MT88.4 R56, [R172+0x3800] ;  /* 0x00380000ac38783b */ /* 0x000fee0000004200 */
[C---:B------:R-:W-:Y:S01]  /*c850*/  HMMA.16816.F32.BF16 R84, R4.reuse, R10, R48 ;  /* 0x0000000a0454723c */ /* 0x040fe20000041830 */
[----:B------:R-:W2:Y:S04]  /*c860*/  LDSM.16.MT88.4 R8, [R171+0x5000] ;  /* 0x00500000ab08783b */ /* 0x000ea80000004200 */
[----:B------:R-:W3:Y:S03]  /*c870*/  LDSM.16.MT88.4 R48, [R169+0x3800] ;  /* 0x00380000a930783b */ /* 0x000ee60000004200 */
[----:B-1----:R-:W-:Y:S08]  /*c880*/  HMMA.16816.F32.BF16 R148, R4, R12, R44 ;  /* 0x0000000c0494723c */ /* 0x002ff0000004182c */
[----:B------:R-:W-:Y:S08]  /*c890*/  HMMA.16816.F32.BF16 R116, R96, R112, R116 ;  /* 0x000000706074723c */ /* 0x000ff00000041874 */
[----:B--2---:R-:W-:Y:S01]  /*c8a0*/  HMMA.16816.F32.BF16 R24, R4, R8, R24 ;  /* 0x000000080418723c */ /* 0x004fe20000041818 */
[----:B------:R-:W2:Y:S04]  /*c8b0*/  LDL R9, [R1+0x64] ;  /* 0x0000640001097983 */ /* 0x000ea80000100800 */
[----:B------:R-:W2:Y:S03]  /*c8c0*/  LDL R8, [R1+0x58] ;  /* 0x0000580001087983 */ /* 0x000ea60000100800 */
[C---:B---3--:R-:W-:Y:S08]  /*c8d0*/  HMMA.16816.F32.BF16 R44, R96.reuse, R48, R60 ;  /* 0x00000030602c723c */ /* 0x048ff0000004183c */
[----:B------:R-:W-:Y:S01]  /*c8e0*/  HMMA.16816.F32.BF16 R48, R96, R50, R64 ;  /* 0x000000326030723c */ /* 0x000fe20000041840 */
[----:B------:R-:W1:Y:S07]  /*c8f0*/  LDSM.16.MT88.4 R64, [R171+0x3800] ;  /* 0x00380000ab40783b */ /* 0x000e6e0000004200 */
[C---:B------:R-:W-:Y:S08]  /*c900*/  HMMA.16816.F32.BF16 R32, R4.reuse, R14, R32 ;  /* 0x0000000e0420723c */ /* 0x040ff00000041820 */
[----:B------:R-:W-:Y:S01]  /*c910*/  HMMA.16816.F32.BF16 R16, R4, R10, R16 ;  /* 0x0000000a0410723c */ /* 0x000fe20000041810 */
[----:B------:R-:W-:Y:S07]  /*c920*/  LDSM.16.MT88.4 R4, [R171+0x5800] ;  /* 0x00580000ab04783b */ /* 0x000fee0000004200 */
[C---:B-1----:R-:W-:Y:S01]  /*c930*/  HMMA.16816.F32.BF16 R60, R96.reuse, R64, R80 ;  /* 0x00000040603c723c */ /* 0x042fe20000041850 */
[----:B------:R-:W-:Y:S07]  /*c940*/  LDSM.16.MT88.4 R80, [R169+0x5800] ;  /* 0x00580000a950783b */ /* 0x000fee0000004200 */
[C---:B------:R-:W-:Y:S01]  /*c950*/  HMMA.16816.F32.BF16 R64, R96.reuse, R66, R72 ;  /* 0x000000426040723c */ /* 0x040fe20000041848 */
[----:B------:R-:W1:Y:S07]  /*c960*/  LDSM.16.MT88.4 R72, [R168+0x5800] ;  /* 0x00580000a848783b */ /* 0x000e6e0000004200 */
[----:B------:R-:W-:Y:S01]  /*c970*/  HMMA.16816.F32.BF16 R112, R96, R114, R40 ;  /* 0x000000726070723c */ /* 0x000fe20000041828 */
[----:B------:R-:W3:Y:S01]  /*c980*/  LDSM.16.MT88.4 R40, [R168+0x3800] ;  /* 0x00380000a828783b */ /* 0x000ee20000004200 */
[----:B------:R-:W-:-:S05]  /*c990*/  IMAD.MOV.U32 R100, RZ, RZ, 0x1 ;  /* 0x00000001ff647424 */ /* 0x000fca00078e00ff */
[----:B------:R-:W-:Y:S01]  /*c9a0*/  ISETP.NE.AND P0, PT, R100, c[0x0][0x2c4], PT ;  /* 0x0000b10064007a0c */ /* 0x000fe20003f05270 */
[C---:B-1----:R-:W-:Y:S08]  /*c9b0*/  HMMA.16816.F32.BF16 R68, R96.reuse, R72, R152 ;  /* 0x000000486044723c */ /* 0x042ff00000041898 */
[----:B------:R-:W-:Y:S01]  /*c9c0*/  HMMA.16816.F32.BF16 R72, R96, R74, R88 ;  /* 0x0000004a6048723c */ /* 0x000fe20000041858 */
[----:B------:R-:W1:Y:S01]  /*c9d0*/  LDSM.16.MT88.4 R88, [R172+0x5800] ;  /* 0x00580000ac58783b */ /* 0x000e620000004200 */
[----:B-----5:R-:W-:Y:S01]  /*c9e0*/  IMAD.SHL.U32 R2, R2, 0x80, RZ ;  /* 0x0000008002027824 */ /* 0x020fe200078e00ff */
[----:B------:R-:W-:-:S03]  /*c9f0*/  ISETP.LE.AND P1, PT, R100, c[0x0][0x32c], PT ;  /* 0x0000cb0064007a0c */ /* 0x000fc60003f23270 */
[----:B------:R-:W-:Y:S02]  /*ca00*/  @P0 IMAD.HI.U32 R3, R2, c[0x0][0x2c8], RZ ;  /* 0x0000b20002030a27 */ /* 0x000fe400078e00ff */
[----:B------:R-:W-:Y:S02]  /*ca10*/  HMMA.16816.F32.BF16 R124, R96, R120, R124 ;  /* 0x00000078607c723c */ /* 0x000fe4000004187c */
[----:B------:R-:W-:Y:S01]  /*ca20*/  IMAD.MOV.U32 R0, RZ, RZ, R2 ;  /* 0x000000ffff007224 */ /* 0x000fe200078e0002 */
[----:B------:R-:W-:-:S05]  /*ca30*/  @P0 SHF.R.U32.HI R0, RZ, c[0x0][0x2cc], R3 ;  /* 0x0000b300ff000a19 */ /* 0x000fca0000011603 */
[----:B------:R-:W-:Y:S01]  /*ca40*/  HMMA.16816.F32.BF16 R120, R96, R122, R36 ;  /* 0x0000007a6078723c */ /* 0x000fe20000041824 */
[----:B------:R-:W-:-:S07]  /*ca50*/  IADD3 R196, R196, -0x2, RZ ;  /* 0xfffffffec4c47810 */ /* 0x000fce0007ffe0ff */
[C---:B---3--:R-:W-:Y:S08]  /*ca60*/  HMMA.16816.F32.BF16 R36, R96.reuse, R40, R52 ;  /* 0x000000286024723c */ /* 0x048ff00000041834 */
        /* <DEDUP_REMOVED lines=8> */
[C---:B------:R-:W-:Y:S08]  /*caf0*/  HMMA.16816.F32.BF16 R128, R96.reuse, R130, R28 ;  /* 0x000000826080723c */ /* 0x040ff0000004181c */
[C---:B------:R-:W-:Y:S08]  /*cb00*/  HMMA.16816.F32.BF16 R40, R96.reuse, R42, R144 ;  /* 0x0000002a6028723c */ /* 0x040ff00000041890 */
[C---:B------:R-:W-:Y:S08]  /*cb10*/  HMMA.16816.F32.BF16 R88, R96.reuse, R90, R32 ;  /* 0x0000005a6058723c */ /* 0x040ff00000041820 */
[C---:B------:R-:W-:Y:S08]  /*cb20*/  HMMA.16816.F32.BF16 R92, R96.reuse, R4, R24 ;  /* 0x00000004605c723c */ /* 0x040ff00000041818 */
[----:B------:R-:W-:Y:S01]  /*cb30*/  HMMA.16816.F32.BF16 R96, R96, R6, R16 ;  /* 0x000000066060723c */ /* 0x000fe20000041810 */
[----:B--2---:R-:W-:-:S04]  /*cb40*/  IADD3 R3, -R8, R9, R0 ;  /* 0x0000000908037210 */ /* 0x004fc80007ffe100 */
[----:B------:R-:W-:Y:S01]  /*cb50*/  IADD3 R0, R3, c[0x0][0x328], RZ ;  /* 0x0000ca0003007a10 */ /* 0x000fe20007ffe0ff */
[----:B------:R-:W-:Y:S05]  /*cb60*/  @!P1 BRA `(.L_x_780) ;  /* 0x0000011000009947 */ /* 0x000fea0003800000 */
[C---:B------:R-:W-:Y:S01]  /*cb70*/  ISETP.GT.AND P0, PT, R3.reuse, RZ, PT ;  /* 0x000000ff0300720c */ /* 0x040fe20003f04270 */
[----:B------:R-:W-:Y:S01]  /*cb80*/  BSSY B0, `(.L_x_781) ;  /* 0x000000c000007945 */ /* 0x000fe20003800000 */
[----:B------:R-:W-:-:S11]  /*cb90*/  IADD3 R4, R3, -0x1, RZ ;  /* 0xffffffff03047810 */ /* 0x000fd60007ffe0ff */
[----:B------:R-:W-:Y:S05]  /*cba0*/  @P0 BRA `(.L_x_782) ;  /* 0x0000006000000947 */ /* 0x000fea0003800000 */
[----:B------:R-:W-:Y:S01]  /*cbb0*/  ISETP.NE.AND P0, PT, R100, c[0x0][0x32c], PT ;  /* 0x0000cb0064007a0c */ /* 0x000fe20003f05270 */
[----:B------:R-:W-:-:S12]  /*cbc0*/  IMAD.MOV R3, RZ, RZ, -R3 ;  /* 0x000000ffff037224 */ /* 0x000fd800078e0a03 */
[----:B------:R-:W-:-:S05]  /*cbd0*/  @P0 IMAD.HI.U32 R4, R3, c[0x0][0x330], RZ ;  /* 0x0000cc0003040a27 */ /* 0x000fca00078e00ff */
[----:B------:R-:W-:-:S04]  /*cbe0*/  @P0 SHF.R.U32.HI R3, RZ, c[0x0][0x334], R4 ;  /* 0x0000cd00ff030a19 */ /* 0x000fc80000011604 */
[----:B------:R-:W-:Y:S01]  /*cbf0*/  LOP3.LUT R4, RZ, R3, RZ, 0x33, !PT ;  /* 0x00000003ff047212 */ /* 0x000fe200078e33ff */
[----:B------:R-:W-:Y:S05]  /*cc00*/  BRA `(.L_x_783) ;  /* 0x0000003000007947 */ /* 0x000fea0003800000 */
.L_x_782:
[----:B------:R-:W-:-:S13]  /*cc10*/  ISETP.NE.AND P0, PT, R100, c[0x0][0x32c], PT ;  /* 0x0000cb0064007a0c */ /* 0x000fda0003f05270 */
[----:B------:R-:W-:-:S05]  /*cc20*/  @P0 IMAD.HI.U32 R3, R4, c[0x0][0x330], RZ ;  /* 0x0000cc0004030a27 */ /* 0x000fca00078e00ff */
[----:B------:R-:W-:Y:S02]  /*cc30*/  @P0 SHF.R.U32.HI R4, RZ, c[0x0][0x334], R3 ;  /* 0x0000cd00ff040a19 */ /* 0x000fe40000011603 */
.L_x_783:
[----:B------:R-:W-:Y:S05]  /*cc40*/  BSYNC B0 ;  /* 0x0000000000007941 */ /* 0x000fea0003800000 */
.L_x_781:
[----:B------:R-:W-:-:S05]  /*cc50*/  MOV R3, c[0x0][0x32c] ;  /* 0x0000cb0000037a02 */ /* 0x000fca0000000f00 */
[----:B------:R-:W-:-:S05]  /*cc60*/  IMAD R4, R4, R3, c[0x0][0x32c] ;  /* 0x0000cb0004047624 */ /* 0x000fca00078e0203 */
[----:B------:R-:W-:-:S04]  /*cc70*/  IMNMX R0, R0, R4, PT ;  /* 0x0000000400007217 */ /* 0x000fc80003800200 */
.L_x_780:
[----:B------:R-:W-:-:S04]  /*cc80*/  SHF.R.S32.HI R3, RZ, 0x1f, R0 ;  /* 0x0000001fff037819 */ /* 0x000fc80000011400 */
[----:B------:R-:W-:-:S04]  /*cc90*/  LEA.HI R0, R3, R0, RZ, 0x6 ;  /* 0x0000000003007211 */ /* 0x000fc800078f30ff */
[----:B------:R-:W-:-:S04]  /*cca0*/  SHF.R.S32.HI R0, RZ, 0x6, R0 ;  /* 0x00000006ff007819 */ /* 0x000fc80000011400 */
[----:B------:R-:W-:-:S04]  /*ccb0*/  IMNMX R195, R217, R0, !PT ;  /* 0x00000000d9c37217 */ /* 0x000fc80007800200 */
[----:B------:R-:W-:-:S13]  /*ccc0*/  ISETP.GE.AND P0, PT, R196, R195, PT ;  /* 0x000000c3c400720c */ /* 0x000fda0003f06270 */
[----:B------:R-:W-:Y:S05]  /*ccd0*/  @!P0 BRA `(.L_x_784) ;  /* 0x0000382000008947 */ /* 0x000fea0003800000 */
.L_x_805:
        /* <DEDUP_REMOVED lines=15> */
[----:B------:R-:W-:-:S05]  /*cdd0*/  @P0 BRA `(.L_x_786) ;  /* 0x0000039000000947 */ /* 0x000fca0003800000 */
[----:B------:R-:W-:Y:S01]  /*cde0*/  IMAD.WIDE.U32 R2, R198, c[0x0][0x208], RZ ;  /* 0x00008200c6027a25 */ /* 0x000fe200078e00ff */
[----:B------:R-:W-:Y:S05]  /*cdf0*/  SHF.R.S32.HI R0, RZ, 0x1f, R198 ;  /* 0x0000001fff007819 */ /* 0x000fea00000114c6 */
[----:B------:R-:W-:Y:S04]  /*ce00*/  IMAD R0, R0, c[0x0][0x208], RZ ;  /* 0x0000820000007a24 */ /* 0x000fe800078e02ff */
[----:B------:R-:W-:Y:S05]  /*ce10*/  IMAD R0, R198, c[0x0][0x20c], R0 ;  /* 0x00008300c6007a24 */ /* 0x000fea00078e0200 */
[----:B------:R-:W-:Y:S02]  /*ce20*/  IADD3 R3, R3, R0, RZ ;  /* 0x0000000003037210 */ /* 0x000fe40007ffe0ff */
[----:B------:R-:W-:Y:S03]  /*ce30*/  SHF.R.S32.HI R0, RZ, 0x1f, R197 ;  /* 0x0000001fff007819 */ /* 0x000fe600000114c5 */
[C---:B------:R-:W-:Y:S04]  /*ce40*/  IMAD.WIDE.U32 R2, R197.reuse, c[0x0][0x218], R2 ;  /* 0x00008600c5027a25 */ /* 0x040fe800078e0002 */
[----:B------:R-:W-:Y:S01]  /*ce50*/  IMAD R5, R0, c[0x0][0x218], RZ ;  /* 0x0000860000057a24 */ /* 0x000fe200078e02ff */
[----:B------:R-:W-:Y:S03]  /*ce60*/  IADD3 R0, P0, R224, R2, RZ ;  /* 0x00000002e0007210 */ /* 0x000fe60007f1e0ff */
[----:B------:R-:W-:Y:S05]  /*ce70*/  IMAD R5, R197, c[0x0][0x21c], R5 ;  /* 0x00008700c5057a24 */ /* 0x000fea00078e0205 */
[----:B------:R-:W-:Y:S02]  /*ce80*/  IADD3.X R5, R226, R3, R5, P0, !PT ;  /* 0x00000003e2057210 */ /* 0x000fe400007fe405 */
[C---:B------:R-:W-:Y:S04]  /*ce90*/  LEA R7, P0, R0.reuse, c[0x0][0x1f8], 0x1 ;  /* 0x00007e0000077a11 */ /* 0x040fe800078008ff */
[----:B------:R-:W-:Y:S01]  /*cea0*/  LEA.HI.X R5, R0, c[0x0][0x1fc], R5, 0x1, P0 ;  /* 0x00007f0000057a11 */ /* 0x000fe200000f0c05 */
[----:B------:R-:W-:-:S06]  /*ceb0*/  BRA.DIV ~URZ, `(.L_x_787) ;  /* 0x0000f9427f007947 */ /* 0x000fcc000b800000 */
[----:B------:R4:W3:Y:S02]  /*cec0*/  SHFL.IDX PT, R4, R5, RZ, 0x181f ;  /* 0x00181fff05047589 */ /* 0x0008e400000e0000 */
.L_x_921:
[----:B------:R-:W-:-:S05]  /*ced0*/  BRA.DIV ~URZ, `(.L_x_788) ;  /* 0x0000f9927f007947 */ /* 0x000fca000b800000 */
[----:B------:R4:W5:Y:S01]  /*cee0*/  LDL R14, [R1+0x104] ;  /* 0x00010400010e7983 */ /* 0x0009620000100800 */
[C---:B------:R-:W-:Y:S01]  /*cef0*/  IMAD.SHL.U32 R13, R199.reuse, 0x2, RZ ;  /* 0x00000002c70d7824 */ /* 0x040fe200078e00ff */
[----:B------:R-:W-:Y:S01]  /*cf00*/  SHF.L.U64.HI R21, R199, 0x1, R208 ;  /* 0x00000001c7157819 */ /* 0x000fe200000102d0 */
[C---:B------:R-:W-:Y:S01]  /*cf10*/  IMAD.SHL.U32 R6, R206.reuse, 0x2, RZ ;  /* 0x00000002ce067824 */ /* 0x040fe200078e00ff */
[----:B------:R-:W3:Y:S01]  /*cf20*/  SHFL.IDX PT, R0, R7, RZ, 0x181f ;  /* 0x00181fff07007589 */ /* 0x000ee200000e0000 */
[----:B------:R-:W-:Y:S01]  /*cf30*/  SHF.L.U64.HI R12, R206, 0x1, R219 ;  /* 0x00000001ce0c7819 */ /* 0x000fe200000102db */
[C---:B------:R-:W-:Y:S01]  /*cf40*/  IMAD.SHL.U32 R15, R205.reuse, 0x2, RZ ;  /* 0x00000002cd0f7824 */ /* 0x040fe200078e00ff */
[----:B------:R-:W-:Y:S02]  /*cf50*/  SHF.L.U64.HI R20, R205, 0x1, R218 ;  /* 0x00000001cd147819 */ /* 0x000fe400000102da */
[----:B---3--:R-:W-:Y:S05]  /*cf60*/  IADD3 R2, P0, R0, R13, RZ ;  /* 0x0000000d00027210 */ /* 0x008fea0007f1e0ff */
[----:B------:R-:W-:Y:S05]  /*cf70*/  IMAD.X R3, R4, 0x1, R21, P0 ;  /* 0x0000000104037824 */ /* 0x000fea00000e0615 */
[----:B------:R-:W-:Y:S01]  /*cf80*/  @!PT LDS RZ, [RZ] ;  /* 0x00000000fffff984 */ /* 0x000fe20000000800 */
[----:B------:R-:W-:Y:S01]  /*cf90*/  @!PT LDS RZ, [RZ] ;  /* 0x00000000fffff984 */ /* 0x000fe20000000800 */
[----:B------:R3:W-:Y:S02]  /*cfa0*/  LDGSTS.E.BYPASS.LTC128B.128 [R190+0x100], [R2.64], !P5 ;  /* 0x0010000002be7fae */ /* 0x0007e4000e901d4a */
[----:B---3--:R-:W-:Y:S05]  /*cfb0*/  IADD3 R2, P0, R0, R6, RZ ;  /* 0x0000000600027210 */ /* 0x008fea0007f1e0ff */
[----:B------:R-:W-:Y:S05]  /*cfc0*/  IMAD.X R3, R4, 0x1, R12, P0 ;  /* 0x0000000104037824 */ /* 0x000fea00000e060c */
[----:B------:R3:W-:Y:S02]  /*cfd0*/  LDGSTS.E.BYPASS.LTC128B.128 [R190+0x2100], [R2.64], !P4 ;  /* 0x0210000002be7fae */ /* 0x0007e4000e101d4a */
[----:B---3--:R-:W-:Y:S02]  /*cfe0*/  IADD3 R2, P0, R0, R15, RZ ;  /* 0x0000000f00027210 */ /* 0x008fe40007f1e0ff */
[----:B------:R-:W3:Y:S03]  /*cff0*/  SHFL.IDX PT, R0, R7, 0x1, 0x181f ;  /* 0x00381f0007007f89 */ /* 0x000ee600000e0000 */
[----:B------:R-:W-:Y:S02]  /*d000*/  IMAD.X R3, R4, 0x1, R20, P0 ;  /* 0x0000000104037824 */ /* 0x000fe400000e0614 */
[----:B------:R2:W1:Y:S04]  /*d010*/  SHFL.IDX PT, R4, R5, 0x1, 0x181f ;  /* 0x00381f0005047f89 */ /* 0x00046800000e0000 */
[----:B------:R4:W-:Y:S02]  /*d020*/  LDGSTS.E.BYPASS.LTC128B.128 [R190+0x4100], [R2.64], !P6 ;  /* 0x0410000002be7fae */ /* 0x0009e4000f101d4a */
[----:B--2-4-:R-:W-:Y:S04]  /*d030*/  SEL R5, RZ, 0x10, P4 ;  /* 0x00000010ff057807 */ /* 0x014fe80002000000 */
.L_x_922:
[C---:B---3--:R-:W-:Y:S02]  /*d040*/  ISETP.NE.U32.AND P2, PT, R5.reuse, RZ, PT ;  /* 0x000000ff0500720c */ /* 0x048fe40003f45070 */
[----:B------:R-:W-:Y:S02]  /*d050*/  IADD3 R5, -R5, 0x10, RZ ;  /* 0x0000001005057810 */ /* 0x000fe40007ffe1ff */
[----:B-----5:R-:W-:Y:S02]  /*d060*/  IADD3 R2, -R14, 0x10, RZ ;  /* 0x000000100e027810 */ /* 0x020fe40007ffe1ff */
[----:B------:R-:W-:Y:S02]  /*d070*/  LOP3.LUT R5, R5, 0xf, RZ, 0xc0, !PT ;  /* 0x0000000f05057812 */ /* 0x000fe400078ec0ff */
[----:B------:R-:W-:Y:S02]  /*d080*/  LOP3.LUT R2, R2, 0xf, RZ, 0xc0, !PT ;  /* 0x0000000f02027812 */ /* 0x000fe400078ec0ff */
[----:B------:R-:W-:Y:S04]  /*d090*/  IADD3 R6, P1, P0, R5, R0, R6 ;  /* 0x0000000005067210 */ /* 0x000fe8000783e006 */
[----:B-1----:R-:W-:Y:S02]  /*d0a0*/  IADD3.X R7, RZ, R4, R12, P1, P0 ;  /* 0x00000004ff077210 */ /* 0x002fe40000fe040c */
[----:B------:R-:W-:Y:S05]  /*d0b0*/  IADD3 R12, P0, R0, R13, RZ ;  /* 0x0000000d000c7210 */ /* 0x000fea0007f1e0ff */
[----:B------:R-:W-:Y:S01]  /*d0c0*/  IMAD.X R13, R4, 0x1, R21, P0 ;  /* 0x00000001040d7824 */ /* 0x000fe200000e0615 */
[----:B------:R-:W-:Y:S04]  /*d0d0*/  IADD3 R2, P1, P0, R2, R0, R15 ;  /* 0x0000000002027210 */ /* 0x000fe8000783e00f */
[----:B------:R-:W-:Y:S01]  /*d0e0*/  @!PT LDS RZ, [RZ] ;  /* 0x00000000fffff984 */ /* 0x000fe20000000800 */
[----:B------:R-:W-:Y:S01]  /*d0f0*/  @!PT LDS RZ, [RZ] ;  /* 0x00000000fffff984 */ /* 0x000fe20000000800 */
[----:B------:R-:W-:Y:S01]  /*d100*/  @!PT LDS RZ, [RZ] ;  /* 0x00000000fffff984 */ /* 0x000fe20000000800 */
[----:B------:R1:W-:Y:S01]  /*d110*/  LDGSTS.E.BYPASS.LTC128B.128 [R190+0x1100], [R12.64], !P5 ;  /* 0x011000000cbe7fae */ /* 0x0003e2000e901d4a */
[----:B------:R-:W-:Y:S02]  /*d120*/  IADD3.X R3, RZ, R4, R20, P1, P0 ;  /* 0x00000004ff037210 */ /* 0x000fe40000fe0414 */
[----:B------:R-:W-:Y:S01]  /*d130*/  ISETP.NE.U32.AND P0, PT, R14, RZ, PT ;  /* 0x000000ff0e00720c */ /* 0x000fe20003f05070 */
[----:B------:R1:W-:Y:S11]  /*d140*/  LDGSTS.E.BYPASS.LTC128B.128.ZFILL [R190+0x3100], [R6.64], P2 ;  /* 0x0310000006be7fae */ /* 0x0003f60009141d4a */
[----:B------:R-:W-:Y:S01]  /*d150*/  @!UPT UIADD3 URZ, URZ, URZ, URZ ;  /* 0x0000003f3f3ff290 */ /* 0x000fe2000fffe03f */
[----:B------:R1:W-:Y:S02]  /*d160*/  LDGSTS.E.BYPASS.LTC128B.128.ZFILL [R190+0x5100], [R2.64], P0 ;  /* 0x0510000002be7fae */ /* 0x0003e40008141d4a */
.L_x_786:
[----:B------:R-:W-:Y:S05]  /*d170*/  BSYNC B0 ;  /* 0x0000000000007941 */ /* 0x000fea0003800000 */
.L_x_785:
        /* <DEDUP_REMOVED lines=62> */
[----:B------:R-:W2:Y:S06]  /*d560*/  LDSM.16.M88.4 R144, [R184] ;  /* 0x00000000b890783b */ /* 0x000eac0000000200 */
        /* <DEDUP_REMOVED lines=91> */
[----:B------:R-:W-:Y:S02]  /*db20*/  IMAD.MOV.U32 R0, RZ, RZ, 0x1 ;  /* 0x00000001ff007424 */ /* 0x000fe400078e00ff */
[----:B------:R-:W-:Y:S02]  /*db30*/  IMAD.MOV.U32 R197, RZ, RZ, RZ ;  /* 0x000000ffffc57224 */ /* 0x000fe400078e00ff */
[----:B------:R-:W-:Y:S01]  /*db40*/  IMAD R2, R196, 0x40, R227 ;  /* 0x00000040c4027824 */ /* 0x000fe200078e02e3 */
[----:B------:R-:W-:Y:S04]  /*db50*/  ISETP.NE.AND P0, PT, R0, c[0x0][0x2b8], PT ;  /* 0x0000ae0000007a0c */ /* 0x000fe80003f05270 */
[----:B------:R-:W-:Y:S05]  /*db60*/  IADD3 R2, R2, -0x40, R207 ;  /* 0xffffffc002027810 */ /* 0x000fea0007ffe0cf */
[--C-:B------:R-:W-:Y:S04]  /*db70*/  IMAD.MOV.U32 R0, RZ, RZ, R2.reuse ;  /* 0x000000ffff007224 */ /* 0x100fe800078e0002 */
[----:B------:R-:W-:Y:S05]  /*db80*/  @P0 IMAD.HI.U32 R3, R2, c[0x0][0x2bc], RZ ;  /* 0x0000af0002030a27 */ /* 0x000fea00078e00ff */
[----:B------:R-:W-:Y:S04]  /*db90*/  @P0 SHF.R.U32.HI R0, RZ, c[0x0][0x2c0], R3 ;  /* 0x0000b000ff000a19 */ /* 0x000fe80000011603 */
[C---:B------:R-:W-:Y:S02]  /*dba0*/  IADD3 R100, -R0.reuse, RZ, RZ ;  /* 0x000000ff00647210 */ /* 0x040fe40007ffe1ff */
[----:B------:R-:W-:Y:S03]  /*dbb0*/  @!P3 IADD3 R3, P0, R0, R230, RZ ;  /* 0x000000e60003b210 */ /* 0x000fe60007f1e0ff */
[----:B------:R-:W-:Y:S01]  /*dbc0*/  IMAD R198, R100, c[0x0][0x2b8], R2 ;  /* 0x0000ae0064c67a24 */ /* 0x000fe200078e0202 */
[----:B------:R-:W-:Y:S02]  /*dbd0*/  @!P3 LEA.HI.X.SX32 R0, R0, R233, 0x1, P0 ;  /* 0x000000e90000b211 */ /* 0x000fe400000f0eff */
[C---:B------:R-:W-:Y:S04]  /*dbe0*/  @!P3 LEA R2, P0, R3.reuse, c[0x0][0x2a0], 0x2 ;  /* 0x0000a8000302ba11 */ /* 0x040fe800078010ff */
[----:B------:R-:W-:Y:S02]  /*dbf0*/  @!P3 LEA.HI.X R3, R3, c[0x0][0x2a4], R0, 0x2, P0 ;  /* 0x0000a9000303ba11 */ /* 0x000fe400000f1400 */
[----:B------:R-:W-:Y:S03]  /*dc00*/  SHF.R.S32.HI R0, RZ, 0x1f, R198 ;  /* 0x0000001fff007819 */ /* 0x000fe600000114c6 */
[----:B------:R1:W2:Y:S02]  /*dc10*/  @!P3 LDG.E R197, [R2.64] ;  /* 0x0000000a02c5b981 */ /* 0x0002a4000c1e1900 */
[----:B------:R-:W-:Y:S04]  /*dc20*/  IMAD R0, R0, c[0x0][0x1e0], RZ ;  /* 0x0000780000007a24 */ /* 0x000fe800078e02ff */
[C---:B------:R-:W-:Y:S02]  /*dc30*/  IMAD R0, R198.reuse, c[0x0][0x1e4], R0 ;  /* 0x00007900c6007a24 */ /* 0x040fe400078e0200 */
[----:B-1----:R-:W-:Y:S05]  /*dc40*/  IMAD.WIDE.U32 R2, R198, c[0x0][0x1e0], RZ ;  /* 0x00007800c6027a25 */ /* 0x002fea00078e00ff */
[----:B------:R-:W-:Y:S02]  /*dc50*/  IADD3 R3, R3, R0, RZ ;  /* 0x0000000003037210 */ /* 0x000fe40007ffe0ff */
[----:B--2---:R-:W-:Y:S03]  /*dc60*/  SHF.R.S32.HI R0, RZ, 0x1f, R197 ;  /* 0x0000001fff007819 */ /* 0x004fe600000114c5 */
        /* <DEDUP_REMOVED lines=9> */
.L_x_923:
[----:B------:R-:W-:-:S05]  /*dd00*/  BRA.DIV ~URZ, `(.L_x_792) ;  /* 0x0000ee327f007947 */ /* 0x000fca000b800000 */
[----:B------:R3:W5:Y:S01]  /*dd10*/  LDL R148, [R1+0x104] ;  /* 0x0001040001947983 */ /* 0x0007620000100800 */
[C---:B------:R-:W-:Y:S01]  /*dd20*/  IMAD.SHL.U32 R147, R199.reuse, 0x2, RZ ;  /* 0x00000002c7937824 */ /* 0x040fe200078e00ff */
[----:B------:R-:W-:Y:S01]  /*dd30*/  SHF.L.U64.HI R151, R199, 0x1, R208 ;  /* 0x00000001c7977819 */ /* 0x000fe200000102d0 */
[C---:B------:R-:W-:Y:S01]  /*dd40*/  IMAD.SHL.U32 R144, R206.reuse, 0x2, RZ ;  /* 0x00000002ce907824 */ /* 0x040fe200078e00ff */
[----:B------:R-:W4:Y:S01]  /*dd50*/  SHFL.IDX PT, R0, R145, RZ, 0x181f ;  /* 0x00181fff91007589 */ /* 0x000f2200000e0000 */
[----:B------:R-:W-:Y:S01]  /*dd60*/  SHF.L.U64.HI R146, R206, 0x1, R219 ;  /* 0x00000001ce927819 */ /* 0x000fe200000102db */
[C---:B------:R-:W-:Y:S01]  /*dd70*/  IMAD.SHL.U32 R149, R205.reuse, 0x2, RZ ;  /* 0x00000002cd957824 */ /* 0x040fe200078e00ff */
[----:B------:R-:W-:Y:S02]  /*dd80*/  SHF.L.U64.HI R150, R205, 0x1, R218 ;  /* 0x00000001cd967819 */ /* 0x000fe400000102da */
[----:B----4-:R-:W-:Y:S05]  /*dd90*/  IADD3 R2, P0, R0, R147, RZ ;  /* 0x0000009300027210 */ /* 0x010fea0007f1e0ff */
[----:B--2---:R-:W-:Y:S05]  /*dda0*/  IMAD.X R3, R102, 0x1, R151, P0 ;  /* 0x0000000166037824 */ /* 0x004fea00000e0697 */
[----:B------:R-:W-:Y:S01]  /*ddb0*/  @!PT LDS RZ, [RZ] ;  /* 0x00000000fffff984 */ /* 0x000fe20000000800 */
[----:B------:R-:W-:Y:S01]  /*ddc0*/  @!PT LDS RZ, [RZ] ;  /* 0x00000000fffff984 */ /* 0x000fe20000000800 */
[----:B------:R2:W-:Y:S02]  /*ddd0*/  LDGSTS.E.BYPASS.LTC128B.128 [R190+0x6100], [R2.64], !P5 ;  /* 0x0610000002be7fae */ /* 0x0005e4000e901d4a */
[----:B--2---:R-:W-:Y:S05]  /*dde0*/  IADD3 R2, P0, R0, R144, RZ ;  /* 0x0000009000027210 */ /* 0x004fea0007f1e0ff */
[----:B------:R-:W-:Y:S05]  /*ddf0*/  IMAD.X R3, R102, 0x1, R146, P0 ;  /* 0x0000000166037824 */ /* 0x000fea00000e0692 */
[----:B------:R2:W-:Y:S02]  /*de00*/  LDGSTS.E.BYPASS.LTC128B.128 [R190+0x8100], [R2.64], !P4 ;  /* 0x0810000002be7fae */ /* 0x0005e4000e101d4a */
[----:B--2---:R-:W-:Y:S02]  /*de10*/  IADD3 R2, P0, R0, R149, RZ ;  /* 0x0000009500027210 */ /* 0x004fe40007f1e0ff */
[----:B------:R-:W2:Y:S03]  /*de20*/  SHFL.IDX PT, R0, R145, 0x1, 0x181f ;  /* 0x00381f0091007f89 */ /* 0x000ea600000e0000 */
[----:B------:R-:W-:Y:S02]  /*de30*/  IMAD.X R3, R102, 0x1, R150, P0 ;  /* 0x0000000166037824 */ /* 0x000fe400000e0696 */
[----:B------:R4:W1:Y:S04]  /*de40*/  SHFL.IDX PT, R102, R104, 0x1, 0x181f ;  /* 0x00381f0068667f89 */ /* 0x00086800000e0000 */
[----:B------:R3:W-:Y:S01]  /*de50*/  LDGSTS.E.BYPASS.LTC128B.128 [R190+0xa100], [R2.64], !P6 ;  /* 0x0a10000002be7fae */ /* 0x0007e2000f101d4a */
[----:B-1--4-:R-:W-:Y:S04]  /*de60*/  SEL R104, RZ, 0x10, P4 ;  /* 0x00000010ff687807 */ /* 0x012fe80002000000 */
.L_x_924:
[C---:B--2---:R-:W-:Y:S02]  /*de70*/  ISETP.NE.U32.AND P2, PT, R104.reuse, RZ, PT ;  /* 0x000000ff6800720c */ /* 0x044fe40003f45070 */
[----:B------:R-:W-:Y:S02]  /*de80*/  IADD3 R104, -R104, 0x10, RZ ;  /* 0x0000001068687810 */ /* 0x000fe40007ffe1ff */
[----:B---3-5:R-:W-:Y:S02]  /*de90*/  IADD3 R2, -R148, 0x10, RZ ;  /* 0x0000001094027810 */ /* 0x028fe40007ffe1ff */
[----:B------:R-:W-:Y:S02]  /*dea0*/  LOP3.LUT R104, R104, 0xf, RZ, 0xc0, !PT ;  /* 0x0000000f68687812 */ /* 0x000fe400078ec0ff */
[----:B------:R-:W-:Y:S02]  /*deb0*/  LOP3.LUT R2, R2, 0xf, RZ, 0xc0, !PT ;  /* 0x0000000f02027812 */ /* 0x000fe400078ec0ff */
[----:B------:R-:W-:Y:S04]  /*dec0*/  IADD3 R144, P1, P0, R104, R0, R144 ;  /* 0x0000000068907210 */ /* 0x000fe8000783e090 */
[----:B------:R-:W-:Y:S02]  /*ded0*/  IADD3.X R145, RZ, R102, R146, P1, P0 ;  /* 0x00000066ff917210 */ /* 0x000fe40000fe0492 */
        /* <DEDUP_REMOVED lines=12> */
.L_x_790:
[----:B------:R-:W-:Y:S05]  /*dfa0*/  BSYNC B0 ;  /* 0x0000000000007941 */ /* 0x000fea0003800000 */
.L_x_789:
[----:B------:R-:W2:Y:S01]  /*dfb0*/  LDL R100, [R1+0x4] ;  /* 0x0000040001647983 */ /* 0x000ea20000100800 */
[----:B------:R-:W-:Y:S01]  /*dfc0*/  IMAD.MOV.U32 R0, RZ, RZ, 0x1 ;  /* 0x00000001ff007424 */ /* 0x000fe200078e00ff */
[----:B------:R-:W-:Y:S01]  /*dfd0*/  ULDC UR4, c[0x0][0x324] ;  /* 0x0000c90000047ab9 */ /* 0x000fe20000000800 */
[----:B------:R-:W-:Y:S01]  /*dfe0*/  IMAD.SHL.U32 R102, R196, 0x40, RZ ;  /* 0x00000040c4667824 */ /* 0x000fe200078e00ff */
[----:B------:R-:W0:Y:S01]  /*dff0*/  LDGDEPBAR ;  /* 0x00000000000079af */ /* 0x000e220000000000 */
[----:B------:R-:W-:Y:S01]  /*e000*/  ULOP3.LUT UR4, URZ, UR4, URZ, 0x33, !UPT ;  /* 0x000000043f047292 */ /* 0x000fe2000f8e333f */
[----:B------:R-:W-:Y:S01]  /*e010*/  ISETP.NE.AND P0, PT, R0, c[0x0][0x2c4], PT ;  /* 0x0000b10000007a0c */ /* 0x000fe20003f05270 */
[----:B--2---:R-:W-:Y:S05]  /*e020*/  IMAD R100, R100, 0x80, R236 ;  /* 0x0000008064647824 */ /* 0x004fea00078e02ec */
[----:B------:R-:W-:Y:S07]  /*e030*/  IADD3 R100, R234, R100, R235 ;  /* 0x00000064ea647210 */ /* 0x000fee0007ffe0eb */
[----:B------:R-:W-:Y:S05]  /*e040*/  @P0 IMAD.HI.U32 R0, R100, c[0x0][0x2c8], RZ ;  /* 0x0000b20064000a27 */ /* 0x000fea00078e00ff */
[----:B------:R-:W-:Y:S02]  /*e050*/  @P0 SHF.R.U32.HI R100, RZ, c[0x0][0x2cc], R0 ;  /* 0x0000b300ff640a19 */ /* 0x000fe40000011600 */
[----:B------:R-:W-:Y:S04]  /*e060*/  IADD3 R0, -R209, 0x1, -R102 ;  /* 0x00000001d1007810 */ /* 0x000fe80007ffe966 */
[----:B------:R-:W-:Y:S04]  /*e070*/  IADD3 R0, -R210, R0, R211 ;  /* 0x00000000d2007210 */ /* 0x000fe80007ffe1d3 */
[C---:B------:R-:W-:Y:S02]  /*e080*/  IADD3 R104, R0.reuse, UR4, RZ ;  /* 0x0000000400687c10 */ /* 0x040fe4000fffe0ff */
[----:B-1----:R-:W-:Y:S01]  /*e090*/  IADD3 R144, R0, c[0x0][0x328], RZ ;  /* 0x0000ca0000907a10 */ /* 0x002fe20007ffe0ff */
[----:B------:R-:W-:-:S05]  /*e0a0*/  BRA.DIV ~URZ, `(.L_x_793) ;  /* 0x0000ecf27f007947 */ /* 0x000fca000b800000 */
[----:B------:R1:W2:Y:S02]  /*e0b0*/  SHFL.IDX PT, R3, R100, RZ, 0x1c1f ;  /* 0x001c1fff64037589 */ /* 0x0002a400000e0000 */
.L_x_925:
[----:B--2---:R-:W-:Y:S01]  /*e0c0*/  IADD3 R2, R144, R3, RZ ;  /* 0x0000000390027210 */ /* 0x004fe20007ffe0ff */
[----:B------:R-:W-:Y:S05]  /*e0d0*/  IMAD.MOV.U32 R0, RZ, RZ, 0x1 ;  /* 0x00000001ff007424 */ /* 0x000fea00078e00ff */
[----:B------:R-:W-:Y:S01]  /*e0e0*/  ISETP.LE.AND P0, PT, R0, c[0x0][0x32c], PT ;  /* 0x0000cb0000007a0c */ /* 0x000fe20003f03270 */
        /* <DEDUP_REMOVED lines=16> */
.L_x_796:
[----:B------:R-:W-:Y:S04]  /*e1f0*/  MOV R145, 0x1 ;  /* 0x0000000100917802 */ /* 0x000fe80000000f00 */
[----:B------:R-:W-:Y:S11]  /*e200*/  ISETP.NE.AND P0, PT, R145, c[0x0][0x32c], PT ;  /* 0x0000cb0091007a0c */ /* 0x000ff60003f05270 */
[----:B------:R-:W-:Y:S02]  /*e210*/  @!UPT UIADD3 URZ, URZ, URZ, URZ ;  /* 0x0000003f3f3ff290 */ /* 0x000fe4000fffe03f */
[----:B------:R-:W-:Y:S05]  /*e220*/  @P0 IMAD.HI.U32 R145, R3, c[0x0][0x330], RZ ;  /* 0x0000cc0003910a27 */ /* 0x000fea00078e00ff */
[----:B------:R-:W-:Y:S02]  /*e230*/  @P0 SHF.R.U32.HI R3, RZ, c[0x0][0x334], R145 ;  /* 0x0000cd00ff030a19 */ /* 0x000fe40000011691 */
.L_x_797:
[----:B------:R-:W-:Y:S05]  /*e240*/  BSYNC B0 ;  /* 0x0000000000007941 */ /* 0x000fea0003800000 */
.L_x_795:
[----:B------:R-:W-:Y:S04]  /*e250*/  IMAD R3, R3, c[0x0][0x32c], -R102 ;  /* 0x0000cb0003037a24 */ /* 0x000fe800078e0a66 */
[----:B------:R-:W-:Y:S05]  /*e260*/  IMAD.IADD R3, R3, 0x1, -R209 ;  /* 0x0000000103037824 */ /* 0x000fea00078e0ad1 */
[----:B------:R-:W-:Y:S02]  /*e270*/  IMNMX R0, R0, R3, !PT ;  /* 0x0000000300007217 */ /* 0x000fe40007800200 */
[----:B------:R-:W-:Y:S04]  /*e280*/  IADD3 R3, R3, c[0x0][0x32c], RZ ;  /* 0x0000cb0003037a10 */ /* 0x000fe80007ffe0ff */
[----:B------:R-:W-:Y:S02]  /*e290*/  IMNMX R2, R2, R3, PT ;  /* 0x0000000302027217 */ /* 0x000fe40003800200 */
.L_x_794:
[----:B------:R-:W-:Y:S04]  /*e2a0*/  ISETP.GT.AND P2, PT, R196, -0x1, PT ;  /* 0xffffffffc400780c */ /* 0x000fe80003f44270 */
[----:B------:R-:W-:Y:S04]  /*e2b0*/  ISETP.GT.AND P0, PT, R0, RZ, P2 ;  /* 0x000000ff0000720c */ /* 0x000fe80001704270 */
[----:B------:R-:W-:Y:S04]  /*e2c0*/  ISETP.LT.OR P0, PT, R2, 0x1, P0 ;  /* 0x000000010200780c */ /* 0x000fe80000701670 */
[----:B------:R-:W-:Y:S02]  /*e2d0*/  FSEL R145, R4, -INF , !P0 ;  /* 0xff80000004917808 */ /* 0x000fe40004000000 */
[----:B------:R-:W-:Y:S04]  /*e2e0*/  ISETP.GT.AND P0, PT, R0, 0x1, P2 ;  /* 0x000000010000780c */ /* 0x000fe80001704270 */
        /* <DEDUP_REMOVED lines=43> */
[----:B------:R-:W-:Y:S01]  /*e5a0*/  FSEL R33, R33, -INF , !P0 ;  /* 0xff80000021217808 */ /* 0x000fe20004000000 */
[----:B------:R-:W-:-:S06]  /*e5b0*/  BRA.DIV ~URZ, `(.L_x_798) ;  /* 0x0000e8427f007947 */ /* 0x000fcc000b800000 */
[----:B------:R2:W3:Y:S02]  /*e5c0*/  SHFL.IDX PT, R3, R100, 0x1, 0x1c1f ;  /* 0x003c1f0064037f89 */ /* 0x0004e400000e0000 */
.L_x_926:
[----:B---3--:R-:W-:Y:S01]  /*e5d0*/  IADD3 R2, R144, R3, RZ ;  /* 0x0000000390027210 */ /* 0x008fe20007ffe0ff */
        /* <DEDUP_REMOVED lines=18> */
.L_x_801:
[----:B------:R-:W-:Y:S04]  /*e700*/  MOV R4, 0x1 ;  /* 0x0000000100047802 */ /* 0x000fe80000000f00 */
[----:B------:R-:W-:Y:S11]  /*e710*/  ISETP.NE.AND P0, PT, R4, c[0x0][0x32c], PT ;  /* 0x0000cb0004007a0c */ /* 0x000ff60003f05270 */
[----:B------:R-:W-:Y:S02]  /*e720*/  @!UPT UIADD3 URZ, URZ, URZ, URZ ;  /* 0x0000003f3f3ff290 */ /* 0x000fe4000fffe03f */
[----:B------:R-:W-:Y:S05]  /*e730*/  @P0 IMAD.HI.U32 R4, R3, c[0x0][0x330], RZ ;  /* 0x0000cc0003040a27 */ /* 0x000fea00078e00ff */
[----:B------:R-:W-:Y:S02]  /*e740*/  @P0 SHF.R.U32.HI R3, RZ, c[0x0][0x334], R4 ;  /* 0x0000cd00ff030a19 */ /* 0x000fe40000011604 */
.L_x_802:
[----:B------:R-:W-:Y:S05]  /*e750*/  BSYNC B0 ;  /* 0x0000000000007941 */ /* 0x000fea0003800000 */
.L_x_800:
[----:B------:R-:W-:Y:S04]  /*e760*/  IMAD R102, R3, c[0x0][0x32c], -R102 ;  /* 0x0000cb0003667a24 */ /* 0x000fe800078e0a66 */
[----:B------:R-:W-:Y:S05]  /*e770*/  IMAD.IADD R102, R102, 0x1, -R209 ;  /* 0x0000000166667824 */ /* 0x000fea00078e0ad1 */
[----:B------:R-:W-:Y:S02]  /*e780*/  IMNMX R0, R0, R102, !PT ;  /* 0x0000006600007217 */ /* 0x000fe40007800200 */
[----:B------:R-:W-:Y:S04]  /*e790*/  IADD3 R102, R102, c[0x0][0x32c], RZ ;  /* 0x0000cb0066667a10 */ /* 0x000fe80007ffe0ff */
[----:B------:R-:W-:Y:S02]  /*e7a0*/  IMNMX R2, R2, R102, PT ;  /* 0x0000006602027217 */ /* 0x000fe40003800200 */
.L_x_799:
[C---:B------:R-:W-:Y:S02]  /*e7b0*/  ISETP.GT.AND P0, PT, R0.reuse, RZ, P2 ;  /* 0x000000ff0000720c */ /* 0x040fe40001704270 */
[----:B------:R-:W-:Y:S02]  /*e7c0*/  ISETP.GT.AND P1, PT, R0, 0x38, P2 ;  /* 0x000000380000780c */ /* 0x000fe40001724270 */
[C---:B------:R-:W-:Y:S02]  /*e7d0*/  ISETP.LT.OR P0, PT, R2.reuse, 0x1, P0 ;  /* 0x000000010200780c */ /* 0x040fe40000701670 */
[----:B------:R-:W-:Y:S02]  /*e7e0*/  ISETP.LT.OR P1, PT, R2, 0x39, P1 ;  /* 0x000000390200780c */ /* 0x000fe40000f21670 */
[----:B------:R-:W-:Y:S02]  /*e7f0*/  FSEL R6, R6, -INF , !P0 ;  /* 0xff80000006067808 */ /* 0x000fe40004000000 */
[----:B------:R-:W-:Y:S02]  /*e800*/  ISETP.GT.AND P0, PT, R0, 0x1, P2 ;  /* 0x000000010000780c */ /* 0x000fe40001704270 */
[----:B------:R-:W-:Y:S02]  /*e810*/  FMNMX.FTZ R3, R6, R101, !PT ;  /* 0x0000006506037209 */ /* 0x000fe40007810000 */
[----:B------:R-:W-:Y:S02]  /*e820*/  ISETP.LT.OR P0, PT, R2, 0x2, P0 ;  /* 0x000000020200780c */ /* 0x000fe40000701670 */
[----:B------:R-:W-:Y:S02]  /*e830*/  FSEL R34, R34, -INF , !P1 ;  /* 0xff80000022227808 */ /* 0x000fe40004800000 */
[----:B------:R-:W-:Y:S02]  /*e840*/  FSEL R7, R7, -INF , !P0 ;  /* 0xff80000007077808 */ /* 0x000fe40004000000 */
[----:B------:R-:W-:Y:S02]  /*e850*/  ISETP.GT.AND P0, PT, R0, 0x8, P2 ;  /* 0x000000080000780c */ /* 0x000fe40001704270 */
[----:B------:R-:W-:Y:S02]  /*e860*/  FMNMX.FTZ R3, R7, R3, !PT ;  /* 0x0000000307037209 */ /* 0x000fe40007810000 */
[----:B------:R-:W-:Y:S04]  /*e870*/  ISETP.LT.OR P0, PT, R2, 0x9, P0 ;  /* 0x000000090200780c */ /* 0x000fe80000701670 */
        /* <DEDUP_REMOVED lines=43> */
[----:B------:R-:W-:Y:S02]  /*eb30*/  ISETP.GT.AND P0, PT, R0, 0x39, P2 ;  /* 0x000000390000780c */ /* 0x000fe40001704270 */
[----:B------:R-:W-:Y:S02]  /*eb40*/  FMNMX.FTZ R0, R145, R103, !PT ;  /* 0x0000006791007209 */ /* 0x000fe40007810000 */
[----:B------:R-:W-:Y:S02]  /*eb50*/  ISETP.LT.OR P0, PT, R2, 0x3a, P0 ;  /* 0x0000003a0200780c */ /* 0x000fe40000701670 */
[----:B------:R-:W-:Y:S02]  /*eb60*/  FMNMX.FTZ R0, R5, R0, !PT ;  /* 0x0000000005007209 */ /* 0x000fe40007810000 */
[----:B------:R-:W-:Y:S02]  /*eb70*/  FSEL R35, R35, -INF , !P0 ;  /* 0xff80000023237808 */ /* 0x000fe40004000000 */
[----:B------:R-:W-:Y:S04]  /*eb80*/  FMNMX.FTZ R0, R8, R0, !PT ;  /* 0x0000000008007209 */ /* 0x000fe80007810000 */
        /* <DEDUP_REMOVED lines=8> */
[----:B------:R-:W-:Y:S02]  /*ec10*/  FMNMX.FTZ R2, R25, R0, !PT ;  /* 0x0000000019027209 */ /* 0x000fe40007810000 */
[----:B------:R-:W-:Y:S02]  /*ec20*/  FMNMX.FTZ R0, R27, R3, !PT ;  /* 0x000000031b007209 */ /* 0x000fe40007810000 */
[----:B------:R-:W-:Y:S02]  /*ec30*/  FMNMX.FTZ R2, R28, R2, !PT ;  /* 0x000000021c027209 */ /* 0x000fe40007810000 */
[----:B------:R-:W-:Y:S02]  /*ec40*/  FMNMX.FTZ R0, R30, R0, !PT ;  /* 0x000000001e007209 */ /* 0x000fe40007810000 */
[----:B-12---:R-:W-:Y:S02]  /*ec50*/  FMNMX.FTZ R100, R29, R2, !PT ;  /* 0x000000021d647209 */ /* 0x006fe40007810000 */
[----:B------:R-:W-:Y:S02]  /*ec60*/  FMNMX.FTZ R0, R31, R0, !PT ;  /* 0x000000001f007209 */ /* 0x000fe40007810000 */
[----:B------:R-:W-:Y:S02]  /*ec70*/  FMNMX.FTZ R100, R32, R100, !PT ;  /* 0x0000006420647209 */ /* 0x000fe40007810000 */
[----:B------:R-:W-:Y:S02]  /*ec80*/  FMNMX.FTZ R4, R34, R0, !PT ;  /* 0x0000000022047209 */ /* 0x000fe40007810000 */
[----:B------:R-:W-:Y:S02]  /*ec90*/  FMNMX.FTZ R100, R33, R100, !PT ;  /* 0x0000006421647209 */ /* 0x000fe40007810000 */
[----:B------:R-:W-:Y:S01]  /*eca0*/  FMNMX.FTZ R4, R35, R4, !PT ;  /* 0x0000000423047209 */ /* 0x000fe20007810000 */
[----:B------:R-:W-:-:S05]  /*ecb0*/  BRA.DIV ~URZ, `(.L_x_803) ;  /* 0x0000e1a27f007947 */ /* 0x000fca000b800000 */
[----:B------:R1:W2:Y:S02]  /*ecc0*/  SHFL.BFLY PT, R0, R100, 0x2, 0x1f ;  /* 0x0c401f0064007f89 */ /* 0x0002a400000e0000 */
.L_x_927:
[----:B-12---:R-:W-:Y:S01]  /*ecd0*/  FMNMX.FTZ R100, R100, R0, !PT ;  /* 0x0000000064647209 */ /* 0x006fe20007810000 */
[----:B------:R-:W-:-:S05]  /*ece0*/  BRA.DIV ~URZ, `(.L_x_804) ;  /* 0x0000e1b27f007947 */ /* 0x000fca000b800000 */
[----:B------:R-:W1:Y:S02]  /*ecf0*/  SHFL.BFLY PT, R102, R100, 0x1, 0x1f ;  /* 0x0c201f0064667f89 */ /* 0x000e6400000e0000 */
[----:B-1----:R-:W-:Y:S02]  /*ed00*/  FMNMX.FTZ R102, R100, R102, !PT ;  /* 0x0000006664667209 */ /* 0x002fe40007810000 */
[----:B------:R-:W1:Y:S02]  /*ed10*/  SHFL.BFLY PT, R100, R4, 0x2, 0x1f ;  /* 0x0c401f0004647f89 */ /* 0x000e6400000e0000 */
[----:B-1----:R-:W-:Y:S05]  /*ed20*/  FMNMX.FTZ R100, R4, R100, !PT ;  /* 0x0000006404647209 */ /* 0x002fea0007810000 */
[----:B------:R1:W2:Y:S02]  /*ed30*/  SHFL.BFLY PT, R0, R100, 0x1, 0x1f ;  /* 0x0c201f0064007f89 */ /* 0x0002a400000e0000 */
.L_x_928:
[C---:B------:R-:W-:Y:S01]  /*ed40*/  FSETP.NEU.FTZ.AND P0, PT, R102.reuse, -INF , PT ;  /* 0xff8000006600780b */ /* 0x040fe20003f1d000 */
[----:B------:R-:W-:Y:S01]  /*ed50*/  FMUL.FTZ R2, R102, c[0x0][0x2d0] ;  /* 0x0000b40066027a20 */ /* 0x000fe20000410000 */
[----:B--2---:R-:W-:Y:S01]  /*ed60*/  FMNMX.FTZ R3, R0, R100, !PT ;  /* 0x0000006400037209 */ /* 0x004fe20007810000 */
[----:B------:R-:W-:Y:S01]  /*ed70*/  WARPSYNC 0xffffffff ;  /* 0xffffffff00007948 */ /* 0x000fe20003800000 */
[----:B------:R-:W-:Y:S02]  /*ed80*/  FSEL R0, R102, RZ, P0 ;  /* 0x000000ff66007208 */ /* 0x000fe40000000000 */
[----:B------:R-:W-:Y:S02]  /*ed90*/  FSEL R2, R2, RZ, P0 ;  /* 0x000000ff02027208 */ /* 0x000fe40000000000 */
[----:B------:R-:W-:Y:S01]  /*eda0*/  FSETP.NEU.FTZ.AND P0, PT, R3, -INF , PT ;  /* 0xff8000000300780b */ /* 0x000fe20003f1d000 */
[----:B------:R-:W-:Y:S02]  /*edb0*/  FADD.FTZ R0, -R0, R103 ;  /* 0x0000006700007221 */ /* 0x000fe40000010100 */
        /* <DEDUP_REMOVED lines=19> */
[----:B------:R-:W-:Y:S03]  /*eef0*/  FFMA.FTZ R152, R17, c[0x0][0x2d0], -R2 ;  /* 0x0000b40011987a23 */ /* 0x000fe60000010802 */
[----:B------:R-:W-:Y:S10]  /*ef00*/  MUFU.EX2 R8, R8 ;  /* 0x0000000800087308 */ /* 0x000ff40000000800 */
[----:B------:R-:W4:Y:S10]  /*ef10*/  MUFU.EX2 R9, R9 ;  /* 0x0000000900097308 */ /* 0x000f340000000800 */
[----:B------:R-:W-:Y:S01]  /*ef20*/  MUFU.EX2 R103, R103 ;  /* 0x0000006700677308 */ /* 0x000fe20000000800 */
[C---:B--2---:R-:W-:Y:S02]  /*ef30*/  FFMA.FTZ R2, R0.reuse, R201, R4 ;  /* 0x000000c900027223 */ /* 0x044fe40000010004 */
[----:B------:R-:W-:Y:S02]  /*ef40*/  FMUL.FTZ R32, R0, R112 ;  /* 0x0000007000207220 */ /* 0x000fe40000410000 */
[----:B---3--:R-:W-:Y:S01]  /*ef50*/  FADD.FTZ R5, R144, R2 ;  /* 0x0000000290057221 */ /* 0x008fe20000010000 */
[C---:B------:R-:W-:Y:S01]  /*ef60*/  FSEL R2, R3.reuse, RZ, P0 ;  /* 0x000000ff03027208 */ /* 0x040fe20000000000 */
[----:B------:R-:W-:Y:S01]  /*ef70*/  FMUL.FTZ R33, R0, R113 ;  /* 0x0000007100217220 */ /* 0x000fe20000410000 */
[----:B------:R-:W-:Y:S01]  /*ef80*/  F2FP.BF16.PACK_AB R144, R144, R4 ;  /* 0x000000049090723e */ /* 0x000fe200000010ff */
[----:B------:R-:W-:Y:S02]  /*ef90*/  FMUL.FTZ R4, R3, c[0x0][0x2d0] ;  /* 0x0000b40003047a20 */ /* 0x000fe40000410000 */
[----:B------:R-:W-:Y:S02]  /*efa0*/  FADD.FTZ R2, -R2, R101 ;  /* 0x0000006502027221 */ /* 0x000fe40000010100 */
[----:B------:R-:W-:Y:S01]  /*efb0*/  FMUL.FTZ R16, R0, R128 ;  /* 0x0000008000107220 */ /* 0x000fe20000410000 */
[----:B------:R-:W-:Y:S01]  /*efc0*/  FSEL R4, R4, RZ, P0 ;  /* 0x000000ff04047208 */ /* 0x000fe20000000000 */
[----:B------:R-:W-:Y:S01]  /*efd0*/  FMUL.FTZ R2, R2, c[0x0][0x2d0] ;  /* 0x0000b40002027a20 */ /* 0x000fe20000410000 */
[----:B----4-:R-:W-:Y:S01]  /*efe0*/  F2FP.BF16.PACK_AB R146, R9, R8 ;  /* 0x000000080992723e */ /* 0x010fe200000010ff */
[----:B------:R-:W-:Y:S01]  /*eff0*/  FMUL.FTZ R17, R0, R129 ;  /* 0x0000008100117220 */ /* 0x000fe20000410000 */
[----:B------:R-:W-:Y:S01]  /*f000*/  ISETP.GT.AND P0, PT, R196, R195, PT ;  /* 0x000000c3c400720c */ /* 0x000fe20003f04270 */
[--C-:B------:R-:W-:Y:S02]  /*f010*/  FFMA.FTZ R167, R34, c[0x0][0x2d0], -R4.reuse ;  /* 0x0000b40022a77a23 */ /* 0x100fe40000010804 */
[----:B------:R-:W2:Y:S01]  /*f020*/  MUFU.EX2 R2, R2 ;  /* 0x0000000200027308 */ /* 0x000ea20000000800 */
[--C-:B------:R-:W-:Y:S02]  /*f030*/  FFMA.FTZ R193, R35, c[0x0][0x2d0], -R4.reuse ;  /* 0x0000b40023c17a23 */ /* 0x100fe40000010804 */
[--C-:B------:R-:W-:Y:S02]  /*f040*/  FFMA.FTZ R6, R6, c[0x0][0x2d0], -R4.reuse ;  /* 0x0000b40006067a23 */ /* 0x100fe40000010804 */
[--C-:B------:R-:W-:Y:S02]  /*f050*/  FFMA.FTZ R7, R7, c[0x0][0x2d0], -R4.reuse ;  /* 0x0000b40007077a23 */ /* 0x100fe40000010804 */
[--C-:B-1----:R-:W-:Y:S02]  /*f060*/  FFMA.FTZ R100, R10, c[0x0][0x2d0], -R4.reuse ;  /* 0x0000b4000a647a23 */ /* 0x102fe40000010804 */
[--C-:B------:R-:W-:Y:S01]  /*f070*/  FFMA.FTZ R101, R11, c[0x0][0x2d0], -R4.reuse ;  /* 0x0000b4000b657a23 */ /* 0x100fe20000010804 */
[----:B------:R-:W1:Y:S01]  /*f080*/  MUFU.EX2 R6, R6 ;  /* 0x0000000600067308 */ /* 0x000e620000000800 */
        /* <DEDUP_REMOVED lines=8> */
[C---:B--2---:R-:W-:Y:S02]  /*f110*/  FMUL.FTZ R34, R2.reuse, R114 ;  /* 0x0000007202227220 */ /* 0x044fe40000410000 */
[----:B------:R-:W-:Y:S02]  /*f120*/  FMUL.FTZ R35, R2, R115 ;  /* 0x0000007302237220 */ /* 0x000fe40000410000 */
[----:B------:R-:W2:Y:S01]  /*f130*/  LDSM.16.MT88.4 R112, [R168] ;  /* 0x00000000a870783b */ /* 0x000ea20000004200 */
[----:B------:R-:W3:Y:S01]  /*f140*/  MUFU.EX2 R129, R101 ;  /* 0x0000006500817308 */ /* 0x000ee20000000800 */
[--C-:B------:R-:W-:Y:S02]  /*f150*/  FFMA.FTZ R164, R31, c[0x0][0x2d0], -R4.reuse ;  /* 0x0000b4001fa47a23 */ /* 0x100fe40000010804 */
[--C-:B------:R-:W-:Y:S02]  /*f160*/  FFMA.FTZ R149, R14, c[0x0][0x2d0], -R4.reuse ;  /* 0x0000b4000e957a23 */ /* 0x100fe40000010804 */
[----:B------:R-:W-:Y:S02]  /*f170*/  FFMA.FTZ R148, R15, c[0x0][0x2d0], -R4 ;  /* 0x0000b4000f947a23 */ /* 0x000fe40000010804 */
[----:B------:R-:W-:Y:S02]  /*f180*/  FADD.FTZ R4, R8, R5 ;  /* 0x0000000508047221 */ /* 0x000fe40000010000 */
[----:B-1----:R-:W-:Y:S01]  /*f190*/  FFMA.FTZ R5, R2, R200, R6 ;  /* 0x000000c802057223 */ /* 0x002fe20000010006 */
[----:B------:R-:W1:Y:S01]  /*f1a0*/  MUFU.EX2 R7, R7 ;  /* 0x0000000700077308 */ /* 0x000e620000000800 */
[----:B------:R-:W-:Y:S02]  /*f1b0*/  FADD.FTZ R104, R9, R4 ;  /* 0x0000000409687221 */ /* 0x000fe40000010000 */
[C---:B------:R-:W-:Y:S02]  /*f1c0*/  FMUL.FTZ R4, R0.reuse, R140 ;  /* 0x0000008c00047220 */ /* 0x040fe40000410000 */
[C---:B------:R-:W-:Y:S02]  /*f1d0*/  FMUL.FTZ R8, R0.reuse, R136 ;  /* 0x0000008800087220 */ /* 0x040fe40000410000 */
[----:B------:R-:W-:Y:S02]  /*f1e0*/  FMUL.FTZ R9, R0, R137 ;  /* 0x0000008900097220 */ /* 0x000fe40000410000 */
[C---:B------:R-:W-:Y:S01]  /*f1f0*/  FMUL.FTZ R10, R2.reuse, R138 ;  /* 0x0000008a020a7220 */ /* 0x040fe20000410000 */
[----:B------:R-:W-:Y:S01]  /*f200*/  MUFU.EX2 R156, R156 ;  /* 0x0000009c009c7308 */ /* 0x000fe20000000800 */
[----:B------:R-:W-:Y:S02]  /*f210*/  FMUL.FTZ R11, R2, R139 ;  /* 0x0000008b020b7220 */ /* 0x000fe40000410000 */
[C---:B------:R-:W-:Y:S01]  /*f220*/  FMUL.FTZ R12, R0.reuse, R132 ;  /* 0x00000084000c7220 */ /* 0x040fe20000410000 */
[----:B---3--:R-:W-:Y:S01]  /*f230*/  F2FP.BF16.PACK_AB R147, R129, R128 ;  /* 0x000000808193723e */ /* 0x008fe200000010ff */
[----:B------:R-:W-:Y:S01]  /*f240*/  FMUL.FTZ R13, R0, R133 ;  /* 0x00000085000d7220 */ /* 0x000fe20000410000 */
[----:B------:R-:W-:Y:S01]  /*f250*/  LDSM.16.MT88.4 R136, [R168+0x1800] ;  /* 0x00180000a888783b */ /* 0x000fe20000004200 */
[C---:B------:R-:W-:Y:S02]  /*f260*/  FMUL.FTZ R14, R2.reuse, R134 ;  /* 0x00000086020e7220 */ /* 0x040fe40000410000 */
[C---:B------:R-:W-:Y:S01]  /*f270*/  FMUL.FTZ R15, R2.reuse, R135 ;  /* 0x00000087020f7220 */ /* 0x040fe20000410000 */
[----:B------:R-:W-:Y:S01]  /*f280*/  MUFU.EX2 R155, R155 ;  /* 0x0000009b009b7308 */ /* 0x000fe20000000800 */
[C---:B------:R-:W-:Y:S02]  /*f290*/  FMUL.FTZ R18, R2.reuse, R130 ;  /* 0x0000008202127220 */ /* 0x040fe40000410000 */
[----:B------:R-:W-:Y:S01]  /*f2a0*/  FMUL.FTZ R19, R2, R131 ;  /* 0x0000008302137220 */ /* 0x000fe20000410000 */
[C---:B-1----:R-:W-:Y:S01]  /*f2b0*/  F2FP.BF16.PACK_AB R145, R7.reuse, R6 ;  /* 0x000000060791723e */ /* 0x042fe200000010ff */
[----:B------:R-:W-:Y:S02]  /*f2c0*/  FADD.FTZ R194, R7, R5 ;  /* 0x0000000507c27221 */ /* 0x000fe40000010000 */
[----:B------:R-:W-:Y:S02]  /*f2d0*/  FMUL.FTZ R5, R0, R141 ;  /* 0x0000008d00057220 */ /* 0x000fe40000410000 */
[C---:B------:R-:W-:Y:S01]  /*f2e0*/  FMUL.FTZ R6, R2.reuse, R142 ;  /* 0x0000008e02067220 */ /* 0x040fe20000410000 */
[----:B------:R-:W-:Y:S01]  /*f2f0*/  MUFU.EX2 R157, R157 ;  /* 0x0000009d009d7308 */ /* 0x000fe20000000800 */
[----:B------:R-:W-:Y:S02]  /*f300*/  FMUL.FTZ R7, R2, R143 ;  /* 0x0000008f02077220 */ /* 0x000fe40000410000 */
[C---:B------:R-:W-:Y:S02]  /*f310*/  FMUL.FTZ R20, R0.reuse, R124 ;  /* 0x0000007c00147220 */ /* 0x040fe40000410000 */
[----:B------:R-:W-:Y:S02]  /*f320*/  FMUL.FTZ R21, R0, R125 ;  /* 0x0000007d00157220 */ /* 0x000fe40000410000 */
[C---:B------:R-:W-:Y:S01]  /*f330*/  FMUL.FTZ R22, R2.reuse, R126 ;  /* 0x0000007e02167220 */ /* 0x040fe20000410000 */
[C---:B--2---:R-:W-:Y:S02]  /*f340*/  HMMA.16816.F32.BF16 R4, R144.reuse, R112, R4 ;  /* 0x000000709004723c */ /* 0x044fe40000041804 */
[----:B------:R-:W-:Y:S03]  /*f350*/  MUFU.EX2 R158, R158 ;  /* 0x0000009e009e7308 */ /* 0x000fe60000000800 */
[----:B------:R-:W-:Y:S02]  /*f360*/  FMUL.FTZ R23, R2, R127 ;  /* 0x0000007f02177220 */ /* 0x000fe40000410000 */
[----:B------:R-:W-:Y:S01]  /*f370*/  LDSM.16.MT88.4 R124, [R172+0x1000] ;  /* 0x00100000ac7c783b */ /* 0x000fe20000004200 */
[C---:B------:R-:W-:Y:S04]  /*f380*/  HMMA.16816.F32.BF16 R8, R144.reuse, R114, R8 ;  /* 0x000000729008723c */ /* 0x040fe80000041808 */
[C---:B------:R-:W-:Y:S01]  /*f390*/  FMUL.FTZ R24, R0.reuse, R120 ;  /* 0x0000007800187220 */ /* 0x040fe20000410000 */
[----:B------:R-:W1:Y:S01]  /*f3a0*/  MUFU.EX2 R100, R154 ;  /* 0x0000009a00647308 */ /* 0x000e620000000800 */
[----:B------:R-:W-:Y:S01]  /*f3b0*/  FMUL.FTZ R25, R0, R121 ;  /* 0x0000007900197220 */ /* 0x000fe20000410000 */
[----:B------:R-:W2:Y:S01]  /*f3c0*/  LDSM.16.MT88.4 R112, [R169] ;  /* 0x00000000a970783b */ /* 0x000ea20000004200 */
[C---:B------:R-:W-:Y:S04]  /*f3d0*/  FMUL.FTZ R26, R2.reuse, R122 ;  /* 0x0000007a021a7220 */ /* 0x040fe80000410000 */
[----:B------:R-:W-:Y:S02]  /*f3e0*/  FMUL.FTZ R27, R2, R123 ;  /* 0x0000007b021b7220 */ /* 0x000fe40000410000 */
[C---:B------:R-:W-:Y:S01]  /*f3f0*/  FMUL.FTZ R28, R0.reuse, R116 ;  /* 0x00000074001c7220 */ /* 0x040fe20000410000 */
[----:B------:R-:W-:Y:S01]  /*f400*/  LDSM.16.MT88.4 R120, [R169+0x800] ;  /* 0x00080000a978783b */ /* 0x000fe20000004200 */
[----:B------:R-:W-:Y:S01]  /*f410*/  FMUL.FTZ R29, R0, R117 ;  /* 0x00000075001d7220 */ /* 0x000fe20000410000 */
[----:B------:R-:W-:Y:S01]  /*f420*/  MUFU.EX2 R101, R152 ;  /* 0x0000009800657308 */ /* 0x000fe20000000800 */
[C---:B------:R-:W-:Y:S02]  /*f430*/  FMUL.FTZ R30, R2.reuse, R118 ;  /* 0x00000076021e7220 */ /* 0x040fe40000410000 */
[----:B------:R-:W-:Y:S02]  /*f440*/  FMUL.FTZ R31, R2, R119 ;  /* 0x00000077021f7220 */ /* 0x000fe40000410000 */
[C---:B------:R-:W-:Y:S01]  /*f450*/  FMUL.FTZ R36, R0.reuse, R36 ;  /* 0x0000002400247220 */ /* 0x040fe20000410000 */
[----:B------:R-:W-:Y:S01]  /*f460*/  LDSM.16.MT88.4 R116, [R168+0x800] ;  /* 0x00080000a874783b */ /* 0x000fe20000004200 */
        /* <DEDUP_REMOVED lines=12> */
[----:B------:R-:W-:Y:S02]  /*f530*/  FMUL.FTZ R47, R2, R47 ;  /* 0x0000002f022f7220 */ /* 0x000fe40000410000 */
[C---:B------:R-:W-:Y:S01]  /*f540*/  FMUL.FTZ R48, R0.reuse, R48 ;  /* 0x0000003000307220 */ /* 0x040fe20000410000 */
[C---:B--2---:R-:W-:Y:S01]  /*f550*/  HMMA.16816.F32.BF16 R12, R144.reuse, R112, R12 ;  /* 0x00000070900c723c */ /* 0x044fe2000004180c */
[----:B------:R-:W-:Y:S02]  /*f560*/  MUFU.EX2 R150, R150 ;  /* 0x0000009600967308 */ /* 0x000fe40000000800 */
[----:B------:R-:W-:Y:S02]  /*f570*/  FMUL.FTZ R49, R0, R49 ;  /* 0x0000003100317220 */ /* 0x000fe40000410000 */
[C---:B------:R-:W-:Y:S02]  /*f580*/  FMUL.FTZ R50, R2.reuse, R50 ;  /* 0x0000003202327220 */ /* 0x040fe40000410000 */
[----:B------:R-:W-:Y:S01]  /*f590*/  FMUL.FTZ R51, R2, R51 ;  /* 0x0000003302337220 */ /* 0x000fe20000410000 */
[C---:B------:R-:W-:Y:S01]  /*f5a0*/  HMMA.16816.F32.BF16 R16, R144.reuse, R114, R16 ;  /* 0x000000729010723c */ /* 0x040fe20000041810 */
[----:B------:R-:W2:Y:S02]  /*f5b0*/  LDSM.16.MT88.4 R112, [R172] ;  /* 0x00000000ac70783b */ /* 0x000ea40000004200 */
[----:B------:R-:W-:Y:S01]  /*f5c0*/  MUFU.EX2 R151, R151 ;  /* 0x0000009700977308 */ /* 0x000fe20000000800 */
        /* <DEDUP_REMOVED lines=17> */
[----:B------:R-:W-:Y:S01]  /*f6e0*/  FMUL.FTZ R69, R0, R69 ;  /* 0x0000004500457220 */ /* 0x000fe20000410000 */
[C---:B--2---:R-:W-:Y:S03]  /*f6f0*/  HMMA.16816.F32.BF16 R20, R144.reuse, R112, R20 ;  /* 0x000000709014723c */ /* 0x044fe60000041814 */
[C---:B------:R-:W-:Y:S02]  /*f700*/  FMUL.FTZ R70, R2.reuse, R70 ;  /* 0x0000004602467220 */ /* 0x040fe40000410000 */
[----:B------:R-:W-:Y:S02]  /*f710*/  FMUL.FTZ R71, R2, R71 ;  /* 0x0000004702477220 */ /* 0x000fe40000410000 */
[C---:B------:R-:W-:Y:S01]  /*f720*/  FMUL.FTZ R72, R0.reuse, R72 ;  /* 0x0000004800487220 */ /* 0x040fe20000410000 */
[C---:B------:R-:W-:Y:S01]  /*f730*/  HMMA.16816.F32.BF16 R24, R144.reuse, R114, R24 ;  /* 0x000000729018723c */ /* 0x040fe20000041818 */
[----:B------:R-:W2:Y:S03]  /*f740*/  LDSM.16.MT88.4 R112, [R171] ;  /* 0x00000000ab70783b */ /* 0x000ea60000004200 */
        /* <DEDUP_REMOVED lines=18> */
[C---:B--2---:R-:W-:Y:S03]  /*f870*/  HMMA.16816.F32.BF16 R28, R144.reuse, R112, R28 ;  /* 0x00000070901c723c */ /* 0x044fe6000004181c */
[C---:B------:R-:W-:Y:S02]  /*f880*/  FMUL.FTZ R91, R2.reuse, R91 ;  /* 0x0000005b025b7220 */ /* 0x040fe40000410000 */
[C---:B------:R-:W-:Y:S02]  /*f890*/  FMUL.FTZ R94, R2.reuse, R94 ;  /* 0x0000005e025e7220 */ /* 0x040fe40000410000 */
[C---:B------:R-:W-:Y:S01]  /*f8a0*/  FMUL.FTZ R95, R2.reuse, R95 ;  /* 0x0000005f025f7220 */ /* 0x040fe20000410000 */
[C---:B------:R-:W-:Y:S01]  /*f8b0*/  HMMA.16816.F32.BF16 R32, R144.reuse, R114, R32 ;  /* 0x000000729020723c */ /* 0x040fe20000041820 */
[----:B------:R-:W2:Y:S03]  /*f8c0*/  LDSM.16.MT88.4 R112, [R168+0x2000] ;  /* 0x00200000a870783b */ /* 0x000ea60000004200 */
[C---:B------:R-:W-:Y:S02]  /*f8d0*/  FMUL.FTZ R98, R2.reuse, R98 ;  /* 0x0000006202627220 */ /* 0x040fe40000410000 */
[----:B------:R-:W-:Y:S02]  /*f8e0*/  FMUL.FTZ R99, R2, R99 ;  /* 0x0000006302637220 */ /* 0x000fe40000410000 */
[----:B------:R-:W3:Y:S01]  /*f8f0*/  MUFU.EX2 R2, R153 ;  /* 0x0000009900027308 */ /* 0x000ee20000000800 */
[C---:B------:R-:W-:Y:S03]  /*f900*/  FMUL.FTZ R92, R0.reuse, R92 ;  /* 0x0000005c005c7220 */ /* 0x040fe60000410000 */
[C---:B------:R-:W-:Y:S02]  /*f910*/  FMUL.FTZ R93, R0.reuse, R93 ;  /* 0x0000005d005d7220 */ /* 0x040fe40000410000 */
[C---:B------:R-:W-:Y:S02]  /*f920*/  FMUL.FTZ R96, R0.reuse, R96 ;  /* 0x0000006000607220 */ /* 0x040fe40000410000 */
[----:B------:R-:W-:Y:S02]  /*f930*/  FMUL.FTZ R97, R0, R97 ;  /* 0x0000006100617220 */ /* 0x000fe40000410000 */
[----:B-1----:R-:W-:Y:S02]  /*f940*/  FADD.FTZ R0, R100, R104 ;  /* 0x0000006864007221 */ /* 0x002fe40000010000 */
[----:B------:R-:W-:Y:S02]  /*f950*/  MUFU.EX2 R104, R163 ;  /* 0x000000a300687308 */ /* 0x000fe40000000800 */
[C---:B---3--:R-:W-:Y:S04]  /*f960*/  FADD.FTZ R0, R2.reuse, R0 ;  /* 0x0000000002007221 */ /* 0x048fe80000010000 */
[----:B------:R-:W-:Y:S04]  /*f970*/  FADD.FTZ R0, R103, R0 ;  /* 0x0000000067007221 */ /* 0x000fe80000010000 */
[C---:B------:R-:W-:Y:S01]  /*f980*/  FADD.FTZ R0, R101.reuse, R0 ;  /* 0x0000000065007221 */ /* 0x040fe20000010000 */
        /* <DEDUP_REMOVED lines=23> */
[----:B------:R-:W-:Y:S01]  /*fb00*/  HMMA.16816.F32.BF16 R96, R144, R114, R96 ;  /* 0x000000729060723c */ /* 0x000fe20000041860 */
[----:B------:R-:W1:Y:S03]  /*fb10*/  MUFU.EX2 R100, R162 ;  /* 0x000000a200647308 */ /* 0x000e660000000800 */
[----:B------:R-:W-:Y:S03]  /*fb20*/  F2FP.BF16.PACK_AB R113, R148, R149 ;  /* 0x000000959471723e */ /* 0x000fe600000010ff */
[----:B------:R-:W-:Y:S02]  /*fb30*/  F2FP.BF16.PACK_AB R114, R101, R103 ;  /* 0x000000676572723e */ /* 0x000fe400000010ff */
[----:B------:R-:W-:Y:S02]  /*fb40*/  F2FP.BF16.PACK_AB R115, R151, R150 ;  /* 0x000000969773723e */ /* 0x000fe400000010ff */
[----:B------:R-:W2:Y:S05]  /*fb50*/  MUFU.EX2 R2, R161 ;  /* 0x000000a100027308 */ /* 0x000eaa0000000800 */
[C---:B------:R-:W-:Y:S05]  /*fb60*/  HMMA.16816.F32.BF16 R4, R112.reuse, R116, R4 ;  /* 0x000000747004723c */ /* 0x040fea0000041804 */
[----:B------:R-:W3:Y:S03]  /*fb70*/  MUFU.EX2 R103, R160 ;  /* 0x000000a000677308 */ /* 0x000ee60000000800 */
[C---:B------:R-:W-:Y:S01]  /*fb80*/  HMMA.16816.F32.BF16 R8, R112.reuse, R118, R8 ;  /* 0x000000767008723c */ /* 0x040fe20000041808 */
[----:B------:R-:W4:Y:S03]  /*fb90*/  LDSM.16.MT88.4 R116, [R172+0x800] ;  /* 0x00080000ac74783b */ /* 0x000f260000004200 */
[----:B-1----:R-:W-:Y:S03]  /*fba0*/  FADD.FTZ R0, R100, R0 ;  /* 0x0000000064007221 */ /* 0x002fe60000010000 */
[----:B------:R-:W1:Y:S01]  /*fbb0*/  MUFU.EX2 R101, R159 ;  /* 0x0000009f00657308 */ /* 0x000e620000000800 */
[C---:B------:R-:W-:Y:S04]  /*fbc0*/  HMMA.16816.F32.BF16 R12, R112.reuse, R120, R12 ;  /* 0x00000078700c723c */ /* 0x040fe8000004180c */
[C---:B--2---:R-:W-:Y:S04]  /*fbd0*/  FADD.FTZ R0, R2.reuse, R0 ;  /* 0x0000000002007221 */ /* 0x044fe80000010000 */
[C---:B------:R-:W-:Y:S01]  /*fbe0*/  HMMA.16816.F32.BF16 R16, R112.reuse, R122, R16 ;  /* 0x0000007a7010723c */ /* 0x040fe20000041810 */
[----:B------:R-:W2:Y:S01]  /*fbf0*/  LDSM.16.MT88.4 R120, [R171+0x800] ;  /* 0x00080000ab78783b */ /* 0x000ea20000004200 */
[----:B------:R-:W-:Y:S02]  /*fc00*/  MUFU.EX2 R144, R166 ;  /* 0x000000a600907308 */ /* 0x000fe40000000800 */
[----:B---3--:R-:W-:Y:S08]  /*fc10*/  FADD.FTZ R0, R103, R0 ;  /* 0x0000000067007221 */ /* 0x008ff00000010000 */
[----:B------:R-:W-:Y:S01]  /*fc20*/  MUFU.EX2 R146, R191 ;  /* 0x000000bf00927308 */ /* 0x000fe20000000800 */
[C---:B-1----:R-:W-:Y:S01]  /*fc30*/  FADD.FTZ R0, R101.reuse, R0 ;  /* 0x0000000065007221 */ /* 0x042fe20000010000 */
[C---:B----4-:R-:W-:Y:S08]  /*fc40*/  HMMA.16816.F32.BF16 R20, R112.reuse, R116, R20 ;  /* 0x000000747014723c */ /* 0x050ff00000041814 */
        /* <DEDUP_REMOVED lines=30> */
[----:B------:R-:W-:Y:S01]  /*fe30*/  F2FP.BF16.PACK_AB R114, R101, R103 ;  /* 0x000000676572723e */ /* 0x000fe200000010ff */
[----:B------:R-:W3:Y:S02]  /*fe40*/  MUFU.EX2 R2, R165 ;  /* 0x000000a500027308 */ /* 0x000ee40000000800 */
[----:B------:R-:W-:Y:S02]  /*fe50*/  F2FP.BF16.PACK_AB R113, R155, R156 ;  /* 0x0000009c9b71723e */ /* 0x000fe400000010ff */
[----:B------:R-:W-:Y:S06]  /*fe60*/  F2FP.BF16.PACK_AB R115, R158, R157 ;  /* 0x0000009d9e73723e */ /* 0x000fec00000010ff */
[----:B------:R-:W4:Y:S01]  /*fe70*/  MUFU.EX2 R100, R192 ;  /* 0x000000c000647308 */ /* 0x000f220000000800 */
[C---:B-1----:R-:W-:Y:S09]  /*fe80*/  HMMA.16816.F32.BF16 R4, R112.reuse, R116, R4 ;  /* 0x000000747004723c */ /* 0x042ff20000041804 */
[----:B------:R-:W1:Y:S01]  /*fe90*/  MUFU.EX2 R103, R164 ;  /* 0x000000a400677308 */ /* 0x000e620000000800 */
[C---:B------:R-:W-:Y:S01]  /*fea0*/  HMMA.16816.F32.BF16 R8, R112.reuse, R118, R8 ;  /* 0x000000767008723c */ /* 0x040fe20000041808 */
[----:B------:R-:W5:Y:S02]  /*feb0*/  LDSM.16.MT88.4 R116, [R171+0x1000] ;  /* 0x00100000ab74783b */ /* 0x000f640000004200 */
[----:B---3--:R-:W-:Y:S06]  /*fec0*/  FADD.FTZ R0, R2, R0 ;  /* 0x0000000002007221 */ /* 0x008fec0000010000 */
[----:B------:R-:W-:Y:S01]  /*fed0*/  MUFU.EX2 R101, R167 ;  /* 0x000000a700657308 */ /* 0x000fe20000000800 */
[C---:B--2---:R-:W-:Y:S03]  /*fee0*/  HMMA.16816.F32.BF16 R12, R112.reuse, R120, R12 ;  /* 0x00000078700c723c */ /* 0x044fe6000004180c */
[C---:B------:R-:W-:Y:S01]  /*fef0*/  FADD.FTZ R0, R144.reuse, R0 ;  /* 0x0000000090007221 */ /* 0x040fe20000010000 */
[----:B------:R-:W-:Y:S01]  /*ff00*/  F2FP.BF16.PACK_AB R144, R144, R2 ;  /* 0x000000029090723e */ /* 0x000fe200000010ff */
[----:B------:R-:W-:Y:S03]  /*ff10*/  FADD.FTZ R2, R128, R194 ;  /* 0x000000c280027221 */ /* 0x000fe60000010000 */
[C---:B------:R-:W-:Y:S01]  /*ff20*/  HMMA.16816.F32.BF16 R16, R112.reuse, R122, R16 ;  /* 0x0000007a7010723c */ /* 0x040fe20000041810 */
[----:B------:R-:W2:Y:S03]  /*ff30*/  LDSM.16.MT88.4 R120, [R168+0x3000] ;  /* 0x00300000a878783b */ /* 0x000ea60000004200 */
[----:B----4-:R-:W-:Y:S01]  /*ff40*/  FADD.FTZ R0, R100, R0 ;  /* 0x0000000064007221 */ /* 0x010fe20000010000 */
[----:B-1----:R-:W-:Y:S03]  /*ff50*/  F2FP.BF16.PACK_AB R145, R103, R104 ;  /* 0x000000686791723e */ /* 0x002fe600000010ff */
[C---:B------:R-:W-:Y:S04]  /*ff60*/  HMMA.16816.F32.BF16 R20, R112.reuse, R124, R20 ;  /* 0x0000007c7014723c */ /* 0x040fe80000041814 */
[C---:B------:R-:W-:Y:S01]  /*ff70*/  FADD.FTZ R201, R146.reuse, R0 ;  /* 0x0000000092c97221 */ /* 0x040fe20000010000 */
[----:B------:R-:W-:Y:S01]  /*ff80*/  F2FP.BF16.PACK_AB R146, R146, R100 ;  /* 0x000000649292723e */ /* 0x000fe200000010ff */
[----:B------:R-:W-:Y:S01]  /*ff90*/  FADD.FTZ R0, R129, R2 ;  /* 0x0000000281007221 */ /* 0x000fe20000010000 */
[----:B------:R-:W1:Y:S01]  /*ffa0*/  MUFU.EX2 R100, R193 ;  /* 0x000000c100647308 */ /* 0x000e620000000800 */
[C---:B------:R-:W-:Y:S01]  /*ffb0*/  HMMA.16816.F32.BF16 R24, R112.reuse, R126, R24 ;  /* 0x0000007e7018723c */ /* 0x040fe20000041818 */
[----:B------:R-:W3:Y:S03]  /*ffc0*/  LDSM.16.MT88.4 R124, [R169+0x3000] ;  /* 0x00300000a97c783b */ /* 0x000ee60000004200 */
[----:B------:R-:W-:Y:S04]  /*ffd0*/  FADD.FTZ R0, R149, R0 ;  /* 0x0000000095007221 */ /* 0x000fe80000010000 */
[----:B------:R-:W-:Y:S01]  /*ffe0*/  FADD.FTZ R0, R148, R0 ;  /* 0x0000000094007221 */ /* 0x000fe20000010000 */
[C---:B-----5:R-:W-:Y:S01]  /*fff0*/  HMMA.16816.F32.BF16 R28, R112.reuse, R116, R28 ;  /* 0x00000074701c723c */ /* 0x060fe2000004181c */
[----:B------:R-:W-:Y:S02]  /*10000*/  LDSM.16.MT88.4 R128, [R169+0x1800] ;  /* 0x00180000a980783b */ /* 0x000fe40000004200 */
[----:B------:R-:W-:Y:S04]  /*10010*/  FADD.FTZ R0, R150, R0 ;  /* 0x0000000096007221 */ /* 0x000fe80000010000 */
[----:B------:R-:W-:Y:S01]  /*10020*/  FADD.FTZ R0, R151, R0 ;  /* 0x0000000097007221 */ /* 0x000fe20000010000 */
[C---:B------:R-:W-:Y:S01]  /*10030*/  HMMA.16816.F32.BF16 R32, R112.reuse, R118, R32 ;  /* 0x000000767020723c */ /* 0x040fe20000041820 */
[----:B------:R-:W4:Y:S03]  /*10040*/  LDSM.16.MT88.4 R116, [R172+0x3000] ;  /* 0x00300000ac74783b */ /* 0x000f260000004200 */
[----:B------:R-:W-:Y:S01]  /*10050*/  FADD.FTZ R0, R156, R0 ;  /* 0x000000009c007221 */ /* 0x000fe20000010000 */
[----:B-1----:R-:W-:Y:S03]  /*10060*/  F2FP.BF16.PACK_AB R147, R100, R101 ;  /* 0x000000656493723e */ /* 0x002fe600000010ff */
[C---:B--2---:R-:W-:Y:S04]  /*10070*/  HMMA.16816.F32.BF16 R36, R112.reuse, R120, R36 ;  /* 0x000000787024723c */ /* 0x044fe80000041824 */
[----:B------:R-:W-:Y:S04]  /*10080*/  FADD.FTZ R0, R155, R0 ;  /* 0x000000009b007221 */ /* 0x000fe80000010000 */
[C---:B------:R-:W-:Y:S01]  /*10090*/  HMMA.16816.F32.BF16 R40, R112.reuse, R122, R40 ;  /* 0x0000007a7028723c */ /* 0x040fe20000041828 */
[----:B------:R-:W1:Y:S03]  /*100a0*/  LDSM.16.MT88.4 R120, [R171+0x3000] ;  /* 0x00300000ab78783b */ /* 0x000e660000004200 */
[----:B------:R-:W-:Y:S04]  /*100b0*/  FADD.FTZ R0, R157, R0 ;  /* 0x000000009d007221 */ /* 0x000fe80000010000 */
[C---:B---3--:R-:W-:Y:S04]  /*100c0*/  HMMA.16816.F32.BF16 R44, R112.reuse, R124, R44 ;  /* 0x0000007c702c723c */ /* 0x048fe8000004182c */
[----:B------:R-:W-:Y:S04]  /*100d0*/  FADD.FTZ R0, R158, R0 ;  /* 0x000000009e007221 */ /* 0x000fe80000010000 */
[C---:B------:R-:W-:Y:S01]  /*100e0*/  HMMA.16816.F32.BF16 R48, R112.reuse, R126, R48 ;  /* 0x0000007e7030723c */ /* 0x040fe20000041830 */
[----:B------:R-:W2:Y:S03]  /*100f0*/  LDSM.16.MT88.4 R124, [R168+0x5000] ;  /* 0x00500000a87c783b */ /* 0x000ea60000004200 */
[----:B------:R-:W-:Y:S04]  /*10100*/  FADD.FTZ R0, R104, R0 ;  /* 0x0000000068007221 */ /* 0x000fe80000010000 */
[----:B------:R-:W-:Y:S01]  /*10110*/  FADD.FTZ R0, R103, R0 ;  /* 0x0000000067007221 */ /* 0x000fe20000010000 */
[C---:B----4-:R-:W-:Y:S03]  /*10120*/  HMMA.16816.F32.BF16 R52, R112.reuse, R116, R52 ;  /* 0x000000747034723c */ /* 0x050fe60000041834 */
[----:B------:R-:W-:Y:S01]  /*10130*/  MOV R103, R102 ;  /* 0x0000006600677202 */ /* 0x000fe20000000f00 */
[----:B------:R-:W-:Y:S01]  /*10140*/  FADD.FTZ R2, R101, R0 ;  /* 0x0000000065027221 */ /* 0x000fe20000010000 */
[----:B------:R-:W-:Y:S02]  /*10150*/  IADD3 R0, R196, -0x1, RZ ;  /* 0xffffffffc4007810 */ /* 0x000fe40007ffe0ff */
[----:B------:R-:W-:Y:S01]  /*10160*/  MOV R101, R3 ;  /* 0x0000000300657202 */ /* 0x000fe20000000f00 */
[C---:B------:R-:W-:Y:S01]  /*10170*/  HMMA.16816.F32.BF16 R56, R112.reuse, R118, R56 ;  /* 0x000000767038723c */ /* 0x040fe20000041838 */
[----:B------:R-:W3:Y:S03]  /*10180*/  LDSM.16.MT88.4 R116, [R169+0x5000] ;  /* 0x00500000a974783b */ /* 0x000ee60000004200 */
[----:B------:R-:W-:Y:S01]  /*10190*/  FADD.FTZ R200, R100, R2 ;  /* 0x0000000264c87221 */ /* 0x000fe20000010000 */
[----:B------:R-:W-:Y:S03]  /*101a0*/  MOV R196, R0 ;  /* 0x0000000000c47202 */ /* 0x000fe60000000f00 */
[C---:B-1----:R-:W-:Y:S08]  /*101b0*/  HMMA.16816.F32.BF16 R60, R112.reuse, R120, R60 ;  /* 0x00000078703c723c */ /* 0x042ff0000004183c */
        /* <DEDUP_REMOVED lines=43> */
[C---:B----4-:R-:W-:Y:S08]  /*10470*/  HMMA.16816.F32.BF16 R92, R144.reuse, R16, R92 ;  /* 0x00000010905c723c */ /* 0x050ff0000004185c */
[----:B------:R-:W-:Y:S01]  /*10480*/  HMMA.16816.F32.BF16 R96, R144, R18, R96 ;  /* 0x000000129060723c */ /* 0x000fe20000041860 */
[----:B------:R-:W-:Y:S01]  /*10490*/  @!UPT UIADD3 URZ, URZ, URZ, URZ ;  /* 0x0000003f3f3ff290 */ /* 0x000fe2000fffe03f */
[----:B------:R-:W-:-:S11]  /*104a0*/  @P0 BRA `(.L_x_805) ;  /* 0xffffc83000000947 */ /* 0x000fd6000383ffff */
[----:B------:R-:W2:Y:S01]  /*104b0*/  LDL R2, [R1+0x4] ;  /* 0x0000040001027983 */ /* 0x000ea20000100800 */
[----:B------:R-:W-:Y:S01]  /*104c0*/  IMAD.MOV.U32 R101, RZ, RZ, R3 ;  /* 0x000000ffff657224 */ /* 0x000fe200078e0003 */
[----:B------:R-:W-:Y:S01]  /*104d0*/  MOV R196, R0 ;  /* 0x0000000000c47202 */ /* 0x000fe20000000f00 */
[----:B------:R-:W-:Y:S01]  /*104e0*/  IMAD.MOV.U32 R103, RZ, RZ, R102 ;  /* 0x000000ffff677224 */ /* 0x000fe200078e0066 */
[----:B--2---:R-:W-:-:S07]  /*104f0*/  SHF.L.U32 R2, R2, 0x7, RZ ;  /* 0x0000000702027819 */ /* 0x004fce00000006ff */
.L_x_784:
[----:B------:R-:W-:Y:S01]  /*10500*/  IMAD.MOV.U32 R4, RZ, RZ, 0x1 ;  /* 0x00000001ff047424 */ /* 0x000fe200078e00ff */
[----:B------:R-:W-:-:S04]  /*10510*/  IADD3 R2, R2, 0x7f, RZ ;  /* 0x0000007f02027810 */ /* 0x000fc80007ffe0ff */
[----:B------:R-:W-:-:S13]  /*10520*/  ISETP.NE.AND P0, PT, R4, c[0x0][0x2c4], PT ;  /* 0x0000b10004007a0c */ /* 0x000fda0003f05270 */
[----:B------:R-:W-:-:S05]  /*10530*/  @P0 IMAD.HI.U32 R0, R2, c[0x0][0x2c8], RZ ;  /* 0x0000b20002000a27 */ /* 0x000fca00078e00ff */
[----:B------:R-:W-:Y:S02]  /*10540*/  @P0 SHF.R.U32.HI R2, RZ, c[0x0][0x2cc], R0 ;  /* 0x0000b300ff020a19 */ /* 0x000fe40000011600 */
[----:B------:R-:W2:Y:S01]  /*10550*/  LDL R0, [R1+0x64] ;  /* 0x0000640001007983 */ /* 0x000ea20000100800 */
[----:B------:R-:W-:Y:S02]  /*10560*/  ISETP.LE.AND P1, PT, R4, c[0x0][0x32c], PT ;  /* 0x0000cb0004007a0c */ /* 0x000fe40003f23270 */
[----:B--2---:R-:W-:Y:S02]  /*10570*/  IADD3 R2, R2, 0x1, R0 ;  /* 0x0000000102027810 */ /* 0x004fe40007ffe000 */
[----:B------:R-:W2:Y:S03]  /*10580*/  LDL R0, [R1+0x58] ;  /* 0x0000580001007983 */ /* 0x000ea60000100800 */
[----:B--2---:R-:W-:-:S05]  /*10590*/  IMAD.IADD R0, R2, 0x1, -R0 ;  /* 0x0000000102007824 */ /* 0x004fca00078e0a00 */
[----:B------:R-:W-:Y:S01]  /*105a0*/  IADD3 R2, R0, -c[0x0][0x324], RZ ;  /* 0x8000c90000027a10 */ /* 0x000fe20007ffe0ff */
[----:B------:R-:W-:Y:S05]  /*105b0*/  @!P1 BRA `(.L_x_806) ;  /* 0x000000f000009947 */ /* 0x000fea0003800000 */
[----:B------:R-:W-:Y:S01]  /*105c0*/  ISETP.GT.AND P0, PT, R0, -0x1, PT ;  /* 0xffffffff0000780c */ /* 0x000fe20003f04270 */
[----:B------:R-:W-:-:S12]  /*105d0*/  BSSY B0, `(.L_x_807) ;  /* 0x000000b000007945 */ /* 0x000fd80003800000 */
[----:B------:R-:W-:Y:S05]  /*105e0*/  @P0 BRA `(.L_x_808) ;  /* 0x0000006000000947 */ /* 0x000fea0003800000 */
[----:B------:R-:W-:Y:S02]  /*105f0*/  ISETP.NE.AND P0, PT, R4, c[0x0][0x32c], PT ;  /* 0x0000cb0004007a0c */ /* 0x000fe40003f05270 */
[----:B------:R-:W-:-:S11]  /*10600*/  LOP3.LUT R0, RZ, R0, RZ, 0x33, !PT ;  /* 0x00000000ff007212 */ /* 0x000fd600078e33ff */
[----:B------:R-:W-:-:S05]  /*10610*/  @P0 IMAD.HI.U32 R3, R0, c[0x0][0x330], RZ ;  /* 0x0000cc0000030a27 */ /* 0x000fca00078e00ff */
[----:B------:R-:W-:-:S04]  /*10620*/  @P0 SHF.R.U32.HI R0, RZ, c[0x0][0x334], R3 ;  /* 0x0000cd00ff000a19 */ /* 0x000fc80000011603 */
[----:B------:R-:W-:Y:S01]  /*10630*/  LOP3.LUT R0, RZ, R0, RZ, 0x33, !PT ;  /* 0x00000000ff007212 */ /* 0x000fe200078e33ff */
[----:B------:R-:W-:Y:S05]  /*10640*/  BRA `(.L_x_809) ;  /* 0x0000003000007947 */ /* 0x000fea0003800000 */
.L_x_808:
[----:B------:R-:W-:-:S13]  /*10650*/  ISETP.NE.AND P0, PT, R4, c[0x0][0x32c], PT ;  /* 0x0000cb0004007a0c */ /* 0x000fda0003f05270 */
[----:B------:R-:W-:-:S05]  /*10660*/  @P0 IMAD.HI.U32 R3, R0, c[0x0][0x330], RZ ;  /* 0x0000cc0000030a27 */ /* 0x000fca00078e00ff */
[----:B------:R-:W-:Y:S02]  /*10670*/  @P0 SHF.R.U32.HI R0, RZ, c[0x0][0x334], R3 ;  /* 0x0000cd00ff000a19 */ /* 0x000fe40000011603 */
.L_x_809:
[----:B------:R-:W-:Y:S05]  /*10680*/  BSYNC B0 ;  /* 0x0000000000007941 */ /* 0x000fea0003800000 */
.L_x_807:
[----:B------:R-:W-:-:S05]  /*10690*/  IMAD R0, R0, c[0x0][0x32c], RZ ;  /* 0x0000cb0000007a24 */ /* 0x000fca00078e02ff */
[----:B------:R-:W-:-:S04]  /*106a0*/  IMNMX R2, R2, R0, !PT ;  /* 0x0000000002027217 */ /* 0x000fc80007800200 */
.L_x_806:
        /* <DEDUP_REMOVED lines=9> */
.L_x_821:
        /* <DEDUP_REMOVED lines=31> */
.L_x_929:
        /* <DEDUP_REMOVED lines=23> */
.L_x_930:
        /* <DEDUP_REMOVED lines=19> */
.L_x_812:
[----:B------:R-:W-:Y:S05]  /*10bd0*/  BSYNC B0 ;  /* 0x0000000000007941 */ /* 0x000fea0003800000 */
.L_x_811:
        /* <DEDUP_REMOVED lines=184> */
.L_x_931:
        /* <DEDUP_REMOVED lines=9> */
[C---:B----4-:R-:W-:Y:S05]  /*117f0*/  IADD3 R2, P0, R0.reuse, R147, RZ ;  /* 0x0000009300027210 */ /* 0x050fea0007f1e0ff */
[C---:B--2---:R-:W-:Y:S05]  /*11800*/  IMAD.X R3, R101.reuse, 0x1, R151, P0 ;  /* 0x0000000165037824 */ /* 0x044fea00000e0697 */
[----:B------:R-:W-:Y:S01]  /*11810*/  @!PT LDS RZ, [RZ] ;  /* 0x00000000fffff984 */ /* 0x000fe20000000800 */
[----:B------:R-:W-:Y:S01]  /*11820*/  @!PT LDS RZ, [RZ] ;  /* 0x00000000fffff984 */ /* 0x000fe20000000800 */
[----:B------:R2:W-:Y:S02]  /*11830*/  LDGSTS.E.BYPASS.LTC128B.128 [R190+0x6100], [R2.64], !P5 ;  /* 0x0610000002be7fae */ /* 0x0005e4000e901d4a */
[C---:B--2---:R-:W-:Y:S05]  /*11840*/  IADD3 R2, P0, R0.reuse, R144, RZ ;  /* 0x0000009000027210 */ /* 0x044fea0007f1e0ff */
[C---:B------:R-:W-:Y:S05]  /*11850*/  IMAD.X R3, R101.reuse, 0x1, R146, P0 ;  /* 0x0000000165037824 */ /* 0x040fea00000e0692 */
[----:B------:R2:W-:Y:S02]  /*11860*/  LDGSTS.E.BYPASS.LTC128B.128 [R190+0x8100], [R2.64], !P4 ;  /* 0x0810000002be7fae */ /* 0x0005e4000e101d4a */
[----:B--2---:R-:W-:Y:S02]  /*11870*/  IADD3 R2, P0, R0, R149, RZ ;  /* 0x0000009500027210 */ /* 0x004fe40007f1e0ff */
[----:B------:R-:W2:Y:S03]  /*11880*/  SHFL.IDX PT, R0, R145, 0x1, 0x181f ;  /* 0x00381f0091007f89 */ /* 0x000ea600000e0000 */
[----:B------:R-:W-:Y:S02]  /*11890*/  IMAD.X R3, R101, 0x1, R150, P0 ;  /* 0x0000000165037824 */ /* 0x000fe400000e0696 */
[----:B------:R4:W1:Y:S04]  /*118a0*/  SHFL.IDX PT, R101, R103, 0x1, 0x181f ;  /* 0x00381f0067657f89 */ /* 0x00086800000e0000 */
[----:B------:R3:W-:Y:S01]  /*118b0*/  LDGSTS.E.BYPASS.LTC128B.128 [R190+0xa100], [R2.64], !P6 ;  /* 0x0a10000002be7fae */ /* 0x0007e2000f101d4a */
[----:B-1--4-:R-:W-:Y:S04]  /*118c0*/  SEL R103, RZ, 0x10, P4 ;  /* 0x00000010ff677807 */ /* 0x012fe80002000000 */
.L_x_932:
[C---:B--2---:R-:W-:Y:S02]  /*118d0*/  ISETP.NE.U32.AND P2, PT, R103.reuse, RZ, PT ;  /* 0x000000ff6700720c */ /* 0x044fe40003f45070 */
[----:B------:R-:W-:Y:S02]  /*118e0*/  IADD3 R103, -R103, 0x10, RZ ;  /* 0x0000001067677810 */ /* 0x000fe40007ffe1ff */
[----:B---3-5:R-:W-:Y:S02]  /*118f0*/  IADD3 R2, -R148, 0x10, RZ ;  /* 0x0000001094027810 */ /* 0x028fe40007ffe1ff */
[----:B------:R-:W-:Y:S02]  /*11900*/  LOP3.LUT R103, R103, 0xf, RZ, 0xc0, !PT ;  /* 0x0000000f67677812 */ /* 0x000fe400078ec0ff */
[----:B------:R-:W-:Y:S02]  /*11910*/  LOP3.LUT R2, R2, 0xf, RZ, 0xc0, !PT ;  /* 0x0000000f02027812 */ /* 0x000fe400078ec0ff */
[-C--:B------:R-:W-:Y:S04]  /*11920*/  IADD3 R144, P1, P0, R103, R0.reuse, R144 ;  /* 0x0000000067907210 */ /* 0x080fe8000783e090 */
        /* <DEDUP_REMOVED lines=13> */
.L_x_816:
[----:B------:R-:W-:Y:S05]  /*11a00*/  BSYNC B0 ;  /* 0x0000000000007941 */ /* 0x000fea0003800000 */
.L_x_815:
        /* <DEDUP_REMOVED lines=35> */
.L_x_933:
[----:B-12---:R-:W-:Y:S01]  /*11c40*/  FMNMX.FTZ R100, R100, R0, !PT ;  /* 0x0000000064647209 */ /* 0x006fe20007810000 */
[----:B------:R-:W-:-:S05]  /*11c50*/  BRA.DIV ~URZ, `(.L_x_820) ;  /* 0x0000b8f27f007947 */ /* 0x000fca000b800000 */
[----:B------:R-:W1:Y:S02]  /*11c60*/  SHFL.BFLY PT, R103, R100, 0x1, 0x1f ;  /* 0x0c201f0064677f89 */ /* 0x000e6400000e0000 */
[----:B-1----:R-:W-:Y:S02]  /*11c70*/  FMNMX.FTZ R103, R100, R103, !PT ;  /* 0x0000006764677209 */ /* 0x002fe40007810000 */
[----:B------:R-:W1:Y:S02]  /*11c80*/  SHFL.BFLY PT, R100, R101, 0x2, 0x1f ;  /* 0x0c401f0065647f89 */ /* 0x000e6400000e0000 */
[----:B-1----:R-:W-:Y:S05]  /*11c90*/  FMNMX.FTZ R100, R101, R100, !PT ;  /* 0x0000006465647209 */ /* 0x002fea0007810000 */
[----:B------:R1:W2:Y:S02]  /*11ca0*/  SHFL.BFLY PT, R0, R100, 0x1, 0x1f ;  /* 0x0c201f0064007f89 */ /* 0x0002a400000e0000 */
.L_x_934:
[----:B--2---:R-:W-:Y:S01]  /*11cb0*/  FMNMX.FTZ R101, R0, R100, !PT ;  /* 0x0000006400657209 */ /* 0x004fe20007810000 */
[C---:B------:R-:W-:Y:S01]  /*11cc0*/  FADD.FTZ R0, -R103.reuse, R102 ;  /* 0x0000006667007221 */ /* 0x040fe20000010100 */
[----:B------:R-:W-:Y:S01]  /*11cd0*/  WARPSYNC 0xffffffff ;  /* 0xffffffff00007948 */ /* 0x000fe20003800000 */
[----:B------:R-:W-:Y:S01]  /*11ce0*/  FMUL.FTZ R3, R103, c[0x0][0x2d0] ;  /* 0x0000b40067037a20 */ /* 0x000fe20000410000 */
[----:B------:R-:W-:Y:S01]  /*11cf0*/  ISETP.GT.AND P0, PT, R196, R195, PT ;  /* 0x000000c3c400720c */ /* 0x000fe20003f04270 */
[----:B------:R-:W-:Y:S01]  /*11d00*/  FMUL.FTZ R0, R0, c[0x0][0x2d0] ;  /* 0x0000b40000007a20 */ /* 0x000fe20000410000 */
[----:B------:R-:W-:Y:S01]  /*11d10*/  IADD3 R196, R196, -0x1, RZ ;  /* 0xffffffffc4c47810 */ /* 0x000fe20007ffe0ff */
        /* <DEDUP_REMOVED lines=18> */
[----:B------:R-:W-:Y:S02]  /*11e40*/  FFMA.FTZ R152, R17, c[0x0][0x2d0], -R3 ;  /* 0x0000b40011987a23 */ /* 0x000fe40000010803 */
[----:B------:R-:W-:Y:S01]  /*11e50*/  FMUL.FTZ R3, R101, c[0x0][0x2d0] ;  /* 0x0000b40065037a20 */ /* 0x000fe20000410000 */
[----:B------:R-:W-:Y:S03]  /*11e60*/  MUFU.EX2 R8, R8 ;  /* 0x0000000800087308 */ /* 0x000fe60000000800 */
[--C-:B-1----:R-:W-:Y:S02]  /*11e70*/  FFMA.FTZ R100, R10, c[0x0][0x2d0], -R3.reuse ;  /* 0x0000b4000a647a23 */ /* 0x102fe40000010803 */
        /* <DEDUP_REMOVED lines=15> */
[----:B------:R-:W-:Y:S01]  /*11f70*/  MUFU.EX2 R145, R6 ;  /* 0x0000000600917308 */ /* 0x000fe20000000800 */
[--C-:B------:R-:W-:Y:S02]  /*11f80*/  FFMA.FTZ R150, R18, c[0x0][0x2d0], -R3.reuse ;  /* 0x0000b40012967a23 */ /* 0x100fe40000010803 */
[----:B------:R-:W-:Y:S07]  /*11f90*/  FFMA.FTZ R3, R35, c[0x0][0x2d0], -R3 ;  /* 0x0000b40023037a23 */ /* 0x000fee0000010803 */
[----:B------:R-:W-:Y:S10]  /*11fa0*/  MUFU.EX2 R7, R7 ;  /* 0x0000000700077308 */ /* 0x000ff40000000800 */
[----:B------:R-:W-:Y:S10]  /*11fb0*/  MUFU.EX2 R157, R157 ;  /* 0x0000009d009d7308 */ /* 0x000ff40000000800 */
[----:B------:R-:W-:Y:S10]  /*11fc0*/  MUFU.EX2 R159, R159 ;  /* 0x0000009f009f7308 */ /* 0x000ff40000000800 */
[----:B------:R-:W-:Y:S10]  /*11fd0*/  MUFU.EX2 R160, R160 ;  /* 0x000000a000a07308 */ /* 0x000ff40000000800 */
[----:B------:R-:W-:Y:S10]  /*11fe0*/  MUFU.EX2 R149, R149 ;  /* 0x0000009500957308 */ /* 0x000ff40000000800 */
[----:B------:R-:W-:Y:S10]  /*11ff0*/  MUFU.EX2 R148, R148 ;  /* 0x0000009400947308 */ /* 0x000ff40000000800 */
[----:B------:R-:W-:Y:S10]  /*12000*/  MUFU.EX2 R150, R150 ;  /* 0x0000009600967308 */ /* 0x000ff40000000800 */
[----:B------:R-:W-:Y:S10]  /*12010*/  MUFU.EX2 R151, R151 ;  /* 0x0000009700977308 */ /* 0x000ff40000000800 */
[----:B------:R-:W-:Y:S01]  /*12020*/  MUFU.EX2 R3, R3 ;  /* 0x0000000300037308 */ /* 0x000fe20000000800 */
[C---:B--2---:R-:W-:Y:S01]  /*12030*/  FFMA.FTZ R0, R2.reuse, R201, R144 ;  /* 0x000000c902007223 */ /* 0x044fe20000010090 */
[----:B---3--:R-:W-:Y:S01]  /*12040*/  F2FP.BF16.PACK_AB R144, R5, R144 ;  /* 0x000000900590723e */ /* 0x008fe200000010ff */
[C---:B------:R-:W-:Y:S01]  /*12050*/  FMUL.FTZ R32, R2.reuse, R112 ;  /* 0x0000007002207220 */ /* 0x040fe20000410000 */
[----:B-1----:R-:W-:Y:S01]  /*12060*/  F2FP.BF16.PACK_AB R146, R9, R8 ;  /* 0x000000080992723e */ /* 0x002fe200000010ff */
[----:B------:R-:W-:Y:S02]  /*12070*/  FADD.FTZ R4, R5, R0 ;  /* 0x0000000005047221 */ /* 0x000fe40000010000 */
[----:B------:R-:W-:Y:S02]  /*12080*/  FADD.FTZ R0, -R101, R104 ;  /* 0x0000006865007221 */ /* 0x000fe40000010100 */
[----:B------:R-:W-:Y:S01]  /*12090*/  FMUL.FTZ R33, R2, R113 ;  /* 0x0000007102217220 */ /* 0x000fe20000410000 */
[----:B------:R-:W-:Y:S01]  /*120a0*/  MUFU.EX2 R104, R153 ;  /* 0x0000009900687308 */ /* 0x000fe20000000800 */
[----:B------:R-:W-:Y:S02]  /*120b0*/  FMUL.FTZ R0, R0, c[0x0][0x2d0] ;  /* 0x0000b40000007a20 */ /* 0x000fe40000410000 */
[----:B------:R-:W-:Y:S02]  /*120c0*/  FMUL.FTZ R17, R2, R129 ;  /* 0x0000008102117220 */ /* 0x000fe40000410000 */
[----:B------:R-:W-:Y:S02]  /*120d0*/  FADD.FTZ R4, R8, R4 ;  /* 0x0000000408047221 */ /* 0x000fe40000010000 */
[C---:B------:R-:W-:Y:S02]  /*120e0*/  FMUL.FTZ R5, R2.reuse, R141 ;  /* 0x0000008d02057220 */ /* 0x040fe40000410000 */
[----:B------:R-:W-:Y:S01]  /*120f0*/  FADD.FTZ R156, R9, R4 ;  /* 0x00000004099c7221 */ /* 0x000fe20000010000 */
        /* <DEDUP_REMOVED lines=18> */
[C---:B------:R-:W-:Y:S02]  /*12220*/  FMUL.FTZ R18, R0.reuse, R130 ;  /* 0x0000008200127220 */ /* 0x040fe40000410000 */
[----:B------:R-:W2:Y:S01]  /*12230*/  MUFU.EX2 R130, R102 ;  /* 0x0000006600827308 */ /* 0x000ea20000000800 */
[C---:B------:R-:W-:Y:S01]  /*12240*/  FFMA.FTZ R6, R0.reuse, R200, R145 ;  /* 0x000000c800067223 */ /* 0x040fe20000010091 */
[C---:B------:R-:W-:Y:S01]  /*12250*/  F2FP.BF16.PACK_AB R145, R7.reuse, R145 ;  /* 0x000000910791723e */ /* 0x040fe200000010ff */
[C---:B------:R-:W-:Y:S02]  /*12260*/  FMUL.FTZ R10, R0.reuse, R138 ;  /* 0x0000008a000a7220 */ /* 0x040fe40000410000 */
[----:B------:R-:W-:Y:S02]  /*12270*/  FADD.FTZ R128, R7, R6 ;  /* 0x0000000607807221 */ /* 0x000fe40000010000 */
        /* <DEDUP_REMOVED lines=8> */
[C---:B------:R-:W-:Y:S02]  /*12300*/  FMUL.FTZ R22, R0.reuse, R126 ;  /* 0x0000007e00167220 */ /* 0x040fe40000410000 */
[C---:B------:R-:W-:Y:S02]  /*12310*/  FMUL.FTZ R23, R0.reuse, R127 ;  /* 0x0000007f00177220 */ /* 0x040fe40000410000 */
[----:B------:R-:W-:Y:S01]  /*12320*/  FMUL.FTZ R26, R0, R122 ;  /* 0x0000007a001a7220 */ /* 0x000fe20000410000 */
[----:B--2---:R-:W-:Y:S01]  /*12330*/  F2FP.BF16.PACK_AB R147, R130, R129 ;  /* 0x000000818293723e */ /* 0x004fe200000010ff */
[----:B------:R-:W-:Y:S01]  /*12340*/  LDSM.16.MT88.4 R124, [R172+0x1000] ;  /* 0x00100000ac7c783b */ /* 0x000fe20000004200 */
[C---:B------:R-:W-:Y:S02]  /*12350*/  FMUL.FTZ R27, R0.reuse, R123 ;  /* 0x0000007b001b7220 */ /* 0x040fe40000410000 */
[C---:B------:R-:W-:Y:S02]  /*12360*/  FMUL.FTZ R30, R0.reuse, R118 ;  /* 0x00000076001e7220 */ /* 0x040fe40000410000 */
[----:B------:R-:W-:Y:S02]  /*12370*/  FMUL.FTZ R31, R0, R119 ;  /* 0x00000077001f7220 */ /* 0x000fe40000410000 */
[C---:B------:R-:W-:Y:S01]  /*12380*/  FMUL.FTZ R36, R2.reuse, R36 ;  /* 0x0000002402247220 */ /* 0x040fe20000410000 */
[----:B------:R-:W-:Y:S01]  /*12390*/  LDSM.16.MT88.4 R116, [R168+0x800] ;  /* 0x00080000a874783b */ /* 0x000fe20000004200 */
[----:B------:R-:W-:Y:S02]  /*123a0*/  FMUL.FTZ R37, R2, R37 ;  /* 0x0000002502257220 */ /* 0x000fe40000410000 */
[C---:B------:R-:W-:Y:S01]  /*123b0*/  FMUL.FTZ R38, R0.reuse, R38 ;  /* 0x0000002600267220 */ /* 0x040fe20000410000 */
[C---:B-1----:R-:W-:Y:S04]  /*123c0*/  HMMA.16816.F32.BF16 R4, R144.reuse, R112, R4 ;  /* 0x000000709004723c */ /* 0x042fe80000041804 */
[----:B------:R-:W-:Y:S01]  /*123d0*/  LDSM.16.MT88.4 R120, [R169+0x800] ;  /* 0x00080000a978783b */ /* 0x000fe20000004200 */
[----:B------:R-:W-:Y:S02]  /*123e0*/  FMUL.FTZ R39, R0, R39 ;  /* 0x0000002700277220 */ /* 0x000fe40000410000 */
[C---:B------:R-:W-:Y:S01]  /*123f0*/  FMUL.FTZ R40, R2.reuse, R40 ;  /* 0x0000002802287220 */ /* 0x040fe20000410000 */
[C---:B------:R-:W-:Y:S04]  /*12400*/  HMMA.16816.F32.BF16 R8, R144.reuse, R114, R8 ;  /* 0x000000729008723c */ /* 0x040fe80000041808 */
[----:B------:R-:W1:Y:S01]  /*12410*/  LDSM.16.MT88.4 R112, [R169] ;  /* 0x00000000a970783b */ /* 0x000e620000004200 */
[----:B------:R-:W-:Y:S02]  /*12420*/  FMUL.FTZ R41, R2, R41 ;  /* 0x0000002902297220 */ /* 0x000fe40000410000 */
[C---:B------:R-:W-:Y:S02]  /*12430*/  FMUL.FTZ R42, R0.reuse, R42 ;  /* 0x0000002a002a7220 */ /* 0x040fe40000410000 */
[----:B------:R-:W-:Y:S03]  /*12440*/  FMUL.FTZ R43, R0, R43 ;  /* 0x0000002b002b7220 */ /* 0x000fe60000410000 */
        /* <DEDUP_REMOVED lines=61> */
[C---:B------:R-:W-:Y:S02]  /*12820*/  FMUL.FTZ R98, R0.reuse, R98 ;  /* 0x0000006200627220 */ /* 0x040fe40000410000 */
[----:B------:R-:W-:Y:S02]  /*12830*/  FMUL.FTZ R99, R0, R99 ;  /* 0x0000006300637220 */ /* 0x000fe40000410000 */
[----:B------:R-:W-:Y:S01]  /*12840*/  FADD.FTZ R0, R100, R156 ;  /* 0x0000009c64007221 */ /* 0x000fe20000010000 */
[C---:B-1----:R-:W-:Y:S08]  /*12850*/  HMMA.16816.F32.BF16 R28, R144.reuse, R112, R28 ;  /* 0x00000070901c723c */ /* 0x042ff0000004181c */
[C---:B------:R-:W-:Y:S01]  /*12860*/  HMMA.16816.F32.BF16 R32, R144.reuse, R114, R32 ;  /* 0x000000729020723c */ /* 0x040fe20000041820 */
[----:B------:R-:W1:Y:S03]  /*12870*/  LDSM.16.MT88.4 R112, [R168+0x2000] ;  /* 0x00200000a870783b */ /* 0x000e660000004200 */
[----:B--2---:R-:W-:Y:S04]  /*12880*/  FADD.FTZ R0, R2, R0 ;  /* 0x0000000002007221 */ /* 0x004fe80000010000 */
[----:B------:R-:W-:Y:S04]  /*12890*/  FADD.FTZ R0, R104, R0 ;  /* 0x0000000068007221 */ /* 0x000fe80000010000 */
[----:B------:R-:W-:Y:S01]  /*128a0*/  FADD.FTZ R0, R102, R0 ;  /* 0x0000000066007221 */ /* 0x000fe20000010000 */
        /* <DEDUP_REMOVED lines=36> */
[----:B--2---:R-:W-:Y:S04]  /*12af0*/  FADD.FTZ R0, R2, R0 ;  /* 0x0000000002007221 */ /* 0x004fe80000010000 */
[C---:B------:R-:W-:Y:S01]  /*12b00*/  HMMA.16816.F32.BF16 R16, R112.reuse, R122, R16 ;  /* 0x0000007a7010723c */ /* 0x040fe20000041810 */
[----:B------:R-:W2:Y:S01]  /*12b10*/  LDSM.16.MT88.4 R120, [R171+0x800] ;  /* 0x00080000ab78783b */ /* 0x000ea20000004200 */
[----:B------:R-:W-:Y:S02]  /*12b20*/  MUFU.EX2 R144, R191 ;  /* 0x000000bf00907308 */ /* 0x000fe40000000800 */
[----:B---3--:R-:W-:Y:S08]  /*12b30*/  FADD.FTZ R0, R104, R0 ;  /* 0x0000000068007221 */ /* 0x008ff00000010000 */
[----:B------:R-:W-:Y:S01]  /*12b40*/  MUFU.EX2 R146, R193 ;  /* 0x000000c100927308 */ /* 0x000fe20000000800 */
[----:B-1----:R-:W-:Y:S01]  /*12b50*/  FADD.FTZ R0, R102, R0 ;  /* 0x0000000066007221 */ /* 0x002fe20000010000 */
        /* <DEDUP_REMOVED lines=37> */
[----:B------:R-:W-:Y:S01]  /*12db0*/  MUFU.EX2 R104, R165 ;  /* 0x000000a500687308 */ /* 0x000fe20000000800 */
[C---:B------:R-:W-:Y:S01]  /*12dc0*/  HMMA.16816.F32.BF16 R8, R112.reuse, R118, R8 ;  /* 0x000000767008723c */ /* 0x040fe20000041808 */
[----:B------:R-:W1:Y:S02]  /*12dd0*/  LDSM.16.MT88.4 R116, [R171+0x1000] ;  /* 0x00100000ab74783b */ /* 0x000e640000004200 */
[----:B---3--:R-:W-:Y:S06]  /*12de0*/  FADD.FTZ R0, R2, R0 ;  /* 0x0000000002007221 */ /* 0x008fec0000010000 */
[----:B------:R-:W3:Y:S01]  /*12df0*/  MUFU.EX2 R102, R166 ;  /* 0x000000a600667308 */ /* 0x000ee20000000800 */
[C---:B--2---:R-:W-:Y:S03]  /*12e00*/  HMMA.16816.F32.BF16 R12, R112.reuse, R120, R12 ;  /* 0x00000078700c723c */ /* 0x044fe6000004180c */
[C---:B------:R-:W-:Y:S01]  /*12e10*/  FADD.FTZ R0, R144.reuse, R0 ;  /* 0x0000000090007221 */ /* 0x040fe20000010000 */
[----:B------:R-:W-:Y:S01]  /*12e20*/  F2FP.BF16.PACK_AB R144, R144, R2 ;  /* 0x000000029090723e */ /* 0x000fe200000010ff */
[----:B------:R-:W-:Y:S03]  /*12e30*/  FADD.FTZ R2, R129, R128 ;  /* 0x0000008081027221 */ /* 0x000fe60000010000 */
[C---:B------:R-:W-:Y:S01]  /*12e40*/  HMMA.16816.F32.BF16 R16, R112.reuse, R122, R16 ;  /* 0x0000007a7010723c */ /* 0x040fe20000041810 */
[----:B------:R-:W2:Y:S03]  /*12e50*/  LDSM.16.MT88.4 R120, [R168+0x3000] ;  /* 0x00300000a878783b */ /* 0x000ea60000004200 */
[----:B----4-:R-:W-:Y:S04]  /*12e60*/  FADD.FTZ R0, R100, R0 ;  /* 0x0000000064007221 */ /* 0x010fe80000010000 */
[C---:B------:R-:W-:Y:S04]  /*12e70*/  HMMA.16816.F32.BF16 R20, R112.reuse, R124, R20 ;  /* 0x0000007c7014723c */ /* 0x040fe80000041814 */
[C---:B------:R-:W-:Y:S01]  /*12e80*/  FADD.FTZ R201, R146.reuse, R0 ;  /* 0x0000000092c97221 */ /* 0x040fe20000010000 */
[----:B------:R-:W-:Y:S01]  /*12e90*/  F2FP.BF16.PACK_AB R146, R146, R100 ;  /* 0x000000649292723e */ /* 0x000fe200000010ff */
[----:B------:R-:W-:Y:S01]  /*12ea0*/  FADD.FTZ R0, R130, R2 ;  /* 0x0000000282007221 */ /* 0x000fe20000010000 */
[----:B---3--:R-:W-:Y:S01]  /*12eb0*/  F2FP.BF16.PACK_AB R145, R102, R104 ;  /* 0x000000686691723e */ /* 0x008fe200000010ff */
[C---:B------:R-:W-:Y:S01]  /*12ec0*/  HMMA.16816.F32.BF16 R24, R112.reuse, R126, R24 ;  /* 0x0000007e7018723c */ /* 0x040fe20000041818 */
[----:B------:R-:W3:Y:S01]  /*12ed0*/  LDSM.16.MT88.4 R124, [R169+0x3000] ;  /* 0x00300000a97c783b */ /* 0x000ee20000004200 */
[----:B------:R-:W4:Y:S02]  /*12ee0*/  MUFU.EX2 R100, R192 ;  /* 0x000000c000647308 */ /* 0x000f240000000800 */
[----:B------:R-:W-:Y:S04]  /*12ef0*/  FADD.FTZ R0, R149, R0 ;  /* 0x0000000095007221 */ /* 0x000fe80000010000 */
[----:B------:R-:W-:Y:S01]  /*12f00*/  FADD.FTZ R0, R148, R0 ;  /* 0x0000000094007221 */ /* 0x000fe20000010000 */
[C---:B-1----:R-:W-:Y:S01]  /*12f10*/  HMMA.16816.F32.BF16 R28, R112.reuse, R116, R28 ;  /* 0x00000074701c723c */ /* 0x042fe2000004181c */
[----:B------:R-:W-:Y:S02]  /*12f20*/  LDSM.16.MT88.4 R128, [R169+0x1800] ;  /* 0x00180000a980783b */ /* 0x000fe40000004200 */
[----:B------:R-:W-:Y:S04]  /*12f30*/  FADD.FTZ R0, R150, R0 ;  /* 0x0000000096007221 */ /* 0x000fe80000010000 */
[----:B------:R-:W-:Y:S01]  /*12f40*/  FADD.FTZ R0, R151, R0 ;  /* 0x0000000097007221 */ /* 0x000fe20000010000 */
[C---:B------:R-:W-:Y:S01]  /*12f50*/  HMMA.16816.F32.BF16 R32, R112.reuse, R118, R32 ;  /* 0x000000767020723c */ /* 0x040fe20000041820 */
[----:B------:R-:W1:Y:S03]  /*12f60*/  LDSM.16.MT88.4 R116, [R172+0x3000] ;  /* 0x00300000ac74783b */ /* 0x000e660000004200 */
[----:B------:R-:W-:Y:S04]  /*12f70*/  FADD.FTZ R0, R158, R0 ;  /* 0x000000009e007221 */ /* 0x000fe80000010000 */
[C---:B--2---:R-:W-:Y:S04]  /*12f80*/  HMMA.16816.F32.BF16 R36, R112.reuse, R120, R36 ;  /* 0x000000787024723c */ /* 0x044fe80000041824 */
[----:B----4-:R-:W-:Y:S01]  /*12f90*/  F2FP.BF16.PACK_AB R147, R3, R100 ;  /* 0x000000640393723e */ /* 0x010fe200000010ff */
[----:B------:R-:W-:Y:S03]  /*12fa0*/  FADD.FTZ R0, R157, R0 ;  /* 0x000000009d007221 */ /* 0x000fe60000010000 */
[C---:B------:R-:W-:Y:S01]  /*12fb0*/  HMMA.16816.F32.BF16 R40, R112.reuse, R122, R40 ;  /* 0x0000007a7028723c */ /* 0x040fe20000041828 */
[----:B------:R-:W2:Y:S03]  /*12fc0*/  LDSM.16.MT88.4 R120, [R171+0x3000] ;  /* 0x00300000ab78783b */ /* 0x000ea60000004200 */
[----:B------:R-:W-:Y:S04]  /*12fd0*/  FADD.FTZ R0, R159, R0 ;  /* 0x000000009f007221 */ /* 0x000fe80000010000 */
[C---:B---3--:R-:W-:Y:S04]  /*12fe0*/  HMMA.16816.F32.BF16 R44, R112.reuse, R124, R44 ;  /* 0x0000007c702c723c */ /* 0x048fe8000004182c */
[----:B------:R-:W-:Y:S04]  /*12ff0*/  FADD.FTZ R0, R160, R0 ;  /* 0x00000000a0007221 */ /* 0x000fe80000010000 */
[C---:B------:R-:W-:Y:S01]  /*13000*/  HMMA.16816.F32.BF16 R48, R112.reuse, R126, R48 ;  /* 0x0000007e7030723c */ /* 0x040fe20000041830 */
[----:B------:R-:W3:Y:S03]  /*13010*/  LDSM.16.MT88.4 R124, [R168+0x5000] ;  /* 0x00500000a87c783b */ /* 0x000ee60000004200 */
[----:B------:R-:W-:Y:S01]  /*13020*/  FADD.FTZ R0, R104, R0 ;  /* 0x0000000068007221 */ /* 0x000fe20000010000 */
[----:B------:R-:W-:Y:S03]  /*13030*/  MOV R104, R101 ;  /* 0x0000006500687202 */ /* 0x000fe60000000f00 */
[----:B------:R-:W-:Y:S01]  /*13040*/  FADD.FTZ R0, R102, R0 ;  /* 0x0000000066007221 */ /* 0x000fe20000010000 */
[C---:B-1----:R-:W-:Y:S03]  /*13050*/  HMMA.16816.F32.BF16 R52, R112.reuse, R116, R52 ;  /* 0x000000747034723c */ /* 0x042fe60000041834 */
[----:B------:R-:W-:Y:S01]  /*13060*/  FADD.FTZ R0, R100, R0 ;  /* 0x0000000064007221 */ /* 0x000fe20000010000 */
[----:B------:R-:W-:Y:S03]  /*13070*/  MOV R102, R103 ;  /* 0x0000006700667202 */ /* 0x000fe60000000f00 */
[----:B------:R-:W-:Y:S01]  /*13080*/  FADD.FTZ R200, R3, R0 ;  /* 0x0000000003c87221 */ /* 0x000fe20000010000 */
        /* <DEDUP_REMOVED lines=8> */
[C---:B-1----:R-:W-:Y:S08]  /*13110*/  HMMA.16816.F32.BF16 R76, R112.reuse, R116, R76 ;  /* 0x00000074704c723c */ /* 0x042ff0000004184c */
[C---:B------:R-:W-:Y:S08]  /*13120*/  HMMA.16816.F32.BF16 R80, R112.reuse, R118, R80 ;  /* 0x000000767050723c */ /* 0x040ff00000041850 */
[C---:B--2---:R-:W-:Y:S08]  /*13130*/  HMMA.16816.F32.BF16 R84, R112.reuse, R120, R84 ;  /* 0x000000787054723c */ /* 0x044ff00000041854 */
[C---:B------:R-:W-:Y:S01]  /*13140*/  HMMA.16816.F32.BF16 R88, R112.reuse, R122, R88 ;  /* 0x0000007a7058723c */ /* 0x040fe20000041858 */
[----:B------:R-:W1:Y:S07]  /*13150*/  LDSM.16.MT88.4 R120, [R172+0x1800] ;  /* 0x00180000ac78783b */ /* 0x000e6e0000004200 */
[C---:B---3--:R-:W-:Y:S08]  /*13160*/  HMMA.16816.F32.BF16 R92, R112.reuse, R124, R92 ;  /* 0x0000007c705c723c */ /* 0x048ff0000004185c */
        /* <DEDUP_REMOVED lines=34> */
[----:B------:R-:W-:-:S07]  /*13390*/  @P0 BRA `(.L_x_821) ;  /* 0xffffd3a000000947 */ /* 0x000fce000383ffff */
.L_x_810:
[----:B------:R-:W-:-:S13]  /*133a0*/  ISETP.GE.AND P0, PT, R196, R217, PT ;  /* 0x000000d9c400720c */ /* 0x000fda0003f06270 */
[----:B------:R-:W-:Y:S05]  /*133b0*/  @!P0 BRA `(.L_x_822) ;  /* 0x000035c000008947 */ /* 0x000fea0003800000 */
[----:B------:R-:W-:Y:S02]  /*133c0*/  MOV R104, R101 ;  /* 0x0000006500687202 */ /* 0x000fe40000000f00 */
[----:B------:R-:W-:Y:S02]  /*133d0*/  MOV R102, R103 ;  /* 0x0000006700667202 */ /* 0x000fe40000000f00 */
.L_x_840:
[----:B------:R-:W-:Y:S04]  /*133e0*/  DEPBAR.LE SB0, 0x0 ;  /* 0x000080000000791a */ /* 0x000fe80000000000 */
[----:B------:R-:W-:Y:S01]  /*133f0*/  WARPSYNC 0xffffffff ;  /* 0xffffffff00007948 */ /* 0x000fe20003800000 */
[----:B------:R-:W-:Y:S01]  /*13400*/  BAR.SYNC.DEFER_BLOCKING 0x0 ;  /* 0x0000000000007b1d */ /* 0x000fe20000010000 */
[----:B------:R-:W-:Y:S01]  /*13410*/  SHF.R.S32.HI R0, RZ, 0x1f, R198 ;  /* 0x0000001fff007819 */ /* 0x000fe200000114c6 */
[----:B------:R-:W-:Y:S01]  /*13420*/  IMAD.WIDE.U32 R2, R198, c[0x0][0x208], RZ ;  /* 0x00008200c6027a25 */ /* 0x000fe200078e00ff */
[----:B------:R-:W-:Y:S02]  /*13430*/  SHF.R.S32.HI R4, RZ, 0x1f, R197 ;  /* 0x0000001fff047819 */ /* 0x000fe400000114c5 */
[----:B------:R-:W-:Y:S01]  /*13440*/  SHF.R.S32.HI R193, RZ, 0x1f, R199 ;  /* 0x0000001fffc17819 */ /* 0x000fe200000114c7 */
[----:B------:R-:W-:Y:S04]  /*13450*/  IMAD R0, R0, c[0x0][0x208], RZ ;  /* 0x0000820000007a24 */ /* 0x000fe800078e02ff */
[----:B------:R-:W-:Y:S05]  /*13460*/  IMAD R0, R198, c[0x0][0x20c], R0 ;  /* 0x00008300c6007a24 */ /* 0x000fea00078e0200 */
[----:B------:R-:W-:Y:S01]  /*13470*/  IADD3 R3, R3, R0, RZ ;  /* 0x0000000003037210 */ /* 0x000fe20007ffe0ff */
[----:B------:R-:W-:Y:S04]  /*13480*/  IMAD R0, R4, c[0x0][0x218], RZ ;  /* 0x0000860004007a24 */ /* 0x000fe800078e02ff */
[C---:B------:R-:W-:Y:S01]  /*13490*/  IMAD.WIDE.U32 R2, R197.reuse, c[0x0][0x218], R2 ;  /* 0x00008600c5027a25 */ /* 0x040fe200078e0002 */
[----:B------:R1:W2:Y:S03]  /*134a0*/  LDSM.16.M88.4 R32, [R174] ;  /* 0x00000000ae20783b */ /* 0x0002a60000000200 */
[----:B------:R-:W-:Y:S01]  /*134b0*/  IMAD R0, R197, c[0x0][0x21c], R0 ;  /* 0x00008700c5007a24 */ /* 0x000fe200078e0200 */
[----:B------:R-:W-:Y:S01]  /*134c0*/  IADD3 R100, P0, R224, R2, RZ ;  /* 0x00000002e0647210 */ /* 0x000fe20007f1e0ff */
        /* <DEDUP_REMOVED lines=14> */
.L_x_935:
[----:B------:R-:W5:Y:S01]  /*135b0*/  SHFL.IDX PT, R0, R4, RZ, 0x181f ;  /* 0x00181fff04007589 */ /* 0x000f6200000e0000 */
[C---:B------:R-:W-:Y:S01]  /*135c0*/  IMAD.SHL.U32 R208, R199.reuse, 0x2, RZ ;  /* 0x00000002c7d07824 */ /* 0x040fe200078e00ff */
[----:B------:R-:W-:Y:S01]  /*135d0*/  SHF.L.U64.HI R193, R199, 0x1, R193 ;  /* 0x00000001c7c17819 */ /* 0x000fe200000102c1 */
[C---:B------:R-:W-:Y:S01]  /*135e0*/  IMAD.SHL.U32 R192, R206.reuse, 0x2, RZ ;  /* 0x00000002cec07824 */ /* 0x040fe200078e00ff */
[----:B------:R-:W-:Y:S01]  /*135f0*/  SHF.L.U64.HI R195, R206, 0x1, R219 ;  /* 0x00000001cec37819 */ /* 0x000fe200000102db */
[----:B------:R4:W3:Y:S01]  /*13600*/  SHFL.IDX PT, R3, R4, 0x1, 0x181f ;  /* 0x00381f0004037f89 */ /* 0x0008e200000e0000 */
[C---:B------:R-:W-:Y:S01]  /*13610*/  IMAD.SHL.U32 R194, R205.reuse, 0x2, RZ ;  /* 0x00000002cdc27824 */ /* 0x040fe200078e00ff */
[----:B------:R-:W-:Y:S01]  /*13620*/  SHF.L.U64.HI R191, R205, 0x1, R218 ;  /* 0x00000001cdbf7819 */ /* 0x000fe200000102da */
[----:B------:R-:W-:Y:S02]  /*13630*/  BSSY B0, `(.L_x_824) ;  /* 0x00000e5000007945 */ /* 0x000fe40003800000 */
[----:B----4-:R-:W4:Y:S01]  /*13640*/  SHFL.IDX PT, R100, R100, 0x1, 0x181f ;  /* 0x00381f0064647f89 */ /* 0x010f2200000e0000 */
[C---:B--23--:R-:W-:Y:S08]  /*13650*/  HMMA.16816.F32.BF16 R4, R32.reuse, R8, RZ ;  /* 0x000000082004723c */ /* 0x04cff000000418ff */
[C---:B------:R-:W-:Y:S01]  /*13660*/  HMMA.16816.F32.BF16 R8, R32.reuse, R10, RZ ;  /* 0x0000000a2008723c */ /* 0x040fe200000418ff */
[----:B-----5:R-:W-:Y:S05]  /*13670*/  IADD3 R12, P0, R0, R208, RZ ;  /* 0x000000d0000c7210 */ /* 0x020fea0007f1e0ff */
[----:B------:R-:W-:Y:S01]  /*13680*/  IMAD.X R13, R2, 0x1, R193, P0 ;  /* 0x00000001020d7824 */ /* 0x000fe200000e06c1 */
[----:B------:R-:W-:Y:S04]  /*13690*/  IADD3 R14, P0, R0, R192, RZ ;  /* 0x000000c0000e7210 */ /* 0x000fe80007f1e0ff */
[----:B------:R2:W-:Y:S01]  /*136a0*/  LDGSTS.E.BYPASS.LTC128B.128 [R190+0x100], [R12.64], !P5 ;  /* 0x001000000cbe7fae */ /* 0x0005e2000e901d4a */
[----:B------:R-:W-:Y:S01]  /*136b0*/  IMAD.X R15, R2, 0x1, R195, P0 ;  /* 0x00000001020f7824 */ /* 0x000fe200000e06c3 */
[C---:B------:R-:W-:Y:S04]  /*136c0*/  IADD3 R22, P0, R3.reuse, R208, RZ ;  /* 0x000000d003167210 */ /* 0x040fe80007f1e0ff */
[----:B------:R3:W-:Y:S01]  /*136d0*/  LDGSTS.E.BYPASS.LTC128B.128 [R190+0x2100], [R14.64], !P4 ;  /* 0x021000000ebe7fae */ /* 0x0007e2000e101d4a */
[C---:B----4-:R-:W-:Y:S01]  /*136e0*/  IMAD.X R23, R100.reuse, 0x1, R193, P0 ;  /* 0x0000000164177824 */ /* 0x050fe200000e06c1 */
[C---:B------:R-:W-:Y:S05]  /*136f0*/  IADD3 R20, P0, R3.reuse, R192, RZ ;  /* 0x000000c003147210 */ /* 0x040fea0007f1e0ff */
[----:B------:R-:W-:Y:S01]  /*13700*/  IMAD.X R21, R100, 0x1, R195, P0 ;  /* 0x0000000164157824 */ /* 0x000fe200000e06c3 */
[-C--:B--2---:R-:W-:Y:S05]  /*13710*/  IADD3 R12, P1, R0, R194.reuse, RZ ;  /* 0x000000c2000c7210 */ /* 0x084fea0007f3e0ff */
[--C-:B------:R-:W-:Y:S01]  /*13720*/  IMAD.X R13, R2, 0x1, R191.reuse, P1 ;  /* 0x00000001020d7824 */ /* 0x100fe200008e06bf */
[----:B------:R-:W-:Y:S04]  /*13730*/  IADD3 R2, P0, R3, R194, RZ ;  /* 0x000000c203027210 */ /* 0x000fe80007f1e0ff */
[----:B------:R3:W-:Y:S01]  /*13740*/  LDGSTS.E.BYPASS.LTC128B.128 [R190+0x4100], [R12.64], !P6 ;  /* 0x041000000cbe7fae */ /* 0x0007e2000f101d4a */
[----:B------:R-:W-:Y:S01]  /*13750*/  IMAD.X R3, R100, 0x1, R191, P0 ;  /* 0x0000000164037824 */ /* 0x000fe200000e06bf */
[----:B------:R-:W-:Y:S03]  /*13760*/  ISETP.GT.AND P0, PT, R196, R217, PT ;  /* 0x000000d9c400720c */ /* 0x000fe60003f04270 */
[----:B------:R2:W-:Y:S05]  /*13770*/  LDGSTS.E.BYPASS.LTC128B.128 [R190+0x1100], [R22.64], !P5 ;  /* 0x0110000016be7fae */ /* 0x0005ea000e901d4a */
[----:B------:R2:W-:Y:S05]  /*13780*/  LDGSTS.E.BYPASS.LTC128B.128 [R190+0x3100], [R20.64], !P4 ;  /* 0x0310000014be7fae */ /* 0x0005ea000e101d4a */
[----:B------:R4:W-:Y:S05]  /*13790*/  LDGSTS.E.BYPASS.LTC128B.128 [R190+0x5100], [R2.64], !P6 ;  /* 0x0510000002be7fae */ /* 0x0009ea000f101d4a */
[----:B------:R-:W0:Y:S01]  /*137a0*/  LDGDEPBAR ;  /* 0x00000000000079af */ /* 0x000e220000000000 */
[C---:B---3--:R-:W-:Y:S08]  /*137b0*/  HMMA.16816.F32.BF16 R12, R32.reuse, R16, RZ ;  /* 0x00000010200c723c */ /* 0x048ff000000418ff */
[C---:B------:R-:W-:Y:S08]  /*137c0*/  HMMA.16816.F32.BF16 R16, R32.reuse, R18, RZ ;  /* 0x000000122010723c */ /* 0x040ff000000418ff */
[C---:B-12---:R-:W-:Y:S08]  /*137d0*/  HMMA.16816.F32.BF16 R20, R32.reuse, R24, RZ ;  /* 0x000000182014723c */ /* 0x046ff000000418ff */
        /* <DEDUP_REMOVED lines=145> */
[----:B----4-:R-:W-:Y:S02]  /*140f0*/  IMAD.MOV.U32 R0, RZ, RZ, 0x1 ;  /* 0x00000001ff007424 */ /* 0x010fe400078e00ff */
        /* <DEDUP_REMOVED lines=29> */
.L_x_936:
[----:B------:R-:W-:-:S05]  /*142d0*/  BRA.DIV ~URZ, `(.L_x_827) ;  /* 0x000094127f007947 */ /* 0x000fca000b800000 */
[----:B------:R-:W3:Y:S02]  /*142e0*/  SHFL.IDX PT, R0, R146, RZ, 0x181f ;  /* 0x00181fff92007589 */ /* 0x000ee400000e0000 */
[C---:B---3--:R-:W-:Y:S05]  /*142f0*/  IADD3 R2, P0, R0.reuse, R208, RZ ;  /* 0x000000d000027210 */ /* 0x048fea0007f1e0ff */
[C---:B--2---:R-:W-:Y:S01]  /*14300*/  IMAD.X R3, R101.reuse, 0x1, R193, P0 ;  /* 0x0000000165037824 */ /* 0x044fe200000e06c1 */
[C---:B------:R-:W-:Y:S04]  /*14310*/  IADD3 R144, P0, R0.reuse, R192, RZ ;  /* 0x000000c000907210 */ /* 0x040fe80007f1e0ff */
[----:B------:R-:W-:Y:S01]  /*14320*/  @!PT LDS RZ, [RZ] ;  /* 0x00000000fffff984 */ /* 0x000fe20000000800 */
[----:B------:R-:W-:Y:S01]  /*14330*/  @!PT LDS RZ, [RZ] ;  /* 0x00000000fffff984 */ /* 0x000fe20000000800 */
[----:B------:R2:W-:Y:S01]  /*14340*/  LDGSTS.E.BYPASS.LTC128B.128 [R190+0x6100], [R2.64], !P5 ;  /* 0x0610000002be7fae */ /* 0x0005e2000e901d4a */
[C---:B------:R-:W-:Y:S05]  /*14350*/  IMAD.X R145, R101.reuse, 0x1, R195, P0 ;  /* 0x0000000165917824 */ /* 0x040fea00000e06c3 */
[----:B------:R3:W-:Y:S01]  /*14360*/  LDGSTS.E.BYPASS.LTC128B.128 [R190+0x8100], [R144.64], !P4 ;  /* 0x0810000090be7fae */ /* 0x0007e2000e101d4a */
[----:B--2---:R-:W-:Y:S03]  /*14370*/  IADD3 R2, P0, R0, R194, RZ ;  /* 0x000000c200027210 */ /* 0x004fe60007f1e0ff */
[----:B------:R3:W2:Y:S02]  /*14380*/  SHFL.IDX PT, R0, R146, 0x1, 0x181f ;  /* 0x00381f0092007f89 */ /* 0x0006a400000e0000 */
[----:B------:R-:W-:Y:S02]  /*14390*/  IMAD.X R3, R101, 0x1, R191, P0 ;  /* 0x0000000165037824 */ /* 0x000fe400000e06bf */
[----:B------:R3:W4:Y:S04]  /*143a0*/  SHFL.IDX PT, R101, R103, 0x1, 0x181f ;  /* 0x00381f0067657f89 */ /* 0x00072800000e0000 */
[----:B------:R3:W-:Y:S02]  /*143b0*/  LDGSTS.E.BYPASS.LTC128B.128 [R190+0xa100], [R2.64], !P6 ;  /* 0x0a10000002be7fae */ /* 0x0007e4000f101d4a */
.L_x_937:
[C---:B--23--:R-:W-:Y:S02]  /*143c0*/  IADD3 R2, P0, R0.reuse, R208, RZ ;  /* 0x000000d000027210 */ /* 0x04cfe40007f1e0ff */
[C---:B------:R-:W-:Y:S03]  /*143d0*/  IADD3 R144, P1, R0.reuse, R192, RZ ;  /* 0x000000c000907210 */ /* 0x040fe60007f3e0ff */
[C---:B----4-:R-:W-:Y:S02]  /*143e0*/  IMAD.X R3, R101.reuse, 0x1, R193, P0 ;  /* 0x0000000165037824 */ /* 0x050fe400000e06c1 */
[C---:B------:R-:W-:Y:S03]  /*143f0*/  IMAD.X R145, R101.reuse, 0x1, R195, P1 ;  /* 0x0000000165917824 */ /* 0x040fe600008e06c3 */
[----:B------:R-:W-:Y:S01]  /*14400*/  @!PT LDS RZ, [RZ] ;  /* 0x00000000fffff984 */ /* 0x000fe20000000800 */
[----:B------:R-:W-:Y:S01]  /*14410*/  @!PT LDS RZ, [RZ] ;  /* 0x00000000fffff984 */ /* 0x000fe20000000800 */
[----:B------:R-:W-:Y:S01]  /*14420*/  @!PT LDS RZ, [RZ] ;  /* 0x00000000fffff984 */ /* 0x000fe20000000800 */
[----:B------:R2:W-:Y:S04]  /*14430*/  LDGSTS.E.BYPASS.LTC128B.128 [R190+0x7100], [R2.64], !P5 ;  /* 0x0710000002be7fae */ /* 0x0005e8000e901d4a */
[----:B------:R3:W-:Y:S01]  /*14440*/  LDGSTS.E.BYPASS.LTC128B.128 [R190+0x9100], [R144.64], !P4 ;  /* 0x0910000090be7fae */ /* 0x0007e2000e101d4a */
[----:B--2---:R-:W-:Y:S05]  /*14450*/  IADD3 R2, P0, R0, R194, RZ ;  /* 0x000000c200027210 */ /* 0x004fea0007f1e0ff */
[----:B------:R-:W-:Y:S05]  /*14460*/  IMAD.X R3, R101, 0x1, R191, P0 ;  /* 0x0000000165037824 */ /* 0x000fea00000e06bf */
[----:B------:R3:W-:Y:S03]  /*14470*/  LDGSTS.E.BYPASS.LTC128B.128 [R190+0xb100], [R2.64], !P6 ;  /* 0x0b10000002be7fae */ /* 0x0007e6000f101d4a */
.L_x_825:
[----:B----4-:R-:W-:Y:S05]  /*14480*/  BSYNC B0 ;  /* 0x0000000000007941 */ /* 0x010fea0003800000 */
.L_x_824:
[----:B-1----:R-:W-:Y:S01]  /*14490*/  LOP3.LUT R103, RZ, c[0x0][0x324], RZ, 0x33, !PT ;  /* 0x0000c900ff677a12 */ /* 0x002fe200078e33ff */
[----:B------:R-:W2:Y:S01]  /*144a0*/  LDL R100, [R1+0x4] ;  /* 0x0000040001647983 */ /* 0x000ea20000100800 */
[----:B------:R-:W-:Y:S02]  /*144b0*/  IMAD.MOV.U32 R0, RZ, RZ, 0x1 ;  /* 0x00000001ff007424 */ /* 0x000fe400078e00ff */
[----:B------:R-:W-:Y:S02]  /*144c0*/  IMAD.SHL.U32 R101, R196, 0x40, RZ ;  /* 0x00000040c4657824 */ /* 0x000fe400078e00ff */
[----:B------:R-:W0:Y:S01]  /*144d0*/  LDGDEPBAR ;  /* 0x00000000000079af */ /* 0x000e220000000000 */
[----:B------:R-:W-:Y:S01]  /*144e0*/  ISETP.NE.AND P0, PT, R0, c[0x0][0x2c4], PT ;  /* 0x0000b10000007a0c */ /* 0x000fe20003f05270 */
[----:B--2---:R-:W-:Y:S05]  /*144f0*/  IMAD R100, R100, 0x80, R236 ;  /* 0x0000008064647824 */ /* 0x004fea00078e02ec */
[----:B------:R-:W-:Y:S07]  /*14500*/  IADD3 R100, R234, R100, R235 ;  /* 0x00000064ea647210 */ /* 0x000fee0007ffe0eb */
[----:B------:R-:W-:Y:S05]  /*14510*/  @P0 IMAD.HI.U32 R0, R100, c[0x0][0x2c8], RZ ;  /* 0x0000b20064000a27 */ /* 0x000fea00078e00ff */
[----:B------:R-:W-:Y:S02]  /*14520*/  @P0 SHF.R.U32.HI R100, RZ, c[0x0][0x2cc], R0 ;  /* 0x0000b300ff640a19 */ /* 0x000fe40000011600 */
[----:B------:R-:W-:Y:S04]  /*14530*/  IADD3 R0, -R209, 0x1, -R101 ;  /* 0x00000001d1007810 */ /* 0x000fe80007ffe965 */
[----:B------:R-:W-:Y:S01]  /*14540*/  IADD3 R0, -R210, R0, R211 ;  /* 0x00000000d2007210 */ /* 0x000fe20007ffe1d3 */
[----:B------:R-:W-:-:S05]  /*14550*/  BRA.DIV ~URZ, `(.L_x_828) ;  /* 0x000093727f007947 */ /* 0x000fca000b800000 */
[----:B---3--:R1:W2:Y:S02]  /*14560*/  SHFL.IDX PT, R3, R100, RZ, 0x1c1f ;  /* 0x001c1fff64037589 */ /* 0x0082a400000e0000 */
.L_x_938:
[----:B------:R-:W-:Y:S01]  /*14570*/  IADD3 R144, R0, c[0x0][0x328], RZ ;  /* 0x0000ca0000907a10 */ /* 0x000fe20007ffe0ff */
[----:B------:R-:W-:Y:S02]  /*14580*/  IMAD.MOV.U32 R2, RZ, RZ, 0x1 ;  /* 0x00000001ff027424 */ /* 0x000fe400078e00ff */
[----:B------:R-:W-:Y:S03]  /*14590*/  IMAD.IADD R103, R103, 0x1, R0 ;  /* 0x0000000167677824 */ /* 0x000fe600078e0200 */
[----:B------:R-:W-:Y:S01]  /*145a0*/  ISETP.LE.AND P0, PT, R2, c[0x0][0x32c], PT ;  /* 0x0000cb0002007a0c */ /* 0x000fe20003f03270 */
[----:B--2---:R-:W-:Y:S01]  /*145b0*/  IMAD.IADD R0, R103, 0x1, R3 ;  /* 0x0000000167007824 */ /* 0x004fe200078e0203 */
[----:B------:R-:W-:Y:S11]  /*145c0*/  IADD3 R2, R144, R3, RZ ;  /* 0x0000000390027210 */ /* 0x000ff60007ffe0ff */
        /* <DEDUP_REMOVED lines=14> */
.L_x_831:
[----:B------:R-:W-:Y:S04]  /*146b0*/  MOV R145, 0x1 ;  /* 0x0000000100917802 */ /* 0x000fe80000000f00 */
[----:B------:R-:W-:Y:S11]  /*146c0*/  ISETP.NE.AND P0, PT, R145, c[0x0][0x32c], PT ;  /* 0x0000cb0091007a0c */ /* 0x000ff60003f05270 */
[----:B------:R-:W-:Y:S02]  /*146d0*/  @!UPT UIADD3 URZ, URZ, URZ, URZ ;  /* 0x0000003f3f3ff290 */ /* 0x000fe4000fffe03f */
[----:B------:R-:W-:Y:S05]  /*146e0*/  @P0 IMAD.HI.U32 R145, R3, c[0x0][0x330], RZ ;  /* 0x0000cc0003910a27 */ /* 0x000fea00078e00ff */
[----:B------:R-:W-:Y:S02]  /*146f0*/  @P0 SHF.R.U32.HI R3, RZ, c[0x0][0x334], R145 ;  /* 0x0000cd00ff030a19 */ /* 0x000fe40000011691 */
.L_x_832:
[----:B------:R-:W-:Y:S05]  /*14700*/  BSYNC B0 ;  /* 0x0000000000007941 */ /* 0x000fea0003800000 */
.L_x_830:
[----:B------:R-:W-:Y:S04]  /*14710*/  IMAD R3, R3, c[0x0][0x32c], -R101 ;  /* 0x0000cb0003037a24 */ /* 0x000fe800078e0a65 */
[----:B------:R-:W-:Y:S05]  /*14720*/  IMAD.IADD R3, R3, 0x1, -R209 ;  /* 0x0000000103037824 */ /* 0x000fea00078e0ad1 */
[----:B------:R-:W-:Y:S02]  /*14730*/  IMNMX R0, R0, R3, !PT ;  /* 0x0000000300007217 */ /* 0x000fe40007800200 */
[----:B------:R-:W-:Y:S04]  /*14740*/  IADD3 R3, R3, c[0x0][0x32c], RZ ;  /* 0x0000cb0003037a10 */ /* 0x000fe80007ffe0ff */
[----:B------:R-:W-:Y:S02]  /*14750*/  IMNMX R2, R2, R3, PT ;  /* 0x0000000302027217 */ /* 0x000fe40003800200 */
.L_x_829:
        /* <DEDUP_REMOVED lines=51> */
.L_x_939:
        /* <DEDUP_REMOVED lines=19> */
.L_x_836:
[----:B------:R-:W-:Y:S04]  /*14bc0*/  MOV R4, 0x1 ;  /* 0x0000000100047802 */ /* 0x000fe80000000f00 */
[----:B------:R-:W-:Y:S11]  /*14bd0*/  ISETP.NE.AND P0, PT, R4, c[0x0][0x32c], PT ;  /* 0x0000cb0004007a0c */ /* 0x000ff60003f05270 */
[----:B------:R-:W-:Y:S02]  /*14be0*/  @!UPT UIADD3 URZ, URZ, URZ, URZ ;  /* 0x0000003f3f3ff290 */ /* 0x000fe4000fffe03f */
[----:B------:R-:W-:Y:S05]  /*14bf0*/  @P0 IMAD.HI.U32 R4, R3, c[0x0][0x330], RZ ;  /* 0x0000cc0003040a27 */ /* 0x000fea00078e00ff */
[----:B------:R-:W-:Y:S02]  /*14c00*/  @P0 SHF.R.U32.HI R3, RZ, c[0x0][0x334], R4 ;  /* 0x0000cd00ff030a19 */ /* 0x000fe40000011604 */
.L_x_837:
[----:B------:R-:W-:Y:S05]  /*14c10*/  BSYNC B0 ;  /* 0x0000000000007941 */ /* 0x000fea0003800000 */
.L_x_835:
[----:B------:R-:W-:Y:S04]  /*14c20*/  IMAD R101, R3, c[0x0][0x32c], -R101 ;  /* 0x0000cb0003657a24 */ /* 0x000fe800078e0a65 */
[----:B------:R-:W-:Y:S05]  /*14c30*/  IMAD.IADD R101, R101, 0x1, -R209 ;  /* 0x0000000165657824 */ /* 0x000fea00078e0ad1 */
[----:B------:R-:W-:Y:S02]  /*14c40*/  IMNMX R0, R0, R101, !PT ;  /* 0x0000006500007217 */ /* 0x000fe40007800200 */
[----:B------:R-:W-:Y:S04]  /*14c50*/  IADD3 R101, R101, c[0x0][0x32c], RZ ;  /* 0x0000cb0065657a10 */ /* 0x000fe80007ffe0ff */
[----:B------:R-:W-:Y:S02]  /*14c60*/  IMNMX R2, R2, R101, PT ;  /* 0x0000006502027217 */ /* 0x000fe40003800200 */
.L_x_834:
        /* <DEDUP_REMOVED lines=82> */
.L_x_940:
[----:B-12---:R-:W-:Y:S01]  /*15190*/  FMNMX.FTZ R100, R100, R0, !PT ;  /* 0x0000000064647209 */ /* 0x006fe20007810000 */
[----:B------:R-:W-:-:S05]  /*151a0*/  BRA.DIV ~URZ, `(.L_x_839) ;  /* 0x000088227f007947 */ /* 0x000fca000b800000 */
[----:B------:R-:W-:Y:S04]  /*151b0*/  SHFL.BFLY PT, R0, R4, 0x2, 0x1f ;  /* 0x0c401f0004007f89 */ /* 0x000fe800000e0000 */
[----:B------:R-:W1:Y:S02]  /*151c0*/  SHFL.BFLY PT, R103, R100, 0x1, 0x1f ;  /* 0x0c201f0064677f89 */ /* 0x000e6400000e0000 */
[----:B-1----:R-:W-:Y:S02]  /*151d0*/  FMNMX.FTZ R103, R100, R103, !PT ;  /* 0x0000006764677209 */ /* 0x002fe40007810000 */
[----:B------:R-:W-:Y:S05]  /*151e0*/  FMNMX.FTZ R4, R4, R0, !PT ;  /* 0x0000000004047209 */ /* 0x000fea0007810000 */
[----:B------:R1:W2:Y:S02]  /*151f0*/  SHFL.BFLY PT, R0, R4, 0x1, 0x1f ;  /* 0x0c201f0004007f89 */ /* 0x0002a400000e0000 */
.L_x_941:
[C---:B------:R-:W-:Y:S01]  /*15200*/  FSETP.NEU.FTZ.AND P0, PT, R103.reuse, -INF , PT ;  /* 0xff8000006700780b */ /* 0x040fe20003f1d000 */
[C---:B------:R-:W-:Y:S01]  /*15210*/  FMUL.FTZ R2, R103.reuse, c[0x0][0x2d0] ;  /* 0x0000b40067027a20 */ /* 0x040fe20000410000 */
[----:B--2---:R-:W-:Y:S01]  /*15220*/  FMNMX.FTZ R3, R0, R4, !PT ;  /* 0x0000000400037209 */ /* 0x004fe20007810000 */
[----:B------:R-:W-:Y:S01]  /*15230*/  WARPSYNC 0xffffffff ;  /* 0xffffffff00007948 */ /* 0x000fe20003800000 */
[----:B------:R-:W-:Y:S02]  /*15240*/  FSEL R0, R103, RZ, P0 ;  /* 0x000000ff67007208 */ /* 0x000fe40000000000 */
[----:B------:R-:W-:Y:S02]  /*15250*/  FSEL R2, R2, RZ, P0 ;  /* 0x000000ff02027208 */ /* 0x000fe40000000000 */
[----:B------:R-:W-:Y:S01]  /*15260*/  FSETP.NEU.FTZ.AND P0, PT, R3, -INF , PT ;  /* 0xff8000000300780b */ /* 0x000fe20003f1d000 */
[----:B------:R-:W-:Y:S02]  /*15270*/  FADD.FTZ R0, -R0, R102 ;  /* 0x0000006600007221 */ /* 0x000fe40000010100 */
[--C-:B-1----:R-:W-:Y:S02]  /*15280*/  FFMA.FTZ R4, R145, c[0x0][0x2d0], -R2.reuse ;  /* 0x0000b40091047a23 */ /* 0x102fe40000010802 */
        /* <DEDUP_REMOVED lines=19> */
[----:B------:R-:W-:Y:S10]  /*153c0*/  MUFU.EX2 R8, R8 ;  /* 0x0000000800087308 */ /* 0x000ff40000000800 */
[----:B------:R-:W3:Y:S10]  /*153d0*/  MUFU.EX2 R9, R9 ;  /* 0x0000000900097308 */ /* 0x000ef40000000800 */
[----:B------:R-:W-:Y:S01]  /*153e0*/  MUFU.EX2 R102, R102 ;  /* 0x0000006600667308 */ /* 0x000fe20000000800 */
[C---:B-1----:R-:W-:Y:S02]  /*153f0*/  FFMA.FTZ R2, R0.reuse, R201, R4 ;  /* 0x000000c900027223 */ /* 0x042fe40000010004 */
[----:B------:R-:W-:Y:S02]  /*15400*/  FMUL.FTZ R32, R0, R112 ;  /* 0x0000007000207220 */ /* 0x000fe40000410000 */
[----:B--2---:R-:W-:Y:S01]  /*15410*/  FADD.FTZ R5, R144, R2 ;  /* 0x0000000290057221 */ /* 0x004fe20000010000 */
        /* <DEDUP_REMOVED lines=8> */
[----:B---3--:R-:W-:Y:S01]  /*154a0*/  F2FP.BF16.PACK_AB R146, R9, R8 ;  /* 0x000000080992723e */ /* 0x008fe200000010ff */
[----:B------:R-:W-:Y:S01]  /*154b0*/  FMUL.FTZ R17, R0, R129 ;  /* 0x0000008100117220 */ /* 0x000fe20000410000 */
[----:B------:R-:W-:Y:S01]  /*154c0*/  ISETP.GT.AND P0, PT, R196, R217, PT ;  /* 0x000000d9c400720c */ /* 0x000fe20003f04270 */
[--C-:B------:R-:W-:Y:S02]  /*154d0*/  FFMA.FTZ R167, R34, c[0x0][0x2d0], -R4.reuse ;  /* 0x0000b40022a77a23 */ /* 0x100fe40000010804 */
        /* <DEDUP_REMOVED lines=15> */
[C---:B-1----:R-:W-:Y:S02]  /*155d0*/  FMUL.FTZ R34, R2.reuse, R114 ;  /* 0x0000007202227220 */ /* 0x042fe40000410000 */
[----:B------:R-:W-:Y:S02]  /*155e0*/  FMUL.FTZ R35, R2, R115 ;  /* 0x0000007302237220 */ /* 0x000fe40000410000 */
[----:B------:R-:W1:Y:S01]  /*155f0*/  LDSM.16.MT88.4 R112, [R168] ;  /* 0x00000000a870783b */ /* 0x000e620000004200 */
[----:B------:R-:W3:Y:S01]  /*15600*/  MUFU.EX2 R129, R101 ;  /* 0x0000006500817308 */ /* 0x000ee20000000800 */
[--C-:B------:R-:W-:Y:S02]  /*15610*/  FFMA.FTZ R164, R31, c[0x0][0x2d0], -R4.reuse ;  /* 0x0000b4001fa47a23 */ /* 0x100fe40000010804 */
[--C-:B------:R-:W-:Y:S02]  /*15620*/  FFMA.FTZ R149, R14, c[0x0][0x2d0], -R4.reuse ;  /* 0x0000b4000e957a23 */ /* 0x100fe40000010804 */
[----:B------:R-:W-:Y:S02]  /*15630*/  FFMA.FTZ R148, R15, c[0x0][0x2d0], -R4 ;  /* 0x0000b4000f947a23 */ /* 0x000fe40000010804 */
[----:B------:R-:W-:Y:S02]  /*15640*/  FADD.FTZ R4, R8, R5 ;  /* 0x0000000508047221 */ /* 0x000fe40000010000 */
[----:B--2---:R-:W-:Y:S01]  /*15650*/  FFMA.FTZ R5, R2, R200, R6 ;  /* 0x000000c802057223 */ /* 0x004fe20000010006 */
[----:B------:R-:W2:Y:S01]  /*15660*/  MUFU.EX2 R7, R7 ;  /* 0x0000000700077308 */ /* 0x000ea20000000800 */
        /* <DEDUP_REMOVED lines=16> */
[C---:B--2---:R-:W-:Y:S01]  /*15770*/  F2FP.BF16.PACK_AB R145, R7.reuse, R6 ;  /* 0x000000060791723e */ /* 0x044fe200000010ff */
        /* <DEDUP_REMOVED lines=8> */
[C---:B-1----:R-:W-:Y:S02]  /*15800*/  HMMA.16816.F32.BF16 R4, R144.reuse, R112, R4 ;  /* 0x000000709004723c */ /* 0x042fe40000041804 */
        /* <DEDUP_REMOVED lines=97> */
[----:B---3--:R-:W-:Y:S04]  /*15e20*/  FADD.FTZ R0, R2, R0 ;  /* 0x0000000002007221 */ /* 0x008fe80000010000 */
        /* <DEDUP_REMOVED lines=121> */
[----:B------:R-:W-:Y:S01]  /*165c0*/  FADD.FTZ R0, R104, R0 ;  /* 0x0000000068007221 */ /* 0x000fe20000010000 */
[-C--:B------:R-:W-:Y:S03]  /*165d0*/  MOV R104, R3.reuse ;  /* 0x0000000300687202 */ /* 0x080fe60000000f00 */
[----:B------:R-:W-:Y:S01]  /*165e0*/  FADD.FTZ R0, R102, R0 ;  /* 0x0000000066007221 */ /* 0x000fe20000010000 */
[C---:B----4-:R-:W-:Y:S03]  /*165f0*/  HMMA.16816.F32.BF16 R52, R112.reuse, R116, R52 ;  /* 0x000000747034723c */ /* 0x050fe60000041834 */
[----:B------:R-:W-:Y:S01]  /*16600*/  FADD.FTZ R2, R101, R0 ;  /* 0x0000000065027221 */ /* 0x000fe20000010000 */
[----:B------:R-:W-:Y:S02]  /*16610*/  IADD3 R0, R196, -0x1, RZ ;  /* 0xffffffffc4007810 */ /* 0x000fe40007ffe0ff */
[----:B------:R-:W-:Y:S01]  /*16620*/  MOV R101, R3 ;  /* 0x0000000300657202 */ /* 0x000fe20000000f00 */
[----:B------:R-:W-:Y:S01]  /*16630*/  FADD.FTZ R200, R100, R2 ;  /* 0x0000000264c87221 */ /* 0x000fe20000010000 */
[C---:B------:R-:W-:Y:S01]  /*16640*/  HMMA.16816.F32.BF16 R56, R112.reuse, R118, R56 ;  /* 0x000000767038723c */ /* 0x040fe20000041838 */
[----:B------:R-:W3:Y:S03]  /*16650*/  LDSM.16.MT88.4 R116, [R169+0x5000] ;  /* 0x00500000a974783b */ /* 0x000ee60000004200 */
[----:B------:R-:W-:Y:S02]  /*16660*/  MOV R196, R0 ;  /* 0x0000000000c47202 */ /* 0x000fe40000000f00 */
[----:B------:R-:W-:Y:S02]  /*16670*/  MOV R102, R103 ;  /* 0x0000006700667202 */ /* 0x000fe40000000f00 */
        /* <DEDUP_REMOVED lines=46> */
[----:B------:R-:W-:Y:S07]  /*16960*/  @!UPT UIADD3 URZ, URZ, URZ, URZ ;  /* 0x0000003f3f3ff290 */ /* 0x000fee000fffe03f */
[----:B------:R-:W-:-:S11]  /*16970*/  @P0 BRA `(.L_x_840) ;  /* 0xffffca6000000947 */ /* 0x000fd6000383ffff */
.L_x_822:
[----:B------:R-:W-:Y:S05]  /*16980*/  BRA.DIV ~URZ, `(.L_x_841) ;  /* 0x000071227f007947 */ /* 0x000fea000b800000 */
[----:B------:R1:W2:Y:S02]  /*16990*/  SHFL.BFLY PT, R4, R201, 0x2, 0x1f ;  /* 0x0c401f00c9047f89 */ /* 0x0002a400000e0000 */
.L_x_942:
[----:B--2---:R-:W-:Y:S01]  /*169a0*/  FADD.FTZ R4, R4, R201 ;  /* 0x000000c904047221 */ /* 0x004fe20000010000 */
[----:B------:R-:W-:Y:S05]  /*169b0*/  BRA.DIV ~URZ, `(.L_x_842) ;  /* 0x000071527f007947 */ /* 0x000fea000b800000 */
[----:B------:R-:W2:Y:S04]  /*169c0*/  SHFL.BFLY PT, R0, R200, 0x2, 0x1f ;  /* 0x0c401f00c8007f89 */ /* 0x000ea800000e0000 */
[----:B------:R-:W3:Y:S01]  /*169d0*/  SHFL.BFLY PT, R2, R4, 0x1, 0x1f ;  /* 0x0c201f0004027f89 */ /* 0x000ee200000e0000 */
[----:B--2---:R-:W-:-:S02]  /*169e0*/  FADD.FTZ R200, R0, R200 ;  /* 0x000000c800c87221 */ /* 0x004fc40000010000 */
[----:B---3--:R-:W-:-:S03]  /*169f0*/  FADD.FTZ R4, R4, R2 ;  /* 0x0000000204047221 */ /* 0x008fc60000010000 */
[----:B------:R2:W3:Y:S04]  /*16a00*/  SHFL.BFLY PT, R3, R200, 0x1, 0x1f ;  /* 0x0c201f00c8037f89 */ /* 0x0004e800000e0000 */
.L_x_943:
        /* <DEDUP_REMOVED lines=58> */
[----:B------:R-:W-:Y:S02]  /*16db0*/  FMUL.FTZ R97, R2, R97 ;  /* 0x0000006102617220 */ /* 0x000fe40000410000 */
[----:B------:R4:W1:Y:S01]  /*16dc0*/  @P0 MUFU.LG2 R2, R3 ;  /* 0x0000000300020308 */ /* 0x0008620000000c00 */
[----:B-----5:R-:W-:-:S02]  /*16dd0*/  @P1 FMUL.FTZ R5, R5, 0.69314718246459960938 ;  /* 0x3f31721805051820 */ /* 0x020fc40000410000 */
[----:B------:R-:W-:Y:S02]  /*16de0*/  @P1 FMUL.FTZ R4, R4, c[0x0][0x2d0] ;  /* 0x0000b40004041a20 */ /* 0x000fe40000410000 */
[----:B---3--:R-:W-:Y:S02]  /*16df0*/  FMUL.FTZ R142, R0, R142 ;  /* 0x0000008e008e7220 */ /* 0x008fe40000410000 */
[----:B------:R-:W-:Y:S01]  /*16e00*/  @P1 FFMA.FTZ R22, R4, R103, R5 ;  /* 0x0000006704161223 */ /* 0x000fe20000010005 */
[----:B------:R-:W-:Y:S01]  /*16e10*/  MOV R4, 0x1 ;  /* 0x0000000100047802 */ /* 0x000fe20000000f00 */
[C---:B------:R-:W-:Y:S02]  /*16e20*/  FMUL.FTZ R143, R0.reuse, R143 ;  /* 0x0000008f008f7220 */ /* 0x040fe40000410000 */
[C---:B------:R-:W-:Y:S02]  /*16e30*/  FMUL.FTZ R138, R0.reuse, R138 ;  /* 0x0000008a008a7220 */ /* 0x040fe40000410000 */
[----:B------:R-:W-:-:S02]  /*16e40*/  FMUL.FTZ R139, R0, R139 ;  /* 0x0000008b008b7220 */ /* 0x000fc40000410000 */
[----:B------:R-:W-:Y:S01]  /*16e50*/  FMUL.FTZ R134, R0, R134 ;  /* 0x0000008600867220 */ /* 0x000fe20000410000 */
[----:B----4-:R-:W-:Y:S01]  /*16e60*/  @P0 MOV R3, 0x3f317218 ;  /* 0x3f31721800030802 */ /* 0x010fe20000000f00 */
[----:B-1----:R-:W-:Y:S02]  /*16e70*/  @P0 FMUL.FTZ R2, R2, 0.69314718246459960938 ;  /* 0x3f31721802020820 */ /* 0x002fe40000410000 */
[C---:B------:R-:W-:Y:S02]  /*16e80*/  FMUL.FTZ R135, R0.reuse, R135 ;  /* 0x0000008700877220 */ /* 0x040fe40000410000 */
[----:B------:R-:W-:Y:S02]  /*16e90*/  @P0 FMUL.FTZ R3, R3, c[0x0][0x2d0] ;  /* 0x0000b40003030a20 */ /* 0x000fe40000410000 */
        /* <DEDUP_REMOVED lines=44> */
.L_x_749:
[----:B------:R1:W5:Y:S04]  /*17160*/  LDL R6, [R1+0x7c] ;  /* 0x00007c0001067983 */ /* 0x0003680000100800 */
[----:B------:R-:W3:Y:S01]  /*17170*/  S2R R2, SR_TID.X ;  /* 0x0000000000027919 */ /* 0x000ee20000002100 */
[----:B------:R-:W-:Y:S01]  /*17180*/  BSSY B0, `(.L_x_843) ;  /* 0x0000011000007945 */ /* 0x000fe20003800000 */
[----:B---3--:R-:W-:-:S13]  /*17190*/  LOP3.LUT P0, RZ, R2, 0xff, RZ, 0xc0, !PT ;  /* 0x000000ff02ff7812 */ /* 0x008fda000780c0ff */
[----:B------:R-:W-:Y:S05]  /*171a0*/  @P0 BRA `(.L_x_844) ;  /* 0x000000e000000947 */ /* 0x000fea0003800000 */
[----:B-1----:R-:W1:Y:S01]  /*171b0*/  S2R R4, SR_LANEID ;  /* 0x0000000000047919 */ /* 0x002e620000000000 */
[----:B------:R-:W-:Y:S01]  /*171c0*/  VOTEU.ANY UR4, UPT, PT ;  /* 0x0000000000047886 */ /* 0x000fe200038e0100 */
[----:B------:R-:W-:Y:S01]  /*171d0*/  IMAD.MOV.U32 R5, RZ, RZ, c[0x0][0x564] ;  /* 0x00015900ff057624 */ /* 0x000fe200078e00ff */
[----:B------:R-:W1:Y:S08]  /*171e0*/  FLO.U32 R3, UR4 ;  /* 0x0000000400037d00 */ /* 0x000e7000080e0000 */
[----:B------:R-:W3:Y:S01]  /*171f0*/  POPC R2, UR4 ;  /* 0x0000000400027d09 */ /* 0x000ee20008000000 */
[----:B-1----:R-:W-:Y:S01]  /*17200*/  ISETP.EQ.U32.AND P0, PT, R3, R4, PT ;  /* 0x000000040300720c */ /* 0x002fe20003f02070 */
[----:B------:R-:W-:-:S12]  /*17210*/  IMAD.MOV.U32 R4, RZ, RZ, c[0x0][0x560] ;  /* 0x00015800ff047624 */ /* 0x000fd800078e00ff */
[----:B---3--:R1:W3:Y:S04]  /*17220*/  @P0 ATOMG.E.ADD.STRONG.GPU PT, R2, [R4.64], R2 ;  /* 0x00000002040209a8 */ /* 0x0082e800081ee1ca */
[----:B-1----:R-:W1:Y:S04]  /*17230*/  S2R R4, SR_LTMASK ;  /* 0x0000000000047919 */ /* 0x002e680000003900 */
[----:B---3--:R1:W3:Y:S02]  /*17240*/  SHFL.IDX PT, R3, R2, R3, 0x1f ;  /* 0x00001f0302037589 */ /* 0x0082e400000e0000 */
[----:B-1----:R-:W-:-:S06]  /*17250*/  LOP3.LUT R2, R4, UR4, RZ, 0xc0, !PT ;  /* 0x0000000404027c12 */ /* 0x002fcc000f8ec0ff */
[----:B------:R-:W3:Y:S02]  /*17260*/  POPC R2, R2 ;  /* 0x0000000200027309 */ /* 0x000ee40000000000 */
[----:B---3-5:R-:W-:-:S05]  /*17270*/  IADD3 R6, R3, c[0x0][0xc], R2 ;  /* 0x0000030003067a10 */ /* 0x028fca0007ffe002 */
[----:B------:R1:W-:Y:S02]  /*17280*/  STL [R1+0x7c], R6 ;  /* 0x00007c0601007387 */ /* 0x0003e40000100800 */
.L_x_844:
[----:B-1----:R-:W-:Y:S05]  /*17290*/  BSYNC B0 ;  /* 0x0000000000007941 */ /* 0x002fea0003800000 */
.L_x_843:
[----:B------:R-:W-:Y:S01]  /*172a0*/  PRMT R0, R0, 0x9910, RZ ;  /* 0x0000991000007816 */ /* 0x000fe200000000ff */
[----:B------:R-:W-:Y:S01]  /*172b0*/  BSSY B1, `(.L_x_845) ;  /* 0x0000381000017945 */ /* 0x000fe20003800000 */
[----:B-----5:R-:W-:Y:S02]  /*172c0*/  IMAD.MOV.U32 R101, RZ, RZ, R6 ;  /* 0x000000ffff657224 */ /* 0x020fe400078e0006 */
[----:B------:R-:W-:-:S13]  /*172d0*/  ISETP.NE.AND P0, PT, R0, RZ, PT ;  /* 0x000000ff0000720c */ /* 0x000fda0003f05270 */
[----:B------:R-:W-:Y:S05]  /*172e0*/  @!P0 BRA `(.L_x_846) ;  /* 0x00002b1000008947 */ /* 0x000fea0003800000 */
[----:B------:R-:W3:Y:S04]  /*172f0*/  LDL R12, [R1+0x8c] ;  /* 0x00008c00010c7983 */ /* 0x000ee80000100800 */
[----:B------:R-:W4:Y:S04]  /*17300*/  LDL R11, [R1+0x90] ;  /* 0x00009000010b7983 */ /* 0x000f280000100800 */
[----:B--2---:R-:W2:Y:S04]  /*17310*/  LDL R8, [R1+0x98] ;  /* 0x0000980001087983 */ /* 0x004ea80000100800 */
[----:B------:R-:W2:Y:S04]  /*17320*/  LDL R10, [R1+0x94] ;  /* 0x00009400010a7983 */ /* 0x000ea80000100800 */
[----:B------:R-:W2:Y:S04]  /*17330*/  LDL R7, [R1+0xfc] ;  /* 0x0000fc0001077983 */ /* 0x000ea80000100800 */
[----:B------:R-:W2:Y:S04]  /*17340*/  LDL R6, [R1+0xf4] ;  /* 0x0000f40001067983 */ /* 0x000ea80000100800 */
[----:B------:R-:W2:Y:S04]  /*17350*/  LDL R5, [R1+0xf8] ;  /* 0x0000f80001057983 */ /* 0x000ea80000100800 */
[----:B------:R-:W2:Y:S01]  /*17360*/  LDL R9, [R1+0xf0] ;  /* 0x0000f00001097983 */ /* 0x000ea20000100800 */
[----:B------:R-:W-:Y:S01]  /*17370*/  WARPSYNC 0xffffffff ;  /* 0xffffffff00007948 */ /* 0x000fe20003800000 */
[----:B------:R-:W-:-:S02]  /*17380*/  F2FP.BF16.PACK_AB R0, R141, R140 ;  /* 0x0000008c8d00723e */ /* 0x000fc400000010ff */
[----:B------:R-:W-:Y:S01]  /*17390*/  BAR.SYNC.DEFER_BLOCKING 0x1, 0x100 ;  /* 0x0044000000007b1d */ /* 0x000fe20000010000 */
[----:B------:R-:W-:Y:S02]  /*173a0*/  F2FP.BF16.PACK_AB R2, R143, R142 ;  /* 0x0000008e8f02723e */ /* 0x000fe400000010ff */
[----:B------:R-:W-:Y:S02]  /*173b0*/  F2FP.BF16.PACK_AB R3, R137, R136 ;  /* 0x000000888903723e */ /* 0x000fe400000010ff */
[----:B------:R-:W-:Y:S02]  /*173c0*/  F2FP.BF16.PACK_AB R4, R69, R68 ;  /* 0x000000444504723e */ /* 0x000fe400000010ff */
[----:B------:R-:W-:Y:S02]  /*173d0*/  ISETP.NE.U32.AND P0, PT, RZ, c[0x0][0x508], PT ;  /* 0x00014200ff007a0c */ /* 0x000fe40003f05070 */
[----:B------:R-:W-:Y:S02]  /*173e0*/  ISETP.NE.U32.AND P2, PT, RZ, c[0x0][0x500], PT ;  /* 0x00014000ff007a0c */ /* 0x000fe40003f45070 */
[----:B------:R-:W-:-:S02]  /*173f0*/  ISETP.NE.AND.EX P1, PT, RZ, c[0x0][0x50c], PT, P0 ;  /* 0x00014300ff007a0c */ /* 0x000fc40003f25300 */
[----:B------:R-:W-:Y:S01]  /*17400*/  ISETP.NE.AND.EX P2, PT, RZ, c[0x0][0x504], PT, P2 ;  /* 0x00014100ff007a0c */ /* 0x000fe20003f45320 */
[----:B------:R-:W-:Y:S01]  /*17410*/  IMAD.MOV.U32 R14, RZ, RZ, c[0x0][0x388] ;  /* 0x0000e200ff0e7624 */ /* 0x000fe200078e00ff */
        /* <DEDUP_REMOVED lines=14> */
[----:B------:R3:W-:Y:S01]  /*17500*/  STS [R7], R3 ;  /* 0x0000000307007388 */ /* 0x0007e20000000800 */
[----:B-1----:R-:W-:Y:S02]  /*17510*/  F2FP.BF16.PACK_AB R0, R127, R126 ;  /* 0x0000007e7f00723e */ /* 0x002fe400000010ff */
        /* <DEDUP_REMOVED lines=60> */
[----:B------:R3:W-:Y:S04]  /*178e0*/  STS [R10+0x8400], R3 ;  /* 0x008400030a007388 */ /* 0x0007e80000000800 */
[----:B------:R3:W-:Y:S01]  /*178f0*/  STS [R7+0x8000], R2 ;  /* 0x0080000207007388 */ /* 0x0007e20000000800 */
[----:B-1----:R-:W-:-:S03]  /*17900*/  F2FP.BF16.PACK_AB R0, R87, R86 ;  /* 0x000000565700723e */ /* 0x002fc600000010ff */
[----:B------:R-:W4:Y:S04]  /*17910*/  LDL.LU R8, [R1+0x78] ;  /* 0x0000780001087983 */ /* 0x000f280000300800 */
[----:B------:R1:W-:Y:S01]  /*17920*/  STS [R7+0x8400], R0 ;  /* 0x0084000007007388 */ /* 0x0003e20000000800 */
[----:B--2---:R-:W-:Y:S02]  /*17930*/  F2FP.BF16.PACK_AB R4, R89, R88 ;  /* 0x000000585904723e */ /* 0x004fe400000010ff */
[----:B---3--:R-:W-:-:S03]  /*17940*/  F2FP.BF16.PACK_AB R3, R91, R90 ;  /* 0x0000005a5b03723e */ /* 0x008fc600000010ff */
[----:B------:R2:W-:Y:S01]  /*17950*/  STS [R6+0x8000], R4 ;  /* 0x0080000406007388 */ /* 0x0005e20000000800 */
[----:B------:R-:W-:-:S03]  /*17960*/  F2FP.BF16.PACK_AB R2, R93, R92 ;  /* 0x0000005c5d02723e */ /* 0x000fc600000010ff */
[----:B------:R3:W-:Y:S04]  /*17970*/  STS [R6+0x8400], R3 ;  /* 0x0084000306007388 */ /* 0x0007e80000000800 */
[----:B------:R3:W-:Y:S01]  /*17980*/  STS [R5+0x8000], R2 ;  /* 0x0080000205007388 */ /* 0x0007e20000000800 */
[----:B-1----:R-:W-:-:S05]  /*17990*/  F2FP.BF16.PACK_AB R0, R95, R94 ;  /* 0x0000005e5f00723e */ /* 0x002fca00000010ff */
[----:B------:R1:W-:Y:S01]  /*179a0*/  STS [R5+0x8400], R0 ;  /* 0x0084000005007388 */ /* 0x0003e20000000800 */
[----:B--2---:R-:W-:Y:S01]  /*179b0*/  IMAD.MOV.U32 R4, RZ, RZ, 0x4 ;  /* 0x00000004ff047424 */ /* 0x004fe200078e00ff */
[----:B---3--:R-:W-:-:S03]  /*179c0*/  F2FP.BF16.PACK_AB R3, R97, R96 ;  /* 0x000000606103723e */ /* 0x008fc600000010ff */
[----:B------:R-:W-:Y:S02]  /*179d0*/  @P1 IMAD.WIDE R6, R239, R4, c[0x0][0x508] ;  /* 0x00014200ef061625 */ /* 0x000fe400078e0204 */
[----:B------:R2:W-:Y:S02]  /*179e0*/  STS [R9+0x8000], R3 ;  /* 0x0080000309007388 */ /* 0x0005e40000000800 */
[----:B------:R-:W-:Y:S01]  /*179f0*/  IMAD.MOV.U32 R2, RZ, RZ, RZ ;  /* 0x000000ffff027224 */ /* 0x000fe200078e00ff */
[----:B-1----:R-:W-:Y:S01]  /*17a00*/  F2FP.BF16.PACK_AB R0, R99, R98 ;  /* 0x000000626300723e */ /* 0x002fe200000010ff */
[----:B------:R-:W-:-:S04]  /*17a10*/  IMAD.WIDE R4, R239, R4, c[0x0][0x500] ;  /* 0x00014000ef047625 */ /* 0x000fc800078e0204 */
[----:B------:R1:W-:Y:S04]  /*17a20*/  STS [R9+0x8400], R0 ;  /* 0x0084000009007388 */ /* 0x0003e80000000800 */
[----:B------:R-:W-:Y:S06]  /*17a30*/  BAR.SYNC.DEFER_BLOCKING 0x1, 0x100 ;  /* 0x0044000000007b1d */ /* 0x000fec0000010000 */
[----:B------:R1:W5:Y:S04]  /*17a40*/  @P1 LDG.E R14, [R6.64] ;  /* 0x0000000a060e1981 */ /* 0x000368000c1e1900 */
[----:B------:R1:W5:Y:S01]  /*17a50*/  @P2 LDG.E R2, [R4.64] ;  /* 0x0000000a04022981 */ /* 0x000362000c1e1900 */
[----:B----4-:R-:W-:-:S04]  /*17a60*/  ISETP.NE.AND P0, PT, R8, RZ, PT ;  /* 0x000000ff0800720c */ /* 0x010fc80003f05270 */
[----:B--2---:R-:W-:Y:S01]  /*17a70*/  SEL R3, R8, c[0x0][0x3d4], P0 ;  /* 0x0000f50008037a07 */ /* 0x004fe20000000000 */
[----:B------:R-:W-:Y:S05]  /*17a80*/  @P1 BRA `(.L_x_847) ;  /* 0x0000004000001947 */ /* 0x000fea0003800000 */
[----:B-1----:R-:W-:Y:S05]  /*17a90*/  @!P2 BRA `(.L_x_847) ;  /* 0x000000300000a947 */ /* 0x002fea0003800000 */
[----:B------:R1:W2:Y:S04]  /*17aa0*/  LDG.E R0, [R4.64] ;  /* 0x0000000a04007981 */ /* 0x0002a8000c1e1900 */
[----:B-1----:R-:W2:Y:S02]  /*17ab0*/  LDG.E R4, [R4.64+0x4] ;  /* 0x0000040a04047981 */ /* 0x002ea4000c1e1900 */
[----:B--2--5:R-:W-:Y:S02]  /*17ac0*/  IADD3 R14, -R0, R4, RZ ;  /* 0x00000004000e7210 */ /* 0x024fe40007ffe1ff */
.L_x_847:
[----:B-1----:R-:W2:Y:S01]  /*17ad0*/  LDL R21, [R1+0x16c] ;  /* 0x00016c0001157983 */ /* 0x002ea20000100800 */
[----:B------:R-:W-:Y:S01]  /*17ae0*/  IMAD.MOV.U32 R11, RZ, RZ, 0x368 ;  /* 0x00000368ff0b7424 */ /* 0x000fe200078e00ff */
[----:B------:R-:W-:Y:S02]  /*17af0*/  ISETP.GT.AND P2, PT, R3, 0x1, PT ;  /* 0x000000010300780c */ /* 0x000fe40003f44270 */
[----:B------:R-:W3:Y:S01]  /*17b00*/  LDL R20, [R1+0x80] ;  /* 0x0000800001147983 */ /* 0x000ee20000100800 */
[----:B------:R-:W-:Y:S01]  /*17b10*/  ISETP.NE.U32.AND P0, PT, RZ, c[0x0][0x500], PT ;  /* 0x00014000ff007a0c */ /* 0x000fe20003f05070 */
[----:B------:R-:W-:Y:S01]  /*17b20*/  IMAD.MOV.U32 R4, RZ, RZ, c[0x0][0x4e8] ;  /* 0x00013a00ff047624 */ /* 0x000fe200078e00ff */
[----:B------:R-:W-:-:S02]  /*17b30*/  SEL R11, R11, 0x328, P2 ;  /* 0x000003280b0b7807 */ /* 0x000fc40001000000 */
[----:B------:R-:W-:Y:S02]  /*17b40*/  ISETP.NE.AND.EX P0, PT, RZ, c[0x0][0x504], PT, P0 ;  /* 0x00014100ff007a0c */ /* 0x000fe40003f05300 */
[----:B------:R-:W1:Y:S01]  /*17b50*/  LDC.64 R6, c[0x0][R11+0x170] ;  /* 0x00005c000b067b82 */ /* 0x000e620000000a00 */
[----:B------:R-:W-:Y:S02]  /*17b60*/  SHF.R.S32.HI R3, RZ, 0x1f, R239 ;  /* 0x0000001fff037819 */ /* 0x000fe400000114ef */
[----:B------:R-:W-:Y:S02]  /*17b70*/  SEL R0, R239, RZ, !P0 ;  /* 0x000000ffef007207 */ /* 0x000fe40004000000 */
[----:B------:R-:W-:Y:S02]  /*17b80*/  SEL R5, R3, RZ, !P0 ;  /* 0x000000ff03057207 */ /* 0x000fe40004000000 */
[----:B------:R-:W-:Y:S01]  /*17b90*/  ISETP.NE.AND P3, PT, R4, 0x1, PT ;  /* 0x000000010400780c */ /* 0x000fe20003f65270 */
[----:B------:R-:W4:Y:S01]  /*17ba0*/  LDC.64 R12, c[0x0][R11+0x168] ;  /* 0x00005a000b0c7b82 */ /* 0x000f220000000a00 */
[----:B------:R-:W-:-:S07]  /*17bb0*/  LOP3.LUT R4, R238, 0xffff, RZ, 0xc0, !PT ;  /* 0x0000ffffee047812 */ /* 0x000fce00078ec0ff */
[----:B------:R-:W2:Y:S08]  /*17bc0*/  LDC.64 R16, c[0x0][R11+0x178] ;  /* 0x00005e000b107b82 */ /* 0x000eb00000000a00 */
[----:B------:R1:W2:Y:S02]  /*17bd0*/  LDC.64 R18, c[0x0][R11+0x160] ;  /* 0x000058000b127b82 */ /* 0x0002a40000000a00 */
[----:B-1----:R-:W-:-:S04]  /*17be0*/  IMAD R3, R7, R0, RZ ;  /* 0x0000000007037224 */ /* 0x002fc800078e02ff */
[C---:B------:R-:W-:Y:S02]  /*17bf0*/  IMAD R10, R6.reuse, R5, R3 ;  /* 0x00000005060a7224 */ /* 0x040fe400078e0203 */
[----:B------:R-:W-:-:S04]  /*17c00*/  IMAD.WIDE.U32 R6, R6, R0, RZ ;  /* 0x0000000006067225 */ /* 0x000fc800078e00ff */
[----:B----4-:R-:W-:-:S04]  /*17c10*/  IMAD.WIDE.U32 R8, R12, R4, RZ ;  /* 0x000000040c087225 */ /* 0x010fc800078e00ff */
[----:B------:R-:W-:Y:S01]  /*17c20*/  IMAD R5, R13, R4, RZ ;  /* 0x000000040d057224 */ /* 0x000fe200078e02ff */
[----:B-----5:R-:W-:Y:S01]  /*17c30*/  IADD3 R13, P1, P0, R6, R8, R2 ;  /* 0x00000008060d7210 */ /* 0x020fe2000783e002 */
[----:B------:R-:W-:Y:S01]  /*17c40*/  IMAD.IADD R12, R7, 0x1, R10 ;  /* 0x00000001070c7824 */ /* 0x000fe200078e020a */
[----:B------:R-:W1:Y:S01]  /*17c50*/  S2R R23, SR_TID.X ;  /* 0x0000000000177919 */ /* 0x000e620000002100 */
[----:B------:R-:W-:Y:S02]  /*17c60*/  IMAD.IADD R9, R9, 0x1, R5 ;  /* 0x0000000109097824 */ /* 0x000fe400078e0205 */
[----:B--2---:R-:W-:Y:S02]  /*17c70*/  IMAD.IADD R3, R21, 0x1, R237 ;  /* 0x0000000115037824 */ /* 0x004fe400078e02ed */
[----:B------:R-:W2:Y:S02]  /*17c80*/  LDL R21, [R1+0x168] ;  /* 0x0001680001157983 */ /* 0x000ea40000100800 */
[----:B------:R-:W-:Y:S01]  /*17c90*/  @P3 IMAD.HI.U32 R6, R3, c[0x0][0x4ec], RZ ;  /* 0x00013b0003063a27 */ /* 0x000fe200078e00ff */
[----:B---3--:R-:W-:-:S03]  /*17ca0*/  SEL R10, R20, RZ, P2 ;  /* 0x000000ff140a7207 */ /* 0x008fc60001000000 */
[----:B------:R-:W-:Y:S01]  /*17cb0*/  IMAD.MOV.U32 R5, RZ, RZ, R3 ;  /* 0x000000ffff057224 */ /* 0x000fe200078e0003 */
[----:B------:R-:W-:Y:S01]  /*17cc0*/  @P3 SHF.R.U32.HI R5, RZ, c[0x0][0x4f0], R6 ;  /* 0x00013c00ff053a19 */ /* 0x000fe20000011606 */
[-C--:B------:R-:W-:Y:S01]  /*17cd0*/  IMAD R7, R17, R10.reuse, RZ ;  /* 0x0000000a11077224 */ /* 0x080fe200078e02ff */
[----:B------:R-:W-:Y:S01]  /*17ce0*/  SHF.R.S32.HI R8, RZ, 0x1f, R2 ;  /* 0x0000001fff087819 */ /* 0x000fe20000011402 */
[----:B------:R-:W-:-:S04]  /*17cf0*/  IMAD.WIDE.U32 R10, R16, R10, RZ ;  /* 0x0000000a100a7225 */ /* 0x000fc800078e00ff */
[----:B------:R-:W-:Y:S01]  /*17d00*/  IMAD.MOV R6, RZ, RZ, -R5 ;  /* 0x000000ffff067224 */ /* 0x000fe200078e0a05 */
[----:B------:R-:W-:Y:S01]  /*17d10*/  IADD3.X R12, R12, R9, R8, P1, P0 ;  /* 0x000000090c0c7210 */ /* 0x000fe20000fe0408 */
[----:B------:R-:W-:Y:S01]  /*17d20*/  IMAD.IADD R11, R11, 0x1, R7 ;  /* 0x000000010b0b7824 */ /* 0x000fe200078e0207 */
[----:B------:R-:W-:Y:S01]  /*17d30*/  IADD3 R10, P1, P0, R5, R13, R10 ;  /* 0x0000000d050a7210 */ /* 0x000fe2000783e00a */
[----:B------:R-:W-:Y:S01]  /*17d40*/  IMAD R6, R6, c[0x0][0x4e8], R3 ;  /* 0x00013a0006067a24 */ /* 0x000fe200078e0203 */
[----:B------:R-:W-:-:S04]  /*17d50*/  SHF.R.S32.HI R7, RZ, 0x1f, R5 ;  /* 0x0000001fff077819 */ /* 0x000fc80000011405 */
[----:B------:R-:W-:Y:S01]  /*17d60*/  IADD3.X R11, R7, R12, R11, P1, P0 ;  /* 0x0000000c070b7210 */ /* 0x000fe20000fe040b */
[-C--:B------:R-:W-:Y:S01]  /*17d70*/  IMAD R5, R19, R6.reuse, RZ ;  /* 0x0000000613057224 */ /* 0x080fe200078e02ff */
[----:B------:R-:W-:Y:S01]  /*17d80*/  SHF.R.S32.HI R9, RZ, 0x1f, R6 ;  /* 0x0000001fff097819 */ /* 0x000fe20000011406 */
[----:B------:R-:W-:Y:S02]  /*17d90*/  IMAD.MOV.U32 R12, RZ, RZ, c[0x0][0x4a8] ;  /* 0x00012a00ff0c7624 */ /* 0x000fe400078e00ff */
[----:B------:R-:W-:Y:S01]  /*17da0*/  IMAD.WIDE.U32 R6, R18, R6, R10 ;  /* 0x0000000612067225 */ /* 0x000fe200078e000a */
[----:B-1----:R-:W-:-:S03]  /*17db0*/  SHF.R.S32.HI R20, RZ, 0x1f, R23 ;  /* 0x0000001fff147819 */ /* 0x002fc60000011417 */
[----:B------:R-:W-:Y:S01]  /*17dc0*/  IMAD R5, R18, R9, R5 ;  /* 0x0000000912057224 */ /* 0x000fe200078e0205 */
[----:B------:R-:W-:Y:S01]  /*17dd0*/  SEL R9, R12, c[0x0][0x450], P2 ;  /* 0x000114000c097a07 */ /* 0x000fe20001000000 */
[----:B------:R-:W-:Y:S02]  /*17de0*/  IMAD.MOV.U32 R10, RZ, RZ, c[0x0][0x4ac] ;  /* 0x00012b00ff0a7624 */ /* 0x000fe400078e00ff */
[----:B------:R-:W-:Y:S01]  /*17df0*/  IMAD.IADD R7, R7, 0x1, R5 ;  /* 0x0000000107077824 */ /* 0x000fe200078e0205 */
[----:B------:R-:W-:Y:S02]  /*17e00*/  LEA R5, P0, R6, R9, 0x2 ;  /* 0x0000000906057211 */ /* 0x000fe400078010ff */
[----:B------:R-:W-:Y:S02]  /*17e10*/  SEL R10, R10, c[0x0][0x454], P2 ;  /* 0x000115000a0a7a07 */ /* 0x000fe40001000000 */
[----:B------:R-:W-:Y:S02]  /*17e20*/  LEA.HI R20, R20, R23, RZ, 0x5 ;  /* 0x0000001714147211 */ /* 0x000fe400078f28ff */
[----:B------:R-:W-:-:S02]  /*17e30*/  LEA.HI.X R7, R6, R10, R7, 0x2, P0 ;  /* 0x0000000a06077211 */ /* 0x000fc400000f1407 */
[----:B------:R-:W-:Y:S01]  /*17e40*/  LOP3.LUT R20, R20, 0xffffffe0, RZ, 0xc0, !PT ;  /* 0xffffffe014147812 */ /* 0x000fe200078ec0ff */
[----:B------:R-:W-:Y:S04]  /*17e50*/  SHFL.IDX PT, R10, R5, RZ, 0x1c1f ;  /* 0x001c1fff050a7589 */ /* 0x000fe800000e0000 */
[----:B------:R-:W1:Y:S01]  /*17e60*/  SHFL.IDX PT, R11, R7, RZ, 0x1c1f ;  /* 0x001c1fff070b7589 */ /* 0x000e6200000e0000 */
[----:B------:R-:W-:-:S03]  /*17e70*/  IMAD.IADD R20, R23, 0x1, -R20 ;  /* 0x0000000117147824 */ /* 0x000fc600078e0a14 */
[----:B------:R3:W-:Y:S04]  /*17e80*/  SHFL.IDX PT, R6, R5, 0x1, 0x1c1f ;  /* 0x003c1f0005067f89 */ /* 0x0007e800000e0000 */
[----:B------:R-:W4:Y:S01]  /*17e90*/  SHFL.IDX PT, R7, R7, 0x1, 0x1c1f ;  /* 0x003c1f0007077f89 */ /* 0x000f2200000e0000 */
[----:B------:R-:W-:Y:S01]  /*17ea0*/  LOP3.LUT P0, RZ, R20, 0x3, RZ, 0xc0, !PT ;  /* 0x0000000314ff7812 */ /* 0x000fe2000780c0ff */
[----:B---3--:R-:W-:Y:S02]  /*17eb0*/  IMAD R5, R14, c[0x0][0x4e8], RZ ;  /* 0x00013a000e057a24 */ /* 0x008fe400078e02ff */
[----:B--2---:R-:W-:-:S05]  /*17ec0*/  IMAD.IADD R9, R21, 0x1, R237 ;  /* 0x0000000115097824 */ /* 0x004fca00078e02ed */
[C---:B------:R-:W-:Y:S02]  /*17ed0*/  IADD3 R13, R9.reuse, 0x8, RZ ;  /* 0x00000008090d7810 */ /* 0x040fe40007ffe0ff */
[-C--:B------:R-:W-:Y:S02]  /*17ee0*/  ISETP.GE.OR P1, PT, R9, R5.reuse, P0 ;  /* 0x000000050900720c */ /* 0x080fe40000726670 */
[----:B------:R-:W-:-:S11]  /*17ef0*/  ISETP.GE.OR P0, PT, R13, R5, P0 ;  /* 0x000000050d00720c */ /* 0x000fd60000706670 */
[----:B-1----:R1:W-:Y:S04]  /*17f00*/  @!P1 ST.E [R10.64], R22 ;  /* 0x000000160a009985 */ /* 0x0023e8000c10190a */
[----:B----4-:R1:W-:Y:S01]  /*17f10*/  @!P0 ST.E [R6.64], R15 ;  /* 0x0000000f06008985 */ /* 0x0103e2000c10190a */
[----:B------:R-:W-:Y:S05]  /*17f20*/  @P2 BRA `(.L_x_848) ;  /* 0x000008b000002947 */ /* 0x000fea0003800000 */
[----:B------:R-:W2:Y:S01]  /*17f30*/  LDL R20, [R1+0x108] ;  /* 0x0001080001147983 */ /* 0x000ea20000100800 */
[----:B------:R-:W-:Y:S01]  /*17f40*/  IMAD R8, R8, c[0x0][0x3a0], RZ ;  /* 0x0000e80008087a24 */ /* 0x000fe200078e02ff */
[----:B------:R-:W-:Y:S01]  /*17f50*/  SHF.R.S32.HI R5, RZ, 0x1f, R0 ;  /* 0x0000001fff057819 */ /* 0x000fe20000011400 */
[C---:B-1----:R-:W-:Y:S01]  /*17f60*/  IMAD.WIDE.U32 R6, R2.reuse, c[0x0][0x3a0], RZ ;  /* 0x0000e80002067a25 */ /* 0x042fe200078e00ff */
[----:B------:R1:W3:Y:S03]  /*17f70*/  LDS.128 R24, [R202+0x80] ;  /* 0x00008000ca187984 */ /* 0x0002e60000000c00 */
[----:B------:R-:W-:Y:S01]  /*17f80*/  IMAD R2, R2, c[0x0][0x3a4], R8 ;  /* 0x0000e90002027a24 */ /* 0x000fe200078e0208 */
[----:B------:R1:W4:Y:S04]  /*17f90*/  LDS.128 R36, [R202+0x1080] ;  /* 0x00108000ca247984 */ /* 0x0003280000000c00 */
[----:B------:R-:W-:Y:S01]  /*17fa0*/  IADD3 R3, R7, R2, RZ ;  /* 0x0000000207037210 */ /* 0x000fe20007ffe0ff */
[----:B------:R1:W1:Y:S01]  /*17fb0*/  LDS.128 R48, [R202+0x2080] ;  /* 0x00208000ca307984 */ /* 0x0002620000000c00 */
[----:B------:R-:W-:-:S03]  /*17fc0*/  MOV R2, R6 ;  /* 0x0000000600027202 */ /* 0x000fc60000000f00 */
[----:B------:R1:W1:Y:S02]  /*17fd0*/  LDS.128 R56, [R202+0x3080] ;  /* 0x00308000ca387984 */ /* 0x0002640000000c00 */
[C---:B------:R-:W-:Y:S02]  /*17fe0*/  IMAD.WIDE.U32 R6, R4.reuse, c[0x0][0x3e8], R2 ;  /* 0x0000fa0004067a25 */ /* 0x040fe400078e0002 */
[----:B------:R1:W1:Y:S02]  /*17ff0*/  LDS.128 R32, [R202+0x5080] ;  /* 0x00508000ca207984 */ /* 0x0002640000000c00 */
[----:B------:R-:W-:Y:S02]  /*18000*/  IMAD R3, R5, c[0x0][0x3f0], RZ ;  /* 0x0000fc0005037a24 */ /* 0x000fe400078e02ff */
[----:B------:R-:W-:Y:S01]  /*18010*/  IMAD R5, R4, c[0x0][0x3ec], R7 ;  /* 0x0000fb0004057a24 */ /* 0x000fe200078e0207 */
[----:B------:R1:W1:Y:S01]  /*18020*/  LDS.128 R44, [R202+0x6080] ;  /* 0x00608000ca2c7984 */ /* 0x0002620000000c00 */
[----:B------:R-:W-:Y:S01]  /*18030*/  MOV R4, R6 ;  /* 0x0000000600047202 */ /* 0x000fe20000000f00 */
[----:B------:R-:W-:-:S02]  /*18040*/  IMAD R7, R0, c[0x0][0x3f4], R3 ;  /* 0x0000fd0000077a24 */ /* 0x000fc400078e0203 */
[----:B------:R1:W1:Y:S02]  /*18050*/  LDS.128 R52, [R202+0x7080] ;  /* 0x00708000ca347984 */ /* 0x0002640000000c00 */
[----:B------:R-:W-:Y:S02]  /*18060*/  IMAD.WIDE.U32 R4, R0, c[0x0][0x3f0], R4 ;  /* 0x0000fc0000047a25 */ /* 0x000fe400078e0004 */
[----:B------:R1:W1:Y:S03]  /*18070*/  LDS.128 R16, [R202+0x8080] ;  /* 0x00808000ca107984 */ /* 0x0002660000000c00 */
[----:B------:R-:W-:Y:S01]  /*18080*/  IADD3 R5, R5, R7, RZ ;  /* 0x0000000705057210 */ /* 0x000fe20007ffe0ff */
[----:B------:R1:W1:Y:S04]  /*18090*/  LDS.128 R28, [R202+0x9080] ;  /* 0x00908000ca1c7984 */ /* 0x0002680000000c00 */
[----:B------:R1:W1:Y:S04]  /*180a0*/  LDS.128 R40, [R202+0xa080] ;  /* 0x00a08000ca287984 */ /* 0x0002680000000c00 */
[----:B------:R1:W1:Y:S04]  /*180b0*/  LDS.128 R60, [R202+0xb080] ;  /* 0x00b08000ca3c7984 */ /* 0x0002680000000c00 */
[----:B------:R-:W5:Y:S02]  /*180c0*/  S2R R10, SR_TID.X ;  /* 0x00000000000a7919 */ /* 0x000f640000002100 */
[----:B-----5:R-:W-:-:S04]  /*180d0*/  SHF.R.S32.HI R11, RZ, 0x1f, R10 ;  /* 0x0000001fff0b7819 */ /* 0x020fc8000001140a */
[----:B------:R-:W-:-:S04]  /*180e0*/  LEA.HI R11, R11, R10, RZ, 0x3 ;  /* 0x0000000a0b0b7211 */ /* 0x000fc800078f18ff */
[----:B------:R-:W-:Y:S02]  /*180f0*/  SHF.R.S32.HI R11, RZ, 0x3, R11 ;  /* 0x00000003ff0b7819 */ /* 0x000fe4000001140b */
[----:B--2---:R-:W-:Y:S02]  /*18100*/  IADD3 R8, R20, R237, RZ ;  /* 0x000000ed14087210 */ /* 0x004fe40007ffe0ff */
[----:B------:R2:W1:Y:S02]  /*18110*/  LDS.128 R20, [R202+0x4080] ;  /* 0x00408000ca147984 */ /* 0x0004640000000c00 */
[----:B------:R-:W-:Y:S01]  /*18120*/  MOV R2, R8 ;  /* 0x0000000800027202 */ /* 0x000fe20000000f00 */
[----:B------:R-:W-:-:S05]  /*18130*/  @P3 IMAD.HI.U32 R9, R8, c[0x0][0x4ec], RZ ;  /* 0x00013b0008093a27 */ /* 0x000fca00078e00ff */
[----:B------:R-:W-:-:S04]  /*18140*/  @P3 SHF.R.U32.HI R2, RZ, c[0x0][0x4f0], R9 ;  /* 0x00013c00ff023a19 */ /* 0x000fc80000011609 */
[----:B------:R-:W-:Y:S02]  /*18150*/  SHF.R.S32.HI R3, RZ, 0x1f, R2 ;  /* 0x0000001fff037819 */ /* 0x000fe40000011402 */
[----:B------:R-:W-:-:S03]  /*18160*/  IADD3 R0, -R2, RZ, RZ ;  /* 0x000000ff02007210 */ /* 0x000fc60007ffe1ff */
[----:B------:R-:W-:Y:S02]  /*18170*/  IMAD R3, R3, c[0x0][0x3e0], RZ ;  /* 0x0000f80003037a24 */ /* 0x000fe400078e02ff */
[----:B------:R-:W-:Y:S02]  /*18180*/  IMAD R0, R0, c[0x0][0x4e8], R8 ;  /* 0x00013a0000007a24 */ /* 0x000fe400078e0208 */
[C---:B------:R-:W-:Y:S02]  /*18190*/  IMAD R6, R2.reuse, c[0x0][0x3e4], R3 ;  /* 0x0000f90002067a24 */ /* 0x040fe400078e0203 */
[----:B------:R-:W-:Y:S01]  /*181a0*/  IMAD.WIDE.U32 R2, R2, c[0x0][0x3e0], R4 ;  /* 0x0000f80002027a25 */ /* 0x000fe200078e0004 */
[----:B------:R-:W-:Y:S02]  /*181b0*/  SHF.R.S32.HI R4, RZ, 0x1f, R0 ;  /* 0x0000001fff047819 */ /* 0x000fe40000011400 */
[----:B------:R-:W-:Y:S02]  /*181c0*/  IADD3 R5, R11, R237, RZ ;  /* 0x000000ed0b057210 */ /* 0x000fe40007ffe0ff */
        /* <DEDUP_REMOVED lines=8> */
[----:B-1234-:R1:W2:Y:S02]  /*18250*/  SHFL.IDX PT, R4, R10, RZ, 0x181f ;  /* 0x00181fff0a047589 */ /* 0x01e2a400000e0000 */
.L_x_944:
[----:B------:R-:W-:Y:S05]  /*18260*/  BRA.DIV ~URZ, `(.L_x_850) ;  /* 0x00005a127f007947 */ /* 0x000fea000b800000 */
[----:B------:R3:W4:Y:S02]  /*18270*/  SHFL.IDX PT, R0, R12, RZ, 0x181f ;  /* 0x00181fff0c007589 */ /* 0x00072400000e0000 */
.L_x_945:
[----:B------:R-:W-:Y:S01]  /*18280*/  IMAD R11, R14, c[0x0][0x4e8], RZ ;  /* 0x00013a000e0b7a24 */ /* 0x000fe200078e02ff */
[----:B------:R-:W-:Y:S04]  /*18290*/  BSSY B0, `(.L_x_851) ;  /* 0x0000011000007945 */ /* 0x000fe80003800000 */
[----:B------:R-:W-:-:S13]  /*182a0*/  ISETP.GE.AND P0, PT, R5, R11, PT ;  /* 0x0000000b0500720c */ /* 0x000fda0003f06270 */
[----:B------:R-:W-:Y:S05]  /*182b0*/  @P0 BRA `(.L_x_852) ;  /* 0x000000e000000947 */ /* 0x000fea0003800000 */
[----:B------:R-:W5:Y:S04]  /*182c0*/  LDL R15, [R1+0x74] ;  /* 0x00007400010f7983 */ /* 0x000f680000100800 */
[----:B---3--:R-:W3:Y:S01]  /*182d0*/  LDL R13, [R1+0x70] ;  /* 0x00007000010d7983 */ /* 0x008ee20000100800 */
[----:B------:R-:W-:Y:S02]  /*182e0*/  ISETP.GE.AND P2, PT, R248, c[0x0][0x3c8], PT ;  /* 0x0000f200f8007a0c */ /* 0x000fe40003f46270 */
[----:B------:R-:W-:Y:S02]  /*182f0*/  ISETP.GE.AND P1, PT, R250, c[0x0][0x3c8], PT ;  /* 0x0000f200fa007a0c */ /* 0x000fe40003f26270 */
[----:B------:R-:W-:-:S09]  /*18300*/  ISETP.GE.AND P0, PT, R251, c[0x0][0x3c8], PT ;  /* 0x0000f200fb007a0c */ /* 0x000fd20003f06270 */
[-C--:B----4-:R-:W-:Y:S02]  /*18310*/  @!P2 LEA R8, P5, R248, R0.reuse, 0x1 ;  /* 0x00000000f808a211 */ /* 0x090fe400078a08ff */
[-C--:B------:R-:W-:Y:S02]  /*18320*/  @!P1 LEA R6, P4, R250, R0.reuse, 0x1 ;  /* 0x00000000fa069211 */ /* 0x080fe400078808ff */
[----:B------:R-:W-:Y:S02]  /*18330*/  @!P0 LEA R2, P3, R251, R0, 0x1 ;  /* 0x00000000fb028211 */ /* 0x000fe400078608ff */
[----:B--2---:R-:W-:-:S05]  /*18340*/  @!P2 LEA.HI.X R9, R248, R4, R249, 0x1, P5 ;  /* 0x00000004f809a211 */ /* 0x004fca00028f0cf9 */
[----:B------:R2:W-:Y:S01]  /*18350*/  @!P2 ST.E.128 [R8.64], R24 ;  /* 0x000000180800a985 */ /* 0x0005e2000c101d0a */
[-C--:B-----5:R-:W-:Y:S02]  /*18360*/  @!P1 LEA.HI.X R7, R250, R4.reuse, R15, 0x1, P4 ;  /* 0x00000004fa079211 */ /* 0x0a0fe400020f0c0f */
[----:B---3--:R-:W-:-:S03]  /*18370*/  @!P0 LEA.HI.X R3, R251, R4, R13, 0x1, P3 ;  /* 0x00000004fb038211 */ /* 0x008fc600018f0c0d */
[----:B------:R2:W-:Y:S04]  /*18380*/  @!P1 ST.E.128 [R6.64], R20 ;  /* 0x0000001406009985 */ /* 0x0005e8000c101d0a */
[----:B------:R2:W-:Y:S02]  /*18390*/  @!P0 ST.E.128 [R2.64], R16 ;  /* 0x0000001002008985 */ /* 0x0005e4000c101d0a */
.L_x_852:
[----:B------:R-:W-:Y:S05]  /*183a0*/  BSYNC B0 ;  /* 0x0000000000007941 */ /* 0x000fea0003800000 */
.L_x_851:
[----:B------:R-:W-:Y:S05]  /*183b0*/  BRA.DIV ~URZ, `(.L_x_853) ;  /* 0x000059327f007947 */ /* 0x000fea000b800000 */
[----:B--2---:R2:W1:Y:S04]  /*183c0*/  SHFL.IDX PT, R4, R10, 0x1, 0x181f ;  /* 0x00381f000a047f89 */ /* 0x00446800000e0000 */
[----:B----4-:R2:W4:Y:S02]  /*183d0*/  SHFL.IDX PT, R0, R12, 0x1, 0x181f ;  /* 0x00381f000c007f89 */ /* 0x01052400000e0000 */
.L_x_946:
[----:B------:R-:W-:Y:S01]  /*183e0*/  IADD3 R2, R5, 0x20, RZ ;  /* 0x0000002005027810 */ /* 0x000fe20007ffe0ff */
[----:B------:R-:W-:Y:S03]  /*183f0*/  BSSY B0, `(.L_x_854) ;  /* 0x0000011000007945 */ /* 0x000fe60003800000 */
[----:B------:R-:W-:-:S13]  /*18400*/  ISETP.GE.AND P0, PT, R2, R11, PT ;  /* 0x0000000b0200720c */ /* 0x000fda0003f06270 */
[----:B------:R-:W-:Y:S05]  /*18410*/  @P0 BRA `(.L_x_855) ;  /* 0x000000e000000947 */ /* 0x000fea0003800000 */
[----:B------:R-:W5:Y:S04]  /*18420*/  LDL R14, [R1+0x74] ;  /* 0x00007400010e7983 */ /* 0x000f680000100800 */
[----:B--2---:R-:W2:Y:S01]  /*18430*/  LDL R13, [R1+0x70] ;  /* 0x00007000010d7983 */ /* 0x004ea20000100800 */
[----:B------:R-:W-:Y:S02]  /*18440*/  ISETP.GE.AND P2, PT, R248, c[0x0][0x3c8], PT ;  /* 0x0000f200f8007a0c */ /* 0x000fe40003f46270 */
[----:B------:R-:W-:Y:S02]  /*18450*/  ISETP.GE.AND P1, PT, R250, c[0x0][0x3c8], PT ;  /* 0x0000f200fa007a0c */ /* 0x000fe40003f26270 */
[----:B------:R-:W-:-:S09]  /*18460*/  ISETP.GE.AND P0, PT, R251, c[0x0][0x3c8], PT ;  /* 0x0000f200fb007a0c */ /* 0x000fd20003f06270 */
[-C--:B----4-:R-:W-:Y:S02]  /*18470*/  @!P2 LEA R8, P5, R248, R0.reuse, 0x1 ;  /* 0x00000000f808a211 */ /* 0x090fe400078a08ff */
[-C--:B------:R-:W-:Y:S02]  /*18480*/  @!P1 LEA R6, P4, R250, R0.reuse, 0x1 ;  /* 0x00000000fa069211 */ /* 0x080fe400078808ff */
[----:B------:R-:W-:Y:S02]  /*18490*/  @!P0 LEA R2, P3, R251, R0, 0x1 ;  /* 0x00000000fb028211 */ /* 0x000fe400078608ff */
[----:B-1----:R-:W-:-:S05]  /*184a0*/  @!P2 LEA.HI.X R9, R248, R4, R249, 0x1, P5 ;  /* 0x00000004f809a211 */ /* 0x002fca00028f0cf9 */
[----:B------:R1:W-:Y:S01]  /*184b0*/  @!P2 ST.E.128 [R8.64], R36 ;  /* 0x000000240800a985 */ /* 0x0003e2000c101d0a */
[-C--:B-----5:R-:W-:Y:S02]  /*184c0*/  @!P1 LEA.HI.X R7, R250, R4.reuse, R14, 0x1, P4 ;  /* 0x00000004fa079211 */ /* 0x0a0fe400020f0c0e */
[----:B--2---:R-:W-:-:S03]  /*184d0*/  @!P0 LEA.HI.X R3, R251, R4, R13, 0x1, P3 ;  /* 0x00000004fb038211 */ /* 0x004fc600018f0c0d */
[----:B------:R1:W-:Y:S04]  /*184e0*/  @!P1 ST.E.128 [R6.64], R32 ;  /* 0x0000002006009985 */ /* 0x0003e8000c101d0a */
[----:B------:R1:W-:Y:S02]  /*184f0*/  @!P0 ST.E.128 [R2.64], R28 ;  /* 0x0000001c02008985 */ /* 0x0003e4000c101d0a */
.L_x_855:
[----:B------:R-:W-:Y:S05]  /*18500*/  BSYNC B0 ;  /* 0x0000000000007941 */ /* 0x000fea0003800000 */
.L_x_854:
[----:B------:R-:W-:Y:S05]  /*18510*/  BRA.DIV ~URZ, `(.L_x_856) ;  /* 0x000058a27f007947 */ /* 0x000fea000b800000 */
[----:B-1----:R1:W2:Y:S02]  /*18520*/  SHFL.IDX PT, R4, R10, 0x2, 0x181f ;  /* 0x00581f000a047f89 */ /* 0x0022a400000e0000 */
.L_x_947:
[----:B------:R-:W-:Y:S05]  /*18530*/  BRA.DIV ~URZ, `(.L_x_857) ;  /* 0x000058f27f007947 */ /* 0x000fea000b800000 */
[----:B----4-:R4:W1:Y:S02]  /*18540*/  SHFL.IDX PT, R0, R12, 0x2, 0x181f ;  /* 0x00581f000c007f89 */ /* 0x01086400000e0000 */
.L_x_948:
[----:B------:R-:W-:Y:S01]  /*18550*/  IADD3 R2, R5, 0x40, RZ ;  /* 0x0000004005027810 */ /* 0x000fe20007ffe0ff */
[----:B------:R-:W-:Y:S03]  /*18560*/  BSSY B0, `(.L_x_858) ;  /* 0x0000011000007945 */ /* 0x000fe60003800000 */
[----:B------:R-:W-:-:S13]  /*18570*/  ISETP.GE.AND P0, PT, R2, R11, PT ;  /* 0x0000000b0200720c */ /* 0x000fda0003f06270 */
[----:B------:R-:W-:Y:S05]  /*18580*/  @P0 BRA `(.L_x_859) ;  /* 0x000000e000000947 */ /* 0x000fea0003800000 */
[----:B------:R-:W5:Y:S04]  /*18590*/  LDL R14, [R1+0x74] ;  /* 0x00007400010e7983 */ /* 0x000f680000100800 */
[----:B---3--:R-:W3:Y:S01]  /*185a0*/  LDL R13, [R1+0x70] ;  /* 0x00007000010d7983 */ /* 0x008ee20000100800 */
[----:B------:R-:W-:Y:S02]  /*185b0*/  ISETP.GE.AND P2, PT, R248, c[0x0][0x3c8], PT ;  /* 0x0000f200f8007a0c */ /* 0x000fe40003f46270 */
[----:B------:R-:W-:Y:S02]  /*185c0*/  ISETP.GE.AND P1, PT, R250, c[0x0][0x3c8], PT ;  /* 0x0000f200fa007a0c */ /* 0x000fe40003f26270 */
[----:B------:R-:W-:-:S09]  /*185d0*/  ISETP.GE.AND P0, PT, R251, c[0x0][0x3c8], PT ;  /* 0x0000f200fb007a0c */ /* 0x000fd20003f06270 */
[-C--:B-1----:R-:W-:Y:S02]  /*185e0*/  @!P2 LEA R8, P5, R248, R0.reuse, 0x1 ;  /* 0x00000000f808a211 */ /* 0x082fe400078a08ff */
        /* <DEDUP_REMOVED lines=8> */
.L_x_859:
[----:B------:R-:W-:Y:S05]  /*18670*/  BSYNC B0 ;  /* 0x0000000000007941 */ /* 0x000fea0003800000 */
.L_x_858:
[----:B------:R-:W-:Y:S05]  /*18680*/  BRA.DIV ~URZ, `(.L_x_860) ;  /* 0x000058127f007947 */ /* 0x000fea000b800000 */
[----:B--2---:R2:W3:Y:S04]  /*18690*/  SHFL.IDX PT, R4, R10, 0x3, 0x181f ;  /* 0x00781f000a047f89 */ /* 0x0044e800000e0000 */
[----:B-1----:R2:W1:Y:S02]  /*186a0*/  SHFL.IDX PT, R0, R12, 0x3, 0x181f ;  /* 0x00781f000c007f89 */ /* 0x00246400000e0000 */
.L_x_949:
[----:B------:R-:W-:-:S04]  /*186b0*/  IADD3 R2, R5, 0x60, RZ ;  /* 0x0000006005027810 */ /* 0x000fc80007ffe0ff */
[----:B------:R-:W-:-:S13]  /*186c0*/  ISETP.GE.AND P0, PT, R2, R11, PT ;  /* 0x0000000b0200720c */ /* 0x000fda0003f06270 */
[----:B------:R-:W-:Y:S05]  /*186d0*/  @P0 BRA `(.L_x_861) ;  /* 0x000023e000000947 */ /* 0x000fea0003800000 */
[----:B------:R-:W5:Y:S01]  /*186e0*/  LDL R8, [R1+0x74] ;  /* 0x0000740001087983 */ /* 0x000f620000100800 */
[----:B------:R-:W-:Y:S02]  /*186f0*/  ISETP.GE.AND P1, PT, R248, c[0x0][0x3c8], PT ;  /* 0x0000f200f8007a0c */ /* 0x000fe40003f26270 */
[----:B------:R-:W-:-:S11]  /*18700*/  ISETP.GE.AND P0, PT, R250, c[0x0][0x3c8], PT ;  /* 0x0000f200fa007a0c */ /* 0x000fd60003f06270 */
[-C--:B-1----:R-:W-:Y:S02]  /*18710*/  @!P1 LEA R6, P3, R248, R0.reuse, 0x1 ;  /* 0x00000000f8069211 */ /* 0x082fe400078608ff */
[----:B------:R-:W-:Y:S02]  /*18720*/  @!P0 LEA R2, P2, R250, R0, 0x1 ;  /* 0x00000000fa028211 */ /* 0x000fe400078408ff */
[----:B---3--:R-:W-:-:S05]  /*18730*/  @!P1 LEA.HI.X R7, R248, R4, R249, 0x1, P3 ;  /* 0x00000004f8079211 */ /* 0x008fca00018f0cf9 */
[----:B------:R1:W-:Y:S01]  /*18740*/  @!P1 ST.E.128 [R6.64], R56 ;  /* 0x0000003806009985 */ /* 0x0003e2000c101d0a */
[----:B-----5:R-:W-:-:S05]  /*18750*/  @!P0 LEA.HI.X R3, R250, R4, R8, 0x1, P2 ;  /* 0x00000004fa038211 */ /* 0x020fca00010f0c08 */
[----:B------:R1:W-:Y:S01]  /*18760*/  @!P0 ST.E.128 [R2.64], R52 ;  /* 0x0000003402008985 */ /* 0x0003e2000c101d0a */
[----:B------:R-:W-:-:S13]  /*18770*/  ISETP.GE.AND P0, PT, R251, c[0x0][0x3c8], PT ;  /* 0x0000f200fb007a0c */ /* 0x000fda0003f06270 */
[----:B------:R-:W-:Y:S05]  /*18780*/  @P0 BRA `(.L_x_861) ;  /* 0x0000233000000947 */ /* 0x000fea0003800000 */
[----:B------:R-:W3:Y:S01]  /*18790*/  LDL R8, [R1+0x70] ;  /* 0x0000700001087983 */ /* 0x000ee20000100800 */
[----:B-1----:R-:W-:-:S04]  /*187a0*/  LEA R2, P0, R251, R0, 0x1 ;  /* 0x00000000fb027211 */ /* 0x002fc800078008ff */
[----:B---3--:R-:W-:-:S05]  /*187b0*/  LEA.HI.X R3, R251, R4, R8, 0x1, P0 ;  /* 0x00000004fb037211 */ /* 0x008fca00000f0c08 */
[----:B------:R1:W-:Y:S01]  /*187c0*/  ST.E.128 [R2.64], R60 ;  /* 0x0000003c02007985 */ /* 0x0003e2000c101d0a */
[----:B------:R-:W-:Y:S05]  /*187d0*/  BRA `(.L_x_861) ;  /* 0x000022e000007947 */ /* 0x000fea0003800000 */
.L_x_848:
[----:B-1----:R-:W2:Y:S01]  /*187e0*/  LDL.LU R10, [R1+0x80] ;  /* 0x00008000010a7983 */ /* 0x002ea20000300800 */
[----:B------:R-:W-:Y:S02]  /*187f0*/  IMAD R8, R8, c[0x0][0x408], RZ ;  /* 0x0001020008087a24 */ /* 0x000fe400078e02ff */
[----:B------:R-:W-:-:S04]  /*18800*/  IMAD.WIDE.U32 R6, R2, c[0x0][0x408], RZ ;  /* 0x0001020002067a25 */ /* 0x000fc800078e00ff */
[----:B------:R-:W-:-:S05]  /*18810*/  IMAD R2, R2, c[0x0][0x40c], R8 ;  /* 0x0001030002027a24 */ /* 0x000fca00078e0208 */
[----:B------:R-:W-:Y:S02]  /*18820*/  IADD3 R7, R7, R2, RZ ;  /* 0x0000000207077210 */ /* 0x000fe40007ffe0ff */
[----:B------:R-:W-:-:S03]  /*18830*/  SHF.R.S32.HI R2, RZ, 0x1f, R0 ;  /* 0x0000001fff027819 */ /* 0x000fc60000011400 */
[----:B------:R-:W-:-:S04]  /*18840*/  IMAD.WIDE.U32 R6, R4, c[0x0][0x438], R6 ;  /* 0x00010e0004067a25 */ /* 0x000fc800078e0006 */
[----:B------:R-:W-:Y:S01]  /*18850*/  IMAD R5, R4, c[0x0][0x43c], R7 ;  /* 0x00010f0004057a24 */ /* 0x000fe200078e0207 */
[----:B------:R-:W-:Y:S01]  /*18860*/  MOV R4, R6 ;  /* 0x0000000600047202 */ /* 0x000fe20000000f00 */
[----:B------:R-:W-:Y:S02]  /*18870*/  IMAD R2, R2, c[0x0][0x440], RZ ;  /* 0x0001100002027a24 */ /* 0x000fe400078e02ff */
[----:B------:R-:W-:-:S04]  /*18880*/  @P3 IMAD.HI.U32 R7, R3, c[0x0][0x4ec], RZ ;  /* 0x00013b0003073a27 */ /* 0x000fc800078e00ff */
[C---:B------:R-:W-:Y:S02]  /*18890*/  IMAD R2, R0.reuse, c[0x0][0x444], R2 ;  /* 0x0001110000027a24 */ /* 0x040fe400078e0202 */
[----:B------:R-:W-:Y:S01]  /*188a0*/  IMAD.WIDE.U32 R4, R0, c[0x0][0x440], R4 ;  /* 0x0001100000047a25 */ /* 0x000fe200078e0004 */
[----:B------:R-:W-:Y:S02]  /*188b0*/  MOV R0, R3 ;  /* 0x0000000300007202 */ /* 0x000fe40000000f00 */
[----:B------:R-:W-:Y:S02]  /*188c0*/  @P3 SHF.R.U32.HI R0, RZ, c[0x0][0x4f0], R7 ;  /* 0x00013c00ff003a19 */ /* 0x000fe40000011607 */
[----:B------:R-:W-:Y:S02]  /*188d0*/  IADD3 R5, R5, R2, RZ ;  /* 0x0000000205057210 */ /* 0x000fe40007ffe0ff */
[----:B------:R-:W-:Y:S02]  /*188e0*/  SHF.R.S32.HI R2, RZ, 0x1f, R0 ;  /* 0x0000001fff027819 */ /* 0x000fe40000011400 */
[----:B------:R-:W-:-:S03]  /*188f0*/  IADD3 R6, -R0, RZ, RZ ;  /* 0x000000ff00067210 */ /* 0x000fc60007ffe1ff */
[----:B------:R-:W-:Y:S02]  /*18900*/  IMAD R2, R2, c[0x0][0x430], RZ ;  /* 0x00010c0002027a24 */ /* 0x000fe400078e02ff */
[----:B------:R-:W-:Y:S02]  /*18910*/  IMAD R6, R6, c[0x0][0x4e8], R3 ;  /* 0x00013a0006067a24 */ /* 0x000fe400078e0203 */
[----:B------:R-:W-:Y:S02]  /*18920*/  IMAD R7, R0, c[0x0][0x434], R2 ;  /* 0x00010d0000077a24 */ /* 0x000fe400078e0202 */
[----:B--2---:R-:W-:-:S04]  /*18930*/  IMAD.WIDE.U32 R4, R10, c[0x0][0x448], R4 ;  /* 0x000112000a047a25 */ /* 0x004fc800078e0004 */
        /* <DEDUP_REMOVED lines=12> */
.L_x_950:
[----:B------:R-:W-:Y:S05]  /*18a00*/  BRA.DIV ~URZ, `(.L_x_863) ;  /* 0x000055d27f007947 */ /* 0x000fea000b800000 */
[----:B------:R3:W4:Y:S02]  /*18a10*/  SHFL.IDX PT, R0, R12, RZ, 0x1c1f ;  /* 0x001c1fff0c007589 */ /* 0x00072400000e0000 */
.L_x_951:
[----:B------:R-:W-:Y:S01]  /*18a20*/  IMAD R14, R14, c[0x0][0x4e8], RZ ;  /* 0x00013a000e0e7a24 */ /* 0x000fe200078e02ff */
[----:B------:R-:W-:Y:S04]  /*18a30*/  BSSY B0, `(.L_x_864) ;  /* 0x0000099000007945 */ /* 0x000fe80003800000 */
[----:B------:R-:W-:-:S13]  /*18a40*/  ISETP.GE.AND P0, PT, R9, R14, PT ;  /* 0x0000000e0900720c */ /* 0x000fda0003f06270 */
[----:B------:R-:W-:Y:S05]  /*18a50*/  @P0 BRA `(.L_x_865) ;  /* 0x0000096000000947 */ /* 0x000fea0003800000 */
[----:B------:R-:W5:Y:S04]  /*18a60*/  LDL R20, [R1+0x100] ;  /* 0x0001000001147983 */ /* 0x000f680000100800 */
[----:B---3--:R-:W3:Y:S04]  /*18a70*/  LDL R10, [R1+0xec] ;  /* 0x0000ec00010a7983 */ /* 0x008ee80000100800 */
[----:B----4-:R-:W4:Y:S04]  /*18a80*/  LDL R11, [R1+0xe8] ;  /* 0x0000e800010b7983 */ /* 0x010f280000100800 */
[----:B--2---:R-:W2:Y:S04]  /*18a90*/  LDL R26, [R1+0x164] ;  /* 0x00016400011a7983 */ /* 0x004ea80000100800 */
[----:B------:R-:W2:Y:S04]  /*18aa0*/  LDL R22, [R1+0x160] ;  /* 0x0001600001167983 */ /* 0x000ea80000100800 */
        /* <DEDUP_REMOVED lines=12> */
[----:B------:R-:W2:Y:S01]  /*18b70*/  LDL R30, [R1+0x12c] ;  /* 0x00012c00011e7983 */ /* 0x000ea20000100800 */
[----:B-----5:R-:W-:-:S02]  /*18b80*/  ISETP.GE.AND P2, PT, R20, c[0x0][0x3c8], PT ;  /* 0x0000f20014007a0c */ /* 0x020fc40003f46270 */
[----:B---3--:R-:W-:-:S11]  /*18b90*/  ISETP.GE.AND P1, PT, R10, c[0x0][0x3c8], PT ;  /* 0x0000f2000a007a0c */ /* 0x008fd60003f26270 */
[----:B------:R-:W-:Y:S02]  /*18ba0*/  @!P2 IMAD.MOV.U32 R8, RZ, RZ, R0 ;  /* 0x000000ffff08a224 */ /* 0x000fe400078e0000 */
[----:B------:R-:W-:-:S04]  /*18bb0*/  @!P2 IMAD.MOV.U32 R9, RZ, RZ, R4 ;  /* 0x000000ffff09a224 */ /* 0x000fc800078e0004 */
[----:B------:R-:W-:Y:S02]  /*18bc0*/  @!P2 IMAD.WIDE R8, R20, 0x4, R8 ;  /* 0x000000041408a825 */ /* 0x000fe400078e0208 */
[----:B------:R-:W3:Y:S01]  /*18bd0*/  LDL R20, [R1+0x150] ;  /* 0x0001500001147983 */ /* 0x000ee20000100800 */
[----:B----4-:R-:W-:Y:S02]  /*18be0*/  ISETP.GE.AND P0, PT, R11, c[0x0][0x3c8], PT ;  /* 0x0000f2000b007a0c */ /* 0x010fe40003f06270 */
[----:B------:R-:W-:-:S04]  /*18bf0*/  @!P1 LEA R6, P3, R10, R0, 0x2 ;  /* 0x000000000a069211 */ /* 0x000fc800078610ff */
[----:B--2---:R-:W-:Y:S02]  /*18c00*/  @!P1 LEA.HI.X R7, R10, R4, R26, 0x2, P3 ;  /* 0x000000040a079211 */ /* 0x004fe400018f141a */
[----:B------:R-:W2:Y:S05]  /*18c10*/  LDL R26, [R1+0x14c] ;  /* 0x00014c00011a7983 */ /* 0x000eaa0000100800 */
[----:B------:R-:W-:Y:S02]  /*18c20*/  @!P0 LEA R2, P6, R11, R0, 0x2 ;  /* 0x000000000b028211 */ /* 0x000fe400078c10ff */
[----:B------:R-:W-:Y:S02]  /*18c30*/  ISETP.GE.AND P5, PT, R27, c[0x0][0x3c8], PT ;  /* 0x0000f2001b007a0c */ /* 0x000fe40003fa6270 */
[----:B------:R-:W-:Y:S01]  /*18c40*/  ISETP.GE.AND P4, PT, R16, c[0x0][0x3c8], PT ;  /* 0x0000f20010007a0c */ /* 0x000fe20003f86270 */
[----:B------:R4:W-:Y:S01]  /*18c50*/  @!P2 ST.E.64 [R8.64], R140 ;  /* 0x0000008c0800a985 */ /* 0x0009e2000c101b0a */
[----:B------:R-:W-:-:S03]  /*18c60*/  @!P0 LEA.HI.X R3, R11, R4, R22, 0x2, P6 ;  /* 0x000000040b038211 */ /* 0x000fc600030f1416 */
[----:B------:R-:W5:Y:S01]  /*18c70*/  LDL R22, [R1+0x148] ;  /* 0x0001480001167983 */ /* 0x000f620000100800 */
[----:B------:R-:W-:-:S03]  /*18c80*/  ISETP.GE.AND P2, PT, R24, c[0x0][0x3c8], PT ;  /* 0x0000f20018007a0c */ /* 0x000fc60003f46270 */
[----:B------:R1:W-:Y:S01]  /*18c90*/  @!P1 ST.E.64 [R6.64], R136 ;  /* 0x0000008806009985 */ /* 0x0003e2000c101b0a */
[----:B------:R-:W-:-:S03]  /*18ca0*/  ISETP.GE.AND P3, PT, R15, c[0x0][0x3c8], PT ;  /* 0x0000f2000f007a0c */ /* 0x000fc60003f66270 */
[----:B------:R1:W-:Y:S04]  /*18cb0*/  @!P0 ST.E.64 [R2.64], R132 ;  /* 0x0000008402008985 */ /* 0x0003e8000c101b0a */
[----:B------:R-:W5:Y:S04]  /*18cc0*/  LDL R10, [R1+0xc8] ;  /* 0x0000c800010a7983 */ /* 0x000f680000100800 */
[----:B------:R-:W5:Y:S01]  /*18cd0*/  LDL R11, [R1+0xc4] ;  /* 0x0000c400010b7983 */ /* 0x000f620000100800 */
[----:B----4-:R-:W-:-:S04]  /*18ce0*/  @!P5 LEA R8, P0, R27, R0, 0x2 ;  /* 0x000000001b08d211 */ /* 0x010fc800078010ff */
[----:B------:R-:W-:Y:S02]  /*18cf0*/  @!P5 LEA.HI.X R9, R27, R4, R28, 0x2, P0 ;  /* 0x000000041b09d211 */ /* 0x000fe400000f141c */
[----:B------:R-:W-:Y:S01]  /*18d00*/  ISETP.GE.AND P6, PT, R18, c[0x0][0x3c8], PT ;  /* 0x0000f20012007a0c */ /* 0x000fe20003fc6270 */
[----:B------:R-:W4:Y:S01]  /*18d10*/  LDL R27, [R1+0xb8] ;  /* 0x0000b800011b7983 */ /* 0x000f220000100800 */
[----:B-1----:R-:W-:-:S03]  /*18d20*/  @!P4 LEA R6, P1, R16, R0, 0x2 ;  /* 0x000000001006c211 */ /* 0x002fc600078210ff */
[----:B------:R1:W-:Y:S01]  /*18d30*/  @!P5 ST.E.64 [R8.64], R128 ;  /* 0x000000800800d985 */ /* 0x0003e2000c101b0a */
[----:B------:R-:W-:-:S03]  /*18d40*/  @!P4 LEA.HI.X R7, R16, R4, R23, 0x2, P1 ;  /* 0x000000041007c211 */ /* 0x000fc600008f1417 */
[----:B------:R-:W4:Y:S01]  /*18d50*/  LDL R23, [R1+0x144] ;  /* 0x0001440001177983 */ /* 0x000f220000100800 */
[----:B------:R-:W-:Y:S02]  /*18d60*/  ISETP.GE.AND P5, PT, R25, c[0x0][0x3c8], PT ;  /* 0x0000f20019007a0c */ /* 0x000fe40003fa6270 */
[C---:B------:R-:W-:Y:S01]  /*18d70*/  @!P3 LEA R2, P0, R15.reuse, R0, 0x2 ;  /* 0x000000000f02b211 */ /* 0x040fe200078010ff */
[----:B------:R-:W4:Y:S03]  /*18d80*/  LDL R16, [R1+0xc0] ;  /* 0x0000c00001107983 */ /* 0x000f260000100800 */
[----:B------:R-:W-:Y:S01]  /*18d90*/  @!P3 LEA.HI.X R3, R15, R4, R19, 0x2, P0 ;  /* 0x000000040f03b211 */ /* 0x000fe200000f1413 */
[----:B------:R-:W4:Y:S04]  /*18da0*/  LDL R28, [R1+0x128] ;  /* 0x00012800011c7983 */ /* 0x000f280000100800 */
[----:B------:R-:W4:Y:S01]  /*18db0*/  LDL R15, [R1+0x13c] ;  /* 0x00013c00010f7983 */ /* 0x000f220000100800 */
[----:B-1----:R-:W-:-:S03]  /*18dc0*/  @!P2 LEA R8, P1, R24, R0, 0x2 ;  /* 0x000000001808a211 */ /* 0x002fc600078210ff */
[----:B------:R1:W-:Y:S04]  /*18dd0*/  @!P4 ST.E.64 [R6.64], R124 ;  /* 0x0000007c0600c985 */ /* 0x0003e8000c101b0a */
[----:B------:R-:W4:Y:S04]  /*18de0*/  LDL R19, [R1+0x140] ;  /* 0x0001400001137983 */ /* 0x000f280000100800 */
[----:B------:R1:W-:Y:S02]  /*18df0*/  @!P3 ST.E.64 [R2.64], R120 ;  /* 0x000000780200b985 */ /* 0x0003e4000c101b0a */
[----:B-1----:R-:W-:-:S02]  /*18e00*/  @!P5 LEA R6, P0, R25, R0, 0x2 ;  /* 0x000000001906d211 */ /* 0x002fc400078010ff */
[----:B------:R-:W-:Y:S02]  /*18e10*/  @!P6 LEA R2, P4, R18, R0, 0x2 ;  /* 0x000000001202e211 */ /* 0x000fe400078810ff */
[CC--:B---3--:R-:W-:Y:S02]  /*18e20*/  @!P2 LEA.HI.X R9, R24.reuse, R4.reuse, R20, 0x2, P1 ;  /* 0x000000041809a211 */ /* 0x0c8fe400008f1414 */
[----:B------:R-:W3:Y:S01]  /*18e30*/  LDL R20, [R1+0x84] ;  /* 0x0000840001147983 */ /* 0x000ee20000100800 */
[-C--:B--2---:R-:W-:Y:S02]  /*18e40*/  @!P5 LEA.HI.X R7, R25, R4.reuse, R26, 0x2, P0 ;  /* 0x000000041907d211 */ /* 0x084fe400000f141a */
[----:B------:R-:W-:Y:S01]  /*18e50*/  ISETP.GE.AND P0, PT, R24, c[0x0][0x3c8], PT ;  /* 0x0000f20018007a0c */ /* 0x000fe20003f06270 */
[----:B------:R-:W2:Y:S04]  /*18e60*/  LDL R25, [R1+0xb4] ;  /* 0x0000b40001197983 */ /* 0x000ea80000100800 */
[----:B------:R-:W2:Y:S01]  /*18e70*/  LDL R24, [R1+0x138] ;  /* 0x0001380001187983 */ /* 0x000ea20000100800 */
[----:B-----5:R-:W-:-:S03]  /*18e80*/  @!P6 LEA.HI.X R3, R18, R4, R22, 0x2, P4 ;  /* 0x000000041203e211 */ /* 0x020fc600020f1416 */
[----:B------:R-:W5:Y:S04]  /*18e90*/  LDL R26, [R1+0x124] ;  /* 0x00012400011a7983 */ /* 0x000f680000100800 */
[----:B------:R-:W5:Y:S04]  /*18ea0*/  LDL R22, [R1+0x134] ;  /* 0x0001340001167983 */ /* 0x000f680000100800 */
[----:B------:R-:W5:Y:S01]  /*18eb0*/  LDL R18, [R1+0x130] ;  /* 0x0001300001127983 */ /* 0x000f620000100800 */
[----:B------:R-:W-:Y:S02]  /*18ec0*/  ISETP.GE.AND P3, PT, R21, c[0x0][0x3c8], PT ;  /* 0x0000f20015007a0c */ /* 0x000fe40003f66270 */
[----:B------:R-:W-:Y:S01]  /*18ed0*/  ISETP.GE.AND P1, PT, R10, c[0x0][0x3c8], PT ;  /* 0x0000f2000a007a0c */ /* 0x000fe20003f26270 */
[----:B------:R1:W-:Y:S01]  /*18ee0*/  @!P0 ST.E.64 [R8.64], R116 ;  /* 0x0000007408008985 */ /* 0x0003e2000c101b0a */
[----:B------:R-:W-:-:S03]  /*18ef0*/  ISETP.GE.AND P2, PT, R17, c[0x0][0x3c8], PT ;  /* 0x0000f20011007a0c */ /* 0x000fc60003f46270 */
[----:B------:R-:W-:Y:S04]  /*18f00*/  @!P5 ST.E.64 [R6.64], R112 ;  /* 0x000000700600d985 */ /* 0x000fe8000c101b0a */
[----:B------:R4:W-:Y:S01]  /*18f10*/  @!P6 ST.E.64 [R2.64], R36 ;  /* 0x000000240200e985 */ /* 0x0009e2000c101b0a */
[----:B------:R-:W-:Y:S02]  /*18f20*/  ISETP.GE.AND P6, PT, R11, c[0x0][0x3c8], PT ;  /* 0x0000f2000b007a0c */ /* 0x000fe40003fc6270 */
[----:B-1----:R-:W-:-:S04]  /*18f30*/  @!P3 LEA R8, P0, R21, R0, 0x2 ;  /* 0x000000001508b211 */ /* 0x002fc800078010ff */
[----:B----4-:R-:W-:Y:S02]  /*18f40*/  @!P3 LEA.HI.X R9, R21, R4, R23, 0x2, P0 ;  /* 0x000000041509b211 */ /* 0x010fe400000f1417 */
[----:B------:R-:W4:Y:S01]  /*18f50*/  LDL R23, [R1+0xb0] ;  /* 0x0000b00001177983 */ /* 0x000f220000100800 */
[----:B------:R-:W-:-:S03]  /*18f60*/  @!P1 LEA R2, P0, R10, R0, 0x2 ;  /* 0x000000000a029211 */ /* 0x000fc600078010ff */
[----:B------:R-:W-:Y:S01]  /*18f70*/  @!P3 ST.E.64 [R8.64], R40 ;  /* 0x000000280800b985 */ /* 0x000fe2000c101b0a */
[----:B------:R-:W-:-:S03]  /*18f80*/  @!P1 LEA.HI.X R3, R10, R4, R15, 0x2, P0 ;  /* 0x000000040a039211 */ /* 0x000fc600000f140f */
[----:B------:R-:W4:Y:S01]  /*18f90*/  LDL R10, [R1+0xac] ;  /* 0x0000ac00010a7983 */ /* 0x000f220000100800 */
[----:B------:R-:W-:-:S03]  /*18fa0*/  @!P2 LEA R6, P4, R17, R0, 0x2 ;  /* 0x000000001106a211 */ /* 0x000fc600078810ff */
[----:B------:R-:W4:Y:S01]  /*18fb0*/  LDL R21, [R1+0xa8] ;  /* 0x0000a80001157983 */ /* 0x000f220000100800 */
[----:B------:R-:W-:-:S03]  /*18fc0*/  ISETP.GE.AND P5, PT, R16, c[0x0][0x3c8], PT ;  /* 0x0000f20010007a0c */ /* 0x000fc60003fa6270 */
[----:B------:R-:W4:Y:S01]  /*18fd0*/  LDL R15, [R1+0x9c] ;  /* 0x00009c00010f7983 */ /* 0x000f220000100800 */
[----:B------:R-:W-:-:S03]  /*18fe0*/  @!P2 LEA.HI.X R7, R17, R4, R19, 0x2, P4 ;  /* 0x000000041107a211 */ /* 0x000fc600020f1413 */
[----:B------:R-:W4:Y:S04]  /*18ff0*/  LDL R19, [R1+0xa4] ;  /* 0x0000a40001137983 */ /* 0x000f280000100800 */
[----:B------:R1:W-:Y:S04]  /*19000*/  @!P2 ST.E.64 [R6.64], R44 ;  /* 0x0000002c0600a985 */ /* 0x0003e8000c101b0a */
[----:B------:R-:W4:Y:S01]  /*19010*/  LDL R17, [R1+0xa0] ;  /* 0x0000a00001117983 */ /* 0x000f220000100800 */
[----:B-1----:R-:W-:-:S03]  /*19020*/  @!P6 LEA R6, P4, R11, R0, 0x2 ;  /* 0x000000000b06e211 */ /* 0x002fc600078810ff */
[----:B------:R1:W-:Y:S01]  /*19030*/  @!P1 ST.E.64 [R2.64], R48 ;  /* 0x0000003002009985 */ /* 0x0003e2000c101b0a */
[----:B---3--:R-:W-:-:S13]  /*19040*/  ISETP.GE.AND P3, PT, R20, c[0x0][0x3c8], PT ;  /* 0x0000f20014007a0c */ /* 0x008fda0003f66270 */
[----:B------:R-:W-:-:S04]  /*19050*/  @!P3 LEA R8, P0, R20, R0, 0x2 ;  /* 0x000000001408b211 */ /* 0x000fc800078010ff */
[-C--:B--2---:R-:W-:Y:S02]  /*19060*/  @!P3 LEA.HI.X R9, R20, R4.reuse, R24, 0x2, P0 ;  /* 0x000000041409b211 */ /* 0x084fe400000f1418 */
[----:B------:R-:W2:Y:S01]  /*19070*/  LDL R24, [R1+0x120] ;  /* 0x0001200001187983 */ /* 0x000ea20000100800 */
[----:B-----5:R-:W-:-:S03]  /*19080*/  @!P6 LEA.HI.X R7, R11, R4, R22, 0x2, P4 ;  /* 0x000000040b07e211 */ /* 0x020fc600020f1416 */
[----:B------:R-:W3:Y:S01]  /*19090*/  LDL R11, [R1+0x11c] ;  /* 0x00011c00010b7983 */ /* 0x000ee20000100800 */
[----:B-1----:R-:W-:-:S03]  /*190a0*/  @!P5 LEA R2, P3, R16, R0, 0x2 ;  /* 0x000000001002d211 */ /* 0x002fc600078610ff */
[----:B------:R-:W5:Y:S01]  /*190b0*/  LDL R22, [R1+0x118] ;  /* 0x0001180001167983 */ /* 0x000f620000100800 */
[----:B------:R-:W-:Y:S02]  /*190c0*/  ISETP.GE.AND P4, PT, R20, c[0x0][0x3c8], PT ;  /* 0x0000f20014007a0c */ /* 0x000fe40003f86270 */
[----:B------:R-:W-:Y:S01]  /*190d0*/  @!P5 LEA.HI.X R3, R16, R4, R18, 0x2, P3 ;  /* 0x000000041003d211 */ /* 0x000fe200018f1412 */
[----:B------:R-:W5:Y:S04]  /*190e0*/  LDL R20, [R1+0x114] ;  /* 0x0001140001147983 */ /* 0x000f680000100800 */
[----:B------:R-:W5:Y:S04]  /*190f0*/  LDL R18, [R1+0x110] ;  /* 0x0001100001127983 */ /* 0x000f680000100800 */
[----:B------:R-:W5:Y:S01]  /*19100*/  LDL R16, [R1+0x10c] ;  /* 0x00010c0001107983 */ /* 0x000f620000100800 */
[----:B------:R-:W-:-:S02]  /*19110*/  ISETP.GE.AND P1, PT, R27, c[0x0][0x3c8], PT ;  /* 0x0000f2001b007a0c */ /* 0x000fc40003f26270 */
[----:B------:R-:W-:Y:S01]  /*19120*/  ISETP.GE.AND P2, PT, R29, c[0x0][0x3c8], PT ;  /* 0x0000f2001d007a0c */ /* 0x000fe20003f46270 */
[----:B------:R-:W-:Y:S04]  /*19130*/  @!P4 ST.E.64 [R8.64], R52 ;  /* 0x000000340800c985 */ /* 0x000fe8000c101b0a */
[----:B------:R1:W-:Y:S01]  /*19140*/  @!P6 ST.E.64 [R6.64], R56 ;  /* 0x000000380600e985 */ /* 0x0003e2000c101b0a */
[----:B------:R-:W-:-:S03]  /*19150*/  ISETP.GE.AND P0, PT, R25, c[0x0][0x3c8], PT ;  /* 0x0000f20019007a0c */ /* 0x000fc60003f06270 */
[----:B------:R4:W-:Y:S02]  /*19160*/  @!P5 ST.E.64 [R2.64], R60 ;  /* 0x0000003c0200d985 */ /* 0x0009e4000c101b0a */
[-C--:B-1----:R-:W-:Y:S02]  /*19170*/  @!P1 LEA R6, P4, R27, R0.reuse, 0x2 ;  /* 0x000000001b069211 */ /* 0x082fe400078810ff */
[----:B------:R-:W-:Y:S02]  /*19180*/  @!P2 LEA R8, P3, R29, R0, 0x2 ;  /* 0x000000001d08a211 */ /* 0x000fe400078610ff */
[----:B----4-:R-:W-:Y:S02]  /*19190*/  ISETP.GE.AND P5, PT, R23, c[0x0][0x3c8], PT ;  /* 0x0000f20017007a0c */ /* 0x010fe40003fa6270 */
[----:B------:R-:W-:Y:S02]  /*191a0*/  @!P2 LEA.HI.X R9, R29, R4, R30, 0x2, P3 ;  /* 0x000000041d09a211 */ /* 0x000fe400018f141e */
[----:B------:R-:W-:-:S05]  /*191b0*/  @!P0 LEA R2, P6, R25, R0, 0x2 ;  /* 0x0000000019028211 */ /* 0x000fca00078c10ff */
[----:B------:R-:W-:-:S04]  /*191c0*/  P2R R3, PR, RZ, 0x10 ;  /* 0x00000010ff037803 */ /* 0x000fc80000000000 */
[----:B------:R-:W-:Y:S02]  /*191d0*/  ISETP.NE.AND P3, PT, R3, RZ, PT ;  /* 0x000000ff0300720c */ /* 0x000fe40003f65270 */
[----:B------:R-:W-:Y:S02]  /*191e0*/  ISETP.GE.AND P4, PT, R10, c[0x0][0x3c8], PT ;  /* 0x0000f2000a007a0c */ /* 0x000fe40003f86270 */
[-C--:B------:R-:W-:Y:S02]  /*191f0*/  @!P1 LEA.HI.X R7, R27, R4.reuse, R28, 0x2, P3 ;  /* 0x000000041b079211 */ /* 0x080fe400018f141c */
[----:B------:R-:W-:Y:S01]  /*19200*/  @!P0 LEA.HI.X R3, R25, R4, R26, 0x2, P6 ;  /* 0x0000000419038211 */ /* 0x000fe200030f141a */
[----:B------:R-:W-:Y:S01]  /*19210*/  @!P2 ST.E.64 [R8.64], R64 ;  /* 0x000000400800a985 */ /* 0x000fe2000c101b0a */
[----:B------:R-:W-:-:S03]  /*19220*/  ISETP.GE.AND P3, PT, R21, c[0x0][0x3c8], PT ;  /* 0x0000f20015007a0c */ /* 0x000fc60003f66270 */
[----:B------:R1:W-:Y:S04]  /*19230*/  @!P1 ST.E.64 [R6.64], R68 ;  /* 0x0000004406009985 */ /* 0x0003e8000c101b0a */
[----:B------:R4:W-:Y:S01]  /*19240*/  @!P0 ST.E.64 [R2.64], R72 ;  /* 0x0000004802008985 */ /* 0x0009e2000c101b0a */
[----:B------:R-:W-:Y:S02]  /*19250*/  ISETP.GE.AND P2, PT, R19, c[0x0][0x3c8], PT ;  /* 0x0000f20013007a0c */ /* 0x000fe40003f46270 */
[----:B------:R-:W-:Y:S02]  /*19260*/  ISETP.GE.AND P1, PT, R17, c[0x0][0x3c8], PT ;  /* 0x0000f20011007a0c */ /* 0x000fe40003f26270 */
[-C--:B-1----:R-:W-:Y:S02]  /*19270*/  @!P5 LEA R6, P0, R23, R0.reuse, 0x2 ;  /* 0x000000001706d211 */ /* 0x082fe400078010ff */
[----:B----4-:R-:W-:-:S02]  /*19280*/  @!P4 LEA R2, P6, R10, R0, 0x2 ;  /* 0x000000000a02c211 */ /* 0x010fc400078c10ff */
[----:B--2---:R-:W-:-:S05]  /*19290*/  @!P5 LEA.HI.X R7, R23, R4, R24, 0x2, P0 ;  /* 0x000000041707d211 */ /* 0x004fca00000f1418 */
[----:B------:R-:W-:Y:S01]  /*192a0*/  @!P5 ST.E.64 [R6.64], R76 ;  /* 0x0000004c0600d985 */ /* 0x000fe2000c101b0a */
[----:B---3--:R-:W-:Y:S02]  /*192b0*/  @!P4 LEA.HI.X R3, R10, R4, R11, 0x2, P6 ;  /* 0x000000040a03c211 */ /* 0x008fe400030f140b */
[-C--:B------:R-:W-:Y:S02]  /*192c0*/  @!P3 LEA R10, P5, R21, R0.reuse, 0x2 ;  /* 0x00000000150ab211 */ /* 0x080fe400078a10ff */
[----:B------:R-:W-:Y:S01]  /*192d0*/  ISETP.GE.AND P0, PT, R15, c[0x0][0x3c8], PT ;  /* 0x0000f2000f007a0c */ /* 0x000fe20003f06270 */
[----:B------:R1:W-:Y:S01]  /*192e0*/  @!P4 ST.E.64 [R2.64], R80 ;  /* 0x000000500200c985 */ /* 0x0003e2000c101b0a */
[----:B------:R-:W-:-:S04]  /*192f0*/  @!P2 LEA R8, P6, R19, R0, 0x2 ;  /* 0x000000001308a211 */ /* 0x000fc800078c10ff */
[----:B-----5:R-:W-:-:S05]  /*19300*/  @!P2 LEA.HI.X R9, R19, R4, R20, 0x2, P6 ;  /* 0x000000041309a211 */ /* 0x020fca00030f1414 */
[----:B-1----:R-:W-:-:S04]  /*19310*/  P2R R2, PR, RZ, 0x20 ;  /* 0x00000020ff027803 */ /* 0x002fc80000000000 */
[----:B------:R-:W-:Y:S02]  /*19320*/  ISETP.NE.AND P4, PT, R2, RZ, PT ;  /* 0x000000ff0200720c */ /* 0x000fe40003f85270 */
[----:B------:R-:W-:Y:S02]  /*19330*/  @!P1 LEA R6, P5, R17, R0, 0x2 ;  /* 0x0000000011069211 */ /* 0x000fe400078a10ff */
[----:B------:R-:W-:Y:S02]  /*19340*/  @!P3 LEA.HI.X R11, R21, R4, R22, 0x2, P4 ;  /* 0x00000004150bb211 */ /* 0x000fe400020f1416 */
[----:B------:R-:W-:Y:S02]  /*19350*/  @!P0 LEA R2, P4, R15, R0, 0x2 ;  /* 0x000000000f028211 */ /* 0x000fe400078810ff */
[-C--:B------:R-:W-:Y:S02]  /*19360*/  @!P1 LEA.HI.X R7, R17, R4.reuse, R18, 0x2, P5 ;  /* 0x0000000411079211 */ /* 0x080fe400028f1412 */
[----:B------:R-:W-:Y:S01]  /*19370*/  @!P0 LEA.HI.X R3, R15, R4, R16, 0x2, P4 ;  /* 0x000000040f038211 */ /* 0x000fe200020f1410 */
[----:B------:R1:W-:Y:S04]  /*19380*/  @!P3 ST.E.64 [R10.64], R84 ;  /* 0x000000540a00b985 */ /* 0x0003e8000c101b0a */
[----:B------:R1:W-:Y:S04]  /*19390*/  @!P2 ST.E.64 [R8.64], R88 ;  /* 0x000000580800a985 */ /* 0x0003e8000c101b0a */
[----:B------:R1:W-:Y:S04]  /*193a0*/  @!P1 ST.E.64 [R6.64], R92 ;  /* 0x0000005c06009985 */ /* 0x0003e8000c101b0a */
[----:B------:R1:W-:Y:S02]  /*193b0*/  @!P0 ST.E.64 [R2.64], R96 ;  /* 0x0000006002008985 */ /* 0x0003e4000c101b0a */
.L_x_865:
[----:B------:R-:W-:Y:S05]  /*193c0*/  BSYNC B0 ;  /* 0x0000000000007941 */ /* 0x000fea0003800000 */
.L_x_864:
[----:B------:R-:W-:Y:S05]  /*193d0*/  BRA.DIV ~URZ, `(.L_x_866) ;  /* 0x00004c727f007947 */ /* 0x000fea000b800000 */
[----:B--2---:R2:W1:Y:S04]  /*193e0*/  SHFL.IDX PT, R4, R5, 0x1, 0x1c1f ;  /* 0x003c1f0005047f89 */ /* 0x00446800000e0000 */
[----:B----4-:R2:W4:Y:S02]  /*193f0*/  SHFL.IDX PT, R0, R12, 0x1, 0x1c1f ;  /* 0x003c1f000c007f89 */ /* 0x01052400000e0000 */
.L_x_952:
[----:B------:R-:W-:-:S13]  /*19400*/  ISETP.GE.AND P0, PT, R13, R14, PT ;  /* 0x0000000e0d00720c */ /* 0x000fda0003f06270 */
[----:B------:R-:W-:Y:S05]  /*19410*/  @P0 BRA `(.L_x_861) ;  /* 0x000016a000000947 */ /* 0x000fea0003800000 */
[----:B-1----:R-:W5:Y:S04]  /*19420*/  LDL R10, [R1+0x100] ;  /* 0x00010000010a7983 */ /* 0x002f680000100800 */
[----:B--2---:R-:W2:Y:S04]  /*19430*/  LDL R20, [R1+0xe4] ;  /* 0x0000e40001147983 */ /* 0x004ea80000100800 */
[----:B---3--:R-:W3:Y:S04]  /*19440*/  LDL R8, [R1+0xec] ;  /* 0x0000ec0001087983 */ /* 0x008ee80000100800 */
[----:B----4-:R-:W4:Y:S04]  /*19450*/  LDL R11, [R1+0xe8] ;  /* 0x0000e800010b7983 */ /* 0x010f280000100800 */
[----:B------:R-:W4:Y:S04]  /*19460*/  LDL R9, [R1+0x164] ;  /* 0x0001640001097983 */ /* 0x000f280000100800 */
        /* <DEDUP_REMOVED lines=14> */
[----:B------:R-:W4:Y:S01]  /*19550*/  LDL R26, [R1+0x130] ;  /* 0x00013000011a7983 */ /* 0x000f220000100800 */
[----:B-----5:R-:W-:-:S02]  /*19560*/  ISETP.GE.AND P4, PT, R10, c[0x0][0x3c8], PT ;  /* 0x0000f2000a007a0c */ /* 0x020fc40003f86270 */
[----:B--2---:R-:W-:Y:S02]  /*19570*/  ISETP.GE.AND P1, PT, R20, c[0x0][0x3c8], PT ;  /* 0x0000f20014007a0c */ /* 0x004fe40003f26270 */
[----:B---3--:R-:W-:-:S09]  /*19580*/  ISETP.GE.AND P3, PT, R8, c[0x0][0x3c8], PT ;  /* 0x0000f20008007a0c */ /* 0x008fd20003f66270 */
[----:B------:R-:W-:Y:S02]  /*19590*/  @!P4 IMAD.MOV.U32 R6, RZ, RZ, R0 ;  /* 0x000000ffff06c224 */ /* 0x000fe400078e0000 */
[----:B------:R-:W-:-:S04]  /*195a0*/  @!P4 IMAD.MOV.U32 R7, RZ, RZ, R4 ;  /* 0x000000ffff07c224 */ /* 0x000fc800078e0004 */
[----:B------:R-:W-:Y:S01]  /*195b0*/  @!P4 IMAD.WIDE R6, R10, 0x4, R6 ;  /* 0x000000040a06c825 */ /* 0x000fe200078e0206 */
[----:B----4-:R-:W-:Y:S01]  /*195c0*/  ISETP.GE.AND P2, PT, R11, c[0x0][0x3c8], PT ;  /* 0x0000f2000b007a0c */ /* 0x010fe20003f46270 */
[----:B------:R-:W2:Y:S01]  /*195d0*/  LDL R10, [R1+0xcc] ;  /* 0x0000cc00010a7983 */ /* 0x000ea20000100800 */
[----:B------:R-:W-:-:S03]  /*195e0*/  @!P3 LEA R2, P5, R8, R0, 0x2 ;  /* 0x000000000802b211 */ /* 0x000fc600078a10ff */
[----:B------:R1:W-:Y:S01]  /*195f0*/  @!P4 ST.E.64 [R6.64], R142 ;  /* 0x0000008e0600c985 */ /* 0x0003e2000c101b0a */
[----:B------:R-:W-:-:S05]  /*19600*/  @!P3 LEA.HI.X R3, R8, R4, R9, 0x2, P5 ;  /* 0x000000040803b211 */ /* 0x000fca00028f1409 */
[----:B------:R3:W-:Y:S02]  /*19610*/  @!P3 ST.E.64 [R2.64], R138 ;  /* 0x0000008a0200b985 */ /* 0x0007e4000c101b0a */
[----:B------:R-:W-:-:S04]  /*19620*/  @!P2 LEA R8, P3, R11, R0, 0x2 ;  /* 0x000000000b08a211 */ /* 0x000fc800078610ff */
[----:B------:R-:W-:Y:S02]  /*19630*/  @!P2 LEA.HI.X R9, R11, R4, R12, 0x2, P3 ;  /* 0x000000040b09a211 */ /* 0x000fe400018f140c */
[----:B------:R-:W-:Y:S01]  /*19640*/  ISETP.GE.AND P0, PT, R18, c[0x0][0x3c8], PT ;  /* 0x0000f20012007a0c */ /* 0x000fe20003f06270 */
[----:B------:R-:W4:Y:S01]  /*19650*/  LDL R11, [R1+0x84] ;  /* 0x00008400010b7983 */ /* 0x000f220000100800 */
[----:B-1----:R-:W-:-:S03]  /*19660*/  @!P1 LEA R6, P6, R20, R0, 0x2 ;  /* 0x0000000014069211 */ /* 0x002fc600078c10ff */
[----:B------:R-:W5:Y:S10]  /*19670*/  LDL R12, [R1+0xc8] ;  /* 0x0000c800010c7983 */ /* 0x000f740000100800 */
[----:B---3--:R-:W-:-:S04]  /*19680*/  P2R R2, PR, RZ, 0x40 ;  /* 0x00000040ff027803 */ /* 0x008fc80000000000 */
[----:B------:R-:W-:-:S04]  /*19690*/  ISETP.NE.AND P3, PT, R2, RZ, PT ;  /* 0x000000ff0200720c */ /* 0x000fc80003f65270 */
[----:B------:R-:W-:Y:S02]  /*196a0*/  @!P1 LEA.HI.X R7, R20, R4, R25, 0x2, P3 ;  /* 0x0000000414079211 */ /* 0x000fe400018f1419 */
[----:B------:R-:W3:Y:S01]  /*196b0*/  LDL R20, [R1+0x148] ;  /* 0x0001480001147983 */ /* 0x000ee20000100800 */
[----:B------:R-:W-:Y:S02]  /*196c0*/  ISETP.GE.AND P3, PT, R17, c[0x0][0x3c8], PT ;  /* 0x0000f20011007a0c */ /* 0x000fe40003f66270 */
[C---:B------:R-:W-:Y:S01]  /*196d0*/  @!P0 LEA R2, P6, R18.reuse, R0, 0x2 ;  /* 0x0000000012028211 */ /* 0x040fe200078c10ff */
[----:B------:R-:W-:Y:S03]  /*196e0*/  @!P2 ST.E.64 [R8.64], R134 ;  /* 0x000000860800a985 */ /* 0x000fe6000c101b0a */
[----:B------:R-:W-:Y:S01]  /*196f0*/  @!P0 LEA.HI.X R3, R18, R4, R24, 0x2, P6 ;  /* 0x0000000412038211 */ /* 0x000fe200030f1418 */
[----:B------:R-:W-:Y:S01]  /*19700*/  @!P1 ST.E.64 [R6.64], R130 ;  /* 0x0000008206009985 */ /* 0x000fe2000c101b0a */
[----:B------:R-:W-:-:S03]  /*19710*/  ISETP.GE.AND P4, PT, R5, c[0x0][0x3c8], PT ;  /* 0x0000f20005007a0c */ /* 0x000fc60003f86270 */
[----:B------:R1:W-:Y:S04]  /*19720*/  @!P0 ST.E.64 [R2.64], R126 ;  /* 0x0000007e02008985 */ /* 0x0003e8000c101b0a */
[----:B------:R-:W5:Y:S01]  /*19730*/  LDL R18, [R1+0x144] ;  /* 0x0001440001127983 */ /* 0x000f620000100800 */
[----:B------:R-:W-:Y:S02]  /*19740*/  ISETP.GE.AND P5, PT, R22, c[0x0][0x3c8], PT ;  /* 0x0000f20016007a0c */ /* 0x000fe40003fa6270 */
[----:B------:R-:W-:Y:S01]  /*19750*/  ISETP.GE.AND P2, PT, R15, c[0x0][0x3c8], PT ;  /* 0x0000f2000f007a0c */ /* 0x000fe20003f46270 */
[----:B------:R-:W5:Y:S04]  /*19760*/  LDL R24, [R1+0xbc] ;  /* 0x0000bc0001187983 */ /* 0x000f680000100800 */
[----:B------:R-:W5:Y:S01]  /*19770*/  LDL R25, [R1+0x12c] ;  /* 0x00012c0001197983 */ /* 0x000f620000100800 */
[----:B-1----:R-:W-:-:S02]  /*19780*/  @!P3 LEA R2, P1, R17, R0, 0x2 ;  /* 0x000000001102b211 */ /* 0x002fc400078210ff */
[----:B------:R-:W-:-:S04]  /*19790*/  @!P4 LEA R6, P6, R5, R0, 0x2 ;  /* 0x000000000506c211 */ /* 0x000fc800078c10ff */
[----:B------:R-:W-:Y:S02]  /*197a0*/  @!P4 LEA.HI.X R7, R5, R4, R21, 0x2, P6 ;  /* 0x000000040507c211 */ /* 0x000fe400030f1415 */
[----:B------:R-:W-:Y:S01]  /*197b0*/  @!P5 LEA R8, P0, R22, R0, 0x2 ;  /* 0x000000001608d211 */ /* 0x000fe200078010ff */
[----:B------:R-:W5:Y:S04]  /*197c0*/  LDL R5, [R1+0xc0] ;  /* 0x0000c00001057983 */ /* 0x000f680000100800 */
[----:B------:R-:W-:Y:S01]  /*197d0*/  P2R R3, PR, RZ, 0x2 ;  /* 0x00000002ff037803 */ /* 0x000fe20000000000 */
[----:B------:R-:W5:Y:S03]  /*197e0*/  LDL R21, [R1+0x124] ;  /* 0x0001240001157983 */ /* 0x000f660000100800 */
[----:B------:R-:W-:-:S04]  /*197f0*/  ISETP.NE.AND P6, PT, R3, RZ, PT ;  /* 0x000000ff0300720c */ /* 0x000fc80003fc5270 */
[-C--:B------:R-:W-:Y:S02]  /*19800*/  @!P3 LEA.HI.X R3, R17, R4.reuse, R19, 0x2, P6 ;  /* 0x000000041103b211 */ /* 0x080fe400030f1413 */
[----:B------:R-:W5:Y:S04]  /*19810*/  LDL R19, [R1+0x13c] ;  /* 0x00013c0001137983 */ /* 0x000f680000100800 */
[----:B------:R-:W5:Y:S01]  /*19820*/  LDL R17, [R1+0x138] ;  /* 0x0001380001117983 */ /* 0x000f620000100800 */
[----:B------:R-:W-:Y:S02]  /*19830*/  @!P5 LEA.HI.X R9, R22, R4, R23, 0x2, P0 ;  /* 0x000000041609d211 */ /* 0x000fe400000f1417 */
[----:B------:R-:W-:Y:S01]  /*19840*/  ISETP.GE.AND P1, PT, R16, c[0x0][0x3c8], PT ;  /* 0x0000f20010007a0c */ /* 0x000fe20003f26270 */
[----:B------:R-:W5:Y:S04]  /*19850*/  LDL R22, [R1+0xb8] ;  /* 0x0000b80001167983 */ /* 0x000f680000100800 */
[----:B------:R1:W-:Y:S04]  /*19860*/  @!P5 ST.E.64 [R8.64], R122 ;  /* 0x0000007a0800d985 */ /* 0x0003e8000c101b0a */
[----:B------:R2:W-:Y:S04]  /*19870*/  @!P4 ST.E.64 [R6.64], R118 ;  /* 0x000000760600c985 */ /* 0x0005e8000c101b0a */
[----:B------:R2:W-:Y:S04]  /*19880*/  @!P3 ST.E.64 [R2.64], R114 ;  /* 0x000000720200b985 */ /* 0x0005e8000c101b0a */
[----:B------:R-:W5:Y:S01]  /*19890*/  LDL R23, [R1+0x128] ;  /* 0x0001280001177983 */ /* 0x000f620000100800 */
[----:B-1----:R-:W-:-:S04]  /*198a0*/  @!P2 LEA R8, P3, R15, R0, 0x2 ;  /* 0x000000000f08a211 */ /* 0x002fc800078610ff */
[----:B---3--:R-:W-:Y:S02]  /*198b0*/  @!P2 LEA.HI.X R9, R15, R4, R20, 0x2, P3 ;  /* 0x000000040f09a211 */ /* 0x008fe400018f1414 */
[----:B------:R-:W3:Y:S01]  /*198c0*/  LDL R15, [R1+0x134] ;  /* 0x00013400010f7983 */ /* 0x000ee20000100800 */
[----:B--2---:R-:W-:Y:S02]  /*198d0*/  @!P1 LEA R6, P6, R16, R0, 0x2 ;  /* 0x0000000010069211 */ /* 0x004fe400078c10ff */
[----:B------:R-:W-:Y:S01]  /*198e0*/  ISETP.GE.AND P0, PT, R10, c[0x0][0x3c8], PT ;  /* 0x0000f2000a007a0c */ /* 0x000fe20003f06270 */
[----:B------:R-:W2:Y:S01]  /*198f0*/  LDL R20, [R1+0xb4] ;  /* 0x0000b40001147983 */ /* 0x000ea20000100800 */
[----:B----4-:R-:W-:-:S09]  /*19900*/  ISETP.GE.AND P4, PT, R11, c[0x0][0x3c8], PT ;  /* 0x0000f2000b007a0c */ /* 0x010fd20003f86270 */
[----:B------:R-:W-:-:S04]  /*19910*/  P2R R2, PR, RZ, 0x40 ;  /* 0x00000040ff027803 */ /* 0x000fc80000000000 */
[----:B------:R-:W-:Y:S02]  /*19920*/  ISETP.NE.AND P3, PT, R2, RZ, PT ;  /* 0x000000ff0200720c */ /* 0x000fe40003f65270 */
[----:B------:R-:W-:Y:S02]  /*19930*/  @!P0 LEA R2, P6, R10, R0, 0x2 ;  /* 0x000000000a028211 */ /* 0x000fe400078c10ff */
[-C--:B-----5:R-:W-:Y:S01]  /*19940*/  @!P1 LEA.HI.X R7, R16, R4.reuse, R18, 0x2, P3 ;  /* 0x0000000410079211 */ /* 0x0a0fe200018f1412 */
[----:B------:R-:W-:Y:S01]  /*19950*/  @!P2 ST.E.64 [R8.64], R38 ;  /* 0x000000260800a985 */ /* 0x000fe2000c101b0a */
[----:B------:R-:W-:Y:S02]  /*19960*/  ISETP.GE.AND P5, PT, R12, c[0x0][0x3c8], PT ;  /* 0x0000f2000c007a0c */ /* 0x000fe40003fa6270 */
[----:B------:R-:W-:Y:S01]  /*19970*/  @!P0 LEA.HI.X R3, R10, R4, R14, 0x2, P6 ;  /* 0x000000040a038211 */ /* 0x000fe200030f140e */
[----:B------:R1:W-:Y:S04]  /*19980*/  @!P1 ST.E.64 [R6.64], R42 ;  /* 0x0000002a06009985 */ /* 0x0003e8000c101b0a */
[----:B------:R-:W4:Y:S04]  /*19990*/  LDL R10, [R1+0xb0] ;  /* 0x0000b000010a7983 */ /* 0x000f280000100800 */
[----:B------:R-:W5:Y:S04]  /*199a0*/  LDL R18, [R1+0xac] ;  /* 0x0000ac0001127983 */ /* 0x000f680000100800 */
[----:B------:R1:W-:Y:S01]  /*199b0*/  @!P0 ST.E.64 [R2.64], R46 ;  /* 0x0000002e02008985 */ /* 0x0003e2000c101b0a */
[----:B------:R-:W-:-:S03]  /*199c0*/  ISETP.GE.AND P3, PT, R13, c[0x0][0x3c8], PT ;  /* 0x0000f2000d007a0c */ /* 0x000fc60003f66270 */
[----:B------:R-:W4:Y:S04]  /*199d0*/  LDL R16, [R1+0xa8] ;  /* 0x0000a80001107983 */ /* 0x000f280000100800 */
[----:B------:R-:W4:Y:S01]  /*199e0*/  LDL R14, [R1+0xa4] ;  /* 0x0000a400010e7983 */ /* 0x000f220000100800 */
[-C--:B-1----:R-:W-:Y:S02]  /*199f0*/  @!P4 LEA R6, P6, R11, R0.reuse, 0x2 ;  /* 0x000000000b06c211 */ /* 0x082fe400078c10ff */
[----:B------:R-:W-:-:S04]  /*19a00*/  @!P5 LEA R8, P0, R12, R0, 0x2 ;  /* 0x000000000c08d211 */ /* 0x000fc800078010ff */
[----:B------:R-:W-:Y:S02]  /*19a10*/  @!P5 LEA.HI.X R9, R12, R4, R19, 0x2, P0 ;  /* 0x000000040c09d211 */ /* 0x000fe400000f1413 */
[----:B------:R-:W5:Y:S01]  /*19a20*/  LDL R12, [R1+0xa0] ;  /* 0x0000a000010c7983 */ /* 0x000f620000100800 */
[----:B------:R-:W-:-:S03]  /*19a30*/  ISETP.GE.AND P2, PT, R5, c[0x0][0x3c8], PT ;  /* 0x0000f20005007a0c */ /* 0x000fc60003f46270 */
[----:B------:R-:W5:Y:S01]  /*19a40*/  LDL R19, [R1+0x11c] ;  /* 0x00011c0001137983 */ /* 0x000f620000100800 */
[----:B------:R-:W-:-:S04]  /*19a50*/  P2R R2, PR, RZ, 0x40 ;  /* 0x00000040ff027803 */ /* 0x000fc80000000000 */
[----:B------:R-:W-:-:S04]  /*19a60*/  ISETP.NE.AND P0, PT, R2, RZ, PT ;  /* 0x000000ff0200720c */ /* 0x000fc80003f05270 */
[----:B------:R-:W-:Y:S02]  /*19a70*/  @!P4 LEA.HI.X R7, R11, R4, R17, 0x2, P0 ;  /* 0x000000040b07c211 */ /* 0x000fe400000f1411 */
[----:B------:R-:W5:Y:S01]  /*19a80*/  LDL R11, [R1+0x120] ;  /* 0x00012000010b7983 */ /* 0x000f620000100800 */
[----:B------:R-:W-:-:S03]  /*19a90*/  @!P3 LEA R2, P6, R13, R0, 0x2 ;  /* 0x000000000d02b211 */ /* 0x000fc600078c10ff */
[----:B------:R-:W5:Y:S04]  /*19aa0*/  LDL R17, [R1+0x118] ;  /* 0x0001180001117983 */ /* 0x000f680000100800 */
[----:B------:R1:W-:Y:S04]  /*19ab0*/  @!P5 ST.E.64 [R8.64], R50 ;  /* 0x000000320800d985 */ /* 0x0003e8000c101b0a */
[----:B------:R1:W-:Y:S01]  /*19ac0*/  @!P4 ST.E.64 [R6.64], R54 ;  /* 0x000000360600c985 */ /* 0x0003e2000c101b0a */
[----:B---3--:R-:W-:-:S03]  /*19ad0*/  @!P3 LEA.HI.X R3, R13, R4, R15, 0x2, P6 ;  /* 0x000000040d03b211 */ /* 0x008fc600030f140f */
[----:B------:R-:W3:Y:S04]  /*19ae0*/  LDL R15, [R1+0x114] ;  /* 0x00011400010f7983 */ /* 0x000ee80000100800 */
[----:B------:R-:W3:Y:S04]  /*19af0*/  LDL R13, [R1+0x110] ;  /* 0x00011000010d7983 */ /* 0x000ee80000100800 */
[----:B------:R2:W-:Y:S01]  /*19b00*/  @!P3 ST.E.64 [R2.64], R58 ;  /* 0x0000003a0200b985 */ /* 0x0005e2000c101b0a */
[----:B-1----:R-:W-:-:S04]  /*19b10*/  @!P2 LEA R8, P3, R5, R0, 0x2 ;  /* 0x000000000508a211 */ /* 0x002fc800078610ff */
[----:B------:R-:W-:Y:S02]  /*19b20*/  @!P2 LEA.HI.X R9, R5, R4, R26, 0x2, P3 ;  /* 0x000000040509a211 */ /* 0x000fe400018f141a */
[----:B------:R-:W3:Y:S01]  /*19b30*/  LDL R5, [R1+0x9c] ;  /* 0x00009c0001057983 */ /* 0x000ee20000100800 */
[----:B------:R-:W-:Y:S02]  /*19b40*/  ISETP.GE.AND P1, PT, R24, c[0x0][0x3c8], PT ;  /* 0x0000f20018007a0c */ /* 0x000fe40003f26270 */
[----:B------:R-:W-:-:S11]  /*19b50*/  ISETP.GE.AND P0, PT, R22, c[0x0][0x3c8], PT ;  /* 0x0000f20016007a0c */ /* 0x000fd60003f06270 */
[-C--:B------:R-:W-:Y:S02]  /*19b60*/  @!P1 LEA R6, P4, R24, R0.reuse, 0x2 ;  /* 0x0000000018069211 */ /* 0x080fe400078810ff */
[----:B--2---:R-:W-:Y:S02]  /*19b70*/  ISETP.GE.AND P5, PT, R20, c[0x0][0x3c8], PT ;  /* 0x0000f20014007a0c */ /* 0x004fe40003fa6270 */
[----:B------:R-:W-:-:S09]  /*19b80*/  @!P0 LEA R2, P6, R22, R0, 0x2 ;  /* 0x0000000016028211 */ /* 0x000fd200078c10ff */
[----:B------:R-:W-:-:S04]  /*19b90*/  P2R R3, PR, RZ, 0x10 ;  /* 0x00000010ff037803 */ /* 0x000fc80000000000 */
[----:B------:R-:W-:Y:S02]  /*19ba0*/  ISETP.NE.AND P3, PT, R3, RZ, PT ;  /* 0x000000ff0300720c */ /* 0x000fe40003f65270 */
[----:B----4-:R-:W-:Y:S02]  /*19bb0*/  ISETP.GE.AND P4, PT, R10, c[0x0][0x3c8], PT ;  /* 0x0000f2000a007a0c */ /* 0x010fe40003f86270 */
[-C--:B------:R-:W-:Y:S02]  /*19bc0*/  @!P1 LEA.HI.X R7, R24, R4.reuse, R25, 0x2, P3 ;  /* 0x0000000418079211 */ /* 0x080fe400018f1419 */
[----:B------:R-:W-:Y:S01]  /*19bd0*/  @!P0 LEA.HI.X R3, R22, R4, R23, 0x2, P6 ;  /* 0x0000000416038211 */ /* 0x000fe200030f1417 */
[----:B------:R-:W-:Y:S01]  /*19be0*/  @!P2 ST.E.64 [R8.64], R62 ;  /* 0x0000003e0800a985 */ /* 0x000fe2000c101b0a */
[----:B-----5:R-:W-:-:S03]  /*19bf0*/  ISETP.GE.AND P3, PT, R18, c[0x0][0x3c8], PT ;  /* 0x0000f20012007a0c */ /* 0x020fc60003f66270 */
[----:B------:R1:W-:Y:S04]  /*19c00*/  @!P1 ST.E.64 [R6.64], R66 ;  /* 0x0000004206009985 */ /* 0x0003e8000c101b0a */
[----:B------:R2:W-:Y:S01]  /*19c10*/  @!P0 ST.E.64 [R2.64], R70 ;  /* 0x0000004602008985 */ /* 0x0005e2000c101b0a */
[----:B------:R-:W-:Y:S02]  /*19c20*/  ISETP.GE.AND P2, PT, R16, c[0x0][0x3c8], PT ;  /* 0x0000f20010007a0c */ /* 0x000fe40003f46270 */
[----:B------:R-:W-:Y:S02]  /*19c30*/  ISETP.GE.AND P1, PT, R14, c[0x0][0x3c8], PT ;  /* 0x0000f2000e007a0c */ /* 0x000fe40003f26270 */
[----:B-1----:R-:W-:-:S04]  /*19c40*/  @!P5 LEA R6, P0, R20, R0, 0x2 ;  /* 0x000000001406d211 */ /* 0x002fc800078010ff */
[----:B------:R-:W-:Y:S02]  /*19c50*/  @!P5 LEA.HI.X R7, R20, R4, R21, 0x2, P0 ;  /* 0x000000041407d211 */ /* 0x000fe400000f1415 */
[----:B--2---:R-:W-:-:S03]  /*19c60*/  @!P4 LEA R2, P6, R10, R0, 0x2 ;  /* 0x000000000a02c211 */ /* 0x004fc600078c10ff */
[----:B------:R-:W-:Y:S01]  /*19c70*/  @!P5 ST.E.64 [R6.64], R74 ;  /* 0x0000004a0600d985 */ /* 0x000fe2000c101b0a */
[----:B------:R-:W-:Y:S02]  /*19c80*/  @!P4 LEA.HI.X R3, R10, R4, R11, 0x2, P6 ;  /* 0x000000040a03c211 */ /* 0x000fe400030f140b */
[-C--:B------:R-:W-:Y:S02]  /*19c90*/  @!P3 LEA R10, P5, R18, R0.reuse, 0x2 ;  /* 0x00000000120ab211 */ /* 0x080fe400078a10ff */
[----:B------:R-:W-:Y:S01]  /*19ca0*/  ISETP.GE.AND P0, PT, R12, c[0x0][0x3c8], PT ;  /* 0x0000f2000c007a0c */ /* 0x000fe20003f06270 */
[----:B------:R1:W-:Y:S01]  /*19cb0*/  @!P4 ST.E.64 [R2.64], R78 ;  /* 0x0000004e0200c985 */ /* 0x0003e2000c101b0a */
[----:B------:R-:W-:-:S04]  /*19cc0*/  @!P2 LEA R8, P6, R16, R0, 0x2 ;  /* 0x000000001008a211 */ /* 0x000fc800078c10ff */
[----:B------:R-:W-:-:S05]  /*19cd0*/  @!P2 LEA.HI.X R9, R16, R4, R17, 0x2, P6 ;  /* 0x000000041009a211 */ /* 0x000fca00030f1411 */
[----:B-1----:R-:W-:-:S04]  /*19ce0*/  P2R R2, PR, RZ, 0x20 ;  /* 0x00000020ff027803 */ /* 0x002fc80000000000 */
[----:B------:R-:W-:Y:S02]  /*19cf0*/  ISETP.NE.AND P4, PT, R2, RZ, PT ;  /* 0x000000ff0200720c */ /* 0x000fe40003f85270 */
[----:B------:R-:W-:Y:S02]  /*19d00*/  @!P1 LEA R6, P5, R14, R0, 0x2 ;  /* 0x000000000e069211 */ /* 0x000fe400078a10ff */
[----:B------:R-:W-:Y:S02]  /*19d10*/  @!P3 LEA.HI.X R11, R18, R4, R19, 0x2, P4 ;  /* 0x00000004120bb211 */ /* 0x000fe400020f1413 */
[----:B------:R-:W-:-:S03]  /*19d20*/  @!P0 LEA R2, P4, R12, R0, 0x2 ;  /* 0x000000000c028211 */ /* 0x000fc600078810ff */
[----:B------:R1:W-:Y:S04]  /*19d30*/  @!P3 ST.E.64 [R10.64], R82 ;  /* 0x000000520a00b985 */ /* 0x0003e8000c101b0a */
[----:B------:R1:W-:Y:S01]  /*19d40*/  @!P2 ST.E.64 [R8.64], R86 ;  /* 0x000000560800a985 */ /* 0x0003e2000c101b0a */
[-C--:B---3--:R-:W-:Y:S02]  /*19d50*/  @!P1 LEA.HI.X R7, R14, R4.reuse, R15, 0x2, P5 ;  /* 0x000000040e079211 */ /* 0x088fe400028f140f */
[----:B------:R-:W-:-:S03]  /*19d60*/  @!P0 LEA.HI.X R3, R12, R4, R13, 0x2, P4 ;  /* 0x000000040c038211 */ /* 0x000fc600020f140d */
[----:B------:R1:W-:Y:S04]  /*19d70*/  @!P1 ST.E.64 [R6.64], R90 ;  /* 0x0000005a06009985 */ /* 0x0003e8000c101b0a */
[----:B------:R1:W-:Y:S01]  /*19d80*/  @!P0 ST.E.64 [R2.64], R94 ;  /* 0x0000005e02008985 */ /* 0x0003e2000c101b0a */
[----:B------:R-:W-:-:S13]  /*19d90*/  ISETP.GE.AND P0, PT, R5, c[0x0][0x3c8], PT ;  /* 0x0000f20005007a0c */ /* 0x000fda0003f06270 */
[----:B------:R-:W-:Y:S05]  /*19da0*/  @P0 BRA `(.L_x_861) ;  /* 0x00000d1000000947 */ /* 0x000fea0003800000 */
[----:B------:R-:W2:Y:S01]  /*19db0*/  LDL R12, [R1+0x10c] ;  /* 0x00010c00010c7983 */ /* 0x000ea20000100800 */
[----:B-1----:R-:W-:-:S04]  /*19dc0*/  LEA R2, P0, R5, R0, 0x2 ;  /* 0x0000000005027211 */ /* 0x002fc800078010ff */
[----:B--2---:R-:W-:-:S05]  /*19dd0*/  LEA.HI.X R3, R5, R4, R12, 0x2, P0 ;  /* 0x0000000405037211 */ /* 0x004fca00000f140c */
[----:B------:R1:W-:Y:S01]  /*19de0*/  ST.E.64 [R2.64], R98 ;  /* 0x0000006202007985 */ /* 0x0003e2000c101b0a */
[----:B------:R-:W-:Y:S05]  /*19df0*/  BRA `(.L_x_861) ;  /* 0x00000cc000007947 */ /* 0x000fea0003800000 */
.L_x_846:
[----:B------:R-:W-:Y:S01]  /*19e00*/  ISETP.NE.U32.AND P0, PT, RZ, c[0x0][0x508], PT ;  /* 0x00014200ff007a0c */ /* 0x000fe20003f05070 */
[----:B------:R-:W3:Y:S01]  /*19e10*/  LDL.LU R6, [R1+0x78] ;  /* 0x0000780001067983 */ /* 0x000ee20000300800 */
[----:B------:R-:W-:Y:S01]  /*19e20*/  ISETP.NE.U32.AND P2, PT, RZ, c[0x0][0x500], PT ;  /* 0x00014000ff007a0c */ /* 0x000fe20003f45070 */
[----:B------:R-:W-:Y:S01]  /*19e30*/  IMAD.MOV.U32 R4, RZ, RZ, 0x4 ;  /* 0x00000004ff047424 */ /* 0x000fe200078e00ff */
[----:B------:R-:W-:Y:S01]  /*19e40*/  ISETP.NE.AND.EX P0, PT, RZ, c[0x0][0x50c], PT, P0 ;  /* 0x00014300ff007a0c */ /* 0x000fe20003f05300 */
[----:B------:R-:W-:Y:S01]  /*19e50*/  IMAD.MOV.U32 R15, RZ, RZ, c[0x0][0x388] ;  /* 0x0000e200ff0f7624 */ /* 0x000fe200078e00ff */
[----:B------:R-:W-:Y:S01]  /*19e60*/  ISETP.NE.AND.EX P2, PT, RZ, c[0x0][0x504], PT, P2 ;  /* 0x00014100ff007a0c */ /* 0x000fe20003f45320 */
[----:B------:R-:W-:Y:S02]  /*19e70*/  IMAD.MOV.U32 R0, RZ, RZ, RZ ;  /* 0x000000ffff007224 */ /* 0x000fe400078e00ff */
[----:B------:R-:W-:-:S08]  /*19e80*/  IMAD.WIDE R2, R239, R4, c[0x0][0x500] ;  /* 0x00014000ef027625 */ /* 0x000fd000078e0204 */
[----:B------:R-:W-:Y:S02]  /*19e90*/  @P0 IMAD.WIDE R4, R239, R4, c[0x0][0x508] ;  /* 0x00014200ef040625 */ /* 0x000fe400078e0204 */
[----:B------:R1:W5:Y:S04]  /*19ea0*/  @P2 LDG.E R0, [R2.64] ;  /* 0x0000000a02002981 */ /* 0x000368000c1e1900 */
[----:B------:R1:W5:Y:S01]  /*19eb0*/  @P0 LDG.E R15, [R4.64] ;  /* 0x0000000a040f0981 */ /* 0x000362000c1e1900 */
[----:B---3--:R-:W-:-:S04]  /*19ec0*/  ISETP.NE.AND P1, PT, R6, RZ, PT ;  /* 0x000000ff0600720c */ /* 0x008fc80003f25270 */
[----:B------:R-:W-:Y:S01]  /*19ed0*/  SEL R19, R6, c[0x0][0x3d4], P1 ;  /* 0x0000f50006137a07 */ /* 0x000fe20000800000 */
[----:B------:R-:W-:Y:S05]  /*19ee0*/  @P0 BRA `(.L_x_867) ;  /* 0x0000004000000947 */ /* 0x000fea0003800000 */
[----:B-1----:R-:W-:Y:S05]  /*19ef0*/  @!P2 BRA `(.L_x_867) ;  /* 0x000000300000a947 */ /* 0x002fea0003800000 */
[----:B------:R1:W3:Y:S04]  /*19f00*/  LDG.E R4, [R2.64] ;  /* 0x0000000a02047981 */ /* 0x0002e8000c1e1900 */
[----:B-1----:R-:W3:Y:S02]  /*19f10*/  LDG.E R2, [R2.64+0x4] ;  /* 0x0000040a02027981 */ /* 0x002ee4000c1e1900 */
[----:B---3-5:R-:W-:Y:S02]  /*19f20*/  IADD3 R15, -R4, R2, RZ ;  /* 0x00000002040f7210 */ /* 0x028fe40007ffe1ff */
.L_x_867:
[----:B-1----:R-:W1:Y:S01]  /*19f30*/  S2R R4, SR_TID.X ;  /* 0x0000000000047919 */ /* 0x002e620000002100 */
[----:B------:R-:W-:Y:S01]  /*19f40*/  SHF.R.S32.HI R2, RZ, 0x1f, R239 ;  /* 0x0000001fff027819 */ /* 0x000fe200000114ef */
[----:B------:R-:W-:Y:S01]  /*19f50*/  BSSY B0, `(.L_x_868) ;  /* 0x0000037000007945 */ /* 0x000fe20003800000 */
[----:B------:R-:W-:-:S02]  /*19f60*/  LOP3.LUT R3, R238, 0xffff, RZ, 0xc0, !PT ;  /* 0x0000ffffee037812 */ /* 0x000fc400078ec0ff */
[----:B-----5:R-:W-:Y:S02]  /*19f70*/  SHF.R.S32.HI R18, RZ, 0x1f, R0 ;  /* 0x0000001fff127819 */ /* 0x020fe40000011400 */
[----:B------:R-:W-:Y:S02]  /*19f80*/  SEL R8, R239, RZ, !P2 ;  /* 0x000000ffef087207 */ /* 0x000fe40005000000 */
[----:B------:R-:W-:Y:S02]  /*19f90*/  SEL R21, R2, RZ, !P2 ;  /* 0x000000ff02157207 */ /* 0x000fe40005000000 */
[----:B-1----:R-:W-:-:S13]  /*19fa0*/  ISETP.GT.AND P0, PT, R4, 0x7f, PT ;  /* 0x0000007f0400780c */ /* 0x002fda0003f04270 */
[----:B------:R-:W-:Y:S05]  /*19fb0*/  @P0 BRA `(.L_x_869) ;  /* 0x0000030000000947 */ /* 0x000fea0003800000 */
[----:B------:R-:W-:Y:S01]  /*19fc0*/  IMAD R2, R15, c[0x0][0x4e8], RZ ;  /* 0x00013a000f027a24 */ /* 0x000fe200078e02ff */
[----:B------:R-:W-:-:S04]  /*19fd0*/  IADD3 R14, R237, R4, RZ ;  /* 0x00000004ed0e7210 */ /* 0x000fc80007ffe0ff */
[----:B------:R-:W-:-:S13]  /*19fe0*/  ISETP.GE.AND P0, PT, R14, R2, PT ;  /* 0x000000020e00720c */ /* 0x000fda0003f06270 */
[----:B------:R-:W-:Y:S05]  /*19ff0*/  @P0 BRA `(.L_x_869) ;  /* 0x000002c000000947 */ /* 0x000fea0003800000 */
[----:B------:R-:W3:Y:S01]  /*1a000*/  LDL.LU R22, [R1+0x80] ;  /* 0x0000800001167983 */ /* 0x000ee20000300800 */
[----:B------:R-:W-:Y:S01]  /*1a010*/  IMAD.MOV.U32 R2, RZ, RZ, 0x368 ;  /* 0x00000368ff027424 */ /* 0x000fe200078e00ff */
[----:B------:R-:W-:-:S04]  /*1a020*/  ISETP.GT.AND P2, PT, R19, 0x1, PT ;  /* 0x000000011300780c */ /* 0x000fc80003f44270 */
[----:B------:R-:W-:-:S04]  /*1a030*/  SEL R2, R2, 0x328, P2 ;  /* 0x0000032802027807 */ /* 0x000fc80001000000 */
[----:B------:R1:W4:Y:S08]  /*1a040*/  LDC.64 R10, c[0x0][R2+0x170] ;  /* 0x00005c00020a7b82 */ /* 0x0003300000000a00 */
[----:B------:R1:W5:Y:S08]  /*1a050*/  LDC.64 R6, c[0x0][R2+0x168] ;  /* 0x00005a0002067b82 */ /* 0x0003700000000a00 */
[----:B------:R1:W2:Y:S08]  /*1a060*/  LDC.64 R16, c[0x0][R2+0x178] ;  /* 0x00005e0002107b82 */ /* 0x0002b00000000a00 */
[----:B------:R1:W2:Y:S02]  /*1a070*/  LDC.64 R12, c[0x0][R2+0x160] ;  /* 0x00005800020c7b82 */ /* 0x0002a40000000a00 */
[----:B-1----:R-:W-:-:S02]  /*1a080*/  IMAD.MOV.U32 R2, RZ, RZ, c[0x0][0x4e8] ;  /* 0x00013a00ff027624 */ /* 0x002fc400078e00ff */
[-C--:B----4-:R-:W-:Y:S02]  /*1a090*/  IMAD R9, R11, R8.reuse, RZ ;  /* 0x000000080b097224 */ /* 0x090fe400078e02ff */
[----:B------:R-:W-:Y:S01]  /*1a0a0*/  IMAD.WIDE.U32 R4, R10, R8, RZ ;  /* 0x000000080a047225 */ /* 0x000fe200078e00ff */
[----:B------:R-:W-:Y:S02]  /*1a0b0*/  ISETP.NE.AND P0, PT, R2, 0x1, PT ;  /* 0x000000010200780c */ /* 0x000fe40003f05270 */
[----:B------:R-:W-:Y:S01]  /*1a0c0*/  MOV R2, R14 ;  /* 0x0000000e00027202 */ /* 0x000fe20000000f00 */
[----:B------:R-:W-:Y:S02]  /*1a0d0*/  IMAD R10, R10, R21, R9 ;  /* 0x000000150a0a7224 */ /* 0x000fe400078e0209 */
[-C--:B-----5:R-:W-:Y:S02]  /*1a0e0*/  IMAD R11, R7, R3.reuse, RZ ;  /* 0x00000003070b7224 */ /* 0x0a0fe400078e02ff */
[----:B------:R-:W-:Y:S01]  /*1a0f0*/  IMAD.WIDE.U32 R6, R6, R3, RZ ;  /* 0x0000000306067225 */ /* 0x000fe200078e00ff */
[----:B------:R-:W-:-:S03]  /*1a100*/  IADD3 R5, R5, R10, RZ ;  /* 0x0000000a05057210 */ /* 0x000fc60007ffe0ff */
[----:B------:R-:W-:Y:S02]  /*1a110*/  IMAD.IADD R11, R7, 0x1, R11 ;  /* 0x00000001070b7824 */ /* 0x000fe400078e020b */
[----:B------:R-:W-:-:S05]  /*1a120*/  @P0 IMAD.HI.U32 R20, R14, c[0x0][0x4ec], RZ ;  /* 0x00013b000e140a27 */ /* 0x000fca00078e00ff */
[----:B------:R-:W-:Y:S02]  /*1a130*/  @P0 SHF.R.U32.HI R2, RZ, c[0x0][0x4f0], R20 ;  /* 0x00013c00ff020a19 */ /* 0x000fe40000011614 */
[----:B------:R-:W-:-:S03]  /*1a140*/  IADD3 R20, P1, P0, R4, R6, R0 ;  /* 0x0000000604147210 */ /* 0x000fc6000783e000 */
[----:B------:R-:W-:Y:S01]  /*1a150*/  IMAD.MOV R4, RZ, RZ, -R2 ;  /* 0x000000ffff047224 */ /* 0x000fe200078e0a02 */
[----:B------:R-:W-:Y:S02]  /*1a160*/  IADD3.X R11, R5, R11, R18, P1, P0 ;  /* 0x0000000b050b7210 */ /* 0x000fe40000fe0412 */
[----:B------:R-:W-:Y:S01]  /*1a170*/  SHF.R.S32.HI R5, RZ, 0x1f, R2 ;  /* 0x0000001fff057819 */ /* 0x000fe20000011402 */
[----:B------:R-:W-:Y:S01]  /*1a180*/  IMAD R4, R4, c[0x0][0x4e8], R14 ;  /* 0x00013a0004047a24 */ /* 0x000fe200078e020e */
[----:B---3--:R-:W-:-:S05]  /*1a190*/  SEL R9, R22, RZ, P2 ;  /* 0x000000ff16097207 */ /* 0x008fca0001000000 */
[-C--:B--2---:R-:W-:Y:S02]  /*1a1a0*/  IMAD R10, R17, R9.reuse, RZ ;  /* 0x00000009110a7224 */ /* 0x084fe400078e02ff */
[----:B------:R-:W-:Y:S01]  /*1a1b0*/  IMAD.WIDE.U32 R6, R16, R9, RZ ;  /* 0x0000000910067225 */ /* 0x000fe200078e00ff */
[----:B------:R-:W-:-:S04]  /*1a1c0*/  SHF.R.S32.HI R9, RZ, 0x1f, R4 ;  /* 0x0000001fff097819 */ /* 0x000fc80000011404 */
[----:B------:R-:W-:Y:S01]  /*1a1d0*/  IADD3 R7, R7, R10, RZ ;  /* 0x0000000a07077210 */ /* 0x000fe20007ffe0ff */
[----:B------:R-:W-:Y:S01]  /*1a1e0*/  IMAD.MOV.U32 R10, RZ, RZ, c[0x0][0x4a8] ;  /* 0x00012a00ff0a7624 */ /* 0x000fe200078e00ff */
[----:B------:R-:W-:Y:S01]  /*1a1f0*/  IADD3 R6, P1, P0, R2, R20, R6 ;  /* 0x0000001402067210 */ /* 0x000fe2000783e006 */
[----:B------:R-:W-:-:S03]  /*1a200*/  IMAD R2, R13, R4, RZ ;  /* 0x000000040d027224 */ /* 0x000fc600078e02ff */
[----:B------:R-:W-:Y:S01]  /*1a210*/  IADD3.X R7, R5, R11, R7, P1, P0 ;  /* 0x0000000b05077210 */ /* 0x000fe20000fe0407 */
[----:B------:R-:W-:-:S04]  /*1a220*/  IMAD R2, R12, R9, R2 ;  /* 0x000000090c027224 */ /* 0x000fc800078e0202 */
        /* <DEDUP_REMOVED lines=9> */
.L_x_869:
[----:B------:R-:W-:Y:S05]  /*1a2c0*/  BSYNC B0 ;  /* 0x0000000000007941 */ /* 0x000fea0003800000 */
.L_x_868:
[----:B------:R-:W-:-:S13]  /*1a2d0*/  ISETP.GT.AND P0, PT, R19, 0x1, PT ;  /* 0x000000011300780c */ /* 0x000fda0003f04270 */
[----:B------:R-:W-:Y:S05]  /*1a2e0*/  @P0 BRA `(.L_x_861) ;  /* 0x000007d000000947 */ /* 0x000fea0003800000 */
[----:B-1----:R-:W3:Y:S01]  /*1a2f0*/  LDL R6, [R1+0x108] ;  /* 0x0001080001067983 */ /* 0x002ee20000100800 */
[----:B------:R-:W-:Y:S01]  /*1a300*/  MOV R4, c[0x0][0x4e8] ;  /* 0x00013a0000047a02 */ /* 0x000fe20000000f00 */
[----:B------:R-:W-:Y:S02]  /*1a310*/  IMAD R2, R18, c[0x0][0x3a0], RZ ;  /* 0x0000e80012027a24 */ /* 0x000fe400078e02ff */
[----:B------:R-:W1:Y:S01]  /*1a320*/  S2R R10, SR_TID.X ;  /* 0x00000000000a7919 */ /* 0x000e620000002100 */
[----:B------:R-:W-:Y:S01]  /*1a330*/  ISETP.NE.AND P0, PT, R4, 0x1, PT ;  /* 0x000000010400780c */ /* 0x000fe20003f05270 */
[----:B------:R-:W-:-:S04]  /*1a340*/  IMAD.WIDE.U32 R4, R0, c[0x0][0x3a0], RZ ;  /* 0x0000e80000047a25 */ /* 0x000fc800078e00ff */
[----:B------:R-:W-:Y:S02]  /*1a350*/  IMAD R0, R0, c[0x0][0x3a4], R2 ;  /* 0x0000e90000007a24 */ /* 0x000fe400078e0202 */
[----:B------:R-:W-:-:S03]  /*1a360*/  IMAD R2, R21, c[0x0][0x3f0], RZ ;  /* 0x0000fc0015027a24 */ /* 0x000fc600078e02ff */
[----:B------:R-:W-:-:S05]  /*1a370*/  IADD3 R5, R5, R0, RZ ;  /* 0x0000000005057210 */ /* 0x000fca0007ffe0ff */
[----:B------:R-:W-:-:S04]  /*1a380*/  IMAD.WIDE.U32 R4, R3, c[0x0][0x3e8], R4 ;  /* 0x0000fa0003047a25 */ /* 0x000fc800078e0004 */
[----:B------:R-:W-:Y:S01]  /*1a390*/  IMAD R3, R3, c[0x0][0x3ec], R5 ;  /* 0x0000fb0003037a24 */ /* 0x000fe200078e0205 */
[----:B-1----:R-:W-:-:S04]  /*1a3a0*/  SHF.R.S32.HI R9, RZ, 0x1f, R10 ;  /* 0x0000001fff097819 */ /* 0x002fc8000001140a */
[----:B------:R-:W-:-:S04]  /*1a3b0*/  LEA.HI R9, R9, R10, RZ, 0x3 ;  /* 0x0000000a09097211 */ /* 0x000fc800078f18ff */
[----:B------:R-:W-:-:S04]  /*1a3c0*/  SHF.R.S32.HI R9, RZ, 0x3, R9 ;  /* 0x00000003ff097819 */ /* 0x000fc80000011409 */
[-C--:B------:R-:W-:Y:S02]  /*1a3d0*/  IADD3 R11, R9, R237.reuse, RZ ;  /* 0x000000ed090b7210 */ /* 0x080fe40007ffe0ff */
[----:B---3--:R-:W-:-:S04]  /*1a3e0*/  IADD3 R6, R6, R237, RZ ;  /* 0x000000ed06067210 */ /* 0x008fc80007ffe0ff */
[----:B------:R-:W-:Y:S01]  /*1a3f0*/  MOV R0, R6 ;  /* 0x0000000600007202 */ /* 0x000fe20000000f00 */
[----:B------:R-:W-:-:S05]  /*1a400*/  @P0 IMAD.HI.U32 R7, R6, c[0x0][0x4ec], RZ ;  /* 0x00013b0006070a27 */ /* 0x000fca00078e00ff */
[----:B------:R-:W-:Y:S01]  /*1a410*/  @P0 SHF.R.U32.HI R0, RZ, c[0x0][0x4f0], R7 ;  /* 0x00013c00ff000a19 */ /* 0x000fe20000011607 */
[----:B------:R-:W-:Y:S01]  /*1a420*/  IMAD R7, R8, c[0x0][0x3f4], R2 ;  /* 0x0000fd0008077a24 */ /* 0x000fe200078e0202 */
[----:B------:R-:W-:Y:S02]  /*1a430*/  MOV R2, R4 ;  /* 0x0000000400027202 */ /* 0x000fe40000000f00 */
        /* <DEDUP_REMOVED lines=17> */
[----:B------:R1:W3:Y:S02]  /*1a550*/  SHFL.IDX PT, R4, R5, RZ, 0x181f ;  /* 0x00181fff05047589 */ /* 0x0002e400000e0000 */
.L_x_953:
[----:B------:R-:W-:Y:S05]  /*1a560*/  BRA.DIV ~URZ, `(.L_x_871) ;  /* 0x00003c227f007947 */ /* 0x000fea000b800000 */
[----:B------:R4:W1:Y:S02]  /*1a570*/  SHFL.IDX PT, R0, R12, RZ, 0x181f ;  /* 0x00181fff0c007589 */ /* 0x00086400000e0000 */
.L_x_954:
[----:B------:R-:W-:Y:S01]  /*1a580*/  IMAD R10, R15, c[0x0][0x4e8], RZ ;  /* 0x00013a000f0a7a24 */ /* 0x000fe200078e02ff */
[----:B------:R-:W-:Y:S04]  /*1a590*/  BSSY B0, `(.L_x_872) ;  /* 0x0000011000007945 */ /* 0x000fe80003800000 */
[----:B------:R-:W-:-:S13]  /*1a5a0*/  ISETP.GE.AND P0, PT, R11, R10, PT ;  /* 0x0000000a0b00720c */ /* 0x000fda0003f06270 */
[----:B------:R-:W-:Y:S05]  /*1a5b0*/  @P0 BRA `(.L_x_873) ;  /* 0x000000e000000947 */ /* 0x000fea0003800000 */
[----:B------:R-:W5:Y:S04]  /*1a5c0*/  LDL R14, [R1+0x74] ;  /* 0x00007400010e7983 */ /* 0x000f680000100800 */
[----:B--2---:R-:W2:Y:S01]  /*1a5d0*/  LDL R13, [R1+0x70] ;  /* 0x00007000010d7983 */ /* 0x004ea20000100800 */
[----:B------:R-:W-:Y:S02]  /*1a5e0*/  ISETP.GE.AND P2, PT, R248, c[0x0][0x3c8], PT ;  /* 0x0000f200f8007a0c */ /* 0x000fe40003f46270 */
[----:B------:R-:W-:Y:S02]  /*1a5f0*/  ISETP.GE.AND P1, PT, R250, c[0x0][0x3c8], PT ;  /* 0x0000f200fa007a0c */ /* 0x000fe40003f26270 */
[----:B------:R-:W-:-:S09]  /*1a600*/  ISETP.GE.AND P0, PT, R251, c[0x0][0x3c8], PT ;  /* 0x0000f200fb007a0c */ /* 0x000fd20003f06270 */
[-C--:B-1----:R-:W-:Y:S02]  /*1a610*/  @!P2 LEA R8, P5, R248, R0.reuse, 0x1 ;  /* 0x00000000f808a211 */ /* 0x082fe400078a08ff */
[-C--:B------:R-:W-:Y:S02]  /*1a620*/  @!P1 LEA R6, P4, R250, R0.reuse, 0x1 ;  /* 0x00000000fa069211 */ /* 0x080fe400078808ff */
[----:B------:R-:W-:Y:S02]  /*1a630*/  @!P0 LEA R2, P3, R251, R0, 0x1 ;  /* 0x00000000fb028211 */ /* 0x000fe400078608ff */
[----:B---3--:R-:W-:-:S05]  /*1a640*/  @!P2 LEA.HI.X R9, R248, R4, R249, 0x1, P5 ;  /* 0x00000004f809a211 */ /* 0x008fca00028f0cf9 */
[----:B------:R1:W-:Y:S01]  /*1a650*/  @!P2 ST.E.128 [R8.64], RZ ;  /* 0x000000ff0800a985 */ /* 0x0003e2000c101d0a */
[-C--:B-----5:R-:W-:Y:S02]  /*1a660*/  @!P1 LEA.HI.X R7, R250, R4.reuse, R14, 0x1, P4 ;  /* 0x00000004fa079211 */ /* 0x0a0fe400020f0c0e */
[----:B--2---:R-:W-:-:S03]  /*1a670*/  @!P0 LEA.HI.X R3, R251, R4, R13, 0x1, P3 ;  /* 0x00000004fb038211 */ /* 0x004fc600018f0c0d */
[----:B------:R1:W-:Y:S04]  /*1a680*/  @!P1 ST.E.128 [R6.64], RZ ;  /* 0x000000ff06009985 */ /* 0x0003e8000c101d0a */
[----:B------:R1:W-:Y:S02]  /*1a690*/  @!P0 ST.E.128 [R2.64], RZ ;  /* 0x000000ff02008985 */ /* 0x0003e4000c101d0a */
.L_x_873:
[----:B------:R-:W-:Y:S05]  /*1a6a0*/  BSYNC B0 ;  /* 0x0000000000007941 */ /* 0x000fea0003800000 */
.L_x_872:
[----:B------:R-:W-:Y:S05]  /*1a6b0*/  BRA.DIV ~URZ, `(.L_x_874) ;  /* 0x00003b427f007947 */ /* 0x000fea000b800000 */
[----:B---3--:R3:W2:Y:S04]  /*1a6c0*/  SHFL.IDX PT, R4, R5, 0x1, 0x181f ;  /* 0x00381f0005047f89 */ /* 0x0086a800000e0000 */
[----:B-1----:R3:W1:Y:S02]  /*1a6d0*/  SHFL.IDX PT, R0, R12, 0x1, 0x181f ;  /* 0x00381f000c007f89 */ /* 0x00266400000e0000 */
.L_x_955:
        /* <DEDUP_REMOVED lines=13> */
[----:B------:R1:W-:Y:S01]  /*1a7b0*/  @!P2 ST.E.128 [R8.64], RZ ;  /* 0x000000ff0800a985 */ /* 0x0003e2000c101d0a */
[-C--:B-----5:R-:W-:Y:S02]  /*1a7c0*/  @!P1 LEA.HI.X R7, R250, R4.reuse, R14, 0x1, P4 ;  /* 0x00000004fa079211 */ /* 0x0a0fe400020f0c0e */
[----:B---3--:R-:W-:-:S03]  /*1a7d0*/  @!P0 LEA.HI.X R3, R251, R4, R13, 0x1, P3 ;  /* 0x00000004fb038211 */ /* 0x008fc600018f0c0d */
[----:B------:R1:W-:Y:S04]  /*1a7e0*/  @!P1 ST.E.128 [R6.64], RZ ;  /* 0x000000ff06009985 */ /* 0x0003e8000c101d0a */
[----:B------:R1:W-:Y:S02]  /*1a7f0*/  @!P0 ST.E.128 [R2.64], RZ ;  /* 0x000000ff02008985 */ /* 0x0003e4000c101d0a */
.L_x_876:
[----:B------:R-:W-:Y:S05]  /*1a800*/  BSYNC B0 ;  /* 0x0000000000007941 */ /* 0x000fea0003800000 */
.L_x_875:
[----:B------:R-:W-:Y:S05]  /*1a810*/  BRA.DIV ~URZ, `(.L_x_877) ;  /* 0x00003ab27f007947 */ /* 0x000fea000b800000 */
[----:B--2---:R2:W3:Y:S02]  /*1a820*/  SHFL.IDX PT, R4, R5, 0x2, 0x181f ;  /* 0x00581f0005047f89 */ /* 0x0044e400000e0000 */
.L_x_956:
[----:B------:R-:W-:Y:S05]  /*1a830*/  BRA.DIV ~URZ, `(.L_x_878) ;  /* 0x00003b027f007947 */ /* 0x000fea000b800000 */
[----:B-1----:R1:W2:Y:S02]  /*1a840*/  SHFL.IDX PT, R0, R12, 0x2, 0x181f ;  /* 0x00581f000c007f89 */ /* 0x0022a400000e0000 */
.L_x_957:
[----:B------:R-:W-:Y:S01]  /*1a850*/  IADD3 R2, R11, 0x40, RZ ;  /* 0x000000400b027810 */ /* 0x000fe20007ffe0ff */
[----:B------:R-:W-:Y:S03]  /*1a860*/  BSSY B0, `(.L_x_879) ;  /* 0x0000011000007945 */ /* 0x000fe60003800000 */
[----:B------:R-:W-:-:S13]  /*1a870*/  ISETP.GE.AND P0, PT, R2, R10, PT ;  /* 0x0000000a0200720c */ /* 0x000fda0003f06270 */
[----:B------:R-:W-:Y:S05]  /*1a880*/  @P0 BRA `(.L_x_880) ;  /* 0x000000e000000947 */ /* 0x000fea0003800000 */
[----:B------:R-:W5:Y:S04]  /*1a890*/  LDL R14, [R1+0x74] ;  /* 0x00007400010e7983 */ /* 0x000f680000100800 */
[----:B----4-:R-:W4:Y:S01]  /*1a8a0*/  LDL R13, [R1+0x70] ;  /* 0x00007000010d7983 */ /* 0x010f220000100800 */
[----:B------:R-:W-:Y:S02]  /*1a8b0*/  ISETP.GE.AND P2, PT, R248, c[0x0][0x3c8], PT ;  /* 0x0000f200f8007a0c */ /* 0x000fe40003f46270 */
[----:B------:R-:W-:Y:S02]  /*1a8c0*/  ISETP.GE.AND P1, PT, R250, c[0x0][0x3c8], PT ;  /* 0x0000f200fa007a0c */ /* 0x000fe40003f26270 */
[----:B------:R-:W-:-:S09]  /*1a8d0*/  ISETP.GE.AND P0, PT, R251, c[0x0][0x3c8], PT ;  /* 0x0000f200fb007a0c */ /* 0x000fd20003f06270 */
[-C--:B--2---:R-:W-:Y:S02]  /*1a8e0*/  @!P2 LEA R8, P5, R248, R0.reuse, 0x1 ;  /* 0x00000000f808a211 */ /* 0x084fe400078a08ff */
[-C--:B------:R-:W-:Y:S02]  /*1a8f0*/  @!P1 LEA R6, P4, R250, R0.reuse, 0x1 ;  /* 0x00000000fa069211 */ /* 0x080fe400078808ff */
[----:B------:R-:W-:Y:S02]  /*1a900*/  @!P0 LEA R2, P3, R251, R0, 0x1 ;  /* 0x00000000fb028211 */ /* 0x000fe400078608ff */
[----:B---3--:R-:W-:-:S05]  /*1a910*/  @!P2 LEA.HI.X R9, R248, R4, R249, 0x1, P5 ;  /* 0x00000004f809a211 */ /* 0x008fca00028f0cf9 */
[----:B------:R2:W-:Y:S01]  /*1a920*/  @!P2 ST.E.128 [R8.64], RZ ;  /* 0x000000ff0800a985 */ /* 0x0005e2000c101d0a */
[-C--:B-----5:R-:W-:Y:S02]  /*1a930*/  @!P1 LEA.HI.X R7, R250, R4.reuse, R14, 0x1, P4 ;  /* 0x00000004fa079211 */ /* 0x0a0fe400020f0c0e */
[----:B----4-:R-:W-:-:S03]  /*1a940*/  @!P0 LEA.HI.X R3, R251, R4, R13, 0x1, P3 ;  /* 0x00000004fb038211 */ /* 0x010fc600018f0c0d */
[----:B------:R2:W-:Y:S04]  /*1a950*/  @!P1 ST.E.128 [R6.64], RZ ;  /* 0x000000ff06009985 */ /* 0x0005e8000c101d0a */
[----:B------:R2:W-:Y:S02]  /*1a960*/  @!P0 ST.E.128 [R2.64], RZ ;  /* 0x000000ff02008985 */ /* 0x0005e4000c101d0a */
.L_x_880:
[----:B------:R-:W-:Y:S05]  /*1a970*/  BSYNC B0 ;  /* 0x0000000000007941 */ /* 0x000fea0003800000 */
.L_x_879:
[----:B------:R-:W-:Y:S05]  /*1a980*/  BRA.DIV ~URZ, `(.L_x_881) ;  /* 0x00003a227f007947 */ /* 0x000fea000b800000 */
[----:B---3--:R3:W1:Y:S04]  /*1a990*/  SHFL.IDX PT, R4, R5, 0x3, 0x181f ;  /* 0x00781f0005047f89 */ /* 0x00866800000e0000 */
[----:B--2---:R3:W2:Y:S02]  /*1a9a0*/  SHFL.IDX PT, R0, R12, 0x3, 0x181f ;  /* 0x00781f000c007f89 */ /* 0x0046a400000e0000 */
.L_x_958:
[----:B------:R-:W-:-:S04]  /*1a9b0*/  IADD3 R11, R11, 0x60, RZ ;  /* 0x000000600b0b7810 */ /* 0x000fc80007ffe0ff */
[----:B------:R-:W-:-:S13]  /*1a9c0*/  ISETP.GE.AND P0, PT, R11, R10, PT ;  /* 0x0000000a0b00720c */ /* 0x000fda0003f06270 */
[----:B------:R-:W-:Y:S05]  /*1a9d0*/  @P0 BRA `(.L_x_861) ;  /* 0x000000e000000947 */ /* 0x000fea0003800000 */
[----:B-1-34-:R-:W3:Y:S04]  /*1a9e0*/  LDL R12, [R1+0x74] ;  /* 0x00007400010c7983 */ /* 0x01aee80000100800 */
[----:B------:R-:W4:Y:S01]  /*1a9f0*/  LDL R5, [R1+0x70] ;  /* 0x0000700001057983 */ /* 0x000f220000100800 */
[----:B------:R-:W-:Y:S02]  /*1aa00*/  ISETP.GE.AND P2, PT, R248, c[0x0][0x3c8], PT ;  /* 0x0000f200f8007a0c */ /* 0x000fe40003f46270 */
[----:B------:R-:W-:Y:S02]  /*1aa10*/  ISETP.GE.AND P1, PT, R250, c[0x0][0x3c8], PT ;  /* 0x0000f200fa007a0c */ /* 0x000fe40003f26270 */
[----:B------:R-:W-:-:S09]  /*1aa20*/  ISETP.GE.AND P0, PT, R251, c[0x0][0x3c8], PT ;  /* 0x0000f200fb007a0c */ /* 0x000fd20003f06270 */
[-C--:B--2---:R-:W-:Y:S02]  /*1aa30*/  @!P2 LEA R8, P5, R248, R0.reuse, 0x1 ;  /* 0x00000000f808a211 */ /* 0x084fe400078a08ff */
[-C--:B------:R-:W-:Y:S02]  /*1aa40*/  @!P1 LEA R6, P4, R250, R0.reuse, 0x1 ;  /* 0x00000000fa069211 */ /* 0x080fe400078808ff */
[----:B------:R-:W-:Y:S02]  /*1aa50*/  @!P0 LEA R2, P3, R251, R0, 0x1 ;  /* 0x00000000fb028211 */ /* 0x000fe400078608ff */
[----:B------:R-:W-:-:S05]  /*1aa60*/  @!P2 LEA.HI.X R9, R248, R4, R249, 0x1, P5 ;  /* 0x00000004f809a211 */ /* 0x000fca00028f0cf9 */
[----:B------:R1:W-:Y:S01]  /*1aa70*/  @!P2 ST.E.128 [R8.64], RZ ;  /* 0x000000ff0800a985 */ /* 0x0003e2000c101d0a */
[-C--:B---3--:R-:W-:Y:S02]  /*1aa80*/  @!P1 LEA.HI.X R7, R250, R4.reuse, R12, 0x1, P4 ;  /* 0x00000004fa079211 */ /* 0x088fe400020f0c0c */
[----:B----4-:R-:W-:-:S03]  /*1aa90*/  @!P0 LEA.HI.X R3, R251, R4, R5, 0x1, P3 ;  /* 0x00000004fb038211 */ /* 0x010fc600018f0c05 */
[----:B------:R1:W-:Y:S04]  /*1aaa0*/  @!P1 ST.E.128 [R6.64], RZ ;  /* 0x000000ff06009985 */ /* 0x0003e8000c101d0a */
[----:B------:R1:W-:Y:S02]  /*1aab0*/  @!P0 ST.E.128 [R2.64], RZ ;  /* 0x000000ff02008985 */ /* 0x0003e4000c101d0a */
.L_x_861:
[----:B------:R-:W-:Y:S05]  /*1aac0*/  BSYNC B1 ;  /* 0x0000000000017941 */ /* 0x000fea0003800000 */
.L_x_845:
[----:B------:R-:W-:-:S13]  /*1aad0*/  ISETP.NE.AND P0, PT, RZ, UR8, PT ;  /* 0x00000008ff007c0c */ /* 0x000fda000bf05270 */
[----:B------:R-:W-:Y:S01]  /*1aae0*/  @P0 WARPSYNC 0xffffffff ;  /* 0xffffffff00000948 */ /* 0x000fe20003800000 */
[----:B------:R-:W-:Y:S06]  /*1aaf0*/  @P0 BAR.SYNC.DEFER_BLOCKING 0x5, 0x100 ;  /* 0x0144000000000b1d */ /* 0x000fec0000010000 */
[----:B------:R-:W5:Y:S02]  /*1ab00*/  @P0 LDS.128 R236, [0x18100] ;  /* 0x01810000ffec0984 */ /* 0x000f640000000c00 */
[----:B-1---5:R-:W-:Y:S01]  /*1ab10*/  @P0 IMAD.MOV.U32 R2, RZ, RZ, R236 ;  /* 0x000000ffff020224 */ /* 0x022fe200078e00ec */
[----:B--2-4-:R-:W-:-:S04]  /*1ab20*/  @P0 MOV R0, R237 ;  /* 0x000000ed00000202 */ /* 0x014fc80000000f00 */
[----:B------:R1:W-:Y:S04]  /*1ab30*/  @P0 STL [R1+0x7c], R2 ;  /* 0x00007c0201000387 */ /* 0x0003e80000100800 */
[----:B------:R1:W-:Y:S04]  /*1ab40*/  @P0 STL [R1+0x104], R0 ;  /* 0x0001040001000387 */ /* 0x0003e80000100800 */
[----:B------:R-:W-:Y:S06]  /*1ab50*/  @P0 BAR.ARV 0x4, 0x100 ;  /* 0x0104000000000b1d */ /* 0x000fec0000002000 */
[----:B------:R-:W-:Y:S05]  /*1ab60*/  @P0 BRA `(.L_x_882) ;  /* 0x00000fb000000947 */ /* 0x000fea0003800000 */
[----:B-1----:R-:W1:Y:S01]  /*1ab70*/  S2R R0, SR_TID.X ;  /* 0x0000000000007919 */ /* 0x002e620000002100 */
[----:B------:R-:W-:Y:S01]  /*1ab80*/  IMAD.MOV.U32 R8, RZ, RZ, RZ ;  /* 0x000000ffff087224 */ /* 0x000fe200078e00ff */
[----:B-1-3--:R-:W-:-:S04]  /*1ab90*/  LOP3.LUT R12, R0, 0x1f, RZ, 0xc0, !PT ;  /* 0x0000001f000c7812 */ /* 0x00afc800078ec0ff */
[----:B------:R-:W-:Y:S01]  /*1aba0*/  ISETP.NE.AND P6, PT, R12, 0x1f, PT ;  /* 0x0000001f0c00780c */ /* 0x000fe20003fc5270 */
[----:B------:R-:W-:Y:S10]  /*1abb0*/  BRA.DIV ~URZ, `(.L_x_883) ;  /* 0x000038c27f007947 */ /* 0x000ff4000b800000 */
[----:B------:R1:W2:Y:S02]  /*1abc0*/  SHFL.IDX PT, R9, R101, RZ, 0x1f ;  /* 0x00001fff65097589 */ /* 0x0002a400000e0000 */
.L_x_959:
[----:B------:R-:W-:Y:S05]  /*1abd0*/  BRA.DIV ~URZ, `(.L_x_884) ;  /* 0x000039127f007947 */ /* 0x000fea000b800000 */
[----:B------:R3:W4:Y:S02]  /*1abe0*/  SHFL.IDX PT, R6, R101, 0x1, 0x1f ;  /* 0x00201f0065067f89 */ /* 0x00072400000e0000 */
.L_x_960:
[----:B------:R-:W-:Y:S02]  /*1abf0*/  IMAD.IADD R0, R239, 0x1, R12 ;  /* 0x00000001ef007824 */ /* 0x000fe400078e020c */
[----:B------:R-:W-:-:S03]  /*1ac00*/  IMAD.MOV.U32 R7, RZ, RZ, RZ ;  /* 0x000000ffff077224 */ /* 0x000fc600078e00ff */
[----:B------:R-:W-:-:S13]  /*1ac10*/  ISETP.GE.OR P0, PT, R0, c[0x0][0x53c], !P6 ;  /* 0x00014f0000007a0c */ /* 0x000fda0007706670 */
[----:B------:R-:W-:Y:S01]  /*1ac20*/  @!P0 MOV R2, 0x4 ;  /* 0x0000000400028802 */ /* 0x000fe20000000f00 */
[----:B------:R-:W-:-:S04]  /*1ac30*/  @!P0 IMAD.MOV.U32 R4, RZ, RZ, 0x4 ;  /* 0x00000004ff048424 */ /* 0x000fc800078e00ff */
        /* <DEDUP_REMOVED lines=13> */
.L_x_961:
        /* <DEDUP_REMOVED lines=16> */
.L_x_962:
[----:B---3--:R-:W-:Y:S01]  /*1ae10*/  IMAD R0, R0, c[0x0][0x538], RZ ;  /* 0x00014e0000007a24 */ /* 0x008fe200078e02ff */
[----:B------:R-:W-:Y:S04]  /*1ae20*/  BSSY B1, `(.L_x_887) ;  /* 0x00000c3000017945 */ /* 0x000fe80003800000 */
[----:B----4-:R-:W-:-:S04]  /*1ae30*/  IADD3 R6, R0, R6, RZ ;  /* 0x0000000600067210 */ /* 0x010fc80007ffe0ff */
[----:B--2---:R-:W-:-:S13]  /*1ae40*/  ISETP.GT.AND P0, PT, R6, R9, PT ;  /* 0x000000090600720c */ /* 0x004fda0003f04270 */
[----:B------:R-:W-:Y:S05]  /*1ae50*/  @P0 BRA `(.L_x_888) ;  /* 0x0000025000000947 */ /* 0x000fea0003800000 */
.L_x_892:
        /* <DEDUP_REMOVED lines=8> */
[----:B-1----:R-:W-:Y:S01]  /*1aee0*/  @!P0 MOV R4, 0x4 ;  /* 0x0000000400048802 */ /* 0x002fe20000000f00 */
        /* <DEDUP_REMOVED lines=8> */
.L_x_963:
        /* <DEDUP_REMOVED lines=16> */
.L_x_964:
[----:B--2---:R-:W-:-:S05]  /*1b070*/  IMAD R0, R0, c[0x0][0x538], RZ ;  /* 0x00014e0000007a24 */ /* 0x004fca00078e02ff */
[----:B------:R-:W-:-:S04]  /*1b080*/  IADD3 R6, R0, R6, RZ ;  /* 0x0000000600067210 */ /* 0x000fc80007ffe0ff */
[----:B------:R-:W-:-:S13]  /*1b090*/  ISETP.GT.AND P0, PT, R6, R9, PT ;  /* 0x000000090600720c */ /* 0x000fda0003f04270 */
[----:B-1----:R-:W-:Y:S05]  /*1b0a0*/  @!P0 BRA `(.L_x_892) ;  /* 0xfffffdb000008947 */ /* 0x002fea000383ffff */
.L_x_888:
[----:B------:R-:W-:-:S05]  /*1b0b0*/  IADD3 R6, -R0, R6, RZ ;  /* 0x0000000600067210 */ /* 0x000fca0007ffe1ff */
[----:B------:R-:W-:-:S05]  /*1b0c0*/  IMAD R0, R4, c[0x0][0x538], R6 ;  /* 0x00014e0004007a24 */ /* 0x000fca00078e0206 */
[----:B------:R-:W-:Y:S01]  /*1b0d0*/  ISETP.GT.AND P0, PT, R0, R9, PT ;  /* 0x000000090000720c */ /* 0x000fe20003f04270 */
[----:B------:R-:W-:-:S12]  /*1b0e0*/  BRA.DIV ~URZ, `(.L_x_893) ;  /* 0x000038627f007947 */ /* 0x000fd8000b800000 */
[----:B------:R-:W-:-:S04]  /*1b0f0*/  VOTE.ANY R5, PT, !P0 ;  /* 0x0000000000057806 */ /* 0x000fc800040e0100 */
.L_x_965:
[----:B------:R-:W2:Y:S02]  /*1b100*/  POPC R0, R5 ;  /* 0x0000000500007309 */ /* 0x000ea40000000000 */
[----:B--2---:R-:W-:Y:S01]  /*1b110*/  IADD3 R239, R0, R239, RZ ;  /* 0x000000ef00ef7210 */ /* 0x004fe20007ffe0ff */
[----:B------:R-:W-:Y:S05]  /*1b120*/  BRA.DIV ~URZ, `(.L_x_894) ;  /* 0x000038727f007947 */ /* 0x000fea000b800000 */
[----:B------:R2:W3:Y:S04]  /*1b130*/  SHFL.IDX PT, R7, R7, R0, 0x1f ;  /* 0x00001f0007077589 */ /* 0x0004e800000e0000 */
[----:B------:R2:W4:Y:S02]  /*1b140*/  SHFL.IDX PT, R8, R8, R0, 0x1f ;  /* 0x00001f0008087589 */ /* 0x00052400000e0000 */
.L_x_966:
[----:B------:R-:W-:Y:S01]  /*1b150*/  ISETP.NE.AND P0, PT, R5, RZ, PT ;  /* 0x000000ff0500720c */ /* 0x000fe20003f05270 */
[----:B------:R-:W-:-:S12]  /*1b160*/  BSSY B0, `(.L_x_895) ;  /* 0x0000005000007945 */ /* 0x000fd80003800000 */
[----:B------:R-:W-:Y:S05]  /*1b170*/  @!P0 BRA `(.L_x_896) ;  /* 0x0000003000008947 */ /* 0x000fea0003800000 */
[----:B--2---:R-:W-:Y:S01]  /*1b180*/  IADD3 R0, R0, -0x1, RZ ;  /* 0xffffffff00007810 */ /* 0x004fe20007ffe0ff */
[----:B------:R-:W-:Y:S05]  /*1b190*/  BRA.DIV ~URZ, `(.L_x_897) ;  /* 0x000038d27f007947 */ /* 0x000fea000b800000 */
[----:B------:R2:W1:Y:S02]  /*1b1a0*/  SHFL.IDX PT, R10, R4, R0, 0x1f ;  /* 0x00001f00040a7589 */ /* 0x00046400000e0000 */
.L_x_896:
[----:B------:R-:W-:Y:S05]  /*1b1b0*/  BSYNC B0 ;  /* 0x0000000000007941 */ /* 0x000fea0003800000 */
.L_x_895:
[----:B-12---:R-:W-:Y:S01]  /*1b1c0*/  IMAD R0, R10, c[0x0][0x538], R6 ;  /* 0x00014e000a007a24 */ /* 0x006fe200078e0206 */
[----:B----4-:R-:W-:Y:S01]  /*1b1d0*/  ISETP.NE.AND P0, PT, R8, 0x1, PT ;  /* 0x000000010800780c */ /* 0x010fe20003f05270 */
[----:B------:R-:W-:Y:S03]  /*1b1e0*/  BSSY B0, `(.L_x_898) ;  /* 0x000007e000007945 */ /* 0x000fe60003800000 */
[----:B------:R1:W-:Y:S01]  /*1b1f0*/  STL [R1+0x7c], R0 ;  /* 0x00007c0001007387 */ /* 0x0003e20000100800 */
[----:B------:R-:W-:-:S08]  /*1b200*/  IADD3 R9, -R0, R9, RZ ;  /* 0x0000000900097210 */ /* 0x000fd00007ffe1ff */
[----:B------:R-:W-:Y:S05]  /*1b210*/  @!P0 BRA `(.L_x_899) ;  /* 0x000003b000008947 */ /* 0x000fea0003800000 */
[-C--:B---3--:R-:W-:Y:S02]  /*1b220*/  IABS R2, R7.reuse ;  /* 0x0000000700027213 */ /* 0x088fe40000000000 */
[----:B------:R-:W-:Y:S02]  /*1b230*/  IABS R6, R8 ;  /* 0x0000000800067213 */ /* 0x000fe40000000000 */
[----:B------:R-:W2:Y:S01]  /*1b240*/  I2F.RP R4, R2 ;  /* 0x0000000200047306 */ /* 0x000ea20000209400 */
[----:B------:R-:W-:Y:S02]  /*1b250*/  IABS R10, R7 ;  /* 0x00000007000a7213 */ /* 0x000fe40000000000 */
[----:B------:R-:W-:-:S05]  /*1b260*/  IABS R3, R9 ;  /* 0x0000000900037213 */ /* 0x000fca0000000000 */
[----:B------:R-:W-:Y:S08]  /*1b270*/  I2F.RP R11, R6 ;  /* 0x00000006000b7306 */ /* 0x000ff00000209400 */
[----:B--2---:R-:W2:Y:S02]  /*1b280*/  MUFU.RCP R4, R4 ;  /* 0x0000000400047308 */ /* 0x004ea40000001000 */
[----:B--2---:R-:W-:-:S06]  /*1b290*/  IADD3 R4, R4, 0xffffffe, RZ ;  /* 0x0ffffffe04047810 */ /* 0x004fcc0007ffe0ff */
[----:B------:R-:W2:Y:S02]  /*1b2a0*/  F2I.FTZ.U32.TRUNC.NTZ R5, R4 ;  /* 0x0000000400057305 */ /* 0x000ea4000021f000 */
[----:B-12---:R-:W-:Y:S02]  /*1b2b0*/  IMAD.MOV R0, RZ, RZ, -R5 ;  /* 0x000000ffff007224 */ /* 0x006fe400078e0a05 */
[----:B------:R-:W-:Y:S02]  /*1b2c0*/  IMAD.MOV.U32 R4, RZ, RZ, RZ ;  /* 0x000000ffff047224 */ /* 0x000fe400078e00ff */
[----:B------:R-:W-:-:S04]  /*1b2d0*/  IMAD R0, R0, R2, RZ ;  /* 0x0000000200007224 */ /* 0x000fc800078e02ff */
[----:B------:R-:W-:-:S04]  /*1b2e0*/  IMAD.HI.U32 R5, R5, R0, R4 ;  /* 0x0000000005057227 */ /* 0x000fc800078e0004 */
[----:B------:R-:W-:-:S04]  /*1b2f0*/  IMAD.MOV R0, RZ, RZ, -R10 ;  /* 0x000000ffff007224 */ /* 0x000fc800078e0a0a */
[----:B------:R-:W-:Y:S02]  /*1b300*/  IMAD.MOV.U32 R4, RZ, RZ, R0 ;  /* 0x000000ffff047224 */ /* 0x000fe400078e0000 */
        /* <DEDUP_REMOVED lines=14> */
[----:B------:R-:W-:Y:S01]  /*1b3f0*/  @!P1 IADD3 R0, -R0, RZ, RZ ;  /* 0x000000ff00009210 */ /* 0x000fe20007ffe1ff */
[----:B------:R-:W-:Y:S01]  /*1b400*/  IMAD.MOV.U32 R4, RZ, RZ, R2 ;  /* 0x000000ffff047224 */ /* 0x000fe200078e0002 */
[----:B------:R-:W-:Y:S02]  /*1b410*/  IABS R2, R8 ;  /* 0x0000000800027213 */ /* 0x000fe40000000000 */
[----:B------:R-:W-:Y:S01]  /*1b420*/  @!P0 LOP3.LUT R0, RZ, R7, RZ, 0x33, !PT ;  /* 0x00000007ff008212 */ /* 0x000fe200078e33ff */
[----:B------:R-:W-:Y:S02]  /*1b430*/  IMAD R4, R4, R6, RZ ;  /* 0x0000000604047224 */ /* 0x000fe400078e02ff */
[----:B------:R-:W-:Y:S01]  /*1b440*/  IMAD.MOV R5, RZ, RZ, -R2 ;  /* 0x000000ffff057224 */ /* 0x000fe200078e0a02 */
[----:B------:R-:W-:Y:S01]  /*1b450*/  IABS R10, R0 ;  /* 0x00000000000a7213 */ /* 0x000fe20000000000 */
        /* <DEDUP_REMOVED lines=17> */
[----:B------:R-:W-:-:S04]  /*1b570*/  IMAD.MOV R3, RZ, RZ, -R2 ;  /* 0x000000ffff037224 */ /* 0x000fc800078e0a02 */
[C---:B------:R-:W-:Y:S02]  /*1b580*/  IMAD R3, R8.reuse, R3, R0 ;  /* 0x0000000308037224 */ /* 0x040fe400078e0200 */
[----:B------:R-:W-:Y:S02]  /*1b590*/  IMAD R8, R8, 0x1000000, R2 ;  /* 0x0100000008087824 */ /* 0x000fe400078e0202 */
[----:B------:R-:W-:Y:S02]  /*1b5a0*/  IMAD R2, R7, R4, R9 ;  /* 0x0000000407027224 */ /* 0x000fe400078e0209 */
[----:B------:R-:W-:Y:S01]  /*1b5b0*/  IMAD R238, R3, 0x10000, R8 ;  /* 0x0001000003ee7824 */ /* 0x000fe200078e0208 */
[----:B------:R-:W-:Y:S05]  /*1b5c0*/  BRA `(.L_x_900) ;  /* 0x000003f000007947 */ /* 0x000fea0003800000 */
.L_x_899:
[----:B------:R-:W-:-:S04]  /*1b5d0*/  IMAD.MOV.U32 R4, RZ, RZ, 0x4 ;  /* 0x00000004ff047424 */ /* 0x000fc800078e00ff */
[----:B------:R-:W-:-:S06]  /*1b5e0*/  IMAD.WIDE R4, R239, R4, c[0x0][0x590] ;  /* 0x00016400ef047625 */ /* 0x000fcc00078e0204 */
[----:B------:R-:W2:Y:S01]  /*1b5f0*/  LDG.E R4, [R4.64] ;  /* 0x0000000a04047981 */ /* 0x000ea2000c1e1900 */
[----:B------:R-:W-:Y:S01]  /*1b600*/  IABS R6, R9 ;  /* 0x0000000900067213 */ /* 0x000fe20000000000 */
[----:B--23--:R-:W-:-:S05]  /*1b610*/  IMAD R10, R4, R7, RZ ;  /* 0x00000007040a7224 */ /* 0x00cfca00078e02ff */
[-C--:B------:R-:W-:Y:S02]  /*1b620*/  IABS R5, R10.reuse ;  /* 0x0000000a00057213 */ /* 0x080fe40000000000 */
[----:B------:R-:W-:Y:S02]  /*1b630*/  IABS R8, R10 ;  /* 0x0000000a00087213 */ /* 0x000fe40000000000 */
[----:B------:R-:W2:Y:S08]  /*1b640*/  I2F.RP R2, R5 ;  /* 0x0000000500027306 */ /* 0x000eb00000209400 */
[----:B--2---:R-:W2:Y:S02]  /*1b650*/  MUFU.RCP R2, R2 ;  /* 0x0000000200027308 */ /* 0x004ea40000001000 */
[----:B--2---:R-:W-:-:S06]  /*1b660*/  IADD3 R2, R2, 0xffffffe, RZ ;  /* 0x0ffffffe02027810 */ /* 0x004fcc0007ffe0ff */
[----:B------:R-:W2:Y:S02]  /*1b670*/  F2I.FTZ.U32.TRUNC.NTZ R3, R2 ;  /* 0x0000000200037305 */ /* 0x000ea4000021f000 */
[----:B-12---:R-:W-:Y:S02]  /*1b680*/  IMAD.MOV R0, RZ, RZ, -R3 ;  /* 0x000000ffff007224 */ /* 0x006fe400078e0a03 */
[----:B------:R-:W-:Y:S02]  /*1b690*/  IMAD.MOV.U32 R2, RZ, RZ, RZ ;  /* 0x000000ffff027224 */ /* 0x000fe400078e00ff */
[----:B------:R-:W-:-:S04]  /*1b6a0*/  IMAD R0, R0, R5, RZ ;  /* 0x0000000500007224 */ /* 0x000fc800078e02ff */
        /* <DEDUP_REMOVED lines=11> */
[----:B------:R-:W-:-:S05]  /*1b760*/  @P2 IADD3 R0, R0, 0x1, RZ ;  /* 0x0000000100002810 */ /* 0x000fca0007ffe0ff */
[----:B------:R-:W-:-:S04]  /*1b770*/  IMAD.MOV.U32 R2, RZ, RZ, R0 ;  /* 0x000000ffff027224 */ /* 0x000fc800078e0000 */
[----:B------:R-:W-:Y:S01]  /*1b780*/  @!P1 IMAD.MOV R2, RZ, RZ, -R2 ;  /* 0x000000ffff029224 */ /* 0x000fe200078e0a02 */
[----:B------:R-:W-:-:S05]  /*1b790*/  @!P0 LOP3.LUT R2, RZ, R10, RZ, 0x33, !PT ;  /* 0x0000000aff028212 */ /* 0x000fca00078e33ff */
[----:B------:R-:W-:Y:S02]  /*1b7a0*/  IMAD R8, R4, R2, RZ ;  /* 0x0000000204087224 */ /* 0x000fe400078e02ff */
[----:B------:R-:W-:-:S03]  /*1b7b0*/  IMAD.MOV R2, RZ, RZ, -R2 ;  /* 0x000000ffff027224 */ /* 0x000fc600078e0a02 */
[----:B------:R-:W-:Y:S01]  /*1b7c0*/  IADD3 R0, -R8, c[0x0][0x538], RZ ;  /* 0x00014e0008007a10 */ /* 0x000fe20007ffe1ff */
[----:B------:R-:W-:-:S03]  /*1b7d0*/  IMAD R9, R10, R2, R9 ;  /* 0x000000020a097224 */ /* 0x000fc600078e0209 */
[----:B------:R-:W-:Y:S02]  /*1b7e0*/  IMNMX R0, R4, R0, PT ;  /* 0x0000000004007217 */ /* 0x000fe40003800200 */
[----:B------:R-:W-:Y:S02]  /*1b7f0*/  IABS R6, R9 ;  /* 0x0000000900067213 */ /* 0x000fe40000000000 */
[-C--:B------:R-:W-:Y:S02]  /*1b800*/  IABS R3, R0.reuse ;  /* 0x0000000000037213 */ /* 0x080fe40000000000 */
[----:B------:R-:W-:Y:S02]  /*1b810*/  IABS R10, R0 ;  /* 0x00000000000a7213 */ /* 0x000fe40000000000 */
[----:B------:R-:W1:Y:S01]  /*1b820*/  I2F.RP R4, R3 ;  /* 0x0000000300047306 */ /* 0x000e620000209400 */
[----:B------:R-:W-:-:S07]  /*1b830*/  IADD3 R8, R8, 0x1000000, R9 ;  /* 0x0100000008087810 */ /* 0x000fce0007ffe009 */
[----:B-1----:R-:W1:Y:S02]  /*1b840*/  MUFU.RCP R4, R4 ;  /* 0x0000000400047308 */ /* 0x002e640000001000 */
[----:B-1----:R-:W-:-:S06]  /*1b850*/  IADD3 R4, R4, 0xffffffe, RZ ;  /* 0x0ffffffe04047810 */ /* 0x002fcc0007ffe0ff */
[----:B------:R-:W1:Y:S02]  /*1b860*/  F2I.FTZ.U32.TRUNC.NTZ R5, R4 ;  /* 0x0000000400057305 */ /* 0x000e64000021f000 */
[----:B-1----:R-:W-:-:S05]  /*1b870*/  IADD3 R4, RZ, -R5, RZ ;  /* 0x80000005ff047210 */ /* 0x002fca0007ffe0ff */
[----:B------:R-:W-:Y:S02]  /*1b880*/  IMAD.MOV.U32 R2, RZ, RZ, R4 ;  /* 0x000000ffff027224 */ /* 0x000fe400078e0004 */
[----:B------:R-:W-:Y:S02]  /*1b890*/  IMAD.MOV.U32 R4, RZ, RZ, RZ ;  /* 0x000000ffff047224 */ /* 0x000fe400078e00ff */
        /* <DEDUP_REMOVED lines=13> */
[----:B------:R-:W-:-:S06]  /*1b970*/  IMAD.MOV R3, RZ, RZ, -R0 ;  /* 0x000000ffff037224 */ /* 0x000fcc00078e0a00 */
[----:B------:R-:W-:-:S06]  /*1b980*/  @P2 IADD3 R2, R2, 0x1, RZ ;  /* 0x0000000102022810 */ /* 0x000fcc0007ffe0ff */
[----:B------:R-:W-:Y:S01]  /*1b990*/  @!P1 IMAD.MOV R2, RZ, RZ, -R2 ;  /* 0x000000ffff029224 */ /* 0x000fe200078e0a02 */
[----:B------:R-:W-:-:S05]  /*1b9a0*/  @!P0 LOP3.LUT R2, RZ, R0, RZ, 0x33, !PT ;  /* 0x00000000ff028212 */ /* 0x000fca00078e33ff */
[----:B------:R-:W-:Y:S02]  /*1b9b0*/  IMAD R238, R2, R3, R8 ;  /* 0x0000000302ee7224 */ /* 0x000fe400078e0208 */
.L_x_900:
[----:B------:R-:W-:Y:S05]  /*1b9c0*/  BSYNC B0 ;  /* 0x0000000000007941 */ /* 0x000fea0003800000 */
.L_x_898:
[----:B------:R-:W-:-:S04]  /*1b9d0*/  LOP3.LUT R2, RZ, R2, RZ, 0x33, !PT ;  /* 0x00000002ff027212 */ /* 0x000fc800078e33ff */
[----:B------:R-:W-:-:S05]  /*1b9e0*/  IADD3 R0, R2, R7, RZ ;  /* 0x0000000702007210 */ /* 0x000fca0007ffe0ff */
[----:B------:R1:W-:Y:S01]  /*1b9f0*/  STL [R1+0x104], R0 ;  /* 0x0001040001007387 */ /* 0x0003e20000100800 */
[----:B------:R-:W-:Y:S05]  /*1ba00*/  BRA `(.L_x_901) ;  /* 0x0000004000007947 */ /* 0x000fea0003800000 */
.L_x_889:
[----:B------:R2:W-:Y:S01]  /*1ba10*/  STL [R1+0x7c], R9 ;  /* 0x00007c0901007387 */ /* 0x0005e20000100800 */
[----:B------:R-:W-:Y:S02]  /*1ba20*/  MOV R238, RZ ;  /* 0x000000ff00ee7202 */ /* 0x000fe40000000f00 */
[----:B------:R-:W-:Y:S01]  /*1ba30*/  MOV R239, c[0x0][0x53c] ;  /* 0x00014f0000ef7a02 */ /* 0x000fe20000000f00 */
[----:B------:R2:W-:Y:S04]  /*1ba40*/  STL [R1+0x104], RZ ;  /* 0x000104ff01007387 */ /* 0x0005e80000100800 */
.L_x_901:
[----:B------:R-:W-:Y:S05]  /*1ba50*/  BSYNC B1 ;  /* 0x0000000000017941 */ /* 0x000fea0003800000 */
.L_x_887:
[----:B------:R-:W3:Y:S04]  /*1ba60*/  LDL R2, [R1+0x7c] ;  /* 0x00007c0001027983 */ /* 0x000ee80000100800 */
[----:B-1----:R-:W4:Y:S01]  /*1ba70*/  LDL R0, [R1+0x104] ;  /* 0x0001040001007983 */ /* 0x002f220000100800 */
[----:B------:R-:W-:Y:S03]  /*1ba80*/  WARPSYNC 0xffffffff ;  /* 0xffffffff00007948 */ /* 0x000fe60003800000 */
[----:B------:R-:W-:Y:S01]  /*1ba90*/  BAR.SYNC.DEFER_BLOCKING 0x4, 0x100 ;  /* 0x0104000000007b1d */ /* 0x000fe20000010000 */
[----:B------:R-:W-:Y:S01]  /*1baa0*/  ISETP.NE.AND P0, PT, R12, RZ, PT ;  /* 0x000000ff0c00720c */ /* 0x000fe20003f05270 */
[----:B------:R-:W-:Y:S01]  /*1bab0*/  IMAD.MOV.U32 R6, RZ, RZ, R238 ;  /* 0x000000ffff067224 */ /* 0x000fe200078e00ee */
[----:B------:R-:W-:-:S11]  /*1bac0*/  MOV R7, R239 ;  /* 0x000000ef00077202 */ /* 0x000fd60000000f00 */
[----:B---3--:R-:W-:Y:S01]  /*1bad0*/  @!P0 IMAD.MOV.U32 R236, RZ, RZ, R2 ;  /* 0x000000ffffec8224 */ /* 0x008fe200078e0002 */
[----:B----4-:R-:W-:-:S03]  /*1bae0*/  MOV R5, R0 ;  /* 0x0000000000057202 */ /* 0x010fc60000000f00 */
[----:B------:R-:W-:-:S05]  /*1baf0*/  IMAD.MOV.U32 R4, RZ, RZ, R236 ;  /* 0x000000ffff047224 */ /* 0x000fca00078e00ec */
[----:B------:R1:W-:Y:S04]  /*1bb00*/  @!P0 STS.128 [0x18100], R4 ;  /* 0x01810004ff008388 */ /* 0x0003e80000000c00 */
[----:B------:R-:W-:Y:S06]  /*1bb10*/  BAR.ARV 0x5, 0x100 ;  /* 0x0144000000007b1d */ /* 0x000fec0000002000 */
.L_x_882:
[----:B------:R-:W-:-:S13]  /*1bb20*/  ISETP.GE.AND P0, PT, R239, c[0x0][0x53c], PT ;  /* 0x00014f00ef007a0c */ /* 0x000fda0003f06270 */
[----:B-123--:R-:W-:Y:S01]  /*1bb30*/  @P0 CALL.REL.NOINC `(.L_x_902) ;  /* 0x0000001000000944 */ /* 0x00efe20003c00000 */
[----:B------:R-:W-:Y:S05]  /*1bb40*/  BRA `(.L_x_903) ;  /* 0xfffe665000007947 */ /* 0x000fea000383ffff */
.L_x_902:
[----:B------:R-:W-:Y:S05]  /*1bb50*/  EXIT ;  /* 0x000000000000794d */ /* 0x000fea0003800000 */
.L_x_688:
[----:B------:R-:W-:Y:S01]  /*1bb60*/  IMAD.MOV.U32 R0, RZ, RZ, R5 ;  /* 0x000000ffff007224 */ /* 0x000fe200078e0005 */
[----:B------:R-:W-:Y:S02]  /*1bb70*/  MOV R3, 0x1 ;  /* 0x0000000100037802 */ /* 0x000fe40000000f00 */
[----:B------:R-:W-:Y:S02]  /*1bb80*/  MOV R2, 0x1bba0 ;  /* 0x0001bba000027802 */ /* 0x000fe40000000f00 */
[----:B------:R-:W-:Y:S05]  /*1bb90*/  CALL.REL.NOINC `($__internal_14_$__cuda_sm70_shflsync_up_p) ;  /* 0x0000b0d000007944 */ /* 0x000fea0003c00000 */
[----:B------:R-:W-:Y:S01]  /*1bba0*/  MOV R0, R4 ;  /* 0x0000000400007202 */ /* 0x000fe20000000f00 */
[----:B------:R-:W-:Y:S05]  /*1bbb0*/  BRA `(.L_x_904) ;  /* 0xfffe491000007947 */ /* 0x000fea000383ffff */
.L_x_689:
[----:B------:R-:W-:Y:S01]  /*1bbc0*/  IMAD.MOV.U32 R0, RZ, RZ, R5 ;  /* 0x000000ffff007224 */ /* 0x000fe200078e0005 */
[----:B------:R-:W-:Y:S02]  /*1bbd0*/  MOV R3, 0x2 ;  /* 0x0000000200037802 */ /* 0x000fe40000000f00 */
[----:B------:R-:W-:Y:S02]  /*1bbe0*/  MOV R2, 0x1bc00 ;  /* 0x0001bc0000027802 */ /* 0x000fe40000000f00 */
[----:B------:R-:W-:Y:S05]  /*1bbf0*/  CALL.REL.NOINC `($__internal_14_$__cuda_sm70_shflsync_up_p) ;  /* 0x0000b07000007944 */ /* 0x000fea0003c00000 */
[----:B------:R-:W-:Y:S01]  /*1bc00*/  SEL R4, R4, RZ, P4 ;  /* 0x000000ff04047207 */ /* 0x000fe20002000000 */
[----:B------:R-:W-:Y:S01]  /*1bc10*/  IMAD.MOV.U32 R3, RZ, RZ, 0x4 ;  /* 0x00000004ff037424 */ /* 0x000fe200078e00ff */
[----:B------:R-:W-:-:S03]  /*1bc20*/  MOV R2, 0x1bc50 ;  /* 0x0001bc5000027802 */ /* 0x000fc60000000f00 */
[----:B------:R-:W-:Y:S02]  /*1bc30*/  IMAD.IADD R0, R5, 0x1, R4 ;  /* 0x0000000105007824 */ /* 0x000fe400078e0204 */
        /* <DEDUP_REMOVED lines=13> */
[----:B------:R-:W-:Y:S02]  /*1bd10*/  MOV R203, 0x1f ;  /* 0x0000001f00cb7802 */ /* 0x000fe40000000f00 */
[----:B------:R-:W-:Y:S01]  /*1bd20*/  MOV R3, 0x1bd60 ;  /* 0x0001bd6000037802 */ /* 0x000fe20000000f00 */
[----:B------:R-:W-:-:S04]  /*1bd30*/  IMAD.IADD R4, R0, 0x1, R4 ;  /* 0x0000000100047824 */ /* 0x000fc800078e0204 */
[----:B------:R-:W-:Y:S02]  /*1bd40*/  IMAD.MOV.U32 R100, RZ, RZ, R4 ;  /* 0x000000ffff647224 */ /* 0x000fe400078e0004 */
[----:B------:R-:W-:Y:S05]  /*1bd50*/  CALL.REL.NOINC `($__internal_13_$__cuda_sm70_shflsync_idx_p) ;  /* 0x0000aeb000007944 */ /* 0x000fea0003c00000 */
[----:B------:R-:W-:Y:S01]  /*1bd60*/  MOV R0, R204 ;  /* 0x000000cc00007202 */ /* 0x000fe20000000f00 */
[----:B------:R-:W-:Y:S05]  /*1bd70*/  BRA `(.L_x_905) ;  /* 0xfffe485000007947 */ /* 0x000fea000383ffff */
.L_x_691:
[----:B------:R-:W-:Y:S02]  /*1bd80*/  SEL R0, RZ, 0x1, P0 ;  /* 0x00000001ff007807 */ /* 0x000fe40000000000 */
[----:B------:R-:W-:Y:S02]  /*1bd90*/  MOV R2, 0x1bdb0 ;  /* 0x0001bdb000027802 */ /* 0x000fe40000000f00 */
[----:B------:R-:W-:Y:S05]  /*1bda0*/  CALL.REL.NOINC `($__internal_15_$__cuda_sm70_votesync_ballot) ;  /* 0x0000af2000007944 */ /* 0x000fea0003c00000 */
[----:B------:R-:W-:Y:S01]  /*1bdb0*/  MOV R6, R0 ;  /* 0x0000000000067202 */ /* 0x000fe20000000f00 */
[----:B------:R-:W-:Y:S05]  /*1bdc0*/  BRA `(.L_x_906) ;  /* 0xfffe489000007947 */ /* 0x000fea000383ffff */
.L_x_692:
[----:B------:R-:W-:Y:S01]  /*1bdd0*/  IMAD.MOV.U32 R100, RZ, RZ, R9 ;  /* 0x000000ffff647224 */ /* 0x000fe200078e0009 */
[----:B------:R-:W-:Y:S01]  /*1bde0*/  MOV R2, R0 ;  /* 0x0000000000027202 */ /* 0x000fe20000000f00 */
[----:B------:R-:W-:Y:S01]  /*1bdf0*/  IMAD.MOV.U32 R203, RZ, RZ, 0x1f ;  /* 0x0000001fffcb7424 */ /* 0x000fe200078e00ff */
[----:B------:R-:W-:Y:S02]  /*1be00*/  MOV R3, 0x1be20 ;  /* 0x0001be2000037802 */ /* 0x000fe40000000f00 */
[----:B------:R-:W-:Y:S05]  /*1be10*/  CALL.REL.NOINC `($__internal_13_$__cuda_sm70_shflsync_idx_p) ;  /* 0x0000adf000007944 */ /* 0x000fea0003c00000 */
[----:B------:R-:W-:Y:S01]  /*1be20*/  IMAD.MOV.U32 R12, RZ, RZ, R204 ;  /* 0x000000ffff0c7224 */ /* 0x000fe200078e00cc */
[----:B------:R-:W-:Y:S01]  /*1be30*/  MOV R100, R8 ;  /* 0x0000000800647202 */ /* 0x000fe20000000f00 */
[----:B------:R-:W-:Y:S01]  /*1be40*/  IMAD.MOV.U32 R5, RZ, RZ, RZ ;  /* 0x000000ffff057224 */ /* 0x000fe200078e00ff */
[----:B------:R-:W-:Y:S01]  /*1be50*/  MOV R2, R0 ;  /* 0x0000000000027202 */ /* 0x000fe20000000f00 */
[----:B------:R-:W-:Y:S01]  /*1be60*/  IMAD.MOV.U32 R203, RZ, RZ, 0x1f ;  /* 0x0000001fffcb7424 */ /* 0x000fe200078e00ff */
[----:B------:R-:W-:-:S02]  /*1be70*/  MOV R3, 0x1be90 ;  /* 0x0001be9000037802 */ /* 0x000fc40000000f00 */
[----:B------:R-:W-:Y:S05]  /*1be80*/  CALL.REL.NOINC `($__internal_13_$__cuda_sm70_shflsync_idx_p) ;  /* 0x0000ad8000007944 */ /* 0x000fea0003c00000 */
[----:B------:R-:W-:Y:S01]  /*1be90*/  MOV R9, R204 ;  /* 0x000000cc00097202 */ /* 0x000fe20000000f00 */
[----:B------:R-:W-:Y:S05]  /*1bea0*/  BRA `(.L_x_907) ;  /* 0xfffe481000007947 */ /* 0x000fea000383ffff */
.L_x_695:
[----:B------:R-:W-:Y:S01]  /*1beb0*/  IMAD.MOV.U32 R100, RZ, RZ, R4 ;  /* 0x000000ffff647224 */ /* 0x000fe200078e0004 */
[----:B------:R-:W-:Y:S01]  /*1bec0*/  MOV R2, R0 ;  /* 0x0000000000027202 */ /* 0x000fe20000000f00 */
[----:B------:R-:W-:Y:S01]  /*1bed0*/  IMAD.MOV.U32 R203, RZ, RZ, 0x1f ;  /* 0x0000001fffcb7424 */ /* 0x000fe200078e00ff */
[----:B------:R-:W-:-:S02]  /*1bee0*/  MOV R3, 0x1bf00 ;  /* 0x0001bf0000037802 */ /* 0x000fc40000000f00 */
[----:B--23--:R-:W-:Y:S05]  /*1bef0*/  CALL.REL.NOINC `($__internal_13_$__cuda_sm70_shflsync_idx_p) ;  /* 0x0000ad1000007944 */ /* 0x00cfea0003c00000 */
[----:B------:R-:W-:Y:S01]  /*1bf00*/  MOV R5, R204 ;  /* 0x000000cc00057202 */ /* 0x000fe20000000f00 */
[----:B------:R-:W-:Y:S05]  /*1bf10*/  BRA `(.L_x_694) ;  /* 0xfffe480000007947 */ /* 0x000fea000383ffff */
.L_x_750:
[----:B------:R-:W-:Y:S01]  /*1bf20*/  IMAD.MOV.U32 R100, RZ, RZ, R5 ;  /* 0x000000ffff647224 */ /* 0x000fe200078e0005 */
[----:B------:R-:W-:Y:S01]  /*1bf30*/  MOV R2, RZ ;  /* 0x000000ff00027202 */ /* 0x000fe20000000f00 */
[----:B------:R-:W-:Y:S01]  /*1bf40*/  IMAD.MOV.U32 R203, RZ, RZ, 0x181f ;  /* 0x0000181fffcb7424 */ /* 0x000fe200078e00ff */
[----:B------:R-:W-:-:S02]  /*1bf50*/  MOV R3, 0x1bf70 ;  /* 0x0001bf7000037802 */ /* 0x000fc40000000f00 */
[----:B-1---5:R-:W-:Y:S05]  /*1bf60*/  CALL.REL.NOINC `($__internal_13_$__cuda_sm70_shflsync_idx_p) ;  /* 0x0000aca000007944 */ /* 0x022fea0003c00000 */
[----:B------:R-:W-:Y:S01]  /*1bf70*/  MOV R4, R204 ;  /* 0x000000cc00047202 */ /* 0x000fe20000000f00 */
[----:B------:R-:W-:Y:S05]  /*1bf80*/  BRA `(.L_x_908) ;  /* 0xfffecd4000007947 */ /* 0x000fea000383ffff */
.L_x_751:
[----:B------:R-:W-:Y:S01]  /*1bf90*/  IMAD.MOV.U32 R100, RZ, RZ, R12 ;  /* 0x000000ffff647224 */ /* 0x000fe200078e000c */
[----:B------:R-:W-:Y:S01]  /*1bfa0*/  MOV R2, RZ ;  /* 0x000000ff00027202 */ /* 0x000fe20000000f00 */
[----:B------:R-:W-:Y:S01]  /*1bfb0*/  IMAD.MOV.U32 R203, RZ, RZ, 0x181f ;  /* 0x0000181fffcb7424 */ /* 0x000fe200078e00ff */
[----:B------:R-:W-:-:S02]  /*1bfc0*/  MOV R3, 0x1bfe0 ;  /* 0x0001bfe000037802 */ /* 0x000fc40000000f00 */
[----:B-123-5:R-:W-:Y:S05]  /*1bfd0*/  CALL.REL.NOINC `($__internal_13_$__cuda_sm70_shflsync_idx_p) ;  /* 0x0000ac3000007944 */ /* 0x02efea0003c00000 */
[----:B------:R-:W-:Y:S01]  /*1bfe0*/  MOV R0, R204 ;  /* 0x000000cc00007202 */ /* 0x000fe20000000f00 */
[----:B------:R-:W-:Y:S05]  /*1bff0*/  BRA `(.L_x_909) ;  /* 0xfffeccf000007947 */ /* 0x000fea000383ffff */
.L_x_754:
[----:B------:R-:W-:Y:S01]  /*1c000*/  IMAD.MOV.U32 R100, RZ, RZ, R5 ;  /* 0x000000ffff647224 */ /* 0x000fe200078e0005 */
[----:B-1----:R-:W-:Y:S01]  /*1c010*/  MOV R2, 0x1 ;  /* 0x0000000100027802 */ /* 0x002fe20000000f00 */
[----:B------:R-:W-:Y:S01]  /*1c020*/  IMAD.MOV.U32 R203, RZ, RZ, 0x181f ;  /* 0x0000181fffcb7424 */ /* 0x000fe200078e00ff */
[----:B------:R-:W-:-:S02]  /*1c030*/  MOV R3, 0x1c050 ;  /* 0x0001c05000037802 */ /* 0x000fc40000000f00 */
[----:B--2345:R-:W-:Y:S05]  /*1c040*/  CALL.REL.NOINC `($__internal_13_$__cuda_sm70_shflsync_idx_p) ;  /* 0x0000abc000007944 */ /* 0x03cfea0003c00000 */
[----:B------:R-:W-:Y:S01]  /*1c050*/  IMAD.MOV.U32 R4, RZ, RZ, R204 ;  /* 0x000000ffff047224 */ /* 0x000fe200078e00cc */
[----:B------:R-:W-:Y:S01]  /*1c060*/  MOV R2, 0x1 ;  /* 0x0000000100027802 */ /* 0x000fe20000000f00 */
[----:B------:R-:W-:Y:S01]  /*1c070*/  IMAD.MOV.U32 R100, RZ, RZ, R12 ;  /* 0x000000ffff647224 */ /* 0x000fe200078e000c */
[----:B------:R-:W-:-:S02]  /*1c080*/  MOV R203, 0x181f ;  /* 0x0000181f00cb7802 */ /* 0x000fc40000000f00 */
[----:B------:R-:W-:Y:S02]  /*1c090*/  MOV R3, 0x1c0b0 ;  /* 0x0001c0b000037802 */ /* 0x000fe40000000f00 */
[----:B------:R-:W-:Y:S05]  /*1c0a0*/  CALL.REL.NOINC `($__internal_13_$__cuda_sm70_shflsync_idx_p) ;  /* 0x0000ab6000007944 */ /* 0x000fea0003c00000 */
[----:B------:R-:W-:Y:S01]  /*1c0b0*/  MOV R0, R204 ;  /* 0x000000cc00007202 */ /* 0x000fe20000000f00 */
[----:B------:R-:W-:Y:S05]  /*1c0c0*/  BRA `(.L_x_910) ;  /* 0xfffecd8000007947 */ /* 0x000fea000383ffff */
.L_x_757:
[----:B------:R-:W-:Y:S01]  /*1c0d0*/  IMAD.MOV.U32 R100, RZ, RZ, R5 ;  /* 0x000000ffff647224 */ /* 0x000fe200078e0005 */
[----:B-1----:R-:W-:Y:S01]  /*1c0e0*/  MOV R2, 0x2 ;  /* 0x0000000200027802 */ /* 0x002fe20000000f00 */
[----:B------:R-:W-:Y:S01]  /*1c0f0*/  IMAD.MOV.U32 R203, RZ, RZ, 0x181f ;  /* 0x0000181fffcb7424 */ /* 0x000fe200078e00ff */
[----:B------:R-:W-:Y:S02]  /*1c100*/  MOV R3, 0x1c120 ;  /* 0x0001c12000037802 */ /* 0x000fe40000000f00 */
[----:B--2345:R-:W-:Y:S05]  /*1c110*/  CALL.REL.NOINC `($__internal_13_$__cuda_sm70_shflsync_idx_p) ;  /* 0x0000aaf000007944 */ /* 0x03cfea0003c00000 */
[----:B------:R-:W-:Y:S01]  /*1c120*/  MOV R4, R204 ;  /* 0x000000cc00047202 */ /* 0x000fe20000000f00 */
[----:B------:R-:W-:Y:S05]  /*1c130*/  BRA `(.L_x_911) ;  /* 0xfffece6000007947 */ /* 0x000fea000383ffff */
.L_x_758:
[----:B------:R-:W-:Y:S01]  /*1c140*/  IMAD.MOV.U32 R100, RZ, RZ, R12 ;  /* 0x000000ffff647224 */ /* 0x000fe200078e000c */
[----:B-1----:R-:W-:Y:S01]  /*1c150*/  MOV R2, 0x2 ;  /* 0x0000000200027802 */ /* 0x002fe20000000f00 */
[----:B------:R-:W-:Y:S01]  /*1c160*/  IMAD.MOV.U32 R203, RZ, RZ, 0x181f ;  /* 0x0000181fffcb7424 */ /* 0x000fe200078e00ff */
[----:B------:R-:W-:Y:S02]  /*1c170*/  MOV R3, 0x1c190 ;  /* 0x0001c19000037802 */ /* 0x000fe40000000f00 */
[----:B--2345:R-:W-:Y:S05]  /*1c180*/  CALL.REL.NOINC `($__internal_13_$__cuda_sm70_shflsync_idx_p) ;  /* 0x0000aa8000007944 */ /* 0x03cfea0003c00000 */
[----:B------:R-:W-:Y:S01]  /*1c190*/  MOV R0, R204 ;  /* 0x000000cc00007202 */ /* 0x000fe20000000f00 */
[----:B------:R-:W-:Y:S05]  /*1c1a0*/  BRA `(.L_x_912) ;  /* 0xfffece1000007947 */ /* 0x000fea000383ffff */
.L_x_761:
[----:B------:R-:W-:Y:S01]  /*1c1b0*/  IMAD.MOV.U32 R100, RZ, RZ, R5 ;  /* 0x000000ffff647224 */ /* 0x000fe200078e0005 */
[----:B--2---:R-:W-:Y:S01]  /*1c1c0*/  MOV R2, 0x3 ;  /* 0x0000000300027802 */ /* 0x004fe20000000f00 */
[----:B------:R-:W-:Y:S01]  /*1c1d0*/  IMAD.MOV.U32 R203, RZ, RZ, 0x181f ;  /* 0x0000181fffcb7424 */ /* 0x000fe200078e00ff */
[----:B------:R-:W-:-:S02]  /*1c1e0*/  MOV R3, 0x1c200 ;  /* 0x0001c20000037802 */ /* 0x000fc40000000f00 */
[----:B-1-345:R-:W-:Y:S05]  /*1c1f0*/  CALL.REL.NOINC `($__internal_13_$__cuda_sm70_shflsync_idx_p) ;  /* 0x0000aa1000007944 */ /* 0x03afea0003c00000 */
        /* <DEDUP_REMOVED lines=8> */
.L_x_763:
[----:B------:R-:W-:Y:S01]  /*1c280*/  IMAD.MOV.U32 R100, RZ, RZ, R15 ;  /* 0x000000ffff647224 */ /* 0x000fe200078e000f */
[----:B------:R-:W-:Y:S01]  /*1c290*/  MOV R2, RZ ;  /* 0x000000ff00027202 */ /* 0x000fe20000000f00 */
[----:B------:R-:W-:Y:S01]  /*1c2a0*/  IMAD.MOV.U32 R203, RZ, RZ, 0x181f ;  /* 0x0000181fffcb7424 */ /* 0x000fe200078e00ff */
[----:B------:R-:W-:Y:S02]  /*1c2b0*/  MOV R3, 0x1c2d0 ;  /* 0x0001c2d000037802 */ /* 0x000fe40000000f00 */
[----:B-12345:R-:W-:Y:S05]  /*1c2c0*/  CALL.REL.NOINC `($__internal_13_$__cuda_sm70_shflsync_idx_p) ;  /* 0x0000a94000007944 */ /* 0x03efea0003c00000 */
[----:B------:R-:W-:Y:S01]  /*1c2d0*/  MOV R0, R204 ;  /* 0x000000cc00007202 */ /* 0x000fe20000000f00 */
[----:B------:R-:W-:Y:S05]  /*1c2e0*/  BRA `(.L_x_914) ;  /* 0xfffed85000007947 */ /* 0x000fea000383ffff */
.L_x_766:
[----:B------:R-:W-:Y:S01]  /*1c2f0*/  IMAD.MOV.U32 R100, RZ, RZ, R5 ;  /* 0x000000ffff647224 */ /* 0x000fe200078e0005 */
[----:B------:R-:W-:Y:S01]  /*1c300*/  MOV R2, RZ ;  /* 0x000000ff00027202 */ /* 0x000fe20000000f00 */
[----:B------:R-:W-:Y:S01]  /*1c310*/  IMAD.MOV.U32 R203, RZ, RZ, 0x181f ;  /* 0x0000181fffcb7424 */ /* 0x000fe200078e00ff */
[----:B------:R-:W-:Y:S02]  /*1c320*/  MOV R3, 0x1c340 ;  /* 0x0001c34000037802 */ /* 0x000fe40000000f00 */
[----:B-----5:R-:W-:Y:S05]  /*1c330*/  CALL.REL.NOINC `($__internal_13_$__cuda_sm70_shflsync_idx_p) ;  /* 0x0000a8d000007944 */ /* 0x020fea0003c00000 */
[----:B------:R-:W-:Y:S01]  /*1c340*/  MOV R4, R204 ;  /* 0x000000cc00047202 */ /* 0x000fe20000000f00 */
[----:B------:R-:W-:Y:S05]  /*1c350*/  BRA `(.L_x_915) ;  /* 0xfffee5a000007947 */ /* 0x000fea000383ffff */
.L_x_767:
[----:B------:R-:W-:Y:S01]  /*1c360*/  IMAD.MOV.U32 R100, RZ, RZ, R15 ;  /* 0x000000ffff647224 */ /* 0x000fe200078e000f */
[----:B------:R-:W-:Y:S01]  /*1c370*/  MOV R2, RZ ;  /* 0x000000ff00027202 */ /* 0x000fe20000000f00 */
[----:B------:R-:W-:Y:S01]  /*1c380*/  IMAD.MOV.U32 R203, RZ, RZ, 0x181f ;  /* 0x0000181fffcb7424 */ /* 0x000fe200078e00ff */
[----:B------:R-:W-:-:S02]  /*1c390*/  MOV R3, 0x1c3b0 ;  /* 0x0001c3b000037802 */ /* 0x000fc40000000f00 */
[----:B-12--5:R-:W-:Y:S05]  /*1c3a0*/  CALL.REL.NOINC `($__internal_13_$__cuda_sm70_shflsync_idx_p) ;  /* 0x0000a86000007944 */ /* 0x026fea0003c00000 */
[----:B------:R-:W-:Y:S01]  /*1c3b0*/  IMAD.MOV.U32 R100, RZ, RZ, R5 ;  /* 0x000000ffff647224 */ /* 0x000fe200078e0005 */
[C---:B------:R-:W-:Y:S01]  /*1c3c0*/  SHF.L.U64.HI R13, R199.reuse, 0x1, R208 ;  /* 0x00000001c70d7819 */ /* 0x040fe200000102d0 */
[----:B------:R1:W5:Y:S01]  /*1c3d0*/  LDL R5, [R1+0x104] ;  /* 0x0001040001057983 */ /* 0x0003620000100800 */
[----:B------:R-:W-:Y:S01]  /*1c3e0*/  IMAD.SHL.U32 R12, R199, 0x2, RZ ;  /* 0x00000002c70c7824 */ /* 0x000fe200078e00ff */
[C---:B------:R-:W-:Y:S01]  /*1c3f0*/  SHF.L.U64.HI R16, R206.reuse, 0x1, R219 ;  /* 0x00000001ce107819 */ /* 0x040fe200000102db */
[----:B------:R-:W-:Y:S01]  /*1c400*/  IMAD.SHL.U32 R14, R206, 0x2, RZ ;  /* 0x00000002ce0e7824 */ /* 0x000fe200078e00ff */
[C---:B------:R-:W-:Y:S01]  /*1c410*/  SHF.L.U64.HI R18, R205.reuse, 0x1, R218 ;  /* 0x00000001cd127819 */ /* 0x040fe200000102da */
[----:B------:R-:W-:Y:S01]  /*1c420*/  IMAD.SHL.U32 R17, R205, 0x2, RZ ;  /* 0x00000002cd117824 */ /* 0x000fe200078e00ff */
[----:B------:R-:W-:-:S02]  /*1c430*/  IADD3 R8, P2, R204, R12, RZ ;  /* 0x0000000ccc087210 */ /* 0x000fc40007f5e0ff */
[C---:B------:R-:W-:Y:S02]  /*1c440*/  IADD3 R6, P1, R204.reuse, R14, RZ ;  /* 0x0000000ecc067210 */ /* 0x040fe40007f3e0ff */
[----:B------:R-:W-:Y:S01]  /*1c450*/  IADD3 R2, P0, R204, R17, RZ ;  /* 0x00000011cc027210 */ /* 0x000fe20007f1e0ff */
[C---:B------:R-:W-:Y:S01]  /*1c460*/  IMAD.X R9, R4.reuse, 0x1, R13, P2 ;  /* 0x0000000104097824 */ /* 0x040fe200010e060d */
[----:B------:R-:W-:Y:S01]  /*1c470*/  SEL R11, RZ, 0x10, P5 ;  /* 0x00000010ff0b7807 */ /* 0x000fe20002800000 */
[C---:B------:R-:W-:Y:S01]  /*1c480*/  IMAD.X R7, R4.reuse, 0x1, R16, P1 ;  /* 0x0000000104077824 */ /* 0x040fe200008e0610 */
[----:B------:R-:W-:Y:S01]  /*1c490*/  SEL R10, RZ, 0x10, P4 ;  /* 0x00000010ff0a7807 */ /* 0x000fe20002000000 */
[----:B------:R-:W-:Y:S01]  /*1c4a0*/  IMAD.X R3, R4, 0x1, R18, P0 ;  /* 0x0000000104037824 */ /* 0x000fe200000e0612 */
[----:B------:R-:W-:Y:S01]  /*1c4b0*/  @!PT LDS RZ, [RZ] ;  /* 0x00000000fffff984 */ /* 0x000fe20000000800 */
[----:B------:R-:W-:Y:S01]  /*1c4c0*/  @!PT LDS RZ, [RZ] ;  /* 0x00000000fffff984 */ /* 0x000fe20000000800 */
[----:B------:R-:W-:Y:S01]  /*1c4d0*/  @!PT LDS RZ, [RZ] ;  /* 0x00000000fffff984 */ /* 0x000fe20000000800 */
[----:B------:R1:W-:Y:S01]  /*1c4e0*/  LDGSTS.E.BYPASS.LTC128B.128 [R190+0x6100], [R8.64], !P5 ;  /* 0x0610000008be7fae */ /* 0x0003e2000e901d4a */
[----:B------:R-:W-:-:S03]  /*1c4f0*/  IMAD.MOV.U32 R203, RZ, RZ, 0x181f ;  /* 0x0000181fffcb7424 */ /* 0x000fc600078e00ff */
[----:B------:R1:W-:Y:S04]  /*1c500*/  LDGSTS.E.BYPASS.LTC128B.128 [R190+0x8100], [R6.64], !P4 ;  /* 0x0810000006be7fae */ /* 0x0003e8000e101d4a */
[----:B------:R2:W-:Y:S02]  /*1c510*/  LDGSTS.E.BYPASS.LTC128B.128 [R190+0xa100], [R2.64], !P6 ;  /* 0x0a10000002be7fae */ /* 0x0005e4000f101d4a */
[----:B--2---:R-:W-:Y:S01]  /*1c520*/  IMAD.MOV.U32 R2, RZ, RZ, 0x1 ;  /* 0x00000001ff027424 */ /* 0x004fe200078e00ff */
[----:B------:R-:W-:Y:S02]  /*1c530*/  MOV R3, 0x1c550 ;  /* 0x0001c55000037802 */ /* 0x000fe40000000f00 */
[----:B-1---5:R-:W-:Y:S05]  /*1c540*/  CALL.REL.NOINC `($__internal_13_$__cuda_sm70_shflsync_idx_p) ;  /* 0x0000a6c000007944 */ /* 0x022fea0003c00000 */
        /* <DEDUP_REMOVED lines=8> */
.L_x_768:
[----:B------:R-:W-:Y:S01]  /*1c5d0*/  IMAD.MOV.U32 R100, RZ, RZ, R4 ;  /* 0x000000ffff647224 */ /* 0x000fe200078e0004 */
[----:B------:R-:W-:Y:S01]  /*1c5e0*/  MOV R2, RZ ;  /* 0x000000ff00027202 */ /* 0x000fe20000000f00 */
[----:B------:R-:W-:Y:S01]  /*1c5f0*/  IMAD.MOV.U32 R203, RZ, RZ, 0x1c1f ;  /* 0x00001c1fffcb7424 */ /* 0x000fe200078e00ff */
[----:B------:R-:W-:Y:S02]  /*1c600*/  MOV R3, 0x1c620 ;  /* 0x0001c62000037802 */ /* 0x000fe40000000f00 */
[----:B------:R-:W-:Y:S05]  /*1c610*/  CALL.REL.NOINC `($__internal_13_$__cuda_sm70_shflsync_idx_p) ;  /* 0x0000a5f000007944 */ /* 0x000fea0003c00000 */
[----:B------:R-:W-:Y:S01]  /*1c620*/  MOV R3, R204 ;  /* 0x000000cc00037202 */ /* 0x000fe20000000f00 */
[----:B------:R-:W-:Y:S05]  /*1c630*/  BRA `(.L_x_917) ;  /* 0xfffee81000007947 */ /* 0x000fea000383ffff */
.L_x_773:
[----:B------:R-:W-:Y:S01]  /*1c640*/  IMAD.MOV.U32 R100, RZ, RZ, R4 ;  /* 0x000000ffff647224 */ /* 0x000fe200078e0004 */
[----:B------:R-:W-:Y:S01]  /*1c650*/  MOV R2, 0x1 ;  /* 0x0000000100027802 */ /* 0x000fe20000000f00 */
[----:B------:R-:W-:Y:S01]  /*1c660*/  IMAD.MOV.U32 R203, RZ, RZ, 0x1c1f ;  /* 0x00001c1fffcb7424 */ /* 0x000fe200078e00ff */
[----:B------:R-:W-:Y:S02]  /*1c670*/  MOV R3, 0x1c690 ;  /* 0x0001c69000037802 */ /* 0x000fe40000000f00 */
[----:B-1----:R-:W-:Y:S05]  /*1c680*/  CALL.REL.NOINC `($__internal_13_$__cuda_sm70_shflsync_idx_p) ;  /* 0x0000a58000007944 */ /* 0x002fea0003c00000 */
[----:B------:R-:W-:Y:S01]  /*1c690*/  MOV R3, R204 ;  /* 0x000000cc00037202 */ /* 0x000fe20000000f00 */
[----:B------:R-:W-:Y:S05]  /*1c6a0*/  BRA `(.L_x_918) ;  /* 0xfffeec6000007947 */ /* 0x000fea000383ffff */
.L_x_778:
[----:B------:R-:W-:Y:S01]  /*1c6b0*/  IMAD.MOV.U32 R100, RZ, RZ, R103 ;  /* 0x000000ffff647224 */ /* 0x000fe200078e0067 */
[----:B------:R-:W-:-:S02]  /*1c6c0*/  MOV R0, 0x2 ;  /* 0x0000000200007802 */ /* 0x000fc40000000f00 */
[----:B------:R-:W-:Y:S02]  /*1c6d0*/  MOV R2, 0x1c6f0 ;  /* 0x0001c6f000027802 */ /* 0x000fe40000000f00 */
[----:B------:R-:W-:Y:S05]  /*1c6e0*/  CALL.REL.NOINC `($__internal_12_$__cuda_sm70_shflsync_bfly_p) ;  /* 0x0000a4c000007944 */ /* 0x000fea0003c00000 */
[----:B------:R-:W-:Y:S05]  /*1c6f0*/  BRA `(.L_x_919) ;  /* 0xfffef2c000007947 */ /* 0x000fea000383ffff */
.L_x_779:
[----:B------:R-:W-:Y:S01]  /*1c700*/  IMAD.MOV.U32 R100, RZ, RZ, R103 ;  /* 0x000000ffff647224 */ /* 0x000fe200078e0067 */
[----:B------:R-:W-:Y:S02]  /*1c710*/  MOV R0, 0x1 ;  /* 0x0000000100007802 */ /* 0x000fe40000000f00 */
[----:B------:R-:W-:Y:S02]  /*1c720*/  MOV R2, 0x1c740 ;  /* 0x0001c74000027802 */ /* 0x000fe40000000f00 */
[----:B------:R-:W-:Y:S05]  /*1c730*/  CALL.REL.NOINC `($__internal_12_$__cuda_sm70_shflsync_bfly_p) ;  /* 0x0000a47000007944 */ /* 0x000fea0003c00000 */
[----:B------:R-:W-:Y:S01]  /*1c740*/  FMNMX.FTZ R103, R103, R0, !PT ;  /* 0x0000000067677209 */ /* 0x000fe20007810000 */
[----:B------:R-:W-:Y:S01]  /*1c750*/  IMAD.MOV.U32 R100, RZ, RZ, R4 ;  /* 0x000000ffff647224 */ /* 0x000fe200078e0004 */
[----:B------:R-:W-:Y:S01]  /*1c760*/  MOV R2, 0x1c790 ;  /* 0x0001c79000027802 */ /* 0x000fe20000000f00 */
[----:B------:R-:W-:Y:S02]  /*1c770*/  IMAD.MOV.U32 R0, RZ, RZ, 0x2 ;  /* 0x00000002ff007424 */ /* 0x000fe400078e00ff */
[----:B------:R-:W-:Y:S05]  /*1c780*/  CALL.REL.NOINC `($__internal_12_$__cuda_sm70_shflsync_bfly_p) ;  /* 0x0000a42000007944 */ /* 0x000fea0003c00000 */
[----:B------:R-:W-:Y:S01]  /*1c790*/  FMNMX.FTZ R4, R4, R0, !PT ;  /* 0x0000000004047209 */ /* 0x000fe20007810000 */
[----:B------:R-:W-:Y:S01]  /*1c7a0*/  IMAD.MOV.U32 R0, RZ, RZ, 0x1 ;  /* 0x00000001ff007424 */ /* 0x000fe200078e00ff */
[----:B------:R-:W-:-:S03]  /*1c7b0*/  MOV R2, 0x1c7e0 ;  /* 0x0001c7e000027802 */ /* 0x000fc60000000f00 */
[----:B------:R-:W-:Y:S02]  /*1c7c0*/  IMAD.MOV.U32 R100, RZ, RZ, R4 ;  /* 0x000000ffff647224 */ /* 0x000fe400078e0004 */
[----:B------:R-:W-:Y:S05]  /*1c7d0*/  CALL.REL.NOINC `($__internal_12_$__cuda_sm70_shflsync_bfly_p) ;  /* 0x0000a3d000007944 */ /* 0x000fea0003c00000 */
[----:B------:R-:W-:Y:S01]  /*1c7e0*/  MOV R101, R0 ;  /* 0x0000000000657202 */ /* 0x000fe20000000f00 */
[----:B------:R-:W-:Y:S05]  /*1c7f0*/  BRA `(.L_x_920) ;  /* 0xfffef23000007947 */ /* 0x000fea000383ffff */
.L_x_787:
[----:B------:R-:W-:Y:S01]  /*1c800*/  MOV R2, RZ ;  /* 0x000000ff00027202 */ /* 0x000fe20000000f00 */
[----:B------:R-:W-:Y:S01]  /*1c810*/  IMAD.MOV.U32 R100, RZ, RZ, R5 ;  /* 0x000000ffff647224 */ /* 0x000fe200078e0005 */
[----:B------:R-:W-:Y:S01]  /*1c820*/  MOV R3, 0x1c850 ;  /* 0x0001c85000037802 */ /* 0x000fe20000000f00 */
[----:B------:R-:W-:Y:S02]  /*1c830*/  IMAD.MOV.U32 R203, RZ, RZ, 0x181f ;  /* 0x0000181fffcb7424 */ /* 0x000fe400078e00ff */
[----:B-1234-:R-:W-:Y:S05]  /*1c840*/  CALL.REL.NOINC `($__internal_13_$__cuda_sm70_shflsync_idx_p) ;  /* 0x0000a3c000007944 */ /* 0x01efea0003c00000 */
[----:B------:R-:W-:Y:S01]  /*1c850*/  MOV R4, R204 ;  /* 0x000000cc00047202 */ /* 0x000fe20000000f00 */
[----:B------:R-:W-:-:S05]  /*1c860*/  BRA `(.L_x_921) ;  /* 0xffff066000007947 */ /* 0x000fca000383ffff */
.L_x_788:
[----:B------:R-:W-:Y:S01]  /*1c870*/  MOV R2, RZ ;  /* 0x000000ff00027202 */ /* 0x000fe20000000f00 */
[----:B------:R-:W-:Y:S01]  /*1c880*/  IMAD.MOV.U32 R100, RZ, RZ, R7 ;  /* 0x000000ffff647224 */ /* 0x000fe200078e0007 */
[----:B------:R-:W-:Y:S01]  /*1c890*/  MOV R3, 0x1c8c0 ;  /* 0x0001c8c000037802 */ /* 0x000fe20000000f00 */
[----:B------:R-:W-:Y:S02]  /*1c8a0*/  IMAD.MOV.U32 R203, RZ, RZ, 0x181f ;  /* 0x0000181fffcb7424 */ /* 0x000fe400078e00ff */
[----:B-1234-:R-:W-:Y:S05]  /*1c8b0*/  CALL.REL.NOINC `($__internal_13_$__cuda_sm70_shflsync_idx_p) ;  /* 0x0000a35000007944 */ /* 0x01efea0003c00000 */
[C---:B------:R-:W-:Y:S01]  /*1c8c0*/  SHF.L.U64.HI R21, R199.reuse, 0x1, R208 ;  /* 0x00000001c7157819 */ /* 0x040fe200000102d0 */
[----:B------:R1:W5:Y:S01]  /*1c8d0*/  LDL R14, [R1+0x104] ;  /* 0x00010400010e7983 */ /* 0x0003620000100800 */
[C---:B------:R-:W-:Y:S01]  /*1c8e0*/  SHF.L.U64.HI R12, R206.reuse, 0x1, R219 ;  /* 0x00000001ce0c7819 */ /* 0x040fe200000102db */
[----:B------:R-:W-:Y:S01]  /*1c8f0*/  IMAD.SHL.U32 R13, R199, 0x2, RZ ;  /* 0x00000002c70d7824 */ /* 0x000fe200078e00ff */
[C---:B------:R-:W-:Y:S01]  /*1c900*/  SHF.L.U32 R15, R205.reuse, 0x1, RZ ;  /* 0x00000001cd0f7819 */ /* 0x040fe200000006ff */
[----:B------:R-:W-:Y:S01]  /*1c910*/  IMAD.SHL.U32 R6, R206, 0x2, RZ ;  /* 0x00000002ce067824 */ /* 0x000fe200078e00ff */
[----:B------:R-:W-:Y:S01]  /*1c920*/  SHF.L.U64.HI R20, R205, 0x1, R218 ;  /* 0x00000001cd147819 */ /* 0x000fe200000102da */
[----:B------:R-:W-:Y:S01]  /*1c930*/  IMAD.MOV.U32 R100, RZ, RZ, R5 ;  /* 0x000000ffff647224 */ /* 0x000fe200078e0005 */
[----:B------:R-:W-:Y:S01]  /*1c940*/  IADD3 R2, P0, R204, R13, RZ ;  /* 0x0000000dcc027210 */ /* 0x000fe20007f1e0ff */
[----:B------:R-:W-:Y:S01]  /*1c950*/  IMAD.MOV.U32 R203, RZ, RZ, 0x181f ;  /* 0x0000181fffcb7424 */ /* 0x000fe200078e00ff */
[----:B------:R-:W-:Y:S03]  /*1c960*/  SEL R5, RZ, 0x10, P4 ;  /* 0x00000010ff057807 */ /* 0x000fe60002000000 */
[----:B------:R-:W-:Y:S05]  /*1c970*/  IMAD.X R3, R4, 0x1, R21, P0 ;  /* 0x0000000104037824 */ /* 0x000fea00000e0615 */
[----:B------:R-:W-:Y:S01]  /*1c980*/  @!PT LDS RZ, [RZ] ;  /* 0x00000000fffff984 */ /* 0x000fe20000000800 */
[----:B------:R-:W-:Y:S01]  /*1c990*/  @!PT LDS RZ, [RZ] ;  /* 0x00000000fffff984 */ /* 0x000fe20000000800 */
[----:B------:R-:W-:Y:S01]  /*1c9a0*/  @!PT LDS RZ, [RZ] ;  /* 0x00000000fffff984 */ /* 0x000fe20000000800 */
[----:B------:R2:W-:Y:S02]  /*1c9b0*/  LDGSTS.E.BYPASS.LTC128B.128 [R190+0x100], [R2.64], !P5 ;  /* 0x0010000002be7fae */ /* 0x0005e4000e901d4a */
[----:B--2---:R-:W-:Y:S05]  /*1c9c0*/  IADD3 R2, P0, R204, R6, RZ ;  /* 0x00000006cc027210 */ /* 0x004fea0007f1e0ff */
[----:B------:R-:W-:Y:S05]  /*1c9d0*/  IMAD.X R3, R4, 0x1, R12, P0 ;  /* 0x0000000104037824 */ /* 0x000fea00000e060c */
[----:B------:R2:W-:Y:S02]  /*1c9e0*/  LDGSTS.E.BYPASS.LTC128B.128 [R190+0x2100], [R2.64], !P4 ;  /* 0x0210000002be7fae */ /* 0x0005e4000e101d4a */
[----:B--2---:R-:W-:Y:S05]  /*1c9f0*/  IADD3 R2, P0, R204, R15, RZ ;  /* 0x0000000fcc027210 */ /* 0x004fea0007f1e0ff */
[----:B------:R-:W-:Y:S05]  /*1ca00*/  IMAD.X R3, R4, 0x1, R20, P0 ;  /* 0x0000000104037824 */ /* 0x000fea00000e0614 */
[----:B------:R2:W-:Y:S02]  /*1ca10*/  LDGSTS.E.BYPASS.LTC128B.128 [R190+0x4100], [R2.64], !P6 ;  /* 0x0410000002be7fae */ /* 0x0005e4000f101d4a */
[----:B--2---:R-:W-:Y:S02]  /*1ca20*/  MOV R2, 0x1 ;  /* 0x0000000100027802 */ /* 0x004fe40000000f00 */
[----:B------:R-:W-:Y:S02]  /*1ca30*/  MOV R3, 0x1ca50 ;  /* 0x0001ca5000037802 */ /* 0x000fe40000000f00 */
[----:B-1---5:R-:W-:Y:S05]  /*1ca40*/  CALL.REL.NOINC `($__internal_13_$__cuda_sm70_shflsync_idx_p) ;  /* 0x0000a1c000007944 */ /* 0x022fea0003c00000 */
[----:B------:R-:W-:Y:S01]  /*1ca50*/  MOV R2, 0x1 ;  /* 0x0000000100027802 */ /* 0x000fe20000000f00 */
[----:B------:R-:W-:Y:S01]  /*1ca60*/  IMAD.MOV.U32 R4, RZ, RZ, R204 ;  /* 0x000000ffff047224 */ /* 0x000fe200078e00cc */
[----:B------:R-:W-:Y:S01]  /*1ca70*/  MOV R203, 0x181f ;  /* 0x0000181f00cb7802 */ /* 0x000fe20000000f00 */
[----:B------:R-:W-:Y:S01]  /*1ca80*/  IMAD.MOV.U32 R100, RZ, RZ, R7 ;  /* 0x000000ffff647224 */ /* 0x000fe200078e0007 */
[----:B------:R-:W-:Y:S02]  /*1ca90*/  MOV R3, 0x1cab0 ;  /* 0x0001cab000037802 */ /* 0x000fe40000000f00 */
[----:B------:R-:W-:Y:S05]  /*1caa0*/  CALL.REL.NOINC `($__internal_13_$__cuda_sm70_shflsync_idx_p) ;  /* 0x0000a16000007944 */ /* 0x000fea0003c00000 */
[----:B------:R-:W-:Y:S01]  /*1cab0*/  MOV R0, R204 ;  /* 0x000000cc00007202 */ /* 0x000fe20000000f00 */
[----:B------:R-:W-:-:S05]  /*1cac0*/  BRA `(.L_x_922) ;  /* 0xffff057000007947 */ /* 0x000fca000383ffff */
.L_x_791:
[----:B------:R-:W-:Y:S01]  /*1cad0*/  MOV R2, RZ ;  /* 0x000000ff00027202 */ /* 0x000fe20000000f00 */
[----:B------:R-:W-:Y:S01]  /*1cae0*/  IMAD.MOV.U32 R100, RZ, RZ, R104 ;  /* 0x000000ffff647224 */ /* 0x000fe200078e0068 */
[----:B------:R-:W-:Y:S01]  /*1caf0*/  MOV R3, 0x1cb20 ;  /* 0x0001cb2000037802 */ /* 0x000fe20000000f00 */
[----:B------:R-:W-:Y:S02]  /*1cb00*/  IMAD.MOV.U32 R203, RZ, RZ, 0x181f ;  /* 0x0000181fffcb7424 */ /* 0x000fe400078e00ff */
[----:B------:R-:W-:Y:S05]  /*1cb10*/  CALL.REL.NOINC `($__internal_13_$__cuda_sm70_shflsync_idx_p) ;  /* 0x0000a0f000007944 */ /* 0x000fea0003c00000 */
[----:B------:R-:W-:Y:S01]  /*1cb20*/  MOV R102, R204 ;  /* 0x000000cc00667202 */ /* 0x000fe20000000f00 */
[----:B------:R-:W-:-:S05]  /*1cb30*/  BRA `(.L_x_923) ;  /* 0xffff11c000007947 */ /* 0x000fca000383ffff */
.L_x_792:
[----:B------:R-:W-:Y:S01]  /*1cb40*/  MOV R2, RZ ;  /* 0x000000ff00027202 */ /* 0x000fe20000000f00 */
[----:B------:R-:W-:Y:S01]  /*1cb50*/  IMAD.MOV.U32 R100, RZ, RZ, R145 ;  /* 0x000000ffff647224 */ /* 0x000fe200078e0091 */
[----:B------:R-:W-:Y:S01]  /*1cb60*/  MOV R3, 0x1cb90 ;  /* 0x0001cb9000037802 */ /* 0x000fe20000000f00 */
[----:B------:R-:W-:Y:S02]  /*1cb70*/  IMAD.MOV.U32 R203, RZ, RZ, 0x181f ;  /* 0x0000181fffcb7424 */ /* 0x000fe400078e00ff */
[----:B-12---:R-:W-:Y:S05]  /*1cb80*/  CALL.REL.NOINC `($__internal_13_$__cuda_sm70_shflsync_idx_p) ;  /* 0x0000a08000007944 */ /* 0x006fea0003c00000 */
        /* <DEDUP_REMOVED lines=33> */
.L_x_793:
[----:B------:R-:W-:Y:S01]  /*1cda0*/  MOV R203, 0x1c1f ;  /* 0x00001c1f00cb7802 */ /* 0x000fe20000000f00 */
[----:B------:R-:W-:Y:S01]  /*1cdb0*/  IMAD.MOV.U32 R2, RZ, RZ, RZ ;  /* 0x000000ffff027224 */ /* 0x000fe200078e00ff */
[----:B------:R-:W-:Y:S02]  /*1cdc0*/  MOV R3, 0x1cde0 ;  /* 0x0001cde000037802 */ /* 0x000fe40000000f00 */
[----:B------:R-:W-:Y:S05]  /*1cdd0*/  CALL.REL.NOINC `($__internal_13_$__cuda_sm70_shflsync_idx_p) ;  /* 0x00009e3000007944 */ /* 0x000fea0003c00000 */
[----:B------:R-:W-:Y:S01]  /*1cde0*/  MOV R3, R204 ;  /* 0x000000cc00037202 */ /* 0x000fe20000000f00 */
[----:B------:R-:W-:-:S05]  /*1cdf0*/  BRA `(.L_x_925) ;  /* 0xffff12c000007947 */ /* 0x000fca000383ffff */
.L_x_798:
[----:B------:R-:W-:Y:S01]  /*1ce00*/  MOV R203, 0x1c1f ;  /* 0x00001c1f00cb7802 */ /* 0x000fe20000000f00 */
[----:B------:R-:W-:Y:S01]  /*1ce10*/  IMAD.MOV.U32 R2, RZ, RZ, 0x1 ;  /* 0x00000001ff027424 */ /* 0x000fe200078e00ff */
[----:B------:R-:W-:Y:S02]  /*1ce20*/  MOV R3, 0x1ce40 ;  /* 0x0001ce4000037802 */ /* 0x000fe40000000f00 */
[----:B-1----:R-:W-:Y:S05]  /*1ce30*/  CALL.REL.NOINC `($__internal_13_$__cuda_sm70_shflsync_idx_p) ;  /* 0x00009dd000007944 */ /* 0x002fea0003c00000 */
[----:B------:R-:W-:Y:S01]  /*1ce40*/  MOV R3, R204 ;  /* 0x000000cc00037202 */ /* 0x000fe20000000f00 */
[----:B------:R-:W-:-:S05]  /*1ce50*/  BRA `(.L_x_926) ;  /* 0xffff177000007947 */ /* 0x000fca000383ffff */
.L_x_803:
[----:B------:R-:W-:Y:S02]  /*1ce60*/  MOV R0, 0x2 ;  /* 0x0000000200007802 */ /* 0x000fe40000000f00 */
[----:B------:R-:W-:Y:S02]  /*1ce70*/  MOV R2, 0x1ce90 ;  /* 0x0001ce9000027802 */ /* 0x000fe40000000f00 */
[----:B------:R-:W-:Y:S05]  /*1ce80*/  CALL.REL.NOINC `($__internal_12_$__cuda_sm70_shflsync_bfly_p) ;  /* 0x00009d2000007944 */ /* 0x000fea0003c00000 */
[----:B------:R-:W-:-:S05]  /*1ce90*/  BRA `(.L_x_927) ;  /* 0xffff1e3000007947 */ /* 0x000fca000383ffff */
.L_x_804:
        /* <DEDUP_REMOVED lines=10> */
[----:B------:R-:W-:Y:S02]  /*1cf40*/  MOV R2, 0x1cf60 ;  /* 0x0001cf6000027802 */ /* 0x000fe40000000f00 */
[----:B------:R-:W-:Y:S05]  /*1cf50*/  CALL.REL.NOINC `($__internal_12_$__cuda_sm70_shflsync_bfly_p) ;  /* 0x00009c5000007944 */ /* 0x000fea0003c00000 */
[----:B------:R-:W-:-:S05]  /*1cf60*/  BRA `(.L_x_928) ;  /* 0xffff1dd000007947 */ /* 0x000fca000383ffff */
.L_x_813:
[----:B------:R-:W-:Y:S01]  /*1cf70*/  MOV R2, RZ ;  /* 0x000000ff00027202 */ /* 0x000fe20000000f00 */
[----:B------:R-:W-:Y:S01]  /*1cf80*/  IMAD.MOV.U32 R100, RZ, RZ, R5 ;  /* 0x000000ffff647224 */ /* 0x000fe200078e0005 */
[----:B------:R-:W-:Y:S01]  /*1cf90*/  MOV R3, 0x1cfc0 ;  /* 0x0001cfc000037802 */ /* 0x000fe20000000f00 */
[----:B------:R-:W-:Y:S02]  /*1cfa0*/  IMAD.MOV.U32 R203, RZ, RZ, 0x181f ;  /* 0x0000181fffcb7424 */ /* 0x000fe400078e00ff */
[----:B-1234-:R-:W-:Y:S05]  /*1cfb0*/  CALL.REL.NOINC `($__internal_13_$__cuda_sm70_shflsync_idx_p) ;  /* 0x00009c5000007944 */ /* 0x01efea0003c00000 */
[----:B------:R-:W-:Y:S01]  /*1cfc0*/  MOV R4, R204 ;  /* 0x000000cc00047202 */ /* 0x000fe20000000f00 */
[----:B------:R-:W-:-:S05]  /*1cfd0*/  BRA `(.L_x_929) ;  /* 0xffff395000007947 */ /* 0x000fca000383ffff */
.L_x_814:
        /* <DEDUP_REMOVED lines=38> */
.L_x_817:
[----:B------:R-:W-:Y:S01]  /*1d240*/  MOV R2, RZ ;  /* 0x000000ff00027202 */ /* 0x000fe20000000f00 */
[----:B------:R-:W-:Y:S01]  /*1d250*/  IMAD.MOV.U32 R100, RZ, RZ, R103 ;  /* 0x000000ffff647224 */ /* 0x000fe200078e0067 */
[----:B------:R-:W-:Y:S01]  /*1d260*/  MOV R3, 0x1d290 ;  /* 0x0001d29000037802 */ /* 0x000fe20000000f00 */
[----:B------:R-:W-:Y:S02]  /*1d270*/  IMAD.MOV.U32 R203, RZ, RZ, 0x181f ;  /* 0x0000181fffcb7424 */ /* 0x000fe400078e00ff */
[----:B------:R-:W-:Y:S05]  /*1d280*/  CALL.REL.NOINC `($__internal_13_$__cuda_sm70_shflsync_idx_p) ;  /* 0x0000998000007944 */ /* 0x000fea0003c00000 */
[----:B------:R-:W-:Y:S01]  /*1d290*/  MOV R101, R204 ;  /* 0x000000cc00657202 */ /* 0x000fe20000000f00 */
[----:B------:R-:W-:-:S05]  /*1d2a0*/  BRA `(.L_x_931) ;  /* 0xffff44b000007947 */ /* 0x000fca000383ffff */
.L_x_818:
        /* <DEDUP_REMOVED lines=13> */
[C---:B------:R-:W-:Y:S01]  /*1d380*/  IADD3 R2, P0, R204.reuse, R147, RZ ;  /* 0x00000093cc027210 */ /* 0x040fe20007f1e0ff */
[----:B------:R-:W-:Y:S01]  /*1d390*/  IMAD.MOV.U32 R203, RZ, RZ, 0x181f ;  /* 0x0000181fffcb7424 */ /* 0x000fe200078e00ff */
[----:B------:R-:W-:Y:S03]  /*1d3a0*/  SEL R103, RZ, 0x10, P4 ;  /* 0x00000010ff677807 */ /* 0x000fe60002000000 */
[C---:B------:R-:W-:Y:S05]  /*1d3b0*/  IMAD.X R3, R101.reuse, 0x1, R151, P0 ;  /* 0x0000000165037824 */ /* 0x040fea00000e0697 */
[----:B------:R-:W-:Y:S01]  /*1d3c0*/  @!PT LDS RZ, [RZ] ;  /* 0x00000000fffff984 */ /* 0x000fe20000000800 */
[----:B------:R-:W-:Y:S01]  /*1d3d0*/  @!PT LDS RZ, [RZ] ;  /* 0x00000000fffff984 */ /* 0x000fe20000000800 */
[----:B------:R-:W-:Y:S01]  /*1d3e0*/  @!PT LDS RZ, [RZ] ;  /* 0x00000000fffff984 */ /* 0x000fe20000000800 */
[----:B------:R2:W-:Y:S02]  /*1d3f0*/  LDGSTS.E.BYPASS.LTC128B.128 [R190+0x6100], [R2.64], !P5 ;  /* 0x0610000002be7fae */ /* 0x0005e4000e901d4a */
[C---:B--2---:R-:W-:Y:S05]  /*1d400*/  IADD3 R2, P0, R204.reuse, R144, RZ ;  /* 0x00000090cc027210 */ /* 0x044fea0007f1e0ff */
[C---:B------:R-:W-:Y:S05]  /*1d410*/  IMAD.X R3, R101.reuse, 0x1, R146, P0 ;  /* 0x0000000165037824 */ /* 0x040fea00000e0692 */
        /* <DEDUP_REMOVED lines=15> */
.L_x_819:
[----:B------:R-:W-:Y:S02]  /*1d510*/  MOV R0, 0x2 ;  /* 0x0000000200007802 */ /* 0x000fe40000000f00 */
[----:B------:R-:W-:Y:S02]  /*1d520*/  MOV R2, 0x1d540 ;  /* 0x0001d54000027802 */ /* 0x000fe40000000f00 */
[----:B------:R-:W-:Y:S05]  /*1d530*/  CALL.REL.NOINC `($__internal_12_$__cuda_sm70_shflsync_bfly_p) ;  /* 0x0000967000007944 */ /* 0x000fea0003c00000 */
[----:B------:R-:W-:-:S05]  /*1d540*/  BRA `(.L_x_933) ;  /* 0xffff46f000007947 */ /* 0x000fca000383ffff */
.L_x_820:
        /* <DEDUP_REMOVED lines=13> */
.L_x_823:
[----:B------:R-:W-:Y:S01]  /*1d620*/  MOV R203, 0x181f ;  /* 0x0000181f00cb7802 */ /* 0x000fe20000000f00 */
[----:B------:R-:W-:Y:S01]  /*1d630*/  IMAD.MOV.U32 R2, RZ, RZ, RZ ;  /* 0x000000ffff027224 */ /* 0x000fe200078e00ff */
[----:B------:R-:W-:Y:S02]  /*1d640*/  MOV R3, 0x1d660 ;  /* 0x0001d66000037802 */ /* 0x000fe40000000f00 */
[----:B-1234-:R-:W-:Y:S05]  /*1d650*/  CALL.REL.NOINC `($__internal_13_$__cuda_sm70_shflsync_idx_p) ;  /* 0x000095b000007944 */ /* 0x01efea0003c00000 */
[----:B------:R-:W-:Y:S01]  /*1d660*/  MOV R2, R204 ;  /* 0x000000cc00027202 */ /* 0x000fe20000000f00 */
[----:B------:R-:W-:-:S05]  /*1d670*/  BRA `(.L_x_935) ;  /* 0xffff5f3000007947 */ /* 0x000fca000383ffff */
.L_x_826:
[----:B------:R-:W-:Y:S01]  /*1d680*/  MOV R2, RZ ;  /* 0x000000ff00027202 */ /* 0x000fe20000000f00 */
[----:B------:R-:W-:Y:S01]  /*1d690*/  IMAD.MOV.U32 R100, RZ, RZ, R103 ;  /* 0x000000ffff647224 */ /* 0x000fe200078e0067 */
[----:B------:R-:W-:Y:S01]  /*1d6a0*/  MOV R3, 0x1d6d0 ;  /* 0x0001d6d000037802 */ /* 0x000fe20000000f00 */
[----:B------:R-:W-:Y:S02]  /*1d6b0*/  IMAD.MOV.U32 R203, RZ, RZ, 0x181f ;  /* 0x0000181fffcb7424 */ /* 0x000fe400078e00ff */
[----:B------:R-:W-:Y:S05]  /*1d6c0*/  CALL.REL.NOINC `($__internal_13_$__cuda_sm70_shflsync_idx_p) ;  /* 0x0000954000007944 */ /* 0x000fea0003c00000 */
[----:B------:R-:W-:Y:S01]  /*1d6d0*/  MOV R101, R204 ;  /* 0x000000cc00657202 */ /* 0x000fe20000000f00 */
[----:B------:R-:W-:-:S05]  /*1d6e0*/  BRA `(.L_x_936) ;  /* 0xffff6be000007947 */ /* 0x000fca000383ffff */
.L_x_827:
[----:B------:R-:W-:Y:S01]  /*1d6f0*/  MOV R2, RZ ;  /* 0x000000ff00027202 */ /* 0x000fe20000000f00 */
[----:B------:R-:W-:Y:S01]  /*1d700*/  IMAD.MOV.U32 R100, RZ, RZ, R146 ;  /* 0x000000ffff647224 */ /* 0x000fe200078e0092 */
[----:B------:R-:W-:Y:S01]  /*1d710*/  MOV R3, 0x1d740 ;  /* 0x0001d74000037802 */ /* 0x000fe20000000f00 */
[----:B------:R-:W-:Y:S02]  /*1d720*/  IMAD.MOV.U32 R203, RZ, RZ, 0x181f ;  /* 0x0000181fffcb7424 */ /* 0x000fe400078e00ff */
[----:B-12---:R-:W-:Y:S05]  /*1d730*/  CALL.REL.NOINC `($__internal_13_$__cuda_sm70_shflsync_idx_p) ;  /* 0x000094d000007944 */ /* 0x006fea0003c00000 */
[C---:B------:R-:W-:Y:S02]  /*1d740*/  IADD3 R2, P0, R204.reuse, R208, RZ ;  /* 0x000000d0cc027210 */ /* 0x040fe40007f1e0ff */
[----:B------:R-:W-:Y:S02]  /*1d750*/  MOV R100, R103 ;  /* 0x0000006700647202 */ /* 0x000fe40000000f00 */
[----:B------:R-:W-:Y:S01]  /*1d760*/  MOV R203, 0x181f ;  /* 0x0000181f00cb7802 */ /* 0x000fe20000000f00 */
[C---:B------:R-:W-:Y:S01]  /*1d770*/  IMAD.X R3, R101.reuse, 0x1, R193, P0 ;  /* 0x0000000165037824 */ /* 0x040fe200000e06c1 */
[C---:B------:R-:W-:Y:S04]  /*1d780*/  IADD3 R144, P0, R204.reuse, R192, RZ ;  /* 0x000000c0cc907210 */ /* 0x040fe80007f1e0ff */
[----:B------:R-:W-:Y:S01]  /*1d790*/  @!PT LDS RZ, [RZ] ;  /* 0x00000000fffff984 */ /* 0x000fe20000000800 */
[----:B------:R-:W-:Y:S01]  /*1d7a0*/  @!PT LDS RZ, [RZ] ;  /* 0x00000000fffff984 */ /* 0x000fe20000000800 */
[----:B------:R-:W-:Y:S01]  /*1d7b0*/  @!PT LDS RZ, [RZ] ;  /* 0x00000000fffff984 */ /* 0x000fe20000000800 */
[----:B------:R1:W-:Y:S01]  /*1d7c0*/  LDGSTS.E.BYPASS.LTC128B.128 [R190+0x6100], [R2.64], !P5 ;  /* 0x0610000002be7fae */ /* 0x0003e2000e901d4a */
[C---:B------:R-:W-:Y:S05]  /*1d7d0*/  IMAD.X R145, R101.reuse, 0x1, R195, P0 ;  /* 0x0000000165917824 */ /* 0x040fea00000e06c3 */
[----:B------:R2:W-:Y:S01]  /*1d7e0*/  LDGSTS.E.BYPASS.LTC128B.128 [R190+0x8100], [R144.64], !P4 ;  /* 0x0810000090be7fae */ /* 0x0005e2000e101d4a */
[----:B-1----:R-:W-:Y:S05]  /*1d7f0*/  IADD3 R2, P0, R204, R194, RZ ;  /* 0x000000c2cc027210 */ /* 0x002fea0007f1e0ff */
[----:B------:R-:W-:Y:S05]  /*1d800*/  IMAD.X R3, R101, 0x1, R191, P0 ;  /* 0x0000000165037824 */ /* 0x000fea00000e06bf */
[----:B------:R1:W-:Y:S02]  /*1d810*/  LDGSTS.E.BYPASS.LTC128B.128 [R190+0xa100], [R2.64], !P6 ;  /* 0x0a10000002be7fae */ /* 0x0003e4000f101d4a */
[----:B-1----:R-:W-:Y:S01]  /*1d820*/  MOV R3, 0x1d850 ;  /* 0x0001d85000037802 */ /* 0x002fe20000000f00 */
[----:B------:R-:W-:Y:S02]  /*1d830*/  IMAD.MOV.U32 R2, RZ, RZ, 0x1 ;  /* 0x00000001ff027424 */ /* 0x000fe400078e00ff */
[----:B--2---:R-:W-:Y:S05]  /*1d840*/  CALL.REL.NOINC `($__internal_13_$__cuda_sm70_shflsync_idx_p) ;  /* 0x000093c000007944 */ /* 0x004fea0003c00000 */
        /* <DEDUP_REMOVED lines=8> */
.L_x_828:
[----:B------:R-:W-:Y:S01]  /*1d8d0*/  MOV R203, 0x1c1f ;  /* 0x00001c1f00cb7802 */ /* 0x000fe20000000f00 */
[----:B---3--:R-:W-:Y:S01]  /*1d8e0*/  IMAD.MOV.U32 R2, RZ, RZ, RZ ;  /* 0x000000ffff027224 */ /* 0x008fe200078e00ff */
[----:B------:R-:W-:Y:S02]  /*1d8f0*/  MOV R3, 0x1d910 ;  /* 0x0001d91000037802 */ /* 0x000fe40000000f00 */
[----:B------:R-:W-:Y:S05]  /*1d900*/  CALL.REL.NOINC `($__internal_13_$__cuda_sm70_shflsync_idx_p) ;  /* 0x0000930000007944 */ /* 0x000fea0003c00000 */
[----:B------:R-:W-:Y:S01]  /*1d910*/  MOV R3, R204 ;  /* 0x000000cc00037202 */ /* 0x000fe20000000f00 */
[----:B------:R-:W-:-:S05]  /*1d920*/  BRA `(.L_x_938) ;  /* 0xffff6c4000007947 */ /* 0x000fca000383ffff */
.L_x_833:
[----:B------:R-:W-:Y:S01]  /*1d930*/  MOV R203, 0x1c1f ;  /* 0x00001c1f00cb7802 */ /* 0x000fe20000000f00 */
[----:B------:R-:W-:Y:S01]  /*1d940*/  IMAD.MOV.U32 R2, RZ, RZ, 0x1 ;  /* 0x00000001ff027424 */ /* 0x000fe200078e00ff */
[----:B------:R-:W-:Y:S02]  /*1d950*/  MOV R3, 0x1d970 ;  /* 0x0001d97000037802 */ /* 0x000fe40000000f00 */
[----:B-1----:R-:W-:Y:S05]  /*1d960*/  CALL.REL.NOINC `($__internal_13_$__cuda_sm70_shflsync_idx_p) ;  /* 0x000092a000007944 */ /* 0x002fea0003c00000 */
[----:B------:R-:W-:Y:S01]  /*1d970*/  MOV R3, R204 ;  /* 0x000000cc00037202 */ /* 0x000fe20000000f00 */
[----:B------:R-:W-:-:S05]  /*1d980*/  BRA `(.L_x_939) ;  /* 0xffff710000007947 */ /* 0x000fca000383ffff */
.L_x_838:
[----:B------:R-:W-:Y:S02]  /*1d990*/  MOV R0, 0x2 ;  /* 0x0000000200007802 */ /* 0x000fe40000000f00 */
[----:B------:R-:W-:Y:S02]  /*1d9a0*/  MOV R2, 0x1d9c0 ;  /* 0x0001d9c000027802 */ /* 0x000fe40000000f00 */
[----:B------:R-:W-:Y:S05]  /*1d9b0*/  CALL.REL.NOINC `($__internal_12_$__cuda_sm70_shflsync_bfly_p) ;  /* 0x000091f000007944 */ /* 0x000fea0003c00000 */
[----:B------:R-:W-:-:S05]  /*1d9c0*/  BRA `(.L_x_940) ;  /* 0xffff77c000007947 */ /* 0x000fca000383ffff */
.L_x_839:
        /* <DEDUP_REMOVED lines=10> */
[----:B------:R-:W-:Y:S03]  /*1da70*/  MOV R2, 0x1daa0 ;  /* 0x0001daa000027802 */ /* 0x000fe60000000f00 */
[----:B------:R-:W-:Y:S02]  /*1da80*/  IMAD.MOV.U32 R100, RZ, RZ, R4 ;  /* 0x000000ffff647224 */ /* 0x000fe400078e0004 */
[----:B------:R-:W-:Y:S05]  /*1da90*/  CALL.REL.NOINC `($__internal_12_$__cuda_sm70_shflsync_bfly_p) ;  /* 0x0000911000007944 */ /* 0x000fea0003c00000 */
[----:B------:R-:W-:-:S05]  /*1daa0*/  BRA `(.L_x_941) ;  /* 0xffff775000007947 */ /* 0x000fca000383ffff */
.L_x_841:
[----:B------:R-:W-:Y:S01]  /*1dab0*/  IMAD.MOV.U32 R100, RZ, RZ, R201 ;  /* 0x000000ffff647224 */ /* 0x000fe200078e00c9 */
[----:B------:R-:W-:-:S02]  /*1dac0*/  MOV R0, 0x2 ;  /* 0x0000000200007802 */ /* 0x000fc40000000f00 */
[----:B------:R-:W-:Y:S02]  /*1dad0*/  MOV R2, 0x1daf0 ;  /* 0x0001daf000027802 */ /* 0x000fe40000000f00 */
[----:B------:R-:W-:Y:S05]  /*1dae0*/  CALL.REL.NOINC `($__internal_12_$__cuda_sm70_shflsync_bfly_p) ;  /* 0x000090c000007944 */ /* 0x000fea0003c00000 */
[----:B------:R-:W-:Y:S01]  /*1daf0*/  MOV R4, R0 ;  /* 0x0000000000047202 */ /* 0x000fe20000000f00 */
[----:B------:R-:W-:Y:S05]  /*1db00*/  BRA `(.L_x_942) ;  /* 0xffff8e9000007947 */ /* 0x000fea000383ffff */
.L_x_842:
[----:B------:R-:W-:Y:S01]  /*1db10*/  IMAD.MOV.U32 R100, RZ, RZ, R4 ;  /* 0x000000ffff647224 */ /* 0x000fe200078e0004 */
[----:B------:R-:W-:Y:S02]  /*1db20*/  MOV R0, 0x1 ;  /* 0x0000000100007802 */ /* 0x000fe40000000f00 */
[----:B------:R-:W-:Y:S02]  /*1db30*/  MOV R2, 0x1db50 ;  /* 0x0001db5000027802 */ /* 0x000fe40000000f00 */
[----:B-1----:R-:W-:Y:S05]  /*1db40*/  CALL.REL.NOINC `($__internal_12_$__cuda_sm70_shflsync_bfly_p) ;  /* 0x0000906000007944 */ /* 0x002fea0003c00000 */
[----:B------:R-:W-:Y:S01]  /*1db50*/  FADD.FTZ R4, R4, R0 ;  /* 0x0000000004047221 */ /* 0x000fe20000010000 */
[----:B------:R-:W-:Y:S02]  /*1db60*/  MOV R100, R200 ;  /* 0x000000c800647202 */ /* 0x000fe40000000f00 */
[----:B------:R-:W-:Y:S02]  /*1db70*/  MOV R0, 0x2 ;  /* 0x0000000200007802 */ /* 0x000fe40000000f00 */
[----:B------:R-:W-:Y:S02]  /*1db80*/  MOV R2, 0x1dba0 ;  /* 0x0001dba000027802 */ /* 0x000fe40000000f00 */
[----:B------:R-:W-:Y:S05]  /*1db90*/  CALL.REL.NOINC `($__internal_12_$__cuda_sm70_shflsync_bfly_p) ;  /* 0x0000901000007944 */ /* 0x000fea0003c00000 */
[----:B------:R-:W-:Y:S01]  /*1dba0*/  FADD.FTZ R200, R200, R0 ;  /* 0x00000000c8c87221 */ /* 0x000fe20000010000 */
[----:B------:R-:W-:-:S02]  /*1dbb0*/  MOV R0, 0x1 ;  /* 0x0000000100007802 */ /* 0x000fc40000000f00 */
[----:B------:R-:W-:Y:S02]  /*1dbc0*/  MOV R2, 0x1dbf0 ;  /* 0x0001dbf000027802 */ /* 0x000fe40000000f00 */
[----:B------:R-:W-:Y:S02]  /*1dbd0*/  MOV R100, R200 ;  /* 0x000000c800647202 */ /* 0x000fe40000000f00 */
[----:B------:R-:W-:Y:S05]  /*1dbe0*/  CALL.REL.NOINC `($__internal_12_$__cuda_sm70_shflsync_bfly_p) ;  /* 0x00008fc000007944 */ /* 0x000fea0003c00000 */
[----:B------:R-:W-:Y:S01]  /*1dbf0*/  MOV R3, R0 ;  /* 0x0000000000037202 */ /* 0x000fe20000000f00 */
[----:B------:R-:W-:Y:S05]  /*1dc00*/  BRA `(.L_x_943) ;  /* 0xffff8e0000007947 */ /* 0x000fea000383ffff */
.L_x_849:
[----:B-1234-:R-:W-:Y:S01]  /*1dc10*/  IMAD.MOV.U32 R100, RZ, RZ, R10 ;  /* 0x000000ffff647224 */ /* 0x01efe200078e000a */
[----:B------:R-:W-:Y:S01]  /*1dc20*/  MOV R2, RZ ;  /* 0x000000ff00027202 */ /* 0x000fe20000000f00 */
[----:B------:R-:W-:Y:S01]  /*1dc30*/  IMAD.MOV.U32 R203, RZ, RZ, 0x181f ;  /* 0x0000181fffcb7424 */ /* 0x000fe200078e00ff */
[----:B------:R-:W-:Y:S02]  /*1dc40*/  MOV R3, 0x1dc60 ;  /* 0x0001dc6000037802 */ /* 0x000fe40000000f00 */
[----:B------:R-:W-:Y:S05]  /*1dc50*/  CALL.REL.NOINC `($__internal_13_$__cuda_sm70_shflsync_idx_p) ;  /* 0x00008fb000007944 */ /* 0x000fea0003c00000 */
[----:B------:R-:W-:Y:S01]  /*1dc60*/  MOV R4, R204 ;  /* 0x000000cc00047202 */ /* 0x000fe20000000f00 */
[----:B------:R-:W-:Y:S05]  /*1dc70*/  BRA `(.L_x_944) ;  /* 0xffffa5e000007947 */ /* 0x000fea000383ffff */
.L_x_850:
[----:B------:R-:W-:Y:S01]  /*1dc80*/  IMAD.MOV.U32 R100, RZ, RZ, R12 ;  /* 0x000000ffff647224 */ /* 0x000fe200078e000c */
[----:B------:R-:W-:Y:S01]  /*1dc90*/  MOV R2, RZ ;  /* 0x000000ff00027202 */ /* 0x000fe20000000f00 */
[----:B------:R-:W-:Y:S01]  /*1dca0*/  IMAD.MOV.U32 R203, RZ, RZ, 0x181f ;  /* 0x0000181fffcb7424 */ /* 0x000fe200078e00ff */
[----:B------:R-:W-:-:S02]  /*1dcb0*/  MOV R3, 0x1dcd0 ;  /* 0x0001dcd000037802 */ /* 0x000fc40000000f00 */
[----:B-12---:R-:W-:Y:S05]  /*1dcc0*/  CALL.REL.NOINC `($__internal_13_$__cuda_sm70_shflsync_idx_p) ;  /* 0x00008f4000007944 */ /* 0x006fea0003c00000 */
[----:B------:R-:W-:Y:S01]  /*1dcd0*/  MOV R0, R204 ;  /* 0x000000cc00007202 */ /* 0x000fe20000000f00 */
[----:B------:R-:W-:Y:S05]  /*1dce0*/  BRA `(.L_x_945) ;  /* 0xffffa59000007947 */ /* 0x000fea000383ffff */
.L_x_853:
[----:B------:R-:W-:Y:S01]  /*1dcf0*/  IMAD.MOV.U32 R100, RZ, RZ, R10 ;  /* 0x000000ffff647224 */ /* 0x000fe200078e000a */
[----:B--2---:R-:W-:Y:S01]  /*1dd00*/  MOV R2, 0x1 ;  /* 0x0000000100027802 */ /* 0x004fe20000000f00 */
[----:B------:R-:W-:Y:S01]  /*1dd10*/  IMAD.MOV.U32 R203, RZ, RZ, 0x181f ;  /* 0x0000181fffcb7424 */ /* 0x000fe200078e00ff */
[----:B------:R-:W-:-:S02]  /*1dd20*/  MOV R3, 0x1dd40 ;  /* 0x0001dd4000037802 */ /* 0x000fc40000000f00 */
[----:B-1-34-:R-:W-:Y:S05]  /*1dd30*/  CALL.REL.NOINC `($__internal_13_$__cuda_sm70_shflsync_idx_p) ;  /* 0x00008ed000007944 */ /* 0x01afea0003c00000 */
        /* <DEDUP_REMOVED lines=8> */
.L_x_856:
[----:B------:R-:W-:Y:S01]  /*1ddc0*/  IMAD.MOV.U32 R100, RZ, RZ, R10 ;  /* 0x000000ffff647224 */ /* 0x000fe200078e000a */
[----:B-1----:R-:W-:Y:S01]  /*1ddd0*/  MOV R2, 0x2 ;  /* 0x0000000200027802 */ /* 0x002fe20000000f00 */
[----:B------:R-:W-:Y:S01]  /*1dde0*/  IMAD.MOV.U32 R203, RZ, RZ, 0x181f ;  /* 0x0000181fffcb7424 */ /* 0x000fe200078e00ff */
[----:B------:R-:W-:Y:S02]  /*1ddf0*/  MOV R3, 0x1de10 ;  /* 0x0001de1000037802 */ /* 0x000fe40000000f00 */
[----:B--234-:R-:W-:Y:S05]  /*1de00*/  CALL.REL.NOINC `($__internal_13_$__cuda_sm70_shflsync_idx_p) ;  /* 0x00008e0000007944 */ /* 0x01cfea0003c00000 */
[----:B------:R-:W-:Y:S01]  /*1de10*/  MOV R4, R204 ;  /* 0x000000cc00047202 */ /* 0x000fe20000000f00 */
[----:B------:R-:W-:Y:S05]  /*1de20*/  BRA `(.L_x_947) ;  /* 0xffffa70000007947 */ /* 0x000fea000383ffff */
.L_x_857:
[----:B------:R-:W-:Y:S01]  /*1de30*/  IMAD.MOV.U32 R100, RZ, RZ, R12 ;  /* 0x000000ffff647224 */ /* 0x000fe200078e000c */
[----:B------:R-:W-:Y:S01]  /*1de40*/  MOV R2, 0x2 ;  /* 0x0000000200027802 */ /* 0x000fe20000000f00 */
[----:B------:R-:W-:Y:S01]  /*1de50*/  IMAD.MOV.U32 R203, RZ, RZ, 0x181f ;  /* 0x0000181fffcb7424 */ /* 0x000fe200078e00ff */
[----:B------:R-:W-:Y:S02]  /*1de60*/  MOV R3, 0x1de80 ;  /* 0x0001de8000037802 */ /* 0x000fe40000000f00 */
[----:B-1234-:R-:W-:Y:S05]  /*1de70*/  CALL.REL.NOINC `($__internal_13_$__cuda_sm70_shflsync_idx_p) ;  /* 0x00008d9000007944 */ /* 0x01efea0003c00000 */
[----:B------:R-:W-:Y:S01]  /*1de80*/  MOV R0, R204 ;  /* 0x000000cc00007202 */ /* 0x000fe20000000f00 */
[----:B------:R-:W-:Y:S05]  /*1de90*/  BRA `(.L_x_948) ;  /* 0xffffa6b000007947 */ /* 0x000fea000383ffff */
.L_x_860:
[----:B------:R-:W-:Y:S01]  /*1dea0*/  IMAD.MOV.U32 R100, RZ, RZ, R10 ;  /* 0x000000ffff647224 */ /* 0x000fe200078e000a */
[----:B-1----:R-:W-:Y:S01]  /*1deb0*/  MOV R2, 0x3 ;  /* 0x0000000300027802 */ /* 0x002fe20000000f00 */
[----:B------:R-:W-:Y:S01]  /*1dec0*/  IMAD.MOV.U32 R203, RZ, RZ, 0x181f ;  /* 0x0000181fffcb7424 */ /* 0x000fe200078e00ff */
[----:B------:R-:W-:-:S02]  /*1ded0*/  MOV R3, 0x1def0 ;  /* 0x0001def000037802 */ /* 0x000fc40000000f00 */
[----:B--234-:R-:W-:Y:S05]  /*1dee0*/  CALL.REL.NOINC `($__internal_13_$__cuda_sm70_shflsync_idx_p) ;  /* 0x00008d2000007944 */ /* 0x01cfea0003c00000 */
        /* <DEDUP_REMOVED lines=8> */
.L_x_862:
[----:B------:R-:W-:Y:S01]  /*1df70*/  IMAD.MOV.U32 R100, RZ, RZ, R5 ;  /* 0x000000ffff647224 */ /* 0x000fe200078e0005 */
[----:B------:R-:W-:Y:S01]  /*1df80*/  MOV R2, RZ ;  /* 0x000000ff00027202 */ /* 0x000fe20000000f00 */
[----:B------:R-:W-:Y:S01]  /*1df90*/  IMAD.MOV.U32 R203, RZ, RZ, 0x1c1f ;  /* 0x00001c1fffcb7424 */ /* 0x000fe200078e00ff */
[----:B------:R-:W-:Y:S02]  /*1dfa0*/  MOV R3, 0x1dfc0 ;  /* 0x0001dfc000037802 */ /* 0x000fe40000000f00 */
[----:B------:R-:W-:Y:S05]  /*1dfb0*/  CALL.REL.NOINC `($__internal_13_$__cuda_sm70_shflsync_idx_p) ;  /* 0x00008c5000007944 */ /* 0x000fea0003c00000 */
[----:B------:R-:W-:Y:S01]  /*1dfc0*/  MOV R4, R204 ;  /* 0x000000cc00047202 */ /* 0x000fe20000000f00 */
[----:B------:R-:W-:Y:S05]  /*1dfd0*/  BRA `(.L_x_950) ;  /* 0xffffaa2000007947 */ /* 0x000fea000383ffff */
.L_x_863:
[----:B------:R-:W-:Y:S01]  /*1dfe0*/  IMAD.MOV.U32 R100, RZ, RZ, R12 ;  /* 0x000000ffff647224 */ /* 0x000fe200078e000c */
[----:B------:R-:W-:Y:S01]  /*1dff0*/  MOV R2, RZ ;  /* 0x000000ff00027202 */ /* 0x000fe20000000f00 */
[----:B------:R-:W-:Y:S01]  /*1e000*/  IMAD.MOV.U32 R203, RZ, RZ, 0x1c1f ;  /* 0x00001c1fffcb7424 */ /* 0x000fe200078e00ff */
[----:B------:R-:W-:Y:S02]  /*1e010*/  MOV R3, 0x1e030 ;  /* 0x0001e03000037802 */ /* 0x000fe40000000f00 */
[----:B-12---:R-:W-:Y:S05]  /*1e020*/  CALL.REL.NOINC `($__internal_13_$__cuda_sm70_shflsync_idx_p) ;  /* 0x00008be000007944 */ /* 0x006fea0003c00000 */
[----:B------:R-:W-:Y:S01]  /*1e030*/  MOV R0, R204 ;  /* 0x000000cc00007202 */ /* 0x000fe20000000f00 */
[----:B------:R-:W-:Y:S05]  /*1e040*/  BRA `(.L_x_951) ;  /* 0xffffa9d000007947 */ /* 0x000fea000383ffff */
.L_x_866:
        /* <DEDUP_REMOVED lines=13> */
.L_x_870:
[----:B------:R-:W-:Y:S01]  /*1e120*/  IMAD.MOV.U32 R100, RZ, RZ, R5 ;  /* 0x000000ffff647224 */ /* 0x000fe200078e0005 */
[----:B------:R-:W-:Y:S01]  /*1e130*/  MOV R2, RZ ;  /* 0x000000ff00027202 */ /* 0x000fe20000000f00 */
[----:B------:R-:W-:Y:S01]  /*1e140*/  IMAD.MOV.U32 R203, RZ, RZ, 0x181f ;  /* 0x0000181fffcb7424 */ /* 0x000fe200078e00ff */
[----:B------:R-:W-:Y:S02]  /*1e150*/  MOV R3, 0x1e170 ;  /* 0x0001e17000037802 */ /* 0x000fe40000000f00 */
[----:B--2---:R-:W-:Y:S05]  /*1e160*/  CALL.REL.NOINC `($__internal_13_$__cuda_sm70_shflsync_idx_p) ;  /* 0x00008aa000007944 */ /* 0x004fea0003c00000 */
[----:B------:R-:W-:Y:S01]  /*1e170*/  MOV R4, R204 ;  /* 0x000000cc00047202 */ /* 0x000fe20000000f00 */
[----:B------:R-:W-:Y:S05]  /*1e180*/  BRA `(.L_x_953) ;  /* 0xffffc3d000007947 */ /* 0x000fea000383ffff */
.L_x_871:
[----:B------:R-:W-:Y:S01]  /*1e190*/  IMAD.MOV.U32 R100, RZ, RZ, R12 ;  /* 0x000000ffff647224 */ /* 0x000fe200078e000c */
[----:B------:R-:W-:Y:S01]  /*1e1a0*/  MOV R2, RZ ;  /* 0x000000ff00027202 */ /* 0x000fe20000000f00 */
[----:B------:R-:W-:Y:S01]  /*1e1b0*/  IMAD.MOV.U32 R203, RZ, RZ, 0x181f ;  /* 0x0000181fffcb7424 */ /* 0x000fe200078e00ff */
[----:B------:R-:W-:Y:S02]  /*1e1c0*/  MOV R3, 0x1e1e0 ;  /* 0x0001e1e000037802 */ /* 0x000fe40000000f00 */
[----:B-123--:R-:W-:Y:S05]  /*1e1d0*/  CALL.REL.NOINC `($__internal_13_$__cuda_sm70_shflsync_idx_p) ;  /* 0x00008a3000007944 */ /* 0x00efea0003c00000 */
[----:B------:R-:W-:Y:S01]  /*1e1e0*/  MOV R0, R204 ;  /* 0x000000cc00007202 */ /* 0x000fe20000000f00 */
[----:B------:R-:W-:Y:S05]  /*1e1f0*/  BRA `(.L_x_954) ;  /* 0xffffc38000007947 */ /* 0x000fea000383ffff */
.L_x_874:
        /* <DEDUP_REMOVED lines=13> */
.L_x_877:
[----:B------:R-:W-:Y:S01]  /*1e2d0*/  IMAD.MOV.U32 R100, RZ, RZ, R5 ;  /* 0x000000ffff647224 */ /* 0x000fe200078e0005 */
[----:B-1----:R-:W-:Y:S01]  /*1e2e0*/  MOV R2, 0x2 ;  /* 0x0000000200027802 */ /* 0x002fe20000000f00 */
[----:B------:R-:W-:Y:S01]  /*1e2f0*/  IMAD.MOV.U32 R203, RZ, RZ, 0x181f ;  /* 0x0000181fffcb7424 */ /* 0x000fe200078e00ff */
[----:B------:R-:W-:Y:S02]  /*1e300*/  MOV R3, 0x1e320 ;  /* 0x0001e32000037802 */ /* 0x000fe40000000f00 */
[----:B--234-:R-:W-:Y:S05]  /*1e310*/  CALL.REL.NOINC `($__internal_13_$__cuda_sm70_shflsync_idx_p) ;  /* 0x000088f000007944 */ /* 0x01cfea0003c00000 */
[----:B------:R-:W-:Y:S01]  /*1e320*/  MOV R4, R204 ;  /* 0x000000cc00047202 */ /* 0x000fe20000000f00 */
[----:B------:R-:W-:Y:S05]  /*1e330*/  BRA `(.L_x_956) ;  /* 0xffffc4f000007947 */ /* 0x000fea000383ffff */
.L_x_878:
[----:B------:R-:W-:Y:S01]  /*1e340*/  IMAD.MOV.U32 R100, RZ, RZ, R12 ;  /* 0x000000ffff647224 */ /* 0x000fe200078e000c */
[----:B-1----:R-:W-:Y:S01]  /*1e350*/  MOV R2, 0x2 ;  /* 0x0000000200027802 */ /* 0x002fe20000000f00 */
[----:B------:R-:W-:Y:S01]  /*1e360*/  IMAD.MOV.U32 R203, RZ, RZ, 0x181f ;  /* 0x0000181fffcb7424 */ /* 0x000fe200078e00ff */
[----:B------:R-:W-:Y:S02]  /*1e370*/  MOV R3, 0x1e390 ;  /* 0x0001e39000037802 */ /* 0x000fe40000000f00 */
[----:B--234-:R-:W-:Y:S05]  /*1e380*/  CALL.REL.NOINC `($__internal_13_$__cuda_sm70_shflsync_idx_p) ;  /* 0x0000888000007944 */ /* 0x01cfea0003c00000 */
[----:B------:R-:W-:Y:S01]  /*1e390*/  MOV R0, R204 ;  /* 0x000000cc00007202 */ /* 0x000fe20000000f00 */
[----:B------:R-:W-:Y:S05]  /*1e3a0*/  BRA `(.L_x_957) ;  /* 0xffffc4a000007947 */ /* 0x000fea000383ffff */
.L_x_881:
        /* <DEDUP_REMOVED lines=13> */
.L_x_883:
[----:B------:R-:W-:Y:S01]  /*1e480*/  IMAD.MOV.U32 R100, RZ, RZ, R101 ;  /* 0x000000ffff647224 */ /* 0x000fe200078e0065 */
[----:B------:R-:W-:Y:S01]  /*1e490*/  MOV R2, RZ ;  /* 0x000000ff00027202 */ /* 0x000fe20000000f00 */
[----:B------:R-:W-:Y:S01]  /*1e4a0*/  IMAD.MOV.U32 R203, RZ, RZ, 0x1f ;  /* 0x0000001fffcb7424 */ /* 0x000fe200078e00ff */
[----:B------:R-:W-:Y:S02]  /*1e4b0*/  MOV R3, 0x1e4d0 ;  /* 0x0001e4d000037802 */ /* 0x000fe40000000f00 */
[----:B------:R-:W-:Y:S05]  /*1e4c0*/  CALL.REL.NOINC `($__internal_13_$__cuda_sm70_shflsync_idx_p) ;  /* 0x0000874000007944 */ /* 0x000fea0003c00000 */
[----:B------:R-:W-:Y:S01]  /*1e4d0*/  MOV R9, R204 ;  /* 0x000000cc00097202 */ /* 0x000fe20000000f00 */
[----:B------:R-:W-:Y:S05]  /*1e4e0*/  BRA `(.L_x_959) ;  /* 0xffffc6e000007947 */ /* 0x000fea000383ffff */
.L_x_884:
[----:B------:R-:W-:Y:S01]  /*1e4f0*/  IMAD.MOV.U32 R100, RZ, RZ, R101 ;  /* 0x000000ffff647224 */ /* 0x000fe200078e0065 */
[----:B------:R-:W-:Y:S01]  /*1e500*/  MOV R2, 0x1 ;  /* 0x0000000100027802 */ /* 0x000fe20000000f00 */
[----:B------:R-:W-:Y:S01]  /*1e510*/  IMAD.MOV.U32 R203, RZ, RZ, 0x1f ;  /* 0x0000001fffcb7424 */ /* 0x000fe200078e00ff */
[----:B------:R-:W-:Y:S02]  /*1e520*/  MOV R3, 0x1e540 ;  /* 0x0001e54000037802 */ /* 0x000fe40000000f00 */
[----:B-12---:R-:W-:Y:S05]  /*1e530*/  CALL.REL.NOINC `($__internal_13_$__cuda_sm70_shflsync_idx_p) ;  /* 0x000086d000007944 */ /* 0x006fea0003c00000 */
[----:B------:R-:W-:Y:S01]  /*1e540*/  MOV R6, R204 ;  /* 0x000000cc00067202 */ /* 0x000fe20000000f00 */
[----:B------:R-:W-:Y:S05]  /*1e550*/  BRA `(.L_x_960) ;  /* 0xffffc69000007947 */ /* 0x000fea000383ffff */
.L_x_885:
[----:B------:R-:W-:Y:S02]  /*1e560*/  MOV R3, 0x1 ;  /* 0x0000000100037802 */ /* 0x000fe40000000f00 */
[----:B------:R-:W-:-:S02]  /*1e570*/  MOV R2, 0x1e590 ;  /* 0x0001e59000027802 */ /* 0x000fc40000000f00 */
[----:B-1234-:R-:W-:Y:S05]  /*1e580*/  CALL.REL.NOINC `($__internal_14_$__cuda_sm70_shflsync_up_p) ;  /* 0x000086e000007944 */ /* 0x01efea0003c00000 */
[----:B------:R-:W-:Y:S05]  /*1e590*/  BRA `(.L_x_961) ;  /* 0xffffc77000007947 */ /* 0x000fea000383ffff */
.L_x_886:
[----:B------:R-:W-:Y:S02]  /*1e5a0*/  MOV R3, 0x2 ;  /* 0x0000000200037802 */ /* 0x000fe40000000f00 */
[----:B------:R-:W-:-:S02]  /*1e5b0*/  MOV R2, 0x1e5d0 ;  /* 0x0001e5d000027802 */ /* 0x000fc40000000f00 */
[----:B--2-4-:R-:W-:Y:S05]  /*1e5c0*/  CALL.REL.NOINC `($__internal_14_$__cuda_sm70_shflsync_up_p) ;  /* 0x000086a000007944 */ /* 0x014fea0003c00000 */
        /* <DEDUP_REMOVED lines=24> */
.L_x_890:
[----:B------:R-:W-:Y:S02]  /*1e750*/  MOV R3, 0x1 ;  /* 0x0000000100037802 */ /* 0x000fe40000000f00 */
[----:B------:R-:W-:Y:S02]  /*1e760*/  MOV R2, 0x1e780 ;  /* 0x0001e78000027802 */ /* 0x000fe40000000f00 */
[----:B------:R-:W-:Y:S05]  /*1e770*/  CALL.REL.NOINC `($__internal_14_$__cuda_sm70_shflsync_up_p) ;  /* 0x000084f000007944 */ /* 0x000fea0003c00000 */
[----:B------:R-:W-:Y:S01]  /*1e780*/  MOV R2, R4 ;  /* 0x0000000400027202 */ /* 0x000fe20000000f00 */
[----:B------:R-:W-:Y:S05]  /*1e790*/  BRA `(.L_x_963) ;  /* 0xffffc7d000007947 */ /* 0x000fea000383ffff */
.L_x_891:
        /* <DEDUP_REMOVED lines=27> */
.L_x_893:
[----:B------:R-:W-:Y:S02]  /*1e950*/  SEL R0, RZ, 0x1, P0 ;  /* 0x00000001ff007807 */ /* 0x000fe40000000000 */
[----:B------:R-:W-:Y:S02]  /*1e960*/  MOV R2, 0x1e980 ;  /* 0x0001e98000027802 */ /* 0x000fe40000000f00 */
[----:B-1----:R-:W-:Y:S05]  /*1e970*/  CALL.REL.NOINC `($__internal_15_$__cuda_sm70_votesync_ballot) ;  /* 0x0000835000007944 */ /* 0x002fea0003c00000 */
[----:B------:R-:W-:Y:S01]  /*1e980*/  MOV R5, R0 ;  /* 0x0000000000057202 */ /* 0x000fe20000000f00 */
[----:B------:R-:W-:Y:S05]  /*1e990*/  BRA `(.L_x_965) ;  /* 0xffffc76000007947 */ /* 0x000fea000383ffff */
.L_x_894:
[----:B------:R-:W-:Y:S01]  /*1e9a0*/  IMAD.MOV.U32 R100, RZ, RZ, R7 ;  /* 0x000000ffff647224 */ /* 0x000fe200078e0007 */
[----:B------:R-:W-:Y:S01]  /*1e9b0*/  MOV R2, R0 ;  /* 0x0000000000027202 */ /* 0x000fe20000000f00 */
[----:B------:R-:W-:Y:S01]  /*1e9c0*/  IMAD.MOV.U32 R203, RZ, RZ, 0x1f ;  /* 0x0000001fffcb7424 */ /* 0x000fe200078e00ff */
[----:B------:R-:W-:Y:S02]  /*1e9d0*/  MOV R3, 0x1e9f0 ;  /* 0x0001e9f000037802 */ /* 0x000fe40000000f00 */
[----:B-1----:R-:W-:Y:S05]  /*1e9e0*/  CALL.REL.NOINC `($__internal_13_$__cuda_sm70_shflsync_idx_p) ;  /* 0x0000822000007944 */ /* 0x002fea0003c00000 */
[----:B------:R-:W-:Y:S01]  /*1e9f0*/  IMAD.MOV.U32 R7, RZ, RZ, R204 ;  /* 0x000000ffff077224 */ /* 0x000fe200078e00cc */
[----:B------:R-:W-:Y:S01]  /*1ea00*/  MOV R2, R0 ;  /* 0x0000000000027202 */ /* 0x000fe20000000f00 */
[----:B------:R-:W-:Y:S01]  /*1ea10*/  IMAD.MOV.U32 R100, RZ, RZ, R8 ;  /* 0x000000ffff647224 */ /* 0x000fe200078e0008 */
[----:B------:R-:W-:-:S02]  /*1ea20*/  MOV R203, 0x1f ;  /* 0x0000001f00cb7802 */ /* 0x000fc40000000f00 */
[----:B------:R-:W-:Y:S02]  /*1ea30*/  MOV R3, 0x1ea50 ;  /* 0x0001ea5000037802 */ /* 0x000fe40000000f00 */
[----:B------:R-:W-:Y:S05]  /*1ea40*/  CALL.REL.NOINC `($__internal_13_$__cuda_sm70_shflsync_idx_p) ;  /* 0x000081c000007944 */ /* 0x000fea0003c00000 */
[----:B------:R-:W-:Y:S01]  /*1ea50*/  MOV R8, R204 ;  /* 0x000000cc00087202 */ /* 0x000fe20000000f00 */
[----:B------:R-:W-:Y:S05]  /*1ea60*/  BRA `(.L_x_966) ;  /* 0xffffc6e000007947 */ /* 0x000fea000383ffff */
.L_x_897:
[----:B------:R-:W-:Y:S01]  /*1ea70*/  IMAD.MOV.U32 R100, RZ, RZ, R4 ;  /* 0x000000ffff647224 */ /* 0x000fe200078e0004 */
[----:B------:R-:W-:Y:S01]  /*1ea80*/  MOV R2, R0 ;  /* 0x0000000000027202 */ /* 0x000fe20000000f00 */
[----:B------:R-:W-:Y:S01]  /*1ea90*/  IMAD.MOV.U32 R203, RZ, RZ, 0x1f ;  /* 0x0000001fffcb7424 */ /* 0x000fe200078e00ff */
[----:B------:R-:W-:Y:S02]  /*1eaa0*/  MOV R3, 0x1eac0 ;  /* 0x0001eac000037802 */ /* 0x000fe40000000f00 */
[----:B-1-34-:R-:W-:Y:S05]  /*1eab0*/  CALL.REL.NOINC `($__internal_13_$__cuda_sm70_shflsync_idx_p) ;  /* 0x0000815000007944 */ /* 0x01afea0003c00000 */
[----:B------:R-:W-:Y:S01]  /*1eac0*/  MOV R10, R204 ;  /* 0x000000cc000a7202 */ /* 0x000fe20000000f00 */
[----:B------:R-:W-:Y:S05]  /*1ead0*/  BRA `(.L_x_896) ;  /* 0xffffc6d000007947 */ /* 0x000fea000383ffff */
        .type           $_ZN7cutlass13device_kernelIN5flash19enable_sm80_to_sm89INS1_16FlashAttnFwdSm80INS1_25CollectiveMainloopFwdSm80ILi8ELi1ELb0EN4cute5tupleIJNS5_1CILi128EEENS7_ILi64EEENS7_ILi192EEEEEELi192ENS_10bfloat16_tEfNS_4arch4Sm80ELb0ELb1ELb0ELb1ELb1ELb1ELb1ELb1EEENS1_21CollectiveEpilogueFwdINS6_IJS8_SA_S9_EEENS6_IJNS7_ILi1EEESI_SI_EEESC_SE_Li256ELb1ELb1ELb1ELb0EEENS1_36VarlenDynamicPersistentTileSchedulerILi128ELi64ELi256ELi256ELb1ELb1ELb0ELb1ELb0ELb1EEEEEEEEEvNT_6ParamsE$_ZZN5flash25CollectiveMainloopFwdSm80ILi8ELi1ELb0EN4cute5tupleIJNS1_1CILi128EEENS3_ILi64EEENS3_ILi192EEEEEELi192EN7cutlass10bfloat16_tEfNS8_4arch4Sm80ELb0ELb1ELb0ELb1ELb1ELb1ELb1ELb1EE3mmaINS_16FlashAttnFwdSm80ISC_NS_21CollectiveEpilogueFwdINS2_IJS4_S6_S5_EEENS2_IJNS3_ILi1EEESH_SH_EEES9_SB_Li256ELb1ELb1ELb1ELb0EEENS_36VarlenDynamicPersistentTileSchedulerILi128ELi64ELi256ELi256ELb1ELb1ELb0ELb1ELb0ELb1EEEE13SharedStorageENS1_6TensorINS1_11ArrayEngineIfLm96EEENS1_6LayoutINS2_IJNS2_IJNS3_ILi2EEESS_EEESH_NS3_ILi24EEEEEENS2_IJNS2_IJSH_SS_EEENS3_ILi0EEENS3_ILi4EEEEEEEEEENS_7SoftmaxILi2ELi0EEEEEbRKNSC_6ParamsERT0_RT1_iRKNS_16SeqlenInfoQKNewKILb1ELb1EEENS2_IJiiiiEEERT_ENKUlvE_clEv,@function
        .size           $_ZN7cutlass13device_kernelIN5flash19enable_sm80_to_sm89INS1_16FlashAttnFwdSm80INS1_25CollectiveMainloopFwdSm80ILi8ELi1ELb0EN4cute5tupleIJNS5_1CILi128EEENS7_ILi64EEENS7_ILi192EEEEEELi192ENS_10bfloat16_tEfNS_4arch4Sm80ELb0ELb1ELb0ELb1ELb1ELb1ELb1ELb1EEENS1_21CollectiveEpilogueFwdINS6_IJS8_SA_S9_EEENS6_IJNS7_ILi1EEESI_SI_EEESC_SE_Li256ELb1ELb1ELb1ELb0EEENS1_36VarlenDynamicPersistentTileSchedulerILi128ELi64ELi256ELi256ELb1ELb1ELb0ELb1ELb0ELb1EEEEEEEEEvNT_6ParamsE$_ZZN5flash25CollectiveMainloopFwdSm80ILi8ELi1ELb0EN4cute5tupleIJNS1_1CILi128EEENS3_ILi64EEENS3_ILi192EEEEEELi192EN7cutlass10bfloat16_tEfNS8_4arch4Sm80ELb0ELb1ELb0ELb1ELb1ELb1ELb1ELb1EE3mmaINS_16FlashAttnFwdSm80ISC_NS_21CollectiveEpilogueFwdINS2_IJS4_S6_S5_EEENS2_IJNS3_ILi1EEESH_SH_EEES9_SB_Li256ELb1ELb1ELb1ELb0EEENS_36VarlenDynamicPersistentTileSchedulerILi128ELi64ELi256ELi256ELb1ELb1ELb0ELb1ELb0ELb1EEEE13SharedStorageENS1_6TensorINS1_11ArrayEngineIfLm96EEENS1_6LayoutINS2_IJNS2_IJNS3_ILi2EEESS_EEESH_NS3_ILi24EEEEEENS2_IJNS2_IJSH_SS_EEENS3_ILi0EEENS3_ILi4EEEEEEEEEENS_7SoftmaxILi2ELi0EEEEEbRKNSC_6ParamsERT0_RT1_iRKNS_16SeqlenInfoQKNewKILb1ELb1EEENS2_IJiiiiEEERT_ENKUlvE_clEv,($__internal_12_$__cuda_sm70_shflsync_bfly_p - $_ZN7cutlass13device_kernelIN5flash19enable_sm80_to_sm89INS1_16FlashAttnFwdSm80INS1_25CollectiveMainloopFwdSm80ILi8ELi1ELb0EN4cute5tupleIJNS5_1CILi128EEENS7_ILi64EEENS7_ILi192EEEEEELi192ENS_10bfloat16_tEfNS_4arch4Sm80ELb0ELb1ELb0ELb1ELb1ELb1ELb1ELb1EEENS1_21CollectiveEpilogueFwdINS6_IJS8_SA_S9_EEENS6_IJNS7_ILi1EEESI_SI_EEESC_SE_Li256ELb1ELb1ELb1ELb0EEENS1_36VarlenDynamicPersistentTileSchedulerILi128ELi64ELi256ELi256ELb1ELb1ELb0ELb1ELb0ELb1EEEEEEEEEvNT_6ParamsE$_ZZN5flash25CollectiveMainloopFwdSm80ILi8ELi1ELb0EN4cute5tupleIJNS1_1CILi128EEENS3_ILi64EEENS3_ILi192EEEEEELi192EN7cutlass10bfloat16_tEfNS8_4arch4Sm80ELb0ELb1ELb0ELb1ELb1ELb1ELb1ELb1EE3mmaINS_16FlashAttnFwdSm80ISC_NS_21CollectiveEpilogueFwdINS2_IJS4_S6_S5_EEENS2_IJNS3_ILi1EEESH_SH_EEES9_SB_Li256ELb1ELb1ELb1ELb0EEENS_36VarlenDynamicPersistentTileSchedulerILi128ELi64ELi256ELi256ELb1ELb1ELb0ELb1ELb0ELb1EEEE13SharedStorageENS1_6TensorINS1_11ArrayEngineIfLm96EEENS1_6LayoutINS2_IJNS2_IJNS3_ILi2EEESS_EEESH_NS3_ILi24EEEEEENS2_IJNS2_IJSH_SS_EEENS3_ILi0EEENS3_ILi4EEEEEEEEEENS_7SoftmaxILi2ELi0EEEEEbRKNSC_6ParamsERT0_RT1_iRKNS_16SeqlenInfoQKNewKILb1ELb1EEENS2_IJiiiiEEERT_ENKUlvE_clEv)
$_ZN7cutlass13device_kernelIN5flash19enable_sm80_to_sm89INS1_16FlashAttnFwdSm80INS1_25CollectiveMainloopFwdSm80ILi8ELi1ELb0EN4cute5tupleIJNS5_1CILi128EEENS7_ILi64EEENS7_ILi192EEEEEELi192ENS_10bfloat16_tEfNS_4arch4Sm80ELb0ELb1ELb0ELb1ELb1ELb1ELb1ELb1EEENS1_21CollectiveEpilogueFwdINS6_IJS8_SA_S9_EEENS6_IJNS7_ILi1EEESI_SI_EEESC_SE_Li256ELb1ELb1ELb1ELb0EEENS1_36VarlenDynamicPersistentTileSchedulerILi128ELi64ELi256ELi256ELb1ELb1ELb0ELb1ELb0ELb1EEEEEEEEEvNT_6ParamsE$_ZZN5flash25CollectiveMainloopFwdSm80ILi8ELi1ELb0EN4cute5tupleIJNS1_1CILi128EEENS3_ILi64EEENS3_ILi192EEEEEELi192EN7cutlass10bfloat16_tEfNS8_4arch4Sm80ELb0ELb1ELb0ELb1ELb1ELb1ELb1ELb1EE3mmaINS_16FlashAttnFwdSm80ISC_NS_21CollectiveEpilogueFwdINS2_IJS4_S6_S5_EEENS2_IJNS3_ILi1EEESH_SH_EEES9_SB_Li256ELb1ELb1ELb1ELb0EEENS_36VarlenDynamicPersistentTileSchedulerILi128ELi64ELi256ELi256ELb1ELb1ELb0ELb1ELb0ELb1EEEE13SharedStorageENS1_6TensorINS1_11ArrayEngineIfLm96EEENS1_6LayoutINS2_IJNS2_IJNS3_ILi2EEESS_EEESH_NS3_ILi24EEEEEENS2_IJNS2_IJSH_SS_EEENS3_ILi0EEENS3_ILi4EEEEEEEEEENS_7SoftmaxILi2ELi0EEEEEbRKNSC_6ParamsERT0_RT1_iRKNS_16SeqlenInfoQKNewKILb1ELb1EEENS2_IJiiiiEEERT_ENKUlvE_clEv:
[----:B------:R-:W-:-:S05]  /*1eae0*/  IADD3 R36, R0, -c[0x0][0x20], RZ ;  /* 0x8000080000247a10 */ /* 0x000fca0007ffe0ff */
[----:B------:R-:W2:Y:S01]  /*1eaf0*/  LDL.64 R6, [R36] ;  /* 0x0000000024067983 */ /* 0x000ea20000100a00 */
[----:B------:R-:W-:-:S03]  /*1eb00*/  ULDC.64 UR4, c[0x0][0x118] ;  /* 0x0000460000047ab9 */ /* 0x000fc60000000a00 */
[----:B--2---:R-:W2:Y:S02]  /*1eb10*/  LD.E R0, [R6.64+0x11c] ;  /* 0x00011c0406007980 */ /* 0x004ea4000c101900 */
[----:B--2---:R-:W-:-:S13]  /*1eb20*/  ISETP.GT.AND P0, PT, R0, RZ, PT ;  /* 0x000000ff0000720c */ /* 0x004fda0003f04270 */
[----:B------:R-:W-:Y:S05]  /*1eb30*/  @P0 BRA `(.L_x_967) ;  /* 0x0000004000000947 */ /* 0x000fea0003800000 */
[----:B------:R-:W-:Y:S01]  /*1eb40*/  MOV R2, R115 ;  /* 0x0000007300027202 */ /* 0x000fe20000000f00 */
[----:B------:R-:W-:-:S04]  /*1eb50*/  DEPBAR.LE SB0, 0x1 ;  /* 0x000080400000791a */ /* 0x000fc80000000000 */
[----:B------:R-:W-:-:S04]  /*1eb60*/  MOV R3, 0x0 ;  /* 0x0000000000037802 */ /* 0x000fc80000000f00 */
[----:B------:R-:W-:Y:S05]  /*1eb70*/  RET.REL.NODEC R2 `(_ZN7cutlass13device_kernelIN5flash19enable_sm80_to_sm89INS1_16FlashAttnFwdSm80INS1_25CollectiveMainloopFwdSm80ILi8ELi1ELb0EN4cute5tupleIJNS5_1CILi128EEENS7_ILi64EEENS7_ILi192EEEEEELi192ENS_10bfloat16_tEfNS_4arch4Sm80ELb0ELb1ELb0ELb1ELb1ELb1ELb1ELb1EEENS1_21CollectiveEpilogueFwdINS6_IJS8_SA_S9_EEENS6_IJNS7_ILi1EEESI_SI_EEESC_SE_Li256ELb1ELb1ELb1ELb0EEENS1_36VarlenDynamicPersistentTileSchedulerILi128ELi64ELi256ELi256ELb1ELb1ELb0ELb1ELb0ELb1EEEEEEEEEvNT_6ParamsE) ;  /* 0xfffe148002007950 */ /* 0x000fea0003c3ffff */
.L_x_967:
[----:B------:R-:W2:Y:S04]  /*1eb80*/  LDL.64 R4, [R36+0x8] ;  /* 0x0000080024047983 */ /* 0x000ea80000100a00 */
[----:B------:R-:W3:Y:S04]  /*1eb90*/  LDL.64 R2, [R36+0x18] ;  /* 0x0000180024027983 */ /* 0x000ee80000100a00 */
[----:B------:R-:W4:Y:S04]  /*1eba0*/  LDL.64 R12, [R36+0x20] ;  /* 0x00002000240c7983 */ /* 0x000f280000100a00 */
[----:B------:R-:W4:Y:S04]  /*1ebb0*/  LDL.64 R14, [R36+0x10] ;  /* 0x00001000240e7983 */ /* 0x000f280000100a00 */
[----:B------:R-:W4:Y:S04]  /*1ebc0*/  LD.E.64 R10, [R6.64+0x120] ;  /* 0x00012004060a7980 */ /* 0x000f28000c101b00 */
[----:B------:R-:W4:Y:S04]  /*1ebd0*/  LD.E.64 R8, [R6.64+0x130] ;  /* 0x0001300406087980 */ /* 0x000f28000c101b00 */
[----:B------:R1:W5:Y:S04]  /*1ebe0*/  LD.E R24, [R6.64+0x164] ;  /* 0x0001640406187980 */ /* 0x000368000c101900 */
[----:B------:R1:W5:Y:S04]  /*1ebf0*/  LD.E.64 R18, [R6.64+0x110] ;  /* 0x0001100406127980 */ /* 0x000368000c101b00 */
[----:B------:R1:W5:Y:S04]  /*1ec00*/  LD.E.64 R16, [R6.64+0x128] ;  /* 0x0001280406107980 */ /* 0x000368000c101b00 */
[----:B--2---:R4:W2:Y:S04]  /*1ec10*/  LD.E R56, [R4.64] ;  /* 0x0000000404387980 */ /* 0x0048a8000c101900 */
[----:B---3--:R-:W3:Y:S04]  /*1ec20*/  LD.E R2, [R2.64+0x20] ;  /* 0x0000200402027980 */ /* 0x008ee8000c101900 */
[----:B----4-:R3:W4:Y:S04]  /*1ec30*/  LD.E R13, [R12.64] ;  /* 0x000000040c0d7980 */ /* 0x010728000c101900 */
[----:B------:R1:W5:Y:S04]  /*1ec40*/  LD.E R25, [R14.64] ;  /* 0x000000040e197980 */ /* 0x000368000c101900 */
[----:B------:R-:W4:Y:S01]  /*1ec50*/  LD.E.U8 R5, [R6.64+0x138] ;  /* 0x0001380406057980 */ /* 0x000f22000c101100 */
[----:B--2---:R-:W-:-:S02]  /*1ec60*/  SHF.R.S32.HI R98, RZ, 0x1f, R56 ;  /* 0x0000001fff627819 */ /* 0x004fc40000011438 */
[----:B---3--:R-:W-:Y:S01]  /*1ec70*/  SHF.R.S32.HI R12, RZ, 0x1f, R2 ;  /* 0x0000001fff0c7819 */ /* 0x008fe20000011402 */
[----:B-1----:R-:W-:Y:S01]  /*1ec80*/  IMAD R14, R11, R2, RZ ;  /* 0x000000020b0e7224 */ /* 0x002fe200078e02ff */
[----:B------:R-:W-:Y:S01]  /*1ec90*/  LEA.HI R3, R98, R56, RZ, 0x2 ;  /* 0x0000003862037211 */ /* 0x000fe200078f10ff */
[----:B------:R-:W-:Y:S02]  /*1eca0*/  IMAD R4, R9, R2, RZ ;  /* 0x0000000209047224 */ /* 0x000fe400078e02ff */
[-C--:B------:R-:W-:Y:S01]  /*1ecb0*/  IMAD R14, R10, R12.reuse, R14 ;  /* 0x0000000c0a0e7224 */ /* 0x080fe200078e020e */
[----:B------:R-:W-:Y:S01]  /*1ecc0*/  SHF.R.S32.HI R68, RZ, 0x2, R3 ;  /* 0x00000002ff447819 */ /* 0x000fe20000011403 */
[----:B------:R-:W-:Y:S01]  /*1ecd0*/  IMAD R12, R8, R12, R4 ;  /* 0x0000000c080c7224 */ /* 0x000fe200078e0204 */
[----:B------:R-:W-:Y:S01]  /*1ece0*/  LOP3.LUT R4, R3, 0xfffffffc, RZ, 0xc0, !PT ;  /* 0xfffffffc03047812 */ /* 0x000fe200078ec0ff */
[----:B------:R-:W-:Y:S01]  /*1ecf0*/  IMAD.WIDE.U32 R22, R10, R2, RZ ;  /* 0x000000020a167225 */ /* 0x000fe200078e00ff */
[----:B----4-:R-:W-:-:S03]  /*1ed00*/  ISETP.NE.AND P0, PT, R5, RZ, PT ;  /* 0x000000ff0500720c */ /* 0x010fc60003f05270 */
[----:B------:R-:W-:Y:S02]  /*1ed10*/  IMAD.IADD R32, R56, 0x1, -R4 ;  /* 0x0000000138207824 */ /* 0x000fe400078e0a04 */
[----:B------:R-:W-:Y:S02]  /*1ed20*/  IMAD R37, R13, 0x80, R68 ;  /* 0x000000800d257824 */ /* 0x000fe400078e0244 */
[----:B------:R-:W-:Y:S01]  /*1ed30*/  IMAD.WIDE.U32 R20, R8, R2, RZ ;  /* 0x0000000208147225 */ /* 0x000fe200078e00ff */
[----:B------:R-:W-:Y:S02]  /*1ed40*/  IADD3 R15, R23, R14, RZ ;  /* 0x0000000e170f7210 */ /* 0x000fe40007ffe0ff */
[C---:B------:R-:W-:Y:S01]  /*1ed50*/  SHF.L.U32 R57, R32.reuse, 0x3, RZ ;  /* 0x0000000320397819 */ /* 0x040fe200000006ff */
[----:B------:R-:W-:Y:S01]  /*1ed60*/  IMAD.IADD R13, R21, 0x1, R12 ;  /* 0x00000001150d7824 */ /* 0x000fe200078e020c */
[----:B------:R-:W-:Y:S01]  /*1ed70*/  LEA R2, R32, R37, 0x6 ;  /* 0x0000002520027211 */ /* 0x000fe200078e30ff */
[----:B------:R-:W-:Y:S05]  /*1ed80*/  @!P0 BRA `(.L_x_968) ;  /* 0x00003b7000008947 */ /* 0x000fea0003800000 */
[----:B-----5:R-:W-:Y:S01]  /*1ed90*/  ISETP.NE.AND P0, PT, R24, 0x1, PT ;  /* 0x000000011800780c */ /* 0x020fe20003f05270 */
[----:B------:R-:W-:Y:S01]  /*1eda0*/  BSSY B0, `(.L_x_969) ;  /* 0x0000007000007945 */ /* 0x000fe20003800000 */
[----:B------:R-:W-:-:S11]  /*1edb0*/  SHF.L.U32 R4, R32, 0x2, RZ ;  /* 0x0000000220047819 */ /* 0x000fd600000006ff */
[----:B------:R-:W-:Y:S05]  /*1edc0*/  @!P0 BRA `(.L_x_970) ;  /* 0x0000004000008947 */ /* 0x000fea0003800000 */
[----:B------:R1:W2:Y:S04]  /*1edd0*/  LD.E R3, [R6.64+0x168] ;  /* 0x0001680406037980 */ /* 0x0002a8000c101900 */
[----:B-1----:R-:W3:Y:S01]  /*1ede0*/  LD.E R6, [R6.64+0x16c] ;  /* 0x00016c0406067980 */ /* 0x002ee2000c101900 */
[----:B--2---:R-:W-:-:S05]  /*1edf0*/  IMAD.HI.U32 R2, R2, R3, RZ ;  /* 0x0000000302027227 */ /* 0x004fca00078e00ff */
[----:B---3--:R-:W-:Y:S02]  /*1ee00*/  SHF.R.U32.HI R2, RZ, R6, R2 ;  /* 0x00000006ff027219 */ /* 0x008fe40000011602 */
.L_x_970:
[----:B------:R-:W-:Y:S05]  /*1ee10*/  BSYNC B0 ;  /* 0x0000000000007941 */ /* 0x000fea0003800000 */
.L_x_969:
[----:B------:R-:W-:Y:S01]  /*1ee20*/  MOV R14, R22 ;  /* 0x00000016000e7202 */ /* 0x000fe20000000f00 */
[-C--:B------:R-:W-:Y:S01]  /*1ee30*/  IMAD R6, R11, R2.reuse, RZ ;  /* 0x000000020b067224 */ /* 0x080fe200078e02ff */
[----:B------:R-:W-:Y:S01]  /*1ee40*/  SHF.R.S32.HI R5, RZ, 0x1f, R2 ;  /* 0x0000001fff057819 */ /* 0x000fe20000011402 */
[----:B------:R-:W-:Y:S01]  /*1ee50*/  IMAD R7, R9, R2, RZ ;  /* 0x0000000209077224 */ /* 0x000fe200078e02ff */
[----:B------:R-:W-:Y:S01]  /*1ee60*/  MOV R12, R20 ;  /* 0x00000014000c7202 */ /* 0x000fe20000000f00 */
[----:B------:R-:W-:-:S04]  /*1ee70*/  IMAD.WIDE.U32 R14, R10, R2, R14 ;  /* 0x000000020a0e7225 */ /* 0x000fc800078e000e */
[----:B------:R-:W-:Y:S01]  /*1ee80*/  IMAD R6, R10, R5, R6 ;  /* 0x000000050a067224 */ /* 0x000fe200078e0206 */
[----:B------:R-:W-:Y:S01]  /*1ee90*/  LEA R40, P1, R14, R18, 0x1 ;  /* 0x000000120e287211 */ /* 0x000fe200078208ff */
[----:B------:R-:W-:-:S03]  /*1eea0*/  IMAD.WIDE.U32 R2, R8, R2, R12 ;  /* 0x0000000208027225 */ /* 0x000fc600078e000c */
[----:B------:R-:W-:Y:S01]  /*1eeb0*/  IADD3 R6, R15, R6, RZ ;  /* 0x000000060f067210 */ /* 0x000fe20007ffe0ff */
[----:B------:R-:W-:Y:S01]  /*1eec0*/  IMAD R5, R8, R5, R7 ;  /* 0x0000000508057224 */ /* 0x000fe200078e0207 */
[----:B------:R-:W-:Y:S02]  /*1eed0*/  LEA R41, P0, R2, R16, 0x1 ;  /* 0x0000001002297211 */ /* 0x000fe400078008ff */
[----:B------:R-:W-:Y:S02]  /*1eee0*/  LEA.HI.X R39, R14, R19, R6, 0x1, P1 ;  /* 0x000000130e277211 */ /* 0x000fe400008f0c06 */
[----:B------:R-:W-:-:S04]  /*1eef0*/  IADD3 R5, R3, R5, RZ ;  /* 0x0000000503057210 */ /* 0x000fc80007ffe0ff */
[----:B------:R-:W-:Y:S01]  /*1ef00*/  LEA.HI.X R38, R2, R17, R5, 0x1, P0 ;  /* 0x0000001102267211 */ /* 0x000fe200000f0c05 */
[----:B------:R-:W-:Y:S05]  /*1ef10*/  BRA.DIV ~URZ, `(.L_x_971) ;  /* 0x000076027f007947 */ /* 0x000fea000b800000 */
[----:B------:R1:W2:Y:S02]  /*1ef20*/  SHFL.IDX PT, R5, R39, RZ, 0x1c1f ;  /* 0x001c1fff27057589 */ /* 0x0002a400000e0000 */
.L_x_1019:
[----:B------:R-:W-:Y:S05]  /*1ef30*/  BRA.DIV ~URZ, `(.L_x_972) ;  /* 0x000076527f007947 */ /* 0x000fea000b800000 */
[----:B------:R3:W4:Y:S01]  /*1ef40*/  SHFL.IDX PT, R6, R40, RZ, 0x1c1f ;  /* 0x001c1fff28067589 */ /* 0x00072200000e0000 */
[----:B--2---:R-:W-:-:S03]  /*1ef50*/  MOV R7, R5 ;  /* 0x0000000500077202 */ /* 0x004fc60000000f00 */
[----:B------:R3:W2:Y:S04]  /*1ef60*/  SHFL.IDX PT, R20, R38, RZ, 0x1c1f ;  /* 0x001c1fff26147589 */ /* 0x0006a800000e0000 */
[----:B------:R3:W1:Y:S02]  /*1ef70*/  SHFL.IDX PT, R2, R41, RZ, 0x1c1f ;  /* 0x001c1fff29027589 */ /* 0x00066400000e0000 */
.L_x_1020:
[----:B------:R-:W-:Y:S01]  /*1ef80*/  IMAD R64, R25, R24, RZ ;  /* 0x0000001819407224 */ /* 0x000fe200078e02ff */
[----:B------:R-:W-:Y:S01]  /*1ef90*/  BSSY B0, `(.L_x_973) ;  /* 0x000004f000007945 */ /* 0x000fe20003800000 */
[----:B------:R-:W-:Y:S01]  /*1efa0*/  CS2R R70, SRZ ;  /* 0x0000000000467805 */ /* 0x000fe2000001ff00 */
[----:B------:R-:W-:Y:S01]  /*1efb0*/  CS2R R42, SRZ ;  /* 0x00000000002a7805 */ /* 0x000fe2000001ff00 */
[----:B------:R-:W-:Y:S01]  /*1efc0*/  CS2R R32, SRZ ;  /* 0x0000000000207805 */ /* 0x000fe2000001ff00 */
[----:B------:R-:W-:Y:S01]  /*1efd0*/  ISETP.GE.AND P0, PT, R37, R64, PT ;  /* 0x000000402500720c */ /* 0x000fe20003f06270 */
        /* <DEDUP_REMOVED lines=10> */
[----:B--2---:R-:W-:-:S02]  /*1f080*/  MOV R3, R20 ;  /* 0x0000001400037202 */ /* 0x004fc40000000f00 */
[----:B------:R-:W-:Y:S05]  /*1f090*/  @P0 BRA `(.L_x_974) ;  /* 0x000003e000000947 */ /* 0x000fea0003800000 */
[C---:B------:R-:W-:Y:S01]  /*1f0a0*/  IADD3 R11, R4.reuse, 0x10, RZ ;  /* 0x00000010040b7810 */ /* 0x040fe20007ffe0ff */
[----:B------:R-:W-:Y:S01]  /*1f0b0*/  CS2R R12, SRZ ;  /* 0x00000000000c7805 */ /* 0x000fe2000001ff00 */
[C---:B------:R-:W-:Y:S02]  /*1f0c0*/  IADD3 R20, R4.reuse, 0x20, RZ ;  /* 0x0000002004147810 */ /* 0x040fe40007ffe0ff */
[-C--:B------:R-:W-:Y:S02]  /*1f0d0*/  ISETP.GE.AND P1, PT, R11, R0.reuse, PT ;  /* 0x000000000b00720c */ /* 0x080fe40003f26270 */
[-C--:B------:R-:W-:Y:S02]  /*1f0e0*/  ISETP.GE.AND P2, PT, R4, R0.reuse, PT ;  /* 0x000000000400720c */ /* 0x080fe40003f46270 */
[----:B------:R-:W-:-:S09]  /*1f0f0*/  ISETP.GE.AND P0, PT, R20, R0, PT ;  /* 0x000000001400720c */ /* 0x000fd20003f06270 */
[----:B------:R-:W-:Y:S02]  /*1f100*/  @!P1 SHF.R.S32.HI R10, RZ, 0x1f, R11 ;  /* 0x0000001fff0a9819 */ /* 0x000fe4000001140b */
[----:B----4-:R-:W-:Y:S02]  /*1f110*/  @!P2 IMAD.WIDE R8, R4, 0x2, R6 ;  /* 0x000000020408a825 */ /* 0x010fe400078e0206 */
[----:B------:R-:W-:Y:S02]  /*1f120*/  @!P0 SHF.R.S32.HI R5, RZ, 0x1f, R20 ;  /* 0x0000001fff058819 */ /* 0x000fe40000011414 */
[----:B------:R-:W-:Y:S01]  /*1f130*/  @!P1 LEA.HI R10, R10, R11, RZ, 0x2 ;  /* 0x0000000b0a0a9211 */ /* 0x000fe200078f10ff */
[----:B------:R2:W5:Y:S01]  /*1f140*/  @!P2 LD.E.64 R12, [R8.64] ;  /* 0x00000004080ca980 */ /* 0x000562000c101b00 */
[----:B------:R-:W-:Y:S01]  /*1f150*/  @!P0 LEA.HI R20, R5, R20, RZ, 0x2 ;  /* 0x0000001405148211 */ /* 0x000fe200078f10ff */
[----:B-1----:R-:W-:Y:S01]  /*1f160*/  @!P2 IMAD.WIDE R18, R4, 0x2, R2 ;  /* 0x000000020412a825 */ /* 0x002fe200078e0202 */
[----:B------:R-:W-:Y:S01]  /*1f170*/  @!P1 LOP3.LUT R5, R10, 0xfffffffc, RZ, 0xc0, !PT ;  /* 0xfffffffc0a059812 */ /* 0x000fe200078ec0ff */
[----:B------:R-:W-:Y:S01]  /*1f180*/  CS2R R14, SRZ ;  /* 0x00000000000e7805 */ /* 0x000fe2000001ff00 */
[----:B------:R-:W-:Y:S01]  /*1f190*/  @!P0 LOP3.LUT R20, R20, 0xfffffffc, RZ, 0xc0, !PT ;  /* 0xfffffffc14148812 */ /* 0x000fe200078ec0ff */
[----:B------:R-:W-:-:S02]  /*1f1a0*/  CS2R R10, SRZ ;  /* 0x00000000000a7805 */ /* 0x000fc4000001ff00 */
[----:B------:R-:W-:-:S04]  /*1f1b0*/  @!P1 IMAD.WIDE R16, R5, 0x2, R2 ;  /* 0x0000000205109825 */ /* 0x000fc800078e0202 */
[--C-:B------:R-:W-:Y:S01]  /*1f1c0*/  @!P1 IMAD.WIDE R24, R5, 0x2, R6.reuse ;  /* 0x0000000205189825 */ /* 0x100fe200078e0206 */
[----:B------:R1:W5:Y:S03]  /*1f1d0*/  @!P1 LD.E.64 R10, [R16.64] ;  /* 0x00000004100a9980 */ /* 0x000366000c101b00 */
[----:B------:R-:W-:Y:S01]  /*1f1e0*/  @!P0 IMAD.WIDE R22, R20, 0x2, R6 ;  /* 0x0000000214168825 */ /* 0x000fe200078e0206 */
[----:B------:R4:W5:Y:S01]  /*1f1f0*/  @!P1 LD.E.64 R14, [R24.64] ;  /* 0x00000004180e9980 */ /* 0x000962000c101b00 */
[----:B--2---:R-:W-:-:S06]  /*1f200*/  CS2R R8, SRZ ;  /* 0x0000000000087805 */ /* 0x004fcc000001ff00 */
[----:B------:R2:W5:Y:S01]  /*1f210*/  @!P2 LD.E.64 R8, [R18.64] ;  /* 0x000000041208a980 */ /* 0x000562000c101b00 */
[----:B------:R-:W-:Y:S01]  /*1f220*/  @!P0 IMAD.WIDE R20, R20, 0x2, R2 ;  /* 0x0000000214148825 */ /* 0x000fe200078e0202 */
[----:B-1----:R-:W-:Y:S01]  /*1f230*/  CS2R R16, SRZ ;  /* 0x0000000000107805 */ /* 0x002fe2000001ff00 */
[----:B----4-:R-:W-:-:S05]  /*1f240*/  IADD3 R24, R4, 0x50, RZ ;  /* 0x0000005004187810 */ /* 0x010fca0007ffe0ff */
[----:B------:R1:W5:Y:S01]  /*1f250*/  @!P0 LD.E.64 R16, [R20.64] ;  /* 0x0000000414108980 */ /* 0x000362000c101b00 */
[----:B--2---:R-:W-:-:S06]  /*1f260*/  CS2R R18, SRZ ;  /* 0x0000000000127805 */ /* 0x004fcc000001ff00 */
[----:B------:R2:W5:Y:S01]  /*1f270*/  @!P0 LD.E.64 R18, [R22.64] ;  /* 0x0000000416128980 */ /* 0x000562000c101b00 */
[-C--:B------:R-:W-:Y:S02]  /*1f280*/  ISETP.GE.AND P0, PT, R24, R0.reuse, PT ;  /* 0x000000001800720c */ /* 0x080fe40003f06270 */
[C---:B--2---:R-:W-:Y:S02]  /*1f290*/  IADD3 R22, R4.reuse, 0x30, RZ ;  /* 0x0000003004167810 */ /* 0x044fe40007ffe0ff */
[----:B------:R-:W-:Y:S02]  /*1f2a0*/  IADD3 R23, R4, 0x40, RZ ;  /* 0x0000004004177810 */ /* 0x000fe40007ffe0ff */
[-C--:B------:R-:W-:Y:S02]  /*1f2b0*/  ISETP.GE.AND P2, PT, R22, R0.reuse, PT ;  /* 0x000000001600720c */ /* 0x080fe40003f46270 */
[----:B------:R-:W-:-:S05]  /*1f2c0*/  ISETP.GE.AND P1, PT, R23, R0, PT ;  /* 0x000000001700720c */ /* 0x000fca0003f26270 */
[----:B------:R-:W-:-:S04]  /*1f2d0*/  @!P0 SHF.R.S32.HI R5, RZ, 0x1f, R24 ;  /* 0x0000001fff058819 */ /* 0x000fc80000011418 */
[----:B------:R-:W-:Y:S02]  /*1f2e0*/  @!P0 LEA.HI R5, R5, R24, RZ, 0x2 ;  /* 0x0000001805058211 */ /* 0x000fe400078f10ff */
[----:B-1----:R-:W-:Y:S02]  /*1f2f0*/  @!P2 SHF.R.S32.HI R21, RZ, 0x1f, R22 ;  /* 0x0000001fff15a819 */ /* 0x002fe40000011416 */
[----:B------:R-:W-:Y:S02]  /*1f300*/  @!P1 SHF.R.S32.HI R20, RZ, 0x1f, R23 ;  /* 0x0000001fff149819 */ /* 0x000fe40000011417 */
[----:B------:R-:W-:Y:S02]  /*1f310*/  @!P2 LEA.HI R21, R21, R22, RZ, 0x2 ;  /* 0x000000161515a211 */ /* 0x000fe400078f10ff */
[----:B------:R-:W-:Y:S02]  /*1f320*/  @!P1 LEA.HI R20, R20, R23, RZ, 0x2 ;  /* 0x0000001714149211 */ /* 0x000fe400078f10ff */
[----:B------:R-:W-:-:S02]  /*1f330*/  @!P2 LOP3.LUT R21, R21, 0xfffffffc, RZ, 0xc0, !PT ;  /* 0xfffffffc1515a812 */ /* 0x000fc400078ec0ff */
[----:B------:R-:W-:Y:S02]  /*1f340*/  @!P1 LOP3.LUT R20, R20, 0xfffffffc, RZ, 0xc0, !PT ;  /* 0xfffffffc14149812 */ /* 0x000fe400078ec0ff */
[----:B------:R-:W-:Y:S01]  /*1f350*/  @!P0 LOP3.LUT R5, R5, 0xfffffffc, RZ, 0xc0, !PT ;  /* 0xfffffffc05058812 */ /* 0x000fe200078ec0ff */
[--C-:B------:R-:W-:Y:S01]  /*1f360*/  @!P2 IMAD.WIDE R26, R21, 0x2, R6.reuse ;  /* 0x00000002151aa825 */ /* 0x100fe200078e0206 */
[----:B------:R-:W-:Y:S01]  /*1f370*/  CS2R R30, SRZ ;  /* 0x00000000001e7805 */ /* 0x000fe2000001ff00 */
[----:B------:R-:W-:Y:S02]  /*1f380*/  CS2R R28, SRZ ;  /* 0x00000000001c7805 */ /* 0x000fe4000001ff00 */
[--C-:B------:R-:W-:Y:S01]  /*1f390*/  @!P1 IMAD.WIDE R24, R20, 0x2, R6.reuse ;  /* 0x0000000214189825 */ /* 0x100fe200078e0206 */
[----:B------:R-:W-:Y:S01]  /*1f3a0*/  CS2R R32, SRZ ;  /* 0x0000000000207805 */ /* 0x000fe2000001ff00 */
[----:B------:R-:W-:Y:S01]  /*1f3b0*/  CS2R R42, SRZ ;  /* 0x00000000002a7805 */ /* 0x000fe2000001ff00 */
[----:B------:R-:W-:Y:S01]  /*1f3c0*/  CS2R R34, SRZ ;  /* 0x0000000000227805 */ /* 0x000fe2000001ff00 */
[----:B------:R-:W-:Y:S01]  /*1f3d0*/  @!P0 IMAD.WIDE R22, R5, 0x2, R6 ;  /* 0x0000000205168825 */ /* 0x000fe200078e0206 */
[----:B------:R-:W-:Y:S01]  /*1f3e0*/  CS2R R44, SRZ ;  /* 0x00000000002c7805 */ /* 0x000fe2000001ff00 */
[----:B------:R1:W5:Y:S02]  /*1f3f0*/  @!P2 LD.E.64 R30, [R26.64] ;  /* 0x000000041a1ea980 */ /* 0x000364000c101b00 */
[----:B------:R-:W-:-:S02]  /*1f400*/  @!P2 IMAD.WIDE R6, R21, 0x2, R2 ;  /* 0x000000021506a825 */ /* 0x000fc400078e0202 */
[----:B------:R1:W5:Y:S02]  /*1f410*/  @!P1 LD.E.64 R32, [R24.64] ;  /* 0x0000000418209980 */ /* 0x000364000c101b00 */
[--C-:B------:R-:W-:Y:S02]  /*1f420*/  @!P1 IMAD.WIDE R20, R20, 0x2, R2.reuse ;  /* 0x0000000214149825 */ /* 0x100fe400078e0202 */
[----:B------:R1:W5:Y:S02]  /*1f430*/  @!P2 LD.E.64 R28, [R6.64] ;  /* 0x00000004061ca980 */ /* 0x000364000c101b00 */
[----:B------:R-:W-:Y:S02]  /*1f440*/  @!P0 IMAD.WIDE R2, R5, 0x2, R2 ;  /* 0x0000000205028825 */ /* 0x000fe400078e0202 */
[----:B------:R1:W5:Y:S04]  /*1f450*/  @!P0 LD.E.64 R42, [R22.64] ;  /* 0x00000004162a8980 */ /* 0x000368000c101b00 */
[----:B------:R1:W5:Y:S04]  /*1f460*/  @!P1 LD.E.64 R34, [R20.64] ;  /* 0x0000000414229980 */ /* 0x000368000c101b00 */
[----:B------:R1:W5:Y:S02]  /*1f470*/  @!P0 LD.E.64 R44, [R2.64] ;  /* 0x00000004022c8980 */ /* 0x000364000c101b00 */
.L_x_974:
[----:B------:R-:W-:Y:S05]  /*1f480*/  BSYNC B0 ;  /* 0x0000000000007941 */ /* 0x000fea0003800000 */
.L_x_973:
[----:B-1--45:R-:W-:Y:S02]  /*1f490*/  IMAD.MOV.U32 R6, RZ, RZ, R42 ;  /* 0x000000ffff067224 */ /* 0x032fe400078e002a */
[----:B------:R-:W-:-:S02]  /*1f4a0*/  IMAD.MOV.U32 R5, RZ, RZ, R43 ;  /* 0x000000ffff057224 */ /* 0x000fc400078e002b */
        /* <DEDUP_REMOVED lines=10> */
[----:B------:R-:W-:-:S03]  /*1f550*/  IMAD.MOV.U32 R6, RZ, RZ, R14 ;  /* 0x000000ffff067224 */ /* 0x000fc600078e000e */
[----:B------:R-:W-:Y:S01]  /*1f560*/  PRMT R75, R2, 0x5410, R3 ;  /* 0x00005410024b7816 */ /* 0x000fe20000000003 */
[----:B------:R-:W-:Y:S01]  /*1f570*/  IMAD.MOV.U32 R3, RZ, RZ, R12 ;  /* 0x000000ffff037224 */ /* 0x000fe200078e000c */
        /* <DEDUP_REMOVED lines=8> */
[----:B------:R-:W-:-:S04]  /*1f600*/  MOV R5, R45 ;  /* 0x0000002d00057202 */ /* 0x000fc80000000f00 */
        /* <DEDUP_REMOVED lines=10> */
[----:B------:R-:W-:Y:S01]  /*1f6b0*/  MOV R5, R11 ;  /* 0x0000000b00057202 */ /* 0x000fe20000000f00 */
[----:B------:R-:W-:Y:S01]  /*1f6c0*/  IMAD.MOV.U32 R2, RZ, RZ, R9 ;  /* 0x000000ffff027224 */ /* 0x000fe200078e0009 */
[----:B------:R-:W-:Y:S02]  /*1f6d0*/  PRMT R73, R6, 0x7610, R73 ;  /* 0x0000761006497816 */ /* 0x000fe40000000049 */
[----:B------:R-:W-:Y:S02]  /*1f6e0*/  PRMT R72, R5, 0x7610, R72 ;  /* 0x0000761005487816 */ /* 0x000fe40000000048 */
[----:B------:R-:W-:-:S02]  /*1f6f0*/  PRMT R69, R3, 0x7610, R69 ;  /* 0x0000761003457816 */ /* 0x000fc40000000045 */
[----:B------:R-:W-:Y:S01]  /*1f700*/  PRMT R65, R2, 0x7610, R65 ;  /* 0x0000761002417816 */ /* 0x000fe20000000041 */
[----:B------:R-:W-:Y:S05]  /*1f710*/  BRA.DIV ~URZ, `(.L_x_975) ;  /* 0x00006fb27f007947 */ /* 0x000fea000b800000 */
[----:B------:R1:W2:Y:S04]  /*1f720*/  SHFL.IDX PT, R7, R39, 0x1, 0x1c1f ;  /* 0x003c1f0027077f89 */ /* 0x0002a800000e0000 */
[----:B------:R1:W4:Y:S04]  /*1f730*/  SHFL.IDX PT, R6, R40, 0x1, 0x1c1f ;  /* 0x003c1f0028067f89 */ /* 0x00032800000e0000 */
[----:B------:R1:W3:Y:S04]  /*1f740*/  SHFL.IDX PT, R5, R38, 0x1, 0x1c1f ;  /* 0x003c1f0026057f89 */ /* 0x0002e800000e0000 */
[----:B------:R1:W1:Y:S02]  /*1f750*/  SHFL.IDX PT, R2, R41, 0x1, 0x1c1f ;  /* 0x003c1f0029027f89 */ /* 0x00026400000e0000 */
.L_x_1021:
[----:B------:R-:W-:Y:S01]  /*1f760*/  IADD3 R37, R37, 0x40, RZ ;  /* 0x0000004025257810 */ /* 0x000fe20007ffe0ff */
[----:B------:R-:W-:Y:S01]  /*1f770*/  BSSY B0, `(.L_x_976) ;  /* 0x000004d000007945 */ /* 0x000fe20003800000 */
[----:B------:R-:W-:Y:S01]  /*1f780*/  CS2R R60, SRZ ;  /* 0x00000000003c7805 */ /* 0x000fe2000001ff00 */
[----:B------:R-:W-:Y:S01]  /*1f790*/  CS2R R58, SRZ ;  /* 0x00000000003a7805 */ /* 0x000fe2000001ff00 */
[----:B------:R-:W-:Y:S01]  /*1f7a0*/  ISETP.GE.AND P0, PT, R37, R64, PT ;  /* 0x000000402500720c */ /* 0x000fe20003f06270 */
[----:B------:R-:W-:Y:S01]  /*1f7b0*/  CS2R R52, SRZ ;  /* 0x0000000000347805 */ /* 0x000fe2000001ff00 */
[----:B------:R-:W-:Y:S01]  /*1f7c0*/  CS2R R46, SRZ ;  /* 0x00000000002e7805 */ /* 0x000fe2000001ff00 */
[----:B-1-3--:R-:W-:Y:S01]  /*1f7d0*/  CS2R R40, SRZ ;  /* 0x0000000000287805 */ /* 0x00afe2000001ff00 */
[----:B------:R-:W-:Y:S01]  /*1f7e0*/  CS2R R66, SRZ ;  /* 0x0000000000427805 */ /* 0x000fe2000001ff00 */
[----:B------:R-:W-:Y:S01]  /*1f7f0*/  CS2R R62, SRZ ;  /* 0x00000000003e7805 */ /* 0x000fe2000001ff00 */
[----:B------:R-:W-:Y:S01]  /*1f800*/  CS2R R54, SRZ ;  /* 0x0000000000367805 */ /* 0x000fe2000001ff00 */
[----:B------:R-:W-:Y:S01]  /*1f810*/  CS2R R50, SRZ ;  /* 0x0000000000327805 */ /* 0x000fe2000001ff00 */
[----:B------:R-:W-:Y:S01]  /*1f820*/  CS2R R48, SRZ ;  /* 0x0000000000307805 */ /* 0x000fe2000001ff00 */
[----:B------:R-:W-:Y:S01]  /*1f830*/  CS2R R38, SRZ ;  /* 0x0000000000267805 */ /* 0x000fe2000001ff00 */
[----:B------:R-:W-:-:S03]  /*1f840*/  IMAD.MOV.U32 R3, RZ, RZ, R5 ;  /* 0x000000ffff037224 */ /* 0x000fc600078e0005 */
        /* <DEDUP_REMOVED lines=8> */
[----:B--2-4-:R-:W-:Y:S02]  /*1f8d0*/  @!P2 IMAD.WIDE R20, R4, 0x2, R6 ;  /* 0x000000020414a825 */ /* 0x014fe400078e0206 */
[----:B------:R-:W-:Y:S02]  /*1f8e0*/  @!P0 SHF.R.S32.HI R5, RZ, 0x1f, R24 ;  /* 0x0000001fff058819 */ /* 0x000fe40000011418 */
[----:B------:R-:W-:Y:S01]  /*1f8f0*/  @!P1 LEA.HI R22, R22, R23, RZ, 0x2 ;  /* 0x0000001716169211 */ /* 0x000fe200078f10ff */
[----:B------:R1:W5:Y:S01]  /*1f900*/  @!P2 LD.E.64 R40, [R20.64] ;  /* 0x000000041428a980 */ /* 0x000362000c101b00 */
[----:B------:R-:W-:Y:S01]  /*1f910*/  @!P0 LEA.HI R5, R5, R24, RZ, 0x2 ;  /* 0x0000001805058211 */ /* 0x000fe200078f10ff */
[----:B------:R-:W-:Y:S01]  /*1f920*/  CS2R R38, SRZ ;  /* 0x0000000000267805 */ /* 0x000fe2000001ff00 */
[----:B------:R-:W-:Y:S01]  /*1f930*/  CS2R R48, SRZ ;  /* 0x0000000000307805 */ /* 0x000fe2000001ff00 */
[----:B------:R-:W-:Y:S01]  /*1f940*/  CS2R R46, SRZ ;  /* 0x00000000002e7805 */ /* 0x000fe2000001ff00 */
[----:B------:R-:W-:Y:S01]  /*1f950*/  @!P0 LOP3.LUT R5, R5, 0xfffffffc, RZ, 0xc0, !PT ;  /* 0xfffffffc05058812 */ /* 0x000fe200078ec0ff */
[----:B------:R-:W-:Y:S01]  /*1f960*/  CS2R R52, SRZ ;  /* 0x0000000000347805 */ /* 0x000fe2000001ff00 */
[----:B------:R-:W-:Y:S01]  /*1f970*/  CS2R R50, SRZ ;  /* 0x0000000000327805 */ /* 0x000fe2000001ff00 */
[----:B-1----:R-:W-:Y:S01]  /*1f980*/  @!P1 LOP3.LUT R20, R22, 0xfffffffc, RZ, 0xc0, !PT ;  /* 0xfffffffc16149812 */ /* 0x002fe200078ec0ff */
[----:B------:R-:W-:-:S04]  /*1f990*/  @!P2 IMAD.WIDE R22, R4, 0x2, R2 ;  /* 0x000000020416a825 */ /* 0x000fc800078e0202 */
[C---:B------:R-:W-:Y:S01]  /*1f9a0*/  @!P1 IMAD.WIDE R24, R20.reuse, 0x2, R6 ;  /* 0x0000000214189825 */ /* 0x040fe200078e0206 */
[----:B------:R1:W5:Y:S03]  /*1f9b0*/  @!P2 LD.E.64 R38, [R22.64] ;  /* 0x000000041626a980 */ /* 0x000366000c101b00 */
[----:B------:R-:W-:Y:S01]  /*1f9c0*/  @!P1 IMAD.WIDE R20, R20, 0x2, R2 ;  /* 0x0000000214149825 */ /* 0x000fe200078e0202 */
[----:B------:R2:W5:Y:S04]  /*1f9d0*/  @!P1 LD.E.64 R46, [R24.64] ;  /* 0x00000004182e9980 */ /* 0x000568000c101b00 */
[----:B------:R3:W5:Y:S01]  /*1f9e0*/  @!P1 LD.E.64 R48, [R20.64] ;  /* 0x0000000414309980 */ /* 0x000762000c101b00 */
[----:B-1----:R-:W-:Y:S01]  /*1f9f0*/  @!P0 IMAD.WIDE R22, R5, 0x2, R6 ;  /* 0x0000000205168825 */ /* 0x002fe200078e0206 */
[----:B--2---:R-:W-:-:S04]  /*1fa00*/  IADD3 R24, R4, 0x50, RZ ;  /* 0x0000005004187810 */ /* 0x004fc80007ffe0ff */
[----:B------:R1:W5:Y:S01]  /*1fa10*/  @!P0 LD.E.64 R52, [R22.64] ;  /* 0x0000000416348980 */ /* 0x000362000c101b00 */
[----:B---3--:R-:W-:-:S05]  /*1fa20*/  @!P0 IMAD.WIDE R20, R5, 0x2, R2 ;  /* 0x0000000205148825 */ /* 0x008fca00078e0202 */
[----:B------:R2:W5:Y:S01]  /*1fa30*/  @!P0 LD.E.64 R50, [R20.64] ;  /* 0x0000000414328980 */ /* 0x000562000c101b00 */
[-C--:B------:R-:W-:Y:S02]  /*1fa40*/  ISETP.GE.AND P0, PT, R24, R0.reuse, PT ;  /* 0x000000001800720c */ /* 0x080fe40003f06270 */
[C---:B-1----:R-:W-:Y:S02]  /*1fa50*/  IADD3 R22, R4.reuse, 0x30, RZ ;  /* 0x0000003004167810 */ /* 0x042fe40007ffe0ff */
[----:B------:R-:W-:Y:S02]  /*1fa60*/  IADD3 R23, R4, 0x40, RZ ;  /* 0x0000004004177810 */ /* 0x000fe40007ffe0ff */
[-C--:B------:R-:W-:Y:S02]  /*1fa70*/  ISETP.GE.AND P2, PT, R22, R0.reuse, PT ;  /* 0x000000001600720c */ /* 0x080fe40003f46270 */
[----:B------:R-:W-:-:S05]  /*1fa80*/  ISETP.GE.AND P1, PT, R23, R0, PT ;  /* 0x000000001700720c */ /* 0x000fca0003f26270 */
[----:B------:R-:W-:-:S04]  /*1fa90*/  @!P0 SHF.R.S32.HI R5, RZ, 0x1f, R24 ;  /* 0x0000001fff058819 */ /* 0x000fc80000011418 */
[----:B------:R-:W-:Y:S02]  /*1faa0*/  @!P0 LEA.HI R5, R5, R24, RZ, 0x2 ;  /* 0x0000001805058211 */ /* 0x000fe400078f10ff */
[----:B--2---:R-:W-:Y:S02]  /*1fab0*/  @!P2 SHF.R.S32.HI R21, RZ, 0x1f, R22 ;  /* 0x0000001fff15a819 */ /* 0x004fe40000011416 */
        /* <DEDUP_REMOVED lines=24> */
.L_x_977:
[----:B------:R-:W-:Y:S05]  /*1fc40*/  BSYNC B0 ;  /* 0x0000000000007941 */ /* 0x000fea0003800000 */
.L_x_976:
[----:B-1----:R-:W3:Y:S01]  /*1fc50*/  LDL.64 R2, [R36+0x20] ;  /* 0x0000200024027983 */ /* 0x002ee20000100a00 */
[----:B------:R-:W-:-:S04]  /*1fc60*/  DEPBAR.LE SB0, 0x1 ;  /* 0x000080400000791a */ /* 0x000fc80000000000 */
[----:B----4-:R-:W4:Y:S01]  /*1fc70*/  LDL.64 R24, [R36+0x28] ;  /* 0x0000280024187983 */ /* 0x010f220000100a00 */
[----:B------:R-:W-:Y:S03]  /*1fc80*/  WARPSYNC 0xffffffff ;  /* 0xffffffff00007948 */ /* 0x000fe60003800000 */
[----:B------:R-:W-:Y:S01]  /*1fc90*/  BAR.SYNC.DEFER_BLOCKING 0x0 ;  /* 0x0000000000007b1d */ /* 0x000fe20000010000 */
[----:B-----5:R-:W-:Y:S02]  /*1fca0*/  IMAD.MOV.U32 R5, RZ, RZ, R70 ;  /* 0x000000ffff057224 */ /* 0x020fe400078e0046 */
[----:B------:R-:W-:-:S03]  /*1fcb0*/  IMAD.MOV.U32 R6, RZ, RZ, R61 ;  /* 0x000000ffff067224 */ /* 0x000fc600078e003d */
[----:B---3--:R1:W3:Y:S04]  /*1fcc0*/  LD.E R21, [R2.64] ;  /* 0x0000000402157980 */ /* 0x0082e8000c101900 */
[----:B----4-:R-:W4:Y:S01]  /*1fcd0*/  LD.E.64 R24, [R24.64] ;  /* 0x0000000418187980 */ /* 0x010f22000c101b00 */
[----:B------:R-:W-:Y:S01]  /*1fce0*/  LEA.HI R56, R98, R56, RZ, 0x5 ;  /* 0x0000003862387211 */ /* 0x000fe200078f28ff */
[----:B------:R-:W-:Y:S01]  /*1fcf0*/  BSSY B1, `(.L_x_978) ;  /* 0x0000178000017945 */ /* 0x000fe20003800000 */
[----:B-1----:R-:W-:Y:S02]  /*1fd00*/  IMAD.MOV.U32 R3, RZ, RZ, R71 ;  /* 0x000000ffff037224 */ /* 0x002fe400078e0047 */
[----:B------:R-:W-:-:S03]  /*1fd10*/  IMAD.MOV.U32 R2, RZ, RZ, R60 ;  /* 0x000000ffff027224 */ /* 0x000fc600078e003c */
[----:B------:R-:W-:Y:S01]  /*1fd20*/  PRMT R95, R3, 0x5410, R5 ;  /* 0x00005410035f7816 */ /* 0x000fe20000000005 */
[----:B------:R-:W-:Y:S01]  /*1fd30*/  IMAD.MOV.U32 R5, RZ, RZ, R58 ;  /* 0x000000ffff057224 */ /* 0x000fe200078e003a */
[----:B------:R-:W-:Y:S01]  /*1fd40*/  PRMT R92, R92, 0x5410, R2 ;  /* 0x000054105c5c7816 */ /* 0x000fe20000000002 */
[----:B------:R-:W-:Y:S02]  /*1fd50*/  IMAD.MOV.U32 R3, RZ, RZ, R59 ;  /* 0x000000ffff037224 */ /* 0x000fe400078e003b */
[----:B------:R-:W-:Y:S01]  /*1fd60*/  IMAD.MOV.U32 R2, RZ, RZ, R52 ;  /* 0x000000ffff027224 */ /* 0x000fe200078e0034 */
[----:B------:R-:W-:Y:S02]  /*1fd70*/  PRMT R92, R6, 0x7610, R92 ;  /* 0x00007610065c7816 */ /* 0x000fe4000000005c */
[----:B------:R-:W-:Y:S01]  /*1fd80*/  PRMT R90, R3, 0x5410, R5 ;  /* 0x00005410035a7816 */ /* 0x000fe20000000005 */
[----:B------:R-:W-:Y:S01]  /*1fd90*/  IMAD.MOV.U32 R3, RZ, RZ, R46 ;  /* 0x000000ffff037224 */ /* 0x000fe200078e002e */
[----:B------:R-:W-:Y:S01]  /*1fda0*/  PRMT R88, R88, 0x5410, R2 ;  /* 0x0000541058587816 */ /* 0x000fe20000000002 */
[----:B------:R-:W-:Y:S01]  /*1fdb0*/  IMAD.MOV.U32 R2, RZ, RZ, R47 ;  /* 0x000000ffff027224 */ /* 0x000fe200078e002f */
[----:B------:R-:W-:Y:S01]  /*1fdc0*/  SHF.R.S32.HI R6, RZ, 0x1f, R68 ;  /* 0x0000001fff067819 */ /* 0x000fe20000011444 */
[----:B------:R-:W-:-:S03]  /*1fdd0*/  IMAD.MOV.U32 R5, RZ, RZ, R53 ;  /* 0x000000ffff057224 */ /* 0x000fc600078e0035 */
[----:B------:R-:W-:Y:S01]  /*1fde0*/  PRMT R86, R2, 0x5410, R3 ;  /* 0x0000541002567816 */ /* 0x000fe20000000003 */
[----:B------:R-:W-:Y:S01]  /*1fdf0*/  IMAD.MOV.U32 R2, RZ, RZ, R66 ;  /* 0x000000ffff027224 */ /* 0x000fe200078e0042 */
[----:B------:R-:W-:Y:S01]  /*1fe00*/  LEA.HI R3, R6, R68, RZ, 0x3 ;  /* 0x0000004406037211 */ /* 0x000fe200078f18ff */
[----:B------:R-:W-:Y:S01]  /*1fe10*/  IMAD.MOV.U32 R6, RZ, RZ, R40 ;  /* 0x000000ffff067224 */ /* 0x000fe200078e0028 */
[----:B------:R-:W-:Y:S01]  /*1fe20*/  PRMT R88, R5, 0x7610, R88 ;  /* 0x0000761005587816 */ /* 0x000fe20000000058 */
[----:B------:R-:W-:Y:S01]  /*1fe30*/  IMAD.MOV.U32 R5, RZ, RZ, R41 ;  /* 0x000000ffff057224 */ /* 0x000fe200078e0029 */
[----:B------:R-:W-:Y:S02]  /*1fe40*/  LOP3.LUT R3, R3, 0xfffffff8, RZ, 0xc0, !PT ;  /* 0xfffffff803037812 */ /* 0x000fe400078ec0ff */
[----:B------:R-:W-:Y:S01]  /*1fe50*/  PRMT R94, R94, 0x5410, R2 ;  /* 0x000054105e5e7816 */ /* 0x000fe20000000002 */
[----:B------:R-:W-:Y:S01]  /*1fe60*/  IMAD.MOV.U32 R2, RZ, RZ, R63 ;  /* 0x000000ffff027224 */ /* 0x000fe200078e003f */
[----:B------:R-:W-:Y:S01]  /*1fe70*/  PRMT R80, R5, 0x5410, R6 ;  /* 0x0000541005507816 */ /* 0x000fe20000000006 */
[----:B------:R-:W-:-:S02]  /*1fe80*/  IMAD.IADD R3, R68, 0x1, -R3 ;  /* 0x0000000144037824 */ /* 0x000fc400078e0a03 */
[----:B------:R-:W-:Y:S02]  /*1fe90*/  IMAD.MOV.U32 R5, RZ, RZ, R62 ;  /* 0x000000ffff057224 */ /* 0x000fe400078e003e */
[----:B------:R-:W-:Y:S01]  /*1fea0*/  IMAD.MOV.U32 R6, RZ, RZ, R67 ;  /* 0x000000ffff067224 */ /* 0x000fe200078e0043 */
[C---:B------:R-:W-:Y:S01]  /*1feb0*/  LOP3.LUT P1, RZ, R3.reuse, 0x4, RZ, 0xc0, !PT ;  /* 0x0000000403ff7812 */ /* 0x040fe2000782c0ff */
[----:B--2---:R-:W-:Y:S01]  /*1fec0*/  IMAD.SHL.U32 R7, R3, 0x40, RZ ;  /* 0x0000004003077824 */ /* 0x004fe200078e00ff */
[----:B------:R-:W-:Y:S01]  /*1fed0*/  PRMT R91, R2, 0x5410, R5 ;  /* 0x00005410025b7816 */ /* 0x000fe20000000005 */
[----:B------:R-:W-:Y:S01]  /*1fee0*/  IMAD.MOV.U32 R5, RZ, RZ, R50 ;  /* 0x000000ffff057224 */ /* 0x000fe200078e0032 */
[----:B------:R-:W-:Y:S01]  /*1fef0*/  PRMT R94, R6, 0x7610, R94 ;  /* 0x00007610065e7816 */ /* 0x000fe2000000005e */
[----:B------:R-:W-:Y:S01]  /*1ff00*/  IMAD.MOV.U32 R6, RZ, RZ, R55 ;  /* 0x000000ffff067224 */ /* 0x000fe200078e0037 */
[----:B------:R-:W-:Y:S01]  /*1ff10*/  LOP3.LUT R2, R7, 0x1c0, RZ, 0xc0, !PT ;  /* 0x000001c007027812 */ /* 0x000fe200078ec0ff */
[----:B------:R-:W-:Y:S01]  /*1ff20*/  IMAD.MOV.U32 R7, RZ, RZ, R54 ;  /* 0x000000ffff077224 */ /* 0x000fe200078e0036 */
[----:B------:R-:W-:Y:S01]  /*1ff30*/  PRMT R87, R87, 0x5410, R5 ;  /* 0x0000541057577816 */ /* 0x000fe20000000005 */
[----:B------:R-:W-:Y:S01]  /*1ff40*/  IMAD.MOV.U32 R5, RZ, RZ, R51 ;  /* 0x000000ffff057224 */ /* 0x000fe200078e0033 */
[----:B------:R-:W-:Y:S01]  /*1ff50*/  LOP3.LUT R20, R2, 0x18, R57, 0xf8, !PT ;  /* 0x0000001802147812 */ /* 0x000fe200078ef839 */
[----:B------:R-:W-:Y:S01]  /*1ff60*/  IMAD.MOV.U32 R3, RZ, RZ, R38 ;  /* 0x000000ffff037224 */ /* 0x000fe200078e0026 */
[----:B------:R-:W-:-:S02]  /*1ff70*/  PRMT R89, R6, 0x5410, R7 ;  /* 0x0000541006597816 */ /* 0x000fc40000000007 */
[----:B------:R-:W-:Y:S02]  /*1ff80*/  SHF.R.U32.HI R2, RZ, 0x3, R2 ;  /* 0x00000003ff027819 */ /* 0x000fe40000011602 */
[----:B------:R-:W-:Y:S01]  /*1ff90*/  PRMT R87, R5, 0x7610, R87 ;  /* 0x0000761005577816 */ /* 0x000fe20000000057 */
[----:B------:R-:W-:Y:S01]  /*1ffa0*/  IMAD.MOV.U32 R5, RZ, RZ, R49 ;  /* 0x000000ffff057224 */ /* 0x000fe200078e0031 */
[----:B------:R-:W-:Y:S01]  /*1ffb0*/  LOP3.LUT R7, R20, R2, RZ, 0x3c, !PT ;  /* 0x0000000214077212 */ /* 0x000fe200078e3cff */
[----:B------:R-:W-:Y:S02]  /*1ffc0*/  IMAD.MOV.U32 R2, RZ, RZ, R48 ;  /* 0x000000ffff027224 */ /* 0x000fe400078e0030 */
[----:B------:R-:W-:Y:S02]  /*1ffd0*/  IMAD.SHL.U32 R20, R56, 0x10, RZ ;  /* 0x0000001038147824 */ /* 0x000fe400078e00ff */
[----:B------:R-:W-:Y:S01]  /*1ffe0*/  IMAD.MOV.U32 R56, RZ, RZ, 0x20 ;  /* 0x00000020ff387424 */ /* 0x000fe200078e00ff */
[----:B------:R-:W-:Y:S01]  /*1fff0*/  PRMT R82, R82, 0x5410, R2 ;  /* 0x0000541052527816 */ /* 0x000fe20000000002 */
[----:B------:R-:W-:Y:S01]  /*20000*/  IMAD.MOV.U32 R2, RZ, RZ, R39 ;  /* 0x000000ffff027224 */ /* 0x000fe200078e0027 */
[----:B------:R-:W-:-:S02]  /*20010*/  LOP3.LUT R57, R7, 0xfffffe00, R20, 0xf8, !PT ;  /* 0xfffffe0007397812 */ /* 0x000fc400078ef814 */
[----:B------:R-:W-:Y:S02]  /*20020*/  PRMT R82, R5, 0x7610, R82 ;  /* 0x0000761005527816 */ /* 0x000fe40000000052 */
[----:B------:R-:W-:Y:S02]  /*20030*/  PRMT R78, R2, 0x5410, R3 ;  /* 0x00005410024e7816 */ /* 0x000fe40000000003 */
[----:B------:R-:W-:Y:S01]  /*20040*/  SEL R56, R56, 0xffffffe0, !P1 ;  /* 0xffffffe038387807 */ /* 0x000fe20004800000 */
[----:B---3--:R-:W-:-:S05]  /*20050*/  IMAD R6, R21, -0x80, R64 ;  /* 0xffffff8015067824 */ /* 0x008fca00078e0240 */
[----:B------:R-:W-:Y:S01]  /*20060*/  IMNMX R64, R6, 0x80, PT ;  /* 0x0000008006407817 */ /* 0x000fe20003800200 */
[----:B----4-:R-:W-:-:S03]  /*20070*/  IMAD.WIDE.U32 R26, R57, 0x2, R24 ;  /* 0x00000002391a7825 */ /* 0x010fc600078e0018 */
[----:B------:R-:W-:-:S13]  /*20080*/  ISETP.GE.AND P0, PT, R68, R64, PT ;  /* 0x000000404400720c */ /* 0x000fda0003f06270 */
[----:B------:R-:W-:Y:S05]  /*20090*/  @P0 BRA `(.L_x_979) ;  /* 0x000013d000000947 */ /* 0x000fea0003800000 */
[----:B------:R-:W-:Y:S01]  /*200a0*/  ISETP.GE.AND P0, PT, R4, R0, PT ;  /* 0x000000000400720c */ /* 0x000fe20003f06270 */
[----:B------:R-:W-:-:S12]  /*200b0*/  BSSY B0, `(.L_x_980) ;  /* 0x0000030000007945 */ /* 0x000fd80003800000 */
[----:B------:R-:W-:Y:S05]  /*200c0*/  @P0 BRA `(.L_x_981) ;  /* 0x000002e000000947 */ /* 0x000fea0003800000 */
[----:B------:R-:W2:Y:S01]  /*200d0*/  LD.E.128 R20, [R26.64] ;  /* 0x000000041a147980 */ /* 0x000ea2000c101d00 */
[----:B------:R-:W-:Y:S02]  /*200e0*/  SHF.R.U32.HI R2, RZ, 0x10, R9 ;  /* 0x00000010ff027819 */ /* 0x000fe40000011609 */
[----:B------:R-:W-:Y:S02]  /*200f0*/  SHF.R.U32.HI R3, RZ, 0x10, R13 ;  /* 0x00000010ff037819 */ /* 0x000fe4000001160d */
[C---:B------:R-:W-:Y:S02]  /*20100*/  PRMT R2, R65.reuse, 0x5410, R2 ;  /* 0x0000541041027816 */ /* 0x040fe40000000002 */
[----:B------:R-:W-:Y:S02]  /*20110*/  PRMT R3, R65, 0x5432, R3 ;  /* 0x0000543241037816 */ /* 0x000fe40000000003 */
[----:B------:R-:W-:Y:S01]  /*20120*/  SHF.R.U64 R8, R8, 0x10, R9 ;  /* 0x0000001008087819 */ /* 0x000fe20000001209 */
[----:B------:R-:W-:Y:S01]  /*20130*/  IMAD.U32 R6, R2, 0x10000, RZ ;  /* 0x0001000002067824 */ /* 0x000fe200078e00ff */
[----:B------:R-:W-:Y:S01]  /*20140*/  SHF.R.U64 R12, R12, 0x10, R13 ;  /* 0x000000100c0c7819 */ /* 0x000fe2000000120d */
[----:B------:R-:W-:Y:S01]  /*20150*/  IMAD.U32 R5, R3, 0x10000, RZ ;  /* 0x0001000003057824 */ /* 0x000fe200078e00ff */
[----:B--2---:R-:W-:-:S02]  /*20160*/  LOP3.LUT R36, R22, 0xffff0000, RZ, 0xc0, !PT ;  /* 0xffff000016247812 */ /* 0x004fc400078ec0ff */
[----:B------:R-:W-:Y:S01]  /*20170*/  SHF.L.U32 R7, R22, 0x10, RZ ;  /* 0x0000001016077819 */ /* 0x000fe200000006ff */
[----:B------:R-:W-:Y:S02]  /*20180*/  IMAD.U32 R22, R23, 0x10000, RZ ;  /* 0x0001000017167824 */ /* 0x000fe400078e00ff */
[CC--:B------:R-:W-:Y:S02]  /*20190*/  FMUL.FTZ R37, R36.reuse, R6.reuse ;  /* 0x0000000624257220 */ /* 0x0c0fe40000410000 */
[-C--:B------:R-:W-:Y:S02]  /*201a0*/  FMUL.FTZ R36, R36, R5.reuse ;  /* 0x0000000524247220 */ /* 0x080fe40000410000 */
[----:B------:R-:W-:Y:S01]  /*201b0*/  FFMA.FTZ R37, R7, R5, -R37 ;  /* 0x0000000507257223 */ /* 0x000fe20000010825 */
[----:B------:R-:W-:Y:S01]  /*201c0*/  LOP3.LUT R5, R3, 0xffff0000, RZ, 0xc0, !PT ;  /* 0xffff000003057812 */ /* 0x000fe200078ec0ff */
[----:B------:R-:W-:Y:S01]  /*201d0*/  FFMA.FTZ R36, R7, R6, R36 ;  /* 0x0000000607247223 */ /* 0x000fe20000010024 */
[----:B------:R-:W-:-:S02]  /*201e0*/  LOP3.LUT R3, R2, 0xffff0000, RZ, 0xc0, !PT ;  /* 0xffff000002037812 */ /* 0x000fc400078ec0ff */
[----:B------:R-:W-:-:S05]  /*201f0*/  LOP3.LUT R2, R23, 0xffff0000, RZ, 0xc0, !PT ;  /* 0xffff000017027812 */ /* 0x000fca00078ec0ff */
[C---:B------:R-:W-:Y:S02]  /*20200*/  FMUL.FTZ R23, R2.reuse, R5 ;  /* 0x0000000502177220 */ /* 0x040fe40000410000 */
[-C--:B------:R-:W-:Y:S01]  /*20210*/  FMUL.FTZ R7, R2, R3.reuse ;  /* 0x0000000302077220 */ /* 0x080fe20000410000 */
[C---:B------:R-:W-:Y:S01]  /*20220*/  PRMT R2, R69.reuse, 0x5410, R8 ;  /* 0x0000541045027816 */ /* 0x040fe20000000008 */
[C---:B------:R-:W-:Y:S01]  /*20230*/  FFMA.FTZ R23, R22.reuse, R3, R23 ;  /* 0x0000000316177223 */ /* 0x040fe20000010017 */
[----:B------:R-:W-:Y:S01]  /*20240*/  PRMT R3, R69, 0x5432, R12 ;  /* 0x0000543245037816 */ /* 0x000fe2000000000c */
[----:B------:R-:W-:Y:S01]  /*20250*/  FFMA.FTZ R7, R22, R5, -R7 ;  /* 0x0000000516077223 */ /* 0x000fe20000010807 */
[----:B------:R-:W-:Y:S01]  /*20260*/  LOP3.LUT R5, R20, 0xffff0000, RZ, 0xc0, !PT ;  /* 0xffff000014057812 */ /* 0x000fe200078ec0ff */
[----:B------:R-:W-:Y:S01]  /*20270*/  IMAD.U32 R9, R2, 0x10000, RZ ;  /* 0x0001000002097824 */ /* 0x000fe200078e00ff */
[----:B------:R-:W-:Y:S01]  /*20280*/  SHF.L.U32 R8, R3, 0x10, RZ ;  /* 0x0000001003087819 */ /* 0x000fe200000006ff */
[----:B------:R-:W-:Y:S01]  /*20290*/  IMAD.U32 R12, R20, 0x10000, RZ ;  /* 0x00010000140c7824 */ /* 0x000fe200078e00ff */
[----:B------:R-:W-:Y:S01]  /*202a0*/  SHF.L.U32 R20, R21, 0x10, RZ ;  /* 0x0000001015147819 */ /* 0x000fe200000006ff */
[C---:B------:R-:W-:Y:S01]  /*202b0*/  FMUL.FTZ R6, R5.reuse, R9 ;  /* 0x0000000905067220 */ /* 0x040fe20000410000 */
[----:B------:R-:W-:Y:S01]  /*202c0*/  F2FP.BF16.PACK_AB R22, R36, R37 ;  /* 0x000000252416723e */ /* 0x000fe200000010ff */
[-C--:B------:R-:W-:Y:S01]  /*202d0*/  FMUL.FTZ R5, R5, R8.reuse ;  /* 0x0000000805057220 */ /* 0x080fe20000410000 */
[----:B------:R-:W-:Y:S01]  /*202e0*/  F2FP.BF16.PACK_AB R23, R23, R7 ;  /* 0x000000071717723e */ /* 0x000fe200000010ff */
[----:B------:R-:W-:Y:S01]  /*202f0*/  FFMA.FTZ R6, R12, R8, -R6 ;  /* 0x000000080c067223 */ /* 0x000fe20000010806 */
[----:B------:R-:W-:Y:S01]  /*20300*/  LOP3.LUT R8, R2, 0xffff0000, RZ, 0xc0, !PT ;  /* 0xffff000002087812 */ /* 0x000fe200078ec0ff */
[----:B------:R-:W-:Y:S01]  /*20310*/  FFMA.FTZ R5, R12, R9, R5 ;  /* 0x000000090c057223 */ /* 0x000fe20000010005 */
[----:B------:R-:W-:-:S02]  /*20320*/  LOP3.LUT R9, R3, 0xffff0000, RZ, 0xc0, !PT ;  /* 0xffff000003097812 */ /* 0x000fc400078ec0ff */
[----:B------:R-:W-:-:S05]  /*20330*/  LOP3.LUT R2, R21, 0xffff0000, RZ, 0xc0, !PT ;  /* 0xffff000015027812 */ /* 0x000fca00078ec0ff */
[CC--:B------:R-:W-:Y:S02]  /*20340*/  FMUL.FTZ R3, R2.reuse, R8.reuse ;  /* 0x0000000802037220 */ /* 0x0c0fe40000410000 */
[-C--:B------:R-:W-:Y:S02]  /*20350*/  FMUL.FTZ R21, R2, R9.reuse ;  /* 0x0000000902157220 */ /* 0x080fe40000410000 */
[C---:B------:R-:W-:Y:S02]  /*20360*/  FFMA.FTZ R2, R20.reuse, R9, -R3 ;  /* 0x0000000914027223 */ /* 0x040fe40000010803 */
[----:B------:R-:W-:Y:S01]  /*20370*/  FFMA.FTZ R21, R20, R8, R21 ;  /* 0x0000000814157223 */ /* 0x000fe20000010015 */
[----:B------:R-:W-:-:S04]  /*20380*/  F2FP.BF16.PACK_AB R20, R5, R6 ;  /* 0x000000060514723e */ /* 0x000fc800000010ff */
[----:B------:R-:W-:-:S05]  /*20390*/  F2FP.BF16.PACK_AB R21, R21, R2 ;  /* 0x000000021515723e */ /* 0x000fca00000010ff */
[----:B------:R1:W-:Y:S02]  /*203a0*/  ST.E.128 [R26.64], R20 ;  /* 0x000000141a007985 */ /* 0x0003e4000c101d04 */
.L_x_981:
[----:B------:R-:W-:Y:S05]  /*203b0*/  BSYNC B0 ;  /* 0x0000000000007941 */ /* 0x000fea0003800000 */
.L_x_980:
[----:B------:R-:W-:Y:S01]  /*203c0*/  IADD3 R2, R4, 0x10, RZ ;  /* 0x0000001004027810 */ /* 0x000fe20007ffe0ff */
[----:B------:R-:W-:Y:S03]  /*203d0*/  BSSY B0, `(.L_x_982) ;  /* 0x0000035000007945 */ /* 0x000fe60003800000 */
[----:B------:R-:W-:-:S13]  /*203e0*/  ISETP.GE.AND P0, PT, R2, R0, PT ;  /* 0x000000000200720c */ /* 0x000fda0003f06270 */
[----:B------:R-:W-:Y:S05]  /*203f0*/  @P0 BRA `(.L_x_983) ;  /* 0x0000032000000947 */ /* 0x000fea0003800000 */
[----:B------:R-:W-:-:S04]  /*20400*/  IADD3 R3, P0, R56, R57, RZ ;  /* 0x0000003938037210 */ /* 0x000fc80007f1e0ff */
[----:B------:R-:W-:Y:S02]  /*20410*/  LEA.HI.X.SX32 R5, R56, RZ, 0x1, P0 ;  /* 0x000000ff38057211 */ /* 0x000fe400000f0eff */
[----:B------:R-:W-:-:S04]  /*20420*/  LEA R2, P0, R3, R24, 0x1 ;  /* 0x0000001803027211 */ /* 0x000fc800078008ff */
[----:B------:R-:W-:-:S05]  /*20430*/  LEA.HI.X R3, R3, R25, R5, 0x1, P0 ;  /* 0x0000001903037211 */ /* 0x000fca00000f0c05 */
[----:B-1----:R-:W2:Y:S01]  /*20440*/  LD.E.128 R20, [R2.64] ;  /* 0x0000000402147980 */ /* 0x002ea2000c101d00 */
        /* <DEDUP_REMOVED lines=8> */
[C---:B--2---:R-:W-:Y:S01]  /*204d0*/  LOP3.LUT R13, R22.reuse, 0xffff0000, RZ, 0xc0, !PT ;  /* 0xffff0000160d7812 */ /* 0x044fe200078ec0ff */
[----:B------:R-:W-:-:S02]  /*204e0*/  IMAD.U32 R9, R22, 0x10000, RZ ;  /* 0x0001000016097824 */ /* 0x000fc400078e00ff */
[----:B------:R-:W-:Y:S02]  /*204f0*/  IMAD.U32 R22, R23, 0x10000, RZ ;  /* 0x0001000017167824 */ /* 0x000fe400078e00ff */
[CC--:B------:R-:W-:Y:S02]  /*20500*/  FMUL.FTZ R36, R13.reuse, R8.reuse ;  /* 0x000000080d247220 */ /* 0x0c0fe40000410000 */
[-C--:B------:R-:W-:Y:S02]  /*20510*/  FMUL.FTZ R13, R13, R7.reuse ;  /* 0x000000070d0d7220 */ /* 0x080fe40000410000 */
[C---:B------:R-:W-:Y:S02]  /*20520*/  FFMA.FTZ R36, R9.reuse, R7, -R36 ;  /* 0x0000000709247223 */ /* 0x040fe40000010824 */
[----:B------:R-:W-:Y:S01]  /*20530*/  FFMA.FTZ R13, R9, R8, R13 ;  /* 0x00000008090d7223 */ /* 0x000fe2000001000d */
[----:B------:R-:W-:Y:S02]  /*20540*/  LOP3.LUT R9, R5, 0xffff0000, RZ, 0xc0, !PT ;  /* 0xffff000005097812 */ /* 0x000fe400078ec0ff */
[----:B------:R-:W-:-:S02]  /*20550*/  LOP3.LUT R5, R23, 0xffff0000, RZ, 0xc0, !PT ;  /* 0xffff000017057812 */ /* 0x000fc400078ec0ff */
[----:B------:R-:W-:Y:S02]  /*20560*/  LOP3.LUT R8, R6, 0xffff0000, RZ, 0xc0, !PT ;  /* 0xffff000006087812 */ /* 0x000fe400078ec0ff */
[----:B------:R-:W-:Y:S01]  /*20570*/  PRMT R6, R73, 0x5432, R14 ;  /* 0x0000543249067816 */ /* 0x000fe2000000000e */
[CC--:B------:R-:W-:Y:S02]  /*20580*/  FMUL.FTZ R7, R5.reuse, R9.reuse ;  /* 0x0000000905077220 */ /* 0x0c0fe40000410000 */
[-C--:B------:R-:W-:Y:S01]  /*20590*/  FMUL.FTZ R11, R5, R8.reuse ;  /* 0x00000008050b7220 */ /* 0x080fe20000410000 */
[----:B------:R-:W-:Y:S01]  /*205a0*/  PRMT R5, R73, 0x5410, R10 ;  /* 0x0000541049057816 */ /* 0x000fe2000000000a */
[----:B------:R-:W-:Y:S01]  /*205b0*/  FFMA.FTZ R7, R22, R8, -R7 ;  /* 0x0000000816077223 */ /* 0x000fe20000010807 */
[----:B------:R-:W-:Y:S01]  /*205c0*/  LOP3.LUT R8, R20, 0xffff0000, RZ, 0xc0, !PT ;  /* 0xffff000014087812 */ /* 0x000fe200078ec0ff */
[----:B------:R-:W-:Y:S02]  /*205d0*/  FFMA.FTZ R11, R22, R9, R11 ;  /* 0x00000009160b7223 */ /* 0x000fe4000001000b */
[----:B------:R-:W-:-:S02]  /*205e0*/  IMAD.U32 R10, R5, 0x10000, RZ ;  /* 0x00010000050a7824 */ /* 0x000fc400078e00ff */
[----:B------:R-:W-:Y:S01]  /*205f0*/  IMAD.U32 R9, R6, 0x10000, RZ ;  /* 0x0001000006097824 */ /* 0x000fe200078e00ff */
[----:B------:R-:W-:Y:S01]  /*20600*/  F2FP.BF16.PACK_AB R11, R11, R7 ;  /* 0x000000070b0b723e */ /* 0x000fe200000010ff */
[-C--:B------:R-:W-:Y:S02]  /*20610*/  FMUL.FTZ R12, R8, R10.reuse ;  /* 0x0000000a080c7220 */ /* 0x080fe40000410000 */
[----:B------:R-:W-:Y:S02]  /*20620*/  IMAD.U32 R14, R20, 0x10000, RZ ;  /* 0x00010000140e7824 */ /* 0x000fe400078e00ff */
[-C--:B------:R-:W-:Y:S02]  /*20630*/  FMUL.FTZ R8, R8, R9.reuse ;  /* 0x0000000908087220 */ /* 0x080fe40000410000 */
[C---:B------:R-:W-:Y:S02]  /*20640*/  FFMA.FTZ R12, R14.reuse, R9, -R12 ;  /* 0x000000090e0c7223 */ /* 0x040fe4000001080c */
[----:B------:R-:W-:Y:S01]  /*20650*/  FFMA.FTZ R8, R14, R10, R8 ;  /* 0x0000000a0e087223 */ /* 0x000fe20000010008 */
[----:B------:R-:W-:Y:S01]  /*20660*/  LOP3.LUT R14, R5, 0xffff0000, RZ, 0xc0, !PT ;  /* 0xffff0000050e7812 */ /* 0x000fe200078ec0ff */
[C---:B------:R-:W-:Y:S01]  /*20670*/  IMAD.U32 R20, R21.reuse, 0x10000, RZ ;  /* 0x0001000015147824 */ /* 0x040fe200078e00ff */
[----:B------:R-:W-:-:S02]  /*20680*/  LOP3.LUT R5, R21, 0xffff0000, RZ, 0xc0, !PT ;  /* 0xffff000015057812 */ /* 0x000fc400078ec0ff */
[----:B------:R-:W-:Y:S02]  /*20690*/  LOP3.LUT R10, R6, 0xffff0000, RZ, 0xc0, !PT ;  /* 0xffff0000060a7812 */ /* 0x000fe400078ec0ff */
[----:B------:R-:W-:Y:S01]  /*206a0*/  F2FP.BF16.PACK_AB R8, R8, R12 ;  /* 0x0000000c0808723e */ /* 0x000fe200000010ff */
[C---:B------:R-:W-:Y:S02]  /*206b0*/  FMUL.FTZ R6, R5.reuse, R14 ;  /* 0x0000000e05067220 */ /* 0x040fe40000410000 */
[-C--:B------:R-:W-:Y:S02]  /*206c0*/  FMUL.FTZ R9, R5, R10.reuse ;  /* 0x0000000a05097220 */ /* 0x080fe40000410000 */
[C---:B------:R-:W-:Y:S01]  /*206d0*/  FFMA.FTZ R5, R20.reuse, R10, -R6 ;  /* 0x0000000a14057223 */ /* 0x040fe20000010806 */
[----:B------:R-:W-:Y:S01]  /*206e0*/  F2FP.BF16.PACK_AB R10, R13, R36 ;  /* 0x000000240d0a723e */ /* 0x000fe200000010ff */
[----:B------:R-:W-:-:S05]  /*206f0*/  FFMA.FTZ R9, R20, R14, R9 ;  /* 0x0000000e14097223 */ /* 0x000fca0000010009 */
[----:B------:R-:W-:-:S05]  /*20700*/  F2FP.BF16.PACK_AB R9, R9, R5 ;  /* 0x000000050909723e */ /* 0x000fca00000010ff */
[----:B------:R1:W-:Y:S02]  /*20710*/  ST.E.128 [R2.64], R8 ;  /* 0x0000000802007985 */ /* 0x0003e4000c101d04 */
.L_x_983:
[----:B------:R-:W-:Y:S05]  /*20720*/  BSYNC B0 ;  /* 0x0000000000007941 */ /* 0x000fea0003800000 */
.L_x_982:
[----:B-1----:R-:W-:Y:S01]  /*20730*/  IADD3 R2, R4, 0x20, RZ ;  /* 0x0000002004027810 */ /* 0x002fe20007ffe0ff */
[----:B------:R-:W-:Y:S03]  /*20740*/  BSSY B0, `(.L_x_984) ;  /* 0x0000031000007945 */ /* 0x000fe60003800000 */
[----:B------:R-:W-:-:S13]  /*20750*/  ISETP.GE.AND P0, PT, R2, R0, PT ;  /* 0x000000000200720c */ /* 0x000fda0003f06270 */
[----:B------:R-:W-:Y:S05]  /*20760*/  @P0 BRA `(.L_x_985) ;  /* 0x000002e000000947 */ /* 0x000fea0003800000 */
[----:B------:R-:W2:Y:S01]  /*20770*/  LD.E.128 R8, [R26.64+0x4000] ;  /* 0x004000041a087980 */ /* 0x000ea2000c101d00 */
[----:B------:R-:W-:Y:S02]  /*20780*/  SHF.R.U32.HI R6, RZ, 0x10, R17 ;  /* 0x00000010ff067819 */ /* 0x000fe40000011611 */
[----:B------:R-:W-:Y:S02]  /*20790*/  SHF.R.U32.HI R7, RZ, 0x10, R19 ;  /* 0x00000010ff077819 */ /* 0x000fe40000011613 */
[----:B------:R-:W-:Y:S02]  /*207a0*/  PRMT R6, R74, 0x5410, R6 ;  /* 0x000054104a067816 */ /* 0x000fe40000000006 */
[----:B------:R-:W-:Y:S02]  /*207b0*/  PRMT R7, R75, 0x5410, R7 ;  /* 0x000054104b077816 */ /* 0x000fe40000000007 */
[----:B------:R-:W-:Y:S01]  /*207c0*/  SHF.R.U64 R14, R18, 0x10, R19 ;  /* 0x00000010120e7819 */ /* 0x000fe20000001213 */
[----:B------:R-:W-:Y:S01]  /*207d0*/  IMAD.U32 R18, R6, 0x10000, RZ ;  /* 0x0001000006127824 */ /* 0x000fe200078e00ff */
[----:B------:R-:W-:Y:S01]  /*207e0*/  SHF.R.U64 R13, R16, 0x10, R17 ;  /* 0x00000010100d7819 */ /* 0x000fe20000001211 */
[----:B------:R-:W-:Y:S01]  /*207f0*/  IMAD.U32 R17, R7, 0x10000, RZ ;  /* 0x0001000007117824 */ /* 0x000fe200078e00ff */
[----:B------:R-:W-:-:S02]  /*20800*/  LOP3.LUT R20, R6, 0xffff0000, RZ, 0xc0, !PT ;  /* 0xffff000006147812 */ /* 0x000fc400078ec0ff */
[----:B------:R-:W-:Y:S02]  /*20810*/  PRMT R13, R74, 0x5432, R13 ;  /* 0x000054324a0d7816 */ /* 0x000fe4000000000d */
[----:B------:R-:W-:Y:S02]  /*20820*/  PRMT R14, R75, 0x5432, R14 ;  /* 0x000054324b0e7816 */ /* 0x000fe4000000000e */
[----:B------:R-:W-:Y:S02]  /*20830*/  LOP3.LUT R19, R7, 0xffff0000, RZ, 0xc0, !PT ;  /* 0xffff000007137812 */ /* 0x000fe400078ec0ff */
[C---:B--2---:R-:W-:Y:S01]  /*20840*/  LOP3.LUT R12, R10.reuse, 0xffff0000, RZ, 0xc0, !PT ;  /* 0xffff00000a0c7812 */ /* 0x044fe200078ec0ff */
[----:B------:R-:W-:Y:S01]  /*20850*/  IMAD.U32 R16, R10, 0x10000, RZ ;  /* 0x000100000a107824 */ /* 0x000fe200078e00ff */
[C---:B------:R-:W-:Y:S01]  /*20860*/  LOP3.LUT R10, R11.reuse, 0xffff0000, RZ, 0xc0, !PT ;  /* 0xffff00000b0a7812 */ /* 0x040fe200078ec0ff */
[----:B------:R-:W-:Y:S01]  /*20870*/  IMAD.U32 R15, R11, 0x10000, RZ ;  /* 0x000100000b0f7824 */ /* 0x000fe200078e00ff */
[----:B------:R-:W-:Y:S01]  /*20880*/  LOP3.LUT R3, R8, 0xffff0000, RZ, 0xc0, !PT ;  /* 0xffff000008037812 */ /* 0x000fe200078ec0ff */
[-C--:B------:R-:W-:Y:S01]  /*20890*/  FMUL.FTZ R11, R12, R18.reuse ;  /* 0x000000120c0b7220 */ /* 0x080fe20000410000 */
[----:B------:R-:W-:Y:S01]  /*208a0*/  SHF.L.U32 R5, R8, 0x10, RZ ;  /* 0x0000001008057819 */ /* 0x000fe200000006ff */
[-C--:B------:R-:W-:Y:S01]  /*208b0*/  FMUL.FTZ R6, R12, R17.reuse ;  /* 0x000000110c067220 */ /* 0x080fe20000410000 */
[----:B------:R-:W-:Y:S01]  /*208c0*/  LOP3.LUT R8, R9, 0xffff0000, RZ, 0xc0, !PT ;  /* 0xffff000009087812 */ /* 0x000fe200078ec0ff */
[----:B------:R-:W-:Y:S01]  /*208d0*/  FFMA.FTZ R12, R16, R17, -R11 ;  /* 0x00000011100c7223 */ /* 0x000fe2000001080b */
[----:B------:R-:W-:Y:S01]  /*208e0*/  SHF.L.U32 R17, R14, 0x10, RZ ;  /* 0x000000100e117819 */ /* 0x000fe200000006ff */
[----:B------:R-:W-:Y:S01]  /*208f0*/  FFMA.FTZ R16, R16, R18, R6 ;  /* 0x0000001210107223 */ /* 0x000fe20000010006 */
[----:B------:R-:W-:Y:S01]  /*20900*/  LOP3.LUT R14, R14, 0xffff0000, RZ, 0xc0, !PT ;  /* 0xffff00000e0e7812 */ /* 0x000fe200078ec0ff */
[C---:B------:R-:W-:Y:S01]  /*20910*/  IMAD.U32 R18, R13.reuse, 0x10000, RZ ;  /* 0x000100000d127824 */ /* 0x040fe200078e00ff */
[----:B------:R-:W-:Y:S01]  /*20920*/  LOP3.LUT R13, R13, 0xffff0000, RZ, 0xc0, !PT ;  /* 0xffff00000d0d7812 */ /* 0x000fe200078ec0ff */
[----:B------:R-:W-:Y:S01]  /*20930*/  FMUL.FTZ R7, R10, R20 ;  /* 0x000000140a077220 */ /* 0x000fe20000410000 */
[----:B------:R-:W-:Y:S01]  /*20940*/  SHF.L.U32 R2, R9, 0x10, RZ ;  /* 0x0000001009027819 */ /* 0x000fe200000006ff */
[----:B------:R-:W-:-:S02]  /*20950*/  FMUL.FTZ R6, R3, R18 ;  /* 0x0000001203067220 */ /* 0x000fc40000410000 */
[----:B------:R-:W-:Y:S02]  /*20960*/  FMUL.FTZ R11, R10, R19 ;  /* 0x000000130a0b7220 */ /* 0x000fe40000410000 */
[----:B------:R-:W-:Y:S02]  /*20970*/  FMUL.FTZ R3, R3, R17 ;  /* 0x0000001103037220 */ /* 0x000fe40000410000 */
[C---:B------:R-:W-:Y:S02]  /*20980*/  FMUL.FTZ R10, R8.reuse, R13 ;  /* 0x0000000d080a7220 */ /* 0x040fe40000410000 */
[----:B------:R-:W-:Y:S02]  /*20990*/  FMUL.FTZ R9, R8, R14 ;  /* 0x0000000e08097220 */ /* 0x000fe40000410000 */
[----:B------:R-:W-:Y:S02]  /*209a0*/  FFMA.FTZ R8, R5, R18, R3 ;  /* 0x0000001205087223 */ /* 0x000fe40000010003 */
[----:B------:R-:W-:-:S02]  /*209b0*/  FFMA.FTZ R7, R15, R19, -R7 ;  /* 0x000000130f077223 */ /* 0x000fc40000010807 */
[----:B------:R-:W-:Y:S02]  /*209c0*/  FFMA.FTZ R11, R15, R20, R11 ;  /* 0x000000140f0b7223 */ /* 0x000fe4000001000b */
[----:B------:R-:W-:Y:S02]  /*209d0*/  FFMA.FTZ R6, R5, R17, -R6 ;  /* 0x0000001105067223 */ /* 0x000fe40000010806 */
[----:B------:R-:W-:Y:S01]  /*209e0*/  FFMA.FTZ R3, R2, R14, -R10 ;  /* 0x0000000e02037223 */ /* 0x000fe2000001080a */
[----:B------:R-:W-:Y:S01]  /*209f0*/  F2FP.BF16.PACK_AB R10, R16, R12 ;  /* 0x0000000c100a723e */ /* 0x000fe200000010ff */
[----:B------:R-:W-:Y:S01]  /*20a00*/  FFMA.FTZ R9, R2, R13, R9 ;  /* 0x0000000d02097223 */ /* 0x000fe20000010009 */
[----:B------:R-:W-:Y:S02]  /*20a10*/  F2FP.BF16.PACK_AB R11, R11, R7 ;  /* 0x000000070b0b723e */ /* 0x000fe400000010ff */
[----:B------:R-:W-:Y:S02]  /*20a20*/  F2FP.BF16.PACK_AB R8, R8, R6 ;  /* 0x000000060808723e */ /* 0x000fe400000010ff */
[----:B------:R-:W-:-:S05]  /*20a30*/  F2FP.BF16.PACK_AB R9, R9, R3 ;  /* 0x000000030909723e */ /* 0x000fca00000010ff */
[----:B------:R1:W-:Y:S02]  /*20a40*/  ST.E.128 [R26.64+0x4000], R8 ;  /* 0x004000081a007985 */ /* 0x0003e4000c101d04 */
.L_x_985:
[----:B------:R-:W-:Y:S05]  /*20a50*/  BSYNC B0 ;  /* 0x0000000000007941 */ /* 0x000fea0003800000 */
.L_x_984:
[----:B------:R-:W-:Y:S01]  /*20a60*/  IADD3 R2, R4, 0x30, RZ ;  /* 0x0000003004027810 */ /* 0x000fe20007ffe0ff */
[----:B------:R-:W-:Y:S03]  /*20a70*/  BSSY B0, `(.L_x_986) ;  /* 0x0000036000007945 */ /* 0x000fe60003800000 */
[----:B------:R-:W-:-:S13]  /*20a80*/  ISETP.GE.AND P0, PT, R2, R0, PT ;  /* 0x000000000200720c */ /* 0x000fda0003f06270 */
[----:B------:R-:W-:Y:S05]  /*20a90*/  @P0 BRA `(.L_x_987) ;  /* 0x0000033000000947 */ /* 0x000fea0003800000 */
[----:B------:R-:W-:-:S04]  /*20aa0*/  IADD3 R2, R56, 0x2000, RZ ;  /* 0x0000200038027810 */ /* 0x000fc80007ffe0ff */
[----:B------:R-:W-:-:S04]  /*20ab0*/  IADD3 R3, P0, R57, R2, RZ ;  /* 0x0000000239037210 */ /* 0x000fc80007f1e0ff */
[----:B------:R-:W-:Y:S02]  /*20ac0*/  LEA.HI.X.SX32 R5, R2, RZ, 0x1, P0 ;  /* 0x000000ff02057211 */ /* 0x000fe400000f0eff */
[----:B------:R-:W-:-:S04]  /*20ad0*/  LEA R2, P0, R3, R24, 0x1 ;  /* 0x0000001803027211 */ /* 0x000fc800078008ff */
[----:B------:R-:W-:-:S05]  /*20ae0*/  LEA.HI.X R3, R3, R25, R5, 0x1, P0 ;  /* 0x0000001903037211 */ /* 0x000fca00000f0c05 */
[----:B-1----:R-:W2:Y:S01]  /*20af0*/  LD.E.128 R8, [R2.64] ;  /* 0x0000000402087980 */ /* 0x002ea2000c101d00 */
[----:B------:R-:W-:Y:S02]  /*20b00*/  SHF.R.U32.HI R6, RZ, 0x10, R31 ;  /* 0x00000010ff067819 */ /* 0x000fe4000001161f */
[----:B------:R-:W-:Y:S02]  /*20b10*/  SHF.R.U32.HI R5, RZ, 0x10, R29 ;  /* 0x00000010ff057819 */ /* 0x000fe4000001161d */
[----:B------:R-:W-:Y:S02]  /*20b20*/  PRMT R6, R77, 0x5410, R6 ;  /* 0x000054104d067816 */ /* 0x000fe40000000006 */
[----:B------:R-:W-:Y:S02]  /*20b30*/  PRMT R5, R76, 0x5410, R5 ;  /* 0x000054104c057816 */ /* 0x000fe40000000005 */
[----:B------:R-:W-:Y:S01]  /*20b40*/  SHF.R.U64 R14, R30, 0x10, R31 ;  /* 0x000000101e0e7819 */ /* 0x000fe2000000121f */
[----:B------:R-:W-:Y:S01]  /*20b50*/  IMAD.U32 R19, R6, 0x10000, RZ ;  /* 0x0001000006137824 */ /* 0x000fe200078e00ff */
[----:B------:R-:W-:-:S02]  /*20b60*/  LOP3.LUT R21, R5, 0xffff0000, RZ, 0xc0, !PT ;  /* 0xffff000005157812 */ /* 0x000fc400078ec0ff */
[----:B------:R-:W-:Y:S02]  /*20b70*/  SHF.R.U64 R13, R28, 0x10, R29 ;  /* 0x000000101c0d7819 */ /* 0x000fe4000000121d */
[----:B------:R-:W-:Y:S02]  /*20b80*/  LOP3.LUT R20, R6, 0xffff0000, RZ, 0xc0, !PT ;  /* 0xffff000006147812 */ /* 0x000fe400078ec0ff */
[----:B------:R-:W-:Y:S02]  /*20b90*/  PRMT R14, R77, 0x5432, R14 ;  /* 0x000054324d0e7816 */ /* 0x000fe4000000000e */
[----:B------:R-:W-:Y:S01]  /*20ba0*/  PRMT R13, R76, 0x5432, R13 ;  /* 0x000054324c0d7816 */ /* 0x000fe2000000000d */
[C---:B--2---:R-:W-:Y:S01]  /*20bb0*/  IMAD.U32 R16, R10.reuse, 0x10000, RZ ;  /* 0x000100000a107824 */ /* 0x044fe200078e00ff */
[----:B------:R-:W-:Y:S01]  /*20bc0*/  LOP3.LUT R12, R10, 0xffff0000, RZ, 0xc0, !PT ;  /* 0xffff00000a0c7812 */ /* 0x000fe200078ec0ff */
[C---:B------:R-:W-:Y:S01]  /*20bd0*/  IMAD.U32 R15, R11.reuse, 0x10000, RZ ;  /* 0x000100000b0f7824 */ /* 0x040fe200078e00ff */
[----:B------:R-:W-:Y:S01]  /*20be0*/  LOP3.LUT R10, R11, 0xffff0000, RZ, 0xc0, !PT ;  /* 0xffff00000b0a7812 */ /* 0x000fe200078ec0ff */
[----:B------:R-:W-:Y:S01]  /*20bf0*/  IMAD.U32 R11, R5, 0x10000, RZ ;  /* 0x00010000050b7824 */ /* 0x000fe200078e00ff */
[C---:B------:R-:W-:Y:S01]  /*20c00*/  LOP3.LUT R6, R8.reuse, 0xffff0000, RZ, 0xc0, !PT ;  /* 0xffff000008067812 */ /* 0x040fe200078ec0ff */
[----:B------:R-:W-:Y:S01]  /*20c10*/  IMAD.U32 R7, R8, 0x10000, RZ ;  /* 0x0001000008077824 */ /* 0x000fe200078e00ff */
[C---:B------:R-:W-:Y:S01]  /*20c20*/  LOP3.LUT R8, R9.reuse, 0xffff0000, RZ, 0xc0, !PT ;  /* 0xffff000009087812 */ /* 0x040fe200078ec0ff */
[----:B------:R-:W-:-:S02]  /*20c30*/  IMAD.U32 R5, R9, 0x10000, RZ ;  /* 0x0001000009057824 */ /* 0x000fc400078e00ff */
[C---:B------:R-:W-:Y:S02]  /*20c40*/  FMUL.FTZ R18, R12.reuse, R11 ;  /* 0x0000000b0c127220 */ /* 0x040fe40000410000 */
[----:B------:R-:W-:Y:S02]  /*20c50*/  FMUL.FTZ R17, R12, R19 ;  /* 0x000000130c117220 */ /* 0x000fe40000410000 */
[----:B------:R-:W-:Y:S02]  /*20c60*/  FMUL.FTZ R9, R10, R21 ;  /* 0x000000150a097220 */ /* 0x000fe40000410000 */
[C---:B------:R-:W-:Y:S02]  /*20c70*/  FFMA.FTZ R18, R16.reuse, R19, -R18 ;  /* 0x0000001310127223 */ /* 0x040fe40000010812 */
[----:B------:R-:W-:Y:S02]  /*20c80*/  FFMA.FTZ R17, R16, R11, R17 ;  /* 0x0000000b10117223 */ /* 0x000fe40000010011 */
[----:B------:R-:W-:-:S02]  /*20c90*/  FMUL.FTZ R11, R10, R20 ;  /* 0x000000140a0b7220 */ /* 0x000fc40000410000 */
[----:B------:R-:W-:Y:S02]  /*20ca0*/  FFMA.FTZ R16, R15, R20, -R9 ;  /* 0x000000140f107223 */ /* 0x000fe40000010809 */
[C---:B------:R-:W-:Y:S01]  /*20cb0*/  IMAD.U32 R20, R13.reuse, 0x10000, RZ ;  /* 0x000100000d147824 */ /* 0x040fe200078e00ff */
[----:B------:R-:W-:Y:S01]  /*20cc0*/  LOP3.LUT R13, R13, 0xffff0000, RZ, 0xc0, !PT ;  /* 0xffff00000d0d7812 */ /* 0x000fe200078ec0ff */
[C---:B------:R-:W-:Y:S01]  /*20cd0*/  IMAD.U32 R19, R14.reuse, 0x10000, RZ ;  /* 0x000100000e137824 */ /* 0x040fe200078e00ff */
[----:B------:R-:W-:Y:S01]  /*20ce0*/  LOP3.LUT R14, R14, 0xffff0000, RZ, 0xc0, !PT ;  /* 0xffff00000e0e7812 */ /* 0x000fe200078ec0ff */
[C---:B------:R-:W-:Y:S02]  /*20cf0*/  FMUL.FTZ R12, R6.reuse, R20 ;  /* 0x00000014060c7220 */ /* 0x040fe40000410000 */
[----:B------:R-:W-:Y:S02]  /*20d00*/  FMUL.FTZ R6, R6, R19 ;  /* 0x0000001306067220 */ /* 0x000fe40000410000 */
[----:B------:R-:W-:-:S02]  /*20d10*/  FMUL.FTZ R10, R8, R13 ;  /* 0x0000000d080a7220 */ /* 0x000fc40000410000 */
[----:B------:R-:W-:Y:S02]  /*20d20*/  FMUL.FTZ R9, R8, R14 ;  /* 0x0000000e08097220 */ /* 0x000fe40000410000 */
[----:B------:R-:W-:Y:S02]  /*20d30*/  FFMA.FTZ R8, R7, R20, R6 ;  /* 0x0000001407087223 */ /* 0x000fe40000010006 */
[----:B------:R-:W-:Y:S02]  /*20d40*/  FFMA.FTZ R11, R15, R21, R11 ;  /* 0x000000150f0b7223 */ /* 0x000fe4000001000b */
[----:B------:R-:W-:Y:S02]  /*20d50*/  FFMA.FTZ R12, R7, R19, -R12 ;  /* 0x00000013070c7223 */ /* 0x000fe4000001080c */
[----:B------:R-:W-:Y:S01]  /*20d60*/  FFMA.FTZ R6, R5, R14, -R10 ;  /* 0x0000000e05067223 */ /* 0x000fe2000001080a */
[----:B------:R-:W-:Y:S01]  /*20d70*/  F2FP.BF16.PACK_AB R10, R17, R18 ;  /* 0x00000012110a723e */ /* 0x000fe200000010ff */
[----:B------:R-:W-:Y:S01]  /*20d80*/  FFMA.FTZ R9, R5, R13, R9 ;  /* 0x0000000d05097223 */ /* 0x000fe20000010009 */
[----:B------:R-:W-:-:S02]  /*20d90*/  F2FP.BF16.PACK_AB R11, R11, R16 ;  /* 0x000000100b0b723e */ /* 0x000fc400000010ff */
[----:B------:R-:W-:Y:S02]  /*20da0*/  F2FP.BF16.PACK_AB R8, R8, R12 ;  /* 0x0000000c0808723e */ /* 0x000fe400000010ff */
[----:B------:R-:W-:-:S05]  /*20db0*/  F2FP.BF16.PACK_AB R9, R9, R6 ;  /* 0x000000060909723e */ /* 0x000fca00000010ff */
[----:B------:R1:W-:Y:S02]  /*20dc0*/  ST.E.128 [R2.64], R8 ;  /* 0x0000000802007985 */ /* 0x0003e4000c101d04 */
.L_x_987:
[----:B------:R-:W-:Y:S05]  /*20dd0*/  BSYNC B0 ;  /* 0x0000000000007941 */ /* 0x000fea0003800000 */
.L_x_986:
        /* <DEDUP_REMOVED lines=50> */
.L_x_989:
[----:B------:R-:W-:Y:S05]  /*21100*/  BSYNC B0 ;  /* 0x0000000000007941 */ /* 0x000fea0003800000 */
.L_x_988:
[----:B------:R-:W-:-:S04]  /*21110*/  IADD3 R2, R4, 0x50, RZ ;  /* 0x0000005004027810 */ /* 0x000fc80007ffe0ff */
        /* <DEDUP_REMOVED lines=53> */
.L_x_979:
[----:B------:R-:W-:Y:S05]  /*21470*/  BSYNC B1 ;  /* 0x0000000000017941 */ /* 0x000fea0003800000 */
.L_x_978:
[----:B-1----:R-:W-:Y:S01]  /*21480*/  IADD3 R2, R68, 0x40, RZ ;  /* 0x0000004044027810 */ /* 0x002fe20007ffe0ff */
[----:B------:R-:W-:-:S03]  /*21490*/  IMAD.MOV.U32 R3, RZ, RZ, 0x0 ;  /* 0x00000000ff037424 */ /* 0x000fc600078e00ff */
[----:B------:R-:W-:Y:S01]  /*214a0*/  ISETP.GE.AND P0, PT, R2, R64, PT ;  /* 0x000000400200720c */ /* 0x000fe20003f06270 */
[----:B------:R-:W-:-:S12]  /*214b0*/  IMAD.MOV.U32 R2, RZ, RZ, R115 ;  /* 0x000000ffff027224 */ /* 0x000fd800078e0073 */
[----:B------:R-:W-:Y:S05]  /*214c0*/  @P0 RET.REL.NODEC R2 `(_ZN7cutlass13device_kernelIN5flash19enable_sm80_to_sm89INS1_16FlashAttnFwdSm80INS1_25CollectiveMainloopFwdSm80ILi8ELi1ELb0EN4cute5tupleIJNS5_1CILi128EEENS7_ILi64EEENS7_ILi192EEEEEELi192ENS_10bfloat16_tEfNS_4arch4Sm80ELb0ELb1ELb0ELb1ELb1ELb1ELb1ELb1EEENS1_21CollectiveEpilogueFwdINS6_IJS8_SA_S9_EEENS6_IJNS7_ILi1EEESI_SI_EEESC_SE_Li256ELb1ELb1ELb1ELb0EEENS1_36VarlenDynamicPersistentTileSchedulerILi128ELi64ELi256ELi256ELb1ELb1ELb0ELb1ELb0ELb1EEEEEEEEEvNT_6ParamsE) ;  /* 0xfffdeb3002000950 */ /* 0x000fea0003c3ffff */
[----:B------:R-:W-:Y:S01]  /*214d0*/  ISETP.GE.AND P0, PT, R4, R0, PT ;  /* 0x000000000400720c */ /* 0x000fe20003f06270 */
[----:B------:R-:W-:-:S12]  /*214e0*/  BSSY B0, `(.L_x_990) ;  /* 0x0000030000007945 */ /* 0x000fd80003800000 */
        /* <DEDUP_REMOVED lines=47> */
.L_x_991:
[----:B------:R-:W-:Y:S05]  /*217e0*/  BSYNC B0 ;  /* 0x0000000000007941 */ /* 0x000fea0003800000 */
.L_x_990:
        /* <DEDUP_REMOVED lines=55> */
.L_x_993:
[----:B------:R-:W-:Y:S05]  /*21b60*/  BSYNC B0 ;  /* 0x0000000000007941 */ /* 0x000fea0003800000 */
.L_x_992:
        /* <DEDUP_REMOVED lines=50> */
.L_x_995:
[----:B------:R-:W-:Y:S05]  /*21e90*/  BSYNC B0 ;  /* 0x0000000000007941 */ /* 0x000fea0003800000 */
.L_x_994:
        /* <DEDUP_REMOVED lines=55> */
.L_x_997:
[----:B------:R-:W-:Y:S05]  /*22210*/  BSYNC B0 ;  /* 0x0000000000007941 */ /* 0x000fea0003800000 */
.L_x_996:
        /* <DEDUP_REMOVED lines=50> */
.L_x_999:
[----:B------:R-:W-:Y:S05]  /*22540*/  BSYNC B0 ;  /* 0x0000000000007941 */ /* 0x000fea0003800000 */
.L_x_998:
[----:B------:R-:W-:Y:S01]  /*22550*/  IADD3 R4, R4, 0x50, RZ ;  /* 0x0000005004047810 */ /* 0x000fe20007ffe0ff */
[----:B------:R-:W-:Y:S02]  /*22560*/  IMAD.MOV.U32 R2, RZ, RZ, R115 ;  /* 0x000000ffff027224 */ /* 0x000fe400078e0073 */
[----:B------:R-:W-:Y:S01]  /*22570*/  IMAD.MOV.U32 R3, RZ, RZ, 0x0 ;  /* 0x00000000ff037424 */ /* 0x000fe200078e00ff */
[----:B------:R-:W-:-:S13]  /*22580*/  ISETP.GE.AND P0, PT, R4, R0, PT ;  /* 0x000000000400720c */ /* 0x000fda0003f06270 */
[----:B------:R-:W-:Y:S05]  /*22590*/  @P0 RET.REL.NODEC R2 `(_ZN7cutlass13device_kernelIN5flash19enable_sm80_to_sm89INS1_16FlashAttnFwdSm80INS1_25CollectiveMainloopFwdSm80ILi8ELi1ELb0EN4cute5tupleIJNS5_1CILi128EEENS7_ILi64EEENS7_ILi192EEEEEELi192ENS_10bfloat16_tEfNS_4arch4Sm80ELb0ELb1ELb0ELb1ELb1ELb1ELb1ELb1EEENS1_21CollectiveEpilogueFwdINS6_IJS8_SA_S9_EEENS6_IJNS7_ILi1EEESI_SI_EEESC_SE_Li256ELb1ELb1ELb1ELb0EEENS1_36VarlenDynamicPersistentTileSchedulerILi128ELi64ELi256ELi256ELb1ELb1ELb0ELb1ELb0ELb1EEEEEEEEEvNT_6ParamsE) ;  /* 0xfffdda6002000950 */ /* 0x000fea0003c3ffff */
[----:B------:R-:W-:-:S04]  /*225a0*/  IADD3 R0, R56, 0x5000, RZ ;  /* 0x0000500038007810 */ /* 0x000fc80007ffe0ff */
[----:B------:R-:W-:-:S04]  /*225b0*/  IADD3 R3, P0, R57, R0, RZ ;  /* 0x0000000039037210 */ /* 0x000fc80007f1e0ff */
[----:B------:R-:W-:Y:S02]  /*225c0*/  LEA.HI.X.SX32 R0, R0, RZ, 0x1, P0 ;  /* 0x000000ff00007211 */ /* 0x000fe400000f0eff */
[----:B------:R-:W-:-:S04]  /*225d0*/  LEA R2, P0, R3, R24, 0x1 ;  /* 0x0000001803027211 */ /* 0x000fc800078008ff */
[----:B------:R-:W-:-:S05]  /*225e0*/  LEA.HI.X R3, R3, R25, R0, 0x1, P0 ;  /* 0x0000001903037211 */ /* 0x000fca00000f0c00 */
[----:B------:R-:W2:Y:S01]  /*225f0*/  LD.E.128 R4, [R2.64] ;  /* 0x0000000402047980 */ /* 0x000ea2000c101d00 */
[----:B------:R-:W-:Y:S02]  /*22600*/  SHF.R.U32.HI R0, RZ, 0x10, R67 ;  /* 0x00000010ff007819 */ /* 0x000fe40000011643 */
[--C-:B-1----:R-:W-:Y:S02]  /*22610*/  SHF.R.U32.HI R8, RZ, 0x10, R71.reuse ;  /* 0x00000010ff087819 */ /* 0x102fe40000011647 */
[----:B------:R-:W-:Y:S02]  /*22620*/  PRMT R0, R94, 0x5410, R0 ;  /* 0x000054105e007816 */ /* 0x000fe40000000000 */
[----:B------:R-:W-:Y:S02]  /*22630*/  PRMT R8, R95, 0x5410, R8 ;  /* 0x000054105f087816 */ /* 0x000fe40000000008 */
[----:B------:R-:W-:Y:S01]  /*22640*/  SHF.R.U64 R12, R70, 0x10, R71 ;  /* 0x00000010460c7819 */ /* 0x000fe20000001247 */
[----:B------:R-:W-:Y:S01]  /*22650*/  IMAD.U32 R16, R0, 0x10000, RZ ;  /* 0x0001000000107824 */ /* 0x000fe200078e00ff */
[----:B------:R-:W-:Y:S01]  /*22660*/  SHF.R.U64 R11, R66, 0x10, R67 ;  /* 0x00000010420b7819 */ /* 0x000fe20000001243 */
[C---:B------:R-:W-:Y:S01]  /*22670*/  IMAD.U32 R17, R8.reuse, 0x10000, RZ ;  /* 0x0001000008117824 */ /* 0x040fe200078e00ff */
[----:B------:R-:W-:-:S02]  /*22680*/  LOP3.LUT R18, R8, 0xffff0000, RZ, 0xc0, !PT ;  /* 0xffff000008127812 */ /* 0x000fc400078ec0ff */
[----:B------:R-:W-:Y:S02]  /*22690*/  LOP3.LUT R19, R0, 0xffff0000, RZ, 0xc0, !PT ;  /* 0xffff000000137812 */ /* 0x000fe400078ec0ff */
[----:B------:R-:W-:Y:S02]  /*226a0*/  PRMT R12, R95, 0x5432, R12 ;  /* 0x000054325f0c7816 */ /* 0x000fe4000000000c */
[----:B------:R-:W-:Y:S02]  /*226b0*/  PRMT R11, R94, 0x5432, R11 ;  /* 0x000054325e0b7816 */ /* 0x000fe4000000000b */
[C---:B--2---:R-:W-:Y:S01]  /*226c0*/  LOP3.LUT R10, R6.reuse, 0xffff0000, RZ, 0xc0, !PT ;  /* 0xffff0000060a7812 */ /* 0x044fe200078ec0ff */
[----:B------:R-:W-:Y:S01]  /*226d0*/  IMAD.U32 R14, R6, 0x10000, RZ ;  /* 0x00010000060e7824 */ /* 0x000fe200078e00ff */
[C---:B------:R-:W-:Y:S01]  /*226e0*/  LOP3.LUT R9, R7.reuse, 0xffff0000, RZ, 0xc0, !PT ;  /* 0xffff000007097812 */ /* 0x040fe200078ec0ff */
[----:B------:R-:W-:Y:S01]  /*226f0*/  IMAD.U32 R13, R7, 0x10000, RZ ;  /* 0x00010000070d7824 */ /* 0x000fe200078e00ff */
[----:B------:R-:W-:Y:S01]  /*22700*/  LOP3.LUT R6, R4, 0xffff0000, RZ, 0xc0, !PT ;  /* 0xffff000004067812 */ /* 0x000fe200078ec0ff */
[C---:B------:R-:W-:Y:S01]  /*22710*/  FMUL.FTZ R15, R10.reuse, R16 ;  /* 0x000000100a0f7220 */ /* 0x040fe20000410000 */
[----:B------:R-:W-:Y:S01]  /*22720*/  SHF.L.U32 R0, R5, 0x10, RZ ;  /* 0x0000001005007819 */ /* 0x000fe200000006ff */
[----:B------:R-:W-:-:S02]  /*22730*/  FMUL.FTZ R8, R10, R17 ;  /* 0x000000110a087220 */ /* 0x000fc40000410000 */
[C---:B------:R-:W-:Y:S02]  /*22740*/  FFMA.FTZ R15, R14.reuse, R17, -R15 ;  /* 0x000000110e0f7223 */ /* 0x040fe4000001080f */
[----:B------:R-:W-:Y:S02]  /*22750*/  FMUL.FTZ R10, R9, R19 ;  /* 0x00000013090a7220 */ /* 0x000fe40000410000 */
[----:B------:R-:W-:Y:S02]  /*22760*/  FFMA.FTZ R14, R14, R16, R8 ;  /* 0x000000100e0e7223 */ /* 0x000fe40000010008 */
[----:B------:R-:W-:Y:S01]  /*22770*/  IMAD.U32 R7, R4, 0x10000, RZ ;  /* 0x0001000004077824 */ /* 0x000fe200078e00ff */
[----:B------:R-:W-:Y:S01]  /*22780*/  LOP3.LUT R4, R5, 0xffff0000, RZ, 0xc0, !PT ;  /* 0xffff000005047812 */ /* 0x000fe200078ec0ff */
[-C--:B------:R-:W-:Y:S02]  /*22790*/  FMUL.FTZ R9, R9, R18.reuse ;  /* 0x0000001209097220 */ /* 0x080fe40000410000 */
[C---:B------:R-:W-:Y:S01]  /*227a0*/  IMAD.U32 R17, R11.reuse, 0x10000, RZ ;  /* 0x000100000b117824 */ /* 0x040fe200078e00ff */
[----:B------:R-:W-:Y:S01]  /*227b0*/  LOP3.LUT R11, R11, 0xffff0000, RZ, 0xc0, !PT ;  /* 0xffff00000b0b7812 */ /* 0x000fe200078ec0ff */
[C---:B------:R-:W-:Y:S01]  /*227c0*/  IMAD.U32 R16, R12.reuse, 0x10000, RZ ;  /* 0x000100000c107824 */ /* 0x040fe200078e00ff */
[----:B------:R-:W-:Y:S01]  /*227d0*/  LOP3.LUT R12, R12, 0xffff0000, RZ, 0xc0, !PT ;  /* 0xffff00000c0c7812 */ /* 0x000fe200078ec0ff */
[----:B------:R-:W-:-:S02]  /*227e0*/  FFMA.FTZ R10, R13, R18, -R10 ;  /* 0x000000120d0a7223 */ /* 0x000fc4000001080a */
[----:B------:R-:W-:Y:S02]  /*227f0*/  FFMA.FTZ R13, R13, R19, R9 ;  /* 0x000000130d0d7223 */ /* 0x000fe40000010009 */
[C---:B------:R-:W-:Y:S02]  /*22800*/  FMUL.FTZ R9, R6.reuse, R17 ;  /* 0x0000001106097220 */ /* 0x040fe40000410000 */
[----:B------:R-:W-:Y:S02]  /*22810*/  FMUL.FTZ R6, R6, R16 ;  /* 0x0000001006067220 */ /* 0x000fe40000410000 */
[C---:B------:R-:W-:Y:S02]  /*22820*/  FMUL.FTZ R8, R4.reuse, R11 ;  /* 0x0000000b04087220 */ /* 0x040fe40000410000 */
[----:B------:R-:W-:Y:S02]  /*22830*/  FMUL.FTZ R5, R4, R12 ;  /* 0x0000000c04057220 */ /* 0x000fe40000410000 */
[----:B------:R-:W-:-:S02]  /*22840*/  FFMA.FTZ R9, R7, R16, -R9 ;  /* 0x0000001007097223 */ /* 0x000fc40000010809 */
[----:B------:R-:W-:Y:S01]  /*22850*/  FFMA.FTZ R4, R7, R17, R6 ;  /* 0x0000001107047223 */ /* 0x000fe20000010006 */
[----:B------:R-:W-:Y:S01]  /*22860*/  F2FP.BF16.PACK_AB R6, R14, R15 ;  /* 0x0000000f0e06723e */ /* 0x000fe200000010ff */
[C---:B------:R-:W-:Y:S01]  /*22870*/  FFMA.FTZ R8, R0.reuse, R12, -R8 ;  /* 0x0000000c00087223 */ /* 0x040fe20000010808 */
[----:B------:R-:W-:Y:S01]  /*22880*/  F2FP.BF16.PACK_AB R7, R13, R10 ;  /* 0x0000000a0d07723e */ /* 0x000fe200000010ff */
[----:B------:R-:W-:Y:S01]  /*22890*/  FFMA.FTZ R5, R0, R11, R5 ;  /* 0x0000000b00057223 */ /* 0x000fe20000010005 */
[----:B------:R-:W-:-:S04]  /*228a0*/  F2FP.BF16.PACK_AB R4, R4, R9 ;  /* 0x000000090404723e */ /* 0x000fc800000010ff */
[----:B------:R-:W-:-:S05]  /*228b0*/  F2FP.BF16.PACK_AB R5, R5, R8 ;  /* 0x000000080505723e */ /* 0x000fca00000010ff */
[----:B------:R1:W-:Y:S02]  /*228c0*/  ST.E.128 [R2.64], R4 ;  /* 0x0000000402007985 */ /* 0x0003e4000c101d04 */
[----:B-1----:R-:W-:Y:S01]  /*228d0*/  MOV R2, R115 ;  /* 0x0000007300027202 */ /* 0x002fe20000000f00 */
[----:B------:R-:W-:-:S04]  /*228e0*/  IMAD.MOV.U32 R3, RZ, RZ, 0x0 ;  /* 0x00000000ff037424 */ /* 0x000fc800078e00ff */
[----:B------:R-:W-:Y:S05]  /*228f0*/  RET.REL.NODEC R2 `(_ZN7cutlass13device_kernelIN5flash19enable_sm80_to_sm89INS1_16FlashAttnFwdSm80INS1_25CollectiveMainloopFwdSm80ILi8ELi1ELb0EN4cute5tupleIJNS5_1CILi128EEENS7_ILi64EEENS7_ILi192EEEEEELi192ENS_10bfloat16_tEfNS_4arch4Sm80ELb0ELb1ELb0ELb1ELb1ELb1ELb1ELb1EEENS1_21CollectiveEpilogueFwdINS6_IJS8_SA_S9_EEENS6_IJNS7_ILi1EEESI_SI_EEESC_SE_Li256ELb1ELb1ELb1ELb0EEENS1_36VarlenDynamicPersistentTileSchedulerILi128ELi64ELi256ELi256ELb1ELb1ELb0ELb1ELb0ELb1EEEEEEEEEvNT_6ParamsE) ;  /* 0xfffdd70002007950 */ /* 0x000fea0003c3ffff */
.L_x_968:
[----:B-----5:R-:W-:Y:S01]  /*22900*/  ISETP.NE.AND P0, PT, R24, 0x1, PT ;  /* 0x000000011800780c */ /* 0x020fe20003f05270 */
[----:B------:R-:W-:-:S12]  /*22910*/  BSSY B0, `(.L_x_1000) ;  /* 0x0000006000007945 */ /* 0x000fd80003800000 */
[----:B------:R-:W-:Y:S05]  /*22920*/  @!P0 BRA `(.L_x_1001) ;  /* 0x0000004000008947 */ /* 0x000fea0003800000 */
[----:B------:R1:W2:Y:S04]  /*22930*/  LD.E R3, [R6.64+0x168] ;  /* 0x0001680406037980 */ /* 0x0002a8000c101900 */
[----:B-1----:R-:W3:Y:S01]  /*22940*/  LD.E R6, [R6.64+0x16c] ;  /* 0x00016c0406067980 */ /* 0x002ee2000c101900 */
[----:B--2---:R-:W-:-:S05]  /*22950*/  IMAD.HI.U32 R2, R2, R3, RZ ;  /* 0x0000000302027227 */ /* 0x004fca00078e00ff */
[----:B---3--:R-:W-:Y:S02]  /*22960*/  SHF.R.U32.HI R2, RZ, R6, R2 ;  /* 0x00000006ff027219 */ /* 0x008fe40000011602 */
.L_x_1001:
[----:B------:R-:W-:Y:S05]  /*22970*/  BSYNC B0 ;  /* 0x0000000000007941 */ /* 0x000fea0003800000 */
.L_x_1000:
[----:B------:R-:W-:Y:S01]  /*22980*/  MOV R4, R22 ;  /* 0x0000001600047202 */ /* 0x000fe20000000f00 */
[-C--:B------:R-:W-:Y:S01]  /*22990*/  IMAD R7, R11, R2.reuse, RZ ;  /* 0x000000020b077224 */ /* 0x080fe200078e02ff */
[----:B------:R-:W-:Y:S01]  /*229a0*/  MOV R5, R15 ;  /* 0x0000000f00057202 */ /* 0x000fe20000000f00 */
[----:B------:R-:W-:Y:S01]  /*229b0*/  IMAD.MOV.U32 R12, RZ, RZ, R20 ;  /* 0x000000ffff0c7224 */ /* 0x000fe200078e0014 */
[----:B------:R-:W-:Y:S01]  /*229c0*/  SHF.R.S32.HI R6, RZ, 0x1f, R2 ;  /* 0x0000001fff067819 */ /* 0x000fe20000011402 */
[-C--:B------:R-:W-:Y:S02]  /*229d0*/  IMAD R9, R9, R2.reuse, RZ ;  /* 0x0000000209097224 */ /* 0x080fe400078e02ff */
[----:B------:R-:W-:-:S04]  /*229e0*/  IMAD.WIDE.U32 R4, R10, R2, R4 ;  /* 0x000000020a047225 */ /* 0x000fc800078e0004 */
[----:B------:R-:W-:Y:S01]  /*229f0*/  IMAD R10, R10, R6, R7 ;  /* 0x000000060a0a7224 */ /* 0x000fe200078e0207 */
[----:B------:R-:W-:Y:S01]  /*22a00*/  LEA R30, P1, R4, R18, 0x1 ;  /* 0x00000012041e7211 */ /* 0x000fe200078208ff */
[----:B------:R-:W-:-:S03]  /*22a10*/  IMAD.WIDE.U32 R2, R8, R2, R12 ;  /* 0x0000000208027225 */ /* 0x000fc600078e000c */
[----:B------:R-:W-:Y:S01]  /*22a20*/  IADD3 R5, R5, R10, RZ ;  /* 0x0000000a05057210 */ /* 0x000fe20007ffe0ff */
[----:B------:R-:W-:Y:S01]  /*22a30*/  IMAD R6, R8, R6, R9 ;  /* 0x0000000608067224 */ /* 0x000fe200078e0209 */
[----:B------:R-:W-:Y:S02]  /*22a40*/  LEA R31, P0, R2, R16, 0x1 ;  /* 0x00000010021f7211 */ /* 0x000fe400078008ff */
[----:B------:R-:W-:Y:S01]  /*22a50*/  LEA.HI.X R29, R4, R19, R5, 0x1, P1 ;  /* 0x00000013041d7211 */ /* 0x000fe200008f0c05 */
[----:B------:R-:W-:-:S05]  /*22a60*/  IMAD.IADD R3, R3, 0x1, R6 ;  /* 0x0000000103037824 */ /* 0x000fca00078e0206 */
[----:B------:R-:W-:Y:S01]  /*22a70*/  LEA.HI.X R28, R2, R17, R3, 0x1, P0 ;  /* 0x00000011021c7211 */ /* 0x000fe200000f0c03 */
[----:B------:R-:W-:Y:S05]  /*22a80*/  BRA.DIV ~URZ, `(.L_x_1002) ;  /* 0x00003dd27f007947 */ /* 0x000fea000b800000 */
[----:B------:R1:W2:Y:S02]  /*22a90*/  SHFL.IDX PT, R4, R29, RZ, 0x1c1f ;  /* 0x001c1fff1d047589 */ /* 0x0002a400000e0000 */
.L_x_1022:
[----:B------:R-:W-:Y:S05]  /*22aa0*/  BRA.DIV ~URZ, `(.L_x_1003) ;  /* 0x00003e227f007947 */ /* 0x000fea000b800000 */
[----:B------:R3:W4:Y:S01]  /*22ab0*/  SHFL.IDX PT, R20, R30, RZ, 0x1c1f ;  /* 0x001c1fff1e147589 */ /* 0x00072200000e0000 */
[----:B--2---:R-:W-:-:S03]  /*22ac0*/  MOV R21, R4 ;  /* 0x0000000400157202 */ /* 0x004fc60000000f00 */
[----:B------:R3:W2:Y:S04]  /*22ad0*/  SHFL.IDX PT, R22, R28, RZ, 0x1c1f ;  /* 0x001c1fff1c167589 */ /* 0x0006a800000e0000 */
[----:B------:R3:W1:Y:S02]  /*22ae0*/  SHFL.IDX PT, R2, R31, RZ, 0x1c1f ;  /* 0x001c1fff1f027589 */ /* 0x00066400000e0000 */
.L_x_1023:
        /* <DEDUP_REMOVED lines=20> */
[----:B------:R-:W-:Y:S01]  /*22c30*/  IADD3 R22, R57, 0x40, RZ ;  /* 0x0000004039167810 */ /* 0x000fe20007ffe0ff */
[----:B------:R-:W-:Y:S01]  /*22c40*/  CS2R R8, SRZ ;  /* 0x0000000000087805 */ /* 0x000fe2000001ff00 */
[-C--:B------:R-:W-:Y:S02]  /*22c50*/  ISETP.GE.AND P1, PT, R23, R0.reuse, PT ;  /* 0x000000001700720c */ /* 0x080fe40003f26270 */
[-C--:B------:R-:W-:Y:S02]  /*22c60*/  ISETP.GE.AND P0, PT, R22, R0.reuse, PT ;  /* 0x000000001600720c */ /* 0x080fe40003f06270 */
[----:B------:R-:W-:-:S09]  /*22c70*/  ISETP.GE.AND P2, PT, R57, R0, PT ;  /* 0x000000003900720c */ /* 0x000fd20003f46270 */
[----:B------:R-:W-:Y:S02]  /*22c80*/  @!P1 SHF.R.S32.HI R7, RZ, 0x1f, R23 ;  /* 0x0000001fff079819 */ /* 0x000fe40000011417 */
[----:B------:R-:W-:Y:S02]  /*22c90*/  @!P0 SHF.R.S32.HI R6, RZ, 0x1f, R22 ;  /* 0x0000001fff068819 */ /* 0x000fe40000011416 */
[----:B------:R-:W-:Y:S01]  /*22ca0*/  @!P1 LEA.HI R23, R7, R23, RZ, 0x3 ;  /* 0x0000001707179211 */ /* 0x000fe200078f18ff */
[--C-:B----4-:R-:W-:Y:S01]  /*22cb0*/  @!P2 IMAD.WIDE R4, R57, 0x2, R20.reuse ;  /* 0x000000023904a825 */ /* 0x110fe200078e0214 */
[----:B------:R-:W-:Y:S02]  /*22cc0*/  @!P0 LEA.HI R22, R6, R22, RZ, 0x3 ;  /* 0x0000001606168211 */ /* 0x000fe400078f18ff */
[----:B------:R-:W-:Y:S02]  /*22cd0*/  @!P1 LOP3.LUT R23, R23, 0xfffffff8, RZ, 0xc0, !PT ;  /* 0xfffffff817179812 */ /* 0x000fe400078ec0ff */
[----:B------:R-:W-:Y:S01]  /*22ce0*/  @!P0 LOP3.LUT R22, R22, 0xfffffff8, RZ, 0xc0, !PT ;  /* 0xfffffff816168812 */ /* 0x000fe200078ec0ff */
[----:B------:R2:W5:Y:S01]  /*22cf0*/  @!P2 LD.E.128 R8, [R4.64] ;  /* 0x000000040408a980 */ /* 0x000562000c101d00 */
[----:B------:R-:W-:Y:S01]  /*22d00*/  CS2R R6, SRZ ;  /* 0x0000000000067805 */ /* 0x000fe2000001ff00 */
[C-C-:B------:R-:W-:Y:S01]  /*22d10*/  @!P1 IMAD.WIDE R26, R23.reuse, 0x2, R20.reuse ;  /* 0x00000002171a9825 */ /* 0x140fe200078e0214 */
[----:B------:R-:W-:Y:S01]  /*22d20*/  CS2R R18, SRZ ;  /* 0x0000000000127805 */ /* 0x000fe2000001ff00 */
[----:B------:R-:W-:Y:S01]  /*22d30*/  CS2R R16, SRZ ;  /* 0x0000000000107805 */ /* 0x000fe2000001ff00 */
[----:B------:R-:W-:Y:S01]  /*22d40*/  CS2R R14, SRZ ;  /* 0x00000000000e7805 */ /* 0x000fe2000001ff00 */
[C---:B------:R-:W-:Y:S01]  /*22d50*/  @!P0 IMAD.WIDE R24, R22.reuse, 0x2, R20 ;  /* 0x0000000216188825 */ /* 0x040fe200078e0214 */
[----:B------:R-:W-:Y:S01]  /*22d60*/  CS2R R12, SRZ ;  /* 0x00000000000c7805 */ /* 0x000fe2000001ff00 */
[----:B------:R-:W-:Y:S01]  /*22d70*/  CS2R R42, SRZ ;  /* 0x00000000002a7805 */ /* 0x000fe2000001ff00 */
[----:B------:R-:W-:Y:S01]  /*22d80*/  CS2R R40, SRZ ;  /* 0x0000000000287805 */ /* 0x000fe2000001ff00 */
[--C-:B-1----:R-:W-:Y:S01]  /*22d90*/  @!P1 IMAD.WIDE R20, R23, 0x2, R2.reuse ;  /* 0x0000000217149825 */ /* 0x102fe200078e0202 */
[----:B------:R-:W-:Y:S01]  /*22da0*/  CS2R R46, SRZ ;  /* 0x00000000002e7805 */ /* 0x000fe2000001ff00 */
[----:B------:R-:W-:Y:S01]  /*22db0*/  CS2R R44, SRZ ;  /* 0x00000000002c7805 */ /* 0x000fe2000001ff00 */
[----:B------:R1:W5:Y:S01]  /*22dc0*/  @!P1 LD.E.128 R16, [R26.64] ;  /* 0x000000041a109980 */ /* 0x000362000c101d00 */
[----:B------:R-:W-:-:S03]  /*22dd0*/  @!P0 IMAD.WIDE R22, R22, 0x2, R2 ;  /* 0x0000000216168825 */ /* 0x000fc600078e0202 */
[----:B------:R1:W5:Y:S01]  /*22de0*/  @!P1 LD.E.128 R12, [R20.64] ;  /* 0x00000004140c9980 */ /* 0x000362000c101d00 */
[----:B------:R-:W-:-:S03]  /*22df0*/  @!P2 IMAD.WIDE R2, R57, 0x2, R2 ;  /* 0x000000023902a825 */ /* 0x000fc600078e0202 */
[----:B------:R1:W5:Y:S01]  /*22e00*/  @!P0 LD.E.128 R40, [R24.64] ;  /* 0x0000000418288980 */ /* 0x000362000c101d00 */
[----:B--2---:R-:W-:-:S03]  /*22e10*/  CS2R R4, SRZ ;  /* 0x0000000000047805 */ /* 0x004fc6000001ff00 */
[----:B------:R1:W5:Y:S04]  /*22e20*/  @!P0 LD.E.128 R44, [R22.64] ;  /* 0x00000004162c8980 */ /* 0x000368000c101d00 */
[----:B------:R1:W5:Y:S02]  /*22e30*/  @!P2 LD.E.128 R4, [R2.64] ;  /* 0x000000040204a980 */ /* 0x000364000c101d00 */
.L_x_1005:
[----:B------:R-:W-:Y:S05]  /*22e40*/  BSYNC B0 ;  /* 0x0000000000007941 */ /* 0x000fea0003800000 */
.L_x_1004:
[----:B-1---5:R-:W-:Y:S02]  /*22e50*/  IMAD.MOV.U32 R21, RZ, RZ, R42 ;  /* 0x000000ffff157224 */ /* 0x022fe400078e002a */
[----:B----4-:R-:W-:Y:S02]  /*22e60*/  IMAD.MOV.U32 R20, RZ, RZ, R43 ;  /* 0x000000ffff147224 */ /* 0x010fe400078e002b */
[----:B------:R-:W-:Y:S02]  /*22e70*/  IMAD.MOV.U32 R3, RZ, RZ, R40 ;  /* 0x000000ffff037224 */ /* 0x000fe400078e0028 */
[----:B------:R-:W-:Y:S01]  /*22e80*/  IMAD.MOV.U32 R2, RZ, RZ, R41 ;  /* 0x000000ffff027224 */ /* 0x000fe200078e0029 */
[----:B------:R-:W-:Y:S01]  /*22e90*/  PRMT R88, R20, 0x5410, R21 ;  /* 0x0000541014587816 */ /* 0x000fe20000000015 */
[----:B------:R-:W-:Y:S01]  /*22ea0*/  IMAD.MOV.U32 R20, RZ, RZ, R19 ;  /* 0x000000ffff147224 */ /* 0x000fe200078e0013 */
[----:B------:R-:W-:-:S02]  /*22eb0*/  MOV R21, R18 ;  /* 0x0000001200157202 */ /* 0x000fc40000000f00 */
        /* <DEDUP_REMOVED lines=12> */
[----:B------:R-:W-:Y:S01]  /*22f80*/  PRMT R34, R34, 0x5410, R3 ;  /* 0x0000541022227816 */ /* 0x000fe20000000003 */
[----:B------:R-:W-:Y:S01]  /*22f90*/  IMAD.MOV.U32 R3, RZ, RZ, R44 ;  /* 0x000000ffff037224 */ /* 0x000fe200078e002c */
[----:B------:R-:W-:Y:S01]  /*22fa0*/  PRMT R59, R59, 0x5410, R2 ;  /* 0x000054103b3b7816 */ /* 0x000fe20000000002 */
[----:B------:R-:W-:Y:S01]  /*22fb0*/  IMAD.MOV.U32 R2, RZ, RZ, R45 ;  /* 0x000000ffff027224 */ /* 0x000fe200078e002d */
[----:B------:R-:W-:Y:S01]  /*22fc0*/  PRMT R86, R20, 0x5410, R21 ;  /* 0x0000541014567816 */ /* 0x000fe20000000015 */
[----:B------:R-:W-:Y:S01]  /*22fd0*/  IMAD.MOV.U32 R20, RZ, RZ, R15 ;  /* 0x000000ffff147224 */ /* 0x000fe200078e000f */
[----:B------:R-:W-:-:S02]  /*22fe0*/  MOV R21, R14 ;  /* 0x0000000e00157202 */ /* 0x000fc40000000f00 */
        /* <DEDUP_REMOVED lines=9> */
[----:B------:R-:W-:Y:S02]  /*23080*/  PRMT R69, R21, 0x5410, R20 ;  /* 0x0000541015457816 */ /* 0x000fe40000000014 */
[----:B------:R-:W-:Y:S02]  /*23090*/  PRMT R34, R3, 0x7610, R34 ;  /* 0x0000761003227816 */ /* 0x000fe40000000022 */
[----:B------:R-:W-:Y:S01]  /*230a0*/  PRMT R59, R2, 0x7610, R59 ;  /* 0x00007610023b7816 */ /* 0x000fe2000000003b */
[----:B------:R-:W-:Y:S05]  /*230b0*/  BRA.DIV ~URZ, `(.L_x_1006) ;  /* 0x000039527f007947 */ /* 0x000fea000b800000 */
[----:B------:R1:W2:Y:S04]  /*230c0*/  SHFL.IDX PT, R21, R29, 0x1, 0x1c1f ;  /* 0x003c1f001d157f89 */ /* 0x0002a800000e0000 */
[----:B------:R1:W4:Y:S04]  /*230d0*/  SHFL.IDX PT, R20, R30, 0x1, 0x1c1f ;  /* 0x003c1f001e147f89 */ /* 0x00032800000e0000 */
[----:B------:R1:W3:Y:S04]  /*230e0*/  SHFL.IDX PT, R22, R28, 0x1, 0x1c1f ;  /* 0x003c1f001c167f89 */ /* 0x0002e800000e0000 */
[----:B------:R1:W1:Y:S02]  /*230f0*/  SHFL.IDX PT, R2, R31, 0x1, 0x1c1f ;  /* 0x003c1f001f027f89 */ /* 0x00026400000e0000 */
.L_x_1024:
[----:B------:R-:W-:Y:S01]  /*23100*/  IADD3 R3, R37, 0x40, RZ ;  /* 0x0000004025037810 */ /* 0x000fe20007ffe0ff */
[----:B------:R-:W-:Y:S01]  /*23110*/  BSSY B0, `(.L_x_1007) ;  /* 0x0000032000007945 */ /* 0x000fe20003800000 */
        /* <DEDUP_REMOVED lines=12> */
[----:B---3--:R-:W-:-:S03]  /*231e0*/  IMAD.MOV.U32 R3, RZ, RZ, R22 ;  /* 0x000000ffff037224 */ /* 0x008fc600078e0016 */
[----:B------:R-:W-:Y:S05]  /*231f0*/  @P0 BRA `(.L_x_1008) ;  /* 0x0000023000000947 */ /* 0x000fea0003800000 */
[C---:B------:R-:W-:Y:S01]  /*23200*/  IADD3 R26, R57.reuse, 0x20, RZ ;  /* 0x00000020391a7810 */ /* 0x040fe20007ffe0ff */
[----:B------:R-:W-:Y:S01]  /*23210*/  CS2R R50, SRZ ;  /* 0x0000000000327805 */ /* 0x000fe2000001ff00 */
[C---:B------:R-:W-:Y:S01]  /*23220*/  IADD3 R27, R57.reuse, 0x40, RZ ;  /* 0x00000040391b7810 */ /* 0x040fe20007ffe0ff */
[----:B------:R-:W-:Y:S01]  /*23230*/  CS2R R48, SRZ ;  /* 0x0000000000307805 */ /* 0x000fe2000001ff00 */
[-C--:B------:R-:W-:Y:S02]  /*23240*/  ISETP.GE.AND P2, PT, R57, R0.reuse, PT ;  /* 0x000000003900720c */ /* 0x080fe40003f46270 */
[-C--:B------:R-:W-:Y:S02]  /*23250*/  ISETP.GE.AND P1, PT, R26, R0.reuse, PT ;  /* 0x000000001a00720c */ /* 0x080fe40003f26270 */
[----:B------:R-:W-:-:S09]  /*23260*/  ISETP.GE.AND P0, PT, R27, R0, PT ;  /* 0x000000001b00720c */ /* 0x000fd20003f06270 */
[----:B--2-4-:R-:W-:Y:S02]  /*23270*/  @!P2 IMAD.WIDE R22, R57, 0x2, R20 ;  /* 0x000000023916a825 */ /* 0x014fe400078e0214 */
[----:B------:R-:W-:Y:S02]  /*23280*/  @!P1 SHF.R.S32.HI R24, RZ, 0x1f, R26 ;  /* 0x0000001fff189819 */ /* 0x000fe4000001141a */
[----:B------:R-:W-:Y:S01]  /*23290*/  @!P0 SHF.R.S32.HI R25, RZ, 0x1f, R27 ;  /* 0x0000001fff198819 */ /* 0x000fe2000001141b */
[----:B------:R2:W5:Y:S01]  /*232a0*/  @!P2 LD.E.128 R48, [R22.64] ;  /* 0x000000041630a980 */ /* 0x000562000c101d00 */
        /* <DEDUP_REMOVED lines=10> */
[----:B--2---:R-:W-:-:S02]  /*23350*/  @!P1 LEA.HI R23, R24, R26, RZ, 0x3 ;  /* 0x0000001a18179211 */ /* 0x004fc400078f18ff */
[----:B------:R-:W-:Y:S02]  /*23360*/  @!P0 LEA.HI R22, R25, R27, RZ, 0x3 ;  /* 0x0000001b19168211 */ /* 0x000fe400078f18ff */
[----:B------:R-:W-:Y:S02]  /*23370*/  @!P1 LOP3.LUT R23, R23, 0xfffffff8, RZ, 0xc0, !PT ;  /* 0xfffffff817179812 */ /* 0x000fe400078ec0ff */
[----:B------:R-:W-:-:S03]  /*23380*/  @!P0 LOP3.LUT R22, R22, 0xfffffff8, RZ, 0xc0, !PT ;  /* 0xfffffff816168812 */ /* 0x000fc600078ec0ff */
[----:B------:R-:W-:-:S04]  /*23390*/  @!P1 IMAD.WIDE R26, R23, 0x2, R20 ;  /* 0x00000002171a9825 */ /* 0x000fc800078e0214 */
[C---:B------:R-:W-:Y:S01]  /*233a0*/  @!P0 IMAD.WIDE R24, R22.reuse, 0x2, R20 ;  /* 0x0000000216188825 */ /* 0x040fe200078e0214 */
[----:B------:R2:W5:Y:S03]  /*233b0*/  @!P1 LD.E.128 R60, [R26.64] ;  /* 0x000000041a3c9980 */ /* 0x000566000c101d00 */
[--C-:B-1----:R-:W-:Y:S01]  /*233c0*/  @!P1 IMAD.WIDE R20, R23, 0x2, R2.reuse ;  /* 0x0000000217149825 */ /* 0x102fe200078e0202 */
[----:B------:R2:W5:Y:S03]  /*233d0*/  @!P0 LD.E.128 R76, [R24.64] ;  /* 0x00000004184c8980 */ /* 0x000566000c101d00 */
[--C-:B------:R-:W-:Y:S01]  /*233e0*/  @!P0 IMAD.WIDE R22, R22, 0x2, R2.reuse ;  /* 0x0000000216168825 */ /* 0x100fe200078e0202 */
[----:B------:R2:W5:Y:S03]  /*233f0*/  @!P1 LD.E.128 R64, [R20.64] ;  /* 0x0000000414409980 */ /* 0x000566000c101d00 */
[----:B------:R-:W-:Y:S01]  /*23400*/  @!P2 IMAD.WIDE R2, R57, 0x2, R2 ;  /* 0x000000023902a825 */ /* 0x000fe200078e0202 */
[----:B------:R2:W5:Y:S04]  /*23410*/  @!P0 LD.E.128 R72, [R22.64] ;  /* 0x0000000416488980 */ /* 0x000568000c101d00 */
[----:B------:R2:W5:Y:S02]  /*23420*/  @!P2 LD.E.128 R52, [R2.64] ;  /* 0x000000040234a980 */ /* 0x000564000c101d00 */
.L_x_1008:
[----:B------:R-:W-:Y:S05]  /*23430*/  BSYNC B0 ;  /* 0x0000000000007941 */ /* 0x000fea0003800000 */
.L_x_1007:
[----:B-12---:R-:W2:Y:S01]  /*23440*/  LDL.64 R2, [R36+0x20] ;  /* 0x0000200024027983 */ /* 0x006ea20000100a00 */
[----:B------:R-:W-:-:S04]  /*23450*/  DEPBAR.LE SB0, 0x1 ;  /* 0x000080400000791a */ /* 0x000fc80000000000 */
[----:B----4-:R-:W3:Y:S01]  /*23460*/  LDL.64 R20, [R36+0x28] ;  /* 0x0000280024147983 */ /* 0x010ee20000100a00 */
[----:B------:R-:W-:Y:S03]  /*23470*/  WARPSYNC 0xffffffff ;  /* 0xffffffff00007948 */ /* 0x000fe60003800000 */
[----:B------:R-:W-:Y:S06]  /*23480*/  BAR.SYNC.DEFER_BLOCKING 0x0 ;  /* 0x0000000000007b1d */ /* 0x000fec0000010000 */
[----:B--2---:R1:W2:Y:S04]  /*23490*/  LD.E R22, [R2.64] ;  /* 0x0000000402167980 */ /* 0x0042a8000c101900 */
[----:B---3--:R3:W5:Y:S01]  /*234a0*/  LD.E.64 R36, [R20.64] ;  /* 0x0000000414247980 */ /* 0x008762000c101b00 */
[----:B------:R-:W-:Y:S01]  /*234b0*/  BSSY B1, `(.L_x_1009) ;  /* 0x0000192000017945 */ /* 0x000fe20003800000 */
[----:B-1---5:R-:W-:Y:S01]  /*234c0*/  IMAD.MOV.U32 R3, RZ, RZ, R76 ;  /* 0x000000ffff037224 */ /* 0x022fe200078e004c */
[----:B------:R-:W-:Y:S01]  /*234d0*/  MOV R2, R77 ;  /* 0x0000004d00027202 */ /* 0x000fe20000000f00 */
[----:B---3--:R-:W-:-:S03]  /*234e0*/  IMAD.MOV.U32 R21, RZ, RZ, R78 ;  /* 0x000000ffff157224 */ /* 0x008fc600078e004e */
        /* <DEDUP_REMOVED lines=13> */
[----:B------:R-:W-:Y:S02]  /*235c0*/  IMAD.MOV.U32 R20, RZ, RZ, R51 ;  /* 0x000000ffff147224 */ /* 0x000fe400078e0033 */
        /* <DEDUP_REMOVED lines=9> */
[----:B------:R-:W-:-:S04]  /*23660*/  MOV R2, R66 ;  /* 0x0000004200027202 */ /* 0x000fc80000000f00 */
[----:B------:R-:W-:Y:S01]  /*23670*/  PRMT R95, R20, 0x5410, R2 ;  /* 0x00005410145f7816 */ /* 0x000fe20000000002 */
[----:B------:R-:W-:Y:S01]  /*23680*/  IMAD.MOV.U32 R20, RZ, RZ, R55 ;  /* 0x000000ffff147224 */ /* 0x000fe200078e0037 */
[----:B------:R-:W-:-:S04]  /*23690*/  MOV R2, R65 ;  /* 0x0000004100027202 */ /* 0x000fc80000000f00 */
[----:B------:R-:W-:Y:S01]  /*236a0*/  PRMT R94, R2, 0x5410, R3 ;  /* 0x00005410025e7816 */ /* 0x000fe20000000003 */
[----:B------:R-:W-:Y:S01]  /*236b0*/  IMAD.MOV.U32 R2, RZ, RZ, R53 ;  /* 0x000000ffff027224 */ /* 0x000fe200078e0035 */
[----:B------:R-:W-:-:S04]  /*236c0*/  MOV R3, R52 ;  /* 0x0000003400037202 */ /* 0x000fc80000000f00 */
[----:B------:R-:W-:Y:S01]  /*236d0*/  PRMT R89, R2, 0x5410, R3 ;  /* 0x0000541002597816 */ /* 0x000fe20000000003 */
[----:B--2---:R-:W-:-:S05]  /*236e0*/  IMAD R21, R22, -0x80, R33 ;  /* 0xffffff8016157824 */ /* 0x004fca00078e0221 */
[----:B------:R-:W-:Y:S01]  /*236f0*/  IMNMX R71, R21, 0x80, PT ;  /* 0x0000008015477817 */ /* 0x000fe20003800200 */
[----:B------:R-:W-:-:S03]  /*23700*/  IMAD.MOV.U32 R21, RZ, RZ, R54 ;  /* 0x000000ffff157224 */ /* 0x000fc600078e0036 */
[----:B------:R-:W-:Y:S02]  /*23710*/  ISETP.GE.AND P0, PT, R68, R71, PT ;  /* 0x000000474400720c */ /* 0x000fe40003f06270 */
[----:B------:R-:W-:-:S11]  /*23720*/  PRMT R90, R20, 0x5410, R21 ;  /* 0x00005410145a7816 */ /* 0x000fd60000000015 */
[----:B------:R-:W-:Y:S05]  /*23730*/  @P0 BRA `(.L_x_1010) ;  /* 0x0000169000000947 */ /* 0x000fea0003800000 */
[----:B------:R-:W-:Y:S01]  /*23740*/  ISETP.GE.AND P0, PT, R57, R0, PT ;  /* 0x000000003900720c */ /* 0x000fe20003f06270 */
[----:B------:R-:W-:-:S12]  /*23750*/  BSSY B0, `(.L_x_1011) ;  /* 0x0000071000007945 */ /* 0x000fd80003800000 */
[----:B------:R-:W-:Y:S05]  /*23760*/  @P0 BRA `(.L_x_1012) ;  /* 0x000006f000000947 */ /* 0x000fea0003800000 */
[----:B------:R-:W-:Y:S01]  /*23770*/  LEA.HI R3, R0, R32, RZ, 0x1d ;  /* 0x0000002000037211 */ /* 0x000fe200078fe8ff */
[----:B------:R-:W-:Y:S01]  /*23780*/  IMAD.SHL.U32 R2, R68, 0x40, RZ ;  /* 0x0000004044027824 */ /* 0x000fe200078e00ff */
[----:B------:R-:W-:Y:S02]  /*23790*/  LEA.HI R22, R98, R56, RZ, 0x5 ;  /* 0x0000003862167211 */ /* 0x000fe400078f28ff */
[----:B------:R-:W-:Y:S01]  /*237a0*/  SHF.R.S32.HI R20, RZ, 0x1f, R3 ;  /* 0x0000001fff147819 */ /* 0x000fe20000011403 */
[----:B------:R-:W-:Y:S01]  /*237b0*/  IMAD.SHL.U32 R21, R3, 0x8, RZ ;  /* 0x0000000803157824 */ /* 0x000fe200078e00ff */
[----:B------:R-:W-:Y:S02]  /*237c0*/  LOP3.LUT R2, R2, 0x1c0, RZ, 0xc0, !PT ;  /* 0x000001c002027812 */ /* 0x000fe400078ec0ff */
[----:B------:R-:W-:Y:S01]  /*237d0*/  LEA.HI R20, R20, R3, RZ, 0x3 ;  /* 0x0000000314147211 */ /* 0x000fe200078f18ff */
[----:B------:R-:W-:Y:S01]  /*237e0*/  IMAD.SHL.U32 R3, R22, 0x10, RZ ;  /* 0x0000001016037824 */ /* 0x000fe200078e00ff */
[----:B------:R-:W-:-:S02]  /*237f0*/  LOP3.LUT R22, R2, 0x38, R21, 0xf8, !PT ;  /* 0x0000003802167812 */ /* 0x000fc400078ef815 */
[----:B------:R-:W-:Y:S01]  /*23800*/  SHF.R.U32.HI R23, RZ, 0x3, R2 ;  /* 0x00000003ff177819 */ /* 0x000fe20000011602 */
[----:B------:R-:W-:Y:S01]  /*23810*/  IMAD.SHL.U32 R21, R20, 0x400, RZ ;  /* 0x0000040014157824 */ /* 0x000fe200078e00ff */
[----:B------:R-:W-:Y:S02]  /*23820*/  LOP3.LUT R3, R3, 0xfffffe00, RZ, 0xc0, !PT ;  /* 0xfffffe0003037812 */ /* 0x000fe400078ec0ff */
[----:B------:R-:W-:Y:S02]  /*23830*/  LOP3.LUT R20, R22, R23, RZ, 0x3c, !PT ;  /* 0x0000001716147212 */ /* 0x000fe400078e3cff */
[----:B------:R-:W-:Y:S02]  /*23840*/  LOP3.LUT R21, R21, 0xffffe000, RZ, 0xc0, !PT ;  /* 0xffffe00015157812 */ /* 0x000fe400078ec0ff */
[----:B------:R-:W-:Y:S02]  /*23850*/  LOP3.LUT R2, R2, 0x38, R57, 0xf8, !PT ;  /* 0x0000003802027812 */ /* 0x000fe400078ef839 */
[----:B------:R-:W-:-:S02]  /*23860*/  IADD3 R20, R20, R21, R3 ;  /* 0x0000001514147210 */ /* 0x000fc40007ffe003 */
[----:B------:R-:W-:-:S03]  /*23870*/  LOP3.LUT R2, R3, R2, R23, 0xf6, !PT ;  /* 0x0000000203027212 */ /* 0x000fc600078ef617 */
[----:B------:R-:W-:-:S04]  /*23880*/  IMAD.WIDE.U32 R28, R20, 0x2, R36 ;  /* 0x00000002141c7825 */ /* 0x000fc800078e0024 */
[----:B------:R-:W-:Y:S01]  /*23890*/  IMAD.WIDE.U32 R30, R2, 0x2, R36 ;  /* 0x00000002021e7825 */ /* 0x000fe200078e0024 */
[----:B------:R-:W2:Y:S04]  /*238a0*/  LD.E.128 R20, [R28.64] ;  /* 0x000000041c147980 */ /* 0x000ea8000c101d00 */
[----:B------:R-:W3:Y:S01]  /*238b0*/  LD.E.128 R24, [R30.64] ;  /* 0x000000041e187980 */ /* 0x000ee2000c101d00 */
[----:B------:R-:W-:Y:S02]  /*238c0*/  SHF.R.U64 R2, R4, 0x10, R5 ;  /* 0x0000001004027819 */ /* 0x000fe40000001205 */
[----:B------:R-:W-:Y:S02]  /*238d0*/  SHF.R.U64 R3, R8, 0x10, R9 ;  /* 0x0000001008037819 */ /* 0x000fe40000001209 */
[----:B------:R-:W-:-:S02]  /*238e0*/  PRMT R2, R34, 0x5410, R2 ;  /* 0x0000541022027816 */ /* 0x000fc40000000002 */
[----:B------:R-:W-:Y:S02]  /*238f0*/  PRMT R3, R34, 0x5432, R3 ;  /* 0x0000543222037816 */ /* 0x000fe40000000003 */
[----:B------:R-:W-:Y:S01]  /*23900*/  SHF.R.U32.HI R5, RZ, 0x10, R5 ;  /* 0x00000010ff057819 */ /* 0x000fe20000011605 */
[----:B------:R-:W-:Y:S02]  /*23910*/  IMAD.U32 R33, R2, 0x10000, RZ ;  /* 0x0001000002217824 */ /* 0x000fe400078e00ff */
[----:B------:R-:W-:Y:S02]  /*23920*/  IMAD.U32 R34, R3, 0x10000, RZ ;  /* 0x0001000003227824 */ /* 0x000fe400078e00ff */
[----:B--2---:R-:W-:Y:S02]  /*23930*/  IMAD.U32 R4, R20, 0x10000, RZ ;  /* 0x0001000014047824 */ /* 0x004fe400078e00ff */
[C---:B---3--:R-:W-:Y:S01]  /*23940*/  IMAD.U32 R39, R24.reuse, 0x10000, RZ ;  /* 0x0001000018277824 */ /* 0x048fe200078e00ff */
[----:B------:R-:W-:Y:S01]  /*23950*/  LOP3.LUT R35, R24, 0xffff0000, RZ, 0xc0, !PT ;  /* 0xffff000018237812 */ /* 0x000fe200078ec0ff */
[----:B------:R-:W-:-:S02]  /*23960*/  FMUL.FTZ R8, R4, R33 ;  /* 0x0000002104087220 */ /* 0x000fc40000410000 */
[-C--:B------:R-:W-:Y:S02]  /*23970*/  FMUL.FTZ R4, R4, R34.reuse ;  /* 0x0000002204047220 */ /* 0x080fe40000410000 */
[C---:B------:R-:W-:Y:S01]  /*23980*/  FFMA.FTZ R58, R39.reuse, R34, -R8 ;  /* 0x00000022273a7223 */ /* 0x040fe20000010808 */
[----:B------:R-:W-:Y:S01]  /*23990*/  LOP3.LUT R8, R2, 0xffff0000, RZ, 0xc0, !PT ;  /* 0xffff000002087812 */ /* 0x000fe200078ec0ff */
[----:B------:R-:W-:Y:S01]  /*239a0*/  FFMA.FTZ R39, R39, R33, R4 ;  /* 0x0000002127277223 */ /* 0x000fe20000010004 */
[----:B------:R-:W-:Y:S01]  /*239b0*/  SHF.R.U32.HI R4, RZ, 0x10, R9 ;  /* 0x00000010ff047819 */ /* 0x000fe20000011609 */
[----:B------:R-:W-:Y:S01]  /*239c0*/  IMAD.U32 R33, R25, 0x10000, RZ ;  /* 0x0001000019217824 */ /* 0x000fe200078e00ff */
[----:B------:R-:W-:Y:S01]  /*239d0*/  LOP3.LUT R2, R20, 0xffff0000, RZ, 0xc0, !PT ;  /* 0xffff000014027812 */ /* 0x000fe200078ec0ff */
[----:B------:R-:W-:Y:S01]  /*239e0*/  IMAD.U32 R20, R27, 0x10000, RZ ;  /* 0x000100001b147824 */ /* 0x000fe200078e00ff */
[----:B------:R-:W-:Y:S02]  /*239f0*/  LOP3.LUT R9, R3, 0xffff0000, RZ, 0xc0, !PT ;  /* 0xffff000003097812 */ /* 0x000fe400078ec0ff */
[----:B------:R-:W-:Y:S01]  /*23a00*/  PRMT R4, R59, 0x5432, R4 ;  /* 0x000054323b047816 */ /* 0x000fe20000000004 */
[----:B------:R-:W-:-:S02]  /*23a10*/  FMUL.FTZ R3, R2, R8 ;  /* 0x0000000802037220 */ /* 0x000fc40000410000 */
[-C--:B------:R-:W-:Y:S02]  /*23a20*/  FMUL.FTZ R2, R2, R9.reuse ;  /* 0x0000000902027220 */ /* 0x080fe40000410000 */
[C---:B------:R-:W-:Y:S01]  /*23a30*/  FFMA.FTZ R38, R35.reuse, R9, -R3 ;  /* 0x0000000923267223 */ /* 0x040fe20000010803 */
[----:B------:R-:W-:Y:S01]  /*23a40*/  SHF.L.U32 R9, R4, 0x10, RZ ;  /* 0x0000001004097819 */ /* 0x000fe200000006ff */
[----:B------:R-:W-:Y:S01]  /*23a50*/  FFMA.FTZ R35, R35, R8, R2 ;  /* 0x0000000823237223 */ /* 0x000fe20000010002 */
[----:B------:R-:W-:Y:S01]  /*23a60*/  PRMT R2, R59, 0x5410, R5 ;  /* 0x000054103b027816 */ /* 0x000fe20000000005 */
[----:B------:R-:W-:-:S04]  /*23a70*/  IMAD.U32 R3, R21, 0x10000, RZ ;  /* 0x0001000015037824 */ /* 0x000fc800078e00ff */
[----:B------:R-:W-:-:S04]  /*23a80*/  IMAD.U32 R8, R2, 0x10000, RZ ;  /* 0x0001000002087824 */ /* 0x000fc800078e00ff */
[CC--:B------:R-:W-:Y:S02]  /*23a90*/  FMUL.FTZ R5, R3.reuse, R8.reuse ;  /* 0x0000000803057220 */ /* 0x0c0fe40000410000 */
[-C--:B------:R-:W-:Y:S02]  /*23aa0*/  FMUL.FTZ R3, R3, R9.reuse ;  /* 0x0000000903037220 */ /* 0x080fe40000410000 */
[C---:B------:R-:W-:Y:S01]  /*23ab0*/  FFMA.FTZ R34, R33.reuse, R9, -R5 ;  /* 0x0000000921227223 */ /* 0x040fe20000010805 */
[----:B------:R-:W-:Y:S01]  /*23ac0*/  LOP3.LUT R5, R4, 0xffff0000, RZ, 0xc0, !PT ;  /* 0xffff000004057812 */ /* 0x000fe200078ec0ff */
[----:B------:R-:W-:Y:S01]  /*23ad0*/  FFMA.FTZ R33, R33, R8, R3 ;  /* 0x0000000821217223 */ /* 0x000fe20000010003 */
[----:B------:R-:W-:Y:S01]  /*23ae0*/  LOP3.LUT R3, R21, 0xffff0000, RZ, 0xc0, !PT ;  /* 0xffff000015037812 */ /* 0x000fe200078ec0ff */
[----:B------:R-:W-:Y:S01]  /*23af0*/  IMAD.U32 R21, R26, 0x10000, RZ ;  /* 0x000100001a157824 */ /* 0x000fe200078e00ff */
[----:B------:R-:W-:Y:S02]  /*23b00*/  LOP3.LUT R8, R2, 0xffff0000, RZ, 0xc0, !PT ;  /* 0xffff000002087812 */ /* 0x000fe400078ec0ff */
[----:B------:R-:W-:-:S03]  /*23b10*/  LOP3.LUT R2, R25, 0xffff0000, RZ, 0xc0, !PT ;  /* 0xffff000019027812 */ /* 0x000fc600078ec0ff */
[CC--:B------:R-:W-:Y:S02]  /*23b20*/  FMUL.FTZ R4, R3.reuse, R8.reuse ;  /* 0x0000000803047220 */ /* 0x0c0fe40000410000 */
[-C--:B------:R-:W-:Y:S02]  /*23b30*/  FMUL.FTZ R3, R3, R5.reuse ;  /* 0x0000000503037220 */ /* 0x080fe40000410000 */
[C---:B------:R-:W-:Y:S01]  /*23b40*/  FFMA.FTZ R9, R2.reuse, R5, -R4 ;  /* 0x0000000502097223 */ /* 0x040fe20000010804 */
[----:B------:R-:W-:Y:S01]  /*23b50*/  SHF.R.U32.HI R4, RZ, 0x10, R7 ;  /* 0x00000010ff047819 */ /* 0x000fe20000011607 */
[----:B------:R-:W-:Y:S01]  /*23b60*/  FFMA.FTZ R24, R2, R8, R3 ;  /* 0x0000000802187223 */ /* 0x000fe20000010003 */
[----:B------:R-:W-:Y:S01]  /*23b70*/  SHF.R.U64 R2, R6, 0x10, R7 ;  /* 0x0000001006027819 */ /* 0x000fe20000001207 */
[----:B------:R-:W-:Y:S01]  /*23b80*/  IMAD.U32 R7, R22, 0x10000, RZ ;  /* 0x0001000016077824 */ /* 0x000fe200078e00ff */
[----:B------:R-:W-:Y:S02]  /*23b90*/  SHF.R.U64 R3, R10, 0x10, R11 ;  /* 0x000000100a037819 */ /* 0x000fe4000000120b */
[----:B------:R-:W-:-:S02]  /*23ba0*/  PRMT R2, R69, 0x5410, R2 ;  /* 0x0000541045027816 */ /* 0x000fc40000000002 */
[----:B------:R-:W-:Y:S02]  /*23bb0*/  PRMT R3, R70, 0x5410, R3 ;  /* 0x0000541046037816 */ /* 0x000fe40000000003 */
[----:B------:R-:W-:Y:S01]  /*23bc0*/  SHF.R.U32.HI R5, RZ, 0x10, R11 ;  /* 0x00000010ff057819 */ /* 0x000fe2000001160b */
[----:B------:R-:W-:Y:S01]  /*23bd0*/  IMAD.U32 R8, R2, 0x10000, RZ ;  /* 0x0001000002087824 */ /* 0x000fe200078e00ff */
[----:B------:R-:W-:Y:S01]  /*23be0*/  PRMT R4, R69, 0x5432, R4 ;  /* 0x0000543245047816 */ /* 0x000fe20000000004 */
[----:B------:R-:W-:Y:S01]  /*23bf0*/  IMAD.U32 R10, R3, 0x10000, RZ ;  /* 0x00010000030a7824 */ /* 0x000fe200078e00ff */
[----:B------:R-:W-:Y:S01]  /*23c00*/  PRMT R5, R70, 0x5432, R5 ;  /* 0x0000543246057816 */ /* 0x000fe20000000005 */
[----:B------:R-:W-:Y:S01]  /*23c10*/  FMUL.FTZ R6, R7, R8 ;  /* 0x0000000807067220 */ /* 0x000fe20000410000 */
[----:B------:R-:W-:Y:S01]  /*23c20*/  F2FP.BF16.PACK_AB R9, R9, R34 ;  /* 0x000000220909723e */ /* 0x000fe200000010ff */
[-C--:B------:R-:W-:Y:S02]  /*23c30*/  FMUL.FTZ R7, R7, R10.reuse ;  /* 0x0000000a07077220 */ /* 0x080fe40000410000 */
[----:B------:R-:W-:-:S02]  /*23c40*/  FFMA.FTZ R10, R21, R10, -R6 ;  /* 0x0000000a150a7223 */ /* 0x000fc40000010806 */
[----:B------:R-:W-:Y:S01]  /*23c50*/  FFMA.FTZ R21, R21, R8, R7 ;  /* 0x0000000815157223 */ /* 0x000fe20000010007 */
[----:B------:R-:W-:Y:S01]  /*23c60*/  SHF.L.U32 R8, R4, 0x10, RZ ;  /* 0x0000001004087819 */ /* 0x000fe200000006ff */
[----:B------:R-:W-:Y:S02]  /*23c70*/  IMAD.U32 R7, R23, 0x10000, RZ ;  /* 0x0001000017077824 */ /* 0x000fe400078e00ff */
[----:B------:R-:W-:Y:S02]  /*23c80*/  IMAD.U32 R11, R5, 0x10000, RZ ;  /* 0x00010000050b7824 */ /* 0x000fe400078e00ff */
[CC--:B------:R-:W-:Y:S02]  /*23c90*/  FMUL.FTZ R6, R7.reuse, R8.reuse ;  /* 0x0000000807067220 */ /* 0x0c0fe40000410000 */
[-C--:B------:R-:W-:Y:S02]  /*23ca0*/  FMUL.FTZ R7, R7, R11.reuse ;  /* 0x0000000b07077220 */ /* 0x080fe40000410000 */
[C---:B------:R-:W-:Y:S01]  /*23cb0*/  FFMA.FTZ R11, R20.reuse, R11, -R6 ;  /* 0x0000000b140b7223 */ /* 0x040fe20000010806 */
[----:B------:R-:W-:Y:S01]  /*23cc0*/  LOP3.LUT R6, R3, 0xffff0000, RZ, 0xc0, !PT ;  /* 0xffff000003067812 */ /* 0x000fe200078ec0ff */
[----:B------:R-:W-:Y:S01]  /*23cd0*/  FFMA.FTZ R20, R20, R8, R7 ;  /* 0x0000000814147223 */ /* 0x000fe20000010007 */
[----:B------:R-:W-:-:S02]  /*23ce0*/  LOP3.LUT R7, R2, 0xffff0000, RZ, 0xc0, !PT ;  /* 0xffff000002077812 */ /* 0x000fc400078ec0ff */
[----:B------:R-:W-:Y:S02]  /*23cf0*/  LOP3.LUT R3, R22, 0xffff0000, RZ, 0xc0, !PT ;  /* 0xffff000016037812 */ /* 0x000fe400078ec0ff */
[----:B------:R-:W-:Y:S02]  /*23d00*/  LOP3.LUT R8, R26, 0xffff0000, RZ, 0xc0, !PT ;  /* 0xffff00001a087812 */ /* 0x000fe400078ec0ff */
[----:B------:R-:W-:Y:S01]  /*23d10*/  LOP3.LUT R22, R4, 0xffff0000, RZ, 0xc0, !PT ;  /* 0xffff000004167812 */ /* 0x000fe200078ec0ff */
[CC--:B------:R-:W-:Y:S02]  /*23d20*/  FMUL.FTZ R2, R3.reuse, R7.reuse ;  /* 0x0000000703027220 */ /* 0x0c0fe40000410000 */
[-C--:B------:R-:W-:Y:S02]  /*23d30*/  FMUL.FTZ R3, R3, R6.reuse ;  /* 0x0000000603037220 */ /* 0x080fe40000410000 */
[C---:B------:R-:W-:Y:S01]  /*23d40*/  FFMA.FTZ R6, R8.reuse, R6, -R2 ;  /* 0x0000000608067223 */ /* 0x040fe20000010802 */
[----:B------:R-:W-:Y:S01]  /*23d50*/  LOP3.LUT R2, R27, 0xffff0000, RZ, 0xc0, !PT ;  /* 0xffff00001b027812 */ /* 0x000fe200078ec0ff */
[----:B------:R-:W-:Y:S01]  /*23d60*/  FFMA.FTZ R7, R8, R7, R3 ;  /* 0x0000000708077223 */ /* 0x000fe20000010003 */
[----:B------:R-:W-:-:S02]  /*23d70*/  LOP3.LUT R3, R23, 0xffff0000, RZ, 0xc0, !PT ;  /* 0xffff000017037812 */ /* 0x000fc400078ec0ff */
[----:B------:R-:W-:Y:S02]  /*23d80*/  LOP3.LUT R8, R5, 0xffff0000, RZ, 0xc0, !PT ;  /* 0xffff000005087812 */ /* 0x000fe400078ec0ff */
[----:B------:R-:W-:Y:S01]  /*23d90*/  F2FP.BF16.PACK_AB R10, R6, R10 ;  /* 0x0000000a060a723e */ /* 0x000fe200000010ff */
[----:B------:R-:W-:Y:S01]  /*23da0*/  FMUL.FTZ R5, R3, R22 ;  /* 0x0000001603057220 */ /* 0x000fe20000410000 */
[----:B------:R-:W-:Y:S01]  /*23db0*/  F2FP.BF16.PACK_AB R6, R7, R21 ;  /* 0x000000150706723e */ /* 0x000fe200000010ff */
[-C--:B------:R-:W-:Y:S02]  /*23dc0*/  FMUL.FTZ R4, R3, R8.reuse ;  /* 0x0000000803047220 */ /* 0x080fe40000410000 */
[----:B------:R-:W-:Y:S01]  /*23dd0*/  FFMA.FTZ R3, R2, R8, -R5 ;  /* 0x0000000802037223 */ /* 0x000fe20000010805 */
[----:B------:R-:W-:Y:S01]  /*23de0*/  F2FP.BF16.PACK_AB R8, R38, R58 ;  /* 0x0000003a2608723e */ /* 0x000fe200000010ff */
[----:B------:R-:W-:Y:S01]  /*23df0*/  FFMA.FTZ R2, R2, R22, R4 ;  /* 0x0000001602027223 */ /* 0x000fe20000010004 */
[----:B------:R-:W-:-:S02]  /*23e00*/  F2FP.BF16.PACK_AB R4, R35, R39 ;  /* 0x000000272304723e */ /* 0x000fc400000010ff */
[----:B------:R-:W-:Y:S02]  /*23e10*/  F2FP.BF16.PACK_AB R11, R3, R11 ;  /* 0x0000000b030b723e */ /* 0x000fe400000010ff */
[----:B------:R-:W-:Y:S02]  /*23e20*/  F2FP.BF16.PACK_AB R5, R24, R33 ;  /* 0x000000211805723e */ /* 0x000fe400000010ff */
[----:B------:R-:W-:Y:S01]  /*23e30*/  F2FP.BF16.PACK_AB R7, R2, R20 ;  /* 0x000000140207723e */ /* 0x000fe200000010ff */
[----:B------:R1:W-:Y:S04]  /*23e40*/  ST.E.128 [R30.64], R8 ;  /* 0x000000081e007985 */ /* 0x0003e8000c101d04 */
[----:B------:R1:W-:Y:S02]  /*23e50*/  ST.E.128 [R28.64], R4 ;  /* 0x000000041c007985 */ /* 0x0003e4000c101d04 */
.L_x_1012:
[----:B------:R-:W-:Y:S05]  /*23e60*/  BSYNC B0 ;  /* 0x0000000000007941 */ /* 0x000fea0003800000 */
.L_x_1011:
[----:B------:R-:W-:Y:S01]  /*23e70*/  IADD3 R2, R57, 0x20, RZ ;  /* 0x0000002039027810 */ /* 0x000fe20007ffe0ff */
[----:B------:R-:W-:Y:S03]  /*23e80*/  BSSY B0, `(.L_x_1013) ;  /* 0x000007a000007945 */ /* 0x000fe60003800000 */
[----:B------:R-:W-:-:S13]  /*23e90*/  ISETP.GE.AND P0, PT, R2, R0, PT ;  /* 0x000000000200720c */ /* 0x000fda0003f06270 */
[----:B------:R-:W-:Y:S05]  /*23ea0*/  @P0 BRA `(.L_x_1014) ;  /* 0x0000077000000947 */ /* 0x000fea0003800000 */
[----:B-1----:R-:W-:Y:S01]  /*23eb0*/  SHF.R.S32.HI R6, RZ, 0x1f, R2 ;  /* 0x0000001fff067819 */ /* 0x002fe20000011402 */
[----:B------:R-:W-:Y:S01]  /*23ec0*/  IMAD.SHL.U32 R5, R68, 0x40, RZ ;  /* 0x0000004044057824 */ /* 0x000fe200078e00ff */
[----:B------:R-:W-:Y:S02]  /*23ed0*/  SHF.R.S32.HI R7, RZ, 0x1f, R56 ;  /* 0x0000001fff077819 */ /* 0x000fe40000011438 */
[CC--:B------:R-:W-:Y:S02]  /*23ee0*/  LEA.HI R4, R6.reuse, R2.reuse, RZ, 0x3 ;  /* 0x0000000206047211 */ /* 0x0c0fe400078f18ff */
[----:B------:R-:W-:Y:S02]  /*23ef0*/  LEA.HI R6, R6, R2, RZ, 0x6 ;  /* 0x0000000206067211 */ /* 0x000fe400078f30ff */
[----:B------:R-:W-:Y:S02]  /*23f00*/  SHF.R.S32.HI R3, RZ, 0x3, R4 ;  /* 0x00000003ff037819 */ /* 0x000fe40000011404 */
[----:B------:R-:W-:-:S02]  /*23f10*/  LOP3.LUT R2, R5, 0x1c0, RZ, 0xc0, !PT ;  /* 0x000001c005027812 */ /* 0x000fc400078ec0ff */
[----:B------:R-:W-:Y:S02]  /*23f20*/  LEA.HI R3, R0, R3, RZ, 0x1d ;  /* 0x0000000300037211 */ /* 0x000fe400078fe8ff */
[----:B------:R-:W-:Y:S01]  /*23f30*/  LEA.HI R5, R7, R56, RZ, 0x5 ;  /* 0x0000003807057211 */ /* 0x000fe200078f28ff */
[----:B------:R-:W-:Y:S01]  /*23f40*/  IMAD.SHL.U32 R7, R6, 0x80, RZ ;  /* 0x0000008006077824 */ /* 0x000fe200078e00ff */
[----:B------:R-:W-:Y:S02]  /*23f50*/  SHF.R.S32.HI R6, RZ, 0x1f, R3 ;  /* 0x0000001fff067819 */ /* 0x000fe40000011403 */
[----:B------:R-:W-:Y:S01]  /*23f60*/  LOP3.LUT R8, R2, 0x38, R4, 0xf8, !PT ;  /* 0x0000003802087812 */ /* 0x000fe200078ef804 */
[----:B------:R-:W-:Y:S01]  /*23f70*/  IMAD.SHL.U32 R4, R5, 0x10, RZ ;  /* 0x0000001005047824 */ /* 0x000fe200078e00ff */
[----:B------:R-:W-:Y:S01]  /*23f80*/  LEA.HI R9, R6, R3, RZ, 0x3 ;  /* 0x0000000306097211 */ /* 0x000fe200078f18ff */
[----:B------:R-:W-:Y:S01]  /*23f90*/  IMAD.SHL.U32 R5, R3, 0x8, RZ ;  /* 0x0000000803057824 */ /* 0x000fe200078e00ff */
[----:B------:R-:W-:-:S02]  /*23fa0*/  SHF.R.U32.HI R10, RZ, 0x3, R2 ;  /* 0x00000003ff0a7819 */ /* 0x000fc40000011602 */
[----:B------:R-:W-:Y:S01]  /*23fb0*/  LOP3.LUT R3, R4, 0xfffffe00, RZ, 0xc0, !PT ;  /* 0xfffffe0004037812 */ /* 0x000fe200078ec0ff */
[----:B------:R-:W-:Y:S01]  /*23fc0*/  IMAD.SHL.U32 R4, R9, 0x400, RZ ;  /* 0x0000040009047824 */ /* 0x000fe200078e00ff */
[----:B------:R-:W-:Y:S02]  /*23fd0*/  LOP3.LUT R2, R2, 0x38, R5, 0xf8, !PT ;  /* 0x0000003802027812 */ /* 0x000fe400078ef805 */
[----:B------:R-:W-:Y:S02]  /*23fe0*/  LOP3.LUT R7, R7, 0xffffe000, RZ, 0xc0, !PT ;  /* 0xffffe00007077812 */ /* 0x000fe400078ec0ff */
[-C--:B------:R-:W-:Y:S02]  /*23ff0*/  LOP3.LUT R6, R8, R10.reuse, RZ, 0x3c, !PT ;  /* 0x0000000a08067212 */ /* 0x080fe400078e3cff */
[----:B------:R-:W-:Y:S02]  /*24000*/  LOP3.LUT R2, R2, R10, RZ, 0x3c, !PT ;  /* 0x0000000a02027212 */ /* 0x000fe400078e3cff */
[----:B------:R-:W-:-:S02]  /*24010*/  LOP3.LUT R4, R4, 0xffffe000, RZ, 0xc0, !PT ;  /* 0xffffe00004047812 */ /* 0x000fc400078ec0ff */
[--C-:B------:R-:W-:Y:S02]  /*24020*/  IADD3 R5, R6, R7, R3.reuse ;  /* 0x0000000706057210 */ /* 0x100fe40007ffe003 */
[----:B------:R-:W-:-:S03]  /*24030*/  IADD3 R2, R2, R4, R3 ;  /* 0x0000000402027210 */ /* 0x000fc60007ffe003 */
[----:B------:R-:W-:-:S04]  /*24040*/  IMAD.WIDE.U32 R26, R5, 0x2, R36 ;  /* 0x00000002051a7825 */ /* 0x000fc800078e0024 */
[----:B------:R-:W-:Y:S01]  /*24050*/  IMAD.WIDE.U32 R24, R2, 0x2, R36 ;  /* 0x0000000202187825 */ /* 0x000fe200078e0024 */
[----:B------:R-:W2:Y:S04]  /*24060*/  LD.E.128 R8, [R26.64] ;  /* 0x000000041a087980 */ /* 0x000ea8000c101d00 */
[----:B------:R-:W3:Y:S01]  /*24070*/  LD.E.128 R4, [R24.64] ;  /* 0x0000000418047980 */ /* 0x000ee2000c101d00 */
[--C-:B------:R-:W-:Y:S02]  /*24080*/  SHF.R.U64 R16, R16, 0x10, R17.reuse ;  /* 0x0000001010107819 */ /* 0x100fe40000001211 */
[----:B------:R-:W-:Y:S02]  /*24090*/  SHF.R.U32.HI R2, RZ, 0x10, R17 ;  /* 0x00000010ff027819 */ /* 0x000fe40000011611 */
[----:B------:R-:W-:-:S02]  /*240a0*/  SHF.R.U64 R17, R18, 0x10, R19 ;  /* 0x0000001012117819 */ /* 0x000fc40000001213 */
[----:B------:R-:W-:Y:S02]  /*240b0*/  SHF.R.U64 R18, R12, 0x10, R13 ;  /* 0x000000100c127819 */ /* 0x000fe4000000120d */
[----:B------:R-:W-:Y:S02]  /*240c0*/  SHF.R.U32.HI R3, RZ, 0x10, R19 ;  /* 0x00000010ff037819 */ /* 0x000fe40000011613 */
[----:B------:R-:W-:Y:S02]  /*240d0*/  SHF.R.U32.HI R12, RZ, 0x10, R13 ;  /* 0x00000010ff0c7819 */ /* 0x000fe4000001160d */
[--C-:B------:R-:W-:Y:S02]  /*240e0*/  SHF.R.U64 R20, R14, 0x10, R15.reuse ;  /* 0x000000100e147819 */ /* 0x100fe4000000120f */
[----:B------:R-:W-:Y:S02]  /*240f0*/  SHF.R.U32.HI R19, RZ, 0x10, R15 ;  /* 0x00000010ff137819 */ /* 0x000fe4000001160f */
[----:B------:R-:W-:-:S02]  /*24100*/  PRMT R15, R82, 0x5432, R16 ;  /* 0x00005432520f7816 */ /* 0x000fc40000000010 */
[----:B------:R-:W-:Y:S02]  /*24110*/  PRMT R13, R80, 0x5432, R18 ;  /* 0x00005432500d7816 */ /* 0x000fe40000000012 */
[----:B------:R-:W-:Y:S01]  /*24120*/  PRMT R22, R83, 0x5432, R17 ;  /* 0x0000543253167816 */ /* 0x000fe20000000011 */
[----:B------:R-:W-:Y:S01]  /*24130*/  IMAD.U32 R29, R15, 0x10000, RZ ;  /* 0x000100000f1d7824 */ /* 0x000fe200078e00ff */
[----:B------:R-:W-:Y:S01]  /*24140*/  PRMT R14, R82, 0x5410, R2 ;  /* 0x00005410520e7816 */ /* 0x000fe20000000002 */
[----:B------:R-:W-:Y:S01]  /*24150*/  IMAD.U32 R28, R13, 0x10000, RZ ;  /* 0x000100000d1c7824 */ /* 0x000fe200078e00ff */
[----:B------:R-:W-:Y:S02]  /*24160*/  PRMT R21, R83, 0x5410, R3 ;  /* 0x0000541053157816 */ /* 0x000fe40000000003 */
[----:B------:R-:W-:Y:S02]  /*24170*/  PRMT R12, R80, 0x5410, R12 ;  /* 0x00005410500c7816 */ /* 0x000fe4000000000c */
[----:B------:R-:W-:Y:S01]  /*24180*/  LOP3.LUT R30, R13, 0xffff0000, RZ, 0xc0, !PT ;  /* 0xffff00000d1e7812 */ /* 0x000fe200078ec0ff */
[----:B------:R-:W-:Y:S01]  /*24190*/  IMAD.U32 R13, R14, 0x10000, RZ ;  /* 0x000100000e0d7824 */ /* 0x000fe200078e00ff */
[----:B------:R-:W-:-:S02]  /*241a0*/  LOP3.LUT R15, R15, 0xffff0000, RZ, 0xc0, !PT ;  /* 0xffff00000f0f7812 */ /* 0x000fc400078ec0ff */
[C---:B------:R-:W-:Y:S02]  /*241b0*/  PRMT R20, R81.reuse, 0x5432, R20 ;  /* 0x0000543251147816 */ /* 0x040fe40000000014 */
[----:B------:R-:W-:Y:S01]  /*241c0*/  PRMT R19, R81, 0x5410, R19 ;  /* 0x0000541051137816 */ /* 0x000fe20000000013 */
[C---:B--2---:R-:W-:Y:S01]  /*241d0*/  IMAD.U32 R18, R8.reuse, 0x10000, RZ ;  /* 0x0001000008127824 */ /* 0x044fe200078e00ff */
[----:B------:R-:W-:Y:S01]  /*241e0*/  LOP3.LUT R17, R8, 0xffff0000, RZ, 0xc0, !PT ;  /* 0xffff000008117812 */ /* 0x000fe200078ec0ff */
[C---:B------:R-:W-:Y:S01]  /*241f0*/  IMAD.U32 R16, R9.reuse, 0x10000, RZ ;  /* 0x0001000009107824 */ /* 0x040fe200078e00ff */
[----:B------:R-:W-:Y:S01]  /*24200*/  LOP3.LUT R9, R9, 0xffff0000, RZ, 0xc0, !PT ;  /* 0xffff000009097812 */ /* 0x000fe200078ec0ff */
[C---:B---3--:R-:W-:Y:S01]  /*24210*/  IMAD.U32 R8, R4.reuse, 0x10000, RZ ;  /* 0x0001000004087824 */ /* 0x048fe200078e00ff */
[C---:B------:R-:W-:Y:S01]  /*24220*/  LOP3.LUT R2, R5.reuse, 0xffff0000, RZ, 0xc0, !PT ;  /* 0xffff000005027812 */ /* 0x040fe200078ec0ff */
[----:B------:R-:W-:Y:S01]  /*24230*/  IMAD.U32 R3, R5, 0x10000, RZ ;  /* 0x0001000005037824 */ /* 0x000fe200078e00ff */
[----:B------:R-:W-:Y:S01]  /*24240*/  LOP3.LUT R4, R4, 0xffff0000, RZ, 0xc0, !PT ;  /* 0xffff000004047812 */ /* 0x000fe200078ec0ff */
[----:B------:R-:W-:-:S02]  /*24250*/  FMUL.FTZ R23, R8, R28 ;  /* 0x0000001c08177220 */ /* 0x000fc40000410000 */
[-C--:B------:R-:W-:Y:S02]  /*24260*/  FMUL.FTZ R5, R8, R29.reuse ;  /* 0x0000001d08057220 */ /* 0x080fe40000410000 */
[C---:B------:R-:W-:Y:S02]  /*24270*/  FFMA.FTZ R33, R18.reuse, R29, -R23 ;  /* 0x0000001d12217223 */ /* 0x040fe40000010817 */
[----:B------:R-:W-:Y:S02]  /*24280*/  FFMA.FTZ R31, R18, R28, R5 ;  /* 0x0000001c121f7223 */ /* 0x000fe40000010005 */
[C---:B------:R-:W-:Y:S01]  /*24290*/  IMAD.U32 R18, R12.reuse, 0x10000, RZ ;  /* 0x000100000c127824 */ /* 0x040fe200078e00ff */
[----:B------:R-:W-:Y:S01]  /*242a0*/  LOP3.LUT R12, R12, 0xffff0000, RZ, 0xc0, !PT ;  /* 0xffff00000c0c7812 */ /* 0x000fe200078ec0ff */
[C---:B------:R-:W-:Y:S02]  /*242b0*/  FMUL.FTZ R5, R4.reuse, R30 ;  /* 0x0000001e04057220 */ /* 0x040fe40000410000 */
[----:B------:R-:W-:-:S02]  /*242c0*/  FMUL.FTZ R8, R4, R15 ;  /* 0x0000000f04087220 */ /* 0x000fc40000410000 */
[CC--:B------:R-:W-:Y:S02]  /*242d0*/  FMUL.FTZ R4, R3.reuse, R18.reuse ;  /* 0x0000001203047220 */ /* 0x0c0fe40000410000 */
[----:B------:R-:W-:Y:S02]  /*242e0*/  FMUL.FTZ R3, R3, R13 ;  /* 0x0000000d03037220 */ /* 0x000fe40000410000 */
[----:B------:R-:W-:Y:S01]  /*242f0*/  FFMA.FTZ R29, R17, R15, -R5 ;  /* 0x0000000f111d7223 */ /* 0x000fe20000010805 */
[----:B------:R-:W-:Y:S01]  /*24300*/  LOP3.LUT R5, R14, 0xffff0000, RZ, 0xc0, !PT ;  /* 0xffff00000e057812 */ /* 0x000fe200078ec0ff */
[C---:B------:R-:W-:Y:S02]  /*24310*/  FFMA.FTZ R18, R16.reuse, R18, R3 ;  /* 0x0000001210127223 */ /* 0x040fe40000010003 */
[----:B------:R-:W-:Y:S02]  /*24320*/  FFMA.FTZ R23, R16, R13, -R4 ;  /* 0x0000000d10177223 */ /* 0x000fe40000010804 */
[----:B------:R-:W-:-:S02]  /*24330*/  FMUL.FTZ R3, R2, R12 ;  /* 0x0000000c02037220 */ /* 0x000fc40000410000 */
[----:B------:R-:W-:Y:S02]  /*24340*/  FFMA.FTZ R28, R17, R30, R8 ;  /* 0x0000001e111c7223 */ /* 0x000fe40000010008 */
[C---:B------:R-:W-:Y:S01]  /*24350*/  IMAD.U32 R14, R20.reuse, 0x10000, RZ ;  /* 0x00010000140e7824 */ /* 0x040fe200078e00ff */
[----:B------:R-:W-:Y:S01]  /*24360*/  LOP3.LUT R20, R20, 0xffff0000, RZ, 0xc0, !PT ;  /* 0xffff000014147812 */ /* 0x000fe200078ec0ff */
[----:B------:R-:W-:Y:S02]  /*24370*/  IMAD.U32 R13, R6, 0x10000, RZ ;  /* 0x00010000060d7824 */ /* 0x000fe400078e00ff */
[----:B------:R-:W-:Y:S02]  /*24380*/  IMAD.U32 R8, R22, 0x10000, RZ ;  /* 0x0001000016087824 */ /* 0x000fe400078e00ff */
[-C--:B------:R-:W-:Y:S02]  /*24390*/  FMUL.FTZ R4, R2, R5.reuse ;  /* 0x0000000502047220 */ /* 0x080fe40000410000 */
[----:B------:R-:W-:-:S02]  /*243a0*/  FFMA.FTZ R17, R9, R5, -R3 ;  /* 0x0000000509117223 */ /* 0x000fc40000010803 */
[----:B------:R-:W-:Y:S02]  /*243b0*/  IMAD.U32 R5, R10, 0x10000, RZ ;  /* 0x000100000a057824 */ /* 0x000fe400078e00ff */
[C---:B------:R-:W-:Y:S02]  /*243c0*/  FMUL.FTZ R3, R13.reuse, R14 ;  /* 0x0000000e0d037220 */ /* 0x040fe40000410000 */
[----:B------:R-:W-:Y:S02]  /*243d0*/  FMUL.FTZ R2, R13, R8 ;  /* 0x000000080d027220 */ /* 0x000fe40000410000 */
[----:B------:R-:W-:Y:S01]  /*243e0*/  FFMA.FTZ R16, R9, R12, R4 ;  /* 0x0000000c09107223 */ /* 0x000fe20000010004 */
[----:B------:R-:W-:Y:S01]  /*243f0*/  LOP3.LUT R4, R11, 0xffff0000, RZ, 0xc0, !PT ;  /* 0xffff00000b047812 */ /* 0x000fe200078ec0ff */
[C---:B------:R-:W-:Y:S01]  /*24400*/  IMAD.U32 R12, R19.reuse, 0x10000, RZ ;  /* 0x00010000130c7824 */ /* 0x040fe200078e00ff */
[----:B------:R-:W-:Y:S01]  /*24410*/  LOP3.LUT R19, R19, 0xffff0000, RZ, 0xc0, !PT ;  /* 0xffff000013137812 */ /* 0x000fe200078ec0ff */
[----:B------:R-:W-:-:S02]  /*24420*/  IMAD.U32 R9, R7, 0x10000, RZ ;  /* 0x0001000007097824 */ /* 0x000fc400078e00ff */
[C---:B------:R-:W-:Y:S01]  /*24430*/  FFMA.FTZ R15, R5.reuse, R8, -R3 ;  /* 0x00000008050f7223 */ /* 0x040fe20000010803 */
[----:B------:R-:W-:Y:S01]  /*24440*/  LOP3.LUT R8, R10, 0xffff0000, RZ, 0xc0, !PT ;  /* 0xffff00000a087812 */ /* 0x000fe200078ec0ff */
[----:B------:R-:W-:Y:S01]  /*24450*/  FFMA.FTZ R14, R5, R14, R2 ;  /* 0x0000000e050e7223 */ /* 0x000fe20000010002 */
[----:B------:R-:W-:Y:S01]  /*24460*/  LOP3.LUT R3, R6, 0xffff0000, RZ, 0xc0, !PT ;  /* 0xffff000006037812 */ /* 0x000fe200078ec0ff */
[----:B------:R-:W-:Y:S01]  /*24470*/  IMAD.U32 R13, R21, 0x10000, RZ ;  /* 0x00010000150d7824 */ /* 0x000fe200078e00ff */
[----:B------:R-:W-:Y:S01]  /*24480*/  LOP3.LUT R2, R7, 0xffff0000, RZ, 0xc0, !PT ;  /* 0xffff000007027812 */ /* 0x000fe200078ec0ff */
[----:B------:R-:W-:Y:S02]  /*24490*/  IMAD.U32 R5, R11, 0x10000, RZ ;  /* 0x000100000b057824 */ /* 0x000fe400078e00ff */
[CC--:B------:R-:W-:Y:S02]  /*244a0*/  FMUL.FTZ R10, R9.reuse, R12.reuse ;  /* 0x0000000c090a7220 */ /* 0x0c0fe40000410000 */
[-C--:B------:R-:W-:Y:S01]  /*244b0*/  FMUL.FTZ R6, R9, R13.reuse ;  /* 0x0000000d09067220 */ /* 0x080fe20000410000 */
[----:B------:R-:W-:Y:S01]  /*244c0*/  LOP3.LUT R9, R21, 0xffff0000, RZ, 0xc0, !PT ;  /* 0xffff000015097812 */ /* 0x000fe200078ec0ff */
[C---:B------:R-:W-:Y:S01]  /*244d0*/  FFMA.FTZ R13, R5.reuse, R13, -R10 ;  /* 0x0000000d050d7223 */ /* 0x040fe2000001080a */
[----:B------:R-:W-:Y:S01]  /*244e0*/  LOP3.LUT R10, R22, 0xffff0000, RZ, 0xc0, !PT ;  /* 0xffff0000160a7812 */ /* 0x000fe200078ec0ff */
[----:B------:R-:W-:-:S02]  /*244f0*/  FFMA.FTZ R12, R5, R12, R6 ;  /* 0x0000000c050c7223 */ /* 0x000fc40000010006 */
[C---:B------:R-:W-:Y:S02]  /*24500*/  FMUL.FTZ R6, R3.reuse, R20 ;  /* 0x0000001403067220 */ /* 0x040fe40000410000 */
[C---:B------:R-:W-:Y:S02]  /*24510*/  FMUL.FTZ R11, R2.reuse, R19 ;  /* 0x00000013020b7220 */ /* 0x040fe40000410000 */
[-C--:B------:R-:W-:Y:S02]  /*24520*/  FMUL.FTZ R5, R3, R10.reuse ;  /* 0x0000000a03057220 */ /* 0x080fe40000410000 */
[-C--:B------:R-:W-:Y:S02]  /*24530*/  FMUL.FTZ R7, R2, R9.reuse ;  /* 0x0000000902077220 */ /* 0x080fe40000410000 */
[----:B------:R-:W-:Y:S02]  /*24540*/  FFMA.FTZ R3, R8, R10, -R6 ;  /* 0x0000000a08037223 */ /* 0x000fe40000010806 */
[----:B------:R-:W-:Y:S01]  /*24550*/  FFMA.FTZ R11, R4, R9, -R11 ;  /* 0x00000009040b7223 */ /* 0x000fe2000001080b */
[----:B------:R-:W-:Y:S01]  /*24560*/  F2FP.BF16.PACK_AB R9, R17, R23 ;  /* 0x000000171109723e */ /* 0x000fe200000010ff */
[----:B------:R-:W-:Y:S01]  /*24570*/  FFMA.FTZ R2, R8, R20, R5 ;  /* 0x0000001408027223 */ /* 0x000fe20000010005 */
[----:B------:R-:W-:Y:S01]  /*24580*/  F2FP.BF16.PACK_AB R8, R29, R33 ;  /* 0x000000211d08723e */ /* 0x000fe200000010ff */
[----:B------:R-:W-:Y:S01]  /*24590*/  FFMA.FTZ R7, R4, R19, R7 ;  /* 0x0000001304077223 */ /* 0x000fe20000010007 */
[----:B------:R-:W-:-:S02]  /*245a0*/  F2FP.BF16.PACK_AB R10, R3, R15 ;  /* 0x0000000f030a723e */ /* 0x000fc400000010ff */
[----:B------:R-:W-:Y:S02]  /*245b0*/  F2FP.BF16.PACK_AB R11, R11, R13 ;  /* 0x0000000d0b0b723e */ /* 0x000fe400000010ff */
[----:B------:R-:W-:Y:S02]  /*245c0*/  F2FP.BF16.PACK_AB R4, R28, R31 ;  /* 0x0000001f1c04723e */ /* 0x000fe400000010ff */
[----:B------:R-:W-:Y:S01]  /*245d0*/  F2FP.BF16.PACK_AB R5, R16, R18 ;  /* 0x000000121005723e */ /* 0x000fe200000010ff */
[----:B------:R1:W-:Y:S01]  /*245e0*/  ST.E.128 [R26.64], R8 ;  /* 0x000000081a007985 */ /* 0x0003e2000c101d04 */
[----:B------:R-:W-:Y:S02]  /*245f0*/  F2FP.BF16.PACK_AB R6, R2, R14 ;  /* 0x0000000e0206723e */ /* 0x000fe400000010ff */
[----:B------:R-:W-:-:S05]  /*24600*/  F2FP.BF16.PACK_AB R7, R7, R12 ;  /* 0x0000000c0707723e */ /* 0x000fca00000010ff */
[----:B------:R1:W-:Y:S02]  /*24610*/  ST.E.128 [R24.64], R4 ;  /* 0x0000000418007985 */ /* 0x0003e4000c101d04 */
.L_x_1014:
[----:B------:R-:W-:Y:S05]  /*24620*/  BSYNC B0 ;  /* 0x0000000000007941 */ /* 0x000fea0003800000 */
.L_x_1013:
[----:B------:R-:W-:-:S04]  /*24630*/  IADD3 R2, R57, 0x40, RZ ;  /* 0x0000004039027810 */ /* 0x000fc80007ffe0ff */
[----:B------:R-:W-:-:S13]  /*24640*/  ISETP.GE.AND P0, PT, R2, R0, PT ;  /* 0x000000000200720c */ /* 0x000fda0003f06270 */
[----:B------:R-:W-:Y:S05]  /*24650*/  @P0 BRA `(.L_x_1010) ;  /* 0x0000077000000947 */ /* 0x000fea0003800000 */
[----:B-1----:R-:W-:Y:S01]  /*24660*/  SHF.R.S32.HI R5, RZ, 0x1f, R2 ;  /* 0x0000001fff057819 */ /* 0x002fe20000011402 */
[----:B------:R-:W-:Y:S01]  /*24670*/  IMAD.SHL.U32 R7, R68, 0x40, RZ ;  /* 0x0000004044077824 */ /* 0x000fe200078e00ff */
[----:B------:R-:W-:Y:S02]  /*24680*/  SHF.R.S32.HI R3, RZ, 0x1f, R56 ;  /* 0x0000001fff037819 */ /* 0x000fe40000011438 */
[----:B------:R-:W-:Y:S02]  /*24690*/  LEA.HI R4, R5, R2, RZ, 0x3 ;  /* 0x0000000205047211 */ /* 0x000fe400078f18ff */
[----:B------:R-:W-:Y:S02]  /*246a0*/  LEA.HI R3, R3, R56, RZ, 0x5 ;  /* 0x0000003803037211 */ /* 0x000fe400078f28ff */
[----:B------:R-:W-:Y:S02]  /*246b0*/  SHF.R.S32.HI R6, RZ, 0x3, R4 ;  /* 0x00000003ff067819 */ /* 0x000fe40000011404 */
[----:B------:R-:W-:-:S02]  /*246c0*/  LEA.HI R5, R5, R2, RZ, 0x6 ;  /* 0x0000000205057211 */ /* 0x000fc400078f30ff */
[----:B------:R-:W-:Y:S01]  /*246d0*/  LOP3.LUT R2, R7, 0x1c0, RZ, 0xc0, !PT ;  /* 0x000001c007027812 */ /* 0x000fe200078ec0ff */
[----:B------:R-:W-:Y:S01]  /*246e0*/  IMAD.SHL.U32 R7, R3, 0x10, RZ ;  /* 0x0000001003077824 */ /* 0x000fe200078e00ff */
[----:B------:R-:W-:Y:S01]  /*246f0*/  LEA.HI R3, R0, R6, RZ, 0x1d ;  /* 0x0000000600037211 */ /* 0x000fe200078fe8ff */
[----:B------:R-:W-:Y:S01]  /*24700*/  IMAD.SHL.U32 R8, R5, 0x80, RZ ;  /* 0x0000008005087824 */ /* 0x000fe200078e00ff */
[----:B------:R-:W-:Y:S02]  /*24710*/  LOP3.LUT R6, R2, 0x38, R4, 0xf8, !PT ;  /* 0x0000003802067812 */ /* 0x000fe400078ef804 */
[----:B------:R-:W-:Y:S02]  /*24720*/  SHF.R.U32.HI R9, RZ, 0x3, R2 ;  /* 0x00000003ff097819 */ /* 0x000fe40000011602 */
[----:B------:R-:W-:Y:S02]  /*24730*/  SHF.R.S32.HI R5, RZ, 0x1f, R3 ;  /* 0x0000001fff057819 */ /* 0x000fe40000011403 */
[----:B------:R-:W-:-:S02]  /*24740*/  LOP3.LUT R4, R7, 0xfffffe00, RZ, 0xc0, !PT ;  /* 0xfffffe0007047812 */ /* 0x000fc400078ec0ff */
[----:B------:R-:W-:Y:S01]  /*24750*/  LOP3.LUT R7, R6, R9, RZ, 0x3c, !PT ;  /* 0x0000000906077212 */ /* 0x000fe200078e3cff */
[----:B------:R-:W-:Y:S01]  /*24760*/  IMAD.SHL.U32 R6, R3, 0x8, RZ ;  /* 0x0000000803067824 */ /* 0x000fe200078e00ff */
[----:B------:R-:W-:Y:S02]  /*24770*/  LEA.HI R3, R5, R3, RZ, 0x3 ;  /* 0x0000000305037211 */ /* 0x000fe400078f18ff */
[----:B------:R-:W-:Y:S02]  /*24780*/  LOP3.LUT R8, R8, 0xffffe000, RZ, 0xc0, !PT ;  /* 0xffffe00008087812 */ /* 0x000fe400078ec0ff */
[----:B------:R-:W-:Y:S01]  /*24790*/  LOP3.LUT R5, R2, 0x38, R6, 0xf8, !PT ;  /* 0x0000003802057812 */ /* 0x000fe200078ef806 */
[----:B------:R-:W-:Y:S01]  /*247a0*/  IMAD.SHL.U32 R2, R3, 0x400, RZ ;  /* 0x0000040003027824 */ /* 0x000fe200078e00ff */
[----:B------:R-:W-:Y:S02]  /*247b0*/  IADD3 R7, R7, R8, R4 ;  /* 0x0000000807077210 */ /* 0x000fe40007ffe004 */
[----:B------:R-:W-:-:S02]  /*247c0*/  LOP3.LUT R3, R5, R9, RZ, 0x3c, !PT ;  /* 0x0000000905037212 */ /* 0x000fc400078e3cff */
[----:B------:R-:W-:Y:S01]  /*247d0*/  LOP3.LUT R2, R2, 0xffffe000, RZ, 0xc0, !PT ;  /* 0xffffe00002027812 */ /* 0x000fe200078ec0ff */
[----:B------:R-:W-:-:S03]  /*247e0*/  IMAD.WIDE.U32 R30, R7, 0x2, R36 ;  /* 0x00000002071e7825 */ /* 0x000fc600078e0024 */
[----:B------:R-:W-:Y:S02]  /*247f0*/  IADD3 R2, R3, R2, R4 ;  /* 0x0000000203027210 */ /* 0x000fe40007ffe004 */
[----:B------:R-:W2:Y:S03]  /*24800*/  LD.E.128 R8, [R30.64] ;  /* 0x000000041e087980 */ /* 0x000ea6000c101d00 */
[----:B------:R-:W-:-:S05]  /*24810*/  IMAD.WIDE.U32 R28, R2, 0x2, R36 ;  /* 0x00000002021c7825 */ /* 0x000fca00078e0024 */
[----:B------:R-:W3:Y:S01]  /*24820*/  LD.E.128 R4, [R28.64] ;  /* 0x000000041c047980 */ /* 0x000ee2000c101d00 */
[----:B------:R-:W-:Y:S02]  /*24830*/  SHF.R.U64 R14, R44, 0x10, R45 ;  /* 0x000000102c0e7819 */ /* 0x000fe4000000122d */
[----:B------:R-:W-:Y:S02]  /*24840*/  SHF.R.U64 R2, R40, 0x10, R41 ;  /* 0x0000001028027819 */ /* 0x000fe40000001229 */
[--C-:B------:R-:W-:Y:S02]  /*24850*/  SHF.R.U64 R12, R42, 0x10, R43.reuse ;  /* 0x000000102a0c7819 */ /* 0x100fe4000000122b */
[----:B------:R-:W-:Y:S02]  /*24860*/  SHF.R.U32.HI R13, RZ, 0x10, R43 ;  /* 0x00000010ff0d7819 */ /* 0x000fe4000001162b */
[----:B------:R-:W-:Y:S02]  /*24870*/  PRMT R20, R85, 0x5432, R14 ;  /* 0x0000543255147816 */ /* 0x000fe4000000000e */
[----:B------:R-:W-:-:S02]  /*24880*/  SHF.R.U32.HI R15, RZ, 0x10, R45 ;  /* 0x00000010ff0f7819 */ /* 0x000fc4000001162d */
[----:B------:R-:W-:Y:S01]  /*24890*/  PRMT R27, R87, 0x5432, R2 ;  /* 0x00005432571b7816 */ /* 0x000fe20000000002 */
[----:B------:R-:W-:Y:S01]  /*248a0*/  IMAD.U32 R34, R20, 0x10000, RZ ;  /* 0x0001000014227824 */ /* 0x000fe200078e00ff */
[C---:B------:R-:W-:Y:S02]  /*248b0*/  PRMT R22, R88.reuse, 0x5432, R12 ;  /* 0x0000543258167816 */ /* 0x040fe4000000000c */
[----:B------:R-:W-:Y:S01]  /*248c0*/  PRMT R21, R88, 0x5410, R13 ;  /* 0x0000541058157816 */ /* 0x000fe2000000000d */
[----:B------:R-:W-:Y:S01]  /*248d0*/  IMAD.U32 R33, R27, 0x10000, RZ ;  /* 0x000100001b217824 */ /* 0x000fe200078e00ff */
[----:B------:R-:W-:Y:S02]  /*248e0*/  PRMT R19, R85, 0x5410, R15 ;  /* 0x0000541055137816 */ /* 0x000fe4000000000f */
[----:B------:R-:W-:Y:S02]  /*248f0*/  SHF.R.U32.HI R3, RZ, 0x10, R41 ;  /* 0x00000010ff037819 */ /* 0x000fe40000011629 */
[----:B------:R-:W-:Y:S01]  /*24900*/  LOP3.LUT R38, R20, 0xffff0000, RZ, 0xc0, !PT ;  /* 0xffff000014267812 */ /* 0x000fe200078ec0ff */
[----:B------:R-:W-:Y:S01]  /*24910*/  IMAD.U32 R35, R19, 0x10000, RZ ;  /* 0x0001000013237824 */ /* 0x000fe200078e00ff */
[----:B------:R-:W-:-:S02]  /*24920*/  PRMT R23, R87, 0x5410, R3 ;  /* 0x0000541057177816 */ /* 0x000fc40000000003 */
[--C-:B------:R-:W-:Y:S02]  /*24930*/  SHF.R.U64 R18, R46, 0x10, R47.reuse ;  /* 0x000000102e127819 */ /* 0x100fe4000000122f */
[----:B------:R-:W-:Y:S01]  /*24940*/  SHF.R.U32.HI R17, RZ, 0x10, R47 ;  /* 0x00000010ff117819 */ /* 0x000fe2000001162f */
[----:B------:R-:W-:Y:S01]  /*24950*/  IMAD.U32 R20, R23, 0x10000, RZ ;  /* 0x0001000017147824 */ /* 0x000fe200078e00ff */
[C---:B------:R-:W-:Y:S02]  /*24960*/  PRMT R18, R86.reuse, 0x5432, R18 ;  /* 0x0000543256127816 */ /* 0x040fe40000000012 */
[----:B------:R-:W-:Y:S02]  /*24970*/  LOP3.LUT R39, R19, 0xffff0000, RZ, 0xc0, !PT ;  /* 0xffff000013277812 */ /* 0x000fe400078ec0ff */
[----:B------:R-:W-:Y:S01]  /*24980*/  PRMT R17, R86, 0x5410, R17 ;  /* 0x0000541056117816 */ /* 0x000fe20000000011 */
[C---:B--2---:R-:W-:Y:S01]  /*24990*/  IMAD.U32 R13, R11.reuse, 0x10000, RZ ;  /* 0x000100000b0d7824 */ /* 0x044fe200078e00ff */
[----:B------:R-:W-:Y:S01]  /*249a0*/  LOP3.LUT R12, R11, 0xffff0000, RZ, 0xc0, !PT ;  /* 0xffff00000b0c7812 */ /* 0x000fe200078ec0ff */
[C---:B------:R-:W-:Y:S01]  /*249b0*/  IMAD.U32 R26, R8.reuse, 0x10000, RZ ;  /* 0x00010000081a7824 */ /* 0x040fe200078e00ff */
[----:B------:R-:W-:Y:S01]  /*249c0*/  LOP3.LUT R25, R8, 0xffff0000, RZ, 0xc0, !PT ;  /* 0xffff000008197812 */ /* 0x000fe200078ec0ff */
[C---:B------:R-:W-:Y:S01]  /*249d0*/  IMAD.U32 R24, R9.reuse, 0x10000, RZ ;  /* 0x0001000009187824 */ /* 0x040fe200078e00ff */
[----:B------:R-:W-:Y:S01]  /*249e0*/  LOP3.LUT R16, R9, 0xffff0000, RZ, 0xc0, !PT ;  /* 0xffff000009107812 */ /* 0x000fe200078ec0ff */
[C---:B------:R-:W-:Y:S01]  /*249f0*/  IMAD.U32 R15, R10.reuse, 0x10000, RZ ;  /* 0x000100000a0f7824 */ /* 0x040fe200078e00ff */
[----:B------:R-:W-:Y:S01]  /*24a00*/  LOP3.LUT R14, R10, 0xffff0000, RZ, 0xc0, !PT ;  /* 0xffff00000a0e7812 */ /* 0x000fe200078ec0ff */
[C---:B---3--:R-:W-:Y:S01]  /*24a10*/  IMAD.U32 R11, R4.reuse, 0x10000, RZ ;  /* 0x00010000040b7824 */ /* 0x048fe200078e00ff */
[----:B------:R-:W-:Y:S01]  /*24a20*/  LOP3.LUT R10, R4, 0xffff0000, RZ, 0xc0, !PT ;  /* 0xffff0000040a7812 */ /* 0x000fe200078ec0ff */
[C---:B------:R-:W-:Y:S01]  /*24a30*/  IMAD.U32 R9, R5.reuse, 0x10000, RZ ;  /* 0x0001000005097824 */ /* 0x040fe200078e00ff */
[----:B------:R-:W-:Y:S01]  /*24a40*/  LOP3.LUT R8, R5, 0xffff0000, RZ, 0xc0, !PT ;  /* 0xffff000005087812 */ /* 0x000fe200078ec0ff */
[C---:B------:R-:W-:Y:S01]  /*24a50*/  IMAD.U32 R5, R6.reuse, 0x10000, RZ ;  /* 0x0001000006057824 */ /* 0x040fe200078e00ff */
[----:B------:R-:W-:Y:S01]  /*24a60*/  LOP3.LUT R4, R6, 0xffff0000, RZ, 0xc0, !PT ;  /* 0xffff000006047812 */ /* 0x000fe200078ec0ff */
[----:B------:R-:W-:Y:S01]  /*24a70*/  FMUL.FTZ R6, R11, R34 ;  /* 0x000000220b067220 */ /* 0x000fe20000410000 */
[C---:B------:R-:W-:Y:S01]  /*24a80*/  LOP3.LUT R2, R7.reuse, 0xffff0000, RZ, 0xc0, !PT ;  /* 0xffff000007027812 */ /* 0x040fe200078ec0ff */
[----:B------:R-:W-:-:S02]  /*24a90*/  IMAD.U32 R3, R7, 0x10000, RZ ;  /* 0x0001000007037824 */ /* 0x000fc400078e00ff */
[-C--:B------:R-:W-:Y:S01]  /*24aa0*/  FMUL.FTZ R7, R11, R33.reuse ;  /* 0x000000210b077220 */ /* 0x080fe20000410000 */
[----:B------:R-:W-:Y:S01]  /*24ab0*/  LOP3.LUT R11, R27, 0xffff0000, RZ, 0xc0, !PT ;  /* 0xffff00001b0b7812 */ /* 0x000fe200078ec0ff */
[----:B------:R-:W-:Y:S02]  /*24ac0*/  FFMA.FTZ R33, R26, R33, -R6 ;  /* 0x000000211a217223 */ /* 0x000fe40000010806 */
[----:B------:R-:W-:Y:S02]  /*24ad0*/  FMUL.FTZ R6, R10, R38 ;  /* 0x000000260a067220 */ /* 0x000fe40000410000 */
[----:B------:R-:W-:Y:S02]  /*24ae0*/  FFMA.FTZ R27, R26, R34, R7 ;  /* 0x000000221a1b7223 */ /* 0x000fe40000010007 */
[----:B------:R-:W-:Y:S02]  /*24af0*/  FFMA.FTZ R26, R25, R11, -R6 ;  /* 0x0000000b191a7223 */ /* 0x000fe40000010806 */
[----:B------:R-:W-:-:S02]  /*24b00*/  FMUL.FTZ R7, R9, R35 ;  /* 0x0000002309077220 */ /* 0x000fc40000410000 */
[-C--:B------:R-:W-:Y:S01]  /*24b10*/  FMUL.FTZ R6, R9, R20.reuse ;  /* 0x0000001409067220 */ /* 0x080fe20000410000 */
[----:B------:R-:W-:Y:S01]  /*24b20*/  LOP3.LUT R9, R23, 0xffff0000, RZ, 0xc0, !PT ;  /* 0xffff000017097812 */ /* 0x000fe200078ec0ff */
[----:B------:R-:W-:Y:S02]  /*24b30*/  IMAD.U32 R23, R22, 0x10000, RZ ;  /* 0x0001000016177824 */ /* 0x000fe400078e00ff */
[----:B------:R-:W-:Y:S02]  /*24b40*/  FMUL.FTZ R10, R10, R11 ;  /* 0x0000000b0a0a7220 */ /* 0x000fe40000410000 */
[C---:B------:R-:W-:Y:S02]  /*24b50*/  FFMA.FTZ R20, R24.reuse, R20, -R7 ;  /* 0x0000001418147223 */ /* 0x040fe40000010807 */
[----:B------:R-:W-:Y:S02]  /*24b60*/  FFMA.FTZ R19, R24, R35, R6 ;  /* 0x0000002318137223 */ /* 0x000fe40000010006 */
[----:B------:R-:W-:-:S02]  /*24b70*/  FMUL.FTZ R7, R8, R39 ;  /* 0x0000002708077220 */ /* 0x000fc40000410000 */
[C---:B------:R-:W-:Y:S01]  /*24b80*/  IMAD.U32 R24, R18.reuse, 0x10000, RZ ;  /* 0x0001000012187824 */ /* 0x040fe200078e00ff */
[----:B------:R-:W-:Y:S01]  /*24b90*/  LOP3.LUT R18, R18, 0xffff0000, RZ, 0xc0, !PT ;  /* 0xffff000012127812 */ /* 0x000fe200078ec0ff */
[----:B------:R-:W-:Y:S02]  /*24ba0*/  FMUL.FTZ R6, R8, R9 ;  /* 0x0000000908067220 */ /* 0x000fe40000410000 */
[C---:B------:R-:W-:Y:S01]  /*24bb0*/  IMAD.U32 R34, R17.reuse, 0x10000, RZ ;  /* 0x0001000011227824 */ /* 0x040fe200078e00ff */
[----:B------:R-:W-:Y:S01]  /*24bc0*/  LOP3.LUT R17, R17, 0xffff0000, RZ, 0xc0, !PT ;  /* 0xffff000011117812 */ /* 0x000fe200078ec0ff */
[----:B------:R-:W-:Y:S02]  /*24bd0*/  IMAD.U32 R11, R21, 0x10000, RZ ;  /* 0x00010000150b7824 */ /* 0x000fe400078e00ff */
[----:B------:R-:W-:Y:S02]  /*24be0*/  FMUL.FTZ R8, R5, R23 ;  /* 0x0000001705087220 */ /* 0x000fe40000410000 */
[----:B------:R-:W-:-:S02]  /*24bf0*/  FFMA.FTZ R25, R25, R38, R10 ;  /* 0x0000002619197223 */ /* 0x000fc4000001000a */
[C---:B------:R-:W-:Y:S02]  /*24c00*/  FFMA.FTZ R9, R16.reuse, R9, -R7 ;  /* 0x0000000910097223 */ /* 0x040fe40000010807 */
[----:B------:R-:W-:Y:S02]  /*24c10*/  FMUL.FTZ R10, R5, R24 ;  /* 0x00000018050a7220 */ /* 0x000fe40000410000 */
[----:B------:R-:W-:Y:S01]  /*24c20*/  FFMA.FTZ R5, R16, R39, R6 ;  /* 0x0000002710057223 */ /* 0x000fe20000010006 */
[----:B------:R-:W-:Y:S01]  /*24c30*/  LOP3.LUT R16, R22, 0xffff0000, RZ, 0xc0, !PT ;  /* 0xffff000016107812 */ /* 0x000fe200078ec0ff */
[----:B------:R-:W-:Y:S01]  /*24c40*/  FMUL.FTZ R7, R3, R34 ;  /* 0x0000002203077220 */ /* 0x000fe20000410000 */
[----:B------:R-:W-:Y:S01]  /*24c50*/  F2FP.BF16.PACK_AB R9, R9, R20 ;  /* 0x000000140909723e */ /* 0x000fe200000010ff */
[----:B------:R-:W-:Y:S01]  /*24c60*/  FFMA.FTZ R6, R15, R24, R8 ;  /* 0x000000180f067223 */ /* 0x000fe20000010008 */
[----:B------:R-:W-:Y:S01]  /*24c70*/  LOP3.LUT R8, R21, 0xffff0000, RZ, 0xc0, !PT ;  /* 0xffff000015087812 */ /* 0x000fe200078ec0ff */
[----:B------:R-:W-:Y:S01]  /*24c80*/  FMUL.FTZ R3, R3, R11 ;  /* 0x0000000b03037220 */ /* 0x000fe20000410000 */
[----:B------:R-:W-:Y:S01]  /*24c90*/  F2FP.BF16.PACK_AB R5, R5, R19 ;  /* 0x000000130505723e */ /* 0x000fe200000010ff */
[----:B------:R-:W-:-:S02]  /*24ca0*/  FFMA.FTZ R10, R15, R23, -R10 ;  /* 0x000000170f0a7223 */ /* 0x000fc4000001080a */
[C---:B------:R-:W-:Y:S02]  /*24cb0*/  FFMA.FTZ R15, R13.reuse, R11, -R7 ;  /* 0x0000000b0d0f7223 */ /* 0x040fe40000010807 */
[----:B------:R-:W-:Y:S02]  /*24cc0*/  FFMA.FTZ R13, R13, R34, R3 ;  /* 0x000000220d0d7223 */ /* 0x000fe40000010003 */
[----:B------:R-:W-:Y:S02]  /*24cd0*/  FMUL.FTZ R3, R4, R18 ;  /* 0x0000001204037220 */ /* 0x000fe40000410000 */
[----:B------:R-:W-:Y:S02]  /*24ce0*/  FMUL.FTZ R11, R2, R17 ;  /* 0x00000011020b7220 */ /* 0x000fe40000410000 */
[----:B------:R-:W-:Y:S02]  /*24cf0*/  FMUL.FTZ R4, R4, R16 ;  /* 0x0000001004047220 */ /* 0x000fe40000410000 */
[----:B------:R-:W-:-:S02]  /*24d00*/  FMUL.FTZ R7, R2, R8 ;  /* 0x0000000802077220 */ /* 0x000fc40000410000 */
[----:B------:R-:W-:Y:S02]  /*24d10*/  FFMA.FTZ R3, R14, R16, -R3 ;  /* 0x000000100e037223 */ /* 0x000fe40000010803 */
[----:B------:R-:W-:Y:S01]  /*24d20*/  FFMA.FTZ R11, R12, R8, -R11 ;  /* 0x000000080c0b7223 */ /* 0x000fe2000001080b */
[----:B------:R-:W-:Y:S01]  /*24d30*/  F2FP.BF16.PACK_AB R8, R26, R33 ;  /* 0x000000211a08723e */ /* 0x000fe200000010ff */
[----:B------:R-:W-:Y:S01]  /*24d40*/  FFMA.FTZ R2, R14, R18, R4 ;  /* 0x000000120e027223 */ /* 0x000fe20000010004 */
[----:B------:R-:W-:Y:S01]  /*24d50*/  F2FP.BF16.PACK_AB R10, R3, R10 ;  /* 0x0000000a030a723e */ /* 0x000fe200000010ff */
[----:B------:R-:W-:Y:S01]  /*24d60*/  FFMA.FTZ R7, R12, R17, R7 ;  /* 0x000000110c077223 */ /* 0x000fe20000010007 */
[----:B------:R-:W-:Y:S02]  /*24d70*/  F2FP.BF16.PACK_AB R11, R11, R15 ;  /* 0x0000000f0b0b723e */ /* 0x000fe400000010ff */
[----:B------:R-:W-:Y:S02]  /*24d80*/  F2FP.BF16.PACK_AB R4, R25, R27 ;  /* 0x0000001b1904723e */ /* 0x000fe400000010ff */
[----:B------:R-:W-:Y:S01]  /*24d90*/  F2FP.BF16.PACK_AB R6, R2, R6 ;  /* 0x000000060206723e */ /* 0x000fe200000010ff */
[----:B------:R1:W-:Y:S01]  /*24da0*/  ST.E.128 [R30.64], R8 ;  /* 0x000000081e007985 */ /* 0x0003e2000c101d04 */
[----:B------:R-:W-:-:S05]  /*24db0*/  F2FP.BF16.PACK_AB R7, R7, R13 ;  /* 0x0000000d0707723e */ /* 0x000fca00000010ff */
[----:B------:R1:W-:Y:S02]  /*24dc0*/  ST.E.128 [R28.64], R4 ;  /* 0x000000041c007985 */ /* 0x0003e4000c101d04 */
.L_x_1010:
[----:B------:R-:W-:Y:S05]  /*24dd0*/  BSYNC B1 ;  /* 0x0000000000017941 */ /* 0x000fea0003800000 */
.L_x_1009:
[----:B-1----:R-:W-:Y:S01]  /*24de0*/  IADD3 R4, R68, 0x40, RZ ;  /* 0x0000004044047810 */ /* 0x002fe20007ffe0ff */
[----:B------:R-:W-:Y:S02]  /*24df0*/  IMAD.MOV.U32 R2, RZ, RZ, R115 ;  /* 0x000000ffff027224 */ /* 0x000fe400078e0073 */
[----:B------:R-:W-:Y:S01]  /*24e00*/  IMAD.MOV.U32 R3, RZ, RZ, 0x0 ;  /* 0x00000000ff037424 */ /* 0x000fe200078e00ff */
[----:B------:R-:W-:-:S13]  /*24e10*/  ISETP.GE.AND P0, PT, R4, R71, PT ;  /* 0x000000470400720c */ /* 0x000fda0003f06270 */
[----:B------:R-:W-:Y:S05]  /*24e20*/  @P0 RET.REL.NODEC R2 `(_ZN7cutlass13device_kernelIN5flash19enable_sm80_to_sm89INS1_16FlashAttnFwdSm80INS1_25CollectiveMainloopFwdSm80ILi8ELi1ELb0EN4cute5tupleIJNS5_1CILi128EEENS7_ILi64EEENS7_ILi192EEEEEELi192ENS_10bfloat16_tEfNS_4arch4Sm80ELb0ELb1ELb0ELb1ELb1ELb1ELb1ELb1EEENS1_21CollectiveEpilogueFwdINS6_IJS8_SA_S9_EEENS6_IJNS7_ILi1EEESI_SI_EEESC_SE_Li256ELb1ELb1ELb1ELb0EEENS1_36VarlenDynamicPersistentTileSchedulerILi128ELi64ELi256ELi256ELb1ELb1ELb0ELb1ELb0ELb1EEEEEEEEEvNT_6ParamsE) ;  /* 0xfffdb1d002000950 */ /* 0x000fea0003c3ffff */
[----:B------:R-:W-:Y:S01]  /*24e30*/  ISETP.GE.AND P0, PT, R57, R0, PT ;  /* 0x000000003900720c */ /* 0x000fe20003f06270 */
[----:B------:R-:W-:-:S12]  /*24e40*/  BSSY B0, `(.L_x_1015) ;  /* 0x0000072000007945 */ /* 0x000fd80003800000 */
[----:B------:R-:W-:Y:S05]  /*24e50*/  @P0 BRA `(.L_x_1016) ;  /* 0x0000070000000947 */ /* 0x000fea0003800000 */
[----:B------:R-:W-:Y:S01]  /*24e60*/  SHF.R.S32.HI R3, RZ, 0x1f, R4 ;  /* 0x0000001fff037819 */ /* 0x000fe20000011404 */
[----:B------:R-:W-:Y:S01]  /*24e70*/  IMAD.SHL.U32 R2, R4, 0x40, RZ ;  /* 0x0000004004027824 */ /* 0x000fe200078e00ff */
[----:B------:R-:W-:Y:S02]  /*24e80*/  LEA.HI R6, R0, R32, RZ, 0x1d ;  /* 0x0000002000067211 */ /* 0x000fe400078fe8ff */
[----:B------:R-:W-:Y:S02]  /*24e90*/  LEA.HI R3, R3, R4, RZ, 0x3 ;  /* 0x0000000403037211 */ /* 0x000fe400078f18ff */
[----:B------:R-:W-:Y:S02]  /*24ea0*/  SHF.R.S32.HI R7, RZ, 0x1f, R6 ;  /* 0x0000001fff077819 */ /* 0x000fe40000011406 */
[----:B------:R-:W-:Y:S01]  /*24eb0*/  LOP3.LUT R2, R2, 0x1c0, RZ, 0xc0, !PT ;  /* 0x000001c002027812 */ /* 0x000fe200078ec0ff */
[----:B------:R-:W-:Y:S01]  /*24ec0*/  IMAD.SHL.U32 R5, R3, 0x40, RZ ;  /* 0x0000004003057824 */ /* 0x000fe200078e00ff */
[----:B------:R-:W-:Y:S01]  /*24ed0*/  LEA.HI R7, R7, R6, RZ, 0x3 ;  /* 0x0000000607077211 */ /* 0x000fe200078f18ff */
[----:B------:R-:W-:Y:S01]  /*24ee0*/  IMAD.SHL.U32 R6, R6, 0x8, RZ ;  /* 0x0000000806067824 */ /* 0x000fe200078e00ff */
[----:B------:R-:W-:-:S02]  /*24ef0*/  LOP3.LUT R8, R2, 0x38, R57, 0xf8, !PT ;  /* 0x0000003802087812 */ /* 0x000fc400078ef839 */
[----:B------:R-:W-:Y:S02]  /*24f00*/  SHF.R.U32.HI R3, RZ, 0x3, R2 ;  /* 0x00000003ff037819 */ /* 0x000fe40000011602 */
[----:B------:R-:W-:Y:S02]  /*24f10*/  LOP3.LUT R5, R5, 0xfffffe00, RZ, 0xc0, !PT ;  /* 0xfffffe0005057812 */ /* 0x000fe400078ec0ff */
[----:B------:R-:W-:Y:S01]  /*24f20*/  LOP3.LUT R2, R2, 0x38, R6, 0xf8, !PT ;  /* 0x0000003802027812 */ /* 0x000fe200078ef806 */
[----:B------:R-:W-:Y:S01]  /*24f30*/  IMAD.SHL.U32 R6, R7, 0x400, RZ ;  /* 0x0000040007067824 */ /* 0x000fe200078e00ff */
[----:B------:R-:W-:Y:S02]  /*24f40*/  LOP3.LUT R7, R5, R8, R3, 0xf6, !PT ;  /* 0x0000000805077212 */ /* 0x000fe400078ef603 */
[----:B------:R-:W-:Y:S02]  /*24f50*/  LOP3.LUT R3, R2, R3, RZ, 0x3c, !PT ;  /* 0x0000000302037212 */ /* 0x000fe400078e3cff */
        /* <DEDUP_REMOVED lines=8> */
[----:B------:R-:W-:Y:S02]  /*24fe0*/  PRMT R23, R89, 0x5432, R7 ;  /* 0x0000543259177816 */ /* 0x000fe40000000007 */
[--C-:B------:R-:W-:Y:S02]  /*24ff0*/  SHF.R.U64 R17, R54, 0x10, R55.reuse ;  /* 0x0000001036117819 */ /* 0x100fe40000001237 */
[----:B------:R-:W-:Y:S01]  /*25000*/  SHF.R.U32.HI R18, RZ, 0x10, R55 ;  /* 0x00000010ff127819 */ /* 0x000fe20000011637 */
[----:B------:R-:W-:Y:S01]  /*25010*/  IMAD.U32 R31, R23, 0x10000, RZ ;  /* 0x00010000171f7824 */ /* 0x000fe200078e00ff */
[----:B------:R-:W-:-:S02]  /*25020*/  SHF.R.U32.HI R16, RZ, 0x10, R53 ;  /* 0x00000010ff107819 */ /* 0x000fc40000011635 */
[----:B------:R-:W-:Y:S02]  /*25030*/  PRMT R27, R91, 0x5432, R2 ;  /* 0x000054325b1b7816 */ /* 0x000fe40000000002 */
[C---:B------:R-:W-:Y:S02]  /*25040*/  PRMT R21, R90.reuse, 0x5432, R17 ;  /* 0x000054325a157816 */ /* 0x040fe40000000011 */
[----:B------:R-:W-:Y:S02]  /*25050*/  PRMT R20, R90, 0x5410, R18 ;  /* 0x000054105a147816 */ /* 0x000fe40000000012 */
[----:B------:R-:W-:Y:S02]  /*25060*/  SHF.R.U32.HI R3, RZ, 0x10, R49 ;  /* 0x00000010ff037819 */ /* 0x000fe40000011631 */
[--C-:B------:R-:W-:Y:S02]  /*25070*/  SHF.R.U64 R5, R50, 0x10, R51.reuse ;  /* 0x0000001032057819 */ /* 0x100fe40000001233 */
[----:B------:R-:W-:-:S02]  /*25080*/  SHF.R.U32.HI R6, RZ, 0x10, R51 ;  /* 0x00000010ff067819 */ /* 0x000fc40000011633 */
[----:B------:R-:W-:Y:S02]  /*25090*/  PRMT R22, R89, 0x5410, R16 ;  /* 0x0000541059167816 */ /* 0x000fe40000000010 */
[----:B------:R-:W-:Y:S02]  /*250a0*/  LOP3.LUT R23, R23, 0xffff0000, RZ, 0xc0, !PT ;  /* 0xffff000017177812 */ /* 0x000fe400078ec0ff */
[----:B------:R-:W-:Y:S02]  /*250b0*/  PRMT R26, R91, 0x5410, R3 ;  /* 0x000054105b1a7816 */ /* 0x000fe40000000003 */
[C---:B------:R-:W-:Y:S02]  /*250c0*/  PRMT R25, R92.reuse, 0x5432, R5 ;  /* 0x000054325c197816 */ /* 0x040fe40000000005 */
[----:B------:R-:W-:Y:S02]  /*250d0*/  PRMT R24, R92, 0x5410, R6 ;  /* 0x000054105c187816 */ /* 0x000fe40000000006 */
[----:B------:R-:W-:Y:S01]  /*250e0*/  LOP3.LUT R39, R22, 0xffff0000, RZ, 0xc0, !PT ;  /* 0xffff000016277812 */ /* 0x000fe200078ec0ff */
        /* <DEDUP_REMOVED lines=12> */
[----:B------:R-:W-:Y:S01]  /*251b0*/  IMAD.U32 R15, R27, 0x10000, RZ ;  /* 0x000100001b0f7824 */ /* 0x000fe200078e00ff */
[C---:B------:R-:W-:Y:S01]  /*251c0*/  LOP3.LUT R5, R10.reuse, 0xffff0000, RZ, 0xc0, !PT ;  /* 0xffff00000a057812 */ /* 0x040fe200078ec0ff */
[----:B------:R-:W-:Y:S01]  /*251d0*/  FMUL.FTZ R9, R13, R31 ;  /* 0x0000001f0d097220 */ /* 0x000fe20000410000 */
[----:B------:R-:W-:Y:S01]  /*251e0*/  LOP3.LUT R2, R11, 0xffff0000, RZ, 0xc0, !PT ;  /* 0xffff00000b027812 */ /* 0x000fe200078ec0ff */
[----:B------:R-:W-:-:S02]  /*251f0*/  IMAD.U32 R6, R10, 0x10000, RZ ;  /* 0x000100000a067824 */ /* 0x000fc400078e00ff */
[----:B------:R-:W-:Y:S01]  /*25200*/  IMAD.U32 R3, R11, 0x10000, RZ ;  /* 0x000100000b037824 */ /* 0x000fe200078e00ff */
[----:B------:R-:W-:Y:S01]  /*25210*/  LOP3.LUT R11, R27, 0xffff0000, RZ, 0xc0, !PT ;  /* 0xffff00001b0b7812 */ /* 0x000fe200078ec0ff */
[-C--:B------:R-:W-:Y:S02]  /*25220*/  FMUL.FTZ R10, R13, R15.reuse ;  /* 0x0000000f0d0a7220 */ /* 0x080fe40000410000 */
[----:B------:R-:W-:Y:S02]  /*25230*/  FFMA.FTZ R38, R30, R15, -R9 ;  /* 0x0000000f1e267223 */ /* 0x000fe40000010809 */
[----:B------:R-:W-:Y:S02]  /*25240*/  FMUL.FTZ R9, R12, R23 ;  /* 0x000000170c097220 */ /* 0x000fe40000410000 */
[----:B------:R-:W-:Y:S02]  /*25250*/  IMAD.U32 R15, R22, 0x10000, RZ ;  /* 0x00010000160f7824 */ /* 0x000fe400078e00ff */
[----:B------:R-:W-:-:S02]  /*25260*/  IMAD.U32 R13, R26, 0x10000, RZ ;  /* 0x000100001a0d7824 */ /* 0x000fc400078e00ff */
[----:B------:R-:W-:Y:S02]  /*25270*/  FFMA.FTZ R31, R30, R31, R10 ;  /* 0x0000001f1e1f7223 */ /* 0x000fe4000001000a */
[-C--:B------:R-:W-:Y:S02]  /*25280*/  FMUL.FTZ R10, R12, R11.reuse ;  /* 0x0000000b0c0a7220 */ /* 0x080fe40000410000 */
[C---:B------:R-:W-:Y:S02]  /*25290*/  FFMA.FTZ R30, R29.reuse, R11, -R9 ;  /* 0x0000000b1d1e7223 */ /* 0x040fe40000010809 */
[C---:B------:R-:W-:Y:S02]  /*252a0*/  FMUL.FTZ R9, R8.reuse, R15 ;  /* 0x0000000f08097220 */ /* 0x040fe40000410000 */
[----:B------:R-:W-:Y:S02]  /*252b0*/  FMUL.FTZ R8, R8, R13 ;  /* 0x0000000d08087220 */ /* 0x000fe40000410000 */
[----:B------:R-:W-:-:S02]  /*252c0*/  FFMA.FTZ R27, R29, R23, R10 ;  /* 0x000000171d1b7223 */ /* 0x000fc4000001000a */
[----:B------:R-:W-:Y:S01]  /*252d0*/  FFMA.FTZ R23, R28, R13, -R9 ;  /* 0x0000000d1c177223 */ /* 0x000fe20000010809 */
[----:B------:R-:W-:Y:S01]  /*252e0*/  LOP3.LUT R9, R26, 0xffff0000, RZ, 0xc0, !PT ;  /* 0xffff00001a097812 */ /* 0x000fe200078ec0ff */
[----:B------:R-:W-:Y:S02]  /*252f0*/  FFMA.FTZ R22, R28, R15, R8 ;  /* 0x0000000f1c167223 */ /* 0x000fe40000010008 */
[----:B------:R-:W-:Y:S02]  /*25300*/  FMUL.FTZ R8, R7, R39 ;  /* 0x0000002707087220 */ /* 0x000fe40000410000 */
[----:B------:R-:W-:Y:S02]  /*25310*/  IMAD.U32 R15, R25, 0x10000, RZ ;  /* 0x00010000190f7824 */ /* 0x000fe400078e00ff */
[C---:B------:R-:W-:Y:S01]  /*25320*/  IMAD.U32 R12, R21.reuse, 0x10000, RZ ;  /* 0x00010000150c7824 */ /* 0x040fe200078e00ff */
[----:B------:R-:W-:Y:S01]  /*25330*/  LOP3.LUT R21, R21, 0xffff0000, RZ, 0xc0, !PT ;  /* 0xffff000015157812 */ /* 0x000fe200078ec0ff */
[----:B------:R-:W-:-:S02]  /*25340*/  FFMA.FTZ R13, R19, R9, -R8 ;  /* 0x00000009130d7223 */ /* 0x000fc40000010808 */
[----:B------:R-:W-:Y:S02]  /*25350*/  IMAD.U32 R26, R20, 0x10000, RZ ;  /* 0x00010000141a7824 */ /* 0x000fe400078e00ff */
[----:B------:R-:W-:Y:S01]  /*25360*/  FMUL.FTZ R7, R7, R9 ;  /* 0x0000000907077220 */ /* 0x000fe20000410000 */
[----:B------:R-:W-:Y:S01]  /*25370*/  F2FP.BF16.PACK_AB R13, R13, R23 ;  /* 0x000000170d0d723e */ /* 0x000fe200000010ff */
[----:B------:R-:W-:Y:S02]  /*25380*/  IMAD.U32 R11, R24, 0x10000, RZ ;  /* 0x00010000180b7824 */ /* 0x000fe400078e00ff */
[C---:B------:R-:W-:Y:S02]  /*25390*/  FMUL.FTZ R8, R6.reuse, R12 ;  /* 0x0000000c06087220 */ /* 0x040fe40000410000 */
[----:B------:R-:W-:Y:S02]  /*253a0*/  FMUL.FTZ R10, R6, R15 ;  /* 0x0000000f060a7220 */ /* 0x000fe40000410000 */
[----:B------:R-:W-:-:S02]  /*253b0*/  FMUL.FTZ R6, R3, R26 ;  /* 0x0000001a03067220 */ /* 0x000fc40000410000 */
[----:B------:R-:W-:Y:S01]  /*253c0*/  FFMA.FTZ R9, R19, R39, R7 ;  /* 0x0000002713097223 */ /* 0x000fe20000010007 */
[----:B------:R-:W-:Y:S01]  /*253d0*/  LOP3.LUT R19, R20, 0xffff0000, RZ, 0xc0, !PT ;  /* 0xffff000014137812 */ /* 0x000fe200078ec0ff */
[C---:B------:R-:W-:Y:S02]  /*253e0*/  FFMA.FTZ R15, R18.reuse, R15, -R8 ;  /* 0x0000000f120f7223 */ /* 0x040fe40000010808 */
[----:B------:R-:W-:Y:S01]  /*253f0*/  FFMA.FTZ R10, R18, R12, R10 ;  /* 0x0000000c120a7223 */ /* 0x000fe2000001000a */
[----:B------:R-:W-:Y:S01]  /*25400*/  LOP3.LUT R18, R25, 0xffff0000, RZ, 0xc0, !PT ;  /* 0xffff000019127812 */ /* 0x000fe200078ec0ff */
[-C--:B------:R-:W-:Y:S01]  /*25410*/  FMUL.FTZ R3, R3, R11.reuse ;  /* 0x0000000b03037220 */ /* 0x080fe20000410000 */
[----:B------:R-:W-:Y:S01]  /*25420*/  LOP3.LUT R12, R24, 0xffff0000, RZ, 0xc0, !PT ;  /* 0xffff0000180c7812 */ /* 0x000fe200078ec0ff */
[C---:B------:R-:W-:Y:S01]  /*25430*/  FFMA.FTZ R11, R16.reuse, R11, -R6 ;  /* 0x0000000b100b7223 */ /* 0x040fe20000010806 */
[----:B------:R-:W-:Y:S01]  /*25440*/  F2FP.BF16.PACK_AB R9, R9, R22 ;  /* 0x000000160909723e */ /* 0x000fe200000010ff */
[----:B------:R-:W-:-:S02]  /*25450*/  FFMA.FTZ R7, R16, R26, R3 ;  /* 0x0000001a10077223 */ /* 0x000fc40000010003 */
[C---:B------:R-:W-:Y:S02]  /*25460*/  FMUL.FTZ R3, R5.reuse, R21 ;  /* 0x0000001505037220 */ /* 0x040fe40000410000 */
[----:B------:R-:W-:Y:S02]  /*25470*/  FMUL.FTZ R5, R5, R18 ;  /* 0x0000001205057220 */ /* 0x000fe40000410000 */
[C---:B------:R-:W-:Y:S02]  /*25480*/  FMUL.FTZ R6, R2.reuse, R19 ;  /* 0x0000001302067220 */ /* 0x040fe40000410000 */
[----:B------:R-:W-:Y:S02]  /*25490*/  FMUL.FTZ R8, R2, R12 ;  /* 0x0000000c02087220 */ /* 0x000fe40000410000 */
[C---:B------:R-:W-:Y:S02]  /*254a0*/  FFMA.FTZ R3, R17.reuse, R18, -R3 ;  /* 0x0000001211037223 */ /* 0x040fe40000010803 */
[----:B------:R-:W-:-:S02]  /*254b0*/  FFMA.FTZ R2, R17, R21, R5 ;  /* 0x0000001511027223 */ /* 0x000fc40000010005 */
[----:B------:R-:W-:Y:S01]  /*254c0*/  FFMA.FTZ R6, R14, R12, -R6 ;  /* 0x0000000c0e067223 */ /* 0x000fe20000010806 */
[----:B------:R-:W-:Y:S01]  /*254d0*/  F2FP.BF16.PACK_AB R12, R30, R38 ;  /* 0x000000261e0c723e */ /* 0x000fe200000010ff */
[----:B------:R-:W-:Y:S01]  /*254e0*/  FFMA.FTZ R5, R14, R19, R8 ;  /* 0x000000130e057223 */ /* 0x000fe20000010008 */
[----:B------:R-:W-:Y:S02]  /*254f0*/  F2FP.BF16.PACK_AB R14, R3, R15 ;  /* 0x0000000f030e723e */ /* 0x000fe400000010ff */
[----:B------:R-:W-:Y:S02]  /*25500*/  F2FP.BF16.PACK_AB R15, R6, R11 ;  /* 0x0000000b060f723e */ /* 0x000fe400000010ff */
[----:B------:R-:W-:Y:S02]  /*25510*/  F2FP.BF16.PACK_AB R8, R27, R31 ;  /* 0x0000001f1b08723e */ /* 0x000fe400000010ff */
[----:B------:R-:W-:Y:S01]  /*25520*/  F2FP.BF16.PACK_AB R10, R2, R10 ;  /* 0x0000000a020a723e */ /* 0x000fe200000010ff */
[----:B------:R1:W-:Y:S01]  /*25530*/  ST.E.128 [R34.64], R12 ;  /* 0x0000000c22007985 */ /* 0x0003e2000c101d04 */
[----:B------:R-:W-:-:S05]  /*25540*/  F2FP.BF16.PACK_AB R11, R5, R7 ;  /* 0x00000007050b723e */ /* 0x000fca00000010ff */
[----:B------:R1:W-:Y:S02]  /*25550*/  ST.E.128 [R32.64], R8 ;  /* 0x0000000820007985 */ /* 0x0003e4000c101d04 */
.L_x_1016:
[----:B------:R-:W-:Y:S05]  /*25560*/  BSYNC B0 ;  /* 0x0000000000007941 */ /* 0x000fea0003800000 */
.L_x_1015:
[----:B------:R-:W-:Y:S01]  /*25570*/  IADD3 R2, R57, 0x20, RZ ;  /* 0x0000002039027810 */ /* 0x000fe20007ffe0ff */
[----:B------:R-:W-:Y:S03]  /*25580*/  BSSY B0, `(.L_x_1017) ;  /* 0x000007a000007945 */ /* 0x000fe60003800000 */
[----:B------:R-:W-:-:S13]  /*25590*/  ISETP.GE.AND P0, PT, R2, R0, PT ;  /* 0x000000000200720c */ /* 0x000fda0003f06270 */
[----:B------:R-:W-:Y:S05]  /*255a0*/  @P0 BRA `(.L_x_1018) ;  /* 0x0000077000000947 */ /* 0x000fea0003800000 */
[----:B------:R-:W-:Y:S01]  /*255b0*/  SHF.R.S32.HI R5, RZ, 0x1f, R2 ;  /* 0x0000001fff057819 */ /* 0x000fe20000011402 */
[----:B------:R-:W-:Y:S01]  /*255c0*/  IMAD.SHL.U32 R6, R4, 0x40, RZ ;  /* 0x0000004004067824 */ /* 0x000fe200078e00ff */
[----:B------:R-:W-:Y:S02]  /*255d0*/  SHF.R.S32.HI R7, RZ, 0x1f, R4 ;  /* 0x0000001fff077819 */ /* 0x000fe40000011404 */
[CC--:B------:R-:W-:Y:S02]  /*255e0*/  LEA.HI R3, R5.reuse, R2.reuse, RZ, 0x3 ;  /* 0x0000000205037211 */ /* 0x0c0fe400078f18ff */
[----:B------:R-:W-:Y:S02]  /*255f0*/  LEA.HI R5, R5, R2, RZ, 0x6 ;  /* 0x0000000205057211 */ /* 0x000fe400078f30ff */
[----:B------:R-:W-:Y:S02]  /*25600*/  LOP3.LUT R2, R6, 0x1c0, RZ, 0xc0, !PT ;  /* 0x000001c006027812 */ /* 0x000fe400078ec0ff */
[----:B------:R-:W-:-:S02]  /*25610*/  SHF.R.S32.HI R6, RZ, 0x3, R3 ;  /* 0x00000003ff067819 */ /* 0x000fc40000011403 */
[----:B-1----:R-:W-:Y:S02]  /*25620*/  LOP3.LUT R9, R2, 0x38, R3, 0xf8, !PT ;  /* 0x0000003802097812 */ /* 0x002fe400078ef803 */
[----:B------:R-:W-:Y:S01]  /*25630*/  LEA.HI R8, R7, R4, RZ, 0x3 ;  /* 0x0000000407087211 */ /* 0x000fe200078f18ff */
[----:B------:R-:W-:Y:S01]  /*25640*/  IMAD.SHL.U32 R7, R5, 0x80, RZ ;  /* 0x0000008005077824 */ /* 0x000fe200078e00ff */
[----:B------:R-:W-:Y:S02]  /*25650*/  LEA.HI R3, R0, R6, RZ, 0x1d ;  /* 0x0000000600037211 */ /* 0x000fe400078fe8ff */
[----:B------:R-:W-:Y:S01]  /*25660*/  SHF.R.U32.HI R11, RZ, 0x3, R2 ;  /* 0x00000003ff0b7819 */ /* 0x000fe20000011602 */
[----:B------:R-:W-:Y:S01]  /*25670*/  IMAD.SHL.U32 R5, R8, 0x40, RZ ;  /* 0x0000004008057824 */ /* 0x000fe200078e00ff */
[----:B------:R-:W-:Y:S02]  /*25680*/  SHF.R.S32.HI R6, RZ, 0x1f, R3 ;  /* 0x0000001fff067819 */ /* 0x000fe40000011403 */
[----:B------:R-:W-:Y:S01]  /*25690*/  LOP3.LUT R10, R7, 0xffffe000, RZ, 0xc0, !PT ;  /* 0xffffe000070a7812 */ /* 0x000fe200078ec0ff */
[----:B------:R-:W-:Y:S01]  /*256a0*/  IMAD.SHL.U32 R7, R3, 0x8, RZ ;  /* 0x0000000803077824 */ /* 0x000fe200078e00ff */
[----:B------:R-:W-:-:S02]  /*256b0*/  LEA.HI R3, R6, R3, RZ, 0x3 ;  /* 0x0000000306037211 */ /* 0x000fc400078f18ff */
[-C--:B------:R-:W-:Y:S02]  /*256c0*/  LOP3.LUT R8, R9, R11.reuse, RZ, 0x3c, !PT ;  /* 0x0000000b09087212 */ /* 0x080fe400078e3cff */
[----:B------:R-:W-:Y:S01]  /*256d0*/  LOP3.LUT R6, R2, 0x38, R7, 0xf8, !PT ;  /* 0x0000003802067812 */ /* 0x000fe200078ef807 */
[----:B------:R-:W-:Y:S01]  /*256e0*/  IMAD.SHL.U32 R2, R3, 0x400, RZ ;  /* 0x0000040003027824 */ /* 0x000fe200078e00ff */
[----:B------:R-:W-:Y:S02]  /*256f0*/  LOP3.LUT R5, R5, 0xfffffe00, RZ, 0xc0, !PT ;  /* 0xfffffe0005057812 */ /* 0x000fe400078ec0ff */
[----:B------:R-:W-:Y:S02]  /*25700*/  LOP3.LUT R3, R6, R11, RZ, 0x3c, !PT ;  /* 0x0000000b06037212 */ /* 0x000fe400078e3cff */
[----:B------:R-:W-:Y:S02]  /*25710*/  LOP3.LUT R2, R2, 0xffffe000, RZ, 0xc0, !PT ;  /* 0xffffe00002027812 */ /* 0x000fe400078ec0ff */
[----:B------:R-:W-:-:S02]  /*25720*/  IADD3 R8, R8, R10, R5 ;  /* 0x0000000a08087210 */ /* 0x000fc40007ffe005 */
[----:B------:R-:W-:-:S03]  /*25730*/  IADD3 R2, R3, R2, R5 ;  /* 0x0000000203027210 */ /* 0x000fc60007ffe005 */
[----:B------:R-:W-:-:S04]  /*25740*/  IMAD.WIDE.U32 R34, R8, 0x2, R36 ;  /* 0x0000000208227825 */ /* 0x000fc800078e0024 */
[----:B------:R-:W-:Y:S01]  /*25750*/  IMAD.WIDE.U32 R32, R2, 0x2, R36 ;  /* 0x0000000202207825 */ /* 0x000fe200078e0024 */
[----:B------:R-:W2:Y:S04]  /*25760*/  LD.E.128 R12, [R34.64] ;  /* 0x00000004220c7980 */ /* 0x000ea8000c101d00 */
[----:B------:R-:W3:Y:S01]  /*25770*/  LD.E.128 R8, [R32.64] ;  /* 0x0000000420087980 */ /* 0x000ee2000c101d00 */
[----:B------:R-:W-:Y:S02]  /*25780*/  SHF.R.U64 R7, R64, 0x10, R65 ;  /* 0x0000001040077819 */ /* 0x000fe40000001241 */
[----:B------:R-:W-:Y:S02]  /*25790*/  SHF.R.U64 R2, R60, 0x10, R61 ;  /* 0x000000103c027819 */ /* 0x000fe4000000123d */
[----:B------:R-:W-:-:S02]  /*257a0*/  PRMT R23, R94, 0x5432, R7 ;  /* 0x000054325e177816 */ /* 0x000fc40000000007 */
[--C-:B------:R-:W-:Y:S02]  /*257b0*/  SHF.R.U64 R17, R66, 0x10, R67.reuse ;  /* 0x0000001042117819 */ /* 0x100fe40000001243 */
[----:B------:R-:W-:Y:S01]  /*257c0*/  SHF.R.U32.HI R18, RZ, 0x10, R67 ;  /* 0x00000010ff127819 */ /* 0x000fe20000011643 */
[----:B------:R-:W-:Y:S01]  /*257d0*/  IMAD.U32 R31, R23, 0x10000, RZ ;  /* 0x00010000171f7824 */ /* 0x000fe200078e00ff */
[----:B------:R-:W-:Y:S02]  /*257e0*/  SHF.R.U32.HI R16, RZ, 0x10, R65 ;  /* 0x00000010ff107819 */ /* 0x000fe40000011641 */
[----:B------:R-:W-:Y:S02]  /*257f0*/  PRMT R27, R96, 0x5432, R2 ;  /* 0x00005432601b7816 */ /* 0x000fe40000000002 */
[C---:B------:R-:W-:Y:S02]  /*25800*/  PRMT R21, R95.reuse, 0x5432, R17 ;  /* 0x000054325f157816 */ /* 0x040fe40000000011 */
[----:B------:R-:W-:-:S02]  /*25810*/  PRMT R20, R95, 0x5410, R18 ;  /* 0x000054105f147816 */ /* 0x000fc40000000012 */
[--C-:B------:R-:W-:Y:S02]  /*25820*/  SHF.R.U64 R5, R62, 0x10, R63.reuse ;  /* 0x000000103e057819 */ /* 0x100fe4000000123f */
[----:B------:R-:W-:Y:S02]  /*25830*/  SHF.R.U32.HI R6, RZ, 0x10, R63 ;  /* 0x00000010ff067819 */ /* 0x000fe4000001163f */
[----:B------:R-:W-:Y:S02]  /*25840*/  PRMT R22, R94, 0x5410, R16 ;  /* 0x000054105e167816 */ /* 0x000fe40000000010 */
[----:B------:R-:W-:Y:S02]  /*25850*/  SHF.R.U32.HI R3, RZ, 0x10, R61 ;  /* 0x00000010ff037819 */ /* 0x000fe4000001163d */
[----:B------:R-:W-:Y:S02]  /*25860*/  LOP3.LUT R23, R23, 0xffff0000, RZ, 0xc0, !PT ;  /* 0xffff000017177812 */ /* 0x000fe400078ec0ff */
[----:B------:R-:W-:-:S02]  /*25870*/  PRMT R25, R97, 0x5432, R5 ;  /* 0x0000543261197816 */ /* 0x000fc40000000005 */
[----:B------:R-:W-:Y:S02]  /*25880*/  PRMT R24, R97, 0x5410, R6 ;  /* 0x0000541061187816 */ /* 0x000fe40000000006 */
[----:B------:R-:W-:Y:S02]  /*25890*/  PRMT R26, R96, 0x5410, R3 ;  /* 0x00005410601a7816 */ /* 0x000fe40000000003 */
[----:B------:R-:W-:Y:S01]  /*258a0*/  LOP3.LUT R39, R22, 0xffff0000, RZ, 0xc0, !PT ;  /* 0xffff000016277812 */ /* 0x000fe200078ec0ff */
[C---:B--2---:R-:W-:Y:S01]  /*258b0*/  IMAD.U32 R28, R13.reuse, 0x10000, RZ ;  /* 0x000100000d1c7824 */ /* 0x044fe200078e00ff */
[----:B------:R-:W-:Y:S01]  /*258c0*/  LOP3.LUT R19, R13, 0xffff0000, RZ, 0xc0, !PT ;  /* 0xffff00000d137812 */ /* 0x000fe200078ec0ff */
[C---:B------:R-:W-:Y:S01]  /*258d0*/  IMAD.U32 R30, R12.reuse, 0x10000, RZ ;  /* 0x000100000c1e7824 */ /* 0x040fe200078e00ff */
[----:B------:R-:W-:Y:S01]  /*258e0*/  LOP3.LUT R29, R12, 0xffff0000, RZ, 0xc0, !PT ;  /* 0xffff00000c1d7812 */ /* 0x000fe200078ec0ff */
[----:B---3--:R-:W-:Y:S01]  /*258f0*/  IMAD.U32 R13, R8, 0x10000, RZ ;  /* 0x00010000080d7824 */ /* 0x008fe200078e00ff */
[C---:B------:R-:W-:Y:S01]  /*25900*/  LOP3.LUT R17, R14.reuse, 0xffff0000, RZ, 0xc0, !PT ;  /* 0xffff00000e117812 */ /* 0x040fe200078ec0ff */
[----:B------:R-:W-:Y:S01]  /*25910*/  IMAD.U32 R18, R14, 0x10000, RZ ;  /* 0x000100000e127824 */ /* 0x000fe200078e00ff */
[C---:B------:R-:W-:Y:S01]  /*25920*/  LOP3.LUT R14, R15.reuse, 0xffff0000, RZ, 0xc0, !PT ;  /* 0xffff00000f0e7812 */ /* 0x040fe200078ec0ff */
[----:B------:R-:W-:Y:S01]  /*25930*/  IMAD.U32 R16, R15, 0x10000, RZ ;  /* 0x000100000f107824 */ /* 0x000fe200078e00ff */
        /* <DEDUP_REMOVED lines=8> */
[-C--:B------:R-:W-:Y:S01]  /*259c0*/  FMUL.FTZ R10, R13, R15.reuse ;  /* 0x0000000f0d0a7220 */ /* 0x080fe20000410000 */
[----:B------:R-:W-:Y:S01]  /*259d0*/  LOP3.LUT R13, R27, 0xffff0000, RZ, 0xc0, !PT ;  /* 0xffff00001b0d7812 */ /* 0x000fe200078ec0ff */
[----:B------:R-:W-:Y:S02]  /*259e0*/  FFMA.FTZ R38, R30, R15, -R9 ;  /* 0x0000000f1e267223 */ /* 0x000fe40000010809 */
[----:B------:R-:W-:Y:S02]  /*259f0*/  FMUL.FTZ R9, R12, R23 ;  /* 0x000000170c097220 */ /* 0x000fe40000410000 */
[----:B------:R-:W-:Y:S02]  /*25a00*/  IMAD.U32 R3, R11, 0x10000, RZ ;  /* 0x000100000b037824 */ /* 0x000fe400078e00ff */
        /* <DEDUP_REMOVED lines=49> */
.L_x_1018:
[----:B------:R-:W-:Y:S05]  /*25d20*/  BSYNC B0 ;  /* 0x0000000000007941 */ /* 0x000fea0003800000 */
.L_x_1017:
[----:B------:R-:W-:Y:S01]  /*25d30*/  IADD3 R5, R57, 0x40, RZ ;  /* 0x0000004039057810 */ /* 0x000fe20007ffe0ff */
[----:B------:R-:W-:Y:S02]  /*25d40*/  IMAD.MOV.U32 R2, RZ, RZ, R115 ;  /* 0x000000ffff027224 */ /* 0x000fe400078e0073 */
[----:B------:R-:W-:Y:S01]  /*25d50*/  IMAD.MOV.U32 R3, RZ, RZ, 0x0 ;  /* 0x00000000ff037424 */ /* 0x000fe200078e00ff */
[----:B------:R-:W-:-:S13]  /*25d60*/  ISETP.GE.AND P0, PT, R5, R0, PT ;  /* 0x000000000500720c */ /* 0x000fda0003f06270 */
[----:B------:R-:W-:Y:S05]  /*25d70*/  @P0 RET.REL.NODEC R2 `(_ZN7cutlass13device_kernelIN5flash19enable_sm80_to_sm89INS1_16FlashAttnFwdSm80INS1_25CollectiveMainloopFwdSm80ILi8ELi1ELb0EN4cute5tupleIJNS5_1CILi128EEENS7_ILi64EEENS7_ILi192EEEEEELi192ENS_10bfloat16_tEfNS_4arch4Sm80ELb0ELb1ELb0ELb1ELb1ELb1ELb1ELb1EEENS1_21CollectiveEpilogueFwdINS6_IJS8_SA_S9_EEENS6_IJNS7_ILi1EEESI_SI_EEESC_SE_Li256ELb1ELb1ELb1ELb0EEENS1_36VarlenDynamicPersistentTileSchedulerILi128ELi64ELi256ELi256ELb1ELb1ELb0ELb1ELb0ELb1EEEEEEEEEvNT_6ParamsE) ;  /* 0xfffda28002000950 */ /* 0x000fea0003c3ffff */
[----:B------:R-:W-:Y:S01]  /*25d80*/  SHF.R.S32.HI R2, RZ, 0x1f, R5 ;  /* 0x0000001fff027819 */ /* 0x000fe20000011405 */
[----:B------:R-:W-:Y:S01]  /*25d90*/  IMAD.SHL.U32 R7, R4, 0x40, RZ ;  /* 0x0000004004077824 */ /* 0x000fe200078e00ff */
[----:B-1----:R-:W-:Y:S02]  /*25da0*/  SHF.R.S32.HI R8, RZ, 0x1f, R4 ;  /* 0x0000001fff087819 */ /* 0x002fe40000011404 */
[CC--:B------:R-:W-:Y:S02]  /*25db0*/  LEA.HI R3, R2.reuse, R5.reuse, RZ, 0x3 ;  /* 0x0000000502037211 */ /* 0x0c0fe400078f18ff */
[----:B------:R-:W-:Y:S02]  /*25dc0*/  LEA.HI R5, R2, R5, RZ, 0x6 ;  /* 0x0000000502057211 */ /* 0x000fe400078f30ff */
[----:B------:R-:W-:Y:S02]  /*25dd0*/  SHF.R.S32.HI R6, RZ, 0x3, R3 ;  /* 0x00000003ff067819 */ /* 0x000fe40000011403 */
[----:B------:R-:W-:-:S02]  /*25de0*/  LOP3.LUT R2, R7, 0x1c0, RZ, 0xc0, !PT ;  /* 0x000001c007027812 */ /* 0x000fc400078ec0ff */
[----:B------:R-:W-:Y:S01]  /*25df0*/  LEA.HI R7, R8, R4, RZ, 0x3 ;  /* 0x0000000408077211 */ /* 0x000fe200078f18ff */
[----:B------:R-:W-:Y:S01]  /*25e00*/  IMAD.SHL.U32 R4, R5, 0x80, RZ ;  /* 0x0000008005047824 */ /* 0x000fe200078e00ff */
[----:B------:R-:W-:Y:S02]  /*25e10*/  LEA.HI R0, R0, R6, RZ, 0x1d ;  /* 0x0000000600007211 */ /* 0x000fe400078fe8ff */
[----:B------:R-:W-:Y:S01]  /*25e20*/  LOP3.LUT R5, R2, 0x38, R3, 0xf8, !PT ;  /* 0x0000003802057812 */ /* 0x000fe200078ef803 */
[----:B------:R-:W-:Y:S01]  /*25e30*/  IMAD.SHL.U32 R3, R7, 0x40, RZ ;  /* 0x0000004007037824 */ /* 0x000fe200078e00ff */
[----:B------:R-:W-:Y:S02]  /*25e40*/  SHF.R.S32.HI R6, RZ, 0x1f, R0 ;  /* 0x0000001fff067819 */ /* 0x000fe40000011400 */
[----:B------:R-:W-:Y:S01]  /*25e50*/  LOP3.LUT R7, R4, 0xffffe000, RZ, 0xc0, !PT ;  /* 0xffffe00004077812 */ /* 0x000fe200078ec0ff */
[----:B------:R-:W-:Y:S01]  /*25e60*/  IMAD.SHL.U32 R4, R0, 0x8, RZ ;  /* 0x0000000800047824 */ /* 0x000fe200078e00ff */
[----:B------:R-:W-:-:S02]  /*25e70*/  LEA.HI R0, R6, R0, RZ, 0x3 ;  /* 0x0000000006007211 */ /* 0x000fc400078f18ff */
[----:B------:R-:W-:Y:S02]  /*25e80*/  SHF.R.U32.HI R8, RZ, 0x3, R2 ;  /* 0x00000003ff087819 */ /* 0x000fe40000011602 */
[----:B------:R-:W-:Y:S01]  /*25e90*/  LOP3.LUT R2, R2, 0x38, R4, 0xf8, !PT ;  /* 0x0000003802027812 */ /* 0x000fe200078ef804 */
[----:B------:R-:W-:Y:S01]  /*25ea0*/  IMAD.SHL.U32 R0, R0, 0x400, RZ ;  /* 0x0000040000007824 */ /* 0x000fe200078e00ff */
        /* <DEDUP_REMOVED lines=15> */
[C---:B------:R-:W-:Y:S01]  /*25fa0*/  IMAD.U32 R32, R19.reuse, 0x10000, RZ ;  /* 0x0001000013207824 */ /* 0x040fe200078e00ff */
[----:B------:R-:W-:Y:S01]  /*25fb0*/  SHF.R.U32.HI R2, RZ, 0x10, R77 ;  /* 0x00000010ff027819 */ /* 0x000fe2000001164d */
[----:B------:R-:W-:Y:S01]  /*25fc0*/  IMAD.U32 R27, R26, 0x10000, RZ ;  /* 0x000100001a1b7824 */ /* 0x000fe200078e00ff */
[----:B------:R-:W-:Y:S02]  /*25fd0*/  SHF.R.U64 R3, R78, 0x10, R79 ;  /* 0x000000104e037819 */ /* 0x000fe4000000124f */
[----:B------:R-:W-:Y:S02]  /*25fe0*/  LOP3.LUT R33, R19, 0xffff0000, RZ, 0xc0, !PT ;  /* 0xffff000013217812 */ /* 0x000fe400078ec0ff */
[----:B------:R-:W-:-:S02]  /*25ff0*/  PRMT R18, R99, 0x5410, R18 ;  /* 0x0000541063127816 */ /* 0x000fc40000000012 */
[----:B------:R-:W-:Y:S02]  /*26000*/  PRMT R22, R101, 0x5410, R2 ;  /* 0x0000541065167816 */ /* 0x000fe40000000002 */
[----:B------:R-:W-:Y:S01]  /*26010*/  LOP3.LUT R26, R26, 0xffff0000, RZ, 0xc0, !PT ;  /* 0xffff00001a1a7812 */ /* 0x000fe200078ec0ff */
[----:B------:R-:W-:Y:S01]  /*26020*/  IMAD.U32 R19, R18, 0x10000, RZ ;  /* 0x0001000012137824 */ /* 0x000fe200078e00ff */
[----:B------:R-:W-:Y:S02]  /*26030*/  PRMT R21, R102, 0x5432, R3 ;  /* 0x0000543266157816 */ /* 0x000fe40000000003 */
[--C-:B------:R-:W-:Y:S02]  /*26040*/  SHF.R.U64 R17, R74, 0x10, R75.reuse ;  /* 0x000000104a117819 */ /* 0x100fe4000000124b */
[----:B------:R-:W-:Y:S02]  /*26050*/  SHF.R.U32.HI R16, RZ, 0x10, R75 ;  /* 0x00000010ff107819 */ /* 0x000fe4000001164b */
[----:B------:R-:W-:-:S02]  /*26060*/  SHF.R.U32.HI R12, RZ, 0x10, R79 ;  /* 0x00000010ff0c7819 */ /* 0x000fc4000001164f */
[C---:B------:R-:W-:Y:S02]  /*26070*/  PRMT R17, R100.reuse, 0x5432, R17 ;  /* 0x0000543264117816 */ /* 0x040fe40000000011 */
[----:B------:R-:W-:Y:S02]  /*26080*/  PRMT R16, R100, 0x5410, R16 ;  /* 0x0000541064107816 */ /* 0x000fe40000000010 */
[----:B------:R-:W-:Y:S01]  /*26090*/  PRMT R20, R102, 0x5410, R12 ;  /* 0x0000541066147816 */ /* 0x000fe2000000000c */
[C---:B--2---:R-:W-:Y:S01]  /*260a0*/  IMAD.U32 R14, R10.reuse, 0x10000, RZ ;  /* 0x000100000a0e7824 */ /* 0x044fe200078e00ff */
[----:B------:R-:W-:Y:S01]  /*260b0*/  LOP3.LUT R13, R10, 0xffff0000, RZ, 0xc0, !PT ;  /* 0xffff00000a0d7812 */ /* 0x000fe200078ec0ff */
[C---:B------:R-:W-:Y:S01]  /*260c0*/  IMAD.U32 R23, R9.reuse, 0x10000, RZ ;  /* 0x0001000009177824 */ /* 0x040fe200078e00ff */
[----:B------:R-:W-:Y:S01]  /*260d0*/  LOP3.LUT R15, R9, 0xffff0000, RZ, 0xc0, !PT ;  /* 0xffff0000090f7812 */ /* 0x000fe200078ec0ff */
[----:B---3--:R-:W-:Y:S01]  /*260e0*/  IMAD.U32 R10, R4, 0x10000, RZ ;  /* 0x00010000040a7824 */ /* 0x008fe200078e00ff */
[C---:B------:R-:W-:Y:S01]  /*260f0*/  LOP3.LUT R24, R8.reuse, 0xffff0000, RZ, 0xc0, !PT ;  /* 0xffff000008187812 */ /* 0x040fe200078ec0ff */
[----:B------:R-:W-:Y:S01]  /*26100*/  IMAD.U32 R25, R8, 0x10000, RZ ;  /* 0x0001000008197824 */ /* 0x000fe200078e00ff */
[----:B------:R-:W-:Y:S01]  /*26110*/  LOP3.LUT R9, R4, 0xffff0000, RZ, 0xc0, !PT ;  /* 0xffff000004097812 */ /* 0x000fe200078ec0ff */
[C---:B------:R-:W-:Y:S01]  /*26120*/  IMAD.U32 R8, R5.reuse, 0x10000, RZ ;  /* 0x0001000005087824 */ /* 0x040fe200078e00ff */
[----:B------:R-:W-:Y:S01]  /*26130*/  LOP3.LUT R4, R5, 0xffff0000, RZ, 0xc0, !PT ;  /* 0xffff000005047812 */ /* 0x000fe200078ec0ff */
[----:B------:R-:W-:Y:S01]  /*26140*/  FMUL.FTZ R5, R10, R32 ;  /* 0x000000200a057220 */ /* 0x000fe20000410000 */
[----:B------:R-:W-:Y:S01]  /*26150*/  LOP3.LUT R2, R6, 0xffff0000, RZ, 0xc0, !PT ;  /* 0xffff000006027812 */ /* 0x000fe200078ec0ff */
[----:B------:R-:W-:-:S02]  /*26160*/  FMUL.FTZ R10, R10, R27 ;  /* 0x0000001b0a0a7220 */ /* 0x000fc40000410000 */
[----:B------:R-:W-:Y:S02]  /*26170*/  FFMA.FTZ R27, R25, R27, -R5 ;  /* 0x0000001b191b7223 */ /* 0x000fe40000010805 */
[----:B------:R-:W-:Y:S01]  /*26180*/  IMAD.U32 R3, R6, 0x10000, RZ ;  /* 0x0001000006037824 */ /* 0x000fe200078e00ff */
[----:B------:R-:W-:Y:S01]  /*26190*/  LOP3.LUT R6, R7, 0xffff0000, RZ, 0xc0, !PT ;  /* 0xffff000007067812 */ /* 0x000fe200078ec0ff */
[----:B------:R-:W-:Y:S02]  /*261a0*/  FMUL.FTZ R5, R9, R33 ;  /* 0x0000002109057220 */ /* 0x000fe40000410000 */
[----:B------:R-:W-:Y:S02]  /*261b0*/  IMAD.U32 R0, R7, 0x10000, RZ ;  /* 0x0001000007007824 */ /* 0x000fe400078e00ff */
[----:B------:R-:W-:Y:S02]  /*261c0*/  IMAD.U32 R7, R22, 0x10000, RZ ;  /* 0x0001000016077824 */ /* 0x000fe400078e00ff */
[----:B------:R-:W-:-:S02]  /*261d0*/  FMUL.FTZ R9, R9, R26 ;  /* 0x0000001a09097220 */ /* 0x000fc40000410000 */
[----:B------:R-:W-:Y:S01]  /*261e0*/  FFMA.FTZ R25, R25, R32, R10 ;  /* 0x0000002019197223 */ /* 0x000fe2000001000a */
[----:B------:R-:W-:Y:S01]  /*261f0*/  LOP3.LUT R32, R18, 0xffff0000, RZ, 0xc0, !PT ;  /* 0xffff000012207812 */ /* 0x000fe200078ec0ff */
[----:B------:R-:W-:Y:S02]  /*26200*/  FFMA.FTZ R26, R24, R26, -R5 ;  /* 0x0000001a181a7223 */ /* 0x000fe40000010805 */
[C---:B------:R-:W-:Y:S02]  /*26210*/  FMUL.FTZ R5, R8.reuse, R19 ;  /* 0x0000001308057220 */ /* 0x040fe40000410000 */
[----:B------:R-:W-:Y:S02]  /*26220*/  FMUL.FTZ R8, R8, R7 ;  /* 0x0000000708087220 */ /* 0x000fe40000410000 */
[----:B------:R-:W-:Y:S01]  /*26230*/  FFMA.FTZ R24, R24, R33, R9 ;  /* 0x0000002118187223 */ /* 0x000fe20000010009 */
[----:B------:R-:W-:Y:S01]  /*26240*/  LOP3.LUT R9, R22, 0xffff0000, RZ, 0xc0, !PT ;  /* 0xffff000016097812 */ /* 0x000fe200078ec0ff */
[----:B------:R-:W-:-:S02]  /*26250*/  FFMA.FTZ R18, R23, R7, -R5 ;  /* 0x0000000717127223 */ /* 0x000fc40000010805 */
[----:B------:R-:W-:Y:S02]  /*26260*/  FFMA.FTZ R23, R23, R19, R8 ;  /* 0x0000001317177223 */ /* 0x000fe40000010008 */
[----:B------:R-:W-:Y:S02]  /*26270*/  FMUL.FTZ R7, R4, R32 ;  /* 0x0000002004077220 */ /* 0x000fe40000410000 */
[C---:B------:R-:W-:Y:S01]  /*26280*/  IMAD.U32 R10, R21.reuse, 0x10000, RZ ;  /* 0x00010000150a7824 */ /* 0x040fe200078e00ff */
[----:B------:R-:W-:Y:S01]  /*26290*/  LOP3.LUT R21, R21, 0xffff0000, RZ, 0xc0, !PT ;  /* 0xffff000015157812 */ /* 0x000fe200078ec0ff */
[C---:B------:R-:W-:Y:S01]  /*262a0*/  IMAD.U32 R19, R17.reuse, 0x10000, RZ ;  /* 0x0001000011137824 */ /* 0x040fe200078e00ff */
[----:B------:R-:W-:Y:S01]  /*262b0*/  LOP3.LUT R17, R17, 0xffff0000, RZ, 0xc0, !PT ;  /* 0xffff000011117812 */ /* 0x000fe200078ec0ff */
[C---:B------:R-:W-:Y:S01]  /*262c0*/  IMAD.U32 R22, R16.reuse, 0x10000, RZ ;  /* 0x0001000010167824 */ /* 0x040fe200078e00ff */
[----:B------:R-:W-:Y:S01]  /*262d0*/  LOP3.LUT R16, R16, 0xffff0000, RZ, 0xc0, !PT ;  /* 0xffff000010107812 */ /* 0x000fe200078ec0ff */
[----:B------:R-:W-:-:S02]  /*262e0*/  FMUL.FTZ R5, R4, R9 ;  /* 0x0000000904057220 */ /* 0x000fc40000410000 */
[C---:B------:R-:W-:Y:S01]  /*262f0*/  IMAD.U32 R8, R20.reuse, 0x10000, RZ ;  /* 0x0001000014087824 */ /* 0x040fe200078e00ff */
[----:B------:R-:W-:Y:S01]  /*26300*/  LOP3.LUT R20, R20, 0xffff0000, RZ, 0xc0, !PT ;  /* 0xffff000014147812 */ /* 0x000fe200078ec0ff */
[----:B------:R-:W-:Y:S02]  /*26310*/  FFMA.FTZ R9, R15, R9, -R7 ;  /* 0x000000090f097223 */ /* 0x000fe40000010807 */
[C---:B------:R-:W-:Y:S02]  /*26320*/  FMUL.FTZ R7, R3.reuse, R19 ;  /* 0x0000001303077220 */ /* 0x040fe40000410000 */
[----:B------:R-:W-:Y:S01]  /*26330*/  FMUL.FTZ R4, R3, R10 ;  /* 0x0000000a03047220 */ /* 0x000fe20000410000 */
[----:B------:R-:W-:Y:S01]  /*26340*/  F2FP.BF16.PACK_AB R9, R9, R18 ;  /* 0x000000120909723e */ /* 0x000fe200000010ff */
[C---:B------:R-:W-:Y:S01]  /*26350*/  IMAD.U32 R12, R11.reuse, 0x10000, RZ ;  /* 0x000100000b0c7824 */ /* 0x040fe200078e00ff */
[----:B------:R-:W-:Y:S01]  /*26360*/  LOP3.LUT R11, R11, 0xffff0000, RZ, 0xc0, !PT ;  /* 0xffff00000b0b7812 */ /* 0x000fe200078ec0ff */
[----:B------:R-:W-:-:S02]  /*26370*/  FMUL.FTZ R3, R0, R22 ;  /* 0x0000001600037220 */ /* 0x000fc40000410000 */
[----:B------:R-:W-:Y:S02]  /*26380*/  FMUL.FTZ R0, R0, R8 ;  /* 0x0000000800007220 */ /* 0x000fe40000410000 */
[----:B------:R-:W-:Y:S02]  /*26390*/  FFMA.FTZ R5, R15, R32, R5 ;  /* 0x000000200f057223 */ /* 0x000fe40000010005 */
[----:B------:R-:W-:Y:S01]  /*263a0*/  FFMA.FTZ R3, R12, R8, -R3 ;  /* 0x000000080c037223 */ /* 0x000fe20000010803 */
[----:B------:R-:W-:Y:S01]  /*263b0*/  F2FP.BF16.PACK_AB R8, R26, R27 ;  /* 0x0000001b1a08723e */ /* 0x000fe200000010ff */
[----:B------:R-:W-:Y:S01]  /*263c0*/  FFMA.FTZ R15, R14, R10, -R7 ;  /* 0x0000000a0e0f7223 */ /* 0x000fe20000010807 */
[----:B------:R-:W-:Y:S01]  /*263d0*/  F2FP.BF16.PACK_AB R5, R5, R23 ;  /* 0x000000170505723e */ /* 0x000fe200000010ff */
[----:B------:R-:W-:Y:S02]  /*263e0*/  FFMA.FTZ R12, R12, R22, R0 ;  /* 0x000000160c0c7223 */ /* 0x000fe40000010000 */
[----:B------:R-:W-:-:S02]  /*263f0*/  FMUL.FTZ R10, R2, R17 ;  /* 0x00000011020a7220 */ /* 0x000fc40000410000 */
[----:B------:R-:W-:Y:S02]  /*26400*/  FMUL.FTZ R0, R6, R16 ;  /* 0x0000001006007220 */ /* 0x000fe40000410000 */
[-C--:B------:R-:W-:Y:S02]  /*26410*/  FMUL.FTZ R2, R2, R21.reuse ;  /* 0x0000001502027220 */ /* 0x080fe40000410000 */
[-C--:B------:R-:W-:Y:S02]  /*26420*/  FMUL.FTZ R7, R6, R20.reuse ;  /* 0x0000001406077220 */ /* 0x080fe40000410000 */
[----:B------:R-:W-:Y:S02]  /*26430*/  FFMA.FTZ R10, R13, R21, -R10 ;  /* 0x000000150d0a7223 */ /* 0x000fe4000001080a */
[----:B------:R-:W-:Y:S02]  /*26440*/  FFMA.FTZ R0, R11, R20, -R0 ;  /* 0x000000140b007223 */ /* 0x000fe40000010800 */
[----:B------:R-:W-:Y:S01]  /*26450*/  FFMA.FTZ R14, R14, R19, R4 ;  /* 0x000000130e0e7223 */ /* 0x000fe20000010004 */
[----:B------:R-:W-:Y:S01]  /*26460*/  F2FP.BF16.PACK_AB R10, R10, R15 ;  /* 0x0000000f0a0a723e */ /* 0x000fe200000010ff */
[----:B------:R-:W-:Y:S01]  /*26470*/  FFMA.FTZ R6, R13, R17, R2 ;  /* 0x000000110d067223 */ /* 0x000fe20000010002 */
[----:B------:R-:W-:Y:S01]  /*26480*/  F2FP.BF16.PACK_AB R4, R24, R25 ;  /* 0x000000191804723e */ /* 0x000fe200000010ff */
[----:B------:R-:W-:Y:S01]  /*26490*/  FFMA.FTZ R7, R11, R16, R7 ;  /* 0x000000100b077223 */ /* 0x000fe20000010007 */
[----:B------:R-:W-:Y:S01]  /*264a0*/  F2FP.BF16.PACK_AB R11, R0, R3 ;  /* 0x00000003000b723e */ /* 0x000fe200000010ff */
[----:B------:R-:W-:Y:S01]  /*264b0*/  IMAD.MOV.U32 R2, RZ, RZ, R115 ;  /* 0x000000ffff027224 */ /* 0x000fe200078e0073 */
[----:B------:R-:W-:Y:S01]  /*264c0*/  F2FP.BF16.PACK_AB R6, R6, R14 ;  /* 0x0000000e0606723e */ /* 0x000fe200000010ff */
[----:B------:R-:W-:Y:S01]  /*264d0*/  IMAD.MOV.U32 R3, RZ, RZ, 0x0 ;  /* 0x00000000ff037424 */ /* 0x000fe200078e00ff */
[----:B------:R-:W-:Y:S01]  /*264e0*/  F2FP.BF16.PACK_AB R7, R7, R12 ;  /* 0x0000000c0707723e */ /* 0x000fe200000010ff */
[----:B------:R1:W-:Y:S04]  /*264f0*/  ST.E.128 [R30.64], R8 ;  /* 0x000000081e007985 */ /* 0x0003e8000c101d04 */
[----:B------:R1:W-:Y:S01]  /*26500*/  ST.E.128 [R28.64], R4 ;  /* 0x000000041c007985 */ /* 0x0003e2000c101d04 */
[----:B------:R-:W-:Y:S05]  /*26510*/  RET.REL.NODEC R2 `(_ZN7cutlass13device_kernelIN5flash19enable_sm80_to_sm89INS1_16FlashAttnFwdSm80INS1_25CollectiveMainloopFwdSm80ILi8ELi1ELb0EN4cute5tupleIJNS5_1CILi128EEENS7_ILi64EEENS7_ILi192EEEEEELi192ENS_10bfloat16_tEfNS_4arch4Sm80ELb0ELb1ELb0ELb1ELb1ELb1ELb1ELb1EEENS1_21CollectiveEpilogueFwdINS6_IJS8_SA_S9_EEENS6_IJNS7_ILi1EEESI_SI_EEESC_SE_Li256ELb1ELb1ELb1ELb0EEENS1_36VarlenDynamicPersistentTileSchedulerILi128ELi64ELi256ELi256ELb1ELb1ELb0ELb1ELb0ELb1EEEEEEEEEvNT_6ParamsE) ;  /* 0xfffd9ae002007950 */ /* 0x000fea0003c3ffff */
.L_x_971:
[----:B------:R-:W-:Y:S01]  /*26520*/  IMAD.MOV.U32 R100, RZ, RZ, R39 ;  /* 0x000000ffff647224 */ /* 0x000fe200078e0027 */
[----:B------:R-:W-:Y:S01]  /*26530*/  MOV R2, RZ ;  /* 0x000000ff00027202 */ /* 0x000fe20000000f00 */
[----:B------:R-:W-:Y:S01]  /*26540*/  IMAD.MOV.U32 R203, RZ, RZ, 0x1c1f ;  /* 0x00001c1fffcb7424 */ /* 0x000fe200078e00ff */
[----:B------:R-:W-:-:S02]  /*26550*/  MOV R3, 0x26570 ;  /* 0x0002657000037802 */ /* 0x000fc40000000f00 */
[----:B------:R-:W-:Y:S05]  /*26560*/  CALL.REL.NOINC `($__internal_13_$__cuda_sm70_shflsync_idx_p) ;  /* 0x000006a000007944 */ /* 0x000fea0003c00000 */
[----:B------:R-:W-:Y:S01]  /*26570*/  MOV R5, R204 ;  /* 0x000000cc00057202 */ /* 0x000fe20000000f00 */
[----:B------:R-:W-:Y:S05]  /*26580*/  BRA `(.L_x_1019) ;  /* 0xffff89a000007947 */ /* 0x000fea000383ffff */
.L_x_972:
[----:B------:R-:W-:Y:S01]  /*26590*/  IMAD.MOV.U32 R100, RZ, RZ, R40 ;  /* 0x000000ffff647224 */ /* 0x000fe200078e0028 */
[----:B------:R-:W-:Y:S01]  /*265a0*/  MOV R2, RZ ;  /* 0x000000ff00027202 */ /* 0x000fe20000000f00 */
[----:B------:R-:W-:Y:S01]  /*265b0*/  IMAD.MOV.U32 R203, RZ, RZ, 0x1c1f ;  /* 0x00001c1fffcb7424 */ /* 0x000fe200078e00ff */
[----:B------:R-:W-:-:S02]  /*265c0*/  MOV R3, 0x265e0 ;  /* 0x000265e000037802 */ /* 0x000fc40000000f00 */
[----:B-12---:R-:W-:Y:S05]  /*265d0*/  CALL.REL.NOINC `($__internal_13_$__cuda_sm70_shflsync_idx_p) ;  /* 0x0000063000007944 */ /* 0x006fea0003c00000 */
[----:B------:R-:W-:Y:S01]  /*265e0*/  IMAD.MOV.U32 R100, RZ, RZ, R38 ;  /* 0x000000ffff647224 */ /* 0x000fe200078e0026 */
[----:B------:R-:W-:Y:S01]  /*265f0*/  MOV R2, RZ ;  /* 0x000000ff00027202 */ /* 0x000fe20000000f00 */
[----:B------:R-:W-:Y:S01]  /*26600*/  IMAD.MOV.U32 R203, RZ, RZ, 0x1c1f ;  /* 0x00001c1fffcb7424 */ /* 0x000fe200078e00ff */
[----:B------:R-:W-:Y:S01]  /*26610*/  MOV R6, R204 ;  /* 0x000000cc00067202 */ /* 0x000fe20000000f00 */
[----:B------:R-:W-:Y:S01]  /*26620*/  IMAD.MOV.U32 R7, RZ, RZ, R5 ;  /* 0x000000ffff077224 */ /* 0x000fe200078e0005 */
[----:B------:R-:W-:-:S02]  /*26630*/  MOV R3, 0x26650 ;  /* 0x0002665000037802 */ /* 0x000fc40000000f00 */
[----:B------:R-:W-:Y:S05]  /*26640*/  CALL.REL.NOINC `($__internal_13_$__cuda_sm70_shflsync_idx_p) ;  /* 0x000005c000007944 */ /* 0x000fea0003c00000 */
[----:B------:R-:W-:Y:S01]  /*26650*/  IMAD.MOV.U32 R20, RZ, RZ, R204 ;  /* 0x000000ffff147224 */ /* 0x000fe200078e00cc */
[----:B------:R-:W-:Y:S01]  /*26660*/  MOV R2, RZ ;  /* 0x000000ff00027202 */ /* 0x000fe20000000f00 */
[----:B------:R-:W-:Y:S01]  /*26670*/  IMAD.MOV.U32 R100, RZ, RZ, R41 ;  /* 0x000000ffff647224 */ /* 0x000fe200078e0029 */
[----:B------:R-:W-:-:S02]  /*26680*/  MOV R203, 0x1c1f ;  /* 0x00001c1f00cb7802 */ /* 0x000fc40000000f00 */
[----:B------:R-:W-:Y:S02]  /*26690*/  MOV R3, 0x266b0 ;  /* 0x000266b000037802 */ /* 0x000fe40000000f00 */
[----:B------:R-:W-:Y:S05]  /*266a0*/  CALL.REL.NOINC `($__internal_13_$__cuda_sm70_shflsync_idx_p) ;  /* 0x0000056000007944 */ /* 0x000fea0003c00000 */
[----:B------:R-:W-:Y:S01]  /*266b0*/  MOV R2, R204 ;  /* 0x000000cc00027202 */ /* 0x000fe20000000f00 */
[----:B------:R-:W-:Y:S05]  /*266c0*/  BRA `(.L_x_1020) ;  /* 0xffff88b000007947 */ /* 0x000fea000383ffff */
.L_x_975:
[----:B------:R-:W-:Y:S01]  /*266d0*/  IMAD.MOV.U32 R100, RZ, RZ, R39 ;  /* 0x000000ffff647224 */ /* 0x000fe200078e0027 */
[----:B------:R-:W-:Y:S01]  /*266e0*/  MOV R2, 0x1 ;  /* 0x0000000100027802 */ /* 0x000fe20000000f00 */
[----:B------:R-:W-:Y:S01]  /*266f0*/  IMAD.MOV.U32 R203, RZ, RZ, 0x1c1f ;  /* 0x00001c1fffcb7424 */ /* 0x000fe200078e00ff */
[----:B------:R-:W-:Y:S02]  /*26700*/  MOV R3, 0x26720 ;  /* 0x0002672000037802 */ /* 0x000fe40000000f00 */
[----:B---3--:R-:W-:Y:S05]  /*26710*/  CALL.REL.NOINC `($__internal_13_$__cuda_sm70_shflsync_idx_p) ;  /* 0x000004f000007944 */ /* 0x008fea0003c00000 */
[----:B------:R-:W-:Y:S01]  /*26720*/  IMAD.MOV.U32 R7, RZ, RZ, R204 ;  /* 0x000000ffff077224 */ /* 0x000fe200078e00cc */
[----:B------:R-:W-:Y:S01]  /*26730*/  MOV R2, 0x1 ;  /* 0x0000000100027802 */ /* 0x000fe20000000f00 */
[----:B------:R-:W-:Y:S01]  /*26740*/  IMAD.MOV.U32 R100, RZ, RZ, R40 ;  /* 0x000000ffff647224 */ /* 0x000fe200078e0028 */
[----:B------:R-:W-:Y:S02]  /*26750*/  MOV R203, 0x1c1f ;  /* 0x00001c1f00cb7802 */ /* 0x000fe40000000f00 */
[----:B------:R-:W-:Y:S02]  /*26760*/  MOV R3, 0x26780 ;  /* 0x0002678000037802 */ /* 0x000fe40000000f00 */
[----:B------:R-:W-:Y:S05]  /*26770*/  CALL.REL.NOINC `($__internal_13_$__cuda_sm70_shflsync_idx_p) ;  /* 0x0000049000007944 */ /* 0x000fea0003c00000 */
[----:B------:R-:W-:Y:S01]  /*26780*/  IMAD.MOV.U32 R100, RZ, RZ, R38 ;  /* 0x000000ffff647224 */ /* 0x000fe200078e0026 */
[----:B------:R-:W-:Y:S01]  /*26790*/  MOV R203, 0x1c1f ;  /* 0x00001c1f00cb7802 */ /* 0x000fe20000000f00 */
[----:B------:R-:W-:Y:S01]  /*267a0*/  IMAD.MOV.U32 R2, RZ, RZ, 0x1 ;  /* 0x00000001ff027424 */ /* 0x000fe200078e00ff */
[----:B------:R-:W-:-:S02]  /*267b0*/  MOV R6, R204 ;  /* 0x000000cc00067202 */ /* 0x000fc40000000f00 */
[----:B------:R-:W-:Y:S02]  /*267c0*/  MOV R3, 0x267e0 ;  /* 0x000267e000037802 */ /* 0x000fe40000000f00 */
[----:B------:R-:W-:Y:S05]  /*267d0*/  CALL.REL.NOINC `($__internal_13_$__cuda_sm70_shflsync_idx_p) ;  /* 0x0000043000007944 */ /* 0x000fea0003c00000 */
[----:B------:R-:W-:Y:S01]  /*267e0*/  IMAD.MOV.U32 R5, RZ, RZ, R204 ;  /* 0x000000ffff057224 */ /* 0x000fe200078e00cc */
[----:B------:R-:W-:Y:S01]  /*267f0*/  MOV R2, 0x1 ;  /* 0x0000000100027802 */ /* 0x000fe20000000f00 */
[----:B------:R-:W-:Y:S01]  /*26800*/  IMAD.MOV.U32 R100, RZ, RZ, R41 ;  /* 0x000000ffff647224 */ /* 0x000fe200078e0029 */
[----:B------:R-:W-:Y:S02]  /*26810*/  MOV R203, 0x1c1f ;  /* 0x00001c1f00cb7802 */ /* 0x000fe40000000f00 */
[----:B------:R-:W-:Y:S02]  /*26820*/  MOV R3, 0x26840 ;  /* 0x0002684000037802 */ /* 0x000fe40000000f00 */
[----:B------:R-:W-:Y:S05]  /*26830*/  CALL.REL.NOINC `($__internal_13_$__cuda_sm70_shflsync_idx_p) ;  /* 0x000003d000007944 */ /* 0x000fea0003c00000 */
[----:B------:R-:W-:Y:S01]  /*26840*/  MOV R2, R204 ;  /* 0x000000cc00027202 */ /* 0x000fe20000000f00 */
[----:B------:R-:W-:Y:S05]  /*26850*/  BRA `(.L_x_1021) ;  /* 0xffff8f0000007947 */ /* 0x000fea000383ffff */
.L_x_1002:
[----:B------:R-:W-:Y:S01]  /*26860*/  IMAD.MOV.U32 R100, RZ, RZ, R29 ;  /* 0x000000ffff647224 */ /* 0x000fe200078e001d */
[----:B------:R-:W-:Y:S01]  /*26870*/  MOV R2, RZ ;  /* 0x000000ff00027202 */ /* 0x000fe20000000f00 */
[----:B------:R-:W-:Y:S01]  /*26880*/  IMAD.MOV.U32 R203, RZ, RZ, 0x1c1f ;  /* 0x00001c1fffcb7424 */ /* 0x000fe200078e00ff */
[----:B------:R-:W-:Y:S02]  /*26890*/  MOV R3, 0x268b0 ;  /* 0x000268b000037802 */ /* 0x000fe40000000f00 */
[----:B------:R-:W-:Y:S05]  /*268a0*/  CALL.REL.NOINC `($__internal_13_$__cuda_sm70_shflsync_idx_p) ;  /* 0x0000036000007944 */ /* 0x000fea0003c00000 */
[----:B------:R-:W-:Y:S01]  /*268b0*/  MOV R4, R204 ;  /* 0x000000cc00047202 */ /* 0x000fe20000000f00 */
[----:B------:R-:W-:Y:S05]  /*268c0*/  BRA `(.L_x_1022) ;  /* 0xffffc1d000007947 */ /* 0x000fea000383ffff */
.L_x_1003:
        /* <DEDUP_REMOVED lines=20> */
.L_x_1006:
        /* <DEDUP_REMOVED lines=11> */
[----:B------:R-:W-:Y:S01]  /*26ac0*/  MOV R21, R20 ;  /* 0x0000001400157202 */ /* 0x000fe20000000f00 */
[----:B------:R-:W-:Y:S01]  /*26ad0*/  IMAD.MOV.U32 R100, RZ, RZ, R28 ;  /* 0x000000ffff647224 */ /* 0x000fe200078e001c */
[----:B------:R-:W-:Y:S01]  /*26ae0*/  MOV R2, 0x1 ;  /* 0x0000000100027802 */ /* 0x000fe20000000f00 */
[----:B------:R-:W-:Y:S01]  /*26af0*/  IMAD.MOV.U32 R203, RZ, RZ, 0x1c1f ;  /* 0x00001c1fffcb7424 */ /* 0x000fe200078e00ff */
[----:B------:R-:W-:Y:S01]  /*26b00*/  MOV R3, 0x26b30 ;  /* 0x00026b3000037802 */ /* 0x000fe20000000f00 */
[----:B------:R-:W-:-:S02]  /*26b10*/  IMAD.MOV.U32 R20, RZ, RZ, R204 ;  /* 0x000000ffff147224 */ /* 0x000fc400078e00cc */
[----:B------:R-:W-:Y:S05]  /*26b20*/  CALL.REL.NOINC `($__internal_13_$__cuda_sm70_shflsync_idx_p) ;  /* 0x000000e000007944 */ /* 0x000fea0003c00000 */
        /* <DEDUP_REMOVED lines=8> */
        .weak           $__internal_12_$__cuda_sm70_shflsync_bfly_p
        .type           $__internal_12_$__cuda_sm70_shflsync_bfly_p,@function
        .size           $__internal_12_$__cuda_sm70_shflsync_bfly_p,($__internal_13_$__cuda_sm70_shflsync_idx_p - $__internal_12_$__cuda_sm70_shflsync_bfly_p)
$__internal_12_$__cuda_sm70_shflsync_bfly_p:
[----:B------:R-:W-:Y:S02]  /*26bb0*/  MOV R144, 0xffffffff ;  /* 0xffffffff00907802 */ /* 0x000fe40000000f00 */
[----:B------:R-:W-:Y:S02]  /*26bc0*/  MOV R3, 0x1f ;  /* 0x0000001f00037802 */ /* 0x000fe40000000f00 */
[----:B------:R-:W-:Y:S04]  /*26bd0*/  WARPSYNC R144 ;  /* 0x0000009000007348 */ /* 0x000fe80003800000 */
[----:B------:R1:W2:Y:S02]  /*26be0*/  SHFL.BFLY PT, R0, R100, R0, R3 ;  /* 0x0c00000064007389 */ /* 0x0002a400000e0003 */
[----:B-1----:R-:W-:-:S04]  /*26bf0*/  MOV R3, 0x0 ;  /* 0x0000000000037802 */ /* 0x002fc80000000f00 */
[----:B--2---:R-:W-:Y:S05]  /*26c00*/  RET.REL.NODEC R2 `(_ZN7cutlass13device_kernelIN5flash19enable_sm80_to_sm89INS1_16FlashAttnFwdSm80INS1_25CollectiveMainloopFwdSm80ILi8ELi1ELb0EN4cute5tupleIJNS5_1CILi128EEENS7_ILi64EEENS7_ILi192EEEEEELi192ENS_10bfloat16_tEfNS_4arch4Sm80ELb0ELb1ELb0ELb1ELb1ELb1ELb1ELb1EEENS1_21CollectiveEpilogueFwdINS6_IJS8_SA_S9_EEENS6_IJNS7_ILi1EEESI_SI_EEESC_SE_Li256ELb1ELb1ELb1ELb0EEENS1_36VarlenDynamicPersistentTileSchedulerILi128ELi64ELi256ELi256ELb1ELb1ELb0ELb1ELb0ELb1EEEEEEEEEvNT_6ParamsE) ;  /* 0xfffd93f002007950 */ /* 0x004fea0003c3ffff */
        .weak           $__internal_13_$__cuda_sm70_shflsync_idx_p
        .type           $__internal_13_$__cuda_sm70_shflsync_idx_p,@function
        .size           $__internal_13_$__cuda_sm70_shflsync_idx_p,($__internal_14_$__cuda_sm70_shflsync_up_p - $__internal_13_$__cuda_sm70_shflsync_idx_p)
$__internal_13_$__cuda_sm70_shflsync_idx_p:
[----:B------:R-:W-:-:S04]  /*26c10*/  MOV R204, 0xffffffff ;  /* 0xffffffff00cc7802 */ /* 0x000fc80000000f00 */
[----:B------:R-:W-:Y:S04]  /*26c20*/  WARPSYNC R204 ;  /* 0x000000cc00007348 */ /* 0x000fe80003800000 */
[----:B------:R1:W2:Y:S02]  /*26c30*/  SHFL.IDX PT, R204, R100, R2, R203 ;  /* 0x0000000264cc7389 */ /* 0x0002a400000e00cb */
[----:B-1----:R-:W-:Y:S02]  /*26c40*/  MOV R2, R3 ;  /* 0x0000000300027202 */ /* 0x002fe40000000f00 */
[----:B------:R-:W-:-:S04]  /*26c50*/  MOV R3, 0x0 ;  /* 0x0000000000037802 */ /* 0x000fc80000000f00 */
[----:B--2---:R-:W-:Y:S05]  /*26c60*/  RET.REL.NODEC R2 `(_ZN7cutlass13device_kernelIN5flash19enable_sm80_to_sm89INS1_16FlashAttnFwdSm80INS1_25CollectiveMainloopFwdSm80ILi8ELi1ELb0EN4cute5tupleIJNS5_1CILi128EEENS7_ILi64EEENS7_ILi192EEEEEELi192ENS_10bfloat16_tEfNS_4arch4Sm80ELb0ELb1ELb0ELb1ELb1ELb1ELb1ELb1EEENS1_21CollectiveEpilogueFwdINS6_IJS8_SA_S9_EEENS6_IJNS7_ILi1EEESI_SI_EEESC_SE_Li256ELb1ELb1ELb1ELb0EEENS1_36VarlenDynamicPersistentTileSchedulerILi128ELi64ELi256ELi256ELb1ELb1ELb0ELb1ELb0ELb1EEEEEEEEEvNT_6ParamsE) ;  /* 0xfffd939002007950 */ /* 0x004fea0003c3ffff */
        .weak           $__internal_14_$__cuda_sm70_shflsync_up_p
        .type           $__internal_14_$__cuda_sm70_shflsync_up_p,@function
        .size           $__internal_14_$__cuda_sm70_shflsync_up_p,($__internal_15_$__cuda_sm70_votesync_ballot - $__internal_14_$__cuda_sm70_shflsync_up_p)
$__internal_14_$__cuda_sm70_shflsync_up_p:
[----:B------:R-:W-:Y:S02]  /*26c70*/  MOV R4, RZ ;  /* 0x000000ff00047202 */ /* 0x000fe40000000f00 */
[----:B------:R-:W-:-:S04]  /*26c80*/  MOV R11, 0xffffffff ;  /* 0xffffffff000b7802 */ /* 0x000fc80000000f00 */
[----:B------:R-:W-:Y:S04]  /*26c90*/  WARPSYNC R11 ;  /* 0x0000000b00007348 */ /* 0x000fe80003800000 */
[----:B------:R1:W2:Y:S02]  /*26ca0*/  SHFL.UP PT, R4, R0, R3, R4 ;  /* 0x0400000300047389 */ /* 0x0002a400000e0004 */
[----:B-1----:R-:W-:-:S04]  /*26cb0*/  MOV R3, 0x0 ;  /* 0x0000000000037802 */ /* 0x002fc80000000f00 */
[----:B--2---:R-:W-:Y:S05]  /*26cc0*/  RET.REL.NODEC R2 `(_ZN7cutlass13device_kernelIN5flash19enable_sm80_to_sm89INS1_16FlashAttnFwdSm80INS1_25CollectiveMainloopFwdSm80ILi8ELi1ELb0EN4cute5tupleIJNS5_1CILi128EEENS7_ILi64EEENS7_ILi192EEEEEELi192ENS_10bfloat16_tEfNS_4arch4Sm80ELb0ELb1ELb0ELb1ELb1ELb1ELb1ELb1EEENS1_21CollectiveEpilogueFwdINS6_IJS8_SA_S9_EEENS6_IJNS7_ILi1EEESI_SI_EEESC_SE_Li256ELb1ELb1ELb1ELb0EEENS1_36VarlenDynamicPersistentTileSchedulerILi128ELi64ELi256ELi256ELb1ELb1ELb0ELb1ELb0ELb1EEEEEEEEEvNT_6ParamsE) ;  /* 0xfffd933002007950 */ /* 0x004fea0003c3ffff */
        .weak           $__internal_15_$__cuda_sm70_votesync_ballot
        .type           $__internal_15_$__cuda_sm70_votesync_ballot,@function
        .size           $__internal_15_$__cuda_sm70_votesync_ballot,(.L_x_3122 - $__internal_15_$__cuda_sm70_votesync_ballot)
$__internal_15_$__cuda_sm70_votesync_ballot:
[----:B------:R-:W-:Y:S01]  /*26cd0*/  ISETP.NE.U32.AND P0, PT, R0, 0x1, PT ;  /* 0x000000010000780c */ /* 0x000fe20003f05070 */
[----:B------:R-:W-:-:S04]  /*26ce0*/  IMAD.MOV.U32 R3, RZ, RZ, -0x1 ;  /* 0xffffffffff037424 */ /* 0x000fc800078e00ff */
[----:B------:R-:W-:Y:S08]  /*26cf0*/  WARPSYNC R3 ;  /* 0x0000000300007348 */ /* 0x000ff00003800000 */
[----:B------:R-:W-:-:S04]  /*26d00*/  VOTE.ANY R0, PT, !P0 ;  /* 0x0000000000007806 */ /* 0x000fc800040e0100 */
[----:B------:R-:W-:Y:S01]  /*26d10*/  LOP3.LUT R0, R0, R3, RZ, 0xc0, !PT ;  /* 0x0000000300007212 */ /* 0x000fe200078ec0ff */
[----:B------:R-:W-:-:S04]  /*26d20*/  IMAD.MOV.U32 R3, RZ, RZ, 0x0 ;  /* 0x00000000ff037424 */ /* 0x000fc800078e00ff */
[----:B------:R-:W-:Y:S05]  /*26d30*/  RET.REL.NODEC R2 `(_ZN7cutlass13device_kernelIN5flash19enable_sm80_to_sm89INS1_16FlashAttnFwdSm80INS1_25CollectiveMainloopFwdSm80ILi8ELi1ELb0EN4cute5tupleIJNS5_1CILi128EEENS7_ILi64EEENS7_ILi192EEEEEELi192ENS_10bfloat16_tEfNS_4arch4Sm80ELb0ELb1ELb0ELb1ELb1ELb1ELb1ELb1EEENS1_21CollectiveEpilogueFwdINS6_IJS8_SA_S9_EEENS6_IJNS7_ILi1EEESI_SI_EEESC_SE_Li256ELb1ELb1ELb1ELb0EEENS1_36VarlenDynamicPersistentTileSchedulerILi128ELi64ELi256ELi256ELb1ELb1ELb0ELb1ELb0ELb1EEEEEEEEEvNT_6ParamsE) ;  /* 0xfffd92c002007950 */ /* 0x000fea0003c3ffff */
.L_x_1025:
        /* <DEDUP_REMOVED lines=12> */
.L_x_3122:


//--------------------- .text._ZN7cutlass13device_kernelIN5flash19enable_sm80_to_sm89INS1_16FlashAttnFwdSm80INS1_25CollectiveMainloopFwdSm80ILi8ELi1ELb0EN4cute5tupleIJNS5_1CILi128EEENS7_ILi64EEENS7_ILi192EEEEEELi192ENS_10bfloat16_tEfNS_4arch4Sm80ELb1ELb0ELb0ELb0ELb1ELb0ELb1ELb1EEENS1_21CollectiveEpilogueFwdINS6_IJS8_SA_S9_EEENS6_IJNS7_ILi1EEESI_SI_EEESC_SE_Li256ELb0ELb1ELb1ELb0EEENS1_30DynamicPersistentTileSchedulerILi256ELi256ELb1ELb1ELb0EEEEEEEEEvNT_6ParamsE --------------------------
	.section	.text._ZN7cutlass13device_kernelIN5flash19enable_sm80_to_sm89INS1_16FlashAttnFwdSm80INS1_25CollectiveMainloopFwdSm80ILi8ELi1ELb0EN4cute5tupleIJNS5_1CILi128EEENS7_ILi64EEENS7_ILi192EEEEEELi192ENS_10bfloat16_tEfNS_4arch4Sm80ELb1ELb0ELb0ELb0ELb1ELb0ELb1ELb1EEENS1_21CollectiveEpilogueFwdINS6_IJS8_SA_S9_EEENS6_IJNS7_ILi1EEESI_SI_EEESC_SE_Li256ELb0ELb1ELb1ELb0EEENS1_30DynamicPersistentTileSchedulerILi256ELi256ELb1ELb1ELb0EEEEEEEEEvNT_6ParamsE,"ax",@progbits
	.sectioninfo	@"SHI_REGISTERS=255"
	.align	128
.text._ZN7cutlass13device_kernelIN5flash19enable_sm80_to_sm89INS1_16FlashAttnFwdSm80INS1_25CollectiveMainloopFwdSm80ILi8ELi1ELb0EN4cute5tupleIJNS5_1CILi128EEENS7_ILi64EEENS7_ILi192EEEEEELi192ENS_10bfloat16_tEfNS_4arch4Sm80ELb1ELb0ELb0ELb0ELb1ELb0ELb1ELb1EEENS1_21CollectiveEpilogueFwdINS6_IJS8_SA_S9_EEENS6_IJNS7_ILi1EEESI_SI_EEESC_SE_Li256ELb0ELb1ELb1ELb0EEENS1_30DynamicPersistentTileSchedulerILi256ELi256ELb1ELb1ELb0EEEEEEEEEvNT_6ParamsE:
        .type           _ZN7cutlass13device_kernelIN5flash19enable_sm80_to_sm89INS1_16FlashAttnFwdSm80INS1_25CollectiveMainloopFwdSm80ILi8ELi1ELb0EN4cute5tupleIJNS5_1CILi128EEENS7_ILi64EEENS7_ILi192EEEEEELi192ENS_10bfloat16_tEfNS_4arch4Sm80ELb1ELb0ELb0ELb0ELb1ELb0ELb1ELb1EEENS1_21CollectiveEpilogueFwdINS6_IJS8_SA_S9_EEENS6_IJNS7_ILi1EEESI_SI_EEESC_SE_Li256ELb0ELb1ELb1ELb0EEENS1_30DynamicPersistentTileSchedulerILi256ELi256ELb1ELb1ELb0EEEEEEEEEvNT_6ParamsE,@function
        .size           _ZN7cutlass13device_kernelIN5flash19enable_sm80_to_sm89INS1_16FlashAttnFwdSm80INS1_25CollectiveMainloopFwdSm80ILi8ELi1ELb0EN4cute5tupleIJNS5_1CILi128EEENS7_ILi64EEENS7_ILi192EEEEEELi192ENS_10bfloat16_tEfNS_4arch4Sm80ELb1ELb0ELb0ELb0ELb1ELb0ELb1ELb1EEENS1_21CollectiveEpilogueFwdINS6_IJS8_SA_S9_EEENS6_IJNS7_ILi1EEESI_SI_EEESC_SE_Li256ELb0ELb1ELb1ELb0EEENS1_30DynamicPersistentTileSchedulerILi256ELi256ELb1ELb1ELb0EEEEEEEEEvNT_6ParamsE,(.L_x_3128 - _ZN7cutlass13device_kernelIN5flash19enable_sm80_to_sm89INS1_16FlashAttnFwdSm80INS1_25CollectiveMainloopFwdSm80ILi8ELi1ELb0EN4cute5tupleIJNS5_1CILi128EEENS7_ILi64EEENS7_ILi192EEEEEELi192ENS_10bfloat16_tEfNS_4arch4Sm80ELb1ELb0ELb0ELb0ELb1ELb0ELb1ELb1EEENS1_21CollectiveEpilogueFwdINS6_IJS8_SA_S9_EEENS6_IJNS7_ILi1EEESI_SI_EEESC_SE_Li256ELb0ELb1ELb1ELb0EEENS1_30DynamicPersistentTileSchedulerILi256ELi256ELb1ELb1ELb0EEEEEEEEEvNT_6ParamsE)
        .other          _ZN7cutlass13device_kernelIN5flash19enable_sm80_to_sm89INS1_16FlashAttnFwdSm80INS1_25CollectiveMainloopFwdSm80ILi8ELi1ELb0EN4cute5tupleIJNS5_1CILi128EEENS7_ILi64EEENS7_ILi192EEEEEELi192ENS_10bfloat16_tEfNS_4arch4Sm80ELb1ELb0ELb0ELb0ELb1ELb0ELb1ELb1EEENS1_21CollectiveEpilogueFwdINS6_IJS8_SA_S9_EEENS6_IJNS7_ILi1EEESI_SI_EEESC_SE_Li256ELb0ELb1ELb1ELb0EEENS1_30DynamicPersistentTileSchedulerILi256ELi256ELb1ELb1ELb0EEEEEEEEEvNT_6ParamsE,@"STO_CUDA_ENTRY STV_DEFAULT"
_ZN7cutlass13device_kernelIN5flash19enable_sm80_to_sm89INS1_16FlashAttnFwdSm80INS1_25CollectiveMainloopFwdSm80ILi8ELi1ELb0EN4cute5tupleIJNS5_1CILi128EEENS7_ILi64EEENS7_ILi192EEEEEELi192ENS_10bfloat16_tEfNS_4arch4Sm80ELb1ELb0ELb0ELb0ELb1ELb0ELb1ELb1EEENS1_21CollectiveEpilogueFwdINS6_IJS8_SA_S9_EEENS6_IJNS7_ILi1EEESI_SI_EEESC_SE_Li256ELb0ELb1ELb1ELb0EEENS1_30DynamicPersistentTileSchedulerILi256ELi256ELb1ELb1ELb0EEEEEEEEEvNT_6ParamsE:
[----:B------:R-:W-:-:S03]  /*0000*/  MOV R1, c[0x0][0x28] ;  /* 0x00000a0000017a02 */ /* 0x000fc60000000f00 */
[----:B------:R-:W1:Y:S01]  /*0010*/  S2R R16, SR_TID.X ;  /* 0x0000000000107919 */ /* 0x000e620000002100 */
[----:B------:R-:W-:-:S03]  /*0020*/  IADD3 R1, R1, -0x10, RZ ;  /* 0xfffffff001017810 */ /* 0x000fc60007ffe0ff */
[----:B------:R-:W2:Y:S01]  /*0030*/  S2R R236, SR_CTAID.X ;  /* 0x0000000000ec7919 */ /* 0x000ea20000002500 */
[----:B-1----:R-:W-:-:S05]  /*0040*/  SHF.R.U32.HI R2, RZ, 0x5, R16 ;  /* 0x00000005ff027819 */ /* 0x002fca0000011610 */
[----:B------:R-:W1:Y:S02]  /*0050*/  SHFL.IDX PT, R0, R2, RZ, 0x1f ;  /* 0x00001fff02007589 */ /* 0x000e6400000e0000 */
[----:B-1----:R-:W-:Y:S02]  /*0060*/  ISETP.GE.AND P0, PT, R0, 0x1, PT ;  /* 0x000000010000780c */ /* 0x002fe40003f06270 */
[----:B------:R1:W-:Y:S11]  /*0070*/  STL [R1+0x4], R0 ;  /* 0x0000040001007387 */ /* 0x0003f60000100800 */
[----:B------:R-:W-:Y:S06]  /*0080*/  @P0 BAR.ARV 0x4, 0x100 ;  /* 0x0104000000000b1d */ /* 0x000fec0000002000 */
[----:B--2---:R-:W-:-:S13]  /*0090*/  ISETP.GE.AND P0, PT, R236, c[0x0][0x538], PT ;  /* 0x00014e00ec007a0c */ /* 0x004fda0003f06270 */
[----:B------:R-:W-:Y:S05]  /*00a0*/  @P0 EXIT ;  /* 0x000000000000094d */ /* 0x000fea0003800000 */
[----:B-1----:R-:W-:Y:S01]  /*00b0*/  SHF.R.S32.HI R13, RZ, 0x1f, R16 ;  /* 0x0000001fff0d7819 */ /* 0x002fe20000011410 */
[----:B------:R-:W-:Y:S01]  /*00c0*/  IMAD.MOV.U32 R164, RZ, RZ, 0x20 ;  /* 0x00000020ffa47424 */ /* 0x000fe200078e00ff */
[----:B------:R-:W-:Y:S01]  /*00d0*/  ULDC.64 UR6, c[0x0][0x118] ;  /* 0x0000460000067ab9 */ /* 0x000fe20000000a00 */
[----:B------:R-:W-:Y:S01]  /*00e0*/  IMAD.MOV.U32 R165, RZ, RZ, 0x40 ;  /* 0x00000040ffa57424 */ /* 0x000fe200078e00ff */
[CC--:B------:R-:W-:Y:S02]  /*00f0*/  LEA.HI R5, R13.reuse, R16.reuse, RZ, 0x4 ;  /* 0x000000100d057211 */ /* 0x0c0fe400078f20ff */
[-C--:B------:R-:W-:Y:S02]  /*0100*/  LEA.HI R9, R13, R16.reuse, RZ, 0x3 ;  /* 0x000000100d097211 */ /* 0x080fe400078f18ff */
[----:B------:R-:W-:Y:S02]  /*0110*/  LOP3.LUT R2, R5, 0xfffffff0, RZ, 0xc0, !PT ;  /* 0xfffffff005027812 */ /* 0x000fe400078ec0ff */
[----:B------:R-:W-:-:S02]  /*0120*/  LEA.HI R0, R13, R16, RZ, 0x2 ;  /* 0x000000100d007211 */ /* 0x000fc400078f10ff */
[----:B------:R-:W-:Y:S01]  /*0130*/  SHF.R.S32.HI R214, RZ, 0x3, R9 ;  /* 0x00000003ffd67819 */ /* 0x000fe20000011409 */
[----:B------:R-:W-:Y:S01]  /*0140*/  IMAD.IADD R3, R16, 0x1, -R2 ;  /* 0x0000000110037824 */ /* 0x000fe200078e0a02 */
[----:B------:R-:W-:Y:S02]  /*0150*/  LOP3.LUT R210, R9, 0xfffffff8, RZ, 0xc0, !PT ;  /* 0xfffffff809d27812 */ /* 0x000fe400078ec0ff */
[----:B------:R-:W-:Y:S01]  /*0160*/  SHF.R.S32.HI R4, RZ, 0x4, R5 ;  /* 0x00000004ff047819 */ /* 0x000fe20000011405 */
[----:B------:R-:W-:Y:S01]  /*0170*/  IMAD.SHL.U32 R2, R214, 0x40, RZ ;  /* 0x00000040d6027824 */ /* 0x000fe200078e00ff */
[----:B------:R-:W-:Y:S01]  /*0180*/  LOP3.LUT R0, R0, 0xfffffffc, RZ, 0xc0, !PT ;  /* 0xfffffffc00007812 */ /* 0x000fe200078ec0ff */
[C---:B------:R-:W-:Y:S01]  /*0190*/  IMAD.IADD R210, R16.reuse, 0x1, -R210 ;  /* 0x0000000110d27824 */ /* 0x040fe200078e0ad2 */
[----:B------:R-:W-:Y:S02]  /*01a0*/  LEA.HI R5, R5, R4, RZ, 0x1 ;  /* 0x0000000405057211 */ /* 0x000fe400078f08ff */
[----:B------:R-:W-:Y:S01]  /*01b0*/  SHF.R.S32.HI R8, RZ, 0x1f, R3 ;  /* 0x0000001fff087819 */ /* 0x000fe20000011403 */
[----:B------:R-:W-:Y:S01]  /*01c0*/  IMAD.IADD R7, R16, 0x1, -R0 ;  /* 0x0000000110077824 */ /* 0x000fe200078e0a00 */
[----:B------:R-:W-:Y:S01]  /*01d0*/  LOP3.LUT R0, R2, 0x1c0, RZ, 0xc0, !PT ;  /* 0x000001c002007812 */ /* 0x000fe200078ec0ff */
[----:B------:R-:W-:Y:S01]  /*01e0*/  IMAD.SHL.U32 R196, R210, 0x8, RZ ;  /* 0x00000008d2c47824 */ /* 0x000fe200078e00ff */
[----:B------:R-:W-:-:S02]  /*01f0*/  LOP3.LUT R5, R5, 0xfffffffe, RZ, 0xc0, !PT ;  /* 0xfffffffe05057812 */ /* 0x000fc400078ec0ff */
[----:B------:R-:W-:Y:S02]  /*0200*/  SHF.R.U32.HI R6, RZ, 0x3, R0 ;  /* 0x00000003ff067819 */ /* 0x000fe40000011600 */
[----:B------:R-:W-:Y:S01]  /*0210*/  LOP3.LUT R2, R0, 0x38, R196, 0xf8, !PT ;  /* 0x0000003800027812 */ /* 0x000fe200078ef8c4 */
[----:B------:R-:W-:Y:S01]  /*0220*/  IMAD.IADD R160, R4, 0x1, -R5 ;  /* 0x0000000104a07824 */ /* 0x000fe200078e0a05 */
[----:B------:R-:W-:Y:S01]  /*0230*/  LEA.HI R0, R7, R7, RZ, 0x1 ;  /* 0x0000000707007211 */ /* 0x000fe200078f08ff */
[----:B------:R-:W-:Y:S01]  /*0240*/  IMAD.SHL.U32 R4, R210, 0x40, RZ ;  /* 0x00000040d2047824 */ /* 0x000fe200078e00ff */
[----:B------:R-:W-:Y:S02]  /*0250*/  LEA.HI R8, R8, R3, RZ, 0x3 ;  /* 0x0000000308087211 */ /* 0x000fe400078f18ff */
[----:B------:R-:W-:Y:S02]  /*0260*/  LOP3.LUT R11, R2, R6, RZ, 0x3c, !PT ;  /* 0x00000006020b7212 */ /* 0x000fe400078e3cff */
[----:B------:R-:W-:-:S02]  /*0270*/  LOP3.LUT R2, R0, 0x1ffffffe, RZ, 0xc0, !PT ;  /* 0x1ffffffe00027812 */ /* 0x000fc400078ec0ff */
[----:B------:R-:W-:Y:S02]  /*0280*/  LOP3.LUT R0, R4, 0x1c0, RZ, 0xc0, !PT ;  /* 0x000001c004007812 */ /* 0x000fe400078ec0ff */
[----:B------:R-:W-:Y:S01]  /*0290*/  LOP3.LUT R5, R8, 0xfffffff8, RZ, 0xc0, !PT ;  /* 0xfffffff808057812 */ /* 0x000fe200078ec0ff */
[----:B------:R-:W-:Y:S01]  /*02a0*/  IMAD.IADD R12, R7, 0x1, -R2 ;  /* 0x00000001070c7824 */ /* 0x000fe200078e0a02 */
[----:B------:R-:W-:Y:S02]  /*02b0*/  LEA.HI R6, R13, R16, RZ, 0x5 ;  /* 0x000000100d067211 */ /* 0x000fe400078f28ff */
[----:B------:R-:W-:Y:S01]  /*02c0*/  LOP3.LUT R4, R0, 0x8, R9, 0xf8, !PT ;  /* 0x0000000800047812 */ /* 0x000fe200078ef809 */
[----:B------:R-:W-:Y:S01]  /*02d0*/  IMAD.IADD R5, R3, 0x1, -R5 ;  /* 0x0000000103057824 */ /* 0x000fe200078e0a05 */
[----:B------:R-:W-:Y:S02]  /*02e0*/  SHF.R.U32.HI R2, RZ, 0x3, R0 ;  /* 0x00000003ff027819 */ /* 0x000fe40000011600 */
[----:B------:R-:W-:-:S02]  /*02f0*/  SHF.R.S32.HI R167, RZ, 0x5, R6 ;  /* 0x00000005ffa77819 */ /* 0x000fc40000011406 */
[----:B------:R-:W-:Y:S02]  /*0300*/  SHF.R.S32.HI R0, RZ, 0x1f, R6 ;  /* 0x0000001fff007819 */ /* 0x000fe40000011406 */
[----:B------:R-:W-:Y:S02]  /*0310*/  LOP3.LUT R3, R6, 0xffffffe0, RZ, 0xc0, !PT ;  /* 0xffffffe006037812 */ /* 0x000fe400078ec0ff */
[----:B------:R-:W-:Y:S02]  /*0320*/  LEA.HI R0, R0, R167, RZ, 0x3 ;  /* 0x000000a700007211 */ /* 0x000fe400078f18ff */
[----:B------:R-:W-:Y:S01]  /*0330*/  LOP3.LUT R9, R4, R2, RZ, 0x3c, !PT ;  /* 0x0000000204097212 */ /* 0x000fe200078e3cff */
[----:B------:R-:W-:Y:S01]  /*0340*/  IMAD.IADD R15, R16, 0x1, -R3 ;  /* 0x00000001100f7824 */ /* 0x000fe200078e0a03 */
[----:B------:R-:W-:Y:S01]  /*0350*/  LOP3.LUT R2, R0, 0xffffff8, RZ, 0xc0, !PT ;  /* 0x0ffffff800027812 */ /* 0x000fe200078ec0ff */
[----:B------:R-:W-:Y:S01]  /*0360*/  IMAD.SHL.U32 R3, R5, 0x40, RZ ;  /* 0x0000004005037824 */ /* 0x000fe200078e00ff */
[----:B------:R-:W-:Y:S01]  /*0370*/  LEA.HI R7, R13, R16, RZ, 0x6 ;  /* 0x000000100d077211 */ /* 0x000fe200078f30ff */
[----:B------:R-:W-:Y:S01]  /*0380*/  IMAD.SHL.U32 R4, R160, 0x8, RZ ;  /* 0x00000008a0047824 */ /* 0x000fe200078e00ff */
[----:B------:R-:W-:Y:S01]  /*0390*/  SHF.R.S32.HI R10, RZ, 0x1f, R15 ;  /* 0x0000001fff0a7819 */ /* 0x000fe2000001140f */
[----:B------:R-:W-:Y:S01]  /*03a0*/  IMAD.IADD R6, R167, 0x1, -R2 ;  /* 0x00000001a7067824 */ /* 0x000fe200078e0a02 */
[----:B------:R-:W-:Y:S01]  /*03b0*/  LOP3.LUT R0, R3, 0x1c0, RZ, 0xc0, !PT ;  /* 0x000001c003007812 */ /* 0x000fe200078ec0ff */
[----:B------:R-:W-:Y:S01]  /*03c0*/  IMAD.SHL.U32 R2, R8, 0x40, RZ ;  /* 0x0000004008027824 */ /* 0x000fe200078e00ff */
[----:B------:R-:W-:Y:S01]  /*03d0*/  LEA.HI R3, R10, R15, RZ, 0x2 ;  /* 0x0000000f0a037211 */ /* 0x000fe200078f10ff */
[----:B------:R-:W-:Y:S01]  /*03e0*/  IMAD.SHL.U32 R7, R7, 0x8, RZ ;  /* 0x0000000807077824 */ /* 0x000fe200078e00ff */
[----:B------:R-:W-:Y:S01]  /*03f0*/  LOP3.LUT R4, R0, 0x8, R4, 0xf8, !PT ;  /* 0x0000000800047812 */ /* 0x000fe200078ef804 */
[----:B------:R-:W-:Y:S01]  /*0400*/  IMAD R160, R160, 0x200, R9 ;  /* 0x00000200a0a07824 */ /* 0x000fe200078e0209 */
[----:B------:R-:W-:-:S02]  /*0410*/  SHF.R.U32.HI R163, RZ, 0x3, R0 ;  /* 0x00000003ffa37819 */ /* 0x000fc40000011600 */
[----:B------:R-:W-:Y:S02]  /*0420*/  LOP3.LUT R2, R2, 0xfffffe00, RZ, 0xc0, !PT ;  /* 0xfffffe0002027812 */ /* 0x000fe400078ec0ff */
[----:B------:R-:W-:Y:S02]  /*0430*/  SHF.R.S32.HI R0, RZ, 0x2, R3 ;  /* 0x00000002ff007819 */ /* 0x000fe40000011403 */
[----:B------:R-:W-:Y:S01]  /*0440*/  LOP3.LUT R163, R4, R163, RZ, 0x3c, !PT ;  /* 0x000000a304a37212 */ /* 0x000fe200078e3cff */
[----:B------:R-:W-:Y:S01]  /*0450*/  IMAD R167, R167, 0x400, R2 ;  /* 0x00000400a7a77824 */ /* 0x000fe200078e0202 */
[----:B------:R-:W-:Y:S01]  /*0460*/  LOP3.LUT R7, R11, 0x7ffffe00, R7, 0xf8, !PT ;  /* 0x7ffffe000b077812 */ /* 0x000fe200078ef807 */
[----:B------:R-:W-:Y:S01]  /*0470*/  IMAD R14, R6, 0x10, R0 ;  /* 0x00000010060e7824 */ /* 0x000fe200078e0200 */
[----:B------:R-:W-:Y:S01]  /*0480*/  LEA.HI R0, R13, R16, RZ, 0x7 ;  /* 0x000000100d007211 */ /* 0x000fe200078f38ff */
[----:B------:R-:W-:Y:S01]  /*0490*/  IMAD.IADD R167, R167, 0x1, R163 ;  /* 0x00000001a7a77824 */ /* 0x000fe200078e02a3 */
[----:B------:R-:W-:Y:S01]  /*04a0*/  LOP3.LUT R163, R163, R2, RZ, 0xfc, !PT ;  /* 0x00000002a3a37212 */ /* 0x000fe200078efcff */
[----:B------:R-:W-:Y:S01]  /*04b0*/  IMAD.SHL.U32 R184, R7, 0x2, RZ ;  /* 0x0000000207b87824 */ /* 0x000fe200078e00ff */
[----:B------:R-:W-:Y:S01]  /*04c0*/  SHF.R.S32.HI R2, RZ, 0x7, R0 ;  /* 0x00000007ff027819 */ /* 0x000fe20000011400 */
[----:B------:R-:W-:Y:S01]  /*04d0*/  STL [R1+0x8], R14 ;  /* 0x0000080e01007387 */ /* 0x000fe20000100800 */
[----:B------:R-:W-:-:S02]  /*04e0*/  LOP3.LUT R0, R3, 0x7ffffffc, RZ, 0xc0, !PT ;  /* 0x7ffffffc03007812 */ /* 0x000fc400078ec0ff */
[C---:B------:R-:W-:Y:S02]  /*04f0*/  IADD3 R208, R196.reuse, 0x40, RZ ;  /* 0x00000040c4d07810 */ /* 0x040fe40007ffe0ff */
[----:B------:R-:W-:Y:S01]  /*0500*/  R2P PR, R5, 0x6 ;  /* 0x0000000605007804 */ /* 0x000fe20000000000 */
[----:B------:R-:W-:Y:S01]  /*0510*/  IMAD.IADD R0, R15, 0x1, -R0 ;  /* 0x000000010f007824 */ /* 0x000fe200078e0a00 */
[----:B------:R-:W-:Y:S02]  /*0520*/  IADD3 R207, R196, 0x80, RZ ;  /* 0x00000080c4cf7810 */ /* 0x000fe40007ffe0ff */
[----:B------:R-:W-:Y:S01]  /*0530*/  SHF.R.S32.HI R2, RZ, 0x1f, R196 ;  /* 0x0000001fff027819 */ /* 0x000fe200000114c4 */
[----:B------:R-:W-:Y:S01]  /*0540*/  IMAD.SHL.U32 R225, R0, 0x2, RZ ;  /* 0x0000000200e17824 */ /* 0x000fe200078e00ff */
[----:B------:R-:W-:Y:S01]  /*0550*/  SHF.R.S32.HI R3, RZ, 0x1f, R208 ;  /* 0x0000001fff037819 */ /* 0x000fe200000114d0 */
[----:B------:R-:W-:Y:S01]  /*0560*/  IMAD R0, R12, 0x8, R14 ;  /* 0x000000080c007824 */ /* 0x000fe200078e020e */
[----:B------:R-:W-:-:S02]  /*0570*/  SHF.R.S32.HI R2, RZ, 0x1f, R207 ;  /* 0x0000001fff027819 */ /* 0x000fc400000114cf */
[C---:B------:R-:W-:Y:S02]  /*0580*/  IADD3 R7, R225.reuse, 0x8, RZ ;  /* 0x00000008e1077810 */ /* 0x040fe40007ffe0ff */
[C---:B------:R-:W-:Y:S01]  /*0590*/  IADD3 R6, R225.reuse, 0x10, RZ ;  /* 0x00000010e1067810 */ /* 0x040fe20007ffe0ff */
[----:B------:R1:W-:Y:S01]  /*05a0*/  STL [R1], R0 ;  /* 0x0000000001007387 */ /* 0x0003e20000100800 */
[C---:B------:R-:W-:Y:S02]  /*05b0*/  IADD3 R5, R225.reuse, 0x18, RZ ;  /* 0x00000018e1057810 */ /* 0x040fe40007ffe0ff */
[C---:B------:R-:W-:Y:S02]  /*05c0*/  IADD3 R4, R225.reuse, 0x20, RZ ;  /* 0x00000020e1047810 */ /* 0x040fe40007ffe0ff */
[----:B------:R-:W-:Y:S02]  /*05d0*/  IADD3 R3, R225, 0x28, RZ ;  /* 0x00000028e1037810 */ /* 0x000fe40007ffe0ff */
[----:B------:R-:W-:-:S02]  /*05e0*/  SEL R164, R164, 0xffffffe0, !P1 ;  /* 0xffffffe0a4a47807 */ /* 0x000fc40004800000 */
[----:B------:R-:W-:Y:S02]  /*05f0*/  IADD3 R2, R225, 0x30, RZ ;  /* 0x00000030e1027810 */ /* 0x000fe40007ffe0ff */
[----:B------:R-:W-:Y:S02]  /*0600*/  LEA R167, R167, 0xc100, 0x1 ;  /* 0x0000c100a7a77811 */ /* 0x000fe400078e08ff */
[C---:B------:R-:W-:Y:S02]  /*0610*/  IADD3 R252, R225.reuse, 0x40, RZ ;  /* 0x00000040e1fc7810 */ /* 0x040fe40007ffe0ff */
[----:B------:R-:W-:Y:S01]  /*0620*/  IADD3 R251, R225, 0x48, RZ ;  /* 0x00000048e1fb7810 */ /* 0x000fe20007ffe0ff */
[----:B------:R-:W-:Y:S01]  /*0630*/  IMAD.IADD R168, R167, 0x1, R164 ;  /* 0x00000001a7a87824 */ /* 0x000fe200078e02a4 */
[----:B------:R-:W-:Y:S02]  /*0640*/  SHF.R.S32.HI R9, RZ, 0x1f, R7 ;  /* 0x0000001fff097819 */ /* 0x000fe40000011407 */
[----:B------:R-:W-:-:S02]  /*0650*/  LEA R163, R163, 0x100, 0x1 ;  /* 0x00000100a3a37811 */ /* 0x000fc400078e08ff */
[C---:B------:R-:W-:Y:S02]  /*0660*/  IADD3 R249, R225.reuse, 0x58, RZ ;  /* 0x00000058e1f97810 */ /* 0x040fe40007ffe0ff */
[C---:B------:R-:W-:Y:S01]  /*0670*/  IADD3 R248, R225.reuse, 0x60, RZ ;  /* 0x00000060e1f87810 */ /* 0x040fe20007ffe0ff */
[----:B------:R-:W-:Y:S01]  /*0680*/  IMAD.IADD R164, R164, 0x1, R163 ;  /* 0x00000001a4a47824 */ /* 0x000fe200078e02a3 */
[C---:B-1----:R-:W-:Y:S02]  /*0690*/  IADD3 R0, R225.reuse, 0x38, RZ ;  /* 0x00000038e1007810 */ /* 0x042fe40007ffe0ff */
[----:B------:R-:W-:Y:S02]  /*06a0*/  SHF.R.S32.HI R8, RZ, 0x1f, R6 ;  /* 0x0000001fff087819 */ /* 0x000fe40000011406 */
[----:B------:R-:W-:Y:S02]  /*06b0*/  SHF.R.S32.HI R7, RZ, 0x1f, R5 ;  /* 0x0000001fff077819 */ /* 0x000fe40000011405 */
[----:B------:R-:W-:-:S02]  /*06c0*/  IADD3 R250, R225, 0x50, RZ ;  /* 0x00000050e1fa7810 */ /* 0x000fc40007ffe0ff */
[C---:B------:R-:W-:Y:S02]  /*06d0*/  IADD3 R246, R225.reuse, 0x70, RZ ;  /* 0x00000070e1f67810 */ /* 0x040fe40007ffe0ff */
[----:B------:R-:W-:Y:S02]  /*06e0*/  IADD3 R245, R225, 0x78, RZ ;  /* 0x00000078e1f57810 */ /* 0x000fe40007ffe0ff */
[----:B------:R-:W-:Y:S02]  /*06f0*/  SHF.R.S32.HI R6, RZ, 0x1f, R4 ;  /* 0x0000001fff067819 */ /* 0x000fe40000011404 */
[----:B------:R-:W-:Y:S02]  /*0700*/  SHF.R.S32.HI R5, RZ, 0x1f, R3 ;  /* 0x0000001fff057819 */ /* 0x000fe40000011403 */
[----:B------:R-:W-:Y:S02]  /*0710*/  SEL R165, R165, 0xffffffc0, !P2 ;  /* 0xffffffc0a5a57807 */ /* 0x000fe40005000000 */
[----:B------:R-:W-:-:S02]  /*0720*/  IADD3 R247, R225, 0x68, RZ ;  /* 0x00000068e1f77810 */ /* 0x000fc40007ffe0ff */
[----:B------:R-:W-:Y:S01]  /*0730*/  IADD3 R243, R225, 0x88, RZ ;  /* 0x00000088e1f37810 */ /* 0x000fe20007ffe0ff */
[----:B------:R-:W-:Y:S01]  /*0740*/  IMAD.IADD R170, R167, 0x1, R165 ;  /* 0x00000001a7aa7824 */ /* 0x000fe200078e02a5 */
[----:B------:R-:W-:Y:S01]  /*0750*/  IADD3 R242, R225, 0x90, RZ ;  /* 0x00000090e1f27810 */ /* 0x000fe20007ffe0ff */
[C---:B------:R-:W-:Y:S01]  /*0760*/  IMAD.IADD R166, R165.reuse, 0x1, R163 ;  /* 0x00000001a5a67824 */ /* 0x040fe200078e02a3 */
[----:B------:R-:W-:Y:S01]  /*0770*/  SHF.R.S32.HI R4, RZ, 0x1f, R2 ;  /* 0x0000001fff047819 */ /* 0x000fe20000011402 */
[----:B------:R-:W-:Y:S01]  /*0780*/  IMAD.IADD R169, R168, 0x1, R165 ;  /* 0x00000001a8a97824 */ /* 0x000fe200078e02a5 */
[----:B------:R-:W-:Y:S01]  /*0790*/  SHF.R.S32.HI R3, RZ, 0x1f, R0 ;  /* 0x0000001fff037819 */ /* 0x000fe20000011400 */
[----:B------:R-:W-:Y:S01]  /*07a0*/  IMAD.IADD R165, R165, 0x1, R164 ;  /* 0x00000001a5a57824 */ /* 0x000fe200078e02a4 */
[C---:B------:R-:W-:Y:S02]  /*07b0*/  IADD3 R244, R225.reuse, 0x80, RZ ;  /* 0x00000080e1f47810 */ /* 0x040fe40007ffe0ff */
[----:B------:R-:W-:-:S02]  /*07c0*/  IADD3 R240, R225, 0xa0, RZ ;  /* 0x000000a0e1f07810 */ /* 0x000fc40007ffe0ff */
[C---:B------:R-:W-:Y:S02]  /*07d0*/  IADD3 R239, R225.reuse, 0xa8, RZ ;  /* 0x000000a8e1ef7810 */ /* 0x040fe40007ffe0ff */
[----:B------:R-:W-:Y:S02]  /*07e0*/  SHF.R.S32.HI R2, RZ, 0x1f, R252 ;  /* 0x0000001fff027819 */ /* 0x000fe400000114fc */
[----:B------:R-:W-:Y:S02]  /*07f0*/  SHF.R.S32.HI R0, RZ, 0x1f, R251 ;  /* 0x0000001fff007819 */ /* 0x000fe400000114fb */
[C---:B------:R-:W-:Y:S02]  /*0800*/  IADD3 R241, R225.reuse, 0x98, RZ ;  /* 0x00000098e1f17810 */ /* 0x040fe40007ffe0ff */
[C---:B------:R-:W-:Y:S02]  /*0810*/  IADD3 R238, R225.reuse, 0xb0, RZ ;  /* 0x000000b0e1ee7810 */ /* 0x040fe40007ffe0ff */
        /* <DEDUP_REMOVED lines=11> */
[----:B------:R-:W-:Y:S02]  /*08d0*/  SHF.R.S32.HI R0, RZ, 0x1f, R239 ;  /* 0x0000001fff007819 */ /* 0x000fe400000114ef */
[----:B------:R-:W-:-:S02]  /*08e0*/  LEA R160, R160, 0x6100, 0x1 ;  /* 0x00006100a0a07811 */ /* 0x000fc400078e08ff */
[----:B------:R-:W-:Y:S02]  /*08f0*/  SHF.R.S32.HI R3, RZ, 0x1f, R241 ;  /* 0x0000001fff037819 */ /* 0x000fe400000114f1 */
[----:B------:R-:W-:Y:S02]  /*0900*/  SHF.R.S32.HI R2, RZ, 0x1f, R238 ;  /* 0x0000001fff027819 */ /* 0x000fe400000114ee */
[----:B------:R-:W-:Y:S02]  /*0910*/  SHF.R.S32.HI R0, RZ, 0x1f, R237 ;  /* 0x0000001fff007819 */ /* 0x000fe400000114ed */
.L_x_1083:
[----:B------:R-:W-:Y:S01]  /*0920*/  IMAD.MOV.U32 R0, RZ, RZ, c[0x0][0x560] ;  /* 0x00015800ff007624 */ /* 0x000fe200078e00ff */
[----:B------:R-:W-:Y:S01]  /*0930*/  MOV R3, R236 ;  /* 0x000000ec00037202 */ /* 0x000fe20000000f00 */
[----:B------:R-:W-:Y:S01]  /*0940*/  YIELD ;  /* 0x0000000000007946 */ /* 0x000fe20003800000 */
[----:B------:R-:W-:Y:S02]  /*0950*/  BSSY B0, `(.L_x_1026) ;  /* 0x0000015000007945 */ /* 0x000fe40003800000 */
[----:B------:R-:W-:-:S13]  /*0960*/  ISETP.NE.AND P0, PT, R0, 0x1, PT ;  /* 0x000000010000780c */ /* 0x000fda0003f05270 */
[----:B------:R-:W-:-:S05]  /*0970*/  @P0 IMAD.HI.U32 R0, R236, c[0x0][0x564], RZ ;  /* 0x00015900ec000a27 */ /* 0x000fca00078e00ff */
[----:B------:R-:W-:-:S04]  /*0980*/  @P0 SHF.R.U32.HI R3, RZ, c[0x0][0x568], R0 ;  /* 0x00015a00ff030a19 */ /* 0x000fc80000011600 */
[----:B------:R-:W-:Y:S01]  /*0990*/  ISETP.GE.AND P0, PT, R3, c[0x0][0x578], PT ;  /* 0x00015e0003007a0c */ /* 0x000fe20003f06270 */
[----:B------:R-:W-:-:S04]  /*09a0*/  IMAD.MOV R0, RZ, RZ, -R3 ;  /* 0x000000ffff007224 */ /* 0x000fc800078e0a03 */
[----:B------:R-:W-:-:S08]  /*09b0*/  IMAD R0, R0, c[0x0][0x560], R236 ;  /* 0x0001580000007a24 */ /* 0x000fd000078e02ec */
[----:B------:R-:W-:Y:S05]  /*09c0*/  @!P0 BRA `(.L_x_1027) ;  /* 0x0000007000008947 */ /* 0x000fea0003800000 */
[----:B------:R-:W-:-:S04]  /*09d0*/  MOV R2, c[0x0][0x56c] ;  /* 0x00015b0000027a02 */ /* 0x000fc80000000f00 */
[----:B------:R-:W-:Y:S02]  /*09e0*/  ISETP.NE.AND P0, PT, R2, 0x1, PT ;  /* 0x000000010200780c */ /* 0x000fe40003f05270 */
[----:B------:R-:W-:-:S11]  /*09f0*/  MOV R2, R0 ;  /* 0x0000000000027202 */ /* 0x000fd60000000f00 */
[----:B------:R-:W-:-:S05]  /*0a00*/  @P0 IMAD.HI.U32 R4, R0, c[0x0][0x570], RZ ;  /* 0x00015c0000040a27 */ /* 0x000fca00078e00ff */
[----:B------:R-:W-:-:S05]  /*0a10*/  @P0 SHF.R.U32.HI R2, RZ, c[0x0][0x574], R4 ;  /* 0x00015d00ff020a19 */ /* 0x000fca0000011604 */
[----:B------:R-:W-:Y:S01]  /*0a20*/  IMAD R4, R2, c[0x0][0x56c], RZ ;  /* 0x00015b0002047a24 */ /* 0x000fe200078e02ff */
[----:B------:R-:W-:Y:S05]  /*0a30*/  BRA `(.L_x_1028) ;  /* 0x0000006000007947 */ /* 0x000fea0003800000 */
.L_x_1027:
[----:B------:R-:W-:-:S04]  /*0a40*/  MOV R2, c[0x0][0x554] ;  /* 0x0001550000027a02 */ /* 0x000fc80000000f00 */
[----:B------:R-:W-:Y:S02]  /*0a50*/  ISETP.NE.AND P0, PT, R2, 0x1, PT ;  /* 0x000000010200780c */ /* 0x000fe40003f05270 */
[----:B------:R-:W-:-:S11]  /*0a60*/  MOV R2, R0 ;  /* 0x0000000000027202 */ /* 0x000fd60000000f00 */
[----:B------:R-:W-:-:S05]  /*0a70*/  @P0 IMAD.HI.U32 R4, R0, c[0x0][0x558], RZ ;  /* 0x0001560000040a27 */ /* 0x000fca00078e00ff */
[----:B------:R-:W-:-:S05]  /*0a80*/  @P0 SHF.R.U32.HI R2, RZ, c[0x0][0x55c], R4 ;  /* 0x00015700ff020a19 */ /* 0x000fca0000011604 */
[----:B------:R-:W-:Y:S02]  /*0a90*/  IMAD R4, R2, c[0x0][0x554], RZ ;  /* 0x0001550002047a24 */ /* 0x000fe400078e02ff */
.L_x_1028:
[----:B------:R-:W-:Y:S05]  /*0aa0*/  BSYNC B0 ;  /* 0x0000000000007941 */ /* 0x000fea0003800000 */
.L_x_1026:
[----:B------:R-:W-:Y:S01]  /*0ab0*/  IMAD.MOV.U32 R5, RZ, RZ, c[0x0][0x548] ;  /* 0x00015200ff057624 */ /* 0x000fe200078e00ff */
[----:B------:R-:W-:Y:S01]  /*0ac0*/  ISETP.NE.U32.AND P0, PT, RZ, c[0x0][0x370], PT ;  /* 0x0000dc00ff007a0c */ /* 0x000fe20003f05070 */
[----:B------:R-:W-:Y:S02]  /*0ad0*/  IMAD.IADD R4, R0, 0x1, -R4 ;  /* 0x0000000100047824 */ /* 0x000fe400078e0a04 */
[----:B------:R-:W-:Y:S01]  /*0ae0*/  IMAD.MOV.U32 R215, RZ, RZ, RZ ;  /* 0x000000ffffd77224 */ /* 0x000fe200078e00ff */
[----:B------:R-:W-:Y:S01]  /*0af0*/  ISETP.NE.AND P1, PT, R5, 0x1, PT ;  /* 0x000000010500780c */ /* 0x000fe20003f25270 */
[----:B------:R-:W-:Y:S01]  /*0b00*/  IMAD R6, R3, c[0x0][0x554], R4 ;  /* 0x0001550003067a24 */ /* 0x000fe200078e0204 */
[----:B------:R-:W-:-:S03]  /*0b10*/  ISETP.NE.AND.EX P0, PT, RZ, c[0x0][0x374], PT, P0 ;  /* 0x0000dd00ff007a0c */ /* 0x000fc60003f05300 */
[----:B------:R-:W-:-:S08]  /*0b20*/  IMAD.MOV.U32 R226, RZ, RZ, R6 ;  /* 0x000000ffffe27224 */ /* 0x000fd000078e0006 */
[----:B------:R-:W-:-:S04]  /*0b30*/  @P1 IMAD.HI.U32 R0, R6, c[0x0][0x54c], RZ ;  /* 0x0001530006001a27 */ /* 0x000fc800078e00ff */
[----:B------:R-:W-:Y:S01]  /*0b40*/  @P0 IMAD.MOV.U32 R4, RZ, RZ, 0x4 ;  /* 0x00000004ff040424 */ /* 0x000fe200078e00ff */
[----:B------:R-:W-:Y:S01]  /*0b50*/  @P1 SHF.R.U32.HI R226, RZ, c[0x0][0x550], R0 ;  /* 0x00015400ffe21a19 */ /* 0x000fe20000011600 */
[----:B------:R-:W-:-:S04]  /*0b60*/  IMAD.MOV.U32 R0, RZ, RZ, c[0x0][0x53c] ;  /* 0x00014f00ff007624 */ /* 0x000fc800078e00ff */
[----:B------:R-:W-:-:S05]  /*0b70*/  @P0 IMAD.WIDE R4, R226, R4, c[0x0][0x370] ;  /* 0x0000dc00e2040625 */ /* 0x000fca00078e0204 */
[----:B------:R1:W5:Y:S01]  /*0b80*/  @P0 LDG.E R215, [R4.64] ;  /* 0x0000000604d70981 */ /* 0x000362000c1e1900 */
[----:B------:R-:W-:Y:S01]  /*0b90*/  ISETP.NE.AND P0, PT, R0, 0x1, PT ;  /* 0x000000010000780c */ /* 0x000fe20003f05270 */
[----:B------:R-:W-:Y:S01]  /*0ba0*/  IMAD.MOV.U32 R228, RZ, RZ, R2 ;  /* 0x000000ffffe47224 */ /* 0x000fe200078e0002 */
[----:B------:R-:W-:Y:S01]  /*0bb0*/  LOP3.LUT R0, R2, 0x1ffffff, RZ, 0x3c, !PT ;  /* 0x01ffffff02007812 */ /* 0x000fe200078e3cff */
[----:B------:R-:W-:Y:S03]  /*0bc0*/  BSSY B0, `(.L_x_1029) ;  /* 0x000003d000007945 */ /* 0x000fe60003800000 */
[----:B------:R-:W-:-:S07]  /*0bd0*/  IADD3 R0, R0, c[0x0][0x53c], RZ ;  /* 0x00014f0000007a10 */ /* 0x000fce0007ffe0ff */
[----:B------:R-:W-:Y:S01]  /*0be0*/  @P0 IMAD.HI.U32 R3, R2, c[0x0][0x540], RZ ;  /* 0x0001500002030a27 */ /* 0x000fe200078e00ff */
[----:B------:R-:W-:-:S04]  /*0bf0*/  MOV R2, c[0x0][0x2c4] ;  /* 0x0000b10000027a02 */ /* 0x000fc80000000f00 */
[----:B------:R-:W-:Y:S02]  /*0c00*/  @P0 SHF.R.U32.HI R228, RZ, c[0x0][0x544], R3 ;  /* 0x00015100ffe40a19 */ /* 0x000fe40000011603 */
[----:B------:R-:W-:Y:S01]  /*0c10*/  ISETP.NE.AND P4, PT, R2, 0x1, PT ;  /* 0x000000010200780c */ /* 0x000fe20003f85270 */
[----:B------:R-:W-:Y:S02]  /*0c20*/  IMAD.MOV.U32 R2, RZ, RZ, c[0x0][0x2ac] ;  /* 0x0000ab00ff027624 */ /* 0x000fe400078e00ff */
[----:B------:R-:W-:Y:S02]  /*0c30*/  IMAD R0, R228, c[0x0][0x53c], R0 ;  /* 0x00014f00e4007a24 */ /* 0x000fe400078e0200 */
[----:B-1----:R-:W-:Y:S02]  /*0c40*/  IMAD.MOV.U32 R4, RZ, RZ, 0x40 ;  /* 0x00000040ff047424 */ /* 0x002fe400078e00ff */
[----:B------:R-:W-:Y:S02]  /*0c50*/  IMAD.SHL.U32 R229, R0, 0x80, RZ ;  /* 0x0000008000e57824 */ /* 0x000fe400078e00ff */
[----:B------:R-:W-:Y:S01]  /*0c60*/  IMAD R7, R2, c[0x0][0x1d0], RZ ;  /* 0x0000740002077a24 */ /* 0x000fe200078e02ff */
[----:B------:R-:W-:-:S02]  /*0c70*/  IADD3 R4, R4, -c[0x0][0x168], RZ ;  /* 0x80005a0004047a10 */ /* 0x000fc40007ffe0ff */
[----:B------:R-:W-:-:S03]  /*0c80*/  IADD3 R0, R229, 0x7f, RZ ;  /* 0x0000007fe5007810 */ /* 0x000fc60007ffe0ff */
[----:B------:R-:W-:Y:S01]  /*0c90*/  IMAD R2, R2, c[0x0][0x1d0], R4 ;  /* 0x0000740002027a24 */ /* 0x000fe200078e0204 */
[----:B------:R-:W-:Y:S01]  /*0ca0*/  IADD3 R4, R7, 0x3f, RZ ;  /* 0x0000003f07047810 */ /* 0x000fe20007ffe0ff */
[----:B------:R-:W-:-:S05]  /*0cb0*/  @P4 IMAD.HI.U32 R3, R0, c[0x0][0x2c8], RZ ;  /* 0x0000b20000034a27 */ /* 0x000fca00078e00ff */
[----:B------:R-:W-:-:S04]  /*0cc0*/  @P4 SHF.R.U32.HI R0, RZ, c[0x0][0x2cc], R3 ;  /* 0x0000b300ff004a19 */ /* 0x000fc80000011603 */
[----:B------:R-:W-:Y:S02]  /*0cd0*/  IADD3 R0, R2, R0, RZ ;  /* 0x0000000002007210 */ /* 0x000fe40007ffe0ff */
[----:B------:R-:W-:Y:S02]  /*0ce0*/  SHF.R.S32.HI R2, RZ, 0x1f, R4 ;  /* 0x0000001fff027819 */ /* 0x000fe40000011404 */
[----:B------:R-:W-:Y:S02]  /*0cf0*/  SHF.R.S32.HI R3, RZ, 0x1f, R0 ;  /* 0x0000001fff037819 */ /* 0x000fe40000011400 */
[----:B------:R-:W-:Y:S02]  /*0d00*/  LEA.HI R2, R2, R4, RZ, 0x6 ;  /* 0x0000000402027211 */ /* 0x000fe400078f30ff */
[----:B------:R-:W-:Y:S02]  /*0d10*/  LEA.HI R3, R3, R0, RZ, 0x6 ;  /* 0x0000000003037211 */ /* 0x000fe400078f30ff */
[----:B------:R-:W-:-:S02]  /*0d20*/  SHF.R.S32.HI R0, RZ, 0x6, R2 ;  /* 0x00000006ff007819 */ /* 0x000fc40000011402 */
[----:B------:R-:W-:Y:S01]  /*0d30*/  SHF.R.S32.HI R2, RZ, 0x6, R3 ;  /* 0x00000006ff027819 */ /* 0x000fe20000011403 */
[----:B------:R-:W-:-:S03]  /*0d40*/  IMAD.MOV.U32 R3, RZ, RZ, RZ ;  /* 0x000000ffff037224 */ /* 0x000fc600078e00ff */
[----:B------:R-:W-:Y:S01]  /*0d50*/  IMNMX R7, R0, R2, PT ;  /* 0x0000000200077217 */ /* 0x000fe20003800200 */
[----:B------:R-:W-:-:S03]  /*0d60*/  IMAD.MOV R0, RZ, RZ, -R226 ;  /* 0x000000ffff007224 */ /* 0x000fc600078e0ae2 */
[----:B------:R-:W-:Y:S01]  /*0d70*/  ISETP.GE.AND P0, PT, R7, 0x1, PT ;  /* 0x000000010700780c */ /* 0x000fe20003f06270 */
[----:B------:R-:W-:-:S12]  /*0d80*/  IMAD R227, R0, c[0x0][0x548], R6 ;  /* 0x0001520000e37a24 */ /* 0x000fd800078e0206 */
[----:B------:R-:W-:Y:S05]  /*0d90*/  @!P0 BRA `(.L_x_1030) ;  /* 0x000001f000008947 */ /* 0x000fea0003800000 */
[----:B------:R-:W-:-:S04]  /*0da0*/  SHF.R.U32.HI R0, RZ, 0x10, R228 ;  /* 0x00000010ff007819 */ /* 0x000fc800000116e4 */
[----:B------:R-:W-:-:S04]  /*0db0*/  ISETP.NE.AND P0, PT, R0, RZ, PT ;  /* 0x000000ff0000720c */ /* 0x000fc80003f05270 */
[----:B------:R-:W-:-:S04]  /*0dc0*/  SEL R0, R0, c[0x0][0x338], P0 ;  /* 0x0000ce0000007a07 */ /* 0x000fc80000000000 */
[----:B------:R-:W-:Y:S02]  /*0dd0*/  IABS R2, R0 ;  /* 0x0000000000027213 */ /* 0x000fe40000000000 */
[----:B------:R-:W-:Y:S02]  /*0de0*/  IADD3 R6, R0, -0x1, R7 ;  /* 0xffffffff00067810 */ /* 0x000fe40007ffe007 */
[----:B------:R-:W1:Y:S02]  /*0df0*/  I2F.RP R4, R2 ;  /* 0x0000000200047306 */ /* 0x000e640000209400 */
        /* <DEDUP_REMOVED lines=25> */
.L_x_1030:
[----:B------:R-:W-:Y:S05]  /*0f90*/  BSYNC B0 ;  /* 0x0000000000007941 */ /* 0x000fea0003800000 */
.L_x_1029:
[----:B------:R-:W-:Y:S01]  /*0fa0*/  LOP3.LUT R0, R228, 0xffff, RZ, 0xc0, !PT ;  /* 0x0000ffffe4007812 */ /* 0x000fe200078ec0ff */
[----:B------:R-:W-:Y:S01]  /*0fb0*/  IMAD.MOV.U32 R15, RZ, RZ, RZ ;  /* 0x000000ffff0f7224 */ /* 0x000fe200078e00ff */
[----:B------:R-:W-:Y:S01]  /*0fc0*/  CS2R R96, SRZ ;  /* 0x0000000000607805 */ /* 0x000fe2000001ff00 */
[----:B------:R-:W-:Y:S01]  /*0fd0*/  IMAD.MOV.U32 R16, RZ, RZ, RZ ;  /* 0x000000ffff107224 */ /* 0x000fe200078e00ff */
[----:B------:R-:W-:Y:S01]  /*0fe0*/  CS2R R94, SRZ ;  /* 0x00000000005e7805 */ /* 0x000fe2000001ff00 */
        /* <DEDUP_REMOVED lines=54> */
[----:B------:R-:W-:-:S05]  /*1350*/  @P1 MOV R2, 0x4 ;  /* 0x0000000400021802 */ /* 0x000fca0000000f00 */
[----:B------:R-:W-:-:S05]  /*1360*/  @P1 IMAD.WIDE R2, R226, R2, c[0x0][0x340] ;  /* 0x0000d000e2021625 */ /* 0x000fca00078e0202 */
[----:B------:R1:W5:Y:S01]  /*1370*/  @P1 LDG.E R12, [R2.64] ;  /* 0x00000006020c1981 */ /* 0x000362000c1e1900 */
[----:B------:R-:W-:Y:S01]  /*1380*/  SHF.R.S32.HI R16, RZ, 0x1f, R227 ;  /* 0x0000001fff107819 */ /* 0x000fe200000114e3 */
[----:B------:R-:W-:Y:S01]  /*1390*/  IMAD R4, R210, 0x20, R214 ;  /* 0x00000020d2047824 */ /* 0x000fe200078e02d6 */
[----:B------:R-:W-:Y:S02]  /*13a0*/  SHF.R.S32.HI R6, RZ, 0x1f, R226 ;  /* 0x0000001fff067819 */ /* 0x000fe400000114e2 */
[----:B------:R-:W-:Y:S01]  /*13b0*/  ISETP.GE.AND P6, PT, R196, c[0x0][0x198], PT ;  /* 0x00006600c4007a0c */ /* 0x000fe20003fc6270 */
[----:B------:R-:W-:Y:S01]  /*13c0*/  IMAD R0, R16, c[0x0][0x1b8], RZ ;  /* 0x00006e0010007a24 */ /* 0x000fe200078e02ff */
[----:B------:R-:W-:Y:S02]  /*13d0*/  IADD3 R4, R229, R4, RZ ;  /* 0x00000004e5047210 */ /* 0x000fe40007ffe0ff */
[----:B------:R-:W-:Y:S01]  /*13e0*/  ISETP.GE.AND P5, PT, R208, c[0x0][0x198], PT ;  /* 0x00006600d0007a0c */ /* 0x000fe20003fa6270 */
[----:B------:R-:W-:Y:S01]  /*13f0*/  IMAD R5, R227, c[0x0][0x1bc], R0 ;  /* 0x00006f00e3057a24 */ /* 0x000fe200078e0200 */
[----:B------:R-:W-:Y:S01]  /*1400*/  ISETP.GE.AND P3, PT, R207, c[0x0][0x198], PT ;  /* 0x00006600cf007a0c */ /* 0x000fe20003f66270 */
[----:B------:R-:W-:Y:S01]  /*1410*/  @P4 IMAD.HI.U32 R7, R4, c[0x0][0x2c8], RZ ;  /* 0x0000b20004074a27 */ /* 0x000fe200078e00ff */
[----:B------:R-:W-:-:S03]  /*1420*/  IADD3 R100, R197, -0x1, RZ ;  /* 0xffffffffc5647810 */ /* 0x000fc60007ffe0ff */
[----:B------:R-:W-:Y:S01]  /*1430*/  IMAD.MOV.U32 R0, RZ, RZ, R4 ;  /* 0x000000ffff007224 */ /* 0x000fe200078e0004 */
[----:B------:R-:W-:-:S04]  /*1440*/  @P4 SHF.R.U32.HI R0, RZ, c[0x0][0x2cc], R7 ;  /* 0x0000b300ff004a19 */ /* 0x000fc80000011607 */
[----:B------:R-:W-:Y:S01]  /*1450*/  SHF.R.S32.HI R7, RZ, 0x1f, R0 ;  /* 0x0000001fff077819 */ /* 0x000fe20000011400 */
[----:B-1----:R-:W-:-:S05]  /*1460*/  IMAD.WIDE.U32 R2, R227, c[0x0][0x1b8], RZ ;  /* 0x00006e00e3027a25 */ /* 0x002fca00078e00ff */
[----:B------:R-:W-:Y:S01]  /*1470*/  IADD3 R3, R3, R5, RZ ;  /* 0x0000000503037210 */ /* 0x000fe20007ffe0ff */
[----:B------:R-:W-:-:S04]  /*1480*/  IMAD R5, R6, c[0x0][0x1c0], RZ ;  /* 0x0000700006057a24 */ /* 0x000fc800078e02ff */
[C---:B------:R-:W-:Y:S02]  /*1490*/  IMAD R6, R226.reuse, c[0x0][0x1c4], R5 ;  /* 0x00007100e2067a24 */ /* 0x040fe400078e0205 */
[----:B------:R-:W-:Y:S02]  /*14a0*/  IMAD.MOV R5, RZ, RZ, -R0 ;  /* 0x000000ffff057224 */ /* 0x000fe400078e0a00 */
[----:B------:R-:W-:-:S04]  /*14b0*/  IMAD.WIDE.U32 R2, R226, c[0x0][0x1c0], R2 ;  /* 0x00007000e2027a25 */ /* 0x000fc800078e0002 */
[----:B------:R-:W-:Y:S01]  /*14c0*/  IMAD R4, R5, c[0x0][0x2c4], R4 ;  /* 0x0000b10005047a24 */ /* 0x000fe200078e0204 */
[----:B------:R-:W-:Y:S01]  /*14d0*/  IADD3 R3, R3, R6, RZ ;  /* 0x0000000603037210 */ /* 0x000fe20007ffe0ff */
[----:B------:R-:W-:-:S04]  /*14e0*/  IMAD R5, R7, c[0x0][0x1b0], RZ ;  /* 0x00006c0007057a24 */ /* 0x000fc800078e02ff */
[C---:B------:R-:W-:Y:S01]  /*14f0*/  IMAD R6, R0.reuse, c[0x0][0x1b4], R5 ;  /* 0x00006d0000067a24 */ /* 0x040fe200078e0205 */
[----:B------:R-:W-:Y:S01]  /*1500*/  SHF.R.S32.HI R5, RZ, 0x1f, R4 ;  /* 0x0000001fff057819 */ /* 0x000fe20000011404 */
[----:B------:R-:W-:-:S04]  /*1510*/  IMAD.WIDE.U32 R2, R0, c[0x0][0x1b0], R2 ;  /* 0x00006c0000027a25 */ /* 0x000fc800078e0002 */
[----:B------:R-:W-:Y:S02]  /*1520*/  IMAD R0, R5, c[0x0][0x1a8], RZ ;  /* 0x00006a0005007a24 */ /* 0x000fe400078e02ff */
[----:B------:R-:W-:Y:S02]  /*1530*/  IMAD.IADD R3, R3, 0x1, R6 ;  /* 0x0000000103037824 */ /* 0x000fe400078e0206 */
[C---:B------:R-:W-:Y:S02]  /*1540*/  IMAD R0, R4.reuse, c[0x0][0x1ac], R0 ;  /* 0x00006b0004007a24 */ /* 0x040fe400078e0200 */
[----:B------:R-:W-:-:S05]  /*1550*/  IMAD.WIDE.U32 R2, R4, c[0x0][0x1a8], R2 ;  /* 0x00006a0004027a25 */ /* 0x000fca00078e0002 */
[----:B------:R-:W-:Y:S02]  /*1560*/  IADD3 R0, R3, R0, RZ ;  /* 0x0000000003007210 */ /* 0x000fe40007ffe0ff */
[----:B------:R-:W-:-:S04]  /*1570*/  LEA R11, P0, R2, c[0x0][0x160], 0x1 ;  /* 0x00005800020b7a11 */ /* 0x000fc800078008ff */
[----:B------:R-:W-:Y:S02]  /*1580*/  LEA.HI.X R9, R2, c[0x0][0x164], R0, 0x1, P0 ;  /* 0x0000590002097a11 */ /* 0x000fe400000f0c00 */
[----:B------:R-:W-:Y:S01]  /*1590*/  @!P1 MOV R12, R226 ;  /* 0x000000e2000c9202 */ /* 0x000fe20000000f00 */
[----:B------:R-:W-:Y:S05]  /*15a0*/  BRA.DIV ~URZ, `(.L_x_1032) ;  /* 0x0000b7f27f007947 */ /* 0x000fea000b800000 */
[----:B------:R1:W2:Y:S02]  /*15b0*/  SHFL.IDX PT, R8, R9, RZ, 0x181f ;  /* 0x00181fff09087589 */ /* 0x0002a400000e0000 */
.L_x_1084:
[----:B------:R-:W-:Y:S05]  /*15c0*/  BRA.DIV ~URZ, `(.L_x_1033) ;  /* 0x0000b8427f007947 */ /* 0x000fea000b800000 */
[----:B------:R3:W4:Y:S02]  /*15d0*/  SHFL.IDX PT, R0, R11, RZ, 0x181f ;  /* 0x00181fff0b007589 */ /* 0x00072400000e0000 */
.L_x_1085:
[----:B------:R-:W-:Y:S01]  /*15e0*/  MOV R13, c[0x0][0x2c4] ;  /* 0x0000b100000d7a02 */ /* 0x000fe20000000f00 */
[----:B------:R-:W-:Y:S01]  /*15f0*/  BSSY B0, `(.L_x_1034) ;  /* 0x0000014000007945 */ /* 0x000fe20003800000 */
[----:B------:R-:W-:-:S03]  /*1600*/  IADD3 R10, R214, R229, RZ ;  /* 0x000000e5d60a7210 */ /* 0x000fc60007ffe0ff */
[----:B------:R-:W-:-:S05]  /*1610*/  IMAD R13, R13, c[0x0][0x168], RZ ;  /* 0x00005a000d0d7a24 */ /* 0x000fca00078e02ff */
        /* <DEDUP_REMOVED lines=17> */
.L_x_1035:
[----:B------:R-:W-:Y:S05]  /*1730*/  BSYNC B0 ;  /* 0x0000000000007941 */ /* 0x000fea0003800000 */
.L_x_1034:
[----:B------:R-:W-:Y:S05]  /*1740*/  BRA.DIV ~URZ, `(.L_x_1036) ;  /* 0x0000b7227f007947 */ /* 0x000fea000b800000 */
[----:B--2---:R2:W1:Y:S04]  /*1750*/  SHFL.IDX PT, R8, R9, 0x1, 0x181f ;  /* 0x00381f0009087f89 */ /* 0x00446800000e0000 */
[----:B----4-:R2:W4:Y:S02]  /*1760*/  SHFL.IDX PT, R0, R11, 0x1, 0x181f ;  /* 0x00381f000b007f89 */ /* 0x01052400000e0000 */
.L_x_1086:
        /* <DEDUP_REMOVED lines=19> */
.L_x_1038:
[----:B------:R-:W-:Y:S05]  /*18a0*/  BSYNC B0 ;  /* 0x0000000000007941 */ /* 0x000fea0003800000 */
.L_x_1037:
[----:B------:R-:W-:Y:S05]  /*18b0*/  BRA.DIV ~URZ, `(.L_x_1039) ;  /* 0x0000b6727f007947 */ /* 0x000fea000b800000 */
[----:B-1----:R1:W2:Y:S02]  /*18c0*/  SHFL.IDX PT, R8, R9, 0x2, 0x181f ;  /* 0x00581f0009087f89 */ /* 0x0022a400000e0000 */
.L_x_1087:
[----:B------:R-:W-:Y:S05]  /*18d0*/  BRA.DIV ~URZ, `(.L_x_1040) ;  /* 0x0000b6c27f007947 */ /* 0x000fea000b800000 */
[----:B----4-:R4:W1:Y:S02]  /*18e0*/  SHFL.IDX PT, R0, R11, 0x2, 0x181f ;  /* 0x00581f000b007f89 */ /* 0x01086400000e0000 */
.L_x_1088:
        /* <DEDUP_REMOVED lines=19> */
.L_x_1042:
[----:B------:R-:W-:Y:S05]  /*1a20*/  BSYNC B0 ;  /* 0x0000000000007941 */ /* 0x000fea0003800000 */
.L_x_1041:
[----:B------:R-:W-:Y:S05]  /*1a30*/  BRA.DIV ~URZ, `(.L_x_1043) ;  /* 0x0000b5c27f007947 */ /* 0x000fea000b800000 */
[----:B--2---:R2:W3:Y:S04]  /*1a40*/  SHFL.IDX PT, R8, R9, 0x3, 0x181f ;  /* 0x00781f0009087f89 */ /* 0x0044e800000e0000 */
[----:B-1----:R2:W1:Y:S02]  /*1a50*/  SHFL.IDX PT, R0, R11, 0x3, 0x181f ;  /* 0x00781f000b007f89 */ /* 0x00246400000e0000 */
.L_x_1089:
        /* <DEDUP_REMOVED lines=8> */
[----:B------:R-:W-:Y:S02]  /*1ae0*/  @!P2 LEA R4, P1, R208, R0, 0x1 ;  /* 0x00000000d004a211 */ /* 0x000fe400078208ff */
[----:B---3--:R-:W-:Y:S02]  /*1af0*/  @!P2 LEA.HI.X R7, R196, R8, R22, 0x1, P0 ;  /* 0x00000008c407a211 */ /* 0x008fe400000f0c16 */
[----:B------:R-:W-:Y:S02]  /*1b00*/  @!P2 LEA R2, P0, R207, R0, 0x1 ;  /* 0x00000000cf02a211 */ /* 0x000fe400078008ff */
[----:B------:R-:W-:Y:S01]  /*1b10*/  SHF.R.S32.HI R0, RZ, 0x1f, R12 ;  /* 0x0000001fff007819 */ /* 0x000fe2000001140c */
[----:B------:R-:W-:Y:S01]  /*1b20*/  @!PT LDS RZ, [RZ] ;  /* 0x00000000fffff984 */ /* 0x000fe20000000800 */
[----:B------:R-:W-:Y:S01]  /*1b30*/  @!PT LDS RZ, [RZ] ;  /* 0x00000000fffff984 */ /* 0x000fe20000000800 */
[----:B------:R-:W-:Y:S01]  /*1b40*/  @!PT LDS RZ, [RZ] ;  /* 0x00000000fffff984 */ /* 0x000fe20000000800 */
[----:B------:R1:W-:Y:S01]  /*1b50*/  @!P2 LDGSTS.E.BYPASS.LTC128B.128 [R184+0xf100], [R6.64], !P6 ;  /* 0x0f10000006b8afae */ /* 0x0003e2000f101d46 */
[----:B------:R-:W-:-:S02]  /*1b60*/  @!P2 LEA.HI.X R5, R208, R8, R21, 0x1, P1 ;  /* 0x00000008d005a211 */ /* 0x000fc400008f0c15 */
[----:B------:R-:W-:Y:S01]  /*1b70*/  @!P2 LEA.HI.X R3, R207, R8, R20, 0x1, P0 ;  /* 0x00000008cf03a211 */ /* 0x000fe200000f0c14 */
[----:B------:R-:W-:Y:S02]  /*1b80*/  IMAD R0, R0, c[0x0][0x2b0], RZ ;  /* 0x0000ac0000007a24 */ /* 0x000fe400078e02ff */
[----:B------:R1:W-:Y:S02]  /*1b90*/  @!P2 LDGSTS.E.BYPASS.LTC128B.128 [R184+0x13100], [R4.64], !P5 ;  /* 0x1310000004b8afae */ /* 0x0003e4000e901d46 */
[----:B------:R-:W-:Y:S02]  /*1ba0*/  IMAD R0, R12, c[0x0][0x2b4], R0 ;  /* 0x0000ad000c007a24 */ /* 0x000fe400078e0200 */
[----:B------:R1:W-:Y:S02]  /*1bb0*/  @!P2 LDGSTS.E.BYPASS.LTC128B.128 [R184+0x17100], [R2.64], !P3 ;  /* 0x1710000002b8afae */ /* 0x0003e4000d901d46 */
[----:B------:R-:W-:Y:S02]  /*1bc0*/  IMAD.IADD R223, R219, 0x1, R0 ;  /* 0x00000001dbdf7824 */ /* 0x000fe400078e0200 */
[----:B------:R-:W0:Y:S01]  /*1bd0*/  LDGDEPBAR ;  /* 0x00000000000079af */ /* 0x000e220000000000 */
[----:B------:R-:W-:Y:S03]  /*1be0*/  WARPSYNC 0xffffffff ;  /* 0xffffffff00007948 */ /* 0x000fe60003800000 */
[----:B------:R-:W-:Y:S01]  /*1bf0*/  IMAD.MOV.U32 R0, RZ, RZ, c[0x0][0x2b8] ;  /* 0x0000ae00ff007624 */ /* 0x000fe200078e00ff */
[----:B------:R-:W-:Y:S01]  /*1c00*/  BAR.SYNC.DEFER_BLOCKING 0x0 ;  /* 0x0000000000007b1d */ /* 0x000fe20000010000 */
[----:B--2---:R-:W-:-:S02]  /*1c10*/  IMAD.MOV.U32 R9, RZ, RZ, c[0x0][0x2ac] ;  /* 0x0000ab00ff097624 */ /* 0x004fc400078e00ff */
[----:B-1----:R-:W-:Y:S01]  /*1c20*/  IMAD R2, R100, 0x40, R104 ;  /* 0x0000004064027824 */ /* 0x002fe200078e0268 */
[----:B------:R-:W-:Y:S01]  /*1c30*/  ISETP.NE.AND P3, PT, R0, 0x1, PT ;  /* 0x000000010000780c */ /* 0x000fe20003f65270 */
[----:B------:R-:W-:Y:S02]  /*1c40*/  IMAD R9, R9, c[0x0][0x1d0], RZ ;  /* 0x0000740009097a24 */ /* 0x000fe400078e02ff */
[----:B------:R-:W-:-:S03]  /*1c50*/  IMAD.MOV.U32 R185, RZ, RZ, RZ ;  /* 0x000000ffffb97224 */ /* 0x000fc600078e00ff */
        /* <DEDUP_REMOVED lines=10> */
[----:B------:R-:W2:Y:S01]  /*1d00*/  @!P1 LDG.E R185, [R4.64] ;  /* 0x0000000604b99981 */ /* 0x000ea2000c1e1900 */
[----:B------:R-:W-:Y:S01]  /*1d10*/  IMAD.MOV R0, RZ, RZ, -R0 ;  /* 0x000000ffff007224 */ /* 0x000fe200078e0a00 */
[----:B------:R-:W-:Y:S01]  /*1d20*/  SHF.L.U64.HI R101, R196, 0x1, R22 ;  /* 0x00000001c4657819 */ /* 0x000fe20000010216 */
[----:B------:R-:W-:Y:S01]  /*1d30*/  IMAD.WIDE.U32 R216, R227, c[0x0][0x1e8], RZ ;  /* 0x00007a00e3d87a25 */ /* 0x000fe200078e00ff */
[----:B------:R-:W-:Y:S01]  /*1d40*/  IADD3 R171, R160, 0x20, RZ ;  /* 0x00000020a0ab7810 */ /* 0x000fe20007ffe0ff */
[----:B------:R-:W-:Y:S01]  /*1d50*/  BSSY B0, `(.L_x_1044) ;  /* 0x0000166000007945 */ /* 0x000fe20003800000 */
[----:B------:R-:W-:Y:S01]  /*1d60*/  SHF.L.U64.HI R103, R208, 0x1, R21 ;  /* 0x00000001d0677819 */ /* 0x000fe20000010215 */
[----:B------:R-:W-:Y:S01]  /*1d70*/  IMAD R186, R0, c[0x0][0x2b8], R2 ;  /* 0x0000ae0000ba7a24 */ /* 0x000fe200078e0202 */
[----:B------:R-:W-:Y:S01]  /*1d80*/  SHF.L.U64.HI R102, R207, 0x1, R20 ;  /* 0x00000001cf667819 */ /* 0x000fe20000010214 */
[----:B------:R-:W-:Y:S02]  /*1d90*/  IMAD R105, R100, -0x40, R9 ;  /* 0xffffffc064697824 */ /* 0x000fe400078e0209 */
[----:B------:R-:W-:Y:S01]  /*1da0*/  IMAD.WIDE.U32 R2, R186, c[0x0][0x1e0], RZ ;  /* 0x00007800ba027a25 */ /* 0x000fe200078e00ff */
[----:B------:R-:W-:-:S03]  /*1db0*/  SHF.R.S32.HI R10, RZ, 0x1f, R186 ;  /* 0x0000001fff0a7819 */ /* 0x000fc600000114ba */
[----:B------:R-:W-:Y:S02]  /*1dc0*/  IMAD.IADD R9, R105, 0x1, -R214 ;  /* 0x0000000169097824 */ /* 0x000fe400078e0ad6 */
[----:B------:R-:W-:Y:S02]  /*1dd0*/  IMAD R0, R10, c[0x0][0x1e0], RZ ;  /* 0x000078000a007a24 */ /* 0x000fe400078e02ff */
[----:B------:R-:W-:Y:S01]  /*1de0*/  IMAD.WIDE.U32 R220, R227, c[0x0][0x210], RZ ;  /* 0x00008400e3dc7a25 */ /* 0x000fe200078e00ff */
[C---:B------:R-:W-:Y:S02]  /*1df0*/  ISETP.GE.AND P2, PT, R9.reuse, 0x1, PT ;  /* 0x000000010900780c */ /* 0x040fe40003f46270 */
[----:B------:R-:W-:Y:S01]  /*1e00*/  ISETP.GE.AND P6, PT, R9, 0x21, PT ;  /* 0x000000210900780c */ /* 0x000fe20003fc6270 */
[----:B------:R-:W-:Y:S02]  /*1e10*/  IMAD R0, R186, c[0x0][0x1e4], R0 ;  /* 0x00007900ba007a24 */ /* 0x000fe400078e0200 */
[----:B------:R-:W-:-:S02]  /*1e20*/  IMAD.SHL.U32 R106, R196, 0x2, RZ ;  /* 0x00000002c46a7824 */ /* 0x000fc400078e00ff */
[----:B------:R-:W-:Y:S02]  /*1e30*/  IMAD.IADD R3, R3, 0x1, R0 ;  /* 0x0000000103037824 */ /* 0x000fe400078e0200 */
[----:B------:R-:W-:Y:S02]  /*1e40*/  IMAD R0, R16, c[0x0][0x1e8], RZ ;  /* 0x00007a0010007a24 */ /* 0x000fe400078e02ff */
[----:B------:R-:W-:Y:S02]  /*1e50*/  IMAD.SHL.U32 R107, R208, 0x2, RZ ;  /* 0x00000002d06b7824 */ /* 0x000fe400078e00ff */
[----:B------:R-:W-:Y:S01]  /*1e60*/  IMAD R0, R227, c[0x0][0x1ec], R0 ;  /* 0x00007b00e3007a24 */ /* 0x000fe200078e0200 */
[----:B------:R-:W-:Y:S01]  /*1e70*/  @P2 ISETP.GE.AND P1, PT, R196, c[0x0][0x1d4], PT ;  /* 0x00007500c4002a0c */ /* 0x000fe20003f26270 */
[----:B------:R-:W-:Y:S01]  /*1e80*/  IMAD.SHL.U32 R108, R207, 0x2, RZ ;  /* 0x00000002cf6c7824 */ /* 0x000fe200078e00ff */
[----:B------:R-:W-:Y:S01]  /*1e90*/  @P2 ISETP.GE.AND P5, PT, R208, c[0x0][0x1d4], PT ;  /* 0x00007500d0002a0c */ /* 0x000fe20003fa6270 */
[----:B------:R-:W-:Y:S01]  /*1ea0*/  IMAD.IADD R222, R217, 0x1, R0 ;  /* 0x00000001d9de7824 */ /* 0x000fe200078e0200 */
[----:B--2-4-:R-:W-:Y:S01]  /*1eb0*/  SHF.R.S32.HI R11, RZ, 0x1f, R185 ;  /* 0x0000001fff0b7819 */ /* 0x014fe200000114b9 */
        /* <DEDUP_REMOVED lines=15> */
[----:B------:R-:W-:Y:S02]  /*1fb0*/  @P2 ISETP.GE.AND P1, PT, R207, c[0x0][0x1d4], PT ;  /* 0x00007500cf002a0c */ /* 0x000fe40003f26270 */
[----:B------:R-:W-:-:S05]  /*1fc0*/  @P2 LEA.HI.X R7, R208, R2, R21, 0x1, P0 ;  /* 0x00000002d0072211 */ /* 0x000fca00000f0c15 */
[----:B------:R3:W-:Y:S01]  /*1fd0*/  @P2 LDGSTS.E.BYPASS.LTC128B.128 [R184+0x8100], [R6.64], !P5 ;  /* 0x0810000006b82fae */ /* 0x0007e2000e901d46 */
[----:B-1----:R-:W-:Y:S01]  /*1fe0*/  @P2 LEA R4, P0, R207, R0, 0x1 ;  /* 0x00000000cf042211 */ /* 0x002fe200078008ff */
[----:B------:R-:W-:-:S03]  /*1ff0*/  IMAD R0, R10, c[0x0][0x208], RZ ;  /* 0x000082000a007a24 */ /* 0x000fc600078e02ff */
[----:B------:R-:W-:Y:S01]  /*2000*/  @P2 LEA.HI.X R5, R207, R2, R20, 0x1, P0 ;  /* 0x00000002cf052211 */ /* 0x000fe200000f0c14 */
[----:B------:R-:W-:Y:S01]  /*2010*/  IMAD R0, R186, c[0x0][0x20c], R0 ;  /* 0x00008300ba007a24 */ /* 0x000fe200078e0200 */
[----:B---3--:R-:W-:-:S03]  /*2020*/  @P6 LEA R6, P0, R196, R3, 0x1 ;  /* 0x00000003c4066211 */ /* 0x008fc600078008ff */
[----:B------:R1:W-:Y:S01]  /*2030*/  @P2 LDGSTS.E.BYPASS.LTC128B.128 [R184+0xa100], [R4.64], !P1 ;  /* 0x0a10000004b82fae */ /* 0x0003e2000c901d46 */
[----:B------:R-:W-:Y:S02]  /*2040*/  @P6 ISETP.GE.AND P2, PT, R196, c[0x0][0x1d4], PT ;  /* 0x00007500c4006a0c */ /* 0x000fe40003f46270 */
[----:B------:R-:W-:Y:S02]  /*2050*/  @P6 ISETP.GE.AND P1, PT, R208, c[0x0][0x1d4], PT ;  /* 0x00007500d0006a0c */ /* 0x000fe40003f26270 */
[----:B----4-:R-:W-:Y:S02]  /*2060*/  @P6 LEA.HI.X R7, R196, R8, R22, 0x1, P0 ;  /* 0x00000008c4076211 */ /* 0x010fe400000f0c16 */
[----:B------:R-:W-:-:S07]  /*2070*/  @P6 ISETP.GE.AND P0, PT, R207, c[0x0][0x1d4], PT ;  /* 0x00007500cf006a0c */ /* 0x000fce0003f06270 */
[----:B------:R2:W-:Y:S01]  /*2080*/  @P6 LDGSTS.E.BYPASS.LTC128B.128 [R184+0x7100], [R6.64], !P2 ;  /* 0x0710000006b86fae */ /* 0x0005e2000d101d46 */
[----:B-1----:R-:W-:-:S04]  /*2090*/  @P6 LEA R4, P5, R208, R3, 0x1 ;  /* 0x00000003d0046211 */ /* 0x002fc800078a08ff */
[----:B------:R-:W-:Y:S02]  /*20a0*/  @P6 LEA.HI.X R5, R208, R8, R21, 0x1, P5 ;  /* 0x00000008d0056211 */ /* 0x000fe400028f0c15 */
[----:B------:R-:W-:-:S03]  /*20b0*/  @P6 LEA R2, P5, R207, R3, 0x1 ;  /* 0x00000003cf026211 */ /* 0x000fc600078a08ff */
[----:B------:R2:W-:Y:S01]  /*20c0*/  @P6 LDGSTS.E.BYPASS.LTC128B.128 [R184+0x9100], [R4.64], !P1 ;  /* 0x0910000004b86fae */ /* 0x0005e2000c901d46 */
[----:B------:R-:W-:Y:S01]  /*20d0*/  @P6 LEA.HI.X R3, R207, R8, R20, 0x1, P5 ;  /* 0x00000008cf036211 */ /* 0x000fe200028f0c14 */
[----:B------:R-:W-:-:S04]  /*20e0*/  IMAD R8, R11, c[0x0][0x218], RZ ;  /* 0x000086000b087a24 */ /* 0x000fc800078e02ff */
[----:B------:R1:W-:Y:S01]  /*20f0*/  @P6 LDGSTS.E.BYPASS.LTC128B.128 [R184+0xb100], [R2.64], !P0 ;  /* 0x0b10000002b86fae */ /* 0x0003e2000c101d46 */
[----:B------:R-:W-:-:S03]  /*2100*/  IMAD R8, R185, c[0x0][0x21c], R8 ;  /* 0x00008700b9087a24 */ /* 0x000fc600078e0208 */
[----:B------:R-:W0:Y:S01]  /*2110*/  LDGDEPBAR ;  /* 0x00000000000079af */ /* 0x000e220000000000 */
[----:B-1----:R-:W-:Y:S01]  /*2120*/  IMAD.WIDE.U32 R2, R186, c[0x0][0x208], RZ ;  /* 0x00008200ba027a25 */ /* 0x002fe200078e00ff */
[----:B------:R-:W-:-:S04]  /*2130*/  DEPBAR.LE SB0, 0x1 ;  /* 0x000080400000791a */ /* 0x000fc80000000000 */
[----:B------:R-:W-:-:S04]  /*2140*/  DEPBAR.LE SB0, 0x0 ;  /* 0x000080000000791a */ /* 0x000fc80000000000 */
[----:B------:R-:W-:Y:S01]  /*2150*/  BAR.SYNC.DEFER_BLOCKING 0x0 ;  /* 0x0000000000007b1d */ /* 0x000fe20000010000 */
[----:B------:R-:W-:Y:S02]  /*2160*/  IMAD.IADD R3, R3, 0x1, R0 ;  /* 0x0000000103037824 */ /* 0x000fe400078e0200 */
[----:B------:R-:W-:Y:S02]  /*2170*/  IMAD R0, R16, c[0x0][0x210], RZ ;  /* 0x0000840010007a24 */ /* 0x000fe400078e02ff */
[----:B------:R-:W-:-:S04]  /*2180*/  IMAD.WIDE.U32 R2, R185, c[0x0][0x218], R2 ;  /* 0x00008600b9027a25 */ /* 0x000fc800078e0002 */
[----:B------:R-:W-:-:S04]  /*2190*/  IMAD R0, R227, c[0x0][0x214], R0 ;  /* 0x00008500e3007a24 */ /* 0x000fc800078e0200 */
[----:B------:R-:W-:Y:S01]  /*21a0*/  IMAD.IADD R224, R221, 0x1, R0 ;  /* 0x00000001dde07824 */ /* 0x000fe200078e0200 */
[----:B------:R-:W-:-:S04]  /*21b0*/  IADD3 R0, P0, R2, R220, RZ ;  /* 0x000000dc02007210 */ /* 0x000fc80007f1e0ff */
[----:B------:R-:W-:Y:S02]  /*21c0*/  IADD3.X R2, R224, R3, R8, P0, !PT ;  /* 0x00000003e0027210 */ /* 0x000fe400007fe408 */
[C---:B------:R-:W-:Y:S01]  /*21d0*/  LEA R8, P0, R0.reuse, c[0x0][0x1f8], 0x1 ;  /* 0x00007e0000087a11 */ /* 0x040fe200078008ff */
[----:B--2---:R-:W-:Y:S03]  /*21e0*/  LDSM.16.M88.4 R4, [R167] ;  /* 0x00000000a704783b */ /* 0x004fe60000000200 */
[----:B------:R-:W-:Y:S02]  /*21f0*/  LEA.HI.X R10, R0, c[0x0][0x1fc], R2, 0x1, P0 ;  /* 0x00007f00000a7a11 */ /* 0x000fe400000f0c02 */
[----:B------:R-:W-:Y:S01]  /*2200*/  R2P PR, R210, 0x6 ;  /* 0x00000006d2007804 */ /* 0x000fe20000000000 */
[----:B------:R-:W1:Y:S01]  /*2210*/  LDSM.16.M88.4 R16, [R160+0x800] ;  /* 0x00080000a010783b */ /* 0x000e620000000200 */
[----:B------:R-:W-:-:S03]  /*2220*/  ISETP.GE.AND P0, PT, R196, c[0x0][0x1d4], PT ;  /* 0x00007500c4007a0c */ /* 0x000fc60003f06270 */
[----:B------:R-:W2:Y:S04]  /*2230*/  SHFL.IDX PT, R2, R8, RZ, 0x181f ;  /* 0x00181fff08027589 */ /* 0x000ea800000e0000 */
[----:B------:R-:W3:Y:S04]  /*2240*/  SHFL.IDX PT, R3, R10, RZ, 0x181f ;  /* 0x00181fff0a037589 */ /* 0x000ee800000e0000 */
[----:B------:R-:W4:Y:S01]  /*2250*/  SHFL.IDX PT, R0, R8, 0x1, 0x181f ;  /* 0x00381f0008007f89 */ /* 0x000f2200000e0000 */
[----:B------:R-:W-:-:S03]  /*2260*/  @P1 IADD3 R171, R160, -0x20, RZ ;  /* 0xffffffe0a0ab1810 */ /* 0x000fc60007ffe0ff */
[----:B------:R-:W-:Y:S01]  /*2270*/  LDSM.16.M88.4 R12, [R160] ;  /* 0x00000000a00c783b */ /* 0x000fe20000000200 */
[C---:B------:R-:W-:Y:S02]  /*2280*/  IADD3 R172, R171.reuse, 0x4000, RZ ;  /* 0x00004000abac7810 */ /* 0x040fe40007ffe0ff */
[C---:B------:R-:W-:Y:S01]  /*2290*/  IADD3 R176, R171.reuse, 0x2000, RZ ;  /* 0x00002000abb07810 */ /* 0x040fe20007ffe0ff */
[----:B------:R-:W-:Y:S01]  /*22a0*/  LDSM.16.M88.4 R40, [R160+0x1000] ;  /* 0x00100000a028783b */ /* 0x000fe20000000200 */
[C---:B------:R-:W-:Y:S02]  /*22b0*/  IADD3 R173, R171.reuse, 0x2800, RZ ;  /* 0x00002800abad7810 */ /* 0x040fe40007ffe0ff */
[C---:B------:R-:W-:Y:S01]  /*22c0*/  IADD3 R174, R171.reuse, 0x3000, RZ ;  /* 0x00003000abae7810 */ /* 0x040fe20007ffe0ff */
[----:B------:R5:W3:Y:S01]  /*22d0*/  SHFL.IDX PT, R8, R10, 0x1, 0x181f ;  /* 0x00381f000a087f89 */ /* 0x000ae200000e0000 */
[C---:B------:R-:W-:Y:S02]  /*22e0*/  IADD3 R175, R171.reuse, 0x3800, RZ ;  /* 0x00003800abaf7810 */ /* 0x040fe40007ffe0ff */
[C---:B------:R-:W-:Y:S01]  /*22f0*/  IADD3 R177, R171.reuse, 0x4800, RZ ;  /* 0x00004800abb17810 */ /* 0x040fe20007ffe0ff */
[----:B------:R-:W4:Y:S01]  /*2300*/  LDSM.16.M88.4 R32, [R160+0x1800] ;  /* 0x00180000a020783b */ /* 0x000f220000000200 */
[----:B------:R-:W-:-:S02]  /*2310*/  IADD3 R178, R171, 0x5000, RZ ;  /* 0x00005000abb27810 */ /* 0x000fc40007ffe0ff */
[C---:B------:R-:W-:Y:S01]  /*2320*/  IADD3 R179, R171.reuse, 0x5800, RZ ;  /* 0x00005800abb37810 */ /* 0x040fe20007ffe0ff */
[----:B------:R-:W-:Y:S01]  /*2330*/  LDSM.16.M88.4 R24, [R171] ;  /* 0x00000000ab18783b */ /* 0x000fe20000000200 */
[C---:B------:R-:W-:Y:S02]  /*2340*/  IADD3 R182, R171.reuse, 0x1800, RZ ;  /* 0x00001800abb67810 */ /* 0x040fe40007ffe0ff */
[C---:B------:R-:W-:Y:S01]  /*2350*/  IADD3 R181, R171.reuse, 0x1000, RZ ;  /* 0x00001000abb57810 */ /* 0x040fe20007ffe0ff */
[----:B------:R-:W-:Y:S01]  /*2360*/  LDSM.16.M88.4 R44, [R171+0x800] ;  /* 0x00080000ab2c783b */ /* 0x000fe20000000200 */
[----:B------:R-:W-:Y:S01]  /*2370*/  IADD3 R180, R171, 0x800, RZ ;  /* 0x00000800abb47810 */ /* 0x000fe20007ffe0ff */
[C---:B-1----:R-:W-:Y:S02]  /*2380*/  HMMA.16816.F32.BF16 R48, R4.reuse, R16, RZ ;  /* 0x000000100430723c */ /* 0x042fe400000418ff */
[----:B------:R-:W-:Y:S05]  /*2390*/  LDSM.16.M88.4 R68, [R171+0x1800] ;  /* 0x00180000ab44783b */ /* 0x000fea0000000200 */
[C---:B--2---:R-:W-:Y:S01]  /*23a0*/  IADD3 R16, P5, R2.reuse, R106, RZ ;  /* 0x0000006a02107210 */ /* 0x044fe20007fbe0ff */
[----:B------:R-:W-:Y:S01]  /*23b0*/  HMMA.16816.F32.BF16 R52, R4, R18, RZ ;  /* 0x000000120434723c */ /* 0x000fe200000418ff */
[----:B-----5:R-:W-:-:S02]  /*23c0*/  IADD3 R10, P6, R2, R107, RZ ;  /* 0x0000006b020a7210 */ /* 0x020fc40007fde0ff */
[----:B------:R-:W-:Y:S01]  /*23d0*/  IADD3 R2, P1, R2, R108, RZ ;  /* 0x0000006c02027210 */ /* 0x000fe20007f3e0ff */
[C---:B---3--:R-:W-:Y:S01]  /*23e0*/  IMAD.X R17, R3.reuse, 0x1, R101, P5 ;  /* 0x0000000103117824 */ /* 0x048fe200028e0665 */
[----:B----4-:R-:W-:Y:S01]  /*23f0*/  IADD3 R20, P5, R0, R106, RZ ;  /* 0x0000006a00147210 */ /* 0x010fe20007fbe0ff */
[C---:B------:R-:W-:Y:S01]  /*2400*/  IMAD.X R11, R3.reuse, 0x1, R103, P6 ;  /* 0x00000001030b7824 */ /* 0x040fe200030e0667 */
[----:B------:R-:W-:Y:S01]  /*2410*/  ISETP.GE.AND P6, PT, R208, c[0x0][0x1d4], PT ;  /* 0x00007500d0007a0c */ /* 0x000fe20003fc6270 */
[----:B------:R-:W-:Y:S01]  /*2420*/  IMAD.X R3, R3, 0x1, R102, P1 ;  /* 0x0000000103037824 */ /* 0x000fe200008e0666 */
[----:B------:R-:W-:Y:S01]  /*2430*/  IADD3 R18, P1, R0, R107, RZ ;  /* 0x0000006b00127210 */ /* 0x000fe20007f3e0ff */
[C---:B------:R-:W-:Y:S01]  /*2440*/  IMAD.X R21, R8.reuse, 0x1, R101, P5 ;  /* 0x0000000108157824 */ /* 0x040fe200028e0665 */
[C---:B------:R-:W-:Y:S01]  /*2450*/  ISETP.LT.OR P5, PT, R9.reuse, 0x1, P0 ;  /* 0x000000010900780c */ /* 0x040fe200007a1670 */
[----:B------:R-:W-:Y:S01]  /*2460*/  HMMA.16816.F32.BF16 R36, R4, R12, RZ ;  /* 0x0000000c0424723c */ /* 0x000fe200000418ff */
[C---:B------:R-:W-:Y:S01]  /*2470*/  ISETP.LT.OR P0, PT, R9.reuse, 0x21, P0 ;  /* 0x000000210900780c */ /* 0x040fe20000701670 */
[----:B------:R-:W-:Y:S01]  /*2480*/  IMAD.X R19, R8, 0x1, R103, P1 ;  /* 0x0000000108137824 */ /* 0x000fe200008e0667 */
[----:B------:R-:W-:-:S02]  /*2490*/  ISETP.LT.OR P1, PT, R9, 0x1, P6 ;  /* 0x000000010900780c */ /* 0x000fc40003721670 */
[----:B------:R-:W-:-:S03]  /*24a0*/  ISETP.LT.OR P6, PT, R9, 0x21, P6 ;  /* 0x000000210900780c */ /* 0x000fc600037c1670 */
[C---:B------:R-:W-:Y:S01]  /*24b0*/  HMMA.16816.F32.BF16 R28, R4.reuse, R14, RZ ;  /* 0x0000000e041c723c */ /* 0x040fe200000418ff */
[----:B------:R-:W1:Y:S07]  /*24c0*/  LDSM.16.M88.4 R12, [R168] ;  /* 0x00000000a80c783b */ /* 0x000e6e0000000200 */
[C---:B------:R-:W-:Y:S08]  /*24d0*/  HMMA.16816.F32.BF16 R56, R4.reuse, R40, RZ ;  /* 0x000000280438723c */ /* 0x040ff000000418ff */
[----:B------:R-:W-:Y:S01]  /*24e0*/  HMMA.16816.F32.BF16 R64, R4, R42, RZ ;  /* 0x0000002a0440723c */ /* 0x000fe200000418ff */
[----:B------:R-:W2:Y:S04]  /*24f0*/  LDSM.16.M88.4 R40, [R171+0x1000] ;  /* 0x00100000ab28783b */ /* 0x000ea80000000200 */
[----:B------:R-:W-:Y:S01]  /*2500*/  @!PT LDS RZ, [RZ] ;  /* 0x00000000fffff984 */ /* 0x000fe20000000800 */
[----:B------:R-:W-:Y:S01]  /*2510*/  @!PT LDS RZ, [RZ] ;  /* 0x00000000fffff984 */ /* 0x000fe20000000800 */
[----:B------:R-:W-:Y:S01]  /*2520*/  @!PT LDS RZ, [RZ] ;  /* 0x00000000fffff984 */ /* 0x000fe20000000800 */
[----:B------:R2:W-:Y:S01]  /*2530*/  LDGSTS.E.BYPASS.LTC128B.128 [R184+0x100], [R16.64], !P5 ;  /* 0x0010000010b87fae */ /* 0x0005e2000e901d46 */
[----:B------:R-:W-:-:S02]  /*2540*/  ISETP.GE.AND P5, PT, R207, c[0x0][0x1d4], PT ;  /* 0x00007500cf007a0c */ /* 0x000fc40003fa6270 */
[----:B------:R-:W-:Y:S01]  /*2550*/  HMMA.16816.F32.BF16 R60, R4, R32, RZ ;  /* 0x00000020043c723c */ /* 0x000fe200000418ff */
[----:B------:R3:W-:Y:S01]  /*2560*/  LDGSTS.E.BYPASS.LTC128B.128 [R184+0x2100], [R10.64], !P1 ;  /* 0x021000000ab87fae */ /* 0x0007e2000c901d46 */
[C---:B------:R-:W-:Y:S02]  /*2570*/  ISETP.LT.OR P1, PT, R9.reuse, 0x1, P5 ;  /* 0x000000010900780c */ /* 0x040fe40002f21670 */
[----:B------:R-:W-:-:S04]  /*2580*/  ISETP.LT.OR P5, PT, R9, 0x21, P5 ;  /* 0x000000210900780c */ /* 0x000fc80002fa1670 */
[----:B------:R-:W-:Y:S07]  /*2590*/  HMMA.16816.F32.BF16 R4, R4, R34, RZ ;  /* 0x000000220404723c */ /* 0x000fee00000418ff */
[----:B------:R4:W-:Y:S01]  /*25a0*/  LDGSTS.E.BYPASS.LTC128B.128 [R184+0x4100], [R2.64], !P1 ;  /* 0x0410000002b87fae */ /* 0x0009e2000c901d46 */
[----:B-1----:R-:W-:Y:S03]  /*25b0*/  HMMA.16816.F32.BF16 R72, R12, R26, R28 ;  /* 0x0000001a0c48723c */ /* 0x002fe6000004181c */
[----:B------:R1:W-:Y:S01]  /*25c0*/  LDGSTS.E.BYPASS.LTC128B.128 [R184+0x1100], [R20.64], !P0 ;  /* 0x0110000014b87fae */ /* 0x0003e2000c101d46 */
[----:B------:R-:W-:-:S03]  /*25d0*/  ISETP.GT.AND P0, PT, R100, R212, PT ;  /* 0x000000d46400720c */ /* 0x000fc60003f04270 */
[----:B------:R2:W-:Y:S01]  /*25e0*/  LDGSTS.E.BYPASS.LTC128B.128 [R184+0x3100], [R18.64], !P6 ;  /* 0x0310000012b87fae */ /* 0x0005e2000f101d46 */
[C---:B------:R-:W-:Y:S08]  /*25f0*/  HMMA.16816.F32.BF16 R76, R12.reuse, R24, R36 ;  /* 0x000000180c4c723c */ /* 0x040ff00000041824 */
[C---:B------:R-:W-:Y:S08]  /*2600*/  HMMA.16816.F32.BF16 R24, R12.reuse, R44, R48 ;  /* 0x0000002c0c18723c */ /* 0x040ff00000041830 */
[----:B------:R-:W-:Y:S01]  /*2610*/  HMMA.16816.F32.BF16 R48, R12, R70, R4 ;  /* 0x000000460c30723c */ /* 0x000fe20000041804 */
[----:B----4-:R-:W-:Y:S01]  /*2620*/  IMAD.MOV.U32 R3, RZ, RZ, 0x40 ;  /* 0x00000040ff037424 */ /* 0x010fe200078e00ff */
[----:B------:R-:W-:-:S04]  /*2630*/  IADD3 R2, P1, R0, R108, RZ ;  /* 0x0000006c00027210 */ /* 0x000fc80007f3e0ff */
[----:B------:R-:W-:Y:S01]  /*2640*/  SEL R0, R3, 0xffffffc0, !P2 ;  /* 0xffffffc003007807 */ /* 0x000fe20005000000 */
[----:B------:R-:W-:Y:S01]  /*2650*/  IMAD.X R3, R8, 0x1, R102, P1 ;  /* 0x0000000108037824 */ /* 0x000fe200008e0666 */
[----:B-1----:R-:W-:Y:S01]  /*2660*/  HMMA.16816.F32.BF16 R20, R12, R46, R52 ;  /* 0x0000002e0c14723c */ /* 0x002fe20000041834 */
[----:B------:R-:W-:Y:S02]  /*2670*/  ISETP.GT.AND P1, PT, R104, 0x3f, PT ;  /* 0x0000003f6800780c */ /* 0x000fe40003f24270 */
[--C-:B------:R-:W-:Y:S01]  /*2680*/  IMAD.IADD R162, R160, 0x1, R0.reuse ;  /* 0x00000001a0a27824 */ /* 0x100fe200078e0200 */
[----:B------:R1:W-:Y:S01]  /*2690*/  LDGSTS.E.BYPASS.LTC128B.128 [R184+0x5100], [R2.64], !P5 ;  /* 0x0510000002b87fae */ /* 0x0003e2000e901d46 */
[----:B------:R-:W-:-:S03]  /*26a0*/  IMAD.IADD R161, R172, 0x1, R0 ;  /* 0x00000001aca17824 */ /* 0x000fc600078e0200 */
[----:B---3--:R-:W-:Y:S01]  /*26b0*/  LDSM.16.M88.4 R8, [R170] ;  /* 0x00000000aa08783b */ /* 0x008fe20000000200 */
[C---:B--2---:R-:W-:Y:S03]  /*26c0*/  HMMA.16816.F32.BF16 R16, R12.reuse, R40, R56 ;  /* 0x000000280c10723c */ /* 0x044fe60000041838 */
[----:B------:R-:W2:Y:S04]  /*26d0*/  LDSM.16.M88.4 R32, [R162] ;  /* 0x00000000a220783b */ /* 0x000ea80000000200 */
[----:B------:R-:W3:Y:S01]  /*26e0*/  LDSM.16.M88.4 R28, [R162+0x800] ;  /* 0x00080000a21c783b */ /* 0x000ee20000000200 */
[C---:B------:R-:W-:Y:S03]  /*26f0*/  HMMA.16816.F32.BF16 R40, R12.reuse, R42, R64 ;  /* 0x0000002a0c28723c */ /* 0x040fe60000041840 */
[----:B------:R-:W4:Y:S04]  /*2700*/  LDSM.16.M88.4 R36, [R162+0x1000] ;  /* 0x00100000a224783b */ /* 0x000f280000000200 */
[----:B------:R-:W5:Y:S01]  /*2710*/  LDSM.16.M88.4 R44, [R162+0x1800] ;  /* 0x00180000a22c783b */ /* 0x000f620000000200 */
[----:B------:R-:W-:Y:S03]  /*2720*/  HMMA.16816.F32.BF16 R52, R12, R68, R60 ;  /* 0x000000440c34723c */ /* 0x000fe6000004183c */
[----:B------:R-:W-:Y:S04]  /*2730*/  LDSM.16.M88.4 R4, [R169] ;  /* 0x00000000a904783b */ /* 0x000fe80000000200 */
[----:B------:R-:W1:Y:S04]  /*2740*/  LDSM.16.M88.4 R68, [R161+-0x4000] ;  /* 0xffc00000a144783b */ /* 0x000e680000000200 */
[----:B------:R-:W-:Y:S04]  /*2750*/  LDSM.16.M88.4 R80, [R161+-0x3000] ;  /* 0xffd00000a150783b */ /* 0x000fe80000000200 */
[----:B------:R-:W-:Y:S04]  /*2760*/  LDSM.16.M88.4 R12, [R167+0x4000] ;  /* 0x00400000a70c783b */ /* 0x000fe80000000200 */
[----:B------:R-:W-:Y:S04]  /*2770*/  LDSM.16.M88.4 R88, [R160+0x2000] ;  /* 0x00200000a058783b */ /* 0x000fe80000000200 */
[----:B------:R-:W-:Y:S01]  /*2780*/  LDSM.16.M88.4 R84, [R160+0x2800] ;  /* 0x00280000a054783b */ /* 0x000fe20000000200 */
[C---:B--2---:R-:W-:Y:S03]  /*2790*/  HMMA.16816.F32.BF16 R64, R8.reuse, R34, R72 ;  /* 0x000000220840723c */ /* 0x044fe60000041848 */
[----:B------:R-:W2:Y:S04]  /*27a0*/  LDSM.16.M88.4 R72, [R161+-0x3800] ;  /* 0xffc80000a148783b */ /* 0x000ea80000000200 */
[----:B------:R-:W-:Y:S01]  /*27b0*/  LDSM.16.M88.4 R96, [R179] ;  /* 0x00000000b360783b */ /* 0x000fe20000000200 */
[C---:B------:R-:W-:Y:S03]  /*27c0*/  HMMA.16816.F32.BF16 R60, R8.reuse, R32, R76 ;  /* 0x00000020083c723c */ /* 0x040fe6000004184c */
[----:B------:R-:W1:Y:S04]  /*27d0*/  LDSM.16.M88.4 R76, [R161+-0x2800] ;  /* 0xffd80000a14c783b */ /* 0x000e680000000200 */
[----:B------:R-:W-:Y:S01]  /*27e0*/  LDSM.16.M88.4 R92, [R162+0x5800] ;  /* 0x00580000a25c783b */ /* 0x000fe20000000200 */
[C---:B---3--:R-:W-:Y:S03]  /*27f0*/  HMMA.16816.F32.BF16 R56, R8.reuse, R28, R24 ;  /* 0x0000001c0838723c */ /* 0x048fe60000041818 */
[----:B------:R-:W0:Y:S05]  /*2800*/  LDGDEPBAR ;  /* 0x00000000000079af */ /* 0x000e2a0000000000 */
[C---:B------:R-:W-:Y:S08]  /*2810*/  HMMA.16816.F32.BF16 R32, R8.reuse, R30, R20 ;  /* 0x0000001e0820723c */ /* 0x040ff00000041814 */
[C---:B----4-:R-:W-:Y:S08]  /*2820*/  HMMA.16816.F32.BF16 R28, R8.reuse, R36, R16 ;  /* 0x00000024081c723c */ /* 0x050ff00000041810 */
[C---:B------:R-:W-:Y:S08]  /*2830*/  HMMA.16816.F32.BF16 R24, R8.reuse, R38, R40 ;  /* 0x000000260818723c */ /* 0x040ff00000041828 */
[C---:B-----5:R-:W-:Y:S08]  /*2840*/  HMMA.16816.F32.BF16 R20, R8.reuse, R44, R52 ;  /* 0x0000002c0814723c */ /* 0x060ff00000041834 */
[----:B------:R-:W-:Y:S01]  /*2850*/  HMMA.16816.F32.BF16 R8, R8, R46, R48 ;  /* 0x0000002e0808723c */ /* 0x000fe20000041830 */
[----:B------:R-:W3:Y:S07]  /*2860*/  LDSM.16.M88.4 R48, [R160+0x3000] ;  /* 0x00300000a030783b */ /* 0x000eee0000000200 */
[C---:B-1----:R-:W-:Y:S08]  /*2870*/  HMMA.16816.F32.BF16 R16, R4.reuse, R68, R60 ;  /* 0x000000440410723c */ /* 0x042ff0000004183c */
[C---:B--2---:R-:W-:Y:S08]  /*2880*/  HMMA.16816.F32.BF16 R56, R4.reuse, R72, R56 ;  /* 0x000000480438723c */ /* 0x044ff00000041838 */
[C---:B------:R-:W-:Y:S01]  /*2890*/  HMMA.16816.F32.BF16 R40, R4.reuse, R70, R64 ;  /* 0x000000460428723c */ /* 0x040fe20000041840 */
[----:B------:R-:W-:Y:S04]  /*28a0*/  LDSM.16.M88.4 R64, [R173] ;  /* 0x00000000ad40783b */ /* 0x000fe80000000200 */
[----:B------:R-:W-:Y:S03]  /*28b0*/  LDSM.16.M88.4 R68, [R174] ;  /* 0x00000000ae44783b */ /* 0x000fe60000000200 */
[C---:B------:R-:W-:Y:S01]  /*28c0*/  HMMA.16816.F32.BF16 R44, R4.reuse, R74, R32 ;  /* 0x0000004a042c723c */ /* 0x040fe20000041820 */
[----:B------:R-:W-:Y:S07]  /*28d0*/  LDSM.16.M88.4 R72, [R161+-0x2000] ;  /* 0xffe00000a148783b */ /* 0x000fee0000000200 */
[C---:B------:R-:W-:Y:S01]  /*28e0*/  HMMA.16816.F32.BF16 R52, R4.reuse, R80, R28 ;  /* 0x000000500434723c */ /* 0x040fe2000004181c */
[----:B------:R-:W1:Y:S07]  /*28f0*/  LDSM.16.M88.4 R28, [R160+0x3800] ;  /* 0x00380000a01c783b */ /* 0x000e6e0000000200 */
[C---:B------:R-:W-:Y:S01]  /*2900*/  HMMA.16816.F32.BF16 R60, R4.reuse, R82, R24 ;  /* 0x00000052043c723c */ /* 0x040fe20000041818 */
[----:B------:R-:W-:Y:S04]  /*2910*/  LDSM.16.M88.4 R24, [R176] ;  /* 0x00000000b018783b */ /* 0x000fe80000000200 */
[----:B------:R-:W-:Y:S03]  /*2920*/  LDSM.16.M88.4 R80, [R160+0x5800] ;  /* 0x00580000a050783b */ /* 0x000fe60000000200 */
[C---:B------:R-:W-:Y:S01]  /*2930*/  HMMA.16816.F32.BF16 R32, R4.reuse, R78, R8 ;  /* 0x0000004e0420723c */ /* 0x040fe20000041808 */
[----:B------:R-:W2:Y:S07]  /*2940*/  LDSM.16.M88.4 R8, [R168+0x4000] ;  /* 0x00400000a808783b */ /* 0x000eae0000000200 */
[----:B------:R-:W-:Y:S01]  /*2950*/  HMMA.16816.F32.BF16 R36, R4, R76, R20 ;  /* 0x0000004c0424723c */ /* 0x000fe20000041814 */
[----:B------:R-:W4:Y:S07]  /*2960*/  LDSM.16.M88.4 R76, [R175] ;  /* 0x00000000af4c783b */ /* 0x000f2e0000000200 */
[C---:B------:R-:W-:Y:S08]  /*2970*/  HMMA.16816.F32.BF16 R20, R12.reuse, R88, R16 ;  /* 0x000000580c14723c */ /* 0x040ff00000041810 */
[C---:B------:R-:W-:Y:S08]  /*2980*/  HMMA.16816.F32.BF16 R4, R12.reuse, R84, R56 ;  /* 0x000000540c04723c */ /* 0x040ff00000041838 */
[C---:B------:R-:W-:Y:S01]  /*2990*/  HMMA.16816.F32.BF16 R16, R12.reuse, R90, R40 ;  /* 0x0000005a0c10723c */ /* 0x040fe20000041828 */
[----:B------:R-:W-:Y:S07]  /*29a0*/  LDSM.16.M88.4 R88, [R162+0x5000] ;  /* 0x00500000a258783b */ /* 0x000fee0000000200 */
[C---:B------:R-:W-:Y:S01]  /*29b0*/  HMMA.16816.F32.BF16 R44, R12.reuse, R86, R44 ;  /* 0x000000560c2c723c */ /* 0x040fe2000004182c */
[----:B------:R-:W-:Y:S07]  /*29c0*/  LDSM.16.M88.4 R84, [R161+-0x800] ;  /* 0xfff80000a154783b */ /* 0x000fee0000000200 */
[C---:B---3--:R-:W-:Y:S08]  /*29d0*/  HMMA.16816.F32.BF16 R52, R12.reuse, R48, R52 ;  /* 0x000000300c34723c */ /* 0x048ff00000041834 */
[C---:B------:R-:W-:Y:S08]  /*29e0*/  HMMA.16816.F32.BF16 R48, R12.reuse, R50, R60 ;  /* 0x000000320c30723c */ /* 0x040ff0000004183c */
[C---:B-1----:R-:W-:Y:S08]  /*29f0*/  HMMA.16816.F32.BF16 R60, R12.reuse, R28, R36 ;  /* 0x0000001c0c3c723c */ /* 0x042ff00000041824 */
[----:B------:R-:W-:Y:S01]  /*2a00*/  HMMA.16816.F32.BF16 R56, R12, R30, R32 ;  /* 0x0000001e0c38723c */ /* 0x000fe20000041820 */
[----:B------:R-:W-:Y:S04]  /*2a10*/  LDSM.16.M88.4 R28, [R162+0x2000] ;  /* 0x00200000a21c783b */ /* 0x000fe80000000200 */
[----:B------:R-:W-:Y:S03]  /*2a20*/  LDSM.16.M88.4 R12, [R169+0x4000] ;  /* 0x00400000a90c783b */ /* 0x000fe60000000200 */
[C---:B--2---:R-:W-:Y:S08]  /*2a30*/  HMMA.16816.F32.BF16 R40, R8.reuse, R24, R20 ;  /* 0x000000180828723c */ /* 0x044ff00000041814 */
[C---:B------:R-:W-:Y:S01]  /*2a40*/  HMMA.16816.F32.BF16 R20, R8.reuse, R64, R4 ;  /* 0x000000400814723c */ /* 0x040fe20000041804 */
[----:B------:R-:W1:Y:S07]  /*2a50*/  LDSM.16.M88.4 R4, [R170+0x4000] ;  /* 0x00400000aa04783b */ /* 0x000e6e0000000200 */
[C---:B------:R-:W-:Y:S01]  /*2a60*/  HMMA.16816.F32.BF16 R36, R8.reuse, R26, R16 ;  /* 0x0000001a0824723c */ /* 0x040fe20000041810 */
[----:B------:R-:W2:Y:S07]  /*2a70*/  LDSM.16.M88.4 R24, [R162+0x2800] ;  /* 0x00280000a218783b */ /* 0x000eae0000000200 */
[C---:B------:R-:W-:Y:S01]  /*2a80*/  HMMA.16816.F32.BF16 R16, R8.reuse, R66, R44 ;  /* 0x000000420810723c */ /* 0x040fe2000004182c */
[----:B------:R-:W3:Y:S04]  /*2a90*/  LDSM.16.M88.4 R44, [R162+0x3000] ;  /* 0x00300000a22c783b */ /* 0x000ee80000000200 */
[----:B------:R-:W5:Y:S03]  /*2aa0*/  LDSM.16.M88.4 R64, [R162+0x3800] ;  /* 0x00380000a240783b */ /* 0x000f660000000200 */
[C---:B------:R-:W-:Y:S08]  /*2ab0*/  HMMA.16816.F32.BF16 R32, R8.reuse, R68, R52 ;  /* 0x000000440820723c */ /* 0x040ff00000041834 */
[C---:B------:R-:W-:Y:S01]  /*2ac0*/  HMMA.16816.F32.BF16 R48, R8.reuse, R70, R48 ;  /* 0x000000460830723c */ /* 0x040fe20000041830 */
[----:B------:R-:W-:Y:S07]  /*2ad0*/  LDSM.16.M88.4 R68, [R161+-0x1800] ;  /* 0xffe80000a144783b */ /* 0x000fee0000000200 */
[C---:B----4-:R-:W-:Y:S08]  /*2ae0*/  HMMA.16816.F32.BF16 R60, R8.reuse, R76, R60 ;  /* 0x0000004c083c723c */ /* 0x050ff0000004183c */
[----:B------:R-:W-:Y:S01]  /*2af0*/  HMMA.16816.F32.BF16 R8, R8, R78, R56 ;  /* 0x0000004e0808723c */ /* 0x000fe20000041838 */
[----:B------:R-:W4:Y:S04]  /*2b00*/  LDSM.16.M88.4 R76, [R161+-0x1000] ;  /* 0xfff00000a14c783b */ /* 0x000f280000000200 */
[----:B------:R-:W-:Y:S03]  /*2b10*/  LDSM.16.M88.4 R56, [R160+0x4000] ;  /* 0x00400000a038783b */ /* 0x000fe60000000200 */
[C---:B-1----:R-:W-:Y:S08]  /*2b20*/  HMMA.16816.F32.BF16 R52, R4.reuse, R28, R40 ;  /* 0x0000001c0434723c */ /* 0x042ff00000041828 */
[C---:B------:R-:W-:Y:S08]  /*2b30*/  HMMA.16816.F32.BF16 R40, R4.reuse, R30, R36 ;  /* 0x0000001e0428723c */ /* 0x040ff00000041824 */
[C---:B--2---:R-:W-:Y:S08]  /*2b40*/  HMMA.16816.F32.BF16 R36, R4.reuse, R24, R20 ;  /* 0x000000180424723c */ /* 0x044ff00000041814 */
[C---:B------:R-:W-:Y:S08]  /*2b50*/  HMMA.16816.F32.BF16 R24, R4.reuse, R26, R16 ;  /* 0x0000001a0418723c */ /* 0x040ff00000041810 */
[C---:B---3--:R-:W-:Y:S08]  /*2b60*/  HMMA.16816.F32.BF16 R20, R4.reuse, R44, R32 ;  /* 0x0000002c0414723c */ /* 0x048ff00000041820 */
[C---:B------:R-:W-:Y:S01]  /*2b70*/  HMMA.16816.F32.BF16 R16, R4.reuse, R46, R48 ;  /* 0x0000002e0410723c */ /* 0x040fe20000041830 */
[----:B------:R-:W-:Y:S07]  /*2b80*/  LDSM.16.M88.4 R48, [R172] ;  /* 0x00000000ac30783b */ /* 0x000fee0000000200 */
[C---:B-----5:R-:W-:Y:S01]  /*2b90*/  HMMA.16816.F32.BF16 R28, R4.reuse, R64, R60 ;  /* 0x00000040041c723c */ /* 0x060fe2000004183c */
[----:B------:R-:W-:Y:S07]  /*2ba0*/  LDSM.16.M88.4 R60, [R160+0x4800] ;  /* 0x00480000a03c783b */ /* 0x000fee0000000200 */
[----:B------:R-:W-:Y:S01]  /*2bb0*/  HMMA.16816.F32.BF16 R8, R4, R66, R8 ;  /* 0x000000420408723c */ /* 0x000fe20000041808 */
[----:B------:R-:W-:Y:S04]  /*2bc0*/  LDSM.16.M88.4 R4, [R167+0x8000] ;  /* 0x00800000a704783b */ /* 0x000fe80000000200 */
[----:B------:R-:W1:Y:S03]  /*2bd0*/  LDSM.16.M88.4 R64, [R160+0x5000] ;  /* 0x00500000a040783b */ /* 0x000e660000000200 */
[C---:B----4-:R-:W-:Y:S08]  /*2be0*/  HMMA.16816.F32.BF16 R20, R12.reuse, R76, R20 ;  /* 0x0000004c0c14723c */ /* 0x050ff00000041814 */
[C---:B------:R-:W-:Y:S08]  /*2bf0*/  HMMA.16816.F32.BF16 R32, R12.reuse, R70, R24 ;  /* 0x000000460c20723c */ /* 0x040ff00000041818 */
[C---:B------:R-:W-:Y:S01]  /*2c00*/  HMMA.16816.F32.BF16 R16, R12.reuse, R78, R16 ;  /* 0x0000004e0c10723c */ /* 0x040fe20000041810 */
[----:B------:R-:W-:Y:S07]  /*2c10*/  LDSM.16.M88.4 R76, [R162+0x4000] ;  /* 0x00400000a24c783b */ /* 0x000fee0000000200 */
[C---:B------:R-:W-:Y:S01]  /*2c20*/  HMMA.16816.F32.BF16 R44, R12.reuse, R72, R52 ;  /* 0x000000480c2c723c */ /* 0x040fe20000041834 */
[----:B------:R-:W-:Y:S07]  /*2c30*/  LDSM.16.M88.4 R52, [R177] ;  /* 0x00000000b134783b */ /* 0x000fee0000000200 */
[C---:B------:R-:W-:Y:S08]  /*2c40*/  HMMA.16816.F32.BF16 R40, R12.reuse, R74, R40 ;  /* 0x0000004a0c28723c */ /* 0x040ff00000041828 */
[C---:B------:R-:W-:Y:S08]  /*2c50*/  HMMA.16816.F32.BF16 R36, R12.reuse, R68, R36 ;  /* 0x000000440c24723c */ /* 0x040ff00000041824 */
[C---:B------:R-:W-:Y:S08]  /*2c60*/  HMMA.16816.F32.BF16 R24, R12.reuse, R84, R28 ;  /* 0x000000540c18723c */ /* 0x040ff0000004181c */
[----:B------:R-:W-:Y:S01]  /*2c70*/  HMMA.16816.F32.BF16 R8, R12, R86, R8 ;  /* 0x000000560c08723c */ /* 0x000fe20000041808 */
[----:B------:R-:W2:Y:S04]  /*2c80*/  LDSM.16.M88.4 R12, [R168+0x8000] ;  /* 0x00800000a80c783b */ /* 0x000ea80000000200 */
[----:B------:R-:W3:Y:S03]  /*2c90*/  LDSM.16.M88.4 R84, [R178] ;  /* 0x00000000b254783b */ /* 0x000ee60000000200 */
[C---:B-1----:R-:W-:Y:S08]  /*2ca0*/  HMMA.16816.F32.BF16 R28, R4.reuse, R64, R20 ;  /* 0x00000040041c723c */ /* 0x042ff00000041814 */
[C---:B------:R-:W-:Y:S08]  /*2cb0*/  HMMA.16816.F32.BF16 R20, R4.reuse, R66, R16 ;  /* 0x000000420414723c */ /* 0x040ff00000041810 */
[C---:B------:R-:W-:Y:S08]  /*2cc0*/  HMMA.16816.F32.BF16 R44, R4.reuse, R56, R44 ;  /* 0x00000038042c723c */ /* 0x040ff0000004182c */
[C---:B------:R-:W-:Y:S01]  /*2cd0*/  HMMA.16816.F32.BF16 R40, R4.reuse, R58, R40 ;  /* 0x0000003a0428723c */ /* 0x040fe20000041828 */
[----:B------:R-:W-:Y:S07]  /*2ce0*/  LDSM.16.M88.4 R56, [R161] ;  /* 0x00000000a138783b */ /* 0x000fee0000000200 */
[C---:B------:R-:W-:Y:S08]  /*2cf0*/  HMMA.16816.F32.BF16 R36, R4.reuse, R60, R36 ;  /* 0x0000003c0424723c */ /* 0x040ff00000041824 */
[C---:B------:R-:W-:Y:S08]  /*2d00*/  HMMA.16816.F32.BF16 R32, R4.reuse, R62, R32 ;  /* 0x0000003e0420723c */ /* 0x040ff00000041820 */
[C---:B------:R-:W-:Y:S08]  /*2d10*/  HMMA.16816.F32.BF16 R16, R4.reuse, R80, R24 ;  /* 0x000000500410723c */ /* 0x040ff00000041818 */
[----:B------:R-:W-:Y:S01]  /*2d20*/  HMMA.16816.F32.BF16 R4, R4, R82, R8 ;  /* 0x000000520404723c */ /* 0x000fe20000041808 */
[----:B------:R-:W1:Y:S04]  /*2d30*/  LDSM.16.M88.4 R8, [R170+0x8000] ;  /* 0x00800000aa08783b */ /* 0x000e680000000200 */
[----:B------:R-:W4:Y:S03]  /*2d40*/  LDSM.16.M88.4 R80, [R162+0x4800] ;  /* 0x00480000a250783b */ /* 0x000f260000000200 */
[C---:B--2---:R-:W-:Y:S01]  /*2d50*/  HMMA.16816.F32.BF16 R72, R12.reuse, R48, R44 ;  /* 0x000000300c48723c */ /* 0x044fe2000004182c */
[----:B------:R-:W-:Y:S07]  /*2d60*/  LDSM.16.M88.4 R44, [R161+0x1800] ;  /* 0x00180000a12c783b */ /* 0x000fee0000000200 */
[C---:B------:R-:W-:Y:S01]  /*2d70*/  HMMA.16816.F32.BF16 R68, R12.reuse, R50, R40 ;  /* 0x000000320c44723c */ /* 0x040fe20000041828 */
[----:B------:R-:W-:Y:S07]  /*2d80*/  LDSM.16.M88.4 R48, [R161+0x1000] ;  /* 0x00100000a130783b */ /* 0x000fee0000000200 */
[C---:B------:R-:W-:Y:S08]  /*2d90*/  HMMA.16816.F32.BF16 R64, R12.reuse, R52, R36 ;  /* 0x000000340c40723c */ /* 0x040ff00000041824 */
[C---:B------:R-:W-:Y:S01]  /*2da0*/  HMMA.16816.F32.BF16 R60, R12.reuse, R54, R32 ;  /* 0x000000360c3c723c */ /* 0x040fe20000041820 */
[----:B------:R-:W-:Y:S07]  /*2db0*/  LDSM.16.M88.4 R52, [R161+0x800] ;  /* 0x00080000a134783b */ /* 0x000fee0000000200 */
[C---:B---3--:R-:W-:Y:S08]  /*2dc0*/  HMMA.16816.F32.BF16 R24, R12.reuse, R84, R28 ;  /* 0x000000540c18723c */ /* 0x048ff0000004181c */
[C---:B------:R-:W-:Y:S08]  /*2dd0*/  HMMA.16816.F32.BF16 R20, R12.reuse, R86, R20 ;  /* 0x000000560c14723c */ /* 0x040ff00000041814 */
[C---:B------:R-:W-:Y:S08]  /*2de0*/  HMMA.16816.F32.BF16 R16, R12.reuse, R96, R16 ;  /* 0x000000600c10723c */ /* 0x040ff00000041810 */
[----:B------:R-:W-:Y:S01]  /*2df0*/  HMMA.16816.F32.BF16 R12, R12, R98, R4 ;  /* 0x000000620c0c723c */ /* 0x000fe20000041804 */
[----:B------:R-:W2:Y:S01]  /*2e00*/  LDSM.16.M88.4 R4, [R169+0x8000] ;  /* 0x00800000a904783b */ /* 0x000ea20000000200 */
[----:B------:R-:W-:-:S06]  /*2e10*/  DEPBAR.LE SB0, 0x0 ;  /* 0x000080000000791a */ /* 0x000fcc0000000000 */
[C---:B-1----:R-:W-:Y:S08]  /*2e20*/  HMMA.16816.F32.BF16 R40, R8.reuse, R76, R72 ;  /* 0x0000004c0828723c */ /* 0x042ff00000041848 */
[C---:B------:R-:W-:Y:S08]  /*2e30*/  HMMA.16816.F32.BF16 R36, R8.reuse, R78, R68 ;  /* 0x0000004e0824723c */ /* 0x040ff00000041844 */
[C---:B----4-:R-:W-:Y:S08]  /*2e40*/  HMMA.16816.F32.BF16 R32, R8.reuse, R80, R64 ;  /* 0x000000500820723c */ /* 0x050ff00000041840 */
        /* <DEDUP_REMOVED lines=16> */
[----:B------:R-:W-:Y:S01]  /*2f50*/  IMAD R2, R100, 0x40, R215 ;  /* 0x0000004064027824 */ /* 0x000fe200078e02d7 */
[----:B------:R-:W-:-:S04]  /*2f60*/  MOV R185, RZ ;  /* 0x000000ff00b97202 */ /* 0x000fc80000000f00 */
        /* <DEDUP_REMOVED lines=14> */
[----:B------:R-:W-:-:S05]  /*3050*/  IMAD R0, R186, c[0x0][0x1e4], R0 ;  /* 0x00007900ba007a24 */ /* 0x000fca00078e0200 */
[----:B------:R-:W-:Y:S02]  /*3060*/  IADD3 R3, R3, R0, RZ ;  /* 0x0000000003037210 */ /* 0x000fe40007ffe0ff */
        /* <DEDUP_REMOVED lines=10> */
.L_x_1090:
[----:B------:R-:W-:Y:S05]  /*3110*/  BRA.DIV ~URZ, `(.L_x_1047) ;  /* 0x0000a0127f007947 */ /* 0x000fea000b800000 */
[----:B------:R-:W3:Y:S01]  /*3120*/  SHFL.IDX PT, R0, R12, RZ, 0x181f ;  /* 0x00181fff0c007589 */ /* 0x000ee200000e0000 */
[----:B------:R-:W-:Y:S02]  /*3130*/  ISETP.GE.AND P5, PT, R196, c[0x0][0x1d4], PT ;  /* 0x00007500c4007a0c */ /* 0x000fe40003fa6270 */
[----:B------:R-:W-:Y:S02]  /*3140*/  ISETP.GE.AND P2, PT, R208, c[0x0][0x1d4], PT ;  /* 0x00007500d0007a0c */ /* 0x000fe40003f46270 */
[----:B------:R-:W-:Y:S02]  /*3150*/  SEL R11, RZ, 0x10, P5 ;  /* 0x00000010ff0b7807 */ /* 0x000fe40002800000 */
[----:B------:R-:W-:Y:S02]  /*3160*/  SEL R10, RZ, 0x10, P2 ;  /* 0x00000010ff0a7807 */ /* 0x000fe40001000000 */
[----:B---3--:R-:W-:-:S02]  /*3170*/  IADD3 R6, P0, R0, R106, RZ ;  /* 0x0000006a00067210 */ /* 0x008fc40007f1e0ff */
[----:B------:R-:W-:-:S03]  /*3180*/  IADD3 R2, P6, R0, R107, RZ ;  /* 0x0000006b00027210 */ /* 0x000fc60007fde0ff */
[C---:B--2---:R-:W-:Y:S01]  /*3190*/  IMAD.X R7, R4.reuse, 0x1, R101, P0 ;  /* 0x0000000104077824 */ /* 0x044fe200000e0665 */
[----:B------:R-:W-:Y:S01]  /*31a0*/  ISETP.GE.AND P0, PT, R207, c[0x0][0x1d4], PT ;  /* 0x00007500cf007a0c */ /* 0x000fe20003f06270 */
[----:B------:R-:W-:Y:S01]  /*31b0*/  IMAD.X R3, R4, 0x1, R103, P6 ;  /* 0x0000000104037824 */ /* 0x000fe200030e0667 */
[----:B------:R-:W-:Y:S02]  /*31c0*/  IADD3 R8, P6, R0, R108, RZ ;  /* 0x0000006c00087210 */ /* 0x000fe40007fde0ff */
[----:B------:R-:W-:Y:S01]  /*31d0*/  @!PT LDS RZ, [RZ] ;  /* 0x00000000fffff984 */ /* 0x000fe20000000800 */
[----:B------:R-:W-:Y:S01]  /*31e0*/  @!PT LDS RZ, [RZ] ;  /* 0x00000000fffff984 */ /* 0x000fe20000000800 */
[----:B------:R2:W-:Y:S03]  /*31f0*/  LDGSTS.E.BYPASS.LTC128B.128 [R184+0x6100], [R6.64], !P5 ;  /* 0x0610000006b87fae */ /* 0x0005e6000e901d46 */
[----:B------:R-:W-:Y:S01]  /*3200*/  IMAD.X R9, R4, 0x1, R102, P6 ;  /* 0x0000000104097824 */ /* 0x000fe200030e0666 */
[----:B------:R2:W-:Y:S04]  /*3210*/  LDGSTS.E.BYPASS.LTC128B.128 [R184+0x8100], [R2.64], !P2 ;  /* 0x0810000002b87fae */ /* 0x0005e8000d101d46 */
[----:B------:R-:W3:Y:S04]  /*3220*/  SHFL.IDX PT, R0, R12, 0x1, 0x181f ;  /* 0x00381f000c007f89 */ /* 0x000ee800000e0000 */
[----:B------:R2:W-:Y:S04]  /*3230*/  LDGSTS.E.BYPASS.LTC128B.128 [R184+0xa100], [R8.64], !P0 ;  /* 0x0a10000008b87fae */ /* 0x0005e8000c101d46 */
[----:B------:R4:W1:Y:S02]  /*3240*/  SHFL.IDX PT, R4, R5, 0x1, 0x181f ;  /* 0x00381f0005047f89 */ /* 0x00086400000e0000 */
[----:B-1--4-:R-:W-:-:S02]  /*3250*/  SEL R5, RZ, 0x10, P0 ;  /* 0x00000010ff057807 */ /* 0x012fc40000000000 */
.L_x_1091:
[----:B--23--:R-:W-:Y:S02]  /*3260*/  IADD3 R2, -R11, 0x10, RZ ;  /* 0x000000100b027810 */ /* 0x00cfe40007ffe1ff */
[----:B------:R-:W-:-:S02]  /*3270*/  IADD3 R3, -R10, 0x10, RZ ;  /* 0x000000100a037810 */ /* 0x000fc40007ffe1ff */
[----:B------:R-:W-:Y:S02]  /*3280*/  LOP3.LUT R2, R2, 0xf, RZ, 0xc0, !PT ;  /* 0x0000000f02027812 */ /* 0x000fe400078ec0ff */
[----:B------:R-:W-:Y:S02]  /*3290*/  IADD3 R6, -R5, 0x10, RZ ;  /* 0x0000001005067810 */ /* 0x000fe40007ffe1ff */
[----:B------:R-:W-:Y:S02]  /*32a0*/  LOP3.LUT R3, R3, 0xf, RZ, 0xc0, !PT ;  /* 0x0000000f03037812 */ /* 0x000fe400078ec0ff */
[-C--:B------:R-:W-:Y:S02]  /*32b0*/  IADD3 R8, P2, P0, R2, R0.reuse, R106 ;  /* 0x0000000002087210 */ /* 0x080fe4000785e06a */
[----:B------:R-:W-:Y:S02]  /*32c0*/  LOP3.LUT R2, R6, 0xf, RZ, 0xc0, !PT ;  /* 0x0000000f06027812 */ /* 0x000fe400078ec0ff */
[----:B------:R-:W-:-:S02]  /*32d0*/  IADD3 R6, P6, P5, R3, R0, R107 ;  /* 0x0000000003067210 */ /* 0x000fc40007dde06b */
[----:B------:R-:W-:Y:S02]  /*32e0*/  IADD3.X R9, RZ, R4, R101, P2, P0 ;  /* 0x00000004ff097210 */ /* 0x000fe400017e0465 */
[----:B------:R-:W-:Y:S02]  /*32f0*/  IADD3 R2, P2, P0, R2, R0, R108 ;  /* 0x0000000002027210 */ /* 0x000fe4000785e06c */
[-C--:B------:R-:W-:Y:S02]  /*3300*/  IADD3.X R7, RZ, R4.reuse, R103, P6, P5 ;  /* 0x00000004ff077210 */ /* 0x080fe400037ea467 */
[----:B------:R-:W-:Y:S02]  /*3310*/  ISETP.NE.U32.AND P6, PT, R11, RZ, PT ;  /* 0x000000ff0b00720c */ /* 0x000fe40003fc5070 */
[----:B------:R-:W-:Y:S02]  /*3320*/  ISETP.NE.U32.AND P5, PT, R10, RZ, PT ;  /* 0x000000ff0a00720c */ /* 0x000fe40003fa5070 */
[----:B------:R-:W-:-:S02]  /*3330*/  IADD3.X R3, RZ, R4, R102, P2, P0 ;  /* 0x00000004ff037210 */ /* 0x000fc400017e0466 */
[----:B------:R-:W-:-:S07]  /*3340*/  ISETP.NE.U32.AND P0, PT, R5, RZ, PT ;  /* 0x000000ff0500720c */ /* 0x000fce0003f05070 */
[----:B------:R-:W-:Y:S01]  /*3350*/  @!PT LDS RZ, [RZ] ;  /* 0x00000000fffff984 */ /* 0x000fe20000000800 */
[----:B------:R-:W-:Y:S01]  /*3360*/  @!PT LDS RZ, [RZ] ;  /* 0x00000000fffff984 */ /* 0x000fe20000000800 */
[----:B------:R-:W-:Y:S01]  /*3370*/  @!PT LDS RZ, [RZ] ;  /* 0x00000000fffff984 */ /* 0x000fe20000000800 */
[----:B------:R1:W-:Y:S04]  /*3380*/  LDGSTS.E.BYPASS.LTC128B.128.ZFILL [R184+0x7100], [R8.64], P6 ;  /* 0x0710000008b87fae */ /* 0x0003e8000b141d46 */
[----:B------:R1:W-:Y:S04]  /*3390*/  LDGSTS.E.BYPASS.LTC128B.128.ZFILL [R184+0x9100], [R6.64], P5 ;  /* 0x0910000006b87fae */ /* 0x0003e8000a941d46 */
[----:B------:R1:W-:Y:S02]  /*33a0*/  LDGSTS.E.BYPASS.LTC128B.128.ZFILL [R184+0xb100], [R2.64], P0 ;  /* 0x0b10000002b87fae */ /* 0x0003e40008141d46 */
.L_x_1045:
[----:B------:R-:W-:Y:S05]  /*33b0*/  BSYNC B0 ;  /* 0x0000000000007941 */ /* 0x000fea0003800000 */
.L_x_1044:
[----:B-1----:R-:W2:Y:S01]  /*33c0*/  LDL R2, [R1] ;  /* 0x0000000001027983 */ /* 0x002ea20000100800 */
[----:B------:R-:W-:Y:S01]  /*33d0*/  MOV R0, 0x1 ;  /* 0x0000000100007802 */ /* 0x000fe20000000f00 */
[----:B------:R-:W-:-:S02]  /*33e0*/  IMAD.MOV.U32 R3, RZ, RZ, c[0x0][0x2ac] ;  /* 0x0000ab00ff037624 */ /* 0x000fc400078e00ff */
[----:B------:R-:W0:Y:S01]  /*33f0*/  LDGDEPBAR ;  /* 0x00000000000079af */ /* 0x000e220000000000 */
[----:B------:R-:W-:Y:S02]  /*3400*/  IMAD.IADD R6, R105, 0x1, -R225 ;  /* 0x0000000169067824 */ /* 0x000fe400078e0ae1 */
[----:B------:R-:W-:-:S04]  /*3410*/  IMAD R0, R100, -0x40, R0 ;  /* 0xffffffc064007824 */ /* 0x000fc800078e0200 */
[----:B------:R-:W-:-:S05]  /*3420*/  IMAD R0, R3, c[0x0][0x1d0], R0 ;  /* 0x0000740003007a24 */ /* 0x000fca00078e0200 */
[----:B------:R-:W-:Y:S02]  /*3430*/  IADD3 R5, R0, -c[0x0][0x168], -R225 ;  /* 0x80005a0000057a10 */ /* 0x000fe40007ffe8e1 */
[----:B--2---:R-:W-:-:S04]  /*3440*/  IADD3 R211, R2, R229, RZ ;  /* 0x000000e502d37210 */ /* 0x004fc80007ffe0ff */
[----:B------:R-:W-:Y:S01]  /*3450*/  MOV R4, R211 ;  /* 0x000000d300047202 */ /* 0x000fe20000000f00 */
[----:B------:R-:W-:-:S05]  /*3460*/  @P4 IMAD.HI.U32 R2, R211, c[0x0][0x2c8], RZ ;  /* 0x0000b200d3024a27 */ /* 0x000fca00078e00ff */
[----:B------:R-:W-:Y:S01]  /*3470*/  @P4 SHF.R.U32.HI R4, RZ, c[0x0][0x2cc], R2 ;  /* 0x0000b300ff044a19 */ /* 0x000fe20000011602 */
[----:B------:R-:W-:Y:S05]  /*3480*/  BRA.DIV ~URZ, `(.L_x_1048) ;  /* 0x00009ed27f007947 */ /* 0x000fea000b800000 */
[----:B------:R1:W2:Y:S02]  /*3490*/  SHFL.IDX PT, R0, R4, RZ, 0x1c1f ;  /* 0x001c1fff04007589 */ /* 0x0002a400000e0000 */
.L_x_1092:
[----:B--2---:R-:W-:-:S05]  /*34a0*/  IMAD.IADD R0, R5, 0x1, R0 ;  /* 0x0000000105007824 */ /* 0x004fca00078e0200 */
[----:B------:R-:W-:-:S04]  /*34b0*/  IMNMX R0, R6, R0, PT ;  /* 0x0000000006007217 */ /* 0x000fc80003800200 */
[C---:B------:R-:W-:Y:S02]  /*34c0*/  ISETP.GT.AND P6, PT, R0.reuse, RZ, PT ;  /* 0x000000ff0000720c */ /* 0x040fe40003fc4270 */
[C---:B------:R-:W-:Y:S02]  /*34d0*/  ISETP.GT.AND P5, PT, R0.reuse, 0x1, PT ;  /* 0x000000010000780c */ /* 0x040fe40003fa4270 */
[C---:B------:R-:W-:Y:S02]  /*34e0*/  ISETP.GT.AND P2, PT, R0.reuse, 0x8, PT ;  /* 0x000000080000780c */ /* 0x040fe40003f44270 */
[----:B------:R-:W-:Y:S02]  /*34f0*/  ISETP.GT.AND P0, PT, R0, 0x9, PT ;  /* 0x000000090000780c */ /* 0x000fe40003f04270 */
[----:B------:R-:W-:Y:S02]  /*3500*/  FSEL R7, R40, -INF , P6 ;  /* 0xff80000028077808 */ /* 0x000fe40003000000 */
[----:B------:R-:W-:-:S02]  /*3510*/  FSEL R8, R41, -INF , P5 ;  /* 0xff80000029087808 */ /* 0x000fc40002800000 */
[----:B------:R-:W-:Y:S02]  /*3520*/  FSEL R10, R36, -INF , P2 ;  /* 0xff800000240a7808 */ /* 0x000fe40001000000 */
[----:B------:R-:W-:Y:S02]  /*3530*/  FSEL R11, R37, -INF , P0 ;  /* 0xff800000250b7808 */ /* 0x000fe40000000000 */
[C---:B------:R-:W-:Y:S02]  /*3540*/  ISETP.GT.AND P6, PT, R0.reuse, 0x10, PT ;  /* 0x000000100000780c */ /* 0x040fe40003fc4270 */
[C---:B------:R-:W-:Y:S02]  /*3550*/  ISETP.GT.AND P5, PT, R0.reuse, 0x11, PT ;  /* 0x000000110000780c */ /* 0x040fe40003fa4270 */
[C---:B------:R-:W-:Y:S02]  /*3560*/  ISETP.GT.AND P2, PT, R0.reuse, 0x18, PT ;  /* 0x000000180000780c */ /* 0x040fe40003f44270 */
[----:B------:R-:W-:-:S02]  /*3570*/  ISETP.GT.AND P0, PT, R0, 0x19, PT ;  /* 0x000000190000780c */ /* 0x000fc40003f04270 */
[----:B------:R-:W-:Y:S02]  /*3580*/  FSEL R14, R32, -INF , P6 ;  /* 0xff800000200e7808 */ /* 0x000fe40003000000 */
[----:B------:R-:W-:Y:S02]  /*3590*/  FSEL R15, R33, -INF , P5 ;  /* 0xff800000210f7808 */ /* 0x000fe40002800000 */
[----:B------:R-:W-:Y:S02]  /*35a0*/  FSEL R21, R28, -INF , P2 ;  /* 0xff8000001c157808 */ /* 0x000fe40001000000 */
[----:B------:R-:W-:Y:S02]  /*35b0*/  FSEL R22, R29, -INF , P0 ;  /* 0xff8000001d167808 */ /* 0x000fe40000000000 */
[C---:B------:R-:W-:Y:S02]  /*35c0*/  ISETP.GT.AND P6, PT, R0.reuse, 0x20, PT ;  /* 0x000000200000780c */ /* 0x040fe40003fc4270 */
[----:B------:R-:W-:-:S02]  /*35d0*/  ISETP.GT.AND P5, PT, R0, 0x21, PT ;  /* 0x000000210000780c */ /* 0x000fc40003fa4270 */
[C---:B------:R-:W-:Y:S02]  /*35e0*/  ISETP.GT.AND P2, PT, R0.reuse, 0x28, PT ;  /* 0x000000280000780c */ /* 0x040fe40003f44270 */
[----:B------:R-:W-:Y:S02]  /*35f0*/  ISETP.GT.AND P0, PT, R0, 0x29, PT ;  /* 0x000000290000780c */ /* 0x000fe40003f04270 */
[----:B------:R-:W-:Y:S02]  /*3600*/  FSEL R99, R24, -INF , P6 ;  /* 0xff80000018637808 */ /* 0x000fe40003000000 */
[----:B------:R-:W-:Y:S02]  /*3610*/  FSEL R98, R25, -INF , P5 ;  /* 0xff80000019627808 */ /* 0x000fe40002800000 */
[----:B------:R-:W-:Y:S02]  /*3620*/  FSEL R97, R48, -INF , P2 ;  /* 0xff80000030617808 */ /* 0x000fe40001000000 */
[----:B------:R-:W-:-:S02]  /*3630*/  FSEL R96, R49, -INF , P0 ;  /* 0xff80000031607808 */ /* 0x000fc40000000000 */
[C---:B------:R-:W-:Y:S02]  /*3640*/  ISETP.GT.AND P6, PT, R0.reuse, 0x30, PT ;  /* 0x000000300000780c */ /* 0x040fe40003fc4270 */
[C---:B------:R-:W-:Y:S02]  /*3650*/  ISETP.GT.AND P5, PT, R0.reuse, 0x31, PT ;  /* 0x000000310000780c */ /* 0x040fe40003fa4270 */
[C---:B------:R-:W-:Y:S02]  /*3660*/  ISETP.GT.AND P2, PT, R0.reuse, 0x38, PT ;  /* 0x000000380000780c */ /* 0x040fe40003f44270 */
[----:B------:R-:W-:Y:S02]  /*3670*/  ISETP.GT.AND P0, PT, R0, 0x39, PT ;  /* 0x000000390000780c */ /* 0x000fe40003f04270 */
[----:B------:R-:W-:Y:S02]  /*3680*/  FSEL R187, R16, -INF , P6 ;  /* 0xff80000010bb7808 */ /* 0x000fe40003000000 */
[----:B------:R-:W-:-:S02]  /*3690*/  FSEL R183, R17, -INF , P5 ;  /* 0xff80000011b77808 */ /* 0x000fc40002800000 */
[----:B------:R-:W-:Y:S02]  /*36a0*/  FSEL R159, R44, -INF , P2 ;  /* 0xff8000002c9f7808 */ /* 0x000fe40001000000 */
[----:B------:R-:W-:Y:S01]  /*36b0*/  FSEL R158, R45, -INF , P0 ;  /* 0xff8000002d9e7808 */ /* 0x000fe20000000000 */
[----:B------:R-:W-:Y:S05]  /*36c0*/  BRA.DIV ~URZ, `(.L_x_1049) ;  /* 0x00009cf27f007947 */ /* 0x000fea000b800000 */
[----:B------:R-:W2:Y:S01]  /*36d0*/  SHFL.IDX PT, R0, R4, 0x1, 0x1c1f ;  /* 0x003c1f0004007f89 */ /* 0x000ea200000e0000 */
[----:B------:R-:W-:-:S04]  /*36e0*/  FMNMX.FTZ R2, R7, R8, !PT ;  /* 0x0000000807027209 */ /* 0x000fc80007810000 */
[----:B------:R-:W-:-:S04]  /*36f0*/  FMNMX.FTZ R2, R10, R2, !PT ;  /* 0x000000020a027209 */ /* 0x000fc80007810000 */
[----:B------:R-:W-:-:S04]  /*3700*/  FMNMX.FTZ R2, R11, R2, !PT ;  /* 0x000000020b027209 */ /* 0x000fc80007810000 */
[----:B------:R-:W-:-:S04]  /*3710*/  FMNMX.FTZ R2, R14, R2, !PT ;  /* 0x000000020e027209 */ /* 0x000fc80007810000 */
[----:B------:R-:W-:-:S04]  /*3720*/  FMNMX.FTZ R2, R15, R2, !PT ;  /* 0x000000020f027209 */ /* 0x000fc80007810000 */
[----:B------:R-:W-:Y:S01]  /*3730*/  FMNMX.FTZ R2, R21, R2, !PT ;  /* 0x0000000215027209 */ /* 0x000fe20007810000 */
[----:B--2---:R-:W-:-:S03]  /*3740*/  IMAD.IADD R0, R5, 0x1, R0 ;  /* 0x0000000105007824 */ /* 0x004fc600078e0200 */
[----:B------:R-:W-:Y:S02]  /*3750*/  FMNMX.FTZ R2, R22, R2, !PT ;  /* 0x0000000216027209 */ /* 0x000fe40007810000 */
[----:B------:R-:W-:Y:S02]  /*3760*/  IMNMX R0, R6, R0, PT ;  /* 0x0000000006007217 */ /* 0x000fe40003800200 */
[----:B------:R-:W-:Y:S02]  /*3770*/  FMNMX.FTZ R2, R99, R2, !PT ;  /* 0x0000000263027209 */ /* 0x000fe40007810000 */
[C---:B------:R-:W-:Y:S02]  /*3780*/  ISETP.GT.AND P5, PT, R0.reuse, RZ, PT ;  /* 0x000000ff0000720c */ /* 0x040fe40003fa4270 */
[C---:B------:R-:W-:Y:S02]  /*3790*/  ISETP.GT.AND P2, PT, R0.reuse, 0x1, PT ;  /* 0x000000010000780c */ /* 0x040fe40003f44270 */
[----:B------:R-:W-:-:S02]  /*37a0*/  ISETP.GT.AND P0, PT, R0, 0x8, PT ;  /* 0x000000080000780c */ /* 0x000fc40003f04270 */
[----:B-1----:R-:W-:Y:S02]  /*37b0*/  FSEL R4, R42, -INF , P5 ;  /* 0xff8000002a047808 */ /* 0x002fe40002800000 */
[----:B------:R-:W-:Y:S02]  /*37c0*/  FSEL R5, R43, -INF , P2 ;  /* 0xff8000002b057808 */ /* 0x000fe40001000000 */
[----:B------:R-:W-:Y:S02]  /*37d0*/  ISETP.GT.AND P2, PT, R0, 0x9, PT ;  /* 0x000000090000780c */ /* 0x000fe40003f44270 */
[----:B------:R-:W-:Y:S02]  /*37e0*/  FSEL R6, R38, -INF , P0 ;  /* 0xff80000026067808 */ /* 0x000fe40000000000 */
[----:B------:R-:W-:Y:S02]  /*37f0*/  FMNMX.FTZ R3, R4, R5, !PT ;  /* 0x0000000504037209 */ /* 0x000fe40007810000 */
[----:B------:R-:W-:-:S02]  /*3800*/  FSEL R9, R39, -INF , P2 ;  /* 0xff80000027097808 */ /* 0x000fc40001000000 */
[----:B------:R-:W-:Y:S02]  /*3810*/  ISETP.GT.AND P2, PT, R0, 0x10, PT ;  /* 0x000000100000780c */ /* 0x000fe40003f44270 */
[----:B------:R-:W-:Y:S02]  /*3820*/  FMNMX.FTZ R3, R6, R3, !PT ;  /* 0x0000000306037209 */ /* 0x000fe40007810000 */
[----:B------:R-:W-:Y:S02]  /*3830*/  ISETP.GT.AND P0, PT, R0, 0x11, PT ;  /* 0x000000110000780c */ /* 0x000fe40003f04270 */
[----:B------:R-:W-:Y:S02]  /*3840*/  FSEL R13, R34, -INF , P2 ;  /* 0xff800000220d7808 */ /* 0x000fe40001000000 */
[----:B------:R-:W-:Y:S02]  /*3850*/  FMNMX.FTZ R3, R9, R3, !PT ;  /* 0x0000000309037209 */ /* 0x000fe40007810000 */
[----:B------:R-:W-:-:S02]  /*3860*/  FSEL R20, R35, -INF , P0 ;  /* 0xff80000023147808 */ /* 0x000fc40000000000 */
[C---:B------:R-:W-:Y:S02]  /*3870*/  ISETP.GT.AND P2, PT, R0.reuse, 0x18, PT ;  /* 0x000000180000780c */ /* 0x040fe40003f44270 */
[----:B------:R-:W-:Y:S02]  /*3880*/  FMNMX.FTZ R3, R13, R3, !PT ;  /* 0x000000030d037209 */ /* 0x000fe40007810000 */
        /* <DEDUP_REMOVED lines=9> */
[----:B------:R-:W-:-:S02]  /*3920*/  FMNMX.FTZ R2, R98, R2, !PT ;  /* 0x0000000262027209 */ /* 0x000fc40007810000 */
[----:B------:R-:W-:Y:S02]  /*3930*/  FSEL R81, R27, -INF , P0 ;  /* 0xff8000001b517808 */ /* 0x000fe40000000000 */
[C---:B------:R-:W-:Y:S02]  /*3940*/  ISETP.GT.AND P2, PT, R0.reuse, 0x28, PT ;  /* 0x000000280000780c */ /* 0x040fe40003f44270 */
        /* <DEDUP_REMOVED lines=10> */
[----:B------:R-:W-:Y:S02]  /*39f0*/  ISETP.GT.AND P0, PT, R0, 0x31, PT ;  /* 0x000000310000780c */ /* 0x000fe40003f04270 */
[----:B------:R-:W-:Y:S02]  /*3a00*/  FSEL R157, R18, -INF , P2 ;  /* 0xff800000129d7808 */ /* 0x000fe40001000000 */
[----:B------:R-:W-:Y:S02]  /*3a10*/  FMNMX.FTZ R3, R80, R3, !PT ;  /* 0x0000000350037209 */ /* 0x000fe40007810000 */
[----:B------:R-:W-:Y:S02]  /*3a20*/  FMNMX.FTZ R2, R183, R2, !PT ;  /* 0x00000002b7027209 */ /* 0x000fe40007810000 */
[----:B------:R-:W-:Y:S02]  /*3a30*/  FSEL R156, R19, -INF , P0 ;  /* 0xff800000139c7808 */ /* 0x000fe40000000000 */
[----:B------:R-:W-:-:S02]  /*3a40*/  ISETP.GT.AND P2, PT, R0, 0x38, PT ;  /* 0x000000380000780c */ /* 0x000fc40003f44270 */
[----:B------:R-:W-:Y:S02]  /*3a50*/  FMNMX.FTZ R3, R157, R3, !PT ;  /* 0x000000039d037209 */ /* 0x000fe40007810000 */
[----:B------:R-:W-:Y:S02]  /*3a60*/  FMNMX.FTZ R2, R159, R2, !PT ;  /* 0x000000029f027209 */ /* 0x000fe40007810000 */
[----:B------:R-:W-:Y:S02]  /*3a70*/  ISETP.GT.AND P0, PT, R0, 0x39, PT ;  /* 0x000000390000780c */ /* 0x000fe40003f04270 */
[----:B------:R-:W-:Y:S02]  /*3a80*/  FSEL R126, R46, -INF , P2 ;  /* 0xff8000002e7e7808 */ /* 0x000fe40001000000 */
[----:B------:R-:W-:Y:S02]  /*3a90*/  FMNMX.FTZ R3, R156, R3, !PT ;  /* 0x000000039c037209 */ /* 0x000fe40007810000 */
[----:B------:R-:W-:-:S02]  /*3aa0*/  FMNMX.FTZ R0, R158, R2, !PT ;  /* 0x000000029e007209 */ /* 0x000fc40007810000 */
[----:B------:R-:W-:Y:S02]  /*3ab0*/  FSEL R127, R47, -INF , P0 ;  /* 0xff8000002f7f7808 */ /* 0x000fe40000000000 */
[----:B------:R-:W-:Y:S02]  /*3ac0*/  FMNMX.FTZ R2, R126, R3, !PT ;  /* 0x000000037e027209 */ /* 0x000fe40007810000 */
[----:B------:R-:W1:Y:S02]  /*3ad0*/  SHFL.BFLY PT, R3, R0, 0x2, 0x1f ;  /* 0x0c401f0000037f89 */ /* 0x000e6400000e0000 */
[----:B------:R-:W-:-:S05]  /*3ae0*/  FMNMX.FTZ R2, R127, R2, !PT ;  /* 0x000000027f027209 */ /* 0x000fca0007810000 */
[----:B------:R-:W2:Y:S01]  /*3af0*/  SHFL.BFLY PT, R12, R2, 0x2, 0x1f ;  /* 0x0c401f00020c7f89 */ /* 0x000ea200000e0000 */
[----:B-1----:R-:W-:-:S05]  /*3b00*/  FMNMX.FTZ R0, R3, R0, !PT ;  /* 0x0000000003007209 */ /* 0x002fca0007810000 */
[----:B------:R-:W1:Y:S01]  /*3b10*/  SHFL.BFLY PT, R125, R0, 0x1, 0x1f ;  /* 0x0c201f00007d7f89 */ /* 0x000e6200000e0000 */
[----:B--2---:R-:W-:-:S05]  /*3b20*/  FMNMX.FTZ R12, R2, R12, !PT ;  /* 0x0000000c020c7209 */ /* 0x004fca0007810000 */
[----:B------:R2:W3:Y:S01]  /*3b30*/  SHFL.BFLY PT, R3, R12, 0x1, 0x1f ;  /* 0x0c201f000c037f89 */ /* 0x0004e200000e0000 */
[----:B-1----:R-:W-:-:S05]  /*3b40*/  FMNMX.FTZ R125, R0, R125, !PT ;  /* 0x0000007d007d7209 */ /* 0x002fca0007810000 */
.L_x_1093:
[C---:B------:R-:W-:Y:S01]  /*3b50*/  FMUL.FTZ R2, R125.reuse, c[0x0][0x2d0] ;  /* 0x0000b4007d027a20 */ /* 0x040fe20000410000 */
[----:B------:R-:W-:Y:S01]  /*3b60*/  FSETP.NEU.FTZ.AND P0, PT, R125, -INF , PT ;  /* 0xff8000007d00780b */ /* 0x000fe20003f1d000 */
[----:B------:R-:W-:Y:S01]  /*3b70*/  WARPSYNC 0xffffffff ;  /* 0xffffffff00007948 */ /* 0x000fe20003800000 */
[----:B--23--:R-:W-:Y:S01]  /*3b80*/  FMNMX.FTZ R12, R3, R12, !PT ;  /* 0x0000000c030c7209 */ /* 0x00cfe20007810000 */
[----:B------:R-:W-:Y:S01]  /*3b90*/  LDSM.16.MT88.4 R16, [R163] ;  /* 0x00000000a310783b */ /* 0x000fe20000004200 */
[----:B------:R-:W-:Y:S02]  /*3ba0*/  FSEL R2, R2, RZ, P0 ;  /* 0x000000ff02027208 */ /* 0x000fe40000000000 */
[----:B------:R-:W-:Y:S01]  /*3bb0*/  FSETP.NEU.FTZ.AND P0, PT, R12, -INF , PT ;  /* 0xff8000000c00780b */ /* 0x000fe20003f1d000 */
[----:B------:R-:W-:Y:S02]  /*3bc0*/  LDSM.16.MT88.4 R32, [R166] ;  /* 0x00000000a620783b */ /* 0x000fe40000004200 */
[----:B------:R-:W-:-:S02]  /*3bd0*/  FFMA.FTZ R0, R7, c[0x0][0x2d0], -R2 ;  /* 0x0000b40007007a23 */ /* 0x000fc40000010802 */
        /* <DEDUP_REMOVED lines=9> */
[----:B------:R-:W-:Y:S01]  /*3c70*/  LDSM.16.MT88.4 R68, [R163+0x4000] ;  /* 0x00400000a344783b */ /* 0x000fe20000004200 */
[----:B------:R1:W3:Y:S01]  /*3c80*/  MUFU.EX2 R198, R0 ;  /* 0x0000000000c67308 */ /* 0x0002e20000000800 */
[----:B--2---:R-:W-:-:S07]  /*3c90*/  FFMA.FTZ R3, R11, c[0x0][0x2d0], -R2 ;  /* 0x0000b4000b037a23 */ /* 0x004fce0000010802 */
[----:B------:R-:W2:Y:S01]  /*3ca0*/  MUFU.EX2 R206, R3 ;  /* 0x0000000300ce7308 */ /* 0x000ea20000000800 */
[----:B-1----:R-:W-:Y:S01]  /*3cb0*/  FMUL.FTZ R0, R12, c[0x0][0x2d0] ;  /* 0x0000b4000c007a20 */ /* 0x002fe20000410000 */
[----:B---3--:R-:W-:-:S04]  /*3cc0*/  F2FP.BF16.PACK_AB R8, R198, R204 ;  /* 0x000000ccc608723e */ /* 0x008fc800000010ff */
[----:B------:R-:W-:Y:S02]  /*3cd0*/  FSEL R0, R0, RZ, P0 ;  /* 0x000000ff00007208 */ /* 0x000fe40000000000 */
[----:B--2---:R-:W-:-:S03]  /*3ce0*/  F2FP.BF16.PACK_AB R10, R206, R199 ;  /* 0x000000c7ce0a723e */ /* 0x004fc600000010ff */
[----:B------:R-:W-:-:S04]  /*3cf0*/  FFMA.FTZ R3, R4, c[0x0][0x2d0], -R0 ;  /* 0x0000b40004037a23 */ /* 0x000fc80000010800 */
[----:B------:R1:W-:Y:S02]  /*3d00*/  MUFU.EX2 R205, R3 ;  /* 0x0000000300cd7308 */ /* 0x0003e40000000800 */
[----:B-1----:R-:W-:-:S06]  /*3d10*/  FFMA.FTZ R3, R5, c[0x0][0x2d0], -R0 ;  /* 0x0000b40005037a23 */ /* 0x002fcc0000010800 */
[----:B------:R1:W2:Y:S02]  /*3d20*/  MUFU.EX2 R200, R3 ;  /* 0x0000000300c87308 */ /* 0x0002a40000000800 */
[--C-:B-1----:R-:W-:Y:S02]  /*3d30*/  FFMA.FTZ R3, R6, c[0x0][0x2d0], -R0.reuse ;  /* 0x0000b40006037a23 */ /* 0x102fe40000010800 */
[----:B------:R-:W1:Y:S04]  /*3d40*/  LDSM.16.MT88.4 R4, [R164] ;  /* 0x00000000a404783b */ /* 0x000e680000004200 */
[----:B------:R3:W-:Y:S02]  /*3d50*/  MUFU.EX2 R203, R3 ;  /* 0x0000000300cb7308 */ /* 0x0007e40000000800 */
[----:B---3--:R-:W-:Y:S01]  /*3d60*/  FFMA.FTZ R3, R9, c[0x0][0x2d0], -R0 ;  /* 0x0000b40009037a23 */ /* 0x008fe20000010800 */
[----:B--2---:R-:W-:-:S05]  /*3d70*/  F2FP.BF16.PACK_AB R9, R200, R205 ;  /* 0x000000cdc809723e */ /* 0x004fca00000010ff */
        /* <DEDUP_REMOVED lines=16> */
[----:B-1----:R-:W-:Y:S01]  /*3e80*/  FFMA.FTZ R3, R13, c[0x0][0x2d0], -R0 ;  /* 0x0000b4000d037a23 */ /* 0x002fe20000010800 */
[----:B--2---:R-:W-:-:S05]  /*3e90*/  F2FP.BF16.PACK_AB R6, R235, R233 ;  /* 0x000000e9eb06723e */ /* 0x004fca00000010ff */
[----:B------:R1:W-:Y:S02]  /*3ea0*/  MUFU.EX2 R213, R3 ;  /* 0x0000000300d57308 */ /* 0x0003e40000000800 */
[----:B-1----:R-:W-:-:S06]  /*3eb0*/  FFMA.FTZ R3, R20, c[0x0][0x2d0], -R0 ;  /* 0x0000b40014037a23 */ /* 0x002fcc0000010800 */
[----:B------:R1:W2:Y:S02]  /*3ec0*/  MUFU.EX2 R231, R3 ;  /* 0x0000000300e77308 */ /* 0x0002a40000000800 */
[--C-:B-1----:R-:W-:Y:S01]  /*3ed0*/  FFMA.FTZ R3, R24, c[0x0][0x2d0], -R0.reuse ;  /* 0x0000b40018037a23 */ /* 0x102fe20000010800 */
[----:B--2---:R-:W-:Y:S01]  /*3ee0*/  F2FP.BF16.PACK_AB R5, R231, R213 ;  /* 0x000000d5e705723e */ /* 0x004fe200000010ff */
[----:B------:R-:W1:Y:S04]  /*3ef0*/  LDSM.16.MT88.4 R24, [R165] ;  /* 0x00000000a518783b */ /* 0x000e680000004200 */
[----:B------:R2:W-:Y:S02]  /*3f00*/  MUFU.EX2 R209, R3 ;  /* 0x0000000300d17308 */ /* 0x0005e40000000800 */
[----:B--2---:R-:W-:-:S02]  /*3f10*/  FFMA.FTZ R3, R23, c[0x0][0x2d0], -R0 ;  /* 0x0000b40017037a23 */ /* 0x004fc40000010800 */
[C---:B------:R-:W-:Y:S04]  /*3f20*/  HMMA.16816.F32.BF16 R20, R8.reuse, R32, RZ ;  /* 0x000000200814723c */ /* 0x040fe800000418ff */
[----:B------:R-:W2:Y:S02]  /*3f30*/  MUFU.EX2 R230, R3 ;  /* 0x0000000300e67308 */ /* 0x000ea40000000800 */
[----:B--2---:R-:W-:Y:S01]  /*3f40*/  F2FP.BF16.PACK_AB R7, R230, R209 ;  /* 0x000000d1e607723e */ /* 0x004fe200000010ff */
[--C-:B------:R-:W-:Y:S01]  /*3f50*/  FFMA.FTZ R3, R99, c[0x0][0x2d0], -R2.reuse ;  /* 0x0000b40063037a23 */ /* 0x100fe20000010802 */
[----:B-1----:R-:W-:Y:S04]  /*3f60*/  HMMA.16816.F32.BF16 R32, R8, R26, RZ ;  /* 0x0000001a0820723c */ /* 0x002fe800000418ff */
[----:B------:R1:W-:Y:S04]  /*3f70*/  MUFU.EX2 R191, R3 ;  /* 0x0000000300bf7308 */ /* 0x0003e80000000800 */
[C---:B------:R-:W-:Y:S01]  /*3f80*/  HMMA.16816.F32.BF16 R140, R4.reuse, R44, R36 ;  /* 0x0000002c048c723c */ /* 0x040fe20000041824 */
[----:B------:R-:W2:Y:S07]  /*3f90*/  LDSM.16.MT88.4 R36, [R164+0x2800] ;  /* 0x00280000a424783b */ /* 0x000eae0000004200 */
[----:B------:R-:W-:Y:S01]  /*3fa0*/  HMMA.16816.F32.BF16 R128, R4, R48, R56 ;  /* 0x000000300480723c */ /* 0x000fe20000041838 */
[----:B------:R-:W3:Y:S01]  /*3fb0*/  LDSM.16.MT88.4 R56, [R165+0x2000] ;  /* 0x00200000a538783b */ /* 0x000ee20000004200 */
[----:B-1----:R-:W-:-:S04]  /*3fc0*/  FFMA.FTZ R3, R98, c[0x0][0x2d0], -R2 ;  /* 0x0000b40062037a23 */ /* 0x002fc80000010802 */
[----:B------:R1:W-:Y:S02]  /*3fd0*/  MUFU.EX2 R193, R3 ;  /* 0x0000000300c17308 */ /* 0x0003e40000000800 */
[C---:B------:R-:W-:Y:S01]  /*3fe0*/  HMMA.16816.F32.BF16 R100, R4.reuse, R50, R52 ;  /* 0x000000320464723c */ /* 0x040fe20000041834 */
[----:B------:R-:W4:Y:S04]  /*3ff0*/  LDSM.16.MT88.4 R52, [R165+0x800] ;  /* 0x00080000a534783b */ /* 0x000f280000004200 */
[----:B------:R-:W-:Y:S03]  /*4000*/  LDSM.16.MT88.4 R48, [R166+0x2000] ;  /* 0x00200000a630783b */ /* 0x000fe60000004200 */
[----:B------:R-:W-:Y:S01]  /*4010*/  HMMA.16816.F32.BF16 R132, R4, R42, R16 ;  /* 0x0000002a0484723c */ /* 0x000fe20000041810 */
[----:B-1----:R-:W-:-:S07]  /*4020*/  FFMA.FTZ R3, R97, c[0x0][0x2d0], -R2 ;  /* 0x0000b40061037a23 */ /* 0x002fce0000010802 */
[----:B------:R-:W-:Y:S01]  /*4030*/  HMMA.16816.F32.BF16 R16, R8, R66, RZ ;  /* 0x000000420810723c */ /* 0x000fe200000418ff */
[----:B------:R1:W-:Y:S07]  /*4040*/  MUFU.EX2 R194, R3 ;  /* 0x0000000300c27308 */ /* 0x0003ee0000000800 */
[C---:B------:R-:W-:Y:S01]  /*4050*/  HMMA.16816.F32.BF16 R136, R4.reuse, R40, R20 ;  /* 0x000000280488723c */ /* 0x040fe20000041814 */
[----:B------:R-:W-:Y:S07]  /*4060*/  LDSM.16.MT88.4 R40, [R163+0x2800] ;  /* 0x00280000a328783b */ /* 0x000fee0000004200 */
[----:B------:R-:W-:Y:S01]  /*4070*/  HMMA.16816.F32.BF16 R108, R4, R46, R28 ;  /* 0x0000002e046c723c */ /* 0x000fe2000004181c */
[----:B-1----:R-:W-:-:S04]  /*4080*/  FFMA.FTZ R3, R96, c[0x0][0x2d0], -R2 ;  /* 0x0000b40060037a23 */ /* 0x002fc80000010802 */
[----:B------:R1:W-:Y:S03]  /*4090*/  MUFU.EX2 R195, R3 ;  /* 0x0000000300c37308 */ /* 0x0003e60000000800 */
[C---:B------:R-:W-:Y:S01]  /*40a0*/  HMMA.16816.F32.BF16 R20, R8.reuse, R64, RZ ;  /* 0x000000400814723c */ /* 0x040fe200000418ff */
[----:B------:R-:W5:Y:S07]  /*40b0*/  LDSM.16.MT88.4 R64, [R165+0x2800] ;  /* 0x00280000a540783b */ /* 0x000f6e0000004200 */
[----:B------:R-:W-:Y:S01]  /*40c0*/  HMMA.16816.F32.BF16 R44, R8, R24, RZ ;  /* 0x00000018082c723c */ /* 0x000fe200000418ff */
[----:B-1----:R-:W-:-:S07]  /*40d0*/  FFMA.FTZ R3, R83, c[0x0][0x2d0], -R0 ;  /* 0x0000b40053037a23 */ /* 0x002fce0000010800 */
[----:B--2---:R-:W-:Y:S01]  /*40e0*/  HMMA.16816.F32.BF16 R104, R4, R38, R16 ;  /* 0x000000260468723c */ /* 0x004fe20000041810 */
[----:B------:R1:W-:Y:S07]  /*40f0*/  MUFU.EX2 R188, R3 ;  /* 0x0000000300bc7308 */ /* 0x0003ee0000000800 */
[----:B---3--:R-:W-:Y:S08]  /*4100*/  HMMA.16816.F32.BF16 R16, R8, R56, RZ ;  /* 0x000000380810723c */ /* 0x008ff000000418ff */
[----:B----4-:R-:W-:Y:S01]  /*4110*/  HMMA.16816.F32.BF16 R116, R4, R52, R44 ;  /* 0x000000340474723c */ /* 0x010fe2000004182c */
[----:B-1----:R-:W-:-:S04]  /*4120*/  FFMA.FTZ R3, R81, c[0x0][0x2d0], -R0 ;  /* 0x0000b40051037a23 */ /* 0x002fc80000010800 */
[----:B------:R1:W-:Y:S03]  /*4130*/  MUFU.EX2 R189, R3 ;  /* 0x0000000300bd7308 */ /* 0x0003e60000000800 */
[----:B------:R-:W-:Y:S01]  /*4140*/  HMMA.16816.F32.BF16 R148, R4, R36, R20 ;  /* 0x000000240494723c */ /* 0x000fe20000041814 */
[----:B------:R-:W2:Y:S07]  /*4150*/  LDSM.16.MT88.4 R36, [R163+0x4800] ;  /* 0x00480000a324783b */ /* 0x000eae0000004200 */
[----:B------:R-:W-:Y:S01]  /*4160*/  HMMA.16816.F32.BF16 R28, R8, R60, RZ ;  /* 0x0000003c081c723c */ /* 0x000fe200000418ff */
[----:B-1----:R-:W-:-:S07]  /*4170*/  FFMA.FTZ R3, R82, c[0x0][0x2d0], -R0 ;  /* 0x0000b40052037a23 */ /* 0x002fce0000010800 */
[C---:B------:R-:W-:Y:S01]  /*4180*/  HMMA.16816.F32.BF16 R52, R4.reuse, R54, R32 ;  /* 0x000000360434723c */ /* 0x040fe20000041820 */
[----:B------:R-:W1:Y:S01]  /*4190*/  LDSM.16.MT88.4 R32, [R164+0x4000] ;  /* 0x00400000a420783b */ /* 0x000e620000004200 */
[----:B------:R3:W-:Y:S06]  /*41a0*/  MUFU.EX2 R190, R3 ;  /* 0x0000000300be7308 */ /* 0x0007ec0000000800 */
[----:B-----5:R-:W-:Y:S08]  /*41b0*/  HMMA.16816.F32.BF16 R84, R4, R64, R16 ;  /* 0x000000400454723c */ /* 0x020ff00000041810 */
[----:B------:R-:W-:Y:S01]  /*41c0*/  HMMA.16816.F32.BF16 R16, R8, R68, RZ ;  /* 0x000000440810723c */ /* 0x000fe200000418ff */
[----:B---3--:R-:W-:-:S04]  /*41d0*/  FFMA.FTZ R3, R80, c[0x0][0x2d0], -R0 ;  /* 0x0000b40050037a23 */ /* 0x008fc80000010800 */
[----:B------:R3:W-:Y:S03]  /*41e0*/  MUFU.EX2 R192, R3 ;  /* 0x0000000300c07308 */ /* 0x0007e60000000800 */
[----:B------:R-:W-:Y:S01]  /*41f0*/  HMMA.16816.F32.BF16 R24, R8, R62, RZ ;  /* 0x0000003e0818723c */ /* 0x000fe200000418ff */
[----:B------:R-:W4:Y:S07]  /*4200*/  LDSM.16.MT88.4 R60, [R166+0x2800] ;  /* 0x00280000a63c783b */ /* 0x000f2e0000004200 */
[----:B------:R-:W-:Y:S01]  /*4210*/  HMMA.16816.F32.BF16 R120, R4, R40, R28 ;  /* 0x000000280478723c */ /* 0x000fe2000004181c */
[----:B------:R-:W5:Y:S01]  /*4220*/  LDSM.16.MT88.4 R28, [R164+0x4800] ;  /* 0x00480000a41c783b */ /* 0x000f620000004200 */
[----:B---3--:R-:W-:-:S06]  /*4230*/  FFMA.FTZ R3, R187, c[0x0][0x2d0], -R2 ;  /* 0x0000b400bb037a23 */ /* 0x008fcc0000010802 */
[C---:B------:R-:W-:Y:S01]  /*4240*/  HMMA.16816.F32.BF16 R20, R8.reuse, R50, RZ ;  /* 0x000000320814723c */ /* 0x040fe200000418ff */
[----:B------:R-:W-:Y:S01]  /*4250*/  IADD3 R187, R197, -0x2, RZ ;  /* 0xfffffffec5bb7810 */ /* 0x000fe20007ffe0ff */
[----:B------:R3:W-:Y:S06]  /*4260*/  MUFU.EX2 R14, R3 ;  /* 0x00000003000e7308 */ /* 0x0007ec0000000800 */
[----:B------:R-:W-:Y:S08]  /*4270*/  HMMA.16816.F32.BF16 R44, R8, R48, RZ ;  /* 0x00000030082c723c */ /* 0x000ff000000418ff */
[----:B--2---:R-:W-:Y:S01]  /*4280*/  HMMA.16816.F32.BF16 R72, R4, R36, R16 ;  /* 0x000000240448723c */ /* 0x004fe20000041810 */
[----:B---3--:R-:W-:-:S04]  /*4290*/  FFMA.FTZ R3, R183, c[0x0][0x2d0], -R2 ;  /* 0x0000b400b7037a23 */ /* 0x008fc80000010802 */
[----:B------:R2:W3:Y:S03]  /*42a0*/  MUFU.EX2 R202, R3 ;  /* 0x0000000300ca7308 */ /* 0x0004e60000000800 */
[----:B-1----:R-:W-:Y:S08]  /*42b0*/  HMMA.16816.F32.BF16 R16, R8, R34, RZ ;  /* 0x000000220810723c */ /* 0x002ff000000418ff */
[----:B------:R-:W-:Y:S01]  /*42c0*/  HMMA.16816.F32.BF16 R112, R4, R42, R24 ;  /* 0x0000002a0470723c */ /* 0x000fe20000041818 */
[----:B--2---:R-:W-:-:S07]  /*42d0*/  FFMA.FTZ R3, R159, c[0x0][0x2d0], -R2 ;  /* 0x0000b4009f037a23 */ /* 0x004fce0000010802 */
[----:B------:R-:W-:Y:S01]  /*42e0*/  HMMA.16816.F32.BF16 R24, R8, R58, RZ ;  /* 0x0000003a0818723c */ /* 0x000fe200000418ff */
[----:B------:R-:W-:Y:S01]  /*42f0*/  FFMA.FTZ R2, R158, c[0x0][0x2d0], -R2 ;  /* 0x0000b4009e027a23 */ /* 0x000fe20000010802 */
[----:B---3--:R-:W-:Y:S01]  /*4300*/  F2FP.BF16.PACK_AB R96, R202, R14 ;  /* 0x0000000eca60723e */ /* 0x008fe200000010ff */
[----:B------:R1:W-:Y:S05]  /*4310*/  MUFU.EX2 R124, R3 ;  /* 0x00000003007c7308 */ /* 0x0003ea0000000800 */
[C---:B----4-:R-:W-:Y:S03]  /*4320*/  HMMA.16816.F32.BF16 R88, R4.reuse, R62, R20 ;  /* 0x0000003e0458723c */ /* 0x050fe60000041814 */
[----:B------:R2:W3:Y:S05]  /*4330*/  MUFU.EX2 R15, R2 ;  /* 0x00000002000f7308 */ /* 0x0004ea0000000800 */
[----:B------:R-:W-:Y:S01]  /*4340*/  HMMA.16816.F32.BF16 R92, R4, R60, R44 ;  /* 0x0000003c045c723c */ /* 0x000fe2000004182c */
[----:B-1----:R-:W-:-:S07]  /*4350*/  FADD.FTZ R3, R204, R198 ;  /* 0x000000c6cc037221 */ /* 0x002fce0000010000 */
[----:B------:R-:W-:Y:S01]  /*4360*/  HMMA.16816.F32.BF16 R20, R8, R32, RZ ;  /* 0x000000200814723c */ /* 0x000fe200000418ff */
[----:B------:R-:W1:Y:S01]  /*4370*/  LDSM.16.MT88.4 R32, [R166+0x4000] ;  /* 0x00400000a620783b */ /* 0x000e620000004200 */
[----:B--2---:R-:W-:Y:S01]  /*4380*/  FFMA.FTZ R2, R157, c[0x0][0x2d0], -R0 ;  /* 0x0000b4009d027a23 */ /* 0x004fe20000010800 */
[----:B---3--:R-:W-:-:S05]  /*4390*/  F2FP.BF16.PACK_AB R98, R15, R124 ;  /* 0x0000007c0f62723e */ /* 0x008fca00000010ff */
[C---:B-----5:R-:W-:Y:S01]  /*43a0*/  HMMA.16816.F32.BF16 R44, R4.reuse, R30, R16 ;  /* 0x0000001e042c723c */ /* 0x060fe20000041810 */
[----:B------:R-:W2:Y:S07]  /*43b0*/  LDSM.16.MT88.4 R16, [R165+0x4000] ;  /* 0x00400000a510783b */ /* 0x000eae0000004200 */
[----:B------:R-:W-:Y:S08]  /*43c0*/  HMMA.16816.F32.BF16 R76, R4, R66, R24 ;  /* 0x00000042044c723c */ /* 0x000ff00000041818 */
[----:B------:R-:W-:Y:S08]  /*43d0*/  HMMA.16816.F32.BF16 R24, R8, R70, RZ ;  /* 0x000000460818723c */ /* 0x000ff000000418ff */
[----:B------:R-:W-:Y:S01]  /*43e0*/  HMMA.16816.F32.BF16 R48, R4, R28, R20 ;  /* 0x0000001c0430723c */ /* 0x000fe20000041814 */
[----:B------:R-:W3:Y:S07]  /*43f0*/  LDSM.16.MT88.4 R28, [R166+0x4800] ;  /* 0x00480000a61c783b */ /* 0x000eee0000004200 */
[----:B-1----:R-:W-:Y:S08]  /*4400*/  HMMA.16816.F32.BF16 R20, R8, R34, RZ ;  /* 0x000000220814723c */ /* 0x002ff000000418ff */
[----:B------:R-:W-:Y:S08]  /*4410*/  HMMA.16816.F32.BF16 R56, R4, R38, R24 ;  /* 0x000000260438723c */ /* 0x000ff00000041818 */
[C---:B------:R-:W-:Y:S08]  /*4420*/  HMMA.16816.F32.BF16 R24, R8.reuse, R32, RZ ;  /* 0x000000200818723c */ /* 0x040ff000000418ff */
[C---:B--2---:R-:W-:Y:S08]  /*4430*/  HMMA.16816.F32.BF16 R32, R8.reuse, R16, RZ ;  /* 0x000000100820723c */ /* 0x044ff000000418ff */
[----:B------:R-:W-:Y:S01]  /*4440*/  HMMA.16816.F32.BF16 R8, R8, R18, RZ ;  /* 0x000000120808723c */ /* 0x000fe200000418ff */
[----:B------:R-:W1:Y:S07]  /*4450*/  LDSM.16.MT88.4 R16, [R165+0x4800] ;  /* 0x00480000a510783b */ /* 0x000e6e0000004200 */
[C---:B---3--:R-:W-:Y:S08]  /*4460*/  HMMA.16816.F32.BF16 R36, R4.reuse, R28, R24 ;  /* 0x0000001c0424723c */ /* 0x048ff00000041818 */
[C---:B------:R-:W-:Y:S08]  /*4470*/  HMMA.16816.F32.BF16 R20, R4.reuse, R30, R20 ;  /* 0x0000001e0414723c */ /* 0x040ff00000041814 */
[C---:B-1----:R-:W-:Y:S08]  /*4480*/  HMMA.16816.F32.BF16 R32, R4.reuse, R16, R32 ;  /* 0x000000100420723c */ /* 0x042ff00000041820 */
[----:B------:R-:W-:Y:S01]  /*4490*/  HMMA.16816.F32.BF16 R16, R4, R18, R8 ;  /* 0x000000120410723c */ /* 0x000fe20000041808 */
[----:B------:R-:W1:Y:S06]  /*44a0*/  LDSM.16.MT88.4 R8, [R163+0x1000] ;  /* 0x00100000a308783b */ /* 0x000e6c0000004200 */
[----:B------:R-:W-:-:S02]  /*44b0*/  F2FP.BF16.PACK_AB R4, R193, R191 ;  /* 0x000000bfc104723e */ /* 0x000fc400000010ff */
[----:B------:R-:W-:Y:S02]  /*44c0*/  F2FP.BF16.PACK_AB R6, R195, R194 ;  /* 0x000000c2c306723e */ /* 0x000fe400000010ff */
        /* <DEDUP_REMOVED lines=43> */
[----:B------:R-:W-:Y:S01]  /*4780*/  HMMA.16816.F32.BF16 R16, R4, R10, R16 ;  /* 0x0000000a0410723c */ /* 0x000fe20000041810 */
[----:B------:R1:W-:Y:S01]  /*4790*/  MUFU.EX2 R7, R2 ;  /* 0x0000000200077308 */ /* 0x0003e20000000800 */
[----:B------:R-:W-:Y:S05]  /*47a0*/  LDSM.16.MT88.4 R8, [R165+0x5800] ;  /* 0x00580000a508783b */ /* 0x000fea0000004200 */
[----:B------:R-:W-:Y:S01]  /*47b0*/  FADD.FTZ R4, R199, R3 ;  /* 0x00000003c7047221 */ /* 0x000fe20000010000 */
[----:B------:R-:W-:Y:S01]  /*47c0*/  MOV R5, c[0x0][0x2ac] ;  /* 0x0000ab0000057a02 */ /* 0x000fe20000000f00 */
[----:B------:R-:W-:-:S02]  /*47d0*/  FFMA.FTZ R3, R156, c[0x0][0x2d0], -R0 ;  /* 0x0000b4009c037a23 */ /* 0x000fc40000010800 */
[----:B------:R-:W-:Y:S02]  /*47e0*/  FADD.FTZ R4, R206, R4 ;  /* 0x00000004ce047221 */ /* 0x000fe40000010000 */
[----:B------:R-:W2:Y:S01]  /*47f0*/  MUFU.EX2 R6, R3 ;  /* 0x0000000300067308 */ /* 0x000ea20000000800 */
[----:B------:R-:W-:Y:S02]  /*4800*/  IMAD R5, R5, c[0x0][0x1d0], RZ ;  /* 0x0000740005057a24 */ /* 0x000fe400078e02ff */
[--C-:B-1----:R-:W-:Y:S02]  /*4810*/  FFMA.FTZ R2, R126, c[0x0][0x2d0], -R0.reuse ;  /* 0x0000b4007e027a23 */ /* 0x102fe40000010800 */
[----:B------:R-:W-:-:S03]  /*4820*/  FFMA.FTZ R0, R127, c[0x0][0x2d0], -R0 ;  /* 0x0000b4007f007a23 */ /* 0x000fc60000010800 */
[----:B------:R1:W-:Y:S08]  /*4830*/  MUFU.EX2 R13, R2 ;  /* 0x00000002000d7308 */ /* 0x0003f00000000800 */
[----:B------:R-:W3:Y:S01]  /*4840*/  MUFU.EX2 R206, R0 ;  /* 0x0000000000ce7308 */ /* 0x000ee20000000800 */
[----:B--2---:R-:W-:Y:S01]  /*4850*/  F2FP.BF16.PACK_AB R97, R6, R7 ;  /* 0x000000070661723e */ /* 0x004fe200000010ff */
[----:B-1----:R-:W-:-:S04]  /*4860*/  FADD.FTZ R2, R205, R200 ;  /* 0x000000c8cd027221 */ /* 0x002fc80000010000 */
[----:B------:R-:W-:Y:S01]  /*4870*/  FADD.FTZ R2, R203, R2 ;  /* 0x00000002cb027221 */ /* 0x000fe20000010000 */
[----:B---3--:R-:W-:-:S03]  /*4880*/  F2FP.BF16.PACK_AB R99, R206, R13 ;  /* 0x0000000dce63723e */ /* 0x008fc600000010ff */
[----:B------:R-:W-:Y:S02]  /*4890*/  FADD.FTZ R0, R201, R2 ;  /* 0x00000002c9007221 */ /* 0x000fe40000010000 */
[----:B------:R-:W-:Y:S02]  /*48a0*/  FADD.FTZ R2, R232, R4 ;  /* 0x00000004e8027221 */ /* 0x000fe40000010000 */
[----:B------:R-:W-:Y:S01]  /*48b0*/  FADD.FTZ R0, R213, R0 ;  /* 0x00000000d5007221 */ /* 0x000fe20000010000 */
[----:B------:R-:W-:Y:S01]  /*48c0*/  HMMA.16816.F32.BF16 R108, R96, R112, R108 ;  /* 0x00000070606c723c */ /* 0x000fe2000004186c */
[----:B------:R-:W-:Y:S02]  /*48d0*/  FADD.FTZ R2, R234, R2 ;  /* 0x00000002ea027221 */ /* 0x000fe40000010000 */
[----:B------:R-:W-:Y:S02]  /*48e0*/  FADD.FTZ R0, R231, R0 ;  /* 0x00000000e7007221 */ /* 0x000fe40000010000 */
[----:B------:R-:W-:-:S02]  /*48f0*/  FADD.FTZ R2, R233, R2 ;  /* 0x00000002e9027221 */ /* 0x000fc40000010000 */
[----:B------:R-:W-:Y:S01]  /*4900*/  FADD.FTZ R0, R209, R0 ;  /* 0x00000000d1007221 */ /* 0x000fe20000010000 */
[----:B------:R-:W-:Y:S01]  /*4910*/  HMMA.16816.F32.BF16 R112, R96, R114, R40 ;  /* 0x000000726070723c */ /* 0x000fe20000041828 */
[----:B------:R-:W1:Y:S01]  /*4920*/  LDSM.16.MT88.4 R40, [R163+0x3800] ;  /* 0x00380000a328783b */ /* 0x000e620000004200 */
[----:B------:R-:W-:Y:S02]  /*4930*/  FADD.FTZ R4, R235, R2 ;  /* 0x00000002eb047221 */ /* 0x000fe40000010000 */
[----:B------:R-:W-:-:S04]  /*4940*/  @P4 IMAD.HI.U32 R2, R229, c[0x0][0x2c8], RZ ;  /* 0x0000b200e5024a27 */ /* 0x000fc800078e00ff */
[C---:B------:R-:W-:Y:S01]  /*4950*/  HMMA.16816.F32.BF16 R116, R96.reuse, R120, R116 ;  /* 0x000000786074723c */ /* 0x040fe20000041874 */
[----:B------:R-:W-:Y:S01]  /*4960*/  FADD.FTZ R3, R230, R0 ;  /* 0x00000000e6037221 */ /* 0x000fe20000010000 */
[----:B------:R-:W-:Y:S01]  /*4970*/  MOV R0, R229 ;  /* 0x000000e500007202 */ /* 0x000fe20000000f00 */
[----:B------:R-:W-:Y:S01]  /*4980*/  FADD.FTZ R4, R191, R4 ;  /* 0x00000004bf047221 */ /* 0x000fe20000010000 */
[----:B------:R-:W-:Y:S01]  /*4990*/  @P4 SHF.R.U32.HI R0, RZ, c[0x0][0x2cc], R2 ;  /* 0x0000b300ff004a19 */ /* 0x000fe20000011602 */
[----:B------:R-:W-:Y:S02]  /*49a0*/  FADD.FTZ R2, R188, R3 ;  /* 0x00000003bc027221 */ /* 0x000fe40000010000 */
[----:B------:R-:W-:Y:S01]  /*49b0*/  FADD.FTZ R3, R193, R4 ;  /* 0x00000004c1037221 */ /* 0x000fe20000010000 */
[----:B------:R-:W-:Y:S01]  /*49c0*/  HMMA.16816.F32.BF16 R120, R96, R122, R52 ;  /* 0x0000007a6078723c */ /* 0x000fe20000041834 */
[----:B------:R-:W-:Y:S01]  /*49d0*/  IADD3 R0, R0, -c[0x0][0x168], R5 ;  /* 0x80005a0000007a10 */ /* 0x000fe20007ffe005 */
[----:B------:R-:W-:-:S02]  /*49e0*/  FADD.FTZ R2, R189, R2 ;  /* 0x00000002bd027221 */ /* 0x000fc40000010000 */
[----:B------:R-:W-:Y:S01]  /*49f0*/  FADD.FTZ R4, R194, R3 ;  /* 0x00000003c2047221 */ /* 0x000fe20000010000 */
[----:B------:R-:W-:Y:S01]  /*4a00*/  SHF.R.S32.HI R5, RZ, 0x1f, R0 ;  /* 0x0000001fff057819 */ /* 0x000fe20000011400 */
[----:B------:R-:W-:Y:S02]  /*4a10*/  FADD.FTZ R3, R190, R2 ;  /* 0x00000002be037221 */ /* 0x000fe40000010000 */
[----:B------:R-:W-:Y:S01]  /*4a20*/  HMMA.16816.F32.BF16 R52, R96, R56, R144 ;  /* 0x000000386034723c */ /* 0x000fe20000041890 */
[----:B------:R-:W-:Y:S01]  /*4a30*/  LEA.HI R5, R5, R0, RZ, 0x6 ;  /* 0x0000000005057211 */ /* 0x000fe200078f30ff */
[----:B------:R-:W-:Y:S02]  /*4a40*/  FADD.FTZ R2, R195, R4 ;  /* 0x00000004c3027221 */ /* 0x000fe40000010000 */
[----:B------:R-:W-:Y:S01]  /*4a50*/  FADD.FTZ R0, R192, R3 ;  /* 0x00000003c0007221 */ /* 0x000fe20000010000 */
[----:B------:R-:W-:Y:S01]  /*4a60*/  SHF.R.S32.HI R213, RZ, 0x6, R5 ;  /* 0x00000006ffd57819 */ /* 0x000fe20000011405 */
[----:B------:R-:W-:-:S02]  /*4a70*/  FADD.FTZ R2, R14, R2 ;  /* 0x000000020e027221 */ /* 0x000fc40000010000 */
[C---:B------:R-:W-:Y:S01]  /*4a80*/  HMMA.16816.F32.BF16 R56, R96.reuse, R58, R88 ;  /* 0x0000003a6038723c */ /* 0x040fe20000041858 */
[----:B------:R-:W-:Y:S01]  /*4a90*/  LDSM.16.MT88.4 R88, [R166+0x5800] ;  /* 0x00580000a658783b */ /* 0x000fe20000004200 */
[----:B------:R-:W-:Y:S01]  /*4aa0*/  IMNMX R213, R212, R213, !PT ;  /* 0x000000d5d4d57217 */ /* 0x000fe20007800200 */
[----:B------:R-:W-:Y:S02]  /*4ab0*/  FADD.FTZ R0, R7, R0 ;  /* 0x0000000007007221 */ /* 0x000fe40000010000 */
[----:B------:R-:W-:Y:S01]  /*4ac0*/  FADD.FTZ R202, R202, R2 ;  /* 0x00000002caca7221 */ /* 0x000fe20000010000 */
[----:B------:R-:W-:Y:S01]  /*4ad0*/  ISETP.GE.AND P0, PT, R187, R213, PT ;  /* 0x000000d5bb00720c */ /* 0x000fe20003f06270 */
[----:B------:R-:W-:Y:S01]  /*4ae0*/  FADD.FTZ R0, R6, R0 ;  /* 0x0000000006007221 */ /* 0x000fe20000010000 */
[----:B------:R-:W-:Y:S01]  /*4af0*/  HMMA.16816.F32.BF16 R44, R96, R48, R148 ;  /* 0x00000030602c723c */ /* 0x000fe20000041894 */
[----:B------:R-:W-:Y:S02]  /*4b00*/  FADD.FTZ R202, R124, R202 ;  /* 0x000000ca7cca7221 */ /* 0x000fe40000010000 */
[----:B------:R-:W-:-:S02]  /*4b10*/  FADD.FTZ R0, R13, R0 ;  /* 0x000000000d007221 */ /* 0x000fc40000010000 */
[----:B------:R-:W-:Y:S02]  /*4b20*/  FADD.FTZ R202, R15, R202 ;  /* 0x000000ca0fca7221 */ /* 0x000fe40000010000 */
[----:B------:R-:W-:Y:S01]  /*4b30*/  FADD.FTZ R206, R206, R0 ;  /* 0x00000000cece7221 */ /* 0x000fe20000010000 */
[C---:B-1----:R-:W-:Y:S08]  /*4b40*/  HMMA.16816.F32.BF16 R36, R96.reuse, R40, R60 ;  /* 0x000000286024723c */ /* 0x042ff0000004183c */
[C---:B------:R-:W-:Y:S01]  /*4b50*/  HMMA.16816.F32.BF16 R40, R96.reuse, R42, R64 ;  /* 0x0000002a6028723c */ /* 0x040fe20000041840 */
[----:B------:R-:W1:Y:S07]  /*4b60*/  LDSM.16.MT88.4 R64, [R165+0x3800] ;  /* 0x00380000a540783b */ /* 0x000e6e0000004200 */
        /* <DEDUP_REMOVED lines=10> */
[C---:B-1----:R-:W-:Y:S08]  /*4c10*/  HMMA.16816.F32.BF16 R76, R96.reuse, R80, R92 ;  /* 0x00000050604c723c */ /* 0x042ff0000004185c */
[C---:B------:R-:W-:Y:S08]  /*4c20*/  HMMA.16816.F32.BF16 R80, R96.reuse, R82, R84 ;  /* 0x000000526050723c */ /* 0x040ff00000041854 */
[C---:B------:R-:W-:Y:S08]  /*4c30*/  HMMA.16816.F32.BF16 R84, R96.reuse, R88, R152 ;  /* 0x000000586054723c */ /* 0x040ff00000041898 */
[C---:B------:R-:W-:Y:S08]  /*4c40*/  HMMA.16816.F32.BF16 R88, R96.reuse, R90, R20 ;  /* 0x0000005a6058723c */ /* 0x040ff00000041814 */
[C---:B------:R-:W-:Y:S08]  /*4c50*/  HMMA.16816.F32.BF16 R92, R96.reuse, R8, R32 ;  /* 0x00000008605c723c */ /* 0x040ff00000041820 */
[----:B------:R-:W-:Y:S01]  /*4c60*/  HMMA.16816.F32.BF16 R96, R96, R10, R16 ;  /* 0x0000000a6060723c */ /* 0x000fe20000041810 */
[----:B------:R-:W-:Y:S03]  /*4c70*/  @!UPT UIADD3 URZ, URZ, URZ, URZ ;  /* 0x0000003f3f3ff290 */ /* 0x000fe6000fffe03f */
[----:B------:R-:W-:Y:S11]  /*4c80*/  @!P0 BRA `(.L_x_1050) ;  /* 0x000032d000008947 */ /* 0x000ff60003800000 */
[----:B------:R-:W-:Y:S02]  /*4c90*/  MOV R127, R12 ;  /* 0x0000000c007f7202 */ /* 0x000fe40000000f00 */
[----:B------:R-:W-:-:S07]  /*4ca0*/  MOV R126, R125 ;  /* 0x0000007d007e7202 */ /* 0x000fce0000000f00 */
.L_x_1061:
        /* <DEDUP_REMOVED lines=17> */
[----:B------:R-:W-:Y:S02]  /*4dc0*/  SHF.R.S32.HI R0, RZ, 0x1f, R186 ;  /* 0x0000001fff007819 */ /* 0x000fe400000114ba */
[----:B------:R-:W-:Y:S01]  /*4dd0*/  SHF.R.S32.HI R4, RZ, 0x1f, R185 ;  /* 0x0000001fff047819 */ /* 0x000fe200000114b9 */
[C---:B------:R-:W-:Y:S01]  /*4de0*/  IMAD.SHL.U32 R22, R207.reuse, 0x2, RZ ;  /* 0x00000002cf167824 */ /* 0x040fe200078e00ff */
        /* <DEDUP_REMOVED lines=20> */
.L_x_1094:
[----:B------:R-:W-:-:S05]  /*4f30*/  BRA.DIV ~URZ, `(.L_x_1054) ;  /* 0x00008a927f007947 */ /* 0x000fca000b800000 */
[----:B------:R-:W5:Y:S01]  /*4f40*/  SHFL.IDX PT, R0, R12, RZ, 0x181f ;  /* 0x00181fff0c007589 */ /* 0x000f6200000e0000 */
[----:B------:R-:W-:Y:S02]  /*4f50*/  ISETP.GE.AND P5, PT, R196, c[0x0][0x1d4], PT ;  /* 0x00007500c4007a0c */ /* 0x000fe40003fa6270 */
[----:B------:R-:W-:Y:S02]  /*4f60*/  ISETP.GE.AND P2, PT, R208, c[0x0][0x1d4], PT ;  /* 0x00007500d0007a0c */ /* 0x000fe40003f46270 */
[C---:B-----5:R-:W-:Y:S02]  /*4f70*/  IADD3 R2, P0, R0.reuse, R20, RZ ;  /* 0x0000001400027210 */ /* 0x060fe40007f1e0ff */
[----:B------:R-:W-:Y:S03]  /*4f80*/  IADD3 R6, P6, R0, R21, RZ ;  /* 0x0000001500067210 */ /* 0x000fe60007fde0ff */
[C---:B---3--:R-:W-:Y:S01]  /*4f90*/  IMAD.X R3, R4.reuse, 0x1, R13, P0 ;  /* 0x0000000104037824 */ /* 0x048fe200000e060d */
[----:B------:R-:W-:Y:S01]  /*4fa0*/  ISETP.GE.AND P0, PT, R207, c[0x0][0x1d4], PT ;  /* 0x00007500cf007a0c */ /* 0x000fe20003f06270 */
[----:B------:R-:W-:Y:S03]  /*4fb0*/  IMAD.X R7, R4, 0x1, R14, P6 ;  /* 0x0000000104077824 */ /* 0x000fe600030e060e */
[----:B------:R-:W-:Y:S01]  /*4fc0*/  @!PT LDS RZ, [RZ] ;  /* 0x00000000fffff984 */ /* 0x000fe20000000800 */
[----:B------:R-:W-:Y:S01]  /*4fd0*/  @!PT LDS RZ, [RZ] ;  /* 0x00000000fffff984 */ /* 0x000fe20000000800 */
[----:B------:R3:W-:Y:S04]  /*4fe0*/  LDGSTS.E.BYPASS.LTC128B.128 [R184+0x100], [R2.64], !P5 ;  /* 0x0010000002b87fae */ /* 0x0007e8000e901d46 */
[----:B------:R5:W-:Y:S01]  /*4ff0*/  LDGSTS.E.BYPASS.LTC128B.128 [R184+0x2100], [R6.64], !P2 ;  /* 0x0210000006b87fae */ /* 0x000be2000d101d46 */
[----:B---3--:R-:W-:Y:S03]  /*5000*/  IADD3 R2, P6, R0, R22, RZ ;  /* 0x0000001600027210 */ /* 0x008fe60007fde0ff */
[----:B------:R-:W3:Y:S01]  /*5010*/  SHFL.IDX PT, R0, R12, 0x1, 0x181f ;  /* 0x00381f000c007f89 */ /* 0x000ee200000e0000 */
[----:B-----5:R-:W-:Y:S01]  /*5020*/  SEL R6, RZ, 0x10, P2 ;  /* 0x00000010ff067807 */ /* 0x020fe20001000000 */
[----:B------:R-:W-:Y:S01]  /*5030*/  IMAD.X R3, R4, 0x1, R15, P6 ;  /* 0x0000000104037824 */ /* 0x000fe200030e060f */
[----:B------:R-:W-:Y:S01]  /*5040*/  SEL R7, RZ, 0x10, P0 ;  /* 0x00000010ff077807 */ /* 0x000fe20000000000 */
[----:B------:R5:W4:Y:S04]  /*5050*/  SHFL.IDX PT, R4, R5, 0x1, 0x181f ;  /* 0x00381f0005047f89 */ /* 0x000b2800000e0000 */
[----:B------:R2:W-:Y:S01]  /*5060*/  LDGSTS.E.BYPASS.LTC128B.128 [R184+0x4100], [R2.64], !P0 ;  /* 0x0410000002b87fae */ /* 0x0005e2000c101d46 */
[----:B----45:R-:W-:Y:S04]  /*5070*/  SEL R5, RZ, 0x10, P5 ;  /* 0x00000010ff057807 */ /* 0x030fe80002800000 */
.L_x_1095:
[C---:B---3--:R-:W-:Y:S02]  /*5080*/  ISETP.NE.U32.AND P5, PT, R5.reuse, RZ, PT ;  /* 0x000000ff0500720c */ /* 0x048fe40003fa5070 */
[----:B------:R-:W-:Y:S02]  /*5090*/  IADD3 R5, -R5, 0x10, RZ ;  /* 0x0000001005057810 */ /* 0x000fe40007ffe1ff */
[C---:B------:R-:W-:Y:S02]  /*50a0*/  ISETP.NE.U32.AND P6, PT, R6.reuse, RZ, PT ;  /* 0x000000ff0600720c */ /* 0x040fe40003fc5070 */
[----:B------:R-:W-:Y:S02]  /*50b0*/  LOP3.LUT R5, R5, 0xf, RZ, 0xc0, !PT ;  /* 0x0000000f05057812 */ /* 0x000fe400078ec0ff */
[----:B------:R-:W-:Y:S02]  /*50c0*/  IADD3 R6, -R6, 0x10, RZ ;  /* 0x0000001006067810 */ /* 0x000fe40007ffe1ff */
[----:B--2---:R-:W-:Y:S02]  /*50d0*/  IADD3 R2, P2, P0, R5, R0, R20 ;  /* 0x0000000005027210 */ /* 0x004fe4000785e014 */
[----:B------:R-:W-:Y:S02]  /*50e0*/  LOP3.LUT R6, R6, 0xf, RZ, 0xc0, !PT ;  /* 0x0000000f06067812 */ /* 0x000fe400078ec0ff */
[----:B------:R-:W-:Y:S02]  /*50f0*/  IADD3.X R3, RZ, R4, R13, P2, P0 ;  /* 0x00000004ff037210 */ /* 0x000fe400017e040d */
[----:B------:R-:W-:Y:S03]  /*5100*/  IADD3 R6, P2, P0, R6, R0, R21 ;  /* 0x0000000006067210 */ /* 0x000fe6000785e015 */
[----:B------:R-:W-:Y:S01]  /*5110*/  @!PT LDS RZ, [RZ] ;  /* 0x00000000fffff984 */ /* 0x000fe20000000800 */
[----:B------:R-:W-:Y:S01]  /*5120*/  @!PT LDS RZ, [RZ] ;  /* 0x00000000fffff984 */ /* 0x000fe20000000800 */
[----:B------:R-:W-:Y:S01]  /*5130*/  @!PT LDS RZ, [RZ] ;  /* 0x00000000fffff984 */ /* 0x000fe20000000800 */
[----:B------:R2:W-:Y:S01]  /*5140*/  LDGSTS.E.BYPASS.LTC128B.128.ZFILL [R184+0x1100], [R2.64], P5 ;  /* 0x0110000002b87fae */ /* 0x0005e2000a941d46 */
[C---:B------:R-:W-:Y:S02]  /*5150*/  ISETP.NE.U32.AND P5, PT, R7.reuse, RZ, PT ;  /* 0x000000ff0700720c */ /* 0x040fe40003fa5070 */
[----:B--2---:R-:W-:Y:S02]  /*5160*/  IADD3 R2, -R7, 0x10, RZ ;  /* 0x0000001007027810 */ /* 0x004fe40007ffe1ff */
[----:B------:R-:W-:Y:S02]  /*5170*/  IADD3.X R7, RZ, R4, R14, P2, P0 ;  /* 0x00000004ff077210 */ /* 0x000fe400017e040e */
[----:B------:R-:W-:Y:S03]  /*5180*/  LOP3.LUT R2, R2, 0xf, RZ, 0xc0, !PT ;  /* 0x0000000f02027812 */ /* 0x000fe600078ec0ff */
[----:B------:R2:W-:Y:S01]  /*5190*/  LDGSTS.E.BYPASS.LTC128B.128.ZFILL [R184+0x3100], [R6.64], P6 ;  /* 0x0310000006b87fae */ /* 0x0005e2000b141d46 */
[----:B------:R-:W-:Y:S04]  /*51a0*/  IADD3 R2, P2, P0, R2, R0, R22 ;  /* 0x0000000002027210 */ /* 0x000fe8000785e016 */
[----:B------:R-:W-:Y:S05]  /*51b0*/  IADD3.X R3, RZ, R4, R15, P2, P0 ;  /* 0x00000004ff037210 */ /* 0x000fea00017e040f */
[----:B------:R2:W-:Y:S04]  /*51c0*/  LDGSTS.E.BYPASS.LTC128B.128.ZFILL [R184+0x5100], [R2.64], P5 ;  /* 0x0510000002b87fae */ /* 0x0005e8000a941d46 */
.L_x_1052:
[----:B------:R-:W-:Y:S05]  /*51d0*/  BSYNC B0 ;  /* 0x0000000000007941 */ /* 0x000fea0003800000 */
.L_x_1051:
[----:B------:R-:W0:Y:S01]  /*51e0*/  LDGDEPBAR ;  /* 0x00000000000079af */ /* 0x000e220000000000 */
[----:B------:R-:W-:Y:S01]  /*51f0*/  WARPSYNC 0xffffffff ;  /* 0xffffffff00007948 */ /* 0x000fe20003800000 */
[C---:B--23--:R-:W-:Y:S01]  /*5200*/  HMMA.16816.F32.BF16 R4, R32.reuse, R8, RZ ;  /* 0x000000082004723c */ /* 0x04cfe200000418ff */
[----:B------:R-:W-:Y:S02]  /*5210*/  BSSY B0, `(.L_x_1055) ;  /* 0x00000e7000007945 */ /* 0x000fe40003800000 */
[----:B------:R-:W-:Y:S05]  /*5220*/  ISETP.GT.AND P0, PT, R187, R212, PT ;  /* 0x000000d4bb00720c */ /* 0x000fea0003f04270 */
[C---:B------:R-:W-:Y:S08]  /*5230*/  HMMA.16816.F32.BF16 R8, R32.reuse, R10, RZ ;  /* 0x0000000a2008723c */ /* 0x040ff000000418ff */
[C---:B----4-:R-:W-:Y:S08]  /*5240*/  HMMA.16816.F32.BF16 R12, R32.reuse, R16, RZ ;  /* 0x00000010200c723c */ /* 0x050ff000000418ff */
[C---:B------:R-:W-:Y:S08]  /*5250*/  HMMA.16816.F32.BF16 R16, R32.reuse, R18, RZ ;  /* 0x000000122010723c */ /* 0x040ff000000418ff */
[C---:B-1----:R-:W-:Y:S08]  /*5260*/  HMMA.16816.F32.BF16 R20, R32.reuse, R24, RZ ;  /* 0x000000182014723c */ /* 0x042ff000000418ff */
        /* <DEDUP_REMOVED lines=147> */
[----:B------:R-:W-:Y:S01]  /*5ba0*/  IMAD R0, R187, 0x40, R215 ;  /* 0x00000040bb007824 */ /* 0x000fe200078e02d7 */
[----:B------:R-:W-:Y:S01]  /*5bb0*/  SHF.R.S32.HI R188, RZ, 0x1f, R208 ;  /* 0x0000001fffbc7819 */ /* 0x000fe200000114d0 */
[----:B------:R-:W-:Y:S01]  /*5bc0*/  IMAD.MOV.U32 R185, RZ, RZ, RZ ;  /* 0x000000ffffb97224 */ /* 0x000fe200078e00ff */
[C---:B------:R-:W-:Y:S01]  /*5bd0*/  SHF.L.U64.HI R141, R207.reuse, 0x1, R183 ;  /* 0x00000001cf8d7819 */ /* 0x040fe200000102b7 */
[----:B------:R-:W-:Y:S01]  /*5be0*/  IMAD.SHL.U32 R144, R207, 0x2, RZ ;  /* 0x00000002cf907824 */ /* 0x000fe200078e00ff */
[----:B------:R-:W-:Y:S01]  /*5bf0*/  IADD3 R0, R0, -0x40, R2 ;  /* 0xffffffc000007810 */ /* 0x000fe20007ffe002 */
[----:B------:R-:W-:Y:S01]  /*5c00*/  IMAD.SHL.U32 R143, R208, 0x2, RZ ;  /* 0x00000002d08f7824 */ /* 0x000fe200078e00ff */
[----:B------:R-:W-:Y:S01]  /*5c10*/  SHF.R.S32.HI R183, RZ, 0x1f, R196 ;  /* 0x0000001fffb77819 */ /* 0x000fe200000114c4 */
[----:B------:R-:W-:Y:S01]  /*5c20*/  IMAD.SHL.U32 R142, R196, 0x2, RZ ;  /* 0x00000002c48e7824 */ /* 0x000fe200078e00ff */
[----:B------:R-:W-:Y:S01]  /*5c30*/  SHF.L.U64.HI R140, R208, 0x1, R188 ;  /* 0x00000001d08c7819 */ /* 0x000fe200000102bc */
[----:B------:R-:W-:Y:S01]  /*5c40*/  @P3 IMAD.HI.U32 R3, R0, c[0x0][0x2bc], RZ ;  /* 0x0000af0000033a27 */ /* 0x000fe200078e00ff */
[----:B------:R-:W-:Y:S03]  /*5c50*/  SHF.L.U64.HI R139, R196, 0x1, R183 ;  /* 0x00000001c48b7819 */ /* 0x000fe600000102b7 */
        /* <DEDUP_REMOVED lines=24> */
.L_x_1096:
[----:B------:R-:W-:-:S05]  /*5de0*/  BRA.DIV ~URZ, `(.L_x_1058) ;  /* 0x00007e827f007947 */ /* 0x000fca000b800000 */
[----:B------:R-:W3:Y:S01]  /*5df0*/  SHFL.IDX PT, R0, R138, RZ, 0x181f ;  /* 0x00181fff8a007589 */ /* 0x000ee200000e0000 */
[----:B------:R-:W-:Y:S02]  /*5e00*/  ISETP.GE.AND P5, PT, R196, c[0x0][0x1d4], PT ;  /* 0x00007500c4007a0c */ /* 0x000fe40003fa6270 */
[----:B------:R-:W-:Y:S02]  /*5e10*/  ISETP.GE.AND P2, PT, R208, c[0x0][0x1d4], PT ;  /* 0x00007500d0007a0c */ /* 0x000fe40003f46270 */
[C---:B---3--:R-:W-:Y:S02]  /*5e20*/  IADD3 R2, P0, R0.reuse, R142, RZ ;  /* 0x0000008e00027210 */ /* 0x048fe40007f1e0ff */
[----:B------:R-:W-:Y:S03]  /*5e30*/  IADD3 R136, P6, R0, R143, RZ ;  /* 0x0000008f00887210 */ /* 0x000fe60007fde0ff */
[C---:B--2---:R-:W-:Y:S01]  /*5e40*/  IMAD.X R3, R124.reuse, 0x1, R139, P0 ;  /* 0x000000017c037824 */ /* 0x044fe200000e068b */
[----:B------:R-:W-:Y:S01]  /*5e50*/  ISETP.GE.AND P0, PT, R207, c[0x0][0x1d4], PT ;  /* 0x00007500cf007a0c */ /* 0x000fe20003f06270 */
[----:B------:R-:W-:Y:S03]  /*5e60*/  IMAD.X R137, R124, 0x1, R140, P6 ;  /* 0x000000017c897824 */ /* 0x000fe600030e068c */
[----:B------:R-:W-:Y:S01]  /*5e70*/  @!PT LDS RZ, [RZ] ;  /* 0x00000000fffff984 */ /* 0x000fe20000000800 */
[----:B------:R-:W-:Y:S01]  /*5e80*/  @!PT LDS RZ, [RZ] ;  /* 0x00000000fffff984 */ /* 0x000fe20000000800 */
[----:B------:R2:W-:Y:S04]  /*5e90*/  LDGSTS.E.BYPASS.LTC128B.128 [R184+0x6100], [R2.64], !P5 ;  /* 0x0610000002b87fae */ /* 0x0005e8000e901d46 */
[----:B------:R3:W-:Y:S01]  /*5ea0*/  LDGSTS.E.BYPASS.LTC128B.128 [R184+0x8100], [R136.64], !P2 ;  /* 0x0810000088b87fae */ /* 0x0007e2000d101d46 */
[----:B--2---:R-:W-:Y:S03]  /*5eb0*/  IADD3 R2, P6, R0, R144, RZ ;  /* 0x0000009000027210 */ /* 0x004fe60007fde0ff */
[----:B------:R-:W2:Y:S01]  /*5ec0*/  SHFL.IDX PT, R0, R138, 0x1, 0x181f ;  /* 0x00381f008a007f89 */ /* 0x000ea200000e0000 */
[----:B---3--:R-:W-:Y:S01]  /*5ed0*/  SEL R136, RZ, 0x10, P2 ;  /* 0x00000010ff887807 */ /* 0x008fe20001000000 */
[----:B------:R-:W-:Y:S01]  /*5ee0*/  IMAD.X R3, R124, 0x1, R141, P6 ;  /* 0x000000017c037824 */ /* 0x000fe200030e068d */
[----:B------:R-:W-:Y:S01]  /*5ef0*/  SEL R137, RZ, 0x10, P0 ;  /* 0x00000010ff897807 */ /* 0x000fe20000000000 */
[----:B------:R3:W4:Y:S04]  /*5f00*/  SHFL.IDX PT, R124, R125, 0x1, 0x181f ;  /* 0x00381f007d7c7f89 */ /* 0x00072800000e0000 */
[----:B------:R1:W-:Y:S02]  /*5f10*/  LDGSTS.E.BYPASS.LTC128B.128 [R184+0xa100], [R2.64], !P0 ;  /* 0x0a10000002b87fae */ /* 0x0003e4000c101d46 */
[----:B-1-3--:R-:W-:Y:S04]  /*5f20*/  SEL R125, RZ, 0x10, P5 ;  /* 0x00000010ff7d7807 */ /* 0x00afe80002800000 */
.L_x_1097:
[C---:B--2---:R-:W-:Y:S02]  /*5f30*/  ISETP.NE.U32.AND P5, PT, R125.reuse, RZ, PT ;  /* 0x000000ff7d00720c */ /* 0x044fe40003fa5070 */
[----:B------:R-:W-:Y:S02]  /*5f40*/  IADD3 R125, -R125, 0x10, RZ ;  /* 0x000000107d7d7810 */ /* 0x000fe40007ffe1ff */
[C---:B------:R-:W-:Y:S02]  /*5f50*/  ISETP.NE.U32.AND P6, PT, R136.reuse, RZ, PT ;  /* 0x000000ff8800720c */ /* 0x040fe40003fc5070 */
[----:B------:R-:W-:Y:S02]  /*5f60*/  LOP3.LUT R125, R125, 0xf, RZ, 0xc0, !PT ;  /* 0x0000000f7d7d7812 */ /* 0x000fe400078ec0ff */
[----:B------:R-:W-:Y:S02]  /*5f70*/  IADD3 R136, -R136, 0x10, RZ ;  /* 0x0000001088887810 */ /* 0x000fe40007ffe1ff */
[----:B------:R-:W-:Y:S02]  /*5f80*/  IADD3 R2, P2, P0, R125, R0, R142 ;  /* 0x000000007d027210 */ /* 0x000fe4000785e08e */
[----:B------:R-:W-:Y:S02]  /*5f90*/  LOP3.LUT R136, R136, 0xf, RZ, 0xc0, !PT ;  /* 0x0000000f88887812 */ /* 0x000fe400078ec0ff */
[----:B----4-:R-:W-:Y:S02]  /*5fa0*/  IADD3.X R3, RZ, R124, R139, P2, P0 ;  /* 0x0000007cff037210 */ /* 0x010fe400017e048b */
[----:B------:R-:W-:Y:S03]  /*5fb0*/  IADD3 R136, P2, P0, R136, R0, R143 ;  /* 0x0000000088887210 */ /* 0x000fe6000785e08f */
[----:B------:R-:W-:Y:S01]  /*5fc0*/  @!PT LDS RZ, [RZ] ;  /* 0x00000000fffff984 */ /* 0x000fe20000000800 */
[----:B------:R-:W-:Y:S01]  /*5fd0*/  @!PT LDS RZ, [RZ] ;  /* 0x00000000fffff984 */ /* 0x000fe20000000800 */
[----:B------:R-:W-:Y:S01]  /*5fe0*/  @!PT LDS RZ, [RZ] ;  /* 0x00000000fffff984 */ /* 0x000fe20000000800 */
[----:B------:R1:W-:Y:S01]  /*5ff0*/  LDGSTS.E.BYPASS.LTC128B.128.ZFILL [R184+0x7100], [R2.64], P5 ;  /* 0x0710000002b87fae */ /* 0x0003e2000a941d46 */
[C---:B------:R-:W-:Y:S02]  /*6000*/  ISETP.NE.U32.AND P5, PT, R137.reuse, RZ, PT ;  /* 0x000000ff8900720c */ /* 0x040fe40003fa5070 */
[----:B-1----:R-:W-:Y:S02]  /*6010*/  IADD3 R2, -R137, 0x10, RZ ;  /* 0x0000001089027810 */ /* 0x002fe40007ffe1ff */
[----:B------:R-:W-:Y:S02]  /*6020*/  IADD3.X R137, RZ, R124, R140, P2, P0 ;  /* 0x0000007cff897210 */ /* 0x000fe400017e048c */
[----:B------:R-:W-:Y:S03]  /*6030*/  LOP3.LUT R2, R2, 0xf, RZ, 0xc0, !PT ;  /* 0x0000000f02027812 */ /* 0x000fe600078ec0ff */
[----:B------:R1:W-:Y:S01]  /*6040*/  LDGSTS.E.BYPASS.LTC128B.128.ZFILL [R184+0x9100], [R136.64], P6 ;  /* 0x0910000088b87fae */ /* 0x0003e2000b141d46 */
[----:B------:R-:W-:Y:S04]  /*6050*/  IADD3 R2, P2, P0, R2, R0, R144 ;  /* 0x0000000002027210 */ /* 0x000fe8000785e090 */
[----:B------:R-:W-:Y:S05]  /*6060*/  IADD3.X R3, RZ, R124, R141, P2, P0 ;  /* 0x0000007cff037210 */ /* 0x000fea00017e048d */
[----:B------:R1:W-:Y:S04]  /*6070*/  LDGSTS.E.BYPASS.LTC128B.128.ZFILL [R184+0xb100], [R2.64], P5 ;  /* 0x0b10000002b87fae */ /* 0x0003e8000a941d46 */
.L_x_1056:
[----:B------:R-:W-:Y:S05]  /*6080*/  BSYNC B0 ;  /* 0x0000000000007941 */ /* 0x000fea0003800000 */
.L_x_1055:
[----:B------:R-:W-:Y:S01]  /*6090*/  MOV R0, 0x1 ;  /* 0x0000000100007802 */ /* 0x000fe20000000f00 */
[----:B------:R-:W0:Y:S01]  /*60a0*/  LDGDEPBAR ;  /* 0x00000000000079af */ /* 0x000e220000000000 */
[----:B-1----:R-:W-:Y:S01]  /*60b0*/  MOV R3, c[0x0][0x2ac] ;  /* 0x0000ab0000037a02 */ /* 0x002fe20000000f00 */
[----:B------:R-:W-:Y:S01]  /*60c0*/  @P4 IMAD.HI.U32 R2, R211, c[0x0][0x2c8], RZ ;  /* 0x0000b200d3024a27 */ /* 0x000fe200078e00ff */
[----:B------:R-:W-:Y:S03]  /*60d0*/  MOV R124, R211 ;  /* 0x000000d3007c7202 */ /* 0x000fe60000000f00 */
[----:B------:R-:W-:Y:S01]  /*60e0*/  IMAD R0, R187, -0x40, R0 ;  /* 0xffffffc0bb007824 */ /* 0x000fe200078e0200 */
[----:B------:R-:W-:Y:S04]  /*60f0*/  @P4 SHF.R.U32.HI R124, RZ, c[0x0][0x2cc], R2 ;  /* 0x0000b300ff7c4a19 */ /* 0x000fe80000011602 */
[----:B------:R-:W-:Y:S05]  /*6100*/  IADD3 R0, -R225, R0, RZ ;  /* 0x00000000e1007210 */ /* 0x000fea0007ffe1ff */
[----:B------:R-:W-:Y:S05]  /*6110*/  IMAD R0, R3, c[0x0][0x1d0], R0 ;  /* 0x0000740003007a24 */ /* 0x000fea00078e0200 */
[----:B------:R-:W-:Y:S01]  /*6120*/  IADD3 R125, R0, -c[0x0][0x168], RZ ;  /* 0x80005a00007d7a10 */ /* 0x000fe20007ffe0ff */
[----:B------:R-:W-:-:S05]  /*6130*/  BRA.DIV ~URZ, `(.L_x_1059) ;  /* 0x00007d627f007947 */ /* 0x000fca000b800000 */
[----:B------:R1:W2:Y:S02]  /*6140*/  SHFL.IDX PT, R0, R124, RZ, 0x1c1f ;  /* 0x001c1fff7c007589 */ /* 0x0002a400000e0000 */
.L_x_1098:
[----:B--2---:R-:W-:Y:S05]  /*6150*/  IMAD.IADD R0, R125, 0x1, R0 ;  /* 0x000000017d007824 */ /* 0x004fea00078e0200 */
[C---:B------:R-:W-:Y:S02]  /*6160*/  ISETP.GT.AND P6, PT, R0.reuse, RZ, PT ;  /* 0x000000ff0000720c */ /* 0x040fe40003fc4270 */
[C---:B------:R-:W-:Y:S02]  /*6170*/  ISETP.GT.AND P5, PT, R0.reuse, 0x1, PT ;  /* 0x000000010000780c */ /* 0x040fe40003fa4270 */
[C---:B------:R-:W-:Y:S02]  /*6180*/  ISETP.GT.AND P2, PT, R0.reuse, 0x8, PT ;  /* 0x000000080000780c */ /* 0x040fe40003f44270 */
[----:B------:R-:W-:Y:S02]  /*6190*/  ISETP.GT.AND P0, PT, R0, 0x9, PT ;  /* 0x000000090000780c */ /* 0x000fe40003f04270 */
[----:B------:R-:W-:Y:S02]  /*61a0*/  FSEL R4, R4, -INF , P6 ;  /* 0xff80000004047808 */ /* 0x000fe40003000000 */
[C---:B------:R-:W-:Y:S02]  /*61b0*/  ISETP.GT.AND P6, PT, R0.reuse, 0x10, PT ;  /* 0x000000100000780c */ /* 0x040fe40003fc4270 */
[----:B------:R-:W-:Y:S02]  /*61c0*/  FSEL R5, R5, -INF , P5 ;  /* 0xff80000005057808 */ /* 0x000fe40002800000 */
        /* <DEDUP_REMOVED lines=22> */
[----:B------:R-:W-:Y:S02]  /*6330*/  FSEL R190, R29, -INF , P5 ;  /* 0xff8000001dbe7808 */ /* 0x000fe40002800000 */
[----:B------:R-:W-:Y:S02]  /*6340*/  FSEL R189, R32, -INF , P2 ;  /* 0xff80000020bd7808 */ /* 0x000fe40001000000 */
[----:B------:R-:W-:Y:S01]  /*6350*/  FSEL R188, R33, -INF , P0 ;  /* 0xff80000021bc7808 */ /* 0x000fe20000000000 */
[----:B------:R-:W-:-:S05]  /*6360*/  BRA.DIV ~URZ, `(.L_x_1060) ;  /* 0x00007b927f007947 */ /* 0x000fca000b800000 */
[----:B------:R-:W-:Y:S01]  /*6370*/  FMNMX.FTZ R2, R4, R126, !PT ;  /* 0x0000007e04027209 */ /* 0x000fe20007810000 */
[----:B------:R-:W2:Y:S03]  /*6380*/  SHFL.IDX PT, R0, R124, 0x1, 0x1c1f ;  /* 0x003c1f007c007f89 */ /* 0x000ea600000e0000 */
[----:B------:R-:W-:Y:S04]  /*6390*/  FMNMX.FTZ R2, R5, R2, !PT ;  /* 0x0000000205027209 */ /* 0x000fe80007810000 */
[----:B------:R-:W-:Y:S04]  /*63a0*/  FMNMX.FTZ R2, R8, R2, !PT ;  /* 0x0000000208027209 */ /* 0x000fe80007810000 */
[----:B------:R-:W-:Y:S04]  /*63b0*/  FMNMX.FTZ R2, R9, R2, !PT ;  /* 0x0000000209027209 */ /* 0x000fe80007810000 */
[----:B------:R-:W-:Y:S04]  /*63c0*/  FMNMX.FTZ R2, R152, R2, !PT ;  /* 0x0000000298027209 */ /* 0x000fe80007810000 */
[----:B------:R-:W-:Y:S04]  /*63d0*/  FMNMX.FTZ R2, R151, R2, !PT ;  /* 0x0000000297027209 */ /* 0x000fe80007810000 */
[----:B------:R-:W-:Y:S01]  /*63e0*/  FMNMX.FTZ R2, R150, R2, !PT ;  /* 0x0000000296027209 */ /* 0x000fe20007810000 */
[----:B--2---:R-:W-:Y:S03]  /*63f0*/  IMAD.IADD R0, R125, 0x1, R0 ;  /* 0x000000017d007824 */ /* 0x004fe600078e0200 */
[----:B------:R-:W-:Y:S02]  /*6400*/  FMNMX.FTZ R2, R149, R2, !PT ;  /* 0x0000000295027209 */ /* 0x000fe40007810000 */
[C---:B------:R-:W-:Y:S02]  /*6410*/  ISETP.GT.AND P2, PT, R0.reuse, RZ, PT ;  /* 0x000000ff0000720c */ /* 0x040fe40003f44270 */
[----:B------:R-:W-:Y:S02]  /*6420*/  ISETP.GT.AND P0, PT, R0, 0x1, PT ;  /* 0x000000010000780c */ /* 0x000fe40003f04270 */
[----:B------:R-:W-:Y:S02]  /*6430*/  FSEL R6, R6, -INF , P2 ;  /* 0xff80000006067808 */ /* 0x000fe40001000000 */
[----:B------:R-:W-:Y:S02]  /*6440*/  FSEL R7, R7, -INF , P0 ;  /* 0xff80000007077808 */ /* 0x000fe40000000000 */
[----:B------:R-:W-:Y:S02]  /*6450*/  ISETP.GT.AND P2, PT, R0, 0x8, PT ;  /* 0x000000080000780c */ /* 0x000fe40003f44270 */
[----:B-1----:R-:W-:Y:S02]  /*6460*/  FMNMX.FTZ R124, R6, R127, !PT ;  /* 0x0000007f067c7209 */ /* 0x002fe40007810000 */
[----:B------:R-:W-:Y:S02]  /*6470*/  ISETP.GT.AND P0, PT, R0, 0x9, PT ;  /* 0x000000090000780c */ /* 0x000fe40003f04270 */
[----:B------:R-:W-:Y:S02]  /*6480*/  FSEL R10, R10, -INF , P2 ;  /* 0xff8000000a0a7808 */ /* 0x000fe40001000000 */
[----:B------:R-:W-:Y:S02]  /*6490*/  FMNMX.FTZ R124, R7, R124, !PT ;  /* 0x0000007c077c7209 */ /* 0x000fe40007810000 */
[----:B------:R-:W-:Y:S02]  /*64a0*/  FSEL R11, R11, -INF , P0 ;  /* 0xff8000000b0b7808 */ /* 0x000fe40000000000 */
[----:B------:R-:W-:Y:S02]  /*64b0*/  ISETP.GT.AND P2, PT, R0, 0x10, PT ;  /* 0x000000100000780c */ /* 0x000fe40003f44270 */
[----:B------:R-:W-:Y:S02]  /*64c0*/  FMNMX.FTZ R124, R10, R124, !PT ;  /* 0x0000007c0a7c7209 */ /* 0x000fe40007810000 */
        /* <DEDUP_REMOVED lines=10> */
[C---:B------:R-:W-:Y:S02]  /*6570*/  ISETP.GT.AND P2, PT, R0.reuse, 0x20, PT ;  /* 0x000000200000780c */ /* 0x040fe40003f44270 */
[----:B------:R-:W-:Y:S02]  /*6580*/  FMNMX.FTZ R124, R147, R124, !PT ;  /* 0x0000007c937c7209 */ /* 0x000fe40007810000 */
[----:B------:R-:W-:Y:S02]  /*6590*/  FMNMX.FTZ R2, R183, R2, !PT ;  /* 0x00000002b7027209 */ /* 0x000fe40007810000 */
[----:B------:R-:W-:Y:S02]  /*65a0*/  ISETP.GT.AND P0, PT, R0, 0x21, PT ;  /* 0x000000210000780c */ /* 0x000fe40003f04270 */
[----:B------:R-:W-:Y:S02]  /*65b0*/  FSEL R153, R22, -INF , P2 ;  /* 0xff80000016997808 */ /* 0x000fe40001000000 */
[----:B------:R-:W-:Y:S02]  /*65c0*/  FMNMX.FTZ R124, R148, R124, !PT ;  /* 0x0000007c947c7209 */ /* 0x000fe40007810000 */
[----:B------:R-:W-:Y:S02]  /*65d0*/  FMNMX.FTZ R2, R159, R2, !PT ;  /* 0x000000029f027209 */ /* 0x000fe40007810000 */
[----:B------:R-:W-:Y:S02]  /*65e0*/  FSEL R154, R23, -INF , P0 ;  /* 0xff800000179a7808 */ /* 0x000fe40000000000 */
[----:B------:R-:W-:Y:S02]  /*65f0*/  ISETP.GT.AND P2, PT, R0, 0x28, PT ;  /* 0x000000280000780c */ /* 0x000fe40003f44270 */
[----:B------:R-:W-:Y:S02]  /*6600*/  FMNMX.FTZ R124, R153, R124, !PT ;  /* 0x0000007c997c7209 */ /* 0x000fe40007810000 */
[----:B------:R-:W-:Y:S02]  /*6610*/  FMNMX.FTZ R2, R158, R2, !PT ;  /* 0x000000029e027209 */ /* 0x000fe40007810000 */
[----:B------:R-:W-:Y:S02]  /*6620*/  ISETP.GT.AND P0, PT, R0, 0x29, PT ;  /* 0x000000290000780c */ /* 0x000fe40003f04270 */
[----:B------:R-:W-:Y:S02]  /*6630*/  FSEL R155, R26, -INF , P2 ;  /* 0xff8000001a9b7808 */ /* 0x000fe40001000000 */
[----:B------:R-:W-:Y:S02]  /*6640*/  FMNMX.FTZ R124, R154, R124, !PT ;  /* 0x0000007c9a7c7209 */ /* 0x000fe40007810000 */
        /* <DEDUP_REMOVED lines=18> */
[----:B------:R-:W-:Y:S01]  /*6770*/  FMNMX.FTZ R124, R195, R124, !PT ;  /* 0x0000007cc37c7209 */ /* 0x000fe20007810000 */
[----:B------:R-:W1:Y:S03]  /*6780*/  SHFL.BFLY PT, R125, R0, 0x2, 0x1f ;  /* 0x0c401f00007d7f89 */ /* 0x000e6600000e0000 */
[----:B------:R-:W-:Y:S05]  /*6790*/  FMNMX.FTZ R124, R193, R124, !PT ;  /* 0x0000007cc17c7209 */ /* 0x000fea0007810000 */
[----:B------:R-:W2:Y:S01]  /*67a0*/  SHFL.BFLY PT, R2, R124, 0x2, 0x1f ;  /* 0x0c401f007c027f89 */ /* 0x000ea200000e0000 */
[----:B-1----:R-:W-:Y:S07]  /*67b0*/  FMNMX.FTZ R125, R125, R0, !PT ;  /* 0x000000007d7d7209 */ /* 0x002fee0007810000 */
[----:B------:R-:W1:Y:S01]  /*67c0*/  SHFL.BFLY PT, R3, R125, 0x1, 0x1f ;  /* 0x0c201f007d037f89 */ /* 0x000e6200000e0000 */
[----:B--2---:R-:W-:Y:S07]  /*67d0*/  FMNMX.FTZ R124, R124, R2, !PT ;  /* 0x000000027c7c7209 */ /* 0x004fee0007810000 */
[----:B------:R2:W3:Y:S01]  /*67e0*/  SHFL.BFLY PT, R0, R124, 0x1, 0x1f ;  /* 0x0c201f007c007f89 */ /* 0x0004e200000e0000 */
[----:B-1----:R-:W-:Y:S07]  /*67f0*/  FMNMX.FTZ R125, R125, R3, !PT ;  /* 0x000000037d7d7209 */ /* 0x002fee0007810000 */
.L_x_1099:
[C---:B------:R-:W-:Y:S01]  /*6800*/  FSETP.NEU.FTZ.AND P0, PT, R125.reuse, -INF , PT ;  /* 0xff8000007d00780b */ /* 0x040fe20003f1d000 */
[C---:B------:R-:W-:Y:S01]  /*6810*/  FMUL.FTZ R144, R125.reuse, c[0x0][0x2d0] ;  /* 0x0000b4007d907a20 */ /* 0x040fe20000410000 */
[----:B---3--:R-:W-:Y:S01]  /*6820*/  FMNMX.FTZ R3, R0, R124, !PT ;  /* 0x0000007c00037209 */ /* 0x008fe20007810000 */
[----:B------:R-:W-:Y:S01]  /*6830*/  WARPSYNC 0xffffffff ;  /* 0xffffffff00007948 */ /* 0x000fe20003800000 */
[----:B------:R-:W-:Y:S01]  /*6840*/  FSEL R2, R125, RZ, P0 ;  /* 0x000000ff7d027208 */ /* 0x000fe20000000000 */
[----:B------:R-:W1:Y:S01]  /*6850*/  LDSM.16.MT88.4 R140, [R163] ;  /* 0x00000000a38c783b */ /* 0x000e620000004200 */
[----:B------:R-:W-:Y:S01]  /*6860*/  FSEL R144, R144, RZ, P0 ;  /* 0x000000ff90907208 */ /* 0x000fe20000000000 */
[C---:B--2---:R-:W-:Y:S01]  /*6870*/  FMUL.FTZ R124, R3.reuse, c[0x0][0x2d0] ;  /* 0x0000b400037c7a20 */ /* 0x044fe20000410000 */
[----:B------:R-:W-:Y:S01]  /*6880*/  FSETP.NEU.FTZ.AND P0, PT, R3, -INF , PT ;  /* 0xff8000000300780b */ /* 0x000fe20003f1d000 */
[----:B------:R-:W-:Y:S02]  /*6890*/  FADD.FTZ R0, -R2, R126 ;  /* 0x0000007e02007221 */ /* 0x000fe40000010100 */
[--C-:B------:R-:W-:Y:S01]  /*68a0*/  FFMA.FTZ R4, R4, c[0x0][0x2d0], -R144.reuse ;  /* 0x0000b40004047a23 */ /* 0x100fe20000010890 */
[----:B------:R-:W-:Y:S01]  /*68b0*/  FSEL R124, R124, RZ, P0 ;  /* 0x000000ff7c7c7208 */ /* 0x000fe20000000000 */
[----:B------:R-:W-:Y:S02]  /*68c0*/  FMUL.FTZ R0, R0, c[0x0][0x2d0] ;  /* 0x0000b40000007a20 */ /* 0x000fe40000410000 */
[----:B------:R-:W-:Y:S01]  /*68d0*/  FFMA.FTZ R5, R5, c[0x0][0x2d0], -R144 ;  /* 0x0000b40005057a23 */ /* 0x000fe20000010890 */
[----:B------:R-:W-:Y:S01]  /*68e0*/  MUFU.EX2 R136, R4 ;  /* 0x0000000400887308 */ /* 0x000fe20000000800 */
[--C-:B------:R-:W-:Y:S02]  /*68f0*/  FFMA.FTZ R6, R6, c[0x0][0x2d0], -R124.reuse ;  /* 0x0000b40006067a23 */ /* 0x100fe4000001087c */
[----:B------:R-:W-:Y:S02]  /*6900*/  FFMA.FTZ R7, R7, c[0x0][0x2d0], -R124 ;  /* 0x0000b40007077a23 */ /* 0x000fe4000001087c */
[--C-:B------:R-:W-:Y:S02]  /*6910*/  FFMA.FTZ R8, R8, c[0x0][0x2d0], -R144.reuse ;  /* 0x0000b40008087a23 */ /* 0x100fe40000010890 */
[----:B------:R-:W-:Y:S02]  /*6920*/  FFMA.FTZ R9, R9, c[0x0][0x2d0], -R144 ;  /* 0x0000b40009097a23 */ /* 0x000fe40000010890 */
[--C-:B------:R-:W-:Y:S01]  /*6930*/  FFMA.FTZ R10, R10, c[0x0][0x2d0], -R124.reuse ;  /* 0x0000b4000a0a7a23 */ /* 0x100fe2000001087c */
[----:B------:R2:W-:Y:S01]  /*6940*/  MUFU.EX2 R2, R0 ;  /* 0x0000000000027308 */ /* 0x0005e20000000800 */
[----:B------:R-:W-:Y:S09]  /*6950*/  FFMA.FTZ R11, R11, c[0x0][0x2d0], -R124 ;  /* 0x0000b4000b0b7a23 */ /* 0x000ff2000001087c */
[----:B------:R-:W-:Y:S10]  /*6960*/  MUFU.EX2 R198, R5 ;  /* 0x0000000500c67308 */ /* 0x000ff40000000800 */
[----:B------:R-:W-:Y:S01]  /*6970*/  MUFU.EX2 R126, R6 ;  /* 0x00000006007e7308 */ /* 0x000fe20000000800 */
[----:B--2---:R-:W-:Y:S02]  /*6980*/  FSEL R0, R3, RZ, P0 ;  /* 0x000000ff03007208 */ /* 0x004fe40000000000 */
[C---:B------:R-:W-:Y:S02]  /*6990*/  ISETP.GT.AND P0, PT, R187.reuse, R213, PT ;  /* 0x000000d5bb00720c */ /* 0x040fe40003f04270 */
[----:B------:R-:W-:Y:S01]  /*69a0*/  IADD3 R187, R187, -0x1, RZ ;  /* 0xffffffffbbbb7810 */ /* 0x000fe20007ffe0ff */
[----:B------:R-:W-:Y:S04]  /*69b0*/  FADD.FTZ R0, -R0, R127 ;  /* 0x0000007f00007221 */ /* 0x000fe80000010100 */
[----:B------:R-:W-:Y:S01]  /*69c0*/  MUFU.EX2 R197, R7 ;  /* 0x0000000700c57308 */ /* 0x000fe20000000800 */
[----:B------:R-:W-:Y:S09]  /*69d0*/  FMUL.FTZ R0, R0, c[0x0][0x2d0] ;  /* 0x0000b40000007a20 */ /* 0x000ff20000410000 */
[----:B------:R-:W-:Y:S10]  /*69e0*/  MUFU.EX2 R0, R0 ;  /* 0x0000000000007308 */ /* 0x000ff40000000800 */
[----:B------:R-:W-:Y:S10]  /*69f0*/  MUFU.EX2 R200, R8 ;  /* 0x0000000800c87308 */ /* 0x000ff40000000800 */
[----:B------:R-:W-:Y:S10]  /*6a00*/  MUFU.EX2 R201, R9 ;  /* 0x0000000900c97308 */ /* 0x000ff40000000800 */
[----:B------:R-:W-:Y:S10]  /*6a10*/  MUFU.EX2 R199, R10 ;  /* 0x0000000a00c77308 */ /* 0x000ff40000000800 */
[----:B------:R-:W2:Y:S02]  /*6a20*/  MUFU.EX2 R209, R11 ;  /* 0x0000000b00d17308 */ /* 0x000ea40000000800 */
[----:B--2---:R-:W-:Y:S01]  /*6a30*/  F2FP.BF16.PACK_AB R139, R209, R199 ;  /* 0x000000c7d18b723e */ /* 0x004fe200000010ff */
[C---:B------:R-:W-:Y:S01]  /*6a40*/  FMUL.FTZ R4, R2.reuse, R128 ;  /* 0x0000008002047220 */ /* 0x040fe20000410000 */
[----:B------:R-:W-:Y:S01]  /*6a50*/  F2FP.BF16.PACK_AB R138, R201, R200 ;  /* 0x000000c8c98a723e */ /* 0x000fe200000010ff */
[----:B------:R-:W-:Y:S01]  /*6a60*/  FMUL.FTZ R5, R2, R129 ;  /* 0x0000008102057220 */ /* 0x000fe20000410000 */
[----:B------:R-:W-:Y:S01]  /*6a70*/  F2FP.BF16.PACK_AB R137, R197, R126 ;  /* 0x0000007ec589723e */ /* 0x000fe200000010ff */
[C---:B------:R-:W-:Y:S02]  /*6a80*/  FMUL.FTZ R6, R0.reuse, R130 ;  /* 0x0000008200067220 */ /* 0x040fe40000410000 */
[----:B------:R-:W-:Y:S02]  /*6a90*/  FMUL.FTZ R7, R0, R131 ;  /* 0x0000008300077220 */ /* 0x000fe40000410000 */
[----:B------:R-:W2:Y:S01]  /*6aa0*/  LDSM.16.MT88.4 R128, [R164] ;  /* 0x00000000a480783b */ /* 0x000ea20000004200 */
[C---:B------:R-:W-:Y:S02]  /*6ab0*/  FMUL.FTZ R12, R2.reuse, R100 ;  /* 0x00000064020c7220 */ /* 0x040fe40000410000 */
[----:B------:R-:W-:Y:S02]  /*6ac0*/  FMUL.FTZ R13, R2, R101 ;  /* 0x00000065020d7220 */ /* 0x000fe40000410000 */
[C---:B------:R-:W-:Y:S02]  /*6ad0*/  FMUL.FTZ R14, R0.reuse, R102 ;  /* 0x00000066000e7220 */ /* 0x040fe40000410000 */
[----:B------:R-:W-:Y:S02]  /*6ae0*/  FMUL.FTZ R15, R0, R103 ;  /* 0x00000067000f7220 */ /* 0x000fe40000410000 */
[----:B------:R-:W3:Y:S01]  /*6af0*/  LDSM.16.MT88.4 R100, [R166] ;  /* 0x00000000a664783b */ /* 0x000ee20000004200 */
[C---:B------:R-:W-:Y:S02]  /*6b00*/  FMUL.FTZ R25, R2.reuse, R113 ;  /* 0x0000007102197220 */ /* 0x040fe40000410000 */
[----:B------:R-:W-:Y:S01]  /*6b10*/  FFMA.FTZ R113, R2, R202, R136 ;  /* 0x000000ca02717223 */ /* 0x000fe20000010088 */
[----:B------:R-:W-:Y:S01]  /*6b20*/  F2FP.BF16.PACK_AB R136, R198, R136 ;  /* 0x00000088c688723e */ /* 0x000fe200000010ff */
[C---:B------:R-:W-:Y:S02]  /*6b30*/  FMUL.FTZ R8, R2.reuse, R132 ;  /* 0x0000008402087220 */ /* 0x040fe40000410000 */
[----:B------:R-:W-:Y:S02]  /*6b40*/  FMUL.FTZ R9, R2, R133 ;  /* 0x0000008502097220 */ /* 0x000fe40000410000 */
[C---:B------:R-:W-:Y:S02]  /*6b50*/  FMUL.FTZ R10, R0.reuse, R134 ;  /* 0x00000086000a7220 */ /* 0x040fe40000410000 */
[C---:B-1----:R-:W-:Y:S05]  /*6b60*/  HMMA.16816.F32.BF16 R4, R136.reuse, R140, R4 ;  /* 0x0000008c8804723c */ /* 0x042fea0000041804 */
[----:B------:R-:W-:Y:S02]  /*6b70*/  FMUL.FTZ R11, R0, R135 ;  /* 0x00000087000b7220 */ /* 0x000fe40000410000 */
[----:B------:R-:W-:Y:S01]  /*6b80*/  LDSM.16.MT88.4 R132, [R163+0x1800] ;  /* 0x00180000a384783b */ /* 0x000fe20000004200 */
[C---:B------:R-:W-:Y:S04]  /*6b90*/  FMUL.FTZ R16, R2.reuse, R104 ;  /* 0x0000006802107220 */ /* 0x040fe80000410000 */
[C---:B------:R-:W-:Y:S03]  /*6ba0*/  HMMA.16816.F32.BF16 R8, R136.reuse, R142, R8 ;  /* 0x0000008e8808723c */ /* 0x040fe60000041808 */
[----:B------:R-:W-:Y:S02]  /*6bb0*/  FMUL.FTZ R17, R2, R105 ;  /* 0x0000006902117220 */ /* 0x000fe40000410000 */
[C---:B------:R-:W-:Y:S02]  /*6bc0*/  FMUL.FTZ R18, R0.reuse, R106 ;  /* 0x0000006a00127220 */ /* 0x040fe40000410000 */
[----:B------:R-:W-:Y:S01]  /*6bd0*/  FMUL.FTZ R19, R0, R107 ;  /* 0x0000006b00137220 */ /* 0x000fe20000410000 */
[C---:B--2---:R-:W-:Y:S01]  /*6be0*/  HMMA.16816.F32.BF16 R12, R136.reuse, R128, R12 ;  /* 0x00000080880c723c */ /* 0x044fe2000004180c */
[----:B------:R-:W-:Y:S03]  /*6bf0*/  LDSM.16.MT88.4 R104, [R163+0x800] ;  /* 0x00080000a368783b */ /* 0x000fe60000004200 */
[C---:B------:R-:W-:Y:S02]  /*6c00*/  FMUL.FTZ R20, R2.reuse, R108 ;  /* 0x0000006c02147220 */ /* 0x040fe40000410000 */
[----:B------:R-:W-:Y:S02]  /*6c10*/  FMUL.FTZ R21, R2, R109 ;  /* 0x0000006d02157220 */ /* 0x000fe40000410000 */
[C---:B------:R-:W-:Y:S04]  /*6c20*/  HMMA.16816.F32.BF16 R16, R136.reuse, R130, R16 ;  /* 0x000000828810723c */ /* 0x040fe80000041810 */
[C---:B------:R-:W-:Y:S02]  /*6c30*/  FMUL.FTZ R22, R0.reuse, R110 ;  /* 0x0000006e00167220 */ /* 0x040fe40000410000 */
[C---:B------:R-:W-:Y:S02]  /*6c40*/  FMUL.FTZ R23, R0.reuse, R111 ;  /* 0x0000006f00177220 */ /* 0x040fe40000410000 */
[----:B------:R-:W-:Y:S01]  /*6c50*/  LDSM.16.MT88.4 R108, [R164+0x800] ;  /* 0x00080000a46c783b */ /* 0x000fe20000004200 */
[C---:B------:R-:W-:Y:S03]  /*6c60*/  FMUL.FTZ R26, R0.reuse, R114 ;  /* 0x00000072001a7220 */ /* 0x040fe60000410000 */
[----:B------:R-:W-:Y:S01]  /*6c70*/  FMUL.FTZ R27, R0, R115 ;  /* 0x00000073001b7220 */ /* 0x000fe20000410000 */
[C---:B---3--:R-:W-:Y:S03]  /*6c80*/  HMMA.16816.F32.BF16 R20, R136.reuse, R100, R20 ;  /* 0x000000648814723c */ /* 0x048fe60000041814 */
[----:B------:R-:W-:Y:S02]  /*6c90*/  FMUL.FTZ R24, R2, R112 ;  /* 0x0000007002187220 */ /* 0x000fe40000410000 */
[C---:B------:R-:W-:Y:S02]  /*6ca0*/  FMUL.FTZ R34, R0.reuse, R122 ;  /* 0x0000007a00227220 */ /* 0x040fe40000410000 */
[----:B------:R-:W-:Y:S02]  /*6cb0*/  FMUL.FTZ R35, R0, R123 ;  /* 0x0000007b00237220 */ /* 0x000fe40000410000 */
[----:B------:R-:W-:Y:S01]  /*6cc0*/  FFMA.FTZ R112, R145, c[0x0][0x2d0], -R124 ;  /* 0x0000b40091707a23 */ /* 0x000fe2000001087c */
[C---:B------:R-:W-:Y:S01]  /*6cd0*/  HMMA.16816.F32.BF16 R24, R136.reuse, R102, R24 ;  /* 0x000000668818723c */ /* 0x040fe20000041818 */
[----:B------:R-:W1:Y:S02]  /*6ce0*/  LDSM.16.MT88.4 R100, [R165] ;  /* 0x00000000a564783b */ /* 0x000e640000004200 */
[C---:B------:R-:W-:Y:S01]  /*6cf0*/  FMUL.FTZ R28, R2.reuse, R116 ;  /* 0x00000074021c7220 */ /* 0x040fe20000410000 */
[----:B------:R-:W-:Y:S01]  /*6d00*/  MUFU.EX2 R128, R112 ;  /* 0x0000007000807308 */ /* 0x000fe20000000800 */
[----:B------:R-:W-:Y:S02]  /*6d10*/  FMUL.FTZ R29, R2, R117 ;  /* 0x00000075021d7220 */ /* 0x000fe40000410000 */
[C---:B------:R-:W-:Y:S02]  /*6d20*/  FMUL.FTZ R30, R0.reuse, R118 ;  /* 0x00000076001e7220 */ /* 0x040fe40000410000 */
[----:B------:R-:W-:Y:S03]  /*6d30*/  FMUL.FTZ R31, R0, R119 ;  /* 0x00000077001f7220 */ /* 0x000fe60000410000 */
[--C-:B------:R-:W-:Y:S02]  /*6d40*/  FFMA.FTZ R117, R191, c[0x0][0x2d0], -R144.reuse ;  /* 0x0000b400bf757a23 */ /* 0x100fe40000010890 */
[--C-:B------:R-:W-:Y:S02]  /*6d50*/  FFMA.FTZ R116, R190, c[0x0][0x2d0], -R144.reuse ;  /* 0x0000b400be747a23 */ /* 0x100fe40000010890 */
[----:B------:R-:W-:Y:S01]  /*6d60*/  MUFU.EX2 R141, R117 ;  /* 0x00000075008d7308 */ /* 0x000fe20000000800 */
[C---:B------:R-:W-:Y:S02]  /*6d70*/  FMUL.FTZ R32, R2.reuse, R120 ;  /* 0x0000007802207220 */ /* 0x040fe40000410000 */
[C---:B------:R-:W-:Y:S02]  /*6d80*/  FMUL.FTZ R33, R2.reuse, R121 ;  /* 0x0000007902217220 */ /* 0x040fe40000410000 */
        /* <DEDUP_REMOVED lines=38> */
[C---:B------:R-:W-:Y:S01]  /*6ff0*/  FMUL.FTZ R69, R2.reuse, R69 ;  /* 0x0000004502457220 */ /* 0x040fe20000410000 */
[C---:B------:R-:W-:Y:S01]  /*7000*/  HMMA.16816.F32.BF16 R40, R136.reuse, R102, R40 ;  /* 0x000000668828723c */ /* 0x040fe20000041828 */
[----:B------:R-:W1:Y:S03]  /*7010*/  LDSM.16.MT88.4 R100, [R164+0x2000] ;  /* 0x00200000a464783b */ /* 0x000e660000004200 */
        /* <DEDUP_REMOVED lines=24> */
[----:B------:R-:W-:Y:S02]  /*71a0*/  FMUL.FTZ R91, R0, R91 ;  /* 0x0000005b005b7220 */ /* 0x000fe40000410000 */
[C---:B------:R-:W-:Y:S02]  /*71b0*/  FMUL.FTZ R92, R2.reuse, R92 ;  /* 0x0000005c025c7220 */ /* 0x040fe40000410000 */
[C---:B------:R-:W-:Y:S04]  /*71c0*/  FMUL.FTZ R93, R2.reuse, R93 ;  /* 0x0000005d025d7220 */ /* 0x040fe80000410000 */
[C---:B------:R-:W-:Y:S02]  /*71d0*/  FMUL.FTZ R96, R2.reuse, R96 ;  /* 0x0000006002607220 */ /* 0x040fe40000410000 */
[----:B------:R-:W-:Y:S02]  /*71e0*/  FMUL.FTZ R97, R2, R97 ;  /* 0x0000006102617220 */ /* 0x000fe40000410000 */
[----:B------:R-:W-:Y:S02]  /*71f0*/  FFMA.FTZ R2, R152, c[0x0][0x2d0], -R144 ;  /* 0x0000b40098027a23 */ /* 0x000fe40000010890 */
[C---:B------:R-:W-:Y:S02]  /*7200*/  FMUL.FTZ R94, R0.reuse, R94 ;  /* 0x0000005e005e7220 */ /* 0x040fe40000410000 */
[----:B------:R2:W-:Y:S01]  /*7210*/  MUFU.EX2 R121, R2 ;  /* 0x0000000200797308 */ /* 0x0005e20000000800 */
[C---:B------:R-:W-:Y:S02]  /*7220*/  FMUL.FTZ R95, R0.reuse, R95 ;  /* 0x0000005f005f7220 */ /* 0x040fe40000410000 */
[C---:B------:R-:W-:Y:S02]  /*7230*/  FMUL.FTZ R98, R0.reuse, R98 ;  /* 0x0000006200627220 */ /* 0x040fe40000410000 */
[C---:B------:R-:W-:Y:S02]  /*7240*/  FMUL.FTZ R99, R0.reuse, R99 ;  /* 0x0000006300637220 */ /* 0x040fe40000410000 */
[----:B------:R-:W-:Y:S04]  /*7250*/  FFMA.FTZ R0, R0, R206, R126 ;  /* 0x000000ce00007223 */ /* 0x000fe8000001007e */
[----:B------:R-:W-:Y:S02]  /*7260*/  FADD.FTZ R119, R197, R0 ;  /* 0x00000000c5777221 */ /* 0x000fe40000010000 */
[--C-:B------:R-:W-:Y:S02]  /*7270*/  FFMA.FTZ R0, R183, c[0x0][0x2d0], -R144.reuse ;  /* 0x0000b400b7007a23 */ /* 0x100fe40000010890 */
[----:B------:R-:W-:Y:S01]  /*7280*/  FADD.FTZ R119, R199, R119 ;  /* 0x00000077c7777221 */ /* 0x000fe20000010000 */
[C---:B-1----:R-:W-:Y:S03]  /*7290*/  HMMA.16816.F32.BF16 R52, R136.reuse, R100, R52 ;  /* 0x000000648834723c */ /* 0x042fe60000041834 */
[--C-:B--2---:R-:W-:Y:S04]  /*72a0*/  FFMA.FTZ R2, R151, c[0x0][0x2d0], -R144.reuse ;  /* 0x0000b40097027a23 */ /* 0x104fe80000010890 */
[----:B------:R1:W2:Y:S01]  /*72b0*/  MUFU.EX2 R129, R2 ;  /* 0x0000000200817308 */ /* 0x0002a20000000800 */
[C---:B------:R-:W-:Y:S01]  /*72c0*/  HMMA.16816.F32.BF16 R56, R136.reuse, R102, R56 ;  /* 0x000000668838723c */ /* 0x040fe20000041838 */
[----:B------:R-:W3:Y:S03]  /*72d0*/  LDSM.16.MT88.4 R100, [R165+0x2000] ;  /* 0x00200000a564783b */ /* 0x000ee60000004200 */
[--C-:B-1----:R-:W-:Y:S05]  /*72e0*/  FFMA.FTZ R2, R150, c[0x0][0x2d0], -R144.reuse ;  /* 0x0000b40096027a23 */ /* 0x102fea0000010890 */
[----:B------:R1:W-:Y:S01]  /*72f0*/  MUFU.EX2 R204, R2 ;  /* 0x0000000200cc7308 */ /* 0x0003e20000000800 */
[C---:B---3--:R-:W-:Y:S08]  /*7300*/  HMMA.16816.F32.BF16 R60, R136.reuse, R100, R60 ;  /* 0x00000064883c723c */ /* 0x048ff0000004183c */
[C---:B------:R-:W-:Y:S01]  /*7310*/  HMMA.16816.F32.BF16 R64, R136.reuse, R102, R64 ;  /* 0x000000668840723c */ /* 0x040fe20000041840 */
[----:B------:R-:W3:Y:S03]  /*7320*/  LDSM.16.MT88.4 R100, [R163+0x4000] ;  /* 0x00400000a364783b */ /* 0x000ee60000004200 */
[--C-:B-1----:R-:W-:Y:S02]  /*7330*/  FFMA.FTZ R2, R149, c[0x0][0x2d0], -R144.reuse ;  /* 0x0000b40095027a23 */ /* 0x102fe40000010890 */
[----:B------:R1:W-:Y:S10]  /*7340*/  MUFU.EX2 R149, R0 ;  /* 0x0000000000957308 */ /* 0x0003f40000000800 */
[----:B------:R4:W-:Y:S01]  /*7350*/  MUFU.EX2 R205, R2 ;  /* 0x0000000200cd7308 */ /* 0x0009e20000000800 */
[----:B-1----:R-:W-:Y:S09]  /*7360*/  FFMA.FTZ R0, R159, c[0x0][0x2d0], -R144 ;  /* 0x0000b4009f007a23 */ /* 0x002ff20000010890 */
[----:B------:R1:W-:Y:S01]  /*7370*/  MUFU.EX2 R151, R0 ;  /* 0x0000000000977308 */ /* 0x0003e20000000800 */
[----:B----4-:R-:W-:Y:S01]  /*7380*/  FFMA.FTZ R2, R146, c[0x0][0x2d0], -R124 ;  /* 0x0000b40092027a23 */ /* 0x010fe2000001087c */
[C---:B---3--:R-:W-:Y:S08]  /*7390*/  HMMA.16816.F32.BF16 R68, R136.reuse, R100, R68 ;  /* 0x000000648844723c */ /* 0x048ff00000041844 */
[----:B------:R3:W4:Y:S01]  /*73a0*/  MUFU.EX2 R120, R2 ;  /* 0x0000000200787308 */ /* 0x0007220000000800 */
[C---:B------:R-:W-:Y:S01]  /*73b0*/  HMMA.16816.F32.BF16 R72, R136.reuse, R102, R72 ;  /* 0x000000668848723c */ /* 0x040fe20000041848 */
[----:B------:R-:W5:Y:S02]  /*73c0*/  LDSM.16.MT88.4 R100, [R164+0x4000] ;  /* 0x00400000a464783b */ /* 0x000f640000004200 */
[----:B-1----:R-:W-:Y:S06]  /*73d0*/  FFMA.FTZ R0, R158, c[0x0][0x2d0], -R144 ;  /* 0x0000b4009e007a23 */ /* 0x002fec0000010890 */
[----:B------:R1:W-:Y:S03]  /*73e0*/  MUFU.EX2 R150, R0 ;  /* 0x0000000000967308 */ /* 0x0003e60000000800 */
[----:B---3--:R-:W-:Y:S07]  /*73f0*/  FFMA.FTZ R2, R147, c[0x0][0x2d0], -R124 ;  /* 0x0000b40093027a23 */ /* 0x008fee000001087c */
[----:B------:R3:W-:Y:S01]  /*7400*/  MUFU.EX2 R203, R2 ;  /* 0x0000000200cb7308 */ /* 0x0007e20000000800 */
[----:B-1----:R-:W-:Y:S01]  /*7410*/  FFMA.FTZ R0, R157, c[0x0][0x2d0], -R144 ;  /* 0x0000b4009d007a23 */ /* 0x002fe20000010890 */
[C---:B-----5:R-:W-:Y:S08]  /*7420*/  HMMA.16816.F32.BF16 R76, R136.reuse, R100, R76 ;  /* 0x00000064884c723c */ /* 0x060ff0000004184c */
[----:B------:R1:W-:Y:S01]  /*7430*/  MUFU.EX2 R152, R0 ;  /* 0x0000000000987308 */ /* 0x0003e20000000800 */
[--C-:B---3--:R-:W-:Y:S01]  /*7440*/  FFMA.FTZ R2, R148, c[0x0][0x2d0], -R124.reuse ;  /* 0x0000b40094027a23 */ /* 0x108fe2000001087c */
[C---:B------:R-:W-:Y:S01]  /*7450*/  HMMA.16816.F32.BF16 R80, R136.reuse, R102, R80 ;  /* 0x000000668850723c */ /* 0x040fe20000041850 */
[----:B------:R-:W3:Y:S07]  /*7460*/  LDSM.16.MT88.4 R100, [R166+0x4000] ;  /* 0x00400000a664783b */ /* 0x000eee0000004200 */
[----:B------:R5:W2:Y:S01]  /*7470*/  MUFU.EX2 R202, R2 ;  /* 0x0000000200ca7308 */ /* 0x000aa20000000800 */
[--C-:B-1----:R-:W-:Y:S09]  /*7480*/  FFMA.FTZ R0, R153, c[0x0][0x2d0], -R124.reuse ;  /* 0x0000b40099007a23 */ /* 0x102ff2000001087c */
[----:B------:R1:W-:Y:S01]  /*7490*/  MUFU.EX2 R148, R0 ;  /* 0x0000000000947308 */ /* 0x0003e20000000800 */
[----:B-----5:R-:W-:Y:S02]  /*74a0*/  FADD.FTZ R2, R198, R113 ;  /* 0x00000071c6027221 */ /* 0x020fe40000010000 */
[----:B------:R-:W-:Y:S01]  /*74b0*/  LDSM.16.MT88.4 R112, [R166+0x1000] ;  /* 0x00100000a670783b */ /* 0x000fe20000004200 */
[C---:B---3--:R-:W-:Y:S03]  /*74c0*/  HMMA.16816.F32.BF16 R84, R136.reuse, R100, R84 ;  /* 0x000000648854723c */ /* 0x048fe60000041854 */
[--C-:B-1----:R-:W-:Y:S05]  /*74d0*/  FFMA.FTZ R0, R154, c[0x0][0x2d0], -R124.reuse ;  /* 0x0000b4009a007a23 */ /* 0x102fea000001087c */
[C---:B------:R-:W-:Y:S01]  /*74e0*/  HMMA.16816.F32.BF16 R88, R136.reuse, R102, R88 ;  /* 0x000000668858723c */ /* 0x040fe20000041858 */
[----:B------:R-:W1:Y:S01]  /*74f0*/  LDSM.16.MT88.4 R100, [R165+0x4000] ;  /* 0x00400000a564783b */ /* 0x000e620000004200 */
[----:B------:R3:W-:Y:S02]  /*7500*/  MUFU.EX2 R147, R0 ;  /* 0x0000000000937308 */ /* 0x0007e40000000800 */
[--C-:B---3--:R-:W-:Y:S08]  /*7510*/  FFMA.FTZ R0, R155, c[0x0][0x2d0], -R124.reuse ;  /* 0x0000b4009b007a23 */ /* 0x108ff0000001087c */
[----:B------:R3:W-:Y:S01]  /*7520*/  MUFU.EX2 R146, R0 ;  /* 0x0000000000927308 */ /* 0x0007e20000000800 */
[C---:B-1----:R-:W-:Y:S07]  /*7530*/  HMMA.16816.F32.BF16 R92, R136.reuse, R100, R92 ;  /* 0x00000064885c723c */ /* 0x042fee000004185c */
[----:B--2---:R-:W-:Y:S01]  /*7540*/  F2FP.BF16.PACK_AB R100, R129, R121 ;  /* 0x000000798164723e */ /* 0x004fe200000010ff */
[----:B------:R-:W-:Y:S04]  /*7550*/  HMMA.16816.F32.BF16 R96, R136, R102, R96 ;  /* 0x000000668860723c */ /* 0x000fe80000041860 */
[----:B----4-:R-:W-:Y:S01]  /*7560*/  F2FP.BF16.PACK_AB R101, R128, R120 ;  /* 0x000000788065723e */ /* 0x010fe200000010ff */
[----:B---3--:R-:W-:Y:S02]  /*7570*/  FFMA.FTZ R0, R156, c[0x0][0x2d0], -R124 ;  /* 0x0000b4009c007a23 */ /* 0x008fe4000001087c */
[----:B------:R-:W-:Y:S02]  /*7580*/  F2FP.BF16.PACK_AB R102, R205, R204 ;  /* 0x000000cccd66723e */ /* 0x000fe400000010ff */
[----:B------:R-:W-:Y:S01]  /*7590*/  F2FP.BF16.PACK_AB R103, R202, R203 ;  /* 0x000000cbca67723e */ /* 0x000fe200000010ff */
[----:B------:R1:W-:Y:S02]  /*75a0*/  MUFU.EX2 R145, R0 ;  /* 0x0000000000917308 */ /* 0x0003e40000000800 */
[----:B------:R-:W-:Y:S04]  /*75b0*/  F2FP.BF16.PACK_AB R136, R142, R141 ;  /* 0x0000008d8e88723e */ /* 0x000fe800000010ff */
[C---:B------:R-:W-:Y:S08]  /*75c0*/  HMMA.16816.F32.BF16 R4, R100.reuse, R104, R4 ;  /* 0x000000686404723c */ /* 0x040ff00000041804 */
[C---:B------:R-:W-:Y:S01]  /*75d0*/  HMMA.16816.F32.BF16 R8, R100.reuse, R106, R8 ;  /* 0x0000006a6408723c */ /* 0x040fe20000041808 */
[----:B------:R-:W2:Y:S07]  /*75e0*/  LDSM.16.MT88.4 R104, [R166+0x800] ;  /* 0x00080000a668783b */ /* 0x000eae0000004200 */
[C---:B------:R-:W-:Y:S04]  /*75f0*/  HMMA.16816.F32.BF16 R12, R100.reuse, R108, R12 ;  /* 0x0000006c640c723c */ /* 0x040fe8000004180c */
[----:B-1----:R-:W-:Y:S02]  /*7600*/  FADD.FTZ R0, R200, R2 ;  /* 0x00000002c8007221 */ /* 0x002fe40000010000 */
[----:B------:R-:W-:Y:S02]  /*7610*/  FFMA.FTZ R2, R189, c[0x0][0x2d0], -R144 ;  /* 0x0000b400bd027a23 */ /* 0x000fe40000010890 */
[C---:B------:R-:W-:Y:S01]  /*7620*/  HMMA.16816.F32.BF16 R16, R100.reuse, R110, R16 ;  /* 0x0000006e6410723c */ /* 0x040fe20000041810 */
[----:B------:R-:W1:Y:S01]  /*7630*/  LDSM.16.MT88.4 R108, [R165+0x800] ;  /* 0x00080000a56c783b */ /* 0x000e620000004200 */
[----:B------:R3:W-:Y:S02]  /*7640*/  MUFU.EX2 R143, R2 ;  /* 0x00000002008f7308 */ /* 0x0007e40000000800 */
[----:B------:R-:W-:Y:S02]  /*7650*/  FADD.FTZ R118, R201, R0 ;  /* 0x00000000c9767221 */ /* 0x000fe40000010000 */
[----:B------:R-:W-:Y:S02]  /*7660*/  FFMA.FTZ R0, R192, c[0x0][0x2d0], -R124 ;  /* 0x0000b400c0007a23 */ /* 0x000fe4000001087c */
[----:B------:R-:W-:Y:S04]  /*7670*/  FFMA.FTZ R144, R188, c[0x0][0x2d0], -R144 ;  /* 0x0000b400bc907a23 */ /* 0x000fe80000010890 */
[----:B------:R4:W-:Y:S10]  /*7680*/  MUFU.EX2 R140, R0 ;  /* 0x00000000008c7308 */ /* 0x0009f40000000800 */
[----:B------:R-:W5:Y:S01]  /*7690*/  MUFU.EX2 R144, R144 ;  /* 0x0000009000907308 */ /* 0x000f620000000800 */
[C---:B--2---:R-:W-:Y:S03]  /*76a0*/  HMMA.16816.F32.BF16 R20, R100.reuse, R104, R20 ;  /* 0x000000686414723c */ /* 0x044fe60000041814 */
[----:B---3--:R-:W-:Y:S04]  /*76b0*/  FADD.FTZ R2, R209, R119 ;  /* 0x00000077d1027221 */ /* 0x008fe80000010000 */
[----:B------:R-:W-:Y:S01]  /*76c0*/  FADD.FTZ R2, R120, R2 ;  /* 0x0000000278027221 */ /* 0x000fe20000010000 */
[C---:B------:R-:W-:Y:S01]  /*76d0*/  HMMA.16816.F32.BF16 R24, R100.reuse, R106, R24 ;  /* 0x0000006a6418723c */ /* 0x040fe20000041818 */
[----:B------:R-:W2:Y:S03]  /*76e0*/  LDSM.16.MT88.4 R104, [R163+0x2800] ;  /* 0x00280000a368783b */ /* 0x000ea60000004200 */
[----:B------:R-:W-:Y:S02]  /*76f0*/  FADD.FTZ R2, R128, R2 ;  /* 0x0000000280027221 */ /* 0x000fe40000010000 */
[----:B----4-:R-:W-:Y:S02]  /*7700*/  FFMA.FTZ R0, R194, c[0x0][0x2d0], -R124 ;  /* 0x0000b400c2007a23 */ /* 0x010fe4000001087c */
[C---:B-1----:R-:W-:Y:S02]  /*7710*/  HMMA.16816.F32.BF16 R28, R100.reuse, R108, R28 ;  /* 0x0000006c641c723c */ /* 0x042fe4000004181c */
[----:B------:R-:W1:Y:S02]  /*7720*/  MUFU.EX2 R127, R0 ;  /* 0x00000000007f7308 */ /* 0x000e640000000800 */
[----:B------:R-:W-:Y:S01]  /*7730*/  FADD.FTZ R2, R203, R2 ;  /* 0x00000002cb027221 */ /* 0x000fe20000010000 */
[----:B-----5:R-:W-:Y:S03]  /*7740*/  F2FP.BF16.PACK_AB R138, R144, R143 ;  /* 0x0000008f908a723e */ /* 0x020fe600000010ff */
[C---:B------:R-:W-:Y:S01]  /*7750*/  HMMA.16816.F32.BF16 R32, R100.reuse, R110, R32 ;  /* 0x0000006e6420723c */ /* 0x040fe20000041820 */
[----:B------:R-:W3:Y:S03]  /*7760*/  LDSM.16.MT88.4 R108, [R164+0x2800] ;  /* 0x00280000a46c783b */ /* 0x000ee60000004200 */
[----:B------:R-:W-:Y:S04]  /*7770*/  FADD.FTZ R2, R202, R2 ;  /* 0x00000002ca027221 */ /* 0x000fe80000010000 */
[----:B------:R-:W-:Y:S04]  /*7780*/  FADD.FTZ R2, R148, R2 ;  /* 0x0000000294027221 */ /* 0x000fe80000010000 */
[----:B------:R-:W-:Y:S04]  /*7790*/  FADD.FTZ R2, R147, R2 ;  /* 0x0000000293027221 */ /* 0x000fe80000010000 */
[----:B------:R-:W-:Y:S01]  /*77a0*/  FADD.FTZ R2, R146, R2 ;  /* 0x0000000292027221 */ /* 0x000fe20000010000 */
[----:B-1----:R-:W-:Y:S01]  /*77b0*/  F2FP.BF16.PACK_AB R137, R127, R140 ;  /* 0x0000008c7f89723e */ /* 0x002fe200000010ff */
[--C-:B------:R-:W-:Y:S04]  /*77c0*/  FFMA.FTZ R0, R195, c[0x0][0x2d0], -R124.reuse ;  /* 0x0000b400c3007a23 */ /* 0x100fe8000001087c */
[----:B------:R1:W-:Y:S01]  /*77d0*/  MUFU.EX2 R126, R0 ;  /* 0x00000000007e7308 */ /* 0x0003e20000000800 */
[C---:B--2---:R-:W-:Y:S08]  /*77e0*/  HMMA.16816.F32.BF16 R36, R100.reuse, R104, R36 ;  /* 0x000000686424723c */ /* 0x044ff00000041824 */
[C---:B------:R-:W-:Y:S01]  /*77f0*/  HMMA.16816.F32.BF16 R40, R100.reuse, R106, R40 ;  /* 0x0000006a6428723c */ /* 0x040fe20000041828 */
[----:B------:R-:W2:Y:S07]  /*7800*/  LDSM.16.MT88.4 R104, [R166+0x2800] ;  /* 0x00280000a668783b */ /* 0x000eae0000004200 */
[C---:B---3--:R-:W-:Y:S08]  /*7810*/  HMMA.16816.F32.BF16 R44, R100.reuse, R108, R44 ;  /* 0x0000006c642c723c */ /* 0x048ff0000004182c */
[C---:B------:R-:W-:Y:S01]  /*7820*/  HMMA.16816.F32.BF16 R48, R100.reuse, R110, R48 ;  /* 0x0000006e6430723c */ /* 0x040fe20000041830 */
[----:B------:R-:W3:Y:S07]  /*7830*/  LDSM.16.MT88.4 R108, [R165+0x2800] ;  /* 0x00280000a56c783b */ /* 0x000eee0000004200 */
        /* <DEDUP_REMOVED lines=16> */
[----:B------:R-:W-:Y:S01]  /*7940*/  HMMA.16816.F32.BF16 R96, R100, R110, R96 ;  /* 0x0000006e6460723c */ /* 0x000fe20000041860 */
[----:B------:R-:W3:Y:S06]  /*7950*/  LDSM.16.MT88.4 R108, [R164+0x1000] ;  /* 0x00100000a46c783b */ /* 0x000eec0000004200 */
[----:B------:R-:W-:Y:S02]  /*7960*/  F2FP.BF16.PACK_AB R100, R151, R149 ;  /* 0x000000959764723e */ /* 0x000fe400000010ff */
[----:B------:R-:W-:Y:S03]  /*7970*/  F2FP.BF16.PACK_AB R102, R152, R150 ;  /* 0x000000969866723e */ /* 0x000fe600000010ff */
[----:B------:R-:W-:Y:S02]  /*7980*/  F2FP.BF16.PACK_AB R101, R147, R148 ;  /* 0x000000949365723e */ /* 0x000fe400000010ff */
[----:B------:R-:W-:Y:S07]  /*7990*/  F2FP.BF16.PACK_AB R103, R145, R146 ;  /* 0x000000929167723e */ /* 0x000fee00000010ff */
[C---:B--2---:R-:W-:Y:S08]  /*79a0*/  HMMA.16816.F32.BF16 R4, R100.reuse, R104, R4 ;  /* 0x000000686404723c */ /* 0x044ff00000041804 */
[C---:B------:R-:W-:Y:S01]  /*79b0*/  HMMA.16816.F32.BF16 R8, R100.reuse, R106, R8 ;  /* 0x0000006a6408723c */ /* 0x040fe20000041808 */
[----:B------:R-:W2:Y:S07]  /*79c0*/  LDSM.16.MT88.4 R104, [R165+0x1000] ;  /* 0x00100000a568783b */ /* 0x000eae0000004200 */
[C---:B---3--:R-:W-:Y:S08]  /*79d0*/  HMMA.16816.F32.BF16 R12, R100.reuse, R108, R12 ;  /* 0x0000006c640c723c */ /* 0x048ff0000004180c */
[C---:B------:R-:W-:Y:S01]  /*79e0*/  HMMA.16816.F32.BF16 R16, R100.reuse, R110, R16 ;  /* 0x0000006e6410723c */ /* 0x040fe20000041810 */
[----:B------:R-:W3:Y:S07]  /*79f0*/  LDSM.16.MT88.4 R108, [R163+0x3000] ;  /* 0x00300000a36c783b */ /* 0x000eee0000004200 */
[C---:B------:R-:W-:Y:S08]  /*7a00*/  HMMA.16816.F32.BF16 R20, R100.reuse, R112, R20 ;  /* 0x000000706414723c */ /* 0x040ff00000041814 */
[C---:B------:R-:W-:Y:S01]  /*7a10*/  HMMA.16816.F32.BF16 R24, R100.reuse, R114, R24 ;  /* 0x000000726418723c */ /* 0x040fe20000041818 */
[----:B------:R-:W4:Y:S07]  /*7a20*/  LDSM.16.MT88.4 R112, [R164+0x3000] ;  /* 0x00300000a470783b */ /* 0x000f2e0000004200 */
        /* <DEDUP_REMOVED lines=21> */
[C---:B---3--:R-:W-:Y:S07]  /*7b80*/  HMMA.16816.F32.BF16 R84, R100.reuse, R108, R84 ;  /* 0x0000006c6454723c */ /* 0x048fee0000041854 */
[----:B------:R-:W-:Y:S01]  /*7b90*/  FFMA.FTZ R108, R193, c[0x0][0x2d0], -R124 ;  /* 0x0000b400c16c7a23 */ /* 0x000fe2000001087c */
[C---:B------:R-:W-:Y:S03]  /*7ba0*/  HMMA.16816.F32.BF16 R88, R100.reuse, R110, R88 ;  /* 0x0000006e6458723c */ /* 0x040fe60000041858 */
[----:B------:R-:W3:Y:S01]  /*7bb0*/  MUFU.EX2 R124, R108 ;  /* 0x0000006c007c7308 */ /* 0x000ee20000000800 */
[----:B------:R-:W-:Y:S02]  /*7bc0*/  FADD.FTZ R109, R121, R118 ;  /* 0x00000076796d7221 */ /* 0x000fe40000010000 */
[----:B------:R-:W5:Y:S02]  /*7bd0*/  LDSM.16.MT88.4 R116, [R166+0x1800] ;  /* 0x00180000a674783b */ /* 0x000f640000004200 */
[C---:B----4-:R-:W-:Y:S04]  /*7be0*/  HMMA.16816.F32.BF16 R92, R100.reuse, R112, R92 ;  /* 0x00000070645c723c */ /* 0x050fe8000004185c */
[----:B-1----:R-:W-:Y:S02]  /*7bf0*/  FADD.FTZ R0, R129, R109 ;  /* 0x0000006d81007221 */ /* 0x002fe40000010000 */
[----:B------:R-:W1:Y:S02]  /*7c00*/  LDSM.16.MT88.4 R120, [R165+0x1800] ;  /* 0x00180000a578783b */ /* 0x000e640000004200 */
[----:B------:R-:W-:Y:S04]  /*7c10*/  HMMA.16816.F32.BF16 R96, R100, R114, R96 ;  /* 0x000000726460723c */ /* 0x000fe80000041860 */
[----:B------:R-:W-:Y:S04]  /*7c20*/  FADD.FTZ R0, R204, R0 ;  /* 0x00000000cc007221 */ /* 0x000fe80000010000 */
[----:B------:R-:W-:Y:S01]  /*7c30*/  FADD.FTZ R0, R205, R0 ;  /* 0x00000000cd007221 */ /* 0x000fe20000010000 */
[----:B---3--:R-:W-:Y:S03]  /*7c40*/  F2FP.BF16.PACK_AB R139, R124, R126 ;  /* 0x0000007e7c8b723e */ /* 0x008fe600000010ff */
[----:B------:R-:W-:Y:S04]  /*7c50*/  FADD.FTZ R0, R149, R0 ;  /* 0x0000000095007221 */ /* 0x000fe80000010000 */
[----:B------:R-:W-:Y:S01]  /*7c60*/  FADD.FTZ R0, R151, R0 ;  /* 0x0000000097007221 */ /* 0x000fe20000010000 */
[C---:B------:R-:W-:Y:S01]  /*7c70*/  HMMA.16816.F32.BF16 R128, R136.reuse, R132, R4 ;  /* 0x000000848880723c */ /* 0x040fe20000041804 */
[----:B------:R-:W3:Y:S04]  /*7c80*/  LDSM.16.MT88.4 R4, [R163+0x3800] ;  /* 0x00380000a304783b */ /* 0x000ee80000004200 */
[----:B------:R-:W-:Y:S03]  /*7c90*/  FADD.FTZ R0, R150, R0 ;  /* 0x0000000096007221 */ /* 0x000fe60000010000 */
[C---:B------:R-:W-:Y:S01]  /*7ca0*/  HMMA.16816.F32.BF16 R132, R136.reuse, R134, R8 ;  /* 0x000000868884723c */ /* 0x040fe20000041808 */
[----:B------:R-:W4:Y:S03]  /*7cb0*/  LDSM.16.MT88.4 R8, [R164+0x3800] ;  /* 0x00380000a408783b */ /* 0x000f260000004200 */
[----:B------:R-:W-:Y:S04]  /*7cc0*/  FADD.FTZ R0, R152, R0 ;  /* 0x0000000098007221 */ /* 0x000fe80000010000 */
[C---:B--2---:R-:W-:Y:S01]  /*7cd0*/  HMMA.16816.F32.BF16 R100, R136.reuse, R104, R12 ;  /* 0x000000688864723c */ /* 0x044fe2000004180c */
[----:B------:R-:W2:Y:S07]  /*7ce0*/  LDSM.16.MT88.4 R12, [R166+0x3800] ;  /* 0x00380000a60c783b */ /* 0x000eae0000004200 */
[C---:B------:R-:W-:Y:S01]  /*7cf0*/  HMMA.16816.F32.BF16 R104, R136.reuse, R106, R16 ;  /* 0x0000006a8868723c */ /* 0x040fe20000041810 */
[----:B------:R-:W2:Y:S07]  /*7d00*/  LDSM.16.MT88.4 R16, [R165+0x3800] ;  /* 0x00380000a510783b */ /* 0x000eae0000004200 */
[C---:B-----5:R-:W-:Y:S08]  /*7d10*/  HMMA.16816.F32.BF16 R108, R136.reuse, R116, R20 ;  /* 0x00000074886c723c */ /* 0x060ff00000041814 */
[C---:B------:R-:W-:Y:S08]  /*7d20*/  HMMA.16816.F32.BF16 R112, R136.reuse, R118, R24 ;  /* 0x000000768870723c */ /* 0x040ff00000041818 */
[C---:B-1----:R-:W-:Y:S08]  /*7d30*/  HMMA.16816.F32.BF16 R116, R136.reuse, R120, R28 ;  /* 0x000000788874723c */ /* 0x042ff0000004181c */
[C---:B------:R-:W-:Y:S08]  /*7d40*/  HMMA.16816.F32.BF16 R120, R136.reuse, R122, R32 ;  /* 0x0000007a8878723c */ /* 0x040ff00000041820 */
[C---:B---3--:R-:W-:Y:S08]  /*7d50*/  HMMA.16816.F32.BF16 R36, R136.reuse, R4, R36 ;  /* 0x000000048824723c */ /* 0x048ff00000041824 */
[C---:B------:R-:W-:Y:S01]  /*7d60*/  HMMA.16816.F32.BF16 R40, R136.reuse, R6, R40 ;  /* 0x000000068828723c */ /* 0x040fe20000041828 */
[----:B------:R-:W1:Y:S07]  /*7d70*/  LDSM.16.MT88.4 R4, [R163+0x5800] ;  /* 0x00580000a304783b */ /* 0x000e6e0000004200 */
[C---:B----4-:R-:W-:Y:S08]  /*7d80*/  HMMA.16816.F32.BF16 R44, R136.reuse, R8, R44 ;  /* 0x00000008882c723c */ /* 0x050ff0000004182c */
[C---:B------:R-:W-:Y:S01]  /*7d90*/  HMMA.16816.F32.BF16 R48, R136.reuse, R10, R48 ;  /* 0x0000000a8830723c */ /* 0x040fe20000041830 */
[----:B------:R-:W3:Y:S07]  /*7da0*/  LDSM.16.MT88.4 R8, [R164+0x5800] ;  /* 0x00580000a408783b */ /* 0x000eee0000004200 */
[C---:B--2---:R-:W-:Y:S08]  /*7db0*/  HMMA.16816.F32.BF16 R52, R136.reuse, R12, R52 ;  /* 0x0000000c8834723c */ /* 0x044ff00000041834 */
[C---:B------:R-:W-:Y:S01]  /*7dc0*/  HMMA.16816.F32.BF16 R56, R136.reuse, R14, R56 ;  /* 0x0000000e8838723c */ /* 0x040fe20000041838 */
[----:B------:R-:W2:Y:S07]  /*7dd0*/  LDSM.16.MT88.4 R12, [R166+0x5800] ;  /* 0x00580000a60c783b */ /* 0x000eae0000004200 */
[C---:B------:R-:W-:Y:S08]  /*7de0*/  HMMA.16816.F32.BF16 R60, R136.reuse, R16, R60 ;  /* 0x00000010883c723c */ /* 0x040ff0000004183c */
        /* <DEDUP_REMOVED lines=12> */
[----:B------:R-:W-:Y:S02]  /*7eb0*/  FADD.FTZ R2, R143, R2 ;  /* 0x000000028f027221 */ /* 0x000fe40000010000 */
[----:B------:R-:W-:Y:S01]  /*7ec0*/  FADD.FTZ R0, R126, R0 ;  /* 0x000000007e007221 */ /* 0x000fe20000010000 */
[----:B------:R-:W-:Y:S01]  /*7ed0*/  MOV R126, R125 ;  /* 0x0000007d007e7202 */ /* 0x000fe20000000f00 */
[C---:B--2---:R-:W-:Y:S04]  /*7ee0*/  HMMA.16816.F32.BF16 R84, R136.reuse, R12, R84 ;  /* 0x0000000c8854723c */ /* 0x044fe80000041854 */
[----:B------:R-:W-:Y:S02]  /*7ef0*/  FADD.FTZ R202, R144, R2 ;  /* 0x0000000290ca7221 */ /* 0x000fe40000010000 */
[----:B------:R-:W-:Y:S01]  /*7f00*/  FADD.FTZ R206, R124, R0 ;  /* 0x000000007cce7221 */ /* 0x000fe20000010000 */
[----:B------:R-:W-:Y:S01]  /*7f10*/  MOV R12, R3 ;  /* 0x00000003000c7202 */ /* 0x000fe20000000f00 */
[C---:B------:R-:W-:Y:S08]  /*7f20*/  HMMA.16816.F32.BF16 R88, R136.reuse, R14, R88 ;  /* 0x0000000e8858723c */ /* 0x040ff00000041858 */
[C---:B----4-:R-:W-:Y:S08]  /*7f30*/  HMMA.16816.F32.BF16 R92, R136.reuse, R16, R92 ;  /* 0x00000010885c723c */ /* 0x050ff0000004185c */
[----:B------:R-:W-:Y:S01]  /*7f40*/  HMMA.16816.F32.BF16 R96, R136, R18, R96 ;  /* 0x000000128860723c */ /* 0x000fe20000041860 */
[----:B------:R-:W-:-:S07]  /*7f50*/  @P0 BRA `(.L_x_1061) ;  /* 0xffffcd5000000947 */ /* 0x000fce000383ffff */
.L_x_1050:
[----:B------:R-:W-:-:S13]  /*7f60*/  ISETP.GE.AND P0, PT, R187, R212, PT ;  /* 0x000000d4bb00720c */ /* 0x000fda0003f06270 */
[----:B------:R-:W-:Y:S05]  /*7f70*/  @!P0 BRA `(.L_x_1062) ;  /* 0x00002c6000008947 */ /* 0x000fea0003800000 */
[----:B------:R-:W-:Y:S02]  /*7f80*/  MOV R127, R12 ;  /* 0x0000000c007f7202 */ /* 0x000fe40000000f00 */
[----:B------:R-:W-:Y:S02]  /*7f90*/  MOV R126, R125 ;  /* 0x0000007d007e7202 */ /* 0x000fe40000000f00 */
.L_x_1069:
[----:B------:R-:W-:Y:S04]  /*7fa0*/  DEPBAR.LE SB0, 0x0 ;  /* 0x000080000000791a */ /* 0x000fe80000000000 */
[----:B------:R-:W-:Y:S01]  /*7fb0*/  WARPSYNC 0xffffffff ;  /* 0xffffffff00007948 */ /* 0x000fe20003800000 */
[----:B------:R-:W-:Y:S01]  /*7fc0*/  BAR.SYNC.DEFER_BLOCKING 0x0 ;  /* 0x0000000000007b1d */ /* 0x000fe20000010000 */
[----:B------:R-:W-:Y:S01]  /*7fd0*/  SHF.R.S32.HI R0, RZ, 0x1f, R186 ;  /* 0x0000001fff007819 */ /* 0x000fe200000114ba */
[----:B------:R-:W-:Y:S01]  /*7fe0*/  IMAD.WIDE.U32 R2, R186, c[0x0][0x208], RZ ;  /* 0x00008200ba027a25 */ /* 0x000fe200078e00ff */
        /* <DEDUP_REMOVED lines=9> */
[----:B------:R-:W-:Y:S01]  /*8080*/  SHF.L.U64.HI R14, R208, 0x1, R5 ;  /* 0x00000001d00e7819 */ /* 0x000fe20000010205 */
[----:B------:R-:W-:Y:S01]  /*8090*/  IMAD.IADD R3, R3, 0x1, R0 ;  /* 0x0000000103037824 */ /* 0x000fe200078e0200 */
[----:B------:R-:W-:Y:S01]  /*80a0*/  SHF.L.U64.HI R7, R196, 0x1, R4 ;  /* 0x00000001c4077819 */ /* 0x000fe20000010204 */
[----:B------:R-:W-:Y:S02]  /*80b0*/  IMAD.SHL.U32 R22, R207, 0x2, RZ ;  /* 0x00000002cf167824 */ /* 0x000fe400078e00ff */
[----:B------:R-:W-:Y:S04]  /*80c0*/  IMAD.WIDE.U32 R2, R185, c[0x0][0x218], R2 ;  /* 0x00008600b9027a25 */ /* 0x000fe800078e0002 */
[----:B------:R-:W-:Y:S01]  /*80d0*/  IMAD.SHL.U32 R15, R208, 0x2, RZ ;  /* 0x00000002d00f7824 */ /* 0x000fe200078e00ff */
[----:B------:R-:W-:Y:S01]  /*80e0*/  IADD3 R0, P0, R220, R2, RZ ;  /* 0x00000002dc007210 */ /* 0x000fe20007f1e0ff */
[----:B------:R1:W2:Y:S01]  /*80f0*/  LDSM.16.M88.4 R32, [R167] ;  /* 0x00000000a720783b */ /* 0x0002a20000000200 */
[----:B------:R-:W-:Y:S02]  /*8100*/  IMAD.SHL.U32 R13, R196, 0x2, RZ ;  /* 0x00000002c40d7824 */ /* 0x000fe400078e00ff */
[----:B------:R-:W-:Y:S01]  /*8110*/  IADD3.X R20, R224, R3, R20, P0, !PT ;  /* 0x00000003e0147210 */ /* 0x000fe200007fe414 */
[----:B------:R1:W3:Y:S01]  /*8120*/  LDSM.16.M88.4 R8, [R160] ;  /* 0x00000000a008783b */ /* 0x0002e20000000200 */
[C---:B------:R-:W-:Y:S03]  /*8130*/  LEA R6, P0, R0.reuse, c[0x0][0x1f8], 0x1 ;  /* 0x00007e0000067a11 */ /* 0x040fe600078008ff */
[----:B------:R1:W4:Y:S01]  /*8140*/  LDSM.16.M88.4 R16, [R160+0x800] ;  /* 0x00080000a010783b */ /* 0x0003220000000200 */
[----:B------:R-:W-:Y:S03]  /*8150*/  LEA.HI.X R20, R0, c[0x0][0x1fc], R20, 0x1, P0 ;  /* 0x00007f0000147a11 */ /* 0x000fe600000f0c14 */
[----:B------:R1:W1:Y:S04]  /*8160*/  LDSM.16.M88.4 R24, [R160+0x1000] ;  /* 0x00100000a018783b */ /* 0x0002680000000200 */
        /* <DEDUP_REMOVED lines=8> */
.L_x_1100:
[----:B------:R-:W5:Y:S01]  /*81f0*/  SHFL.IDX PT, R2, R6, RZ, 0x181f ;  /* 0x00181fff06027589 */ /* 0x000f6200000e0000 */
[----:B------:R-:W-:Y:S01]  /*8200*/  ISETP.GE.AND P0, PT, R196, c[0x0][0x1d4], PT ;  /* 0x00007500c4007a0c */ /* 0x000fe20003f06270 */
[----:B------:R-:W-:Y:S01]  /*8210*/  BSSY B0, `(.L_x_1064) ;  /* 0x0000102000007945 */ /* 0x000fe20003800000 */
[----:B------:R-:W-:Y:S02]  /*8220*/  ISETP.GE.AND P4, PT, R208, c[0x0][0x1d4], PT ;  /* 0x00007500d0007a0c */ /* 0x000fe40003f86270 */
[----:B------:R-:W4:Y:S01]  /*8230*/  SHFL.IDX PT, R3, R6, 0x1, 0x181f ;  /* 0x00381f0006037f89 */ /* 0x000f2200000e0000 */
[----:B------:R-:W-:Y:S04]  /*8240*/  SEL R183, RZ, 0x10, P0 ;  /* 0x00000010ffb77807 */ /* 0x000fe80000000000 */
[----:B----4-:R-:W4:Y:S01]  /*8250*/  SHFL.IDX PT, R20, R20, 0x1, 0x181f ;  /* 0x00381f0014147f89 */ /* 0x010f2200000e0000 */
[----:B------:R-:W-:Y:S04]  /*8260*/  IADD3 R12, -R183, 0x10, RZ ;  /* 0x00000010b70c7810 */ /* 0x000fe80007ffe1ff */
[----:B------:R-:W-:Y:S02]  /*8270*/  LOP3.LUT R12, R12, 0xf, RZ, 0xc0, !PT ;  /* 0x0000000f0c0c7812 */ /* 0x000fe400078ec0ff */
[----:B-----5:R-:W-:Y:S05]  /*8280*/  IADD3 R4, P2, R2, R13, RZ ;  /* 0x0000000d02047210 */ /* 0x020fea0007f5e0ff */
[----:B---3--:R-:W-:Y:S05]  /*8290*/  IMAD.X R5, R0, 0x1, R7, P2 ;  /* 0x0000000100057824 */ /* 0x008fea00010e0607 */
[----:B------:R3:W-:Y:S01]  /*82a0*/  LDGSTS.E.BYPASS.LTC128B.128 [R184+0x100], [R4.64], !P0 ;  /* 0x0010000004b87fae */ /* 0x0007e2000c101d46 */
[----:B------:R-:W-:Y:S04]  /*82b0*/  IADD3 R12, P6, P0, R12, R3, R13 ;  /* 0x000000030c0c7210 */ /* 0x000fe800078de00d */
[----:B----4-:R-:W-:Y:S02]  /*82c0*/  IADD3.X R13, RZ, R20, R7, P6, P0 ;  /* 0x00000014ff0d7210 */ /* 0x010fe400037e0407 */
[----:B---3--:R-:W-:Y:S05]  /*82d0*/  IADD3 R4, P2, R2, R15, RZ ;  /* 0x0000000f02047210 */ /* 0x008fea0007f5e0ff */
[--C-:B------:R-:W-:Y:S01]  /*82e0*/  IMAD.X R5, R0, 0x1, R14.reuse, P2 ;  /* 0x0000000100057824 */ /* 0x100fe200010e060e */
[----:B------:R-:W-:Y:S04]  /*82f0*/  ISETP.GE.AND P2, PT, R207, c[0x0][0x1d4], PT ;  /* 0x00007500cf007a0c */ /* 0x000fe80003f46270 */
[----:B------:R3:W-:Y:S02]  /*8300*/  LDGSTS.E.BYPASS.LTC128B.128 [R184+0x2100], [R4.64], !P4 ;  /* 0x0210000004b87fae */ /* 0x0007e4000e101d46 */
[----:B---3--:R-:W-:Y:S05]  /*8310*/  IADD3 R4, P5, R2, R22, RZ ;  /* 0x0000001602047210 */ /* 0x008fea0007fbe0ff */
[----:B------:R-:W-:Y:S01]  /*8320*/  IMAD.X R5, R0, 0x1, R21, P5 ;  /* 0x0000000100057824 */ /* 0x000fe200028e0615 */
[----:B------:R-:W-:Y:S02]  /*8330*/  ISETP.NE.U32.AND P5, PT, R183, RZ, PT ;  /* 0x000000ffb700720c */ /* 0x000fe40003fa5070 */
[----:B------:R-:W-:Y:S02]  /*8340*/  SEL R0, RZ, 0x10, P4 ;  /* 0x00000010ff007807 */ /* 0x000fe40002000000 */
[----:B------:R3:W-:Y:S02]  /*8350*/  LDGSTS.E.BYPASS.LTC128B.128 [R184+0x4100], [R4.64], !P2 ;  /* 0x0410000004b87fae */ /* 0x0007e4000d101d46 */
[C---:B------:R-:W-:Y:S02]  /*8360*/  ISETP.NE.U32.AND P0, PT, R0.reuse, RZ, PT ;  /* 0x000000ff0000720c */ /* 0x040fe40003f05070 */
[----:B------:R-:W-:Y:S04]  /*8370*/  IADD3 R0, -R0, 0x10, RZ ;  /* 0x0000001000007810 */ /* 0x000fe80007ffe1ff */
[----:B------:R-:W-:Y:S01]  /*8380*/  LOP3.LUT R0, R0, 0xf, RZ, 0xc0, !PT ;  /* 0x0000000f00007812 */ /* 0x000fe200078ec0ff */
[----:B------:R4:W-:Y:S01]  /*8390*/  LDGSTS.E.BYPASS.LTC128B.128.ZFILL [R184+0x1100], [R12.64], P5 ;  /* 0x011000000cb87fae */ /* 0x0009e2000a941d46 */
[C---:B--23--:R-:W-:Y:S08]  /*83a0*/  HMMA.16816.F32.BF16 R4, R32.reuse, R8, RZ ;  /* 0x000000082004723c */ /* 0x04cff000000418ff */
[C---:B------:R-:W-:Y:S01]  /*83b0*/  HMMA.16816.F32.BF16 R8, R32.reuse, R10, RZ ;  /* 0x0000000a2008723c */ /* 0x040fe200000418ff */
[-C--:B----4-:R-:W-:Y:S03]  /*83c0*/  IADD3 R12, P6, P5, R0, R3.reuse, R15 ;  /* 0x00000003000c7210 */ /* 0x090fe60007dde00f */
[----:B------:R-:W-:Y:S02]  /*83d0*/  SEL R0, RZ, 0x10, P2 ;  /* 0x00000010ff007807 */ /* 0x000fe40001000000 */
[-C--:B------:R-:W-:Y:S02]  /*83e0*/  IADD3.X R13, RZ, R20.reuse, R14, P6, P5 ;  /* 0x00000014ff0d7210 */ /* 0x080fe400037ea40e */
[C---:B------:R-:W-:Y:S02]  /*83f0*/  IADD3 R2, -R0.reuse, 0x10, RZ ;  /* 0x0000001000027810 */ /* 0x040fe40007ffe1ff */
[----:B------:R-:W-:Y:S01]  /*8400*/  ISETP.NE.U32.AND P6, PT, R0, RZ, PT ;  /* 0x000000ff0000720c */ /* 0x000fe20003fc5070 */
[----:B------:R2:W-:Y:S01]  /*8410*/  LDGSTS.E.BYPASS.LTC128B.128.ZFILL [R184+0x3100], [R12.64], P0 ;  /* 0x031000000cb87fae */ /* 0x0005e20008141d46 */
[----:B------:R-:W-:Y:S04]  /*8420*/  LOP3.LUT R2, R2, 0xf, RZ, 0xc0, !PT ;  /* 0x0000000f02027812 */ /* 0x000fe800078ec0ff */
[----:B------:R-:W-:Y:S04]  /*8430*/  IADD3 R2, P5, P0, R2, R3, R22 ;  /* 0x0000000302027210 */ /* 0x000fe800078be016 */
[----:B------:R-:W-:Y:S02]  /*8440*/  IADD3.X R3, RZ, R20, R21, P5, P0 ;  /* 0x00000014ff037210 */ /* 0x000fe40002fe0415 */
[----:B------:R-:W-:Y:S03]  /*8450*/  ISETP.GT.AND P0, PT, R187, R212, PT ;  /* 0x000000d4bb00720c */ /* 0x000fe60003f04270 */
[----:B------:R3:W-:Y:S05]  /*8460*/  LDGSTS.E.BYPASS.LTC128B.128.ZFILL [R184+0x5100], [R2.64], P6 ;  /* 0x0510000002b87fae */ /* 0x0007ea000b141d46 */
[----:B------:R-:W0:Y:S01]  /*8470*/  LDGDEPBAR ;  /* 0x00000000000079af */ /* 0x000e220000000000 */
[C---:B--2---:R-:W-:Y:S08]  /*8480*/  HMMA.16816.F32.BF16 R12, R32.reuse, R16, RZ ;  /* 0x00000010200c723c */ /* 0x044ff000000418ff */
        /* <DEDUP_REMOVED lines=17> */
[----:B------:R-:W4:Y:S07]  /*85a0*/  LDSM.16.M88.4 R140, [R162+0x1000] ;  /* 0x00100000a28c783b */ /* 0x000f2e0000000200 */
[C---:B-1----:R-:W-:Y:S08]  /*85b0*/  HMMA.16816.F32.BF16 R4, R136.reuse, R144, R4 ;  /* 0x000000908804723c */ /* 0x042ff00000041804 */
[C---:B------:R-:W-:Y:S01]  /*85c0*/  HMMA.16816.F32.BF16 R8, R136.reuse, R146, R8 ;  /* 0x000000928808723c */ /* 0x040fe20000041808 */
[----:B------:R-:W-:Y:S07]  /*85d0*/  LDSM.16.M88.4 R144, [R161+-0x4000] ;  /* 0xffc00000a190783b */ /* 0x000fee0000000200 */
[C---:B--2---:R-:W-:Y:S08]  /*85e0*/  HMMA.16816.F32.BF16 R12, R136.reuse, R148, R12 ;  /* 0x00000094880c723c */ /* 0x044ff0000004180c */
[C---:B------:R-:W-:Y:S01]  /*85f0*/  HMMA.16816.F32.BF16 R16, R136.reuse, R150, R16 ;  /* 0x000000968810723c */ /* 0x040fe20000041810 */
[----:B------:R-:W-:Y:S07]  /*8600*/  LDSM.16.M88.4 R148, [R161+-0x3800] ;  /* 0xffc80000a194783b */ /* 0x000fee0000000200 */
[C---:B----4-:R-:W-:Y:S08]  /*8610*/  HMMA.16816.F32.BF16 R20, R136.reuse, R140, R20 ;  /* 0x0000008c8814723c */ /* 0x050ff00000041814 */
[C---:B------:R-:W-:Y:S01]  /*8620*/  HMMA.16816.F32.BF16 R24, R136.reuse, R142, R24 ;  /* 0x0000008e8818723c */ /* 0x040fe20000041818 */
[----:B------:R-:W1:Y:S07]  /*8630*/  LDSM.16.M88.4 R140, [R169] ;  /* 0x00000000a98c783b */ /* 0x000e6e0000000200 */
[C---:B------:R-:W-:Y:S08]  /*8640*/  HMMA.16816.F32.BF16 R28, R136.reuse, R152, R28 ;  /* 0x00000098881c723c */ /* 0x040ff0000004181c */
[----:B------:R-:W-:Y:S01]  /*8650*/  HMMA.16816.F32.BF16 R32, R136, R154, R32 ;  /* 0x0000009a8820723c */ /* 0x000fe20000041820 */
[----:B------:R-:W2:Y:S05]  /*8660*/  LDSM.16.M88.4 R136, [R161+-0x3000] ;  /* 0xffd00000a188783b */ /* 0x000eaa0000000200 */
[----:B------:R-:W4:Y:S02]  /*8670*/  LDSM.16.M88.4 R152, [R161+-0x2800] ;  /* 0xffd80000a198783b */ /* 0x000f240000000200 */
        /* <DEDUP_REMOVED lines=11> */
[----:B------:R-:W2:Y:S05]  /*8730*/  LDSM.16.M88.4 R140, [R160+0x3000] ;  /* 0x00300000a08c783b */ /* 0x000eaa0000000200 */
[----:B------:R-:W4:Y:S02]  /*8740*/  LDSM.16.M88.4 R152, [R160+0x3800] ;  /* 0x00380000a098783b */ /* 0x000f240000000200 */
        /* <DEDUP_REMOVED lines=9> */
[C---:B----4-:R-:W-:Y:S08]  /*87e0*/  HMMA.16816.F32.BF16 R28, R136.reuse, R152, R28 ;  /* 0x00000098881c723c */ /* 0x050ff0000004181c */
[----:B------:R-:W-:Y:S01]  /*87f0*/  HMMA.16816.F32.BF16 R32, R136, R154, R32 ;  /* 0x0000009a8820723c */ /* 0x000fe20000041820 */
[----:B------:R-:W2:Y:S05]  /*8800*/  LDSM.16.M88.4 R136, [R174] ;  /* 0x00000000ae88783b */ /* 0x000eaa0000000200 */
[----:B------:R-:W4:Y:S02]  /*8810*/  LDSM.16.M88.4 R152, [R175] ;  /* 0x00000000af98783b */ /* 0x000f240000000200 */
        /* <DEDUP_REMOVED lines=22> */
[C---:B----4-:R-:W-:Y:S08]  /*8980*/  HMMA.16816.F32.BF16 R28, R136.reuse, R152, R28 ;  /* 0x00000098881c723c */ /* 0x050ff0000004181c */
        /* <DEDUP_REMOVED lines=63> */
[C---:B----4-:R-:W-:Y:S08]  /*8d80*/  HMMA.16816.F32.BF16 R28, R140.reuse, R152, R28 ;  /* 0x000000988c1c723c */ /* 0x050ff0000004181c */
[----:B------:R-:W-:Y:S01]  /*8d90*/  HMMA.16816.F32.BF16 R32, R140, R154, R32 ;  /* 0x0000009a8c20723c */ /* 0x000fe20000041820 */
[----:B------:R-:W-:Y:S07]  /*8da0*/  @!UPT UIADD3 URZ, URZ, URZ, URZ ;  /* 0x0000003f3f3ff290 */ /* 0x000fee000fffe03f */
[----:B------:R-:W-:-:S11]  /*8db0*/  @!P0 BRA `(.L_x_1065) ;  /* 0x0000047000008947 */ /* 0x000fd60003800000 */
[----:B---3--:R-:W-:Y:S01]  /*8dc0*/  IMAD R2, R210, 0x20, R214 ;  /* 0x00000020d2027824 */ /* 0x008fe200078e02d6 */
        /* <DEDUP_REMOVED lines=37> */
.L_x_1101:
        /* <DEDUP_REMOVED lines=18> */
.L_x_1102:
[C---:B---3--:R-:W-:Y:S02]  /*9140*/  IADD3 R2, -R183.reuse, 0x10, RZ ;  /* 0x00000010b7027810 */ /* 0x048fe40007ffe1ff */
[C---:B--2---:R-:W-:Y:S02]  /*9150*/  IADD3 R138, P6, R0.reuse, R142, RZ ;  /* 0x0000008e008a7210 */ /* 0x044fe40007fde0ff */
[----:B------:R-:W-:Y:S02]  /*9160*/  IADD3 R136, P5, R0, R143, RZ ;  /* 0x0000008f00887210 */ /* 0x000fe40007fbe0ff */
[----:B------:R-:W-:Y:S01]  /*9170*/  ISETP.NE.U32.AND P0, PT, R183, RZ, PT ;  /* 0x000000ffb700720c */ /* 0x000fe20003f05070 */
[----:B----4-:R-:W-:Y:S01]  /*9180*/  IMAD.X R139, R124, 0x1, R139, P6 ;  /* 0x000000017c8b7824 */ /* 0x010fe200030e068b */
[----:B------:R-:W-:Y:S01]  /*9190*/  LOP3.LUT R2, R2, 0xf, RZ, 0xc0, !PT ;  /* 0x0000000f02027812 */ /* 0x000fe200078ec0ff */
[----:B------:R-:W-:Y:S03]  /*91a0*/  IMAD.X R137, R124, 0x1, R140, P5 ;  /* 0x000000017c897824 */ /* 0x000fe600028e068c */
[----:B------:R-:W-:Y:S04]  /*91b0*/  IADD3 R2, P6, P5, R2, R0, R144 ;  /* 0x0000000002027210 */ /* 0x000fe80007dde090 */
[----:B------:R-:W-:Y:S05]  /*91c0*/  IADD3.X R3, RZ, R124, R141, P6, P5 ;  /* 0x0000007cff037210 */ /* 0x000fea00037ea48d */
[----:B------:R-:W-:Y:S01]  /*91d0*/  @!PT LDS RZ, [RZ] ;  /* 0x00000000fffff984 */ /* 0x000fe20000000800 */
[----:B------:R-:W-:Y:S01]  /*91e0*/  @!PT LDS RZ, [RZ] ;  /* 0x00000000fffff984 */ /* 0x000fe20000000800 */
[----:B------:R-:W-:Y:S01]  /*91f0*/  @!PT LDS RZ, [RZ] ;  /* 0x00000000fffff984 */ /* 0x000fe20000000800 */
[----:B------:R2:W-:Y:S04]  /*9200*/  LDGSTS.E.BYPASS.LTC128B.128.ZFILL [R184+0x7100], [R2.64], P0 ;  /* 0x0710000002b87fae */ /* 0x0005e80008141d46 */
[----:B------:R2:W-:Y:S04]  /*9210*/  LDGSTS.E.BYPASS.LTC128B.128 [R184+0x9100], [R138.64], !P4 ;  /* 0x091000008ab87fae */ /* 0x0005e8000e101d46 */
[----:B------:R2:W-:Y:S02]  /*9220*/  LDGSTS.E.BYPASS.LTC128B.128 [R184+0xb100], [R136.64], !P2 ;  /* 0x0b10000088b87fae */ /* 0x0005e4000d101d46 */
.L_x_1065:
[----:B---3--:R-:W-:Y:S05]  /*9230*/  BSYNC B0 ;  /* 0x0000000000007941 */ /* 0x008fea0003800000 */
.L_x_1064:
        /* <DEDUP_REMOVED lines=34> */
[----:B-1----:R-:W1:Y:S04]  /*9460*/  SHFL.BFLY PT, R125, R124, 0x2, 0x1f ;  /* 0x0c401f007c7d7f89 */ /* 0x002e6800000e0000 */
[----:B------:R-:W2:Y:S01]  /*9470*/  SHFL.BFLY PT, R0, R136, 0x2, 0x1f ;  /* 0x0c401f0088007f89 */ /* 0x000ea200000e0000 */
[----:B-1----:R-:W-:Y:S02]  /*9480*/  FMNMX.FTZ R125, R124, R125, !PT ;  /* 0x0000007d7c7d7209 */ /* 0x002fe40007810000 */
[----:B--2---:R-:W-:Y:S03]  /*9490*/  FMNMX.FTZ R124, R136, R0, !PT ;  /* 0x00000000887c7209 */ /* 0x004fe60007810000 */
[----:B------:R-:W1:Y:S04]  /*94a0*/  SHFL.BFLY PT, R2, R125, 0x1, 0x1f ;  /* 0x0c201f007d027f89 */ /* 0x000e6800000e0000 */
[----:B------:R2:W3:Y:S01]  /*94b0*/  SHFL.BFLY PT, R0, R124, 0x1, 0x1f ;  /* 0x0c201f007c007f89 */ /* 0x0004e200000e0000 */
[----:B-1----:R-:W-:Y:S04]  /*94c0*/  FMNMX.FTZ R125, R125, R2, !PT ;  /* 0x000000027d7d7209 */ /* 0x002fe80007810000 */
.L_x_1103:
[----:B---3--:R-:W-:Y:S01]  /*94d0*/  FMNMX.FTZ R3, R0, R124, !PT ;  /* 0x0000007c00037209 */ /* 0x008fe20007810000 */
[C---:B------:R-:W-:Y:S01]  /*94e0*/  FADD.FTZ R2, -R125.reuse, R126 ;  /* 0x0000007e7d027221 */ /* 0x040fe20000010100 */
[----:B------:R-:W-:Y:S01]  /*94f0*/  WARPSYNC 0xffffffff ;  /* 0xffffffff00007948 */ /* 0x000fe20003800000 */
[----:B------:R-:W-:Y:S01]  /*9500*/  FMUL.FTZ R126, R125, c[0x0][0x2d0] ;  /* 0x0000b4007d7e7a20 */ /* 0x000fe20000410000 */
[----:B------:R-:W1:Y:S01]  /*9510*/  LDSM.16.MT88.4 R140, [R163] ;  /* 0x00000000a38c783b */ /* 0x000e620000004200 */
[----:B------:R-:W-:Y:S01]  /*9520*/  FADD.FTZ R0, -R3, R127 ;  /* 0x0000007f03007221 */ /* 0x000fe20000010100 */
[----:B------:R-:W-:Y:S01]  /*9530*/  ISETP.GT.AND P0, PT, R187, R212, PT ;  /* 0x000000d4bb00720c */ /* 0x000fe20003f04270 */
[----:B------:R-:W-:Y:S02]  /*9540*/  FMUL.FTZ R127, R3, c[0x0][0x2d0] ;  /* 0x0000b400037f7a20 */ /* 0x000fe40000410000 */
[----:B------:R-:W-:Y:S02]  /*9550*/  FMUL.FTZ R2, R2, c[0x0][0x2d0] ;  /* 0x0000b40002027a20 */ /* 0x000fe40000410000 */
[----:B------:R-:W-:Y:S02]  /*9560*/  FMUL.FTZ R0, R0, c[0x0][0x2d0] ;  /* 0x0000b40000007a20 */ /* 0x000fe40000410000 */
[--C-:B------:R-:W-:Y:S02]  /*9570*/  FFMA.FTZ R4, R4, c[0x0][0x2d0], -R126.reuse ;  /* 0x0000b40004047a23 */ /* 0x100fe4000001087e */
[--C-:B------:R-:W-:Y:S01]  /*9580*/  FFMA.FTZ R5, R5, c[0x0][0x2d0], -R126.reuse ;  /* 0x0000b40005057a23 */ /* 0x100fe2000001087e */
[----:B------:R-:W3:Y:S01]  /*9590*/  MUFU.EX2 R2, R2 ;  /* 0x0000000200027308 */ /* 0x000ee20000000800 */
        /* <DEDUP_REMOVED lines=23> */
[----:B--2---:R-:W-:Y:S01]  /*9710*/  MUFU.EX2 R124, R6 ;  /* 0x00000006007c7308 */ /* 0x004fe20000000800 */
        /* <DEDUP_REMOVED lines=9> */
[----:B------:R-:W-:Y:S01]  /*97b0*/  FFMA.FTZ R35, R35, c[0x0][0x2d0], -R127 ;  /* 0x0000b40023237a23 */ /* 0x000fe2000001087f */
[----:B------:R-:W-:Y:S01]  /*97c0*/  MOV R127, R3 ;  /* 0x00000003007f7202 */ /* 0x000fe20000000f00 */
[----:B------:R-:W-:Y:S01]  /*97d0*/  FFMA.FTZ R28, R28, c[0x0][0x2d0], -R126 ;  /* 0x0000b4001c1c7a23 */ /* 0x000fe2000001087e */
[----:B------:R-:W-:Y:S10]  /*97e0*/  MUFU.EX2 R149, R8 ;  /* 0x0000000800957308 */ /* 0x000ff40000000800 */
[----:B------:R-:W2:Y:S10]  /*97f0*/  MUFU.EX2 R157, R9 ;  /* 0x00000009009d7308 */ /* 0x000eb40000000800 */
[----:B------:R-:W-:Y:S10]  /*9800*/  MUFU.EX2 R155, R10 ;  /* 0x0000000a009b7308 */ /* 0x000ff40000000800 */
[----:B------:R-:W5:Y:S10]  /*9810*/  MUFU.EX2 R156, R11 ;  /* 0x0000000b009c7308 */ /* 0x000f740000000800 */
[----:B------:R-:W-:Y:S10]  /*9820*/  MUFU.EX2 R152, R16 ;  /* 0x0000001000987308 */ /* 0x000ff40000000800 */
[----:B------:R-:W-:Y:S10]  /*9830*/  MUFU.EX2 R154, R17 ;  /* 0x00000011009a7308 */ /* 0x000ff40000000800 */
[----:B------:R-:W-:Y:S10]  /*9840*/  MUFU.EX2 R150, R18 ;  /* 0x0000001200967308 */ /* 0x000ff40000000800 */
[----:B------:R-:W-:Y:S10]  /*9850*/  MUFU.EX2 R146, R12 ;  /* 0x0000000c00927308 */ /* 0x000ff40000000800 */
[----:B------:R-:W1:Y:S10]  /*9860*/  MUFU.EX2 R153, R13 ;  /* 0x0000000d00997308 */ /* 0x000e740000000800 */
[----:B------:R1:W-:Y:S10]  /*9870*/  MUFU.EX2 R145, R14 ;  /* 0x0000000e00917308 */ /* 0x0003f40000000800 */
[----:B------:R-:W1:Y:S10]  /*9880*/  MUFU.EX2 R151, R15 ;  /* 0x0000000f00977308 */ /* 0x000e740000000800 */
[----:B------:R1:W-:Y:S10]  /*9890*/  MUFU.EX2 R126, R28 ;  /* 0x0000001c007e7308 */ /* 0x0003f40000000800 */
[----:B------:R-:W-:Y:S10]  /*98a0*/  MUFU.EX2 R29, R29 ;  /* 0x0000001d001d7308 */ /* 0x000ff40000000800 */
[----:B------:R-:W-:Y:S10]  /*98b0*/  MUFU.EX2 R32, R32 ;  /* 0x0000002000207308 */ /* 0x000ff40000000800 */
[----:B------:R-:W-:Y:S10]  /*98c0*/  MUFU.EX2 R33, R33 ;  /* 0x0000002100217308 */ /* 0x000ff40000000800 */
[----:B------:R-:W-:Y:S10]  /*98d0*/  MUFU.EX2 R30, R30 ;  /* 0x0000001e001e7308 */ /* 0x000ff40000000800 */
[----:B------:R-:W-:Y:S10]  /*98e0*/  MUFU.EX2 R31, R31 ;  /* 0x0000001f001f7308 */ /* 0x000ff40000000800 */
[----:B------:R-:W-:Y:S10]  /*98f0*/  MUFU.EX2 R34, R34 ;  /* 0x0000002200227308 */ /* 0x000ff40000000800 */
[----:B------:R-:W-:Y:S01]  /*9900*/  MUFU.EX2 R35, R35 ;  /* 0x0000002300237308 */ /* 0x000fe20000000800 */
[----:B---3--:R-:W-:Y:S01]  /*9910*/  FMUL.FTZ R4, R2, R128 ;  /* 0x0000008002047220 */ /* 0x008fe20000410000 */
[----:B----4-:R-:W-:Y:S01]  /*9920*/  F2FP.BF16.PACK_AB R136, R148, R144 ;  /* 0x000000909488723e */ /* 0x010fe200000010ff */
[----:B------:R-:W-:Y:S01]  /*9930*/  FMUL.FTZ R5, R2, R129 ;  /* 0x0000008102057220 */ /* 0x000fe20000410000 */
[----:B--2---:R-:W-:Y:S01]  /*9940*/  F2FP.BF16.PACK_AB R138, R157, R149 ;  /* 0x000000959d8a723e */ /* 0x004fe200000010ff */
[C---:B------:R-:W-:Y:S01]  /*9950*/  FMUL.FTZ R6, R0.reuse, R130 ;  /* 0x0000008200067220 */ /* 0x040fe20000410000 */
[----:B------:R-:W-:Y:S01]  /*9960*/  F2FP.BF16.PACK_AB R137, R147, R124 ;  /* 0x0000007c9389723e */ /* 0x000fe200000010ff */
[----:B------:R-:W-:Y:S01]  /*9970*/  FMUL.FTZ R7, R0, R131 ;  /* 0x0000008300077220 */ /* 0x000fe20000410000 */
[----:B-----5:R-:W-:Y:S01]  /*9980*/  F2FP.BF16.PACK_AB R139, R156, R155 ;  /* 0x0000009b9c8b723e */ /* 0x020fe200000010ff */
[----:B------:R-:W2:Y:S01]  /*9990*/  LDSM.16.MT88.4 R128, [R164] ;  /* 0x00000000a480783b */ /* 0x000ea20000004200 */
[C---:B------:R-:W-:Y:S01]  /*99a0*/  FMUL.FTZ R8, R2.reuse, R132 ;  /* 0x0000008402087220 */ /* 0x040fe20000410000 */
[----:B-1----:R-:W-:Y:S01]  /*99b0*/  F2FP.BF16.PACK_AB R12, R153, R146 ;  /* 0x00000092990c723e */ /* 0x002fe200000010ff */
[----:B------:R-:W-:Y:S01]  /*99c0*/  FMUL.FTZ R9, R2, R133 ;  /* 0x0000008502097220 */ /* 0x000fe20000410000 */
[----:B------:R-:W-:Y:S01]  /*99d0*/  F2FP.BF16.PACK_AB R14, R154, R152 ;  /* 0x000000989a0e723e */ /* 0x000fe200000010ff */
[C---:B------:R-:W-:Y:S01]  /*99e0*/  FMUL.FTZ R10, R0.reuse, R134 ;  /* 0x00000086000a7220 */ /* 0x040fe20000410000 */
[C---:B------:R-:W-:Y:S01]  /*99f0*/  HMMA.16816.F32.BF16 R4, R136.reuse, R140, R4 ;  /* 0x0000008c8804723c */ /* 0x040fe20000041804 */
[----:B------:R-:W-:Y:S04]  /*9a00*/  MUFU.EX2 R140, R20 ;  /* 0x00000014008c7308 */ /* 0x000fe80000000800 */
[----:B------:R-:W-:Y:S01]  /*9a10*/  FMUL.FTZ R11, R0, R135 ;  /* 0x00000087000b7220 */ /* 0x000fe20000410000 */
[----:B------:R-:W-:Y:S01]  /*9a20*/  F2FP.BF16.PACK_AB R13, R151, R145 ;  /* 0x00000091970d723e */ /* 0x000fe200000010ff */
[----:B------:R-:W-:Y:S01]  /*9a30*/  LDSM.16.MT88.4 R132, [R164+0x800] ;  /* 0x00080000a484783b */ /* 0x000fe20000004200 */
[C---:B------:R-:W-:Y:S03]  /*9a40*/  FMUL.FTZ R100, R2.reuse, R100 ;  /* 0x0000006402647220 */ /* 0x040fe60000410000 */
[----:B------:R-:W-:Y:S01]  /*9a50*/  MUFU.EX2 R141, R24 ;  /* 0x00000018008d7308 */ /* 0x000fe20000000800 */
[C---:B------:R-:W-:Y:S03]  /*9a60*/  HMMA.16816.F32.BF16 R8, R136.reuse, R142, R8 ;  /* 0x0000008e8808723c */ /* 0x040fe60000041808 */
[----:B------:R-:W-:Y:S02]  /*9a70*/  FMUL.FTZ R101, R2, R101 ;  /* 0x0000006502657220 */ /* 0x000fe40000410000 */
[C---:B------:R-:W-:Y:S02]  /*9a80*/  FMUL.FTZ R102, R0.reuse, R102 ;  /* 0x0000006600667220 */ /* 0x040fe40000410000 */
[----:B------:R-:W-:Y:S02]  /*9a90*/  FMUL.FTZ R103, R0, R103 ;  /* 0x0000006700677220 */ /* 0x000fe40000410000 */
[----:B------:R-:W-:Y:S03]  /*9aa0*/  MUFU.EX2 R142, R21 ;  /* 0x00000015008e7308 */ /* 0x000fe60000000800 */
[C---:B------:R-:W-:Y:S02]  /*9ab0*/  FMUL.FTZ R104, R2.reuse, R104 ;  /* 0x0000006802687220 */ /* 0x040fe40000410000 */
[----:B------:R-:W-:Y:S02]  /*9ac0*/  FMUL.FTZ R105, R2, R105 ;  /* 0x0000006902697220 */ /* 0x000fe40000410000 */
[C---:B------:R-:W-:Y:S02]  /*9ad0*/  FMUL.FTZ R106, R0.reuse, R106 ;  /* 0x0000006a006a7220 */ /* 0x040fe40000410000 */
[----:B------:R-:W-:Y:S01]  /*9ae0*/  FMUL.FTZ R107, R0, R107 ;  /* 0x0000006b006b7220 */ /* 0x000fe20000410000 */
[----:B------:R-:W-:Y:S01]  /*9af0*/  MUFU.EX2 R143, R25 ;  /* 0x00000019008f7308 */ /* 0x000fe20000000800 */
[C---:B------:R-:W-:Y:S01]  /*9b00*/  FMUL.FTZ R108, R2.reuse, R108 ;  /* 0x0000006c026c7220 */ /* 0x040fe20000410000 */
[C---:B--2---:R-:W-:Y:S03]  /*9b10*/  HMMA.16816.F32.BF16 R100, R136.reuse, R128, R100 ;  /* 0x000000808864723c */ /* 0x044fe60000041864 */
        /* <DEDUP_REMOVED lines=52> */
[----:B------:R-:W1:Y:S03]  /*9e60*/  LDSM.16.MT88.4 R128, [R163+0x2000] ;  /* 0x00200000a380783b */ /* 0x000e660000004200 */
        /* <DEDUP_REMOVED lines=37> */
[----:B------:R-:W-:Y:S02]  /*a0c0*/  FFMA.FTZ R2, R2, R202, R144 ;  /* 0x000000ca02027223 */ /* 0x000fe40000010090 */
[----:B------:R2:W3:Y:S01]  /*a0d0*/  MUFU.EX2 R144, R19 ;  /* 0x0000001300907308 */ /* 0x0004e20000000800 */
[----:B------:R-:W-:Y:S02]  /*a0e0*/  FFMA.FTZ R124, R0, R206, R124 ;  /* 0x000000ce007c7223 */ /* 0x000fe4000001007c */
[----:B------:R-:W-:Y:S02]  /*a0f0*/  FADD.FTZ R0, R148, R2 ;  /* 0x0000000294007221 */ /* 0x000fe40000010000 */
[----:B------:R-:W-:Y:S01]  /*a100*/  FADD.FTZ R124, R147, R124 ;  /* 0x0000007c937c7221 */ /* 0x000fe20000010000 */
[C---:B-1----:R-:W-:Y:S03]  /*a110*/  HMMA.16816.F32.BF16 R44, R136.reuse, R128, R44 ;  /* 0x00000080882c723c */ /* 0x042fe6000004182c */
[----:B------:R-:W-:Y:S02]  /*a120*/  FADD.FTZ R2, R149, R0 ;  /* 0x0000000095027221 */ /* 0x000fe40000010000 */
[----:B------:R-:W-:Y:S02]  /*a130*/  FADD.FTZ R0, R155, R124 ;  /* 0x0000007c9b007221 */ /* 0x000fe40000010000 */
[----:B------:R-:W-:Y:S01]  /*a140*/  FADD.FTZ R2, R157, R2 ;  /* 0x000000029d027221 */ /* 0x000fe20000010000 */
[C---:B------:R-:W-:Y:S01]  /*a150*/  HMMA.16816.F32.BF16 R48, R136.reuse, R130, R48 ;  /* 0x000000828830723c */ /* 0x040fe20000041830 */
[----:B------:R-:W1:Y:S03]  /*a160*/  LDSM.16.MT88.4 R128, [R166+0x2000] ;  /* 0x00200000a680783b */ /* 0x000e660000004200 */
[----:B------:R-:W-:Y:S02]  /*a170*/  FADD.FTZ R0, R156, R0 ;  /* 0x000000009c007221 */ /* 0x000fe40000010000 */
[----:B------:R-:W-:Y:S02]  /*a180*/  FADD.FTZ R28, R146, R2 ;  /* 0x00000002921c7221 */ /* 0x000fe40000010000 */
[----:B------:R-:W-:Y:S01]  /*a190*/  FADD.FTZ R2, R145, R0 ;  /* 0x0000000091027221 */ /* 0x000fe20000010000 */
[----:B--2---:R-:W-:Y:S03]  /*a1a0*/  LDSM.16.MT88.4 R16, [R166+0x800] ;  /* 0x00080000a610783b */ /* 0x004fe60000004200 */
[----:B---3--:R-:W-:Y:S01]  /*a1b0*/  F2FP.BF16.PACK_AB R15, R144, R150 ;  /* 0x00000096900f723e */ /* 0x008fe200000010ff */
[----:B------:R-:W-:Y:S02]  /*a1c0*/  FADD.FTZ R0, R153, R28 ;  /* 0x0000001c99007221 */ /* 0x000fe40000010000 */
[----:B------:R-:W-:Y:S02]  /*a1d0*/  FADD.FTZ R2, R151, R2 ;  /* 0x0000000297027221 */ /* 0x000fe40000010000 */
[----:B------:R-:W-:Y:S02]  /*a1e0*/  FADD.FTZ R0, R152, R0 ;  /* 0x0000000098007221 */ /* 0x000fe40000010000 */
[----:B------:R-:W-:Y:S02]  /*a1f0*/  FADD.FTZ R2, R150, R2 ;  /* 0x0000000296027221 */ /* 0x000fe40000010000 */
[----:B------:R-:W-:Y:S02]  /*a200*/  FADD.FTZ R0, R154, R0 ;  /* 0x000000009a007221 */ /* 0x000fe40000010000 */
[----:B------:R-:W-:Y:S02]  /*a210*/  FADD.FTZ R2, R144, R2 ;  /* 0x0000000290027221 */ /* 0x000fe40000010000 */
[----:B------:R-:W-:Y:S04]  /*a220*/  FADD.FTZ R0, R140, R0 ;  /* 0x000000008c007221 */ /* 0x000fe80000010000 */
[----:B------:R-:W-:Y:S04]  /*a230*/  FADD.FTZ R0, R142, R0 ;  /* 0x000000008e007221 */ /* 0x000fe80000010000 */
        /* <DEDUP_REMOVED lines=18> */
[----:B------:R-:W-:Y:S01]  /*a360*/  HMMA.16816.F32.BF16 R96, R136, R130, R96 ;  /* 0x000000828860723c */ /* 0x000fe20000041860 */
[----:B------:R-:W1:Y:S01]  /*a370*/  LDSM.16.MT88.4 R128, [R163+0x800] ;  /* 0x00080000a380783b */ /* 0x000e620000004200 */
[----:B------:R-:W2:Y:S10]  /*a380*/  MUFU.EX2 R139, R22 ;  /* 0x00000016008b7308 */ /* 0x000eb40000000800 */
[----:B------:R3:W4:Y:S10]  /*a390*/  MUFU.EX2 R138, R23 ;  /* 0x00000017008a7308 */ /* 0x0007340000000800 */
[----:B------:R-:W5:Y:S01]  /*a3a0*/  MUFU.EX2 R137, R26 ;  /* 0x0000001a00897308 */ /* 0x000f620000000800 */
[----:B--2---:R-:W-:Y:S09]  /*a3b0*/  FADD.FTZ R2, R139, R2 ;  /* 0x000000028b027221 */ /* 0x004ff20000010000 */
[----:B------:R2:W2:Y:S01]  /*a3c0*/  MUFU.EX2 R136, R27 ;  /* 0x0000001b00887308 */ /* 0x0004a20000000800 */
[----:B---3--:R-:W-:Y:S01]  /*a3d0*/  LDSM.16.MT88.4 R20, [R164+0x1000] ;  /* 0x00100000a414783b */ /* 0x008fe20000004200 */
[----:B----4-:R-:W-:Y:S01]  /*a3e0*/  FADD.FTZ R2, R138, R2 ;  /* 0x000000028a027221 */ /* 0x010fe20000010000 */
[C---:B-1----:R-:W-:Y:S05]  /*a3f0*/  HMMA.16816.F32.BF16 R4, R12.reuse, R128, R4 ;  /* 0x000000800c04723c */ /* 0x042fea0000041804 */
[----:B-----5:R-:W-:Y:S03]  /*a400*/  FADD.FTZ R2, R137, R2 ;  /* 0x0000000289027221 */ /* 0x020fe60000010000 */
[C---:B------:R-:W-:Y:S01]  /*a410*/  HMMA.16816.F32.BF16 R8, R12.reuse, R130, R8 ;  /* 0x000000820c08723c */ /* 0x040fe20000041808 */
[----:B------:R-:W1:Y:S07]  /*a420*/  LDSM.16.MT88.4 R128, [R165+0x800] ;  /* 0x00080000a580783b */ /* 0x000e6e0000004200 */
[C---:B------:R-:W-:Y:S01]  /*a430*/  HMMA.16816.F32.BF16 R100, R12.reuse, R132, R100 ;  /* 0x000000840c64723c */ /* 0x040fe20000041864 */
[----:B--2---:R-:W-:Y:S07]  /*a440*/  LDSM.16.MT88.4 R24, [R166+0x1000] ;  /* 0x00100000a618783b */ /* 0x004fee0000004200 */
[C---:B------:R-:W-:Y:S01]  /*a450*/  HMMA.16816.F32.BF16 R104, R12.reuse, R134, R104 ;  /* 0x000000860c68723c */ /* 0x040fe20000041868 */
[----:B------:R-:W-:Y:S07]  /*a460*/  LDSM.16.MT88.4 R132, [R163+0x1800] ;  /* 0x00180000a384783b */ /* 0x000fee0000004200 */
        /* <DEDUP_REMOVED lines=28> */
[----:B------:R-:W-:Y:S07]  /*a630*/  HMMA.16816.F32.BF16 R96, R12, R130, R96 ;  /* 0x000000820c60723c */ /* 0x000fee0000041860 */
[----:B------:R-:W-:Y:S02]  /*a640*/  F2FP.BF16.PACK_AB R12, R142, R140 ;  /* 0x0000008c8e0c723e */ /* 0x000fe400000010ff */
[----:B------:R-:W-:Y:S03]  /*a650*/  F2FP.BF16.PACK_AB R14, R143, R141 ;  /* 0x0000008d8f0e723e */ /* 0x000fe600000010ff */
[----:B------:R-:W-:Y:S02]  /*a660*/  F2FP.BF16.PACK_AB R13, R138, R139 ;  /* 0x0000008b8a0d723e */ /* 0x000fe400000010ff */
[C---:B------:R-:W-:Y:S07]  /*a670*/  F2FP.BF16.PACK_AB R15, R136.reuse, R137 ;  /* 0x00000089880f723e */ /* 0x040fee00000010ff */
[C---:B--2---:R-:W-:Y:S08]  /*a680*/  HMMA.16816.F32.BF16 R4, R12.reuse, R16, R4 ;  /* 0x000000100c04723c */ /* 0x044ff00000041804 */
        /* <DEDUP_REMOVED lines=39> */
[C---:B------:R-:W-:Y:S01]  /*a900*/  HMMA.16816.F32.BF16 R128, R12.reuse, R132, R4 ;  /* 0x000000840c80723c */ /* 0x040fe20000041804 */
[----:B------:R-:W4:Y:S07]  /*a910*/  LDSM.16.MT88.4 R4, [R163+0x3800] ;  /* 0x00380000a304783b */ /* 0x000f2e0000004200 */
        /* <DEDUP_REMOVED lines=10> */
[C---:B----4-:R-:W-:Y:S08]  /*a9c0*/  HMMA.16816.F32.BF16 R36, R12.reuse, R4, R36 ;  /* 0x000000040c24723c */ /* 0x050ff00000041824 */
        /* <DEDUP_REMOVED lines=33> */
.L_x_1062:
[----:B------:R-:W-:Y:S05]  /*abe0*/  BRA.DIV ~URZ, `(.L_x_1070) ;  /* 0x00003c627f007947 */ /* 0x000fea000b800000 */
[----:B------:R1:W2:Y:S02]  /*abf0*/  SHFL.BFLY PT, R4, R202, 0x2, 0x1f ;  /* 0x0c401f00ca047f89 */ /* 0x0002a400000e0000 */
.L_x_1104:
[----:B--2---:R-:W-:Y:S01]  /*ac00*/  FADD.FTZ R4, R4, R202 ;  /* 0x000000ca04047221 */ /* 0x004fe20000010000 */
[----:B------:R-:W-:Y:S05]  /*ac10*/  BRA.DIV ~URZ, `(.L_x_1071) ;  /* 0x00003c927f007947 */ /* 0x000fea000b800000 */
[----:B------:R-:W2:Y:S04]  /*ac20*/  SHFL.BFLY PT, R0, R206, 0x2, 0x1f ;  /* 0x0c401f00ce007f89 */ /* 0x000ea800000e0000 */
[----:B------:R-:W3:Y:S01]  /*ac30*/  SHFL.BFLY PT, R2, R4, 0x1, 0x1f ;  /* 0x0c201f0004027f89 */ /* 0x000ee200000e0000 */
[----:B--2---:R-:W-:-:S02]  /*ac40*/  FADD.FTZ R206, R0, R206 ;  /* 0x000000ce00ce7221 */ /* 0x004fc40000010000 */
[----:B---3--:R-:W-:-:S03]  /*ac50*/  FADD.FTZ R4, R4, R2 ;  /* 0x0000000204047221 */ /* 0x008fc60000010000 */
[----:B------:R2:W3:Y:S04]  /*ac60*/  SHFL.BFLY PT, R3, R206, 0x1, 0x1f ;  /* 0x0c201f00ce037f89 */ /* 0x0004e800000e0000 */
.L_x_1105:
        /* <DEDUP_REMOVED lines=117> */
.L_x_1031:
[----:B------:R-:W1:Y:S01]  /*b3c0*/  S2R R6, SR_TID.X ;  /* 0x0000000000067919 */ /* 0x000e620000002100 */
[----:B------:R-:W-:Y:S01]  /*b3d0*/  BSSY B0, `(.L_x_1072) ;  /* 0x0000010000007945 */ /* 0x000fe20003800000 */
[----:B-1----:R-:W-:-:S13]  /*b3e0*/  LOP3.LUT P6, RZ, R6, 0xff, RZ, 0xc0, !PT ;  /* 0x000000ff06ff7812 */ /* 0x002fda00078cc0ff */
[----:B------:R-:W-:Y:S05]  /*b3f0*/  @P6 BRA `(.L_x_1073) ;  /* 0x000000d000006947 */ /* 0x000fea0003800000 */
[----:B------:R-:W1:Y:S01]  /*b400*/  S2R R4, SR_LANEID ;  /* 0x0000000000047919 */ /* 0x000e620000000000 */
        /* <DEDUP_REMOVED lines=11> */
[----:B---3--:R-:W-:-:S06]  /*b4c0*/  IADD3 R236, R3, c[0x0][0xc], R2 ;  /* 0x0000030003ec7a10 */ /* 0x008fcc0007ffe002 */
.L_x_1073:
[----:B------:R-:W-:Y:S05]  /*b4d0*/  BSYNC B0 ;  /* 0x0000000000007941 */ /* 0x000fea0003800000 */
.L_x_1072:
[----:B------:R-:W-:Y:S01]  /*b4e0*/  PRMT R0, R0, 0x9910, RZ ;  /* 0x0000991000007816 */ /* 0x000fe200000000ff */
[----:B------:R-:W-:Y:S01]  /*b4f0*/  BSSY B1, `(.L_x_1074) ;  /* 0x0000178000017945 */ /* 0x000fe20003800000 */
[----:B------:R-:W-:Y:S02]  /*b500*/  IMAD.MOV.U32 R17, RZ, RZ, R236 ;  /* 0x000000ffff117224 */ /* 0x000fe400078e00ec */
[----:B------:R-:W-:-:S13]  /*b510*/  ISETP.NE.AND P0, PT, R0, RZ, PT ;  /* 0x000000ff0000720c */ /* 0x000fda0003f05270 */
[----:B------:R-:W-:Y:S05]  /*b520*/  @!P0 BRA `(.L_x_1075) ;  /* 0x000014c000008947 */ /* 0x000fea0003800000 */
[----:B------:R-:W-:Y:S01]  /*b530*/  WARPSYNC 0xffffffff ;  /* 0xffffffff00007948 */ /* 0x000fe20003800000 */
[----:B------:R-:W-:Y:S06]  /*b540*/  BAR.SYNC.DEFER_BLOCKING 0x1, 0x100 ;  /* 0x0044000000007b1d */ /* 0x000fec0000010000 */
[----:B------:R-:W-:Y:S05]  /*b550*/  BRA.CONV ~URZ, `(.L_x_1076) ;  /* 0x000000837f007947 */ /* 0x000fea000b800000 */
[----:B------:R-:W-:Y:S01]  /*b560*/  SHF.R.S32.HI R2, RZ, 0x1f, R6 ;  /* 0x0000001fff027819 */ /* 0x000fe20000011406 */
[----:B------:R-:W-:Y:S02]  /*b570*/  IMAD.MOV.U32 R192, RZ, RZ, RZ ;  /* 0x000000ffffc07224 */ /* 0x000fe400078e00ff */
[----:B------:R-:W-:Y:S01]  /*b580*/  IMAD.MOV.U32 R3, RZ, RZ, 0x1f ;  /* 0x0000001fff037424 */ /* 0x000fe200078e00ff */
[----:B------:R-:W-:-:S04]  /*b590*/  LEA.HI R2, R2, R6, RZ, 0x7 ;  /* 0x0000000602027211 */ /* 0x000fc800078f38ff */
[----:B------:R-:W-:-:S05]  /*b5a0*/  SHF.R.S32.HI R2, RZ, 0x7, R2 ;  /* 0x00000007ff027819 */ /* 0x000fca0000011402 */
[----:B------:R-:W-:Y:S01]  /*b5b0*/  IMAD.MOV.U32 R0, RZ, RZ, R2 ;  /* 0x000000ffff007224 */ /* 0x000fe200078e0002 */
[----:B------:R-:W-:Y:S02]  /*b5c0*/  MOV R2, 0xb5e0 ;  /* 0x0000b5e000027802 */ /* 0x000fe40000000f00 */
[----:B--2--5:R-:W-:Y:S05]  /*b5d0*/  CALL.REL.NOINC `($__internal_17_$__cuda_sm70_shflsync_idx_p) ;  /* 0x0000349000007944 */ /* 0x024fea0003c00000 */
.L_x_1076:
[----:B------:R-:W3:Y:S01]  /*b5e0*/  LDL R6, [R1] ;  /* 0x0000000001067983 */ /* 0x000ee20000100800 */
[----:B------:R-:W-:Y:S01]  /*b5f0*/  IMAD.MOV.U32 R3, RZ, RZ, 0x1 ;  /* 0x00000001ff037424 */ /* 0x000fe200078e00ff */
[----:B------:R-:W-:Y:S01]  /*b600*/  SHF.R.S32.HI R0, RZ, 0x1f, R227 ;  /* 0x0000001fff007819 */ /* 0x000fe200000114e3 */
[----:B------:R-:W-:Y:S01]  /*b610*/  IMAD.WIDE.U32 R4, R227, c[0x0][0x4d0], RZ ;  /* 0x00013400e3047a25 */ /* 0x000fe200078e00ff */
[----:B------:R-:W4:Y:S02]  /*b620*/  LDL R19, [R1+0x8] ;  /* 0x0000080001137983 */ /* 0x000f240000100800 */
[----:B------:R-:W-:Y:S01]  /*b630*/  ISETP.NE.AND P1, PT, R3, c[0x0][0x4e8], PT ;  /* 0x00013a0003007a0c */ /* 0x000fe20003f25270 */
[C---:B------:R-:W-:Y:S02]  /*b640*/  IMAD R2, R0.reuse, c[0x0][0x4d0], RZ ;  /* 0x0001340000027a24 */ /* 0x040fe400078e02ff */
[----:B------:R-:W-:Y:S01]  /*b650*/  IMAD R3, R0, c[0x0][0x438], RZ ;  /* 0x00010e0000037a24 */ /* 0x000fe200078e02ff */
[----:B------:R-:W-:Y:S01]  /*b660*/  SHF.R.S32.HI R0, RZ, 0x1f, R226 ;  /* 0x0000001fff007819 */ /* 0x000fe200000114e2 */
[----:B------:R-:W-:-:S04]  /*b670*/  IMAD R2, R227, c[0x0][0x4d4], R2 ;  /* 0x00013500e3027a24 */ /* 0x000fc800078e0202 */
[----:B------:R-:W-:Y:S02]  /*b680*/  IMAD.IADD R5, R5, 0x1, R2 ;  /* 0x0000000105057824 */ /* 0x000fe400078e0202 */
[----:B------:R-:W-:Y:S02]  /*b690*/  IMAD R9, R0, c[0x0][0x4d8], RZ ;  /* 0x0001360000097a24 */ /* 0x000fe400078e02ff */
[C---:B------:R-:W-:Y:S02]  /*b6a0*/  IMAD R8, R227.reuse, c[0x0][0x43c], R3 ;  /* 0x00010f00e3087a24 */ /* 0x040fe400078e0203 */
[C---:B------:R-:W-:Y:S02]  /*b6b0*/  IMAD R9, R226.reuse, c[0x0][0x4dc], R9 ;  /* 0x00013700e2097a24 */ /* 0x040fe400078e0209 */
[----:B------:R-:W-:Y:S01]  /*b6c0*/  IMAD.WIDE.U32 R4, R226, c[0x0][0x4d8], R4 ;  /* 0x00013600e2047a25 */ /* 0x000fe200078e0004 */
[----:B------:R-:W1:Y:S03]  /*b6d0*/  S2R R20, SR_TID.X ;  /* 0x0000000000147919 */ /* 0x000e660000002100 */
[----:B------:R-:W-:-:S04]  /*b6e0*/  IMAD.WIDE.U32 R2, R227, c[0x0][0x438], RZ ;  /* 0x00010e00e3027a25 */ /* 0x000fc800078e00ff */
[----:B------:R-:W-:Y:S01]  /*b6f0*/  IMAD.IADD R5, R5, 0x1, R9 ;  /* 0x0000000105057824 */ /* 0x000fe200078e0209 */
[----:B------:R-:W-:Y:S01]  /*b700*/  SHF.R.S32.HI R9, RZ, 0x1f, R228 ;  /* 0x0000001fff097819 */ /* 0x000fe200000114e4 */
[----:B------:R-:W-:Y:S02]  /*b710*/  IMAD.IADD R3, R3, 0x1, R8 ;  /* 0x0000000103037824 */ /* 0x000fe400078e0208 */
[----:B------:R-:W-:-:S04]  /*b720*/  IMAD.WIDE.U32 R4, R228, c[0x0][0x4e0], R4 ;  /* 0x00013800e4047a25 */ /* 0x000fc800078e0004 */
[----:B------:R-:W-:Y:S02]  /*b730*/  IMAD R0, R0, c[0x0][0x440], RZ ;  /* 0x0001100000007a24 */ /* 0x000fe400078e02ff */
[----:B------:R-:W-:-:S04]  /*b740*/  IMAD.WIDE.U32 R2, R226, c[0x0][0x440], R2 ;  /* 0x00011000e2027a25 */ /* 0x000fc800078e0002 */
[----:B------:R-:W-:-:S04]  /*b750*/  IMAD R14, R226, c[0x0][0x444], R0 ;  /* 0x00011100e20e7a24 */ /* 0x000fc800078e0200 */
[----:B------:R-:W-:-:S04]  /*b760*/  IMAD.IADD R3, R3, 0x1, R14 ;  /* 0x0000000103037824 */ /* 0x000fc800078e020e */
[----:B------:R-:W-:Y:S01]  /*b770*/  IMAD.WIDE.U32 R2, R228, c[0x0][0x448], R2 ;  /* 0x00011200e4027a25 */ /* 0x000fe200078e0002 */
[----:B-1----:R-:W-:-:S04]  /*b780*/  SHF.R.S32.HI R18, RZ, 0x1f, R20 ;  /* 0x0000001fff127819 */ /* 0x002fc80000011414 */
[----:B------:R-:W-:-:S04]  /*b790*/  LEA.HI R18, R18, R20, RZ, 0x5 ;  /* 0x0000001412127211 */ /* 0x000fc800078f28ff */
[----:B------:R-:W-:Y:S01]  /*b7a0*/  LOP3.LUT R18, R18, 0xffffffe0, RZ, 0xc0, !PT ;  /* 0xffffffe012127812 */ /* 0x000fe200078ec0ff */
[----:B------:R-:W-:Y:S02]  /*b7b0*/  ULDC UR5, c[0x0][0x4e8] ;  /* 0x00013a0000057ab9 */ /* 0x000fe40000000800 */
[----:B------:R-:W-:Y:S02]  /*b7c0*/  ULDC UR4, c[0x0][0x388] ;  /* 0x0000e20000047ab9 */ /* 0x000fe40000000800 */
[----:B------:R-:W-:Y:S01]  /*b7d0*/  IMAD.IADD R18, R20, 0x1, -R18 ;  /* 0x0000000114127824 */ /* 0x000fe200078e0a12 */
[----:B------:R-:W-:Y:S01]  /*b7e0*/  UIMAD UR4, UR5, UR4, URZ ;  /* 0x00000004050472a4 */ /* 0x000fe2000f8e023f */
[C---:B------:R-:W-:Y:S01]  /*b7f0*/  IADD3 R32, R225.reuse, 0x38, RZ ;  /* 0x00000038e1207810 */ /* 0x040fe20007ffe0ff */
[----:B------:R-:W-:Y:S01]  /*b800*/  BSSY B0, `(.L_x_1077) ;  /* 0x00000ba000007945 */ /* 0x000fe20003800000 */
[C---:B------:R-:W-:Y:S02]  /*b810*/  IADD3 R34, R225.reuse, 0x30, RZ ;  /* 0x00000030e1227810 */ /* 0x040fe40007ffe0ff */
[----:B------:R-:W-:-:S02]  /*b820*/  IADD3 R124, R225, 0x28, RZ ;  /* 0x00000028e17c7810 */ /* 0x000fc40007ffe0ff */
[C---:B------:R-:W-:Y:S02]  /*b830*/  IADD3 R126, R225.reuse, 0x20, RZ ;  /* 0x00000020e17e7810 */ /* 0x040fe40007ffe0ff */
[C---:B------:R-:W-:Y:S02]  /*b840*/  IADD3 R136, R225.reuse, 0x18, RZ ;  /* 0x00000018e1887810 */ /* 0x040fe40007ffe0ff */
[C---:B------:R-:W-:Y:S02]  /*b850*/  IADD3 R138, R225.reuse, 0x10, RZ ;  /* 0x00000010e18a7810 */ /* 0x040fe40007ffe0ff */
[----:B------:R-:W-:Y:S02]  /*b860*/  IADD3 R140, R225, 0x8, RZ ;  /* 0x00000008e18c7810 */ /* 0x000fe40007ffe0ff */
[----:B------:R-:W-:Y:S02]  /*b870*/  SHF.R.S32.HI R14, RZ, 0x1f, R239 ;  /* 0x0000001fff0e7819 */ /* 0x000fe400000114ef */
        /* <DEDUP_REMOVED lines=11> */
[----:B------:R-:W-:Y:S02]  /*b930*/  IADD3 R31, R225, 0x38, RZ ;  /* 0x00000038e11f7810 */ /* 0x000fe40007ffe0ff */
[----:B------:R-:W-:-:S02]  /*b940*/  SHF.R.S32.HI R32, RZ, 0x1f, R32 ;  /* 0x0000001fff207819 */ /* 0x000fc40000011420 */
[C---:B------:R-:W-:Y:S02]  /*b950*/  IADD3 R33, R225.reuse, 0x30, RZ ;  /* 0x00000030e1217810 */ /* 0x040fe40007ffe0ff */
[----:B------:R-:W-:Y:S02]  /*b960*/  SHF.R.S32.HI R34, RZ, 0x1f, R34 ;  /* 0x0000001fff227819 */ /* 0x000fe40000011422 */
[C---:B------:R-:W-:Y:S02]  /*b970*/  IADD3 R35, R225.reuse, 0x28, RZ ;  /* 0x00000028e1237810 */ /* 0x040fe40007ffe0ff */
        /* <DEDUP_REMOVED lines=8> */
[----:B------:R-:W-:Y:S01]  /*ba00*/  SHF.R.S32.HI R140, RZ, 0x1f, R140 ;  /* 0x0000001fff8c7819 */ /* 0x000fe2000001148c */
[----:B---3--:R-:W-:-:S04]  /*ba10*/  IMAD.IADD R7, R6, 0x1, R229 ;  /* 0x0000000106077824 */ /* 0x008fc800078e02e5 */
[----:B------:R-:W-:-:S04]  /*ba20*/  @P1 IMAD.HI.U32 R10, R7, c[0x0][0x4ec], RZ ;  /* 0x00013b00070a1a27 */ /* 0x000fc800078e00ff */
[----:B------:R-:W-:Y:S01]  /*ba30*/  IMAD.MOV.U32 R6, RZ, RZ, R7 ;  /* 0x000000ffff067224 */ /* 0x000fe200078e0007 */
[----:B------:R-:W-:Y:S01]  /*ba40*/  @P1 SHF.R.U32.HI R6, RZ, c[0x0][0x4f0], R10 ;  /* 0x00013c00ff061a19 */ /* 0x000fe2000001160a */
[----:B------:R-:W-:-:S04]  /*ba50*/  IMAD R10, R9, c[0x0][0x4e0], RZ ;  /* 0x00013800090a7a24 */ /* 0x000fc800078e02ff */
[----:B------:R-:W-:-:S04]  /*ba60*/  IMAD.MOV R8, RZ, RZ, -R6 ;  /* 0x000000ffff087224 */ /* 0x000fc800078e0a06 */
[----:B------:R-:W-:Y:S01]  /*ba70*/  IMAD R8, R8, c[0x0][0x4e8], R7 ;  /* 0x00013a0008087a24 */ /* 0x000fe200078e0207 */
[----:B------:R-:W-:Y:S01]  /*ba80*/  SHF.R.S32.HI R12, RZ, 0x1f, R6 ;  /* 0x0000001fff0c7819 */ /* 0x000fe20000011406 */
[----:B------:R-:W-:Y:S01]  /*ba90*/  IMAD R11, R228, c[0x0][0x4e4], R10 ;  /* 0x00013900e40b7a24 */ /* 0x000fe200078e020a */
[----:B------:R-:W-:Y:S02]  /*baa0*/  IADD3 R4, P0, R6, R4, RZ ;  /* 0x0000000406047210 */ /* 0x000fe40007f1e0ff */
[----:B------:R-:W-:Y:S01]  /*bab0*/  SHF.R.S32.HI R13, RZ, 0x1f, R8 ;  /* 0x0000001fff0d7819 */ /* 0x000fe20000011408 */
[----:B------:R-:W-:Y:S01]  /*bac0*/  @P1 IMAD.HI.U32 R10, R7, c[0x0][0x4ec], RZ ;  /* 0x00013b00070a1a27 */ /* 0x000fe200078e00ff */
[----:B------:R-:W-:-:S03]  /*bad0*/  IADD3.X R5, R12, R5, R11, P0, !PT ;  /* 0x000000050c057210 */ /* 0x000fc600007fe40b */
[----:B------:R-:W-:Y:S02]  /*bae0*/  IMAD R9, R9, c[0x0][0x448], RZ ;  /* 0x0001120009097a24 */ /* 0x000fe400078e02ff */
[----:B------:R-:W-:Y:S02]  /*baf0*/  IMAD R6, R13, c[0x0][0x4c8], RZ ;  /* 0x000132000d067a24 */ /* 0x000fe400078e02ff */
[----:B------:R-:W-:Y:S01]  /*bb00*/  IMAD.MOV.U32 R0, RZ, RZ, R7 ;  /* 0x000000ffff007224 */ /* 0x000fe200078e0007 */
[----:B------:R-:W-:Y:S01]  /*bb10*/  @P1 SHF.R.U32.HI R0, RZ, c[0x0][0x4f0], R10 ;  /* 0x00013c00ff001a19 */ /* 0x000fe2000001160a */
[----:B------:R-:W-:Y:S02]  /*bb20*/  IMAD R9, R228, c[0x0][0x44c], R9 ;  /* 0x00011300e4097a24 */ /* 0x000fe400078e0209 */
[C---:B------:R-:W-:Y:S02]  /*bb30*/  IMAD R6, R8.reuse, c[0x0][0x4cc], R6 ;  /* 0x0001330008067a24 */ /* 0x040fe400078e0206 */
[----:B------:R-:W-:Y:S01]  /*bb40*/  IMAD.WIDE.U32 R4, R8, c[0x0][0x4c8], R4 ;  /* 0x0001320008047a25 */ /* 0x000fe200078e0004 */
[----:B------:R-:W-:-:S03]  /*bb50*/  SHF.R.S32.HI R10, RZ, 0x1f, R0 ;  /* 0x0000001fff0a7819 */ /* 0x000fc60000011400 */
[----:B------:R-:W-:Y:S02]  /*bb60*/  IMAD.IADD R3, R3, 0x1, R9 ;  /* 0x0000000103037824 */ /* 0x000fe400078e0209 */
[----:B------:R-:W-:Y:S02]  /*bb70*/  IMAD.MOV R8, RZ, RZ, -R0 ;  /* 0x000000ffff087224 */ /* 0x000fe400078e0a00 */
[----:B------:R-:W-:Y:S01]  /*bb80*/  IMAD.IADD R9, R5, 0x1, R6 ;  /* 0x0000000105097824 */ /* 0x000fe200078e0206 */
[----:B------:R-:W-:Y:S01]  /*bb90*/  LEA R6, P0, R4, c[0x0][0x4a8], 0x2 ;  /* 0x00012a0004067a11 */ /* 0x000fe200078010ff */
[----:B------:R-:W-:Y:S02]  /*bba0*/  IMAD R8, R8, c[0x0][0x4e8], R7 ;  /* 0x00013a0008087a24 */ /* 0x000fe400078e0207 */
[----:B------:R-:W-:Y:S01]  /*bbb0*/  IMAD R5, R10, c[0x0][0x430], RZ ;  /* 0x00010c000a057a24 */ /* 0x000fe200078e02ff */
[----:B------:R-:W-:Y:S02]  /*bbc0*/  LEA.HI.X R7, R4, c[0x0][0x4ac], R9, 0x2, P0 ;  /* 0x00012b0004077a11 */ /* 0x000fe400000f1409 */
[----:B------:R-:W-:Y:S01]  /*bbd0*/  SHFL.IDX PT, R4, R6, RZ, 0x1c1f ;  /* 0x001c1fff06047589 */ /* 0x000fe200000e0000 */
[----:B------:R-:W-:Y:S01]  /*bbe0*/  IMAD R10, R0, c[0x0][0x434], R5 ;  /* 0x00010d00000a7a24 */ /* 0x000fe200078e0205 */
[----:B------:R-:W-:-:S02]  /*bbf0*/  SHF.R.S32.HI R9, RZ, 0x1f, R8 ;  /* 0x0000001fff097819 */ /* 0x000fc40000011408 */
[----:B------:R-:W1:Y:S01]  /*bc00*/  SHFL.IDX PT, R5, R7, RZ, 0x1c1f ;  /* 0x001c1fff07057589 */ /* 0x000e6200000e0000 */
[----:B------:R-:W-:-:S03]  /*bc10*/  IMAD.WIDE.U32 R2, R0, c[0x0][0x430], R2 ;  /* 0x00010c0000027a25 */ /* 0x000fc600078e0002 */
[----:B------:R-:W-:Y:S01]  /*bc20*/  SHFL.IDX PT, R6, R6, 0x1, 0x1c1f ;  /* 0x003c1f0006067f89 */ /* 0x000fe200000e0000 */
[----:B----4-:R-:W-:-:S03]  /*bc30*/  IMAD.IADD R0, R19, 0x1, R229 ;  /* 0x0000000113007824 */ /* 0x010fc600078e02e5 */
[----:B------:R-:W3:Y:S01]  /*bc40*/  SHFL.IDX PT, R7, R7, 0x1, 0x1c1f ;  /* 0x003c1f0007077f89 */ /* 0x000ee200000e0000 */
[----:B------:R-:W-:Y:S01]  /*bc50*/  IMAD.IADD R3, R3, 0x1, R10 ;  /* 0x0000000103037824 */ /* 0x000fe200078e020a */
[----:B------:R-:W-:Y:S01]  /*bc60*/  LOP3.LUT P1, RZ, R18, 0x3, RZ, 0xc0, !PT ;  /* 0x0000000312ff7812 */ /* 0x000fe2000782c0ff */
[----:B------:R-:W-:Y:S01]  /*bc70*/  IMAD R10, R9, c[0x0][0x428], RZ ;  /* 0x00010a00090a7a24 */ /* 0x000fe200078e02ff */
[C---:B------:R-:W-:Y:S02]  /*bc80*/  IADD3 R9, R0.reuse, 0x8, RZ ;  /* 0x0000000800097810 */ /* 0x040fe40007ffe0ff */
[----:B------:R-:W-:Y:S02]  /*bc90*/  ISETP.GE.OR P2, PT, R0, UR4, P1 ;  /* 0x0000000400007c0c */ /* 0x000fe40008f46670 */
[----:B------:R-:W-:Y:S01]  /*bca0*/  ISETP.GE.OR P1, PT, R9, UR4, P1 ;  /* 0x0000000409007c0c */ /* 0x000fe20008f26670 */
[C---:B------:R-:W-:Y:S02]  /*bcb0*/  IMAD R10, R8.reuse, c[0x0][0x42c], R10 ;  /* 0x00010b00080a7a24 */ /* 0x040fe400078e020a */
[----:B------:R-:W-:-:S04]  /*bcc0*/  IMAD.WIDE.U32 R2, R8, c[0x0][0x428], R2 ;  /* 0x00010a0008027a25 */ /* 0x000fc800078e0002 */
[----:B------:R-:W-:-:S04]  /*bcd0*/  IMAD.IADD R3, R3, 0x1, R10 ;  /* 0x0000000103037824 */ /* 0x000fc800078e020a */
[----:B-1----:R1:W-:Y:S01]  /*bce0*/  @!P2 ST.E [R4.64], R16 ;  /* 0x000000100400a985 */ /* 0x0023e2000c101906 */
[----:B------:R-:W-:-:S03]  /*bcf0*/  LEA R11, P0, R2, c[0x0][0x400], 0x2 ;  /* 0x00010000020b7a11 */ /* 0x000fc600078010ff */
[----:B---3--:R1:W-:Y:S01]  /*bd00*/  @!P1 ST.E [R6.64], R15 ;  /* 0x0000000f06009985 */ /* 0x0083e2000c101906 */
[----:B------:R-:W-:Y:S02]  /*bd10*/  ISETP.GE.AND P1, PT, R0, UR4, PT ;  /* 0x0000000400007c0c */ /* 0x000fe4000bf26270 */
[----:B------:R-:W-:Y:S02]  /*bd20*/  LEA.HI.X R10, R2, c[0x0][0x404], R3, 0x2, P0 ;  /* 0x00010100020a7a11 */ /* 0x000fe400000f1403 */
[----:B------:R1:W3:Y:S01]  /*bd30*/  SHFL.IDX PT, R2, R11, RZ, 0x1c1f ;  /* 0x001c1fff0b027589 */ /* 0x0002e200000e0000 */
[----:B------:R-:W-:-:S03]  /*bd40*/  ISETP.GE.AND P0, PT, R9, UR4, PT ;  /* 0x0000000409007c0c */ /* 0x000fc6000bf06270 */
[----:B------:R1:W4:Y:S01]  /*bd50*/  SHFL.IDX PT, R3, R10, RZ, 0x1c1f ;  /* 0x001c1fff0a037589 */ /* 0x00032200000e0000 */
[----:B------:R-:W-:Y:S02]  /*bd60*/  SHF.R.S32.HI R12, RZ, 0x1f, R237 ;  /* 0x0000001fff0c7819 */ /* 0x000fe400000114ed */
[----:B------:R-:W-:Y:S02]  /*bd70*/  SHF.R.S32.HI R13, RZ, 0x1f, R238 ;  /* 0x0000001fff0d7819 */ /* 0x000fe400000114ee */
[----:B------:R-:W-:Y:S02]  /*bd80*/  SHF.R.S32.HI R18, RZ, 0x1f, R240 ;  /* 0x0000001fff127819 */ /* 0x000fe400000114f0 */
[----:B------:R-:W-:Y:S01]  /*bd90*/  SHF.R.S32.HI R19, RZ, 0x1f, R241 ;  /* 0x0000001fff137819 */ /* 0x000fe200000114f1 */
[----:B------:R-:W-:Y:S05]  /*bda0*/  @P1 BRA `(.L_x_1078) ;  /* 0x000005f000001947 */ /* 0x000fea0003800000 */
[----:B------:R-:W-:Y:S02]  /*bdb0*/  ISETP.GE.AND P5, PT, R225, c[0x0][0x3c8], PT ;  /* 0x0000f200e1007a0c */ /* 0x000fe40003fa6270 */
[----:B------:R-:W-:-:S02]  /*bdc0*/  ISETP.GE.AND P1, PT, R139, c[0x0][0x3c8], PT ;  /* 0x0000f2008b007a0c */ /* 0x000fc40003f26270 */
[----:B------:R-:W-:Y:S02]  /*bdd0*/  ISETP.GE.AND P4, PT, R137, c[0x0][0x3c8], PT ;  /* 0x0000f20089007a0c */ /* 0x000fe40003f86270 */
[----:B------:R-:W-:-:S07]  /*bde0*/  ISETP.GE.AND P2, PT, R127, c[0x0][0x3c8], PT ;  /* 0x0000f2007f007a0c */ /* 0x000fce0003f46270 */
[----:B-1-34-:R-:W-:Y:S02]  /*bdf0*/  @!P5 IMAD.WIDE R6, R225, 0x4, R2 ;  /* 0x00000004e106d825 */ /* 0x01afe400078e0202 */
[----:B------:R-:W-:-:S03]  /*be00*/  @!P1 LEA R4, P3, R139, R2, 0x2 ;  /* 0x000000028b049211 */ /* 0x000fc600078610ff */
[----:B------:R1:W-:Y:S01]  /*be10*/  @!P5 ST.E.64 [R6.64], R128 ;  /* 0x000000800600d985 */ /* 0x0003e2000c101b06 */
[----:B------:R-:W-:Y:S02]  /*be20*/  @!P1 LEA.HI.X R5, R139, R3, R140, 0x2, P3 ;  /* 0x000000038b059211 */ /* 0x000fe400018f148c */
[----:B------:R-:W-:-:S03]  /*be30*/  ISETP.GE.AND P5, PT, R125, c[0x0][0x3c8], PT ;  /* 0x0000f2007d007a0c */ /* 0x000fc60003fa6270 */
[----:B------:R3:W-:Y:S01]  /*be40*/  @!P1 ST.E.64 [R4.64], R132 ;  /* 0x0000008404009985 */ /* 0x0007e2000c101b06 */
[----:B------:R-:W-:Y:S02]  /*be50*/  ISETP.GE.AND P1, PT, R35, c[0x0][0x3c8], PT ;  /* 0x0000f20023007a0c */ /* 0x000fe40003f26270 */
[----:B-1----:R-:W-:-:S04]  /*be60*/  @!P4 LEA R6, P3, R137, R2, 0x2 ;  /* 0x000000028906c211 */ /* 0x002fc800078610ff */
[----:B------:R-:W-:Y:S02]  /*be70*/  @!P4 LEA.HI.X R7, R137, R3, R138, 0x2, P3 ;  /* 0x000000038907c211 */ /* 0x000fe400018f148a */
[----:B---3--:R-:W-:-:S03]  /*be80*/  @!P2 LEA R4, P3, R127, R2, 0x2 ;  /* 0x000000027f04a211 */ /* 0x008fc600078610ff */
        /* <DEDUP_REMOVED lines=60> */
[----:B-1----:R-:W-:-:S04]  /*c250*/  @!P3 LEA R6, P4, R242, R2, 0x2 ;  /* 0x00000002f206b211 */ /* 0x002fc800078810ff */
[-C--:B------:R-:W-:Y:S02]  /*c260*/  @!P3 LEA.HI.X R7, R242, R3.reuse, R20, 0x2, P4 ;  /* 0x00000003f207b211 */ /* 0x080fe400020f1414 */
[-C--:B---3--:R-:W-:Y:S02]  /*c270*/  @!P2 LEA R4, P1, R241, R2.reuse, 0x2 ;  /* 0x00000002f104a211 */ /* 0x088fe400078210ff */
[----:B------:R-:W-:Y:S01]  /*c280*/  ISETP.GE.AND P4, PT, R239, c[0x0][0x3c8], PT ;  /* 0x0000f200ef007a0c */ /* 0x000fe20003f86270 */
[----:B------:R1:W-:Y:S01]  /*c290*/  @!P3 ST.E.64 [R6.64], R76 ;  /* 0x0000004c0600b985 */ /* 0x0003e2000c101b06 */
[----:B------:R-:W-:Y:S02]  /*c2a0*/  @!P2 LEA.HI.X R5, R241, R3, R19, 0x2, P1 ;  /* 0x00000003f105a211 */ /* 0x000fe400008f1413 */
[----:B------:R-:W-:Y:S02]  /*c2b0*/  ISETP.GE.AND P3, PT, R238, c[0x0][0x3c8], PT ;  /* 0x0000f200ee007a0c */ /* 0x000fe40003f66270 */
[----:B------:R-:W-:Y:S01]  /*c2c0*/  @!P5 LEA R8, P1, R240, R2, 0x2 ;  /* 0x00000002f008d211 */ /* 0x000fe200078210ff */
[----:B------:R3:W-:Y:S01]  /*c2d0*/  @!P2 ST.E.64 [R4.64], R80 ;  /* 0x000000500400a985 */ /* 0x0007e2000c101b06 */
[----:B------:R-:W-:-:S02]  /*c2e0*/  ISETP.GE.AND P2, PT, R237, c[0x0][0x3c8], PT ;  /* 0x0000f200ed007a0c */ /* 0x000fc40003f46270 */
[----:B------:R-:W-:-:S05]  /*c2f0*/  @!P5 LEA.HI.X R9, R240, R3, R18, 0x2, P1 ;  /* 0x00000003f009d211 */ /* 0x000fca00008f1412 */
[----:B------:R4:W-:Y:S01]  /*c300*/  @!P5 ST.E.64 [R8.64], R84 ;  /* 0x000000540800d985 */ /* 0x0009e2000c101b06 */
[----:B-1----:R-:W-:-:S04]  /*c310*/  @!P4 LEA R6, P1, R239, R2, 0x2 ;  /* 0x00000002ef06c211 */ /* 0x002fc800078210ff */
[----:B------:R-:W-:Y:S02]  /*c320*/  @!P4 LEA.HI.X R7, R239, R3, R14, 0x2, P1 ;  /* 0x00000003ef07c211 */ /* 0x000fe400008f140e */
[----:B---3--:R-:W-:-:S03]  /*c330*/  @!P3 LEA R4, P1, R238, R2, 0x2 ;  /* 0x00000002ee04b211 */ /* 0x008fc600078210ff */
[----:B------:R4:W-:Y:S01]  /*c340*/  @!P4 ST.E.64 [R6.64], R88 ;  /* 0x000000580600c985 */ /* 0x0009e2000c101b06 */
[----:B------:R-:W-:Y:S02]  /*c350*/  @!P3 LEA.HI.X R5, R238, R3, R13, 0x2, P1 ;  /* 0x00000003ee05b211 */ /* 0x000fe400008f140d */
[----:B------:R-:W-:-:S03]  /*c360*/  @!P2 LEA R2, P1, R237, R2, 0x2 ;  /* 0x00000002ed02a211 */ /* 0x000fc600078210ff */
[----:B------:R4:W-:Y:S01]  /*c370*/  @!P3 ST.E.64 [R4.64], R92 ;  /* 0x0000005c0400b985 */ /* 0x0009e2000c101b06 */
[----:B------:R-:W-:-:S05]  /*c380*/  @!P2 LEA.HI.X R3, R237, R3, R12, 0x2, P1 ;  /* 0x00000003ed03a211 */ /* 0x000fca00008f140c */
[----:B------:R4:W-:Y:S04]  /*c390*/  @!P2 ST.E.64 [R2.64], R96 ;  /* 0x000000600200a985 */ /* 0x0009e8000c101b06 */
.L_x_1078:
[----:B------:R-:W-:Y:S05]  /*c3a0*/  BSYNC B0 ;  /* 0x0000000000007941 */ /* 0x000fea0003800000 */
.L_x_1077:
[----:B----4-:R4:W1:Y:S04]  /*c3b0*/  SHFL.IDX PT, R3, R10, 0x1, 0x1c1f ;  /* 0x003c1f000a037f89 */ /* 0x01086800000e0000 */
[----:B---3--:R4:W3:Y:S01]  /*c3c0*/  SHFL.IDX PT, R2, R11, 0x1, 0x1c1f ;  /* 0x003c1f000b027f89 */ /* 0x0088e200000e0000 */
[----:B------:R-:W-:Y:S05]  /*c3d0*/  @P0 BRA `(.L_x_1079) ;  /* 0x0000089000000947 */ /* 0x000fea0003800000 */
[----:B------:R-:W-:Y:S02]  /*c3e0*/  ISETP.GE.AND P1, PT, R225, c[0x0][0x3c8], PT ;  /* 0x0000f200e1007a0c */ /* 0x000fe40003f26270 */
[----:B------:R-:W-:Y:S02]  /*c3f0*/  ISETP.GE.AND P2, PT, R139, c[0x0][0x3c8], PT ;  /* 0x0000f2008b007a0c */ /* 0x000fe40003f46270 */
[----:B------:R-:W-:Y:S02]  /*c400*/  ISETP.GE.AND P3, PT, R137, c[0x0][0x3c8], PT ;  /* 0x0000f20089007a0c */ /* 0x000fe40003f66270 */
[----:B------:R-:W-:-:S07]  /*c410*/  ISETP.GE.AND P0, PT, R127, c[0x0][0x3c8], PT ;  /* 0x0000f2007f007a0c */ /* 0x000fce0003f06270 */
[----:B-1-3--:R-:W-:Y:S02]  /*c420*/  @!P1 IMAD.WIDE R6, R225, 0x4, R2 ;  /* 0x00000004e1069825 */ /* 0x00afe400078e0202 */
[----:B------:R-:W-:-:S03]  /*c430*/  @!P2 LEA R4, P5, R139, R2, 0x2 ;  /* 0x000000028b04a211 */ /* 0x000fc600078a10ff */
[----:B------:R1:W-:Y:S01]  /*c440*/  @!P1 ST.E.64 [R6.64], R130 ;  /* 0x0000008206009985 */ /* 0x0003e2000c101b06 */
[----:B------:R-:W-:Y:S02]  /*c450*/  ISETP.GE.AND P1, PT, R125, c[0x0][0x3c8], PT ;  /* 0x0000f2007d007a0c */ /* 0x000fe40003f26270 */
[----:B------:R-:W-:-:S05]  /*c460*/  @!P2 LEA.HI.X R5, R139, R3, R140, 0x2, P5 ;  /* 0x000000038b05a211 */ /* 0x000fca00028f148c */
[----:B------:R3:W-:Y:S01]  /*c470*/  @!P2 ST.E.64 [R4.64], R134 ;  /* 0x000000860400a985 */ /* 0x0007e2000c101b06 */
[----:B------:R-:W-:Y:S02]  /*c480*/  ISETP.GE.AND P2, PT, R35, c[0x0][0x3c8], PT ;  /* 0x0000f20023007a0c */ /* 0x000fe40003f46270 */
[----:B-1----:R-:W-:-:S04]  /*c490*/  @!P3 LEA R6, P4, R137, R2, 0x2 ;  /* 0x000000028906b211 */ /* 0x002fc800078810ff */
[----:B------:R-:W-:Y:S02]  /*c4a0*/  @!P3 LEA.HI.X R7, R137, R3, R138, 0x2, P4 ;  /* 0x000000038907b211 */ /* 0x000fe400020f148a */
[----:B---3--:R-:W-:-:S03]  /*c4b0*/  @!P0 LEA R4, P5, R127, R2, 0x2 ;  /* 0x000000027f048211 */ /* 0x008fc600078a10ff */
        /* <DEDUP_REMOVED lines=30> */
[-C--:B------:R-:W-:Y:S02]  /*c6a0*/  @!P3 LEA.HI.X R7, R250, R3.reuse, R28, 0x2, P4 ;  /* 0x00000003fa07b211 */ /* 0x080fe400020f141c */
[----:B------:R-:W-:Y:S02]  /*c6b0*/  ISETP.GE.AND P4, PT, R246, c[0x0][0x3c8], PT ;  /* 0x0000f200f6007a0c */ /* 0x000fe40003f86270 */
[CC--:B---3--:R-:W-:Y:S01]  /*c6c0*/  @!P0 LEA R4, P5, R249.reuse, R2.reuse, 0x2 ;  /* 0x00000002f9048211 */ /* 0x0c8fe200078a10ff */
[----:B------:R1:W-:Y:S01]  /*c6d0*/  @!P3 ST.E.64 [R6.64], R46 ;  /* 0x0000002e0600b985 */ /* 0x0003e2000c101b06 */
[C---:B------:R-:W-:Y:S02]  /*c6e0*/  @!P1 LEA R8, P3, R248.reuse, R2, 0x2 ;  /* 0x00000002f8089211 */ /* 0x040fe400078610ff */
[-C--:B------:R-:W-:Y:S02]  /*c6f0*/  @!P0 LEA.HI.X R5, R249, R3.reuse, R27, 0x2, P5 ;  /* 0x00000003f9058211 */ /* 0x080fe400028f141b */
[----:B------:R-:W-:-:S02]  /*c700*/  @!P1 LEA.HI.X R9, R248, R3, R26, 0x2, P3 ;  /* 0x00000003f8099211 */ /* 0x000fc400018f141a */
[----:B------:R-:W-:Y:S01]  /*c710*/  ISETP.GE.AND P3, PT, R245, c[0x0][0x3c8], PT ;  /* 0x0000f200f5007a0c */ /* 0x000fe20003f66270 */
[----:B------:R3:W-:Y:S04]  /*c720*/  @!P0 ST.E.64 [R4.64], R50 ;  /* 0x0000003204008985 */ /* 0x0007e8000c101b06 */
[----:B------:R2:W-:Y:S01]  /*c730*/  @!P1 ST.E.64 [R8.64], R54 ;  /* 0x0000003608009985 */ /* 0x0005e2000c101b06 */
[----:B------:R-:W-:Y:S02]  /*c740*/  ISETP.GE.AND P1, PT, R244, c[0x0][0x3c8], PT ;  /* 0x0000f200f4007a0c */ /* 0x000fe40003f26270 */
[----:B-1----:R-:W-:-:S04]  /*c750*/  @!P2 LEA R6, P0, R247, R2, 0x2 ;  /* 0x00000002f706a211 */ /* 0x002fc800078010ff */
[-C--:B------:R-:W-:Y:S02]  /*c760*/  @!P2 LEA.HI.X R7, R247, R3.reuse, R25, 0x2, P0 ;  /* 0x00000003f707a211 */ /* 0x080fe400000f1419 */
[----:B------:R-:W-:Y:S02]  /*c770*/  ISETP.GE.AND P0, PT, R243, c[0x0][0x3c8], PT ;  /* 0x0000f200f3007a0c */ /* 0x000fe40003f06270 */
[CC--:B---3--:R-:W-:Y:S01]  /*c780*/  @!P4 LEA R4, P5, R246.reuse, R2.reuse, 0x2 ;  /* 0x00000002f604c211 */ /* 0x0c8fe200078a10ff */
[----:B------:R1:W-:Y:S03]  /*c790*/  @!P2 ST.E.64 [R6.64], R58 ;  /* 0x0000003a0600a985 */ /* 0x0003e6000c101b06 */
[----:B------:R-:W-:Y:S02]  /*c7a0*/  @!P4 LEA.HI.X R5, R246, R3, R24, 0x2, P5 ;  /* 0x00000003f605c211 */ /* 0x000fe400028f1418 */
[----:B--2---:R-:W-:-:S03]  /*c7b0*/  @!P3 LEA R8, P2, R245, R2, 0x2 ;  /* 0x00000002f508b211 */ /* 0x004fc600078410ff */
[----:B------:R2:W-:Y:S01]  /*c7c0*/  @!P4 ST.E.64 [R4.64], R62 ;  /* 0x0000003e0400c985 */ /* 0x0005e2000c101b06 */
[----:B------:R-:W-:Y:S02]  /*c7d0*/  ISETP.GE.AND P4, PT, R242, c[0x0][0x3c8], PT ;  /* 0x0000f200f2007a0c */ /* 0x000fe40003f86270 */
[----:B------:R-:W-:-:S05]  /*c7e0*/  @!P3 LEA.HI.X R9, R245, R3, R23, 0x2, P2 ;  /* 0x00000003f509b211 */ /* 0x000fca00010f1417 */
[----:B------:R-:W-:Y:S01]  /*c7f0*/  @!P3 ST.E.64 [R8.64], R66 ;  /* 0x000000420800b985 */ /* 0x000fe2000c101b06 */
[----:B------:R-:W-:Y:S02]  /*c800*/  ISETP.GE.AND P3, PT, R241, c[0x0][0x3c8], PT ;  /* 0x0000f200f1007a0c */ /* 0x000fe40003f66270 */
[----:B-1----:R-:W-:-:S04]  /*c810*/  @!P0 LEA R6, P2, R243, R2, 0x2 ;  /* 0x00000002f3068211 */ /* 0x002fc800078410ff */
[----:B------:R-:W-:Y:S02]  /*c820*/  @!P0 LEA.HI.X R7, R243, R3, R21, 0x2, P2 ;  /* 0x00000003f3078211 */ /* 0x000fe400010f1415 */
[----:B------:R-:W-:Y:S02]  /*c830*/  ISETP.GE.AND P2, PT, R240, c[0x0][0x3c8], PT ;  /* 0x0000f200f0007a0c */ /* 0x000fe40003f46270 */
[----:B--2---:R-:W-:-:S04]  /*c840*/  @!P1 LEA R4, P5, R244, R2, 0x2 ;  /* 0x00000002f4049211 */ /* 0x004fc800078a10ff */
[----:B------:R-:W-:-:S05]  /*c850*/  @!P1 LEA.HI.X R5, R244, R3, R22, 0x2, P5 ;  /* 0x00000003f4059211 */ /* 0x000fca00028f1416 */
[----:B------:R1:W-:Y:S01]  /*c860*/  @!P1 ST.E.64 [R4.64], R70 ;  /* 0x0000004604009985 */ /* 0x0003e2000c101b06 */
[----:B------:R-:W-:-:S03]  /*c870*/  ISETP.GE.AND P1, PT, R239, c[0x0][0x3c8], PT ;  /* 0x0000f200ef007a0c */ /* 0x000fc60003f26270 */
[----:B------:R2:W-:Y:S01]  /*c880*/  @!P0 ST.E.64 [R6.64], R74 ;  /* 0x0000004a06008985 */ /* 0x0005e2000c101b06 */
[----:B------:R-:W-:Y:S02]  /*c890*/  ISETP.GE.AND P0, PT, R238, c[0x0][0x3c8], PT ;  /* 0x0000f200ee007a0c */ /* 0x000fe40003f06270 */
[----:B-1----:R-:W-:-:S04]  /*c8a0*/  @!P4 LEA R4, P5, R242, R2, 0x2 ;  /* 0x00000002f204c211 */ /* 0x002fc800078a10ff */
[----:B------:R-:W-:Y:S02]  /*c8b0*/  @!P4 LEA.HI.X R5, R242, R3, R20, 0x2, P5 ;  /* 0x00000003f205c211 */ /* 0x000fe400028f1414 */
[----:B----4-:R-:W-:-:S03]  /*c8c0*/  @!P3 LEA R10, P5, R241, R2, 0x2 ;  /* 0x00000002f10ab211 */ /* 0x010fc600078a10ff */
[----:B------:R1:W-:Y:S01]  /*c8d0*/  @!P4 ST.E.64 [R4.64], R78 ;  /* 0x0000004e0400c985 */ /* 0x0003e2000c101b06 */
[CC--:B------:R-:W-:Y:S02]  /*c8e0*/  @!P2 LEA R8, P4, R240.reuse, R2.reuse, 0x2 ;  /* 0x00000002f008a211 */ /* 0x0c0fe400078810ff */
[-C--:B------:R-:W-:Y:S02]  /*c8f0*/  @!P3 LEA.HI.X R11, R241, R3.reuse, R19, 0x2, P5 ;  /* 0x00000003f10bb211 */ /* 0x080fe400028f1413 */
[C---:B--2---:R-:W-:Y:S02]  /*c900*/  @!P1 LEA R6, P5, R239.reuse, R2, 0x2 ;  /* 0x00000002ef069211 */ /* 0x044fe400078a10ff */
[-C--:B------:R-:W-:Y:S01]  /*c910*/  @!P2 LEA.HI.X R9, R240, R3.reuse, R18, 0x2, P4 ;  /* 0x00000003f009a211 */ /* 0x080fe200020f1412 */
[----:B------:R2:W-:Y:S01]  /*c920*/  @!P3 ST.E.64 [R10.64], R82 ;  /* 0x000000520a00b985 */ /* 0x0005e2000c101b06 */
[----:B------:R-:W-:-:S03]  /*c930*/  @!P1 LEA.HI.X R7, R239, R3, R14, 0x2, P5 ;  /* 0x00000003ef079211 */ /* 0x000fc600028f140e */
[----:B------:R2:W-:Y:S04]  /*c940*/  @!P2 ST.E.64 [R8.64], R86 ;  /* 0x000000560800a985 */ /* 0x0005e8000c101b06 */
[----:B------:R2:W-:Y:S01]  /*c950*/  @!P1 ST.E.64 [R6.64], R90 ;  /* 0x0000005a06009985 */ /* 0x0005e2000c101b06 */
[----:B-1----:R-:W-:-:S04]  /*c960*/  @!P0 LEA R4, P4, R238, R2, 0x2 ;  /* 0x00000002ee048211 */ /* 0x002fc800078810ff */
[----:B------:R-:W-:-:S05]  /*c970*/  @!P0 LEA.HI.X R5, R238, R3, R13, 0x2, P4 ;  /* 0x00000003ee058211 */ /* 0x000fca00020f140d */
[----:B------:R2:W-:Y:S01]  /*c980*/  @!P0 ST.E.64 [R4.64], R94 ;  /* 0x0000005e04008985 */ /* 0x0005e2000c101b06 */
[----:B------:R-:W-:-:S13]  /*c990*/  ISETP.GE.AND P0, PT, R237, c[0x0][0x3c8], PT ;  /* 0x0000f200ed007a0c */ /* 0x000fda0003f06270 */
[----:B------:R-:W-:Y:S05]  /*c9a0*/  @P0 BRA `(.L_x_1079) ;  /* 0x000002c000000947 */ /* 0x000fea0003800000 */
[----:B------:R-:W-:-:S04]  /*c9b0*/  LEA R2, P0, R237, R2, 0x2 ;  /* 0x00000002ed027211 */ /* 0x000fc800078010ff */
[----:B------:R-:W-:-:S05]  /*c9c0*/  LEA.HI.X R3, R237, R3, R12, 0x2, P0 ;  /* 0x00000003ed037211 */ /* 0x000fca00000f140c */
[----:B------:R1:W-:Y:S01]  /*c9d0*/  ST.E.64 [R2.64], R98 ;  /* 0x0000006202007985 */ /* 0x0003e2000c101b06 */
[----:B------:R-:W-:Y:S05]  /*c9e0*/  BRA `(.L_x_1079) ;  /* 0x0000028000007947 */ /* 0x000fea0003800000 */
.L_x_1075:
[----:B------:R-:W1:Y:S02]  /*c9f0*/  S2R R3, SR_TID.X ;  /* 0x0000000000037919 */ /* 0x000e640000002100 */
[----:B-1----:R-:W-:-:S13]  /*ca00*/  ISETP.GT.AND P0, PT, R3, 0x7f, PT ;  /* 0x0000007f0300780c */ /* 0x002fda0003f04270 */
[----:B------:R-:W-:Y:S05]  /*ca10*/  @P0 BRA `(.L_x_1079) ;  /* 0x0000025000000947 */ /* 0x000fea0003800000 */
[----:B------:R-:W-:Y:S02]  /*ca20*/  MOV R2, c[0x0][0x4e8] ;  /* 0x00013a0000027a02 */ /* 0x000fe40000000f00 */
[----:B------:R-:W-:-:S03]  /*ca30*/  IADD3 R6, R229, R3, RZ ;  /* 0x00000003e5067210 */ /* 0x000fc60007ffe0ff */
[----:B------:R-:W-:-:S05]  /*ca40*/  IMAD R0, R2, c[0x0][0x388], RZ ;  /* 0x0000e20002007a24 */ /* 0x000fca00078e02ff */
[----:B------:R-:W-:-:S13]  /*ca50*/  ISETP.GE.AND P0, PT, R6, R0, PT ;  /* 0x000000000600720c */ /* 0x000fda0003f06270 */
[----:B------:R-:W-:Y:S05]  /*ca60*/  @P0 BRA `(.L_x_1079) ;  /* 0x0000020000000947 */ /* 0x000fea0003800000 */
[----:B------:R-:W-:Y:S01]  /*ca70*/  ISETP.NE.AND P0, PT, R2, 0x1, PT ;  /* 0x000000010200780c */ /* 0x000fe20003f05270 */
[----:B------:R-:W-:Y:S01]  /*ca80*/  IMAD.WIDE.U32 R2, R227, c[0x0][0x4d0], RZ ;  /* 0x00013400e3027a25 */ /* 0x000fe200078e00ff */
[----:B------:R-:W-:Y:S02]  /*ca90*/  SHF.R.S32.HI R0, RZ, 0x1f, R227 ;  /* 0x0000001fff007819 */ /* 0x000fe400000114e3 */
[----:B------:R-:W-:-:S03]  /*caa0*/  SHF.R.S32.HI R5, RZ, 0x1f, R226 ;  /* 0x0000001fff057819 */ /* 0x000fc600000114e2 */
[----:B------:R-:W-:Y:S02]  /*cab0*/  IMAD R0, R0, c[0x0][0x4d0], RZ ;  /* 0x0001340000007a24 */ /* 0x000fe400078e02ff */
[----:B------:R-:W-:Y:S02]  /*cac0*/  IMAD R5, R5, c[0x0][0x4d8], RZ ;  /* 0x0001360005057a24 */ /* 0x000fe400078e02ff */
[----:B------:R-:W-:Y:S01]  /*cad0*/  IMAD R4, R227, c[0x0][0x4d4], R0 ;  /* 0x00013500e3047a24 */ /* 0x000fe200078e0200 */
[----:B------:R-:W-:Y:S01]  /*cae0*/  MOV R0, R6 ;  /* 0x0000000600007202 */ /* 0x000fe20000000f00 */
[----:B------:R-:W-:-:S03]  /*caf0*/  @P0 IMAD.HI.U32 R7, R6, c[0x0][0x4ec], RZ ;  /* 0x00013b0006070a27 */ /* 0x000fc600078e00ff */
[----:B------:R-:W-:Y:S02]  /*cb00*/  IADD3 R3, R3, R4, RZ ;  /* 0x0000000403037210 */ /* 0x000fe40007ffe0ff */
[----:B------:R-:W-:Y:S01]  /*cb10*/  @P0 SHF.R.U32.HI R0, RZ, c[0x0][0x4f0], R7 ;  /* 0x00013c00ff000a19 */ /* 0x000fe20000011607 */
[C---:B------:R-:W-:Y:S01]  /*cb20*/  IMAD R7, R226.reuse, c[0x0][0x4dc], R5 ;  /* 0x00013700e2077a24 */ /* 0x040fe200078e0205 */
[----:B------:R-:W-:Y:S01]  /*cb30*/  SHF.R.S32.HI R4, RZ, 0x1f, R228 ;  /* 0x0000001fff047819 */ /* 0x000fe200000114e4 */
[----:B------:R-:W-:Y:S01]  /*cb40*/  IMAD.WIDE.U32 R2, R226, c[0x0][0x4d8], R2 ;  /* 0x00013600e2027a25 */ /* 0x000fe200078e0002 */
[----:B------:R-:W-:-:S04]  /*cb50*/  IADD3 R5, -R0, RZ, RZ ;  /* 0x000000ff00057210 */ /* 0x000fc80007ffe1ff */
[----:B------:R-:W-:Y:S01]  /*cb60*/  IADD3 R3, R3, R7, RZ ;  /* 0x0000000703037210 */ /* 0x000fe20007ffe0ff */
[----:B------:R-:W-:Y:S02]  /*cb70*/  IMAD R7, R4, c[0x0][0x4e0], RZ ;  /* 0x0001380004077a24 */ /* 0x000fe400078e02ff */
[----:B------:R-:W-:Y:S02]  /*cb80*/  IMAD R4, R5, c[0x0][0x4e8], R6 ;  /* 0x00013a0005047a24 */ /* 0x000fe400078e0206 */
[----:B------:R-:W-:-:S03]  /*cb90*/  IMAD.WIDE.U32 R2, R228, c[0x0][0x4e0], R2 ;  /* 0x00013800e4027a25 */ /* 0x000fc600078e0002 */
[----:B------:R-:W-:Y:S01]  /*cba0*/  SHF.R.S32.HI R5, RZ, 0x1f, R4 ;  /* 0x0000001fff057819 */ /* 0x000fe20000011404 */
[----:B------:R-:W-:Y:S01]  /*cbb0*/  IMAD R6, R228, c[0x0][0x4e4], R7 ;  /* 0x00013900e4067a24 */ /* 0x000fe200078e0207 */
[----:B------:R-:W-:Y:S02]  /*cbc0*/  SHF.R.S32.HI R7, RZ, 0x1f, R0 ;  /* 0x0000001fff077819 */ /* 0x000fe40000011400 */
[----:B------:R-:W-:Y:S01]  /*cbd0*/  IADD3 R2, P0, R0, R2, RZ ;  /* 0x0000000200027210 */ /* 0x000fe20007f1e0ff */
[----:B------:R-:W-:-:S03]  /*cbe0*/  IMAD R0, R5, c[0x0][0x4c8], RZ ;  /* 0x0001320005007a24 */ /* 0x000fc600078e02ff */
[----:B------:R-:W-:Y:S01]  /*cbf0*/  IADD3.X R3, R7, R3, R6, P0, !PT ;  /* 0x0000000307037210 */ /* 0x000fe200007fe406 */
[----:B------:R-:W-:-:S04]  /*cc00*/  IMAD R0, R4, c[0x0][0x4cc], R0 ;  /* 0x0001330004007a24 */ /* 0x000fc800078e0200 */
[----:B------:R-:W-:-:S05]  /*cc10*/  IMAD.WIDE.U32 R2, R4, c[0x0][0x4c8], R2 ;  /* 0x0001320004027a25 */ /* 0x000fca00078e0002 */
[----:B------:R-:W-:Y:S02]  /*cc20*/  IADD3 R0, R3, R0, RZ ;  /* 0x0000000003007210 */ /* 0x000fe40007ffe0ff */
[----:B------:R-:W-:-:S04]  /*cc30*/  LEA R4, P0, R2, c[0x0][0x4a8], 0x2 ;  /* 0x00012a0002047a11 */ /* 0x000fc800078010ff */
[----:B------:R-:W-:Y:S02]  /*cc40*/  LEA.HI.X R5, R2, c[0x0][0x4ac], R0, 0x2, P0 ;  /* 0x00012b0002057a11 */ /* 0x000fe400000f1400 */
[----:B------:R-:W-:-:S05]  /*cc50*/  MOV R0, 0xff800000 ;  /* 0xff80000000007802 */ /* 0x000fca0000000f00 */
[----:B------:R1:W-:Y:S02]  /*cc60*/  STG.E [R4.64], R0 ;  /* 0x0000000004007986 */ /* 0x0003e4000c101906 */
.L_x_1079:
[----:B------:R-:W-:Y:S05]  /*cc70*/  BSYNC B1 ;  /* 0x0000000000017941 */ /* 0x000fea0003800000 */
.L_x_1074:
[----:B-12---:R-:W2:Y:S02]  /*cc80*/  LDL R0, [R1+0x4] ;  /* 0x0000040001007983 */ /* 0x006ea40000100800 */
[----:B--2---:R-:W-:-:S13]  /*cc90*/  ISETP.NE.AND P0, PT, R0, RZ, PT ;  /* 0x000000ff0000720c */ /* 0x004fda0003f05270 */
[----:B------:R-:W-:Y:S01]  /*cca0*/  @P0 WARPSYNC 0xffffffff ;  /* 0xffffffff00000948 */ /* 0x000fe20003800000 */
[----:B------:R-:W-:Y:S06]  /*ccb0*/  @P0 BAR.SYNC.DEFER_BLOCKING 0x5, 0x100 ;  /* 0x0144000000000b1d */ /* 0x000fec0000010000 */
[----:B------:R-:W1:Y:S04]  /*ccc0*/  @P0 LDS R236, [0x18100] ;  /* 0x01810000ffec0984 */ /* 0x000e680000000800 */
[----:B------:R-:W-:Y:S06]  /*ccd0*/  @P0 BAR.ARV 0x4, 0x100 ;  /* 0x0104000000000b1d */ /* 0x000fec0000002000 */
[----:B------:R-:W-:Y:S05]  /*cce0*/  @P0 BRA `(.L_x_1080) ;  /* 0x0000007000000947 */ /* 0x000fea0003800000 */
[----:B------:R-:W-:Y:S05]  /*ccf0*/  BRA.DIV ~URZ, `(.L_x_1081) ;  /* 0x00001cb27f007947 */ /* 0x000fea000b800000 */
[----:B------:R2:W4:Y:S02]  /*cd00*/  SHFL.IDX PT, R0, R17, RZ, 0x1f ;  /* 0x00001fff11007589 */ /* 0x00052400000e0000 */
.L_x_1106:
[----:B------:R-:W-:Y:S01]  /*cd10*/  WARPSYNC 0xffffffff ;  /* 0xffffffff00007948 */ /* 0x000fe20003800000 */
[----:B------:R-:W-:Y:S01]  /*cd20*/  BAR.SYNC.DEFER_BLOCKING 0x4, 0x100 ;  /* 0x0104000000007b1d */ /* 0x000fe20000010000 */
[----:B-1--4-:R-:W-:-:S05]  /*cd30*/  MOV R236, R0 ;  /* 0x0000000000ec7202 */ /* 0x012fca0000000f00 */
[----:B------:R1:W-:Y:S04]  /*cd40*/  @!P6 STS [0x18100], R17 ;  /* 0x01810011ff00e388 */ /* 0x0003e80000000800 */
[----:B------:R-:W-:Y:S06]  /*cd50*/  BAR.ARV 0x5, 0x100 ;  /* 0x0144000000007b1d */ /* 0x000fec0000002000 */
.L_x_1080:
[----:B-1----:R-:W-:-:S13]  /*cd60*/  ISETP.GE.AND P0, PT, R236, c[0x0][0x538], PT ;  /* 0x00014e00ec007a0c */ /* 0x002fda0003f06270 */
[----:B--2345:R-:W-:Y:S01]  /*cd70*/  @P0 CALL.REL.NOINC `(.L_x_1082) ;  /* 0x0000001000000944 */ /* 0x03cfe20003c00000 */
[----:B------:R-:W-:Y:S05]  /*cd80*/  BRA `(.L_x_1083) ;  /* 0xffff3b9000007947 */ /* 0x000fea000383ffff */
.L_x_1082:
[----:B------:R-:W-:Y:S05]  /*cd90*/  EXIT ;  /* 0x000000000000794d */ /* 0x000fea0003800000 */
.L_x_1032:
[----:B------:R-:W-:Y:S01]  /*cda0*/  IMAD.MOV.U32 R0, RZ, RZ, R9 ;  /* 0x000000ffff007224 */ /* 0x000fe200078e0009 */
[----:B------:R-:W-:Y:S01]  /*cdb0*/  MOV R192, RZ ;  /* 0x000000ff00c07202 */ /* 0x000fe20000000f00 */
[----:B------:R-:W-:Y:S01]  /*cdc0*/  IMAD.MOV.U32 R3, RZ, RZ, 0x181f ;  /* 0x0000181fff037424 */ /* 0x000fe200078e00ff */
[----:B------:R-:W-:Y:S02]  /*cdd0*/  MOV R2, 0xcdf0 ;  /* 0x0000cdf000027802 */ /* 0x000fe40000000f00 */
[----:B-----5:R-:W-:Y:S05]  /*cde0*/  CALL.REL.NOINC `($__internal_17_$__cuda_sm70_shflsync_idx_p) ;  /* 0x00001c8000007944 */ /* 0x020fea0003c00000 */
[----:B------:R-:W-:Y:S01]  /*cdf0*/  MOV R8, R0 ;  /* 0x0000000000087202 */ /* 0x000fe20000000f00 */
[----:B------:R-:W-:Y:S05]  /*ce00*/  BRA `(.L_x_1084) ;  /* 0xffff47b000007947 */ /* 0x000fea000383ffff */
.L_x_1033:
[----:B------:R-:W-:Y:S01]  /*ce10*/  IMAD.MOV.U32 R0, RZ, RZ, R11 ;  /* 0x000000ffff007224 */ /* 0x000fe200078e000b */
[----:B------:R-:W-:Y:S01]  /*ce20*/  MOV R192, RZ ;  /* 0x000000ff00c07202 */ /* 0x000fe20000000f00 */
[----:B------:R-:W-:Y:S01]  /*ce30*/  IMAD.MOV.U32 R3, RZ, RZ, 0x181f ;  /* 0x0000181fff037424 */ /* 0x000fe200078e00ff */
[----:B------:R-:W-:Y:S02]  /*ce40*/  MOV R2, 0xce60 ;  /* 0x0000ce6000027802 */ /* 0x000fe40000000f00 */
[----:B-12--5:R-:W-:Y:S05]  /*ce50*/  CALL.REL.NOINC `($__internal_17_$__cuda_sm70_shflsync_idx_p) ;  /* 0x00001c1000007944 */ /* 0x026fea0003c00000 */
[----:B------:R-:W-:Y:S05]  /*ce60*/  BRA `(.L_x_1085) ;  /* 0xffff477000007947 */ /* 0x000fea000383ffff */
.L_x_1036:
[----:B----4-:R-:W-:Y:S01]  /*ce70*/  IMAD.MOV.U32 R0, RZ, RZ, R9 ;  /* 0x000000ffff007224 */ /* 0x010fe200078e0009 */
[----:B------:R-:W-:Y:S01]  /*ce80*/  MOV R192, 0x1 ;  /* 0x0000000100c07802 */ /* 0x000fe20000000f00 */
[----:B--2---:R-:W-:Y:S01]  /*ce90*/  IMAD.MOV.U32 R3, RZ, RZ, 0x181f ;  /* 0x0000181fff037424 */ /* 0x004fe200078e00ff */
[----:B------:R-:W-:-:S02]  /*cea0*/  MOV R2, 0xcec0 ;  /* 0x0000cec000027802 */ /* 0x000fc40000000f00 */
[----:B-1-3-5:R-:W-:Y:S05]  /*ceb0*/  CALL.REL.NOINC `($__internal_17_$__cuda_sm70_shflsync_idx_p) ;  /* 0x00001bb000007944 */ /* 0x02afea0003c00000 */
[----:B------:R-:W-:Y:S01]  /*cec0*/  IMAD.MOV.U32 R8, RZ, RZ, R0 ;  /* 0x000000ffff087224 */ /* 0x000fe200078e0000 */
[----:B------:R-:W-:Y:S01]  /*ced0*/  MOV R192, 0x1 ;  /* 0x0000000100c07802 */ /* 0x000fe20000000f00 */
[----:B------:R-:W-:Y:S01]  /*cee0*/  IMAD.MOV.U32 R0, RZ, RZ, R11 ;  /* 0x000000ffff007224 */ /* 0x000fe200078e000b */
[----:B------:R-:W-:-:S02]  /*cef0*/  MOV R3, 0x181f ;  /* 0x0000181f00037802 */ /* 0x000fc40000000f00 */
[----:B------:R-:W-:Y:S02]  /*cf00*/  MOV R2, 0xcf20 ;  /* 0x0000cf2000027802 */ /* 0x000fe40000000f00 */
[----:B------:R-:W-:Y:S05]  /*cf10*/  CALL.REL.NOINC `($__internal_17_$__cuda_sm70_shflsync_idx_p) ;  /* 0x00001b5000007944 */ /* 0x000fea0003c00000 */
[----:B------:R-:W-:Y:S05]  /*cf20*/  BRA `(.L_x_1086) ;  /* 0xffff484000007947 */ /* 0x000fea000383ffff */
.L_x_1039:
[----:B----4-:R-:W-:Y:S01]  /*cf30*/  IMAD.MOV.U32 R0, RZ, RZ, R9 ;  /* 0x000000ffff007224 */ /* 0x010fe200078e0009 */
[----:B------:R-:W-:Y:S01]  /*cf40*/  MOV R192, 0x2 ;  /* 0x0000000200c07802 */ /* 0x000fe20000000f00 */
[----:B-1----:R-:W-:Y:S01]  /*cf50*/  IMAD.MOV.U32 R3, RZ, RZ, 0x181f ;  /* 0x0000181fff037424 */ /* 0x002fe200078e00ff */
[----:B------:R-:W-:Y:S02]  /*cf60*/  MOV R2, 0xcf80 ;  /* 0x0000cf8000027802 */ /* 0x000fe40000000f00 */
[----:B--23-5:R-:W-:Y:S05]  /*cf70*/  CALL.REL.NOINC `($__internal_17_$__cuda_sm70_shflsync_idx_p) ;  /* 0x00001af000007944 */ /* 0x02cfea0003c00000 */
[----:B------:R-:W-:Y:S01]  /*cf80*/  MOV R8, R0 ;  /* 0x0000000000087202 */ /* 0x000fe20000000f00 */
[----:B------:R-:W-:Y:S05]  /*cf90*/  BRA `(.L_x_1087) ;  /* 0xffff493000007947 */ /* 0x000fea000383ffff */
.L_x_1040:
[----:B----4-:R-:W-:Y:S01]  /*cfa0*/  IMAD.MOV.U32 R0, RZ, RZ, R11 ;  /* 0x000000ffff007224 */ /* 0x010fe200078e000b */
[----:B------:R-:W-:Y:S01]  /*cfb0*/  MOV R192, 0x2 ;  /* 0x0000000200c07802 */ /* 0x000fe20000000f00 */
[----:B------:R-:W-:Y:S01]  /*cfc0*/  IMAD.MOV.U32 R3, RZ, RZ, 0x181f ;  /* 0x0000181fff037424 */ /* 0x000fe200078e00ff */
[----:B------:R-:W-:Y:S02]  /*cfd0*/  MOV R2, 0xcff0 ;  /* 0x0000cff000027802 */ /* 0x000fe40000000f00 */
[----:B-123-5:R-:W-:Y:S05]  /*cfe0*/  CALL.REL.NOINC `($__internal_17_$__cuda_sm70_shflsync_idx_p) ;  /* 0x00001a8000007944 */ /* 0x02efea0003c00000 */
[----:B------:R-:W-:Y:S05]  /*cff0*/  BRA `(.L_x_1088) ;  /* 0xffff48f000007947 */ /* 0x000fea000383ffff */
.L_x_1043:
[----:B-1----:R-:W-:Y:S01]  /*d000*/  IMAD.MOV.U32 R0, RZ, RZ, R9 ;  /* 0x000000ffff007224 */ /* 0x002fe200078e0009 */
[----:B------:R-:W-:Y:S01]  /*d010*/  MOV R192, 0x3 ;  /* 0x0000000300c07802 */ /* 0x000fe20000000f00 */
[----:B------:R-:W-:Y:S01]  /*d020*/  IMAD.MOV.U32 R3, RZ, RZ, 0x181f ;  /* 0x0000181fff037424 */ /* 0x000fe200078e00ff */
[----:B------:R-:W-:-:S02]  /*d030*/  MOV R2, 0xd050 ;  /* 0x0000d05000027802 */ /* 0x000fc40000000f00 */
[----:B--2345:R-:W-:Y:S05]  /*d040*/  CALL.REL.NOINC `($__internal_17_$__cuda_sm70_shflsync_idx_p) ;  /* 0x00001a2000007944 */ /* 0x03cfea0003c00000 */
[----:B------:R-:W-:Y:S01]  /*d050*/  IMAD.MOV.U32 R8, RZ, RZ, R0 ;  /* 0x000000ffff087224 */ /* 0x000fe200078e0000 */
[----:B------:R-:W-:Y:S01]  /*d060*/  MOV R192, 0x3 ;  /* 0x0000000300c07802 */ /* 0x000fe20000000f00 */
[----:B------:R-:W-:Y:S01]  /*d070*/  IMAD.MOV.U32 R0, RZ, RZ, R11 ;  /* 0x000000ffff007224 */ /* 0x000fe200078e000b */
[----:B------:R-:W-:-:S02]  /*d080*/  MOV R3, 0x181f ;  /* 0x0000181f00037802 */ /* 0x000fc40000000f00 */
[----:B------:R-:W-:Y:S02]  /*d090*/  MOV R2, 0xd0b0 ;  /* 0x0000d0b000027802 */ /* 0x000fe40000000f00 */
[----:B------:R-:W-:Y:S05]  /*d0a0*/  CALL.REL.NOINC `($__internal_17_$__cuda_sm70_shflsync_idx_p) ;  /* 0x000019c000007944 */ /* 0x000fea0003c00000 */
[----:B------:R-:W-:Y:S05]  /*d0b0*/  BRA `(.L_x_1089) ;  /* 0xffff49a000007947 */ /* 0x000fea000383ffff */
.L_x_1046:
[----:B------:R-:W-:Y:S01]  /*d0c0*/  IMAD.MOV.U32 R0, RZ, RZ, R5 ;  /* 0x000000ffff007224 */ /* 0x000fe200078e0005 */
[----:B------:R-:W-:Y:S01]  /*d0d0*/  MOV R192, RZ ;  /* 0x000000ff00c07202 */ /* 0x000fe20000000f00 */
[----:B------:R-:W-:Y:S01]  /*d0e0*/  IMAD.MOV.U32 R3, RZ, RZ, 0x181f ;  /* 0x0000181fff037424 */ /* 0x000fe200078e00ff */
[----:B------:R-:W-:Y:S02]  /*d0f0*/  MOV R2, 0xd110 ;  /* 0x0000d11000027802 */ /* 0x000fe40000000f00 */
[----:B------:R-:W-:Y:S05]  /*d100*/  CALL.REL.NOINC `($__internal_17_$__cuda_sm70_shflsync_idx_p) ;  /* 0x0000196000007944 */ /* 0x000fea0003c00000 */
[----:B------:R-:W-:Y:S01]  /*d110*/  MOV R4, R0 ;  /* 0x0000000000047202 */ /* 0x000fe20000000f00 */
[----:B------:R-:W-:Y:S05]  /*d120*/  BRA `(.L_x_1090) ;  /* 0xffff5fe000007947 */ /* 0x000fea000383ffff */
.L_x_1047:
[----:B------:R-:W-:Y:S01]  /*d130*/  IMAD.MOV.U32 R0, RZ, RZ, R12 ;  /* 0x000000ffff007224 */ /* 0x000fe200078e000c */
[----:B------:R-:W-:Y:S01]  /*d140*/  MOV R192, RZ ;  /* 0x000000ff00c07202 */ /* 0x000fe20000000f00 */
[----:B------:R-:W-:Y:S01]  /*d150*/  IMAD.MOV.U32 R3, RZ, RZ, 0x181f ;  /* 0x0000181fff037424 */ /* 0x000fe200078e00ff */
[----:B------:R-:W-:Y:S02]  /*d160*/  MOV R2, 0xd180 ;  /* 0x0000d18000027802 */ /* 0x000fe40000000f00 */
[----:B-12---:R-:W-:Y:S05]  /*d170*/  CALL.REL.NOINC `($__internal_17_$__cuda_sm70_shflsync_idx_p) ;  /* 0x000018f000007944 */ /* 0x006fea0003c00000 */
[C---:B------:R-:W-:Y:S01]  /*d180*/  IADD3 R8, P0, R0.reuse, R106, RZ ;  /* 0x0000006a00087210 */ /* 0x040fe20007f1e0ff */
[----:B------:R-:W-:Y:S01]  /*d190*/  IMAD.MOV.U32 R192, RZ, RZ, 0x1 ;  /* 0x00000001ffc07424 */ /* 0x000fe200078e00ff */
[----:B------:R-:W-:Y:S02]  /*d1a0*/  IADD3 R6, P6, R0, R107, RZ ;  /* 0x0000006b00067210 */ /* 0x000fe40007fde0ff */
[----:B------:R-:W-:Y:S01]  /*d1b0*/  ISETP.GE.AND P5, PT, R196, c[0x0][0x1d4], PT ;  /* 0x00007500c4007a0c */ /* 0x000fe20003fa6270 */
[----:B------:R-:W-:Y:S01]  /*d1c0*/  IMAD.X R9, R4, 0x1, R101, P0 ;  /* 0x0000000104097824 */ /* 0x000fe200000e0665 */
[----:B------:R-:W-:Y:S01]  /*d1d0*/  ISETP.GE.AND P2, PT, R208, c[0x0][0x1d4], PT ;  /* 0x00007500d0007a0c */ /* 0x000fe20003f46270 */
[----:B------:R-:W-:Y:S01]  /*d1e0*/  IMAD.X R7, R4, 0x1, R103, P6 ;  /* 0x0000000104077824 */ /* 0x000fe200030e0667 */
[----:B------:R-:W-:-:S02]  /*d1f0*/  ISETP.GE.AND P0, PT, R207, c[0x0][0x1d4], PT ;  /* 0x00007500cf007a0c */ /* 0x000fc40003f06270 */
[----:B------:R-:W-:Y:S01]  /*d200*/  IADD3 R2, P6, R0, R108, RZ ;  /* 0x0000006c00027210 */ /* 0x000fe20007fde0ff */
[----:B------:R-:W-:Y:S01]  /*d210*/  IMAD.MOV.U32 R0, RZ, RZ, R5 ;  /* 0x000000ffff007224 */ /* 0x000fe200078e0005 */
        /* <DEDUP_REMOVED lines=12> */
[----:B-1----:R-:W-:Y:S05]  /*d2e0*/  CALL.REL.NOINC `($__internal_17_$__cuda_sm70_shflsync_idx_p) ;  /* 0x0000178000007944 */ /* 0x002fea0003c00000 */
[----:B------:R-:W-:Y:S01]  /*d2f0*/  IMAD.MOV.U32 R4, RZ, RZ, R0 ;  /* 0x000000ffff047224 */ /* 0x000fe200078e0000 */
[----:B------:R-:W-:Y:S01]  /*d300*/  MOV R192, 0x1 ;  /* 0x0000000100c07802 */ /* 0x000fe20000000f00 */
[----:B------:R-:W-:Y:S01]  /*d310*/  IMAD.MOV.U32 R0, RZ, RZ, R12 ;  /* 0x000000ffff007224 */ /* 0x000fe200078e000c */
[----:B------:R-:W-:-:S02]  /*d320*/  MOV R3, 0x181f ;  /* 0x0000181f00037802 */ /* 0x000fc40000000f00 */
[----:B------:R-:W-:Y:S02]  /*d330*/  MOV R2, 0xd350 ;  /* 0x0000d35000027802 */ /* 0x000fe40000000f00 */
[----:B------:R-:W-:Y:S05]  /*d340*/  CALL.REL.NOINC `($__internal_17_$__cuda_sm70_shflsync_idx_p) ;  /* 0x0000172000007944 */ /* 0x000fea0003c00000 */
[----:B------:R-:W-:Y:S05]  /*d350*/  BRA `(.L_x_1091) ;  /* 0xffff5f0000007947 */ /* 0x000fea000383ffff */
.L_x_1048:
[----:B------:R-:W-:Y:S01]  /*d360*/  IMAD.MOV.U32 R0, RZ, RZ, R4 ;  /* 0x000000ffff007224 */ /* 0x000fe200078e0004 */
[----:B------:R-:W-:Y:S01]  /*d370*/  MOV R192, RZ ;  /* 0x000000ff00c07202 */ /* 0x000fe20000000f00 */
[----:B------:R-:W-:Y:S01]  /*d380*/  IMAD.MOV.U32 R3, RZ, RZ, 0x1c1f ;  /* 0x00001c1fff037424 */ /* 0x000fe200078e00ff */
[----:B------:R-:W-:Y:S02]  /*d390*/  MOV R2, 0xd3b0 ;  /* 0x0000d3b000027802 */ /* 0x000fe40000000f00 */
[----:B------:R-:W-:Y:S05]  /*d3a0*/  CALL.REL.NOINC `($__internal_17_$__cuda_sm70_shflsync_idx_p) ;  /* 0x000016c000007944 */ /* 0x000fea0003c00000 */
[----:B------:R-:W-:Y:S05]  /*d3b0*/  BRA `(.L_x_1092) ;  /* 0xffff60e000007947 */ /* 0x000fea000383ffff */
.L_x_1049:
[----:B------:R-:W-:Y:S01]  /*d3c0*/  IMAD.MOV.U32 R0, RZ, RZ, R4 ;  /* 0x000000ffff007224 */ /* 0x000fe200078e0004 */
[----:B------:R-:W-:Y:S01]  /*d3d0*/  MOV R192, 0x1 ;  /* 0x0000000100c07802 */ /* 0x000fe20000000f00 */
[----:B------:R-:W-:Y:S01]  /*d3e0*/  IMAD.MOV.U32 R3, RZ, RZ, 0x1c1f ;  /* 0x00001c1fff037424 */ /* 0x000fe200078e00ff */
[----:B------:R-:W-:Y:S02]  /*d3f0*/  MOV R2, 0xd410 ;  /* 0x0000d41000027802 */ /* 0x000fe40000000f00 */
[----:B-1----:R-:W-:Y:S05]  /*d400*/  CALL.REL.NOINC `($__internal_17_$__cuda_sm70_shflsync_idx_p) ;  /* 0x0000166000007944 */ /* 0x002fea0003c00000 */
[----:B------:R-:W-:Y:S01]  /*d410*/  IMAD.IADD R0, R5, 0x1, R0 ;  /* 0x0000000105007824 */ /* 0x000fe200078e0200 */
[----:B------:R-:W-:Y:S02]  /*d420*/  FMNMX.FTZ R125, R7, R8, !PT ;  /* 0x00000008077d7209 */ /* 0x000fe40007810000 */
[----:B------:R-:W-:Y:S02]  /*d430*/  MOV R2, 0xd850 ;  /* 0x0000d85000027802 */ /* 0x000fe40000000f00 */
[----:B------:R-:W-:-:S02]  /*d440*/  IMNMX R0, R6, R0, PT ;  /* 0x0000000006007217 */ /* 0x000fc40003800200 */
[----:B------:R-:W-:Y:S02]  /*d450*/  FMNMX.FTZ R125, R10, R125, !PT ;  /* 0x0000007d0a7d7209 */ /* 0x000fe40007810000 */
[C---:B------:R-:W-:Y:S02]  /*d460*/  ISETP.GT.AND P5, PT, R0.reuse, RZ, PT ;  /* 0x000000ff0000720c */ /* 0x040fe40003fa4270 */
[C---:B------:R-:W-:Y:S02]  /*d470*/  ISETP.GT.AND P2, PT, R0.reuse, 0x1, PT ;  /* 0x000000010000780c */ /* 0x040fe40003f44270 */
[----:B------:R-:W-:Y:S02]  /*d480*/  ISETP.GT.AND P0, PT, R0, 0x8, PT ;  /* 0x000000080000780c */ /* 0x000fe40003f04270 */
[----:B------:R-:W-:Y:S02]  /*d490*/  FSEL R4, R42, -INF , P5 ;  /* 0xff8000002a047808 */ /* 0x000fe40002800000 */
[----:B------:R-:W-:-:S02]  /*d4a0*/  FSEL R5, R43, -INF , P2 ;  /* 0xff8000002b057808 */ /* 0x000fc40001000000 */
[----:B------:R-:W-:Y:S02]  /*d4b0*/  ISETP.GT.AND P2, PT, R0, 0x9, PT ;  /* 0x000000090000780c */ /* 0x000fe40003f44270 */
[----:B------:R-:W-:Y:S02]  /*d4c0*/  FSEL R6, R38, -INF , P0 ;  /* 0xff80000026067808 */ /* 0x000fe40000000000 */
[----:B------:R-:W-:Y:S02]  /*d4d0*/  FMNMX.FTZ R3, R4, R5, !PT ;  /* 0x0000000504037209 */ /* 0x000fe40007810000 */
[----:B------:R-:W-:Y:S02]  /*d4e0*/  FSEL R9, R39, -INF , P2 ;  /* 0xff80000027097808 */ /* 0x000fe40001000000 */
[----:B------:R-:W-:Y:S02]  /*d4f0*/  FMNMX.FTZ R125, R11, R125, !PT ;  /* 0x0000007d0b7d7209 */ /* 0x000fe40007810000 */
        /* <DEDUP_REMOVED lines=32> */
[----:B------:R-:W-:Y:S02]  /*d700*/  ISETP.GT.AND P2, PT, R0, 0x30, PT ;  /* 0x000000300000780c */ /* 0x000fe40003f44270 */
        /* <DEDUP_REMOVED lines=10> */
[----:B------:R-:W-:Y:S01]  /*d7b0*/  ISETP.GT.AND P0, PT, R0, 0x39, PT ;  /* 0x000000390000780c */ /* 0x000fe20003f04270 */
[----:B------:R-:W-:Y:S01]  /*d7c0*/  IMAD.MOV.U32 R0, RZ, RZ, 0x2 ;  /* 0x00000002ff007424 */ /* 0x000fe200078e00ff */
[----:B------:R-:W-:Y:S02]  /*d7d0*/  FSEL R126, R46, -INF , P2 ;  /* 0xff8000002e7e7808 */ /* 0x000fe40001000000 */
[----:B------:R-:W-:Y:S02]  /*d7e0*/  FMNMX.FTZ R12, R156, R12, !PT ;  /* 0x0000000c9c0c7209 */ /* 0x000fe40007810000 */
[----:B------:R-:W-:Y:S02]  /*d7f0*/  FMNMX.FTZ R125, R158, R125, !PT ;  /* 0x0000007d9e7d7209 */ /* 0x000fe40007810000 */
[----:B------:R-:W-:Y:S02]  /*d800*/  FSEL R127, R47, -INF , P0 ;  /* 0xff8000002f7f7808 */ /* 0x000fe40000000000 */
[----:B------:R-:W-:Y:S01]  /*d810*/  FMNMX.FTZ R12, R126, R12, !PT ;  /* 0x0000000c7e0c7209 */ /* 0x000fe20007810000 */
[----:B------:R-:W-:-:S03]  /*d820*/  IMAD.MOV.U32 R124, RZ, RZ, R125 ;  /* 0x000000ffff7c7224 */ /* 0x000fc600078e007d */
[----:B------:R-:W-:Y:S02]  /*d830*/  FMNMX.FTZ R12, R127, R12, !PT ;  /* 0x0000000c7f0c7209 */ /* 0x000fe40007810000 */
[----:B------:R-:W-:Y:S05]  /*d840*/  CALL.REL.NOINC `($__internal_16_$__cuda_sm70_shflsync_bfly_p) ;  /* 0x000011c000007944 */ /* 0x000fea0003c00000 */
[----:B------:R-:W-:Y:S01]  /*d850*/  FMNMX.FTZ R125, R125, R0, !PT ;  /* 0x000000007d7d7209 */ /* 0x000fe20007810000 */
[----:B------:R-:W-:Y:S01]  /*d860*/  IMAD.MOV.U32 R0, RZ, RZ, 0x1 ;  /* 0x00000001ff007424 */ /* 0x000fe200078e00ff */
[----:B------:R-:W-:-:S03]  /*d870*/  MOV R2, 0xd8a0 ;  /* 0x0000d8a000027802 */ /* 0x000fc60000000f00 */
[----:B------:R-:W-:Y:S02]  /*d880*/  IMAD.MOV.U32 R124, RZ, RZ, R125 ;  /* 0x000000ffff7c7224 */ /* 0x000fe400078e007d */
[----:B------:R-:W-:Y:S05]  /*d890*/  CALL.REL.NOINC `($__internal_16_$__cuda_sm70_shflsync_bfly_p) ;  /* 0x0000117000007944 */ /* 0x000fea0003c00000 */
[----:B------:R-:W-:Y:S01]  /*d8a0*/  FMNMX.FTZ R125, R125, R0, !PT ;  /* 0x000000007d7d7209 */ /* 0x000fe20007810000 */
[----:B------:R-:W-:Y:S01]  /*d8b0*/  IMAD.MOV.U32 R124, RZ, RZ, R12 ;  /* 0x000000ffff7c7224 */ /* 0x000fe200078e000c */
[----:B------:R-:W-:Y:S01]  /*d8c0*/  MOV R2, 0xd8f0 ;  /* 0x0000d8f000027802 */ /* 0x000fe20000000f00 */
[----:B------:R-:W-:Y:S02]  /*d8d0*/  IMAD.MOV.U32 R0, RZ, RZ, 0x2 ;  /* 0x00000002ff007424 */ /* 0x000fe400078e00ff */
[----:B------:R-:W-:Y:S05]  /*d8e0*/  CALL.REL.NOINC `($__internal_16_$__cuda_sm70_shflsync_bfly_p) ;  /* 0x0000112000007944 */ /* 0x000fea0003c00000 */
[----:B------:R-:W-:Y:S01]  /*d8f0*/  FMNMX.FTZ R12, R12, R0, !PT ;  /* 0x000000000c0c7209 */ /* 0x000fe20007810000 */
[----:B------:R-:W-:Y:S01]  /*d900*/  IMAD.MOV.U32 R0, RZ, RZ, 0x1 ;  /* 0x00000001ff007424 */ /* 0x000fe200078e00ff */
[----:B------:R-:W-:-:S03]  /*d910*/  MOV R2, 0xd940 ;  /* 0x0000d94000027802 */ /* 0x000fc60000000f00 */
[----:B------:R-:W-:Y:S02]  /*d920*/  IMAD.MOV.U32 R124, RZ, RZ, R12 ;  /* 0x000000ffff7c7224 */ /* 0x000fe400078e000c */
[----:B------:R-:W-:Y:S05]  /*d930*/  CALL.REL.NOINC `($__internal_16_$__cuda_sm70_shflsync_bfly_p) ;  /* 0x000010d000007944 */ /* 0x000fea0003c00000 */
[----:B------:R-:W-:Y:S01]  /*d940*/  MOV R3, R0 ;  /* 0x0000000000037202 */ /* 0x000fe20000000f00 */
[----:B------:R-:W-:Y:S05]  /*d950*/  BRA `(.L_x_1093) ;  /* 0xffff61f000007947 */ /* 0x000fea000383ffff */
.L_x_1053:
[----:B------:R-:W-:Y:S01]  /*d960*/  MOV R192, RZ ;  /* 0x000000ff00c07202 */ /* 0x000fe20000000f00 */
[----:B------:R-:W-:Y:S01]  /*d970*/  IMAD.MOV.U32 R0, RZ, RZ, R5 ;  /* 0x000000ffff007224 */ /* 0x000fe200078e0005 */
[----:B------:R-:W-:Y:S01]  /*d980*/  MOV R2, 0xd9b0 ;  /* 0x0000d9b000027802 */ /* 0x000fe20000000f00 */
[----:B------:R-:W-:Y:S02]  /*d990*/  IMAD.MOV.U32 R3, RZ, RZ, 0x181f ;  /* 0x0000181fff037424 */ /* 0x000fe400078e00ff */
[----:B-1234-:R-:W-:Y:S05]  /*d9a0*/  CALL.REL.NOINC `($__internal_17_$__cuda_sm70_shflsync_idx_p) ;  /* 0x000010c000007944 */ /* 0x01efea0003c00000 */
[----:B------:R-:W-:Y:S01]  /*d9b0*/  MOV R4, R0 ;  /* 0x0000000000047202 */ /* 0x000fe20000000f00 */
[----:B------:R-:W-:-:S05]  /*d9c0*/  BRA `(.L_x_1094) ;  /* 0xffff756000007947 */ /* 0x000fca000383ffff */
.L_x_1054:
[----:B------:R-:W-:Y:S01]  /*d9d0*/  MOV R192, RZ ;  /* 0x000000ff00c07202 */ /* 0x000fe20000000f00 */
[----:B------:R-:W-:Y:S01]  /*d9e0*/  IMAD.MOV.U32 R0, RZ, RZ, R12 ;  /* 0x000000ffff007224 */ /* 0x000fe200078e000c */
[----:B------:R-:W-:Y:S01]  /*d9f0*/  MOV R2, 0xda20 ;  /* 0x0000da2000027802 */ /* 0x000fe20000000f00 */
[----:B------:R-:W-:Y:S02]  /*da00*/  IMAD.MOV.U32 R3, RZ, RZ, 0x181f ;  /* 0x0000181fff037424 */ /* 0x000fe400078e00ff */
[----:B-1234-:R-:W-:Y:S05]  /*da10*/  CALL.REL.NOINC `($__internal_17_$__cuda_sm70_shflsync_idx_p) ;  /* 0x0000105000007944 */ /* 0x01efea0003c00000 */
[----:B------:R-:W-:Y:S01]  /*da20*/  ISETP.GE.AND P6, PT, R196, c[0x0][0x1d4], PT ;  /* 0x00007500c4007a0c */ /* 0x000fe20003fc6270 */
[----:B------:R-:W-:Y:S01]  /*da30*/  IMAD.MOV.U32 R192, RZ, RZ, 0x1 ;  /* 0x00000001ffc07424 */ /* 0x000fe200078e00ff */
[----:B------:R-:W-:Y:S02]  /*da40*/  IADD3 R2, P0, R0, R20, RZ ;  /* 0x0000001400027210 */ /* 0x000fe40007f1e0ff */
[----:B------:R-:W-:Y:S02]  /*da50*/  ISETP.GE.AND P5, PT, R208, c[0x0][0x1d4], PT ;  /* 0x00007500d0007a0c */ /* 0x000fe40003fa6270 */
[----:B------:R-:W-:Y:S01]  /*da60*/  IADD3 R6, P2, R0, R21, RZ ;  /* 0x0000001500067210 */ /* 0x000fe20007f5e0ff */
[C---:B------:R-:W-:Y:S01]  /*da70*/  IMAD.X R3, R4.reuse, 0x1, R13, P0 ;  /* 0x0000000104037824 */ /* 0x040fe200000e060d */
[----:B------:R-:W-:Y:S03]  /*da80*/  ISETP.GE.AND P0, PT, R207, c[0x0][0x1d4], PT ;  /* 0x00007500cf007a0c */ /* 0x000fe60003f06270 */
[----:B------:R-:W-:Y:S02]  /*da90*/  IMAD.X R7, R4, 0x1, R14, P2 ;  /* 0x0000000104077824 */ /* 0x000fe400010e060e */
[----:B------:R-:W-:Y:S01]  /*daa0*/  @!PT LDS RZ, [RZ] ;  /* 0x00000000fffff984 */ /* 0x000fe20000000800 */
[----:B------:R-:W-:Y:S01]  /*dab0*/  @!PT LDS RZ, [RZ] ;  /* 0x00000000fffff984 */ /* 0x000fe20000000800 */
[----:B------:R-:W-:Y:S01]  /*dac0*/  @!PT LDS RZ, [RZ] ;  /* 0x00000000fffff984 */ /* 0x000fe20000000800 */
[----:B------:R1:W-:Y:S04]  /*dad0*/  LDGSTS.E.BYPASS.LTC128B.128 [R184+0x100], [R2.64], !P6 ;  /* 0x0010000002b87fae */ /* 0x0003e8000f101d46 */
[----:B------:R2:W-:Y:S01]  /*dae0*/  LDGSTS.E.BYPASS.LTC128B.128 [R184+0x2100], [R6.64], !P5 ;  /* 0x0210000006b87fae */ /* 0x0005e2000e901d46 */
[----:B-1----:R-:W-:Y:S01]  /*daf0*/  IADD3 R2, P2, R0, R22, RZ ;  /* 0x0000001600027210 */ /* 0x002fe20007f5e0ff */
[----:B------:R-:W-:Y:S01]  /*db00*/  IMAD.MOV.U32 R0, RZ, RZ, R5 ;  /* 0x000000ffff007224 */ /* 0x000fe200078e0005 */
[----:B------:R-:W-:Y:S02]  /*db10*/  SEL R5, RZ, 0x10, P6 ;  /* 0x00000010ff057807 */ /* 0x000fe40003000000 */
[----:B--2---:R-:W-:Y:S01]  /*db20*/  SEL R6, RZ, 0x10, P5 ;  /* 0x00000010ff067807 */ /* 0x004fe20002800000 */
[----:B------:R-:W-:Y:S01]  /*db30*/  IMAD.X R3, R4, 0x1, R15, P2 ;  /* 0x0000000104037824 */ /* 0x000fe200010e060f */
[----:B------:R-:W-:Y:S04]  /*db40*/  SEL R7, RZ, 0x10, P0 ;  /* 0x00000010ff077807 */ /* 0x000fe80000000000 */
[----:B------:R1:W-:Y:S02]  /*db50*/  LDGSTS.E.BYPASS.LTC128B.128 [R184+0x4100], [R2.64], !P0 ;  /* 0x0410000002b87fae */ /* 0x0003e4000c101d46 */
[----:B-1----:R-:W-:Y:S01]  /*db60*/  MOV R2, 0xdb90 ;  /* 0x0000db9000027802 */ /* 0x002fe20000000f00 */
[----:B------:R-:W-:Y:S02]  /*db70*/  IMAD.MOV.U32 R3, RZ, RZ, 0x181f ;  /* 0x0000181fff037424 */ /* 0x000fe400078e00ff */
[----:B------:R-:W-:Y:S05]  /*db80*/  CALL.REL.NOINC `($__internal_17_$__cuda_sm70_shflsync_idx_p) ;  /* 0x00000ee000007944 */ /* 0x000fea0003c00000 */
[----:B------:R-:W-:Y:S01]  /*db90*/  MOV R192, 0x1 ;  /* 0x0000000100c07802 */ /* 0x000fe20000000f00 */
[----:B------:R-:W-:Y:S01]  /*dba0*/  IMAD.MOV.U32 R4, RZ, RZ, R0 ;  /* 0x000000ffff047224 */ /* 0x000fe200078e0000 */
[----:B------:R-:W-:Y:S01]  /*dbb0*/  MOV R3, 0x181f ;  /* 0x0000181f00037802 */ /* 0x000fe20000000f00 */
[----:B------:R-:W-:Y:S01]  /*dbc0*/  IMAD.MOV.U32 R0, RZ, RZ, R12 ;  /* 0x000000ffff007224 */ /* 0x000fe200078e000c */
[----:B------:R-:W-:Y:S02]  /*dbd0*/  MOV R2, 0xdbf0 ;  /* 0x0000dbf000027802 */ /* 0x000fe40000000f00 */
[----:B------:R-:W-:Y:S05]  /*dbe0*/  CALL.REL.NOINC `($__internal_17_$__cuda_sm70_shflsync_idx_p) ;  /* 0x00000e8000007944 */ /* 0x000fea0003c00000 */
[----:B------:R-:W-:-:S05]  /*dbf0*/  BRA `(.L_x_1095) ;  /* 0xffff748000007947 */ /* 0x000fca000383ffff */
.L_x_1057:
[----:B------:R-:W-:Y:S01]  /*dc00*/  MOV R192, RZ ;  /* 0x000000ff00c07202 */ /* 0x000fe20000000f00 */
[----:B------:R-:W-:Y:S01]  /*dc10*/  IMAD.MOV.U32 R0, RZ, RZ, R125 ;  /* 0x000000ffff007224 */ /* 0x000fe200078e007d */
[----:B------:R-:W-:Y:S01]  /*dc20*/  MOV R2, 0xdc50 ;  /* 0x0000dc5000027802 */ /* 0x000fe20000000f00 */
[----:B------:R-:W-:Y:S02]  /*dc30*/  IMAD.MOV.U32 R3, RZ, RZ, 0x181f ;  /* 0x0000181fff037424 */ /* 0x000fe400078e00ff */
[----:B------:R-:W-:Y:S05]  /*dc40*/  CALL.REL.NOINC `($__internal_17_$__cuda_sm70_shflsync_idx_p) ;  /* 0x00000e2000007944 */ /* 0x000fea0003c00000 */
[----:B------:R-:W-:Y:S01]  /*dc50*/  MOV R124, R0 ;  /* 0x00000000007c7202 */ /* 0x000fe20000000f00 */
[----:B------:R-:W-:-:S05]  /*dc60*/  BRA `(.L_x_1096) ;  /* 0xffff817000007947 */ /* 0x000fca000383ffff */
.L_x_1058:
[----:B------:R-:W-:Y:S01]  /*dc70*/  MOV R192, RZ ;  /* 0x000000ff00c07202 */ /* 0x000fe20000000f00 */
[----:B------:R-:W-:Y:S01]  /*dc80*/  IMAD.MOV.U32 R0, RZ, RZ, R138 ;  /* 0x000000ffff007224 */ /* 0x000fe200078e008a */
[----:B------:R-:W-:Y:S01]  /*dc90*/  MOV R2, 0xdcc0 ;  /* 0x0000dcc000027802 */ /* 0x000fe20000000f00 */
[----:B------:R-:W-:Y:S02]  /*dca0*/  IMAD.MOV.U32 R3, RZ, RZ, 0x181f ;  /* 0x0000181fff037424 */ /* 0x000fe400078e00ff */
[----:B-12---:R-:W-:Y:S05]  /*dcb0*/  CALL.REL.NOINC `($__internal_17_$__cuda_sm70_shflsync_idx_p) ;  /* 0x00000db000007944 */ /* 0x006fea0003c00000 */
        /* <DEDUP_REMOVED lines=30> */
.L_x_1059:
[----:B------:R-:W-:Y:S01]  /*dea0*/  MOV R192, RZ ;  /* 0x000000ff00c07202 */ /* 0x000fe20000000f00 */
[----:B------:R-:W-:Y:S01]  /*deb0*/  IMAD.MOV.U32 R0, RZ, RZ, R124 ;  /* 0x000000ffff007224 */ /* 0x000fe200078e007c */
[----:B------:R-:W-:Y:S01]  /*dec0*/  MOV R2, 0xdef0 ;  /* 0x0000def000027802 */ /* 0x000fe20000000f00 */
[----:B------:R-:W-:Y:S02]  /*ded0*/  IMAD.MOV.U32 R3, RZ, RZ, 0x1c1f ;  /* 0x00001c1fff037424 */ /* 0x000fe400078e00ff */
[----:B------:R-:W-:Y:S05]  /*dee0*/  CALL.REL.NOINC `($__internal_17_$__cuda_sm70_shflsync_idx_p) ;  /* 0x00000b8000007944 */ /* 0x000fea0003c00000 */
[----:B------:R-:W-:-:S05]  /*def0*/  BRA `(.L_x_1098) ;  /* 0xffff825000007947 */ /* 0x000fca000383ffff */
.L_x_1060:
[----:B------:R-:W-:Y:S01]  /*df00*/  MOV R192, 0x1 ;  /* 0x0000000100c07802 */ /* 0x000fe20000000f00 */
[----:B------:R-:W-:Y:S01]  /*df10*/  IMAD.MOV.U32 R0, RZ, RZ, R124 ;  /* 0x000000ffff007224 */ /* 0x000fe200078e007c */
[----:B------:R-:W-:Y:S01]  /*df20*/  MOV R2, 0xdf50 ;  /* 0x0000df5000027802 */ /* 0x000fe20000000f00 */
[----:B------:R-:W-:Y:S02]  /*df30*/  IMAD.MOV.U32 R3, RZ, RZ, 0x1c1f ;  /* 0x00001c1fff037424 */ /* 0x000fe400078e00ff */
[----:B-1----:R-:W-:Y:S05]  /*df40*/  CALL.REL.NOINC `($__internal_17_$__cuda_sm70_shflsync_idx_p) ;  /* 0x00000b2000007944 */ /* 0x002fea0003c00000 */
[----:B------:R-:W-:Y:S05]  /*df50*/  IMAD.IADD R0, R125, 0x1, R0 ;  /* 0x000000017d007824 */ /* 0x000fea00078e0200 */
[C---:B------:R-:W-:Y:S02]  /*df60*/  ISETP.GT.AND P6, PT, R0.reuse, RZ, PT ;  /* 0x000000ff0000720c */ /* 0x040fe40003fc4270 */
[C---:B------:R-:W-:Y:S02]  /*df70*/  ISETP.GT.AND P5, PT, R0.reuse, 0x1, PT ;  /* 0x000000010000780c */ /* 0x040fe40003fa4270 */
[C---:B------:R-:W-:Y:S02]  /*df80*/  ISETP.GT.AND P2, PT, R0.reuse, 0x8, PT ;  /* 0x000000080000780c */ /* 0x040fe40003f44270 */
[----:B------:R-:W-:Y:S02]  /*df90*/  ISETP.GT.AND P0, PT, R0, 0x9, PT ;  /* 0x000000090000780c */ /* 0x000fe40003f04270 */
[----:B------:R-:W-:Y:S02]  /*dfa0*/  FSEL R6, R6, -INF , P6 ;  /* 0xff80000006067808 */ /* 0x000fe40003000000 */
[----:B------:R-:W-:Y:S02]  /*dfb0*/  FSEL R7, R7, -INF , P5 ;  /* 0xff80000007077808 */ /* 0x000fe40002800000 */
[----:B------:R-:W-:Y:S02]  /*dfc0*/  FSEL R10, R10, -INF , P2 ;  /* 0xff8000000a0a7808 */ /* 0x000fe40001000000 */
[----:B------:R-:W-:Y:S02]  /*dfd0*/  FSEL R11, R11, -INF , P0 ;  /* 0xff8000000b0b7808 */ /* 0x000fe40000000000 */
[C---:B------:R-:W-:Y:S02]  /*dfe0*/  ISETP.GT.AND P6, PT, R0.reuse, 0x10, PT ;  /* 0x000000100000780c */ /* 0x040fe40003fc4270 */
        /* <DEDUP_REMOVED lines=42> */
[----:B------:R-:W-:Y:S02]  /*e290*/  FSEL R192, R30, -INF , P6 ;  /* 0xff8000001ec07808 */ /* 0x000fe40003000000 */
[----:B------:R-:W-:Y:S02]  /*e2a0*/  FMNMX.FTZ R12, R156, R2, !PT ;  /* 0x000000029c0c7209 */ /* 0x000fe40007810000 */
[----:B------:R-:W-:Y:S01]  /*e2b0*/  FMNMX.FTZ R124, R191, R0, !PT ;  /* 0x00000000bf7c7209 */ /* 0x000fe20007810000 */
[----:B------:R-:W-:Y:S01]  /*e2c0*/  IMAD.MOV.U32 R0, RZ, RZ, 0x2 ;  /* 0x00000002ff007424 */ /* 0x000fe200078e00ff */
[----:B------:R-:W-:Y:S02]  /*e2d0*/  FSEL R194, R31, -INF , P5 ;  /* 0xff8000001fc27808 */ /* 0x000fe40002800000 */
[----:B------:R-:W-:Y:S02]  /*e2e0*/  FMNMX.FTZ R12, R192, R12, !PT ;  /* 0x0000000cc00c7209 */ /* 0x000fe40007810000 */
[----:B------:R-:W-:Y:S02]  /*e2f0*/  FMNMX.FTZ R124, R190, R124, !PT ;  /* 0x0000007cbe7c7209 */ /* 0x000fe40007810000 */
[----:B------:R-:W-:Y:S02]  /*e300*/  FSEL R195, R34, -INF , P2 ;  /* 0xff80000022c37808 */ /* 0x000fe40001000000 */
[----:B------:R-:W-:Y:S02]  /*e310*/  FMNMX.FTZ R12, R194, R12, !PT ;  /* 0x0000000cc20c7209 */ /* 0x000fe40007810000 */
[----:B------:R-:W-:Y:S02]  /*e320*/  FMNMX.FTZ R124, R189, R124, !PT ;  /* 0x0000007cbd7c7209 */ /* 0x000fe40007810000 */
[----:B------:R-:W-:Y:S02]  /*e330*/  FSEL R193, R35, -INF , P0 ;  /* 0xff80000023c17808 */ /* 0x000fe40000000000 */
[----:B------:R-:W-:Y:S02]  /*e340*/  FMNMX.FTZ R12, R195, R12, !PT ;  /* 0x0000000cc30c7209 */ /* 0x000fe40007810000 */
[----:B------:R-:W-:Y:S02]  /*e350*/  FMNMX.FTZ R124, R188, R124, !PT ;  /* 0x0000007cbc7c7209 */ /* 0x000fe40007810000 */
[----:B------:R-:W-:Y:S02]  /*e360*/  FMNMX.FTZ R12, R193, R12, !PT ;  /* 0x0000000cc10c7209 */ /* 0x000fe40007810000 */
[----:B------:R-:W-:Y:S02]  /*e370*/  MOV R2, 0xe390 ;  /* 0x0000e39000027802 */ /* 0x000fe40000000f00 */
[----:B------:R-:W-:Y:S05]  /*e380*/  CALL.REL.NOINC `($__internal_16_$__cuda_sm70_shflsync_bfly_p) ;  /* 0x0000068000007944 */ /* 0x000fea0003c00000 */
[----:B------:R-:W-:Y:S01]  /*e390*/  FMNMX.FTZ R124, R124, R0, !PT ;  /* 0x000000007c7c7209 */ /* 0x000fe20007810000 */
[----:B------:R-:W-:Y:S01]  /*e3a0*/  IMAD.MOV.U32 R0, RZ, RZ, 0x1 ;  /* 0x00000001ff007424 */ /* 0x000fe200078e00ff */
[----:B------:R-:W-:Y:S02]  /*e3b0*/  MOV R2, 0xe3d0 ;  /* 0x0000e3d000027802 */ /* 0x000fe40000000f00 */
        /* <DEDUP_REMOVED lines=8> */
[----:B------:R-:W-:Y:S02]  /*e440*/  MOV R2, 0xe460 ;  /* 0x0000e46000027802 */ /* 0x000fe40000000f00 */
[----:B------:R-:W-:Y:S05]  /*e450*/  CALL.REL.NOINC `($__internal_16_$__cuda_sm70_shflsync_bfly_p) ;  /* 0x000005b000007944 */ /* 0x000fea0003c00000 */
[----:B------:R-:W-:-:S05]  /*e460*/  BRA `(.L_x_1099) ;  /* 0xffff839000007947 */ /* 0x000fca000383ffff */
.L_x_1063:
[----:B------:R-:W-:Y:S01]  /*e470*/  MOV R192, RZ ;  /* 0x000000ff00c07202 */ /* 0x000fe20000000f00 */
[----:B------:R-:W-:Y:S01]  /*e480*/  IMAD.MOV.U32 R0, RZ, RZ, R20 ;  /* 0x000000ffff007224 */ /* 0x000fe200078e0014 */
[----:B------:R-:W-:Y:S01]  /*e490*/  MOV R2, 0xe4c0 ;  /* 0x0000e4c000027802 */ /* 0x000fe20000000f00 */
[----:B------:R-:W-:Y:S02]  /*e4a0*/  IMAD.MOV.U32 R3, RZ, RZ, 0x181f ;  /* 0x0000181fff037424 */ /* 0x000fe400078e00ff */
[----:B-1234-:R-:W-:Y:S05]  /*e4b0*/  CALL.REL.NOINC `($__internal_17_$__cuda_sm70_shflsync_idx_p) ;  /* 0x000005b000007944 */ /* 0x01efea0003c00000 */
[----:B------:R-:W-:-:S05]  /*e4c0*/  BRA `(.L_x_1100) ;  /* 0xffff9d2000007947 */ /* 0x000fca000383ffff */
.L_x_1066:
[----:B------:R-:W-:Y:S01]  /*e4d0*/  MOV R192, RZ ;  /* 0x000000ff00c07202 */ /* 0x000fe20000000f00 */
[----:B------:R-:W-:Y:S01]  /*e4e0*/  IMAD.MOV.U32 R0, RZ, RZ, R125 ;  /* 0x000000ffff007224 */ /* 0x000fe200078e007d */
[----:B------:R-:W-:Y:S01]  /*e4f0*/  MOV R2, 0xe520 ;  /* 0x0000e52000027802 */ /* 0x000fe20000000f00 */
[----:B------:R-:W-:Y:S02]  /*e500*/  IMAD.MOV.U32 R3, RZ, RZ, 0x181f ;  /* 0x0000181fff037424 */ /* 0x000fe400078e00ff */
[----:B------:R-:W-:Y:S05]  /*e510*/  CALL.REL.NOINC `($__internal_17_$__cuda_sm70_shflsync_idx_p) ;  /* 0x0000055000007944 */ /* 0x000fea0003c00000 */
[----:B------:R-:W-:Y:S01]  /*e520*/  MOV R124, R0 ;  /* 0x00000000007c7202 */ /* 0x000fe20000000f00 */
[----:B------:R-:W-:-:S05]  /*e530*/  BRA `(.L_x_1101) ;  /* 0xffffaae000007947 */ /* 0x000fca000383ffff */
.L_x_1067:
[----:B------:R-:W-:Y:S01]  /*e540*/  MOV R192, RZ ;  /* 0x000000ff00c07202 */ /* 0x000fe20000000f00 */
[----:B------:R-:W-:Y:S01]  /*e550*/  IMAD.MOV.U32 R0, RZ, RZ, R138 ;  /* 0x000000ffff007224 */ /* 0x000fe200078e008a */
[----:B------:R-:W-:Y:S01]  /*e560*/  MOV R2, 0xe590 ;  /* 0x0000e59000027802 */ /* 0x000fe20000000f00 */
[----:B------:R-:W-:Y:S02]  /*e570*/  IMAD.MOV.U32 R3, RZ, RZ, 0x181f ;  /* 0x0000181fff037424 */ /* 0x000fe400078e00ff */
[----:B-12---:R-:W-:Y:S05]  /*e580*/  CALL.REL.NOINC `($__internal_17_$__cuda_sm70_shflsync_idx_p) ;  /* 0x000004e000007944 */ /* 0x006fea0003c00000 */
        /* <DEDUP_REMOVED lines=19> */
[----:B--2---:R-:W-:Y:S05]  /*e6c0*/  CALL.REL.NOINC `($__internal_17_$__cuda_sm70_shflsync_idx_p) ;  /* 0x000003a000007944 */ /* 0x004fea0003c00000 */
[----:B------:R-:W-:Y:S01]  /*e6d0*/  MOV R192, 0x1 ;  /* 0x0000000100c07802 */ /* 0x000fe20000000f00 */
[----:B------:R-:W-:Y:S01]  /*e6e0*/  IMAD.MOV.U32 R124, RZ, RZ, R0 ;  /* 0x000000ffff7c7224 */ /* 0x000fe200078e0000 */
[----:B------:R-:W-:Y:S01]  /*e6f0*/  MOV R3, 0x181f ;  /* 0x0000181f00037802 */ /* 0x000fe20000000f00 */
[----:B------:R-:W-:Y:S01]  /*e700*/  IMAD.MOV.U32 R0, RZ, RZ, R138 ;  /* 0x000000ffff007224 */ /* 0x000fe200078e008a */
[----:B------:R-:W-:Y:S02]  /*e710*/  MOV R2, 0xe730 ;  /* 0x0000e73000027802 */ /* 0x000fe40000000f00 */
[----:B------:R-:W-:Y:S05]  /*e720*/  CALL.REL.NOINC `($__internal_17_$__cuda_sm70_shflsync_idx_p) ;  /* 0x0000034000007944 */ /* 0x000fea0003c00000 */
[----:B------:R-:W-:-:S05]  /*e730*/  BRA `(.L_x_1102) ;  /* 0xffffaa0000007947 */ /* 0x000fca000383ffff */
.L_x_1068:
[----:B------:R-:W-:Y:S02]  /*e740*/  MOV R0, 0x2 ;  /* 0x0000000200007802 */ /* 0x000fe40000000f00 */
[----:B------:R-:W-:Y:S02]  /*e750*/  MOV R2, 0xe770 ;  /* 0x0000e77000027802 */ /* 0x000fe40000000f00 */
[----:B-1----:R-:W-:Y:S05]  /*e760*/  CALL.REL.NOINC `($__internal_16_$__cuda_sm70_shflsync_bfly_p) ;  /* 0x000002a000007944 */ /* 0x002fea0003c00000 */
        /* <DEDUP_REMOVED lines=14> */
.L_x_1070:
[----:B------:R-:W-:Y:S01]  /*e850*/  IMAD.MOV.U32 R124, RZ, RZ, R202 ;  /* 0x000000ffff7c7224 */ /* 0x000fe200078e00ca */
[----:B------:R-:W-:-:S02]  /*e860*/  MOV R0, 0x2 ;  /* 0x0000000200007802 */ /* 0x000fc40000000f00 */
[----:B------:R-:W-:Y:S02]  /*e870*/  MOV R2, 0xe890 ;  /* 0x0000e89000027802 */ /* 0x000fe40000000f00 */
[----:B------:R-:W-:Y:S05]  /*e880*/  CALL.REL.NOINC `($__internal_16_$__cuda_sm70_shflsync_bfly_p) ;  /* 0x0000018000007944 */ /* 0x000fea0003c00000 */
[----:B------:R-:W-:Y:S01]  /*e890*/  MOV R4, R0 ;  /* 0x0000000000047202 */ /* 0x000fe20000000f00 */
[----:B------:R-:W-:Y:S05]  /*e8a0*/  BRA `(.L_x_1104) ;  /* 0xffffc35000007947 */ /* 0x000fea000383ffff */
.L_x_1071:
[----:B------:R-:W-:Y:S01]  /*e8b0*/  IMAD.MOV.U32 R124, RZ, RZ, R4 ;  /* 0x000000ffff7c7224 */ /* 0x000fe200078e0004 */
[----:B------:R-:W-:Y:S02]  /*e8c0*/  MOV R0, 0x1 ;  /* 0x0000000100007802 */ /* 0x000fe40000000f00 */
[----:B------:R-:W-:Y:S02]  /*e8d0*/  MOV R2, 0xe8f0 ;  /* 0x0000e8f000027802 */ /* 0x000fe40000000f00 */
[----:B-1----:R-:W-:Y:S05]  /*e8e0*/  CALL.REL.NOINC `($__internal_16_$__cuda_sm70_shflsync_bfly_p) ;  /* 0x0000012000007944 */ /* 0x002fea0003c00000 */
[----:B------:R-:W-:Y:S01]  /*e8f0*/  FADD.FTZ R4, R4, R0 ;  /* 0x0000000004047221 */ /* 0x000fe20000010000 */
[----:B------:R-:W-:Y:S02]  /*e900*/  MOV R124, R206 ;  /* 0x000000ce007c7202 */ /* 0x000fe40000000f00 */
[----:B------:R-:W-:Y:S02]  /*e910*/  MOV R0, 0x2 ;  /* 0x0000000200007802 */ /* 0x000fe40000000f00 */
[----:B------:R-:W-:Y:S02]  /*e920*/  MOV R2, 0xe940 ;  /* 0x0000e94000027802 */ /* 0x000fe40000000f00 */
[----:B------:R-:W-:Y:S05]  /*e930*/  CALL.REL.NOINC `($__internal_16_$__cuda_sm70_shflsync_bfly_p) ;  /* 0x000000d000007944 */ /* 0x000fea0003c00000 */
[----:B------:R-:W-:Y:S01]  /*e940*/  FADD.FTZ R206, R206, R0 ;  /* 0x00000000cece7221 */ /* 0x000fe20000010000 */
[----:B------:R-:W-:-:S02]  /*e950*/  MOV R0, 0x1 ;  /* 0x0000000100007802 */ /* 0x000fc40000000f00 */
[----:B------:R-:W-:Y:S02]  /*e960*/  MOV R2, 0xe990 ;  /* 0x0000e99000027802 */ /* 0x000fe40000000f00 */
[----:B------:R-:W-:Y:S02]  /*e970*/  MOV R124, R206 ;  /* 0x000000ce007c7202 */ /* 0x000fe40000000f00 */
[----:B------:R-:W-:Y:S05]  /*e980*/  CALL.REL.NOINC `($__internal_16_$__cuda_sm70_shflsync_bfly_p) ;  /* 0x0000008000007944 */ /* 0x000fea0003c00000 */
[----:B------:R-:W-:Y:S01]  /*e990*/  MOV R3, R0 ;  /* 0x0000000000037202 */ /* 0x000fe20000000f00 */
[----:B------:R-:W-:Y:S05]  /*e9a0*/  BRA `(.L_x_1105) ;  /* 0xffffc2c000007947 */ /* 0x000fea000383ffff */
.L_x_1081:
[----:B------:R-:W-:Y:S01]  /*e9b0*/  IMAD.MOV.U32 R0, RZ, RZ, R17 ;  /* 0x000000ffff007224 */ /* 0x000fe200078e0011 */
[----:B------:R-:W-:Y:S01]  /*e9c0*/  MOV R192, RZ ;  /* 0x000000ff00c07202 */ /* 0x000fe20000000f00 */
[----:B------:R-:W-:Y:S01]  /*e9d0*/  IMAD.MOV.U32 R3, RZ, RZ, 0x1f ;  /* 0x0000001fff037424 */ /* 0x000fe200078e00ff */
[----:B---3--:R-:W-:Y:S02]  /*e9e0*/  MOV R2, 0xea00 ;  /* 0x0000ea0000027802 */ /* 0x008fe40000000f00 */
[----:B-1--45:R-:W-:Y:S05]  /*e9f0*/  CALL.REL.NOINC `($__internal_17_$__cuda_sm70_shflsync_idx_p) ;  /* 0x0000007000007944 */ /* 0x032fea0003c00000 */
[----:B------:R-:W-:Y:S05]  /*ea00*/  BRA `(.L_x_1106) ;  /* 0xffffe30000007947 */ /* 0x000fea000383ffff */
        .weak           $__internal_16_$__cuda_sm70_shflsync_bfly_p
        .type           $__internal_16_$__cuda_sm70_shflsync_bfly_p,@function
        .size           $__internal_16_$__cuda_sm70_shflsync_bfly_p,($__internal_17_$__cuda_sm70_shflsync_idx_p - $__internal_16_$__cuda_sm70_shflsync_bfly_p)
$__internal_16_$__cuda_sm70_shflsync_bfly_p:
[----:B------:R-:W-:Y:S02]  /*ea10*/  MOV R137, 0xffffffff ;  /* 0xffffffff00897802 */ /* 0x000fe40000000f00 */
[----:B------:R-:W-:Y:S02]  /*ea20*/  MOV R3, 0x1f ;  /* 0x0000001f00037802 */ /* 0x000fe40000000f00 */
[----:B------:R-:W-:Y:S04]  /*ea30*/  WARPSYNC R137 ;  /* 0x0000008900007348 */ /* 0x000fe80003800000 */
[----:B------:R1:W2:Y:S02]  /*ea40*/  SHFL.BFLY PT, R0, R124, R0, R3 ;  /* 0x0c0000007c007389 */ /* 0x0002a400000e0003 */
[----:B-1----:R-:W-:-:S04]  /*ea50*/  MOV R3, 0x0 ;  /* 0x0000000000037802 */ /* 0x002fc80000000f00 */
[----:B--2---:R-:W-:Y:S05]  /*ea60*/  RET.REL.NODEC R2 `(_ZN7cutlass13device_kernelIN5flash19enable_sm80_to_sm89INS1_16FlashAttnFwdSm80INS1_25CollectiveMainloopFwdSm80ILi8ELi1ELb0EN4cute5tupleIJNS5_1CILi128EEENS7_ILi64EEENS7_ILi192EEEEEELi192ENS_10bfloat16_tEfNS_4arch4Sm80ELb1ELb0ELb0ELb0ELb1ELb0ELb1ELb1EEENS1_21CollectiveEpilogueFwdINS6_IJS8_SA_S9_EEENS6_IJNS7_ILi1EEESI_SI_EEESC_SE_Li256ELb0ELb1ELb1ELb0EEENS1_30DynamicPersistentTileSchedulerILi256ELi256ELb1ELb1ELb0EEEEEEEEEvNT_6ParamsE) ;  /* 0xffff159002007950 */ /* 0x004fea0003c3ffff */
        .weak           $__internal_17_$__cuda_sm70_shflsync_idx_p
        .type           $__internal_17_$__cuda_sm70_shflsync_idx_p,@function
        .size           $__internal_17_$__cuda_sm70_shflsync_idx_p,(.L_x_3128 - $__internal_17_$__cuda_sm70_shflsync_idx_p)
$__internal_17_$__cuda_sm70_shflsync_idx_p:
[----:B------:R-:W-:-:S04]  /*ea70*/  MOV R193, 0xffffffff ;  /* 0xffffffff00c17802 */ /* 0x000fc80000000f00 */
[----:B------:R-:W-:Y:S04]  /*ea80*/  WARPSYNC R193 ;  /* 0x000000c100007348 */ /* 0x000fe80003800000 */
[----:B------:R1:W2:Y:S02]  /*ea90*/  SHFL.IDX PT, R0, R0, R192, R3 ;  /* 0x000000c000007389 */ /* 0x0002a400000e0003 */
[----:B-1----:R-:W-:-:S04]  /*eaa0*/  MOV R3, 0x0 ;  /* 0x0000000000037802 */ /* 0x002fc80000000f00 */
[----:B--2---:R-:W-:Y:S05]  /*eab0*/  RET.REL.NODEC R2 `(_ZN7cutlass13device_kernelIN5flash19enable_sm80_to_sm89INS1_16FlashAttnFwdSm80INS1_25CollectiveMainloopFwdSm80ILi8ELi1ELb0EN4cute5tupleIJNS5_1CILi128EEENS7_ILi64EEENS7_ILi192EEEEEELi192ENS_10bfloat16_tEfNS_4arch4Sm80ELb1ELb0ELb0ELb0ELb1ELb0ELb1ELb1EEENS1_21CollectiveEpilogueFwdINS6_IJS8_SA_S9_EEENS6_IJNS7_ILi1EEESI_SI_EEESC_SE_Li256ELb0ELb1ELb1ELb0EEENS1_30DynamicPersistentTileSchedulerILi256ELi256ELb1ELb1ELb0EEEEEEEEEvNT_6ParamsE) ;  /* 0xffff154002007950 */ /* 0x004fea0003c3ffff */
.L_x_1107:
        /* <DEDUP_REMOVED lines=12> */
.L_x_3128:


//--------------------- .text._ZN7cutlass13device_kernelIN5flash19enable_sm80_to_sm89INS1_16FlashAttnFwdSm80INS1_25CollectiveMainloopFwdSm80ILi8ELi1ELb0EN4cute5tupleIJNS5_1CILi128EEENS7_ILi64EEENS7_ILi192EEEEEELi192ENS_10bfloat16_tEfNS_4arch4Sm80ELb1ELb0ELb0ELb1ELb1ELb0ELb1ELb1EEENS1_21CollectiveEpilogueFwdINS6_IJS8_SA_S9_EEENS6_IJNS7_ILi1EEESI_SI_EEESC_SE_Li256ELb1ELb1ELb1ELb0EEENS1_36VarlenDynamicPersistentTileSchedulerILi128ELi64ELi256ELi256ELb1ELb1ELb0ELb1ELb1ELb1EEEEEEEEEvNT_6ParamsE --------------------------
	.section	.text._ZN7cutlass13device_kernelIN5flash19enable_sm80_to_sm89INS1_16FlashAttnFwdSm80INS1_25CollectiveMainloopFwdSm80ILi8ELi1ELb0EN4cute5tupleIJNS5_1CILi128EEENS7_ILi64EEENS7_ILi192EEEEEELi192ENS_10bfloat16_tEfNS_4arch4Sm80ELb1ELb0ELb0ELb1ELb1ELb0ELb1ELb1EEENS1_21CollectiveEpilogueFwdINS6_IJS8_SA_S9_EEENS6_IJNS7_ILi1EEESI_SI_EEESC_SE_Li256ELb1ELb1ELb1ELb0EEENS1_36VarlenDynamicPersistentTileSchedulerILi128ELi64ELi256ELi256ELb1ELb1ELb0ELb1ELb1ELb1EEEEEEEEEvNT_6ParamsE,"ax",@progbits
	.sectioninfo	@"SHI_REGISTERS=255"
	.align	128
.text._ZN7cutlass13device_kernelIN5flash19enable_sm80_to_sm89INS1_16FlashAttnFwdSm80INS1_25CollectiveMainloopFwdSm80ILi8ELi1ELb0EN4cute5tupleIJNS5_1CILi128EEENS7_ILi64EEENS7_ILi192EEEEEELi192ENS_10bfloat16_tEfNS_4arch4Sm80ELb1ELb0ELb0ELb1ELb1ELb0ELb1ELb1EEENS1_21CollectiveEpilogueFwdINS6_IJS8_SA_S9_EEENS6_IJNS7_ILi1EEESI_SI_EEESC_SE_Li256ELb1ELb1ELb1ELb0EEENS1_36VarlenDynamicPersistentTileSchedulerILi128ELi64ELi256ELi256ELb1ELb1ELb0ELb1ELb1ELb1EEEEEEEEEvNT_6ParamsE:
        .type           _ZN7cutlass13device_kernelIN5flash19enable_sm80_to_sm89INS1_16FlashAttnFwdSm80INS1_25CollectiveMainloopFwdSm80ILi8ELi1ELb0EN4cute5tupleIJNS5_1CILi128EEENS7_ILi64EEENS7_ILi192EEEEEELi192ENS_10bfloat16_tEfNS_4arch4Sm80ELb1ELb0ELb0ELb1ELb1ELb0ELb1ELb1EEENS1_21CollectiveEpilogueFwdINS6_IJS8_SA_S9_EEENS6_IJNS7_ILi1EEESI_SI_EEESC_SE_Li256ELb1ELb1ELb1ELb0EEENS1_36VarlenDynamicPersistentTileSchedulerILi128ELi64ELi256ELi256ELb1ELb1ELb0ELb1ELb1ELb1EEEEEEEEEvNT_6ParamsE,@function
        .size           _ZN7cutlass13device_kernelIN5flash19enable_sm80_to_sm89INS1_16FlashAttnFwdSm80INS1_25CollectiveMainloopFwdSm80ILi8ELi1ELb0EN4cute5tupleIJNS5_1CILi128EEENS7_ILi64EEENS7_ILi192EEEEEELi192ENS_10bfloat16_tEfNS_4arch4Sm80ELb1ELb0ELb0ELb1ELb1ELb0ELb1ELb1EEENS1_21CollectiveEpilogueFwdINS6_IJS8_SA_S9_EEENS6_IJNS7_ILi1EEESI_SI_EEESC_SE_Li256ELb1ELb1ELb1ELb0EEENS1_36VarlenDynamicPersistentTileSchedulerILi128ELi64ELi256ELi256ELb1ELb1ELb0ELb1ELb1ELb1EEEEEEEEEvNT_6ParamsE,(.L_x_3131 - _ZN7cutlass13device_kernelIN5flash19enable_sm80_to_sm89INS1_16FlashAttnFwdSm80INS1_25CollectiveMainloopFwdSm80ILi8ELi1ELb0EN4cute5tupleIJNS5_1CILi128EEENS7_ILi64EEENS7_ILi192EEEEEELi192ENS_10bfloat16_tEfNS_4arch4Sm80ELb1ELb0ELb0ELb1ELb1ELb0ELb1ELb1EEENS1_21CollectiveEpilogueFwdINS6_IJS8_SA_S9_EEENS6_IJNS7_ILi1EEESI_SI_EEESC_SE_Li256ELb1ELb1ELb1ELb0EEENS1_36VarlenDynamicPersistentTileSchedulerILi128ELi64ELi256ELi256ELb1ELb1ELb0ELb1ELb1ELb1EEEEEEEEEvNT_6ParamsE)
        .other          _ZN7cutlass13device_kernelIN5flash19enable_sm80_to_sm89INS1_16FlashAttnFwdSm80INS1_25CollectiveMainloopFwdSm80ILi8ELi1ELb0EN4cute5tupleIJNS5_1CILi128EEENS7_ILi64EEENS7_ILi192EEEEEELi192ENS_10bfloat16_tEfNS_4arch4Sm80ELb1ELb0ELb0ELb1ELb1ELb0ELb1ELb1EEENS1_21CollectiveEpilogueFwdINS6_IJS8_SA_S9_EEENS6_IJNS7_ILi1EEESI_SI_EEESC_SE_Li256ELb1ELb1ELb1ELb0EEENS1_36VarlenDynamicPersistentTileSchedulerILi128ELi64ELi256ELi256ELb1ELb1ELb0ELb1ELb1ELb1EEEEEEEEEvNT_6ParamsE,@"STO_CUDA_ENTRY STV_DEFAULT"
_ZN7cutlass13device_kernelIN5flash19enable_sm80_to_sm89INS1_16FlashAttnFwdSm80INS1_25CollectiveMainloopFwdSm80ILi8ELi1ELb0EN4cute5tupleIJNS5_1CILi128EEENS7_ILi64EEENS7_ILi192EEEEEELi192ENS_10bfloat16_tEfNS_4arch4Sm80ELb1ELb0ELb0ELb1ELb1ELb0ELb1ELb1EEENS1_21CollectiveEpilogueFwdINS6_IJS8_SA_S9_EEENS6_IJNS7_ILi1EEESI_SI_EEESC_SE_Li256ELb1ELb1ELb1ELb0EEENS1_36VarlenDynamicPersistentTileSchedulerILi128ELi64ELi256ELi256ELb1ELb1ELb0ELb1ELb1ELb1EEEEEEEEEvNT_6ParamsE:
        /* <DEDUP_REMOVED lines=52> */
.L_x_1113:
        /* <DEDUP_REMOVED lines=11> */
[----:B------:R-:W3:Y:S04]  /*03f0*/  @!P0 LDG.E R9, [R4.64] ;  /* 0x0000000604098981 */ /* 0x000ee8000c1e1900 */
[----:B------:R-:W3:Y:S02]  /*0400*/  @!P0 LDG.E R8, [R2.64] ;  /* 0x0000000602088981 */ /* 0x000ee4000c1e1900 */
[----:B---3--:R-:W-:Y:S01]  /*0410*/  IMAD R5, R9, R8, RZ ;  /* 0x0000000809057224 */ /* 0x008fe200078e02ff */
[----:B------:R-:W-:Y:S05]  /*0420*/  BRA.DIV ~URZ, `(.L_x_1111) ;  /* 0x000103f27f007947 */ /* 0x000fea000b800000 */
[----:B------:R1:W3:Y:S02]  /*0430*/  SHFL.UP PT, R0, R5, 0x1, RZ ;  /* 0x0420000005007989 */ /* 0x0002e400000e00ff */
.L_x_1230:
        /* <DEDUP_REMOVED lines=16> */
.L_x_1231:
[----:B---3--:R-:W-:-:S05]  /*0540*/  IMAD R0, R0, c[0x0][0x538], RZ ;  /* 0x00014e0000007a24 */ /* 0x008fca00078e02ff */
[----:B------:R-:W-:-:S04]  /*0550*/  IADD3 R6, R0, R6, RZ ;  /* 0x0000000600067210 */ /* 0x000fc80007ffe0ff */
[----:B------:R-:W-:-:S13]  /*0560*/  ISETP.GT.AND P0, PT, R6, UR4, PT ;  /* 0x0000000406007c0c */ /* 0x000fda000bf04270 */
[----:B-12---:R-:W-:Y:S05]  /*0570*/  @!P0 BRA `(.L_x_1113) ;  /* 0xfffffdc000008947 */ /* 0x006fea000383ffff */
.L_x_1109:
[----:B------:R-:W-:-:S05]  /*0580*/  IADD3 R10, -R0, R6, RZ ;  /* 0x00000006000a7210 */ /* 0x000fca0007ffe1ff */
[----:B------:R-:W-:-:S05]  /*0590*/  IMAD R0, R4, c[0x0][0x538], R10 ;  /* 0x00014e0004007a24 */ /* 0x000fca00078e020a */
[----:B------:R-:W-:Y:S01]  /*05a0*/  ISETP.GT.AND P0, PT, R0, UR4, PT ;  /* 0x0000000400007c0c */ /* 0x000fe2000bf04270 */
[----:B------:R-:W-:-:S12]  /*05b0*/  BRA.DIV ~URZ, `(.L_x_1114) ;  /* 0x000104827f007947 */ /* 0x000fd8000b800000 */
[----:B------:R-:W-:-:S04]  /*05c0*/  VOTE.ANY R6, PT, !P0 ;  /* 0x0000000000067806 */ /* 0x000fc800040e0100 */
.L_x_1232:
[----:B------:R-:W1:Y:S02]  /*05d0*/  POPC R0, R6 ;  /* 0x0000000600007309 */ /* 0x000e640000000000 */
[----:B-12---:R-:W-:Y:S01]  /*05e0*/  IADD3 R211, R0, R7, RZ ;  /* 0x0000000700d37210 */ /* 0x006fe20007ffe0ff */
[----:B------:R-:W-:Y:S05]  /*05f0*/  BRA.DIV ~URZ, `(.L_x_1115) ;  /* 0x000104927f007947 */ /* 0x000fea000b800000 */
[----:B------:R1:W2:Y:S01]  /*0600*/  SHFL.IDX PT, R209, R9, R0, 0x1f ;  /* 0x00001f0009d17589 */ /* 0x0002a200000e0000 */
[----:B------:R-:W-:-:S03]  /*0610*/  MOV R5, RZ ;  /* 0x000000ff00057202 */ /* 0x000fc60000000f00 */
[----:B------:R1:W3:Y:S04]  /*0620*/  SHFL.IDX PT, R9, R8, R0, 0x1f ;  /* 0x00001f0008097589 */ /* 0x0002e800000e0000 */
.L_x_1233:
[----:B------:R-:W-:Y:S01]  /*0630*/  ISETP.NE.AND P0, PT, R6, RZ, PT ;  /* 0x000000ff0600720c */ /* 0x000fe20003f05270 */
[----:B------:R-:W-:-:S12]  /*0640*/  BSSY B0, `(.L_x_1116) ;  /* 0x0000005000007945 */ /* 0x000fd80003800000 */
[----:B------:R-:W-:Y:S05]  /*0650*/  @!P0 BRA `(.L_x_1117) ;  /* 0x0000003000008947 */ /* 0x000fea0003800000 */
[----:B-1----:R-:W-:Y:S01]  /*0660*/  IADD3 R0, R0, -0x1, RZ ;  /* 0xffffffff00007810 */ /* 0x002fe20007ffe0ff */
[----:B------:R-:W-:Y:S05]  /*0670*/  BRA.DIV ~URZ, `(.L_x_1118) ;  /* 0x000104f27f007947 */ /* 0x000fea000b800000 */
[----:B------:R1:W4:Y:S02]  /*0680*/  SHFL.IDX PT, R5, R4, R0, 0x1f ;  /* 0x00001f0004057589 */ /* 0x00032400000e0000 */
.L_x_1117:
[----:B------:R-:W-:Y:S05]  /*0690*/  BSYNC B0 ;  /* 0x0000000000007941 */ /* 0x000fea0003800000 */
.L_x_1116:
        /* <DEDUP_REMOVED lines=67> */
.L_x_1120:
        /* <DEDUP_REMOVED lines=68> */
.L_x_1121:
[----:B------:R-:W-:Y:S05]  /*0f10*/  BSYNC B0 ;  /* 0x0000000000007941 */ /* 0x000fea0003800000 */
.L_x_1119:
[----:B------:R-:W-:-:S04]  /*0f20*/  LOP3.LUT R0, RZ, R0, RZ, 0x33, !PT ;  /* 0x00000000ff007212 */ /* 0x000fc800078e33ff */
[----:B------:R-:W-:Y:S01]  /*0f30*/  IADD3 R209, R0, R209, RZ ;  /* 0x000000d100d17210 */ /* 0x000fe20007ffe0ff */
[----:B------:R-:W-:Y:S05]  /*0f40*/  BRA `(.L_x_1122) ;  /* 0x0000004000007947 */ /* 0x000fea0003800000 */
.L_x_1110:
[----:B--2---:R-:W-:Y:S01]  /*0f50*/  IMAD.MOV.U32 R209, RZ, RZ, RZ ;  /* 0x000000ffffd17224 */ /* 0x004fe200078e00ff */
[----:B------:R-:W-:Y:S01]  /*0f60*/  MOV R210, RZ ;  /* 0x000000ff00d27202 */ /* 0x000fe20000000f00 */
[----:B------:R-:W-:Y:S01]  /*0f70*/  IMAD.U32 R208, RZ, RZ, UR4 ;  /* 0x00000004ffd07e24 */ /* 0x000fe2000f8e00ff */
[----:B------:R-:W-:Y:S02]  /*0f80*/  MOV R211, c[0x0][0x53c] ;  /* 0x00014f0000d37a02 */ /* 0x000fe40000000f00 */
.L_x_1122:
[----:B------:R-:W-:Y:S01]  /*0f90*/  ISETP.NE.AND P0, PT, R12, RZ, PT ;  /* 0x000000ff0c00720c */ /* 0x000fe20003f05270 */
[----:B------:R-:W-:-:S12]  /*0fa0*/  WARPSYNC 0xffffffff ;  /* 0xffffffff00007948 */ /* 0x000fd80003800000 */
[----:B------:R1:W-:Y:S04]  /*0fb0*/  @!P0 STS.128 [0x18100], R208 ;  /* 0x018100d0ff008388 */ /* 0x0003e80000000c00 */
[----:B------:R-:W-:Y:S06]  /*0fc0*/  BAR.ARV 0x5, 0x100 ;  /* 0x0144000000007b1d */ /* 0x000fec0000002000 */
.L_x_1108:
        /* <DEDUP_REMOVED lines=76> */
[----:B------:R1:W-:Y:S01]  /*1490*/  STL [R1+0x10], R15 ;  /* 0x0000100f01007387 */ /* 0x0003e20000100800 */
[----:B------:R-:W-:Y:S01]  /*14a0*/  LEA.HI R3, R4, R4, RZ, 0x1d ;  /* 0x0000000404037211 */ /* 0x000fe200078fe8ff */
[----:B------:R-:W-:Y:S01]  /*14b0*/  IMAD R0, R14, 0x200, R13 ;  /* 0x000002000e007824 */ /* 0x000fe200078e020d */
[----:B------:R-:W-:Y:S01]  /*14c0*/  LOP3.LUT R2, R6, R2, RZ, 0x3c, !PT ;  /* 0x0000000206027212 */ /* 0x000fe200078e3cff */
[----:B------:R-:W-:Y:S01]  /*14d0*/  IMAD R212, R9, 0x8, R15 ;  /* 0x0000000809d47824 */ /* 0x000fe200078e020f */
[----:B------:R-:W-:Y:S01]  /*14e0*/  LOP3.LUT R4, R7, 0xfffffe00, RZ, 0xc0, !PT ;  /* 0xfffffe0007047812 */ /* 0x000fe200078ec0ff */
[----:B------:R-:W-:Y:S01]  /*14f0*/  IMAD.IADD R7, R5, 0x1, R3 ;  /* 0x0000000105077824 */ /* 0x000fe200078e0203 */
[----:B------:R-:W-:Y:S01]  /*1500*/  IADD3 R187, R182, 0x40, RZ ;  /* 0x00000040b6bb7810 */ /* 0x000fe20007ffe0ff */
[----:B------:R-:W-:Y:S01]  /*1510*/  IMAD.SHL.U32 R179, R11, 0x2, RZ ;  /* 0x000000020bb37824 */ /* 0x000fe200078e00ff */
[CC--:B------:R-:W-:Y:S01]  /*1520*/  IADD3 R3, R2.reuse, R4.reuse, R8 ;  /* 0x0000000402037210 */ /* 0x0c0fe20007ffe008 */
[----:B------:R-:W-:Y:S01]  /*1530*/  IMAD.MOV.U32 R8, RZ, RZ, 0x20 ;  /* 0x00000020ff087424 */ /* 0x000fe200078e00ff */
[----:B------:R-:W-:-:S02]  /*1540*/  LOP3.LUT R4, R2, R4, RZ, 0xfc, !PT ;  /* 0x0000000402047212 */ /* 0x000fc400078efcff */
[----:B------:R-:W-:Y:S02]  /*1550*/  LOP3.LUT R2, R12, 0x7ffffffc, RZ, 0xc0, !PT ;  /* 0x7ffffffc0c027812 */ /* 0x000fe400078ec0ff */
[----:B------:R-:W-:Y:S02]  /*1560*/  IADD3 R188, R182, 0x80, RZ ;  /* 0x00000080b6bc7810 */ /* 0x000fe40007ffe0ff */
[----:B------:R-:W-:Y:S01]  /*1570*/  SHF.R.S32.HI R5, RZ, 0x1f, R187 ;  /* 0x0000001fff057819 */ /* 0x000fe200000114bb */
[----:B------:R-:W-:Y:S01]  /*1580*/  IMAD.IADD R2, R16, 0x1, -R2 ;  /* 0x0000000110027824 */ /* 0x000fe200078e0a02 */
[----:B------:R-:W-:Y:S02]  /*1590*/  LEA R225, R7, 0x80, 0x1 ;  /* 0x0000008007e17811 */ /* 0x000fe400078e08ff */
[----:B------:R-:W-:Y:S01]  /*15a0*/  SEL R5, R8, 0xffffffe0, !P1 ;  /* 0xffffffe008057807 */ /* 0x000fe20004800000 */
[----:B------:R-:W-:Y:S01]  /*15b0*/  IMAD.SHL.U32 R206, R2, 0x2, RZ ;  /* 0x0000000202ce7824 */ /* 0x000fe200078e00ff */
[----:B------:R-:W-:-:S02]  /*15c0*/  SEL R2, R8, 0xffffffe0, !P4 ;  /* 0xffffffe008027807 */ /* 0x000fc40006000000 */
[----:B------:R-:W-:Y:S01]  /*15d0*/  SHF.R.S32.HI R6, RZ, 0x1f, R188 ;  /* 0x0000001fff067819 */ /* 0x000fe200000114bc */
[----:B------:R-:W-:Y:S01]  /*15e0*/  IMAD.IADD R228, R225, 0x1, R5 ;  /* 0x00000001e1e47824 */ /* 0x000fe200078e0205 */
        /* <DEDUP_REMOVED lines=9> */
[----:B------:R-:W-:Y:S02]  /*1680*/  SHF.R.S32.HI R7, RZ, 0x1f, R251 ;  /* 0x0000001fff077819 */ /* 0x000fe400000114fb */
[----:B------:R-:W-:-:S02]  /*1690*/  IADD3 R237, R206, 0x78, RZ ;  /* 0x00000078ceed7810 */ /* 0x000fc40007ffe0ff */
[C---:B------:R-:W-:Y:S02]  /*16a0*/  IADD3 R236, R206.reuse, 0x80, RZ ;  /* 0x00000080ceec7810 */ /* 0x040fe40007ffe0ff */
[----:B------:R-:W-:Y:S02]  /*16b0*/  SHF.R.S32.HI R8, RZ, 0x1f, R249 ;  /* 0x0000001fff087819 */ /* 0x000fe400000114f9 */
[----:B------:R-:W-:Y:S02]  /*16c0*/  SHF.R.S32.HI R7, RZ, 0x1f, R248 ;  /* 0x0000001fff077819 */ /* 0x000fe400000114f8 */
[C---:B------:R-:W-:Y:S02]  /*16d0*/  IADD3 R234, R206.reuse, 0x90, RZ ;  /* 0x00000090ceea7810 */ /* 0x040fe40007ffe0ff */
[----:B------:R-:W-:Y:S02]  /*16e0*/  IADD3 R233, R206, 0x98, RZ ;  /* 0x00000098cee97810 */ /* 0x000fe40007ffe0ff */
[----:B------:R-:W-:-:S02]  /*16f0*/  SHF.R.S32.HI R8, RZ, 0x1f, R246 ;  /* 0x0000001fff087819 */ /* 0x000fc400000114f6 */
[----:B------:R-:W-:Y:S02]  /*1700*/  SHF.R.S32.HI R7, RZ, 0x1f, R245 ;  /* 0x0000001fff077819 */ /* 0x000fe400000114f5 */
[----:B------:R-:W-:Y:S02]  /*1710*/  SEL R6, R10, 0xffffffc0, !P2 ;  /* 0xffffffc00a067807 */ /* 0x000fe40005000000 */
[C---:B------:R-:W-:Y:S02]  /*1720*/  IADD3 R231, R206.reuse, 0xa8, RZ ;  /* 0x000000a8cee77810 */ /* 0x040fe40007ffe0ff */
[----:B------:R-:W-:Y:S02]  /*1730*/  IADD3 R230, R206, 0xb0, RZ ;  /* 0x000000b0cee67810 */ /* 0x000fe40007ffe0ff */
[----:B------:R-:W-:Y:S02]  /*1740*/  SHF.R.S32.HI R8, RZ, 0x1f, R243 ;  /* 0x0000001fff087819 */ /* 0x000fe400000114f3 */
[----:B------:R-:W-:-:S02]  /*1750*/  SHF.R.S32.HI R7, RZ, 0x1f, R242 ;  /* 0x0000001fff077819 */ /* 0x000fc400000114f2 */
[----:B------:R-:W-:Y:S02]  /*1760*/  IADD3 R229, R206, 0xb8, RZ ;  /* 0x000000b8cee57810 */ /* 0x000fe40007ffe0ff */
[----:B------:R-:W-:Y:S02]  /*1770*/  SHF.R.S32.HI R8, RZ, 0x1f, R240 ;  /* 0x0000001fff087819 */ /* 0x000fe400000114f0 */
[----:B------:R-:W-:Y:S02]  /*1780*/  SHF.R.S32.HI R7, RZ, 0x1f, R239 ;  /* 0x0000001fff077819 */ /* 0x000fe400000114ef */
[----:B------:R-:W-:Y:S02]  /*1790*/  IADD3 R226, R225, -0x10, RZ ;  /* 0xfffffff0e1e27810 */ /* 0x000fe40007ffe0ff */
[----:B------:R-:W-:Y:S02]  /*17a0*/  SHF.R.S32.HI R8, RZ, 0x1f, R237 ;  /* 0x0000001fff087819 */ /* 0x000fe400000114ed */
[----:B------:R-:W-:-:S02]  /*17b0*/  SHF.R.S32.HI R7, RZ, 0x1f, R236 ;  /* 0x0000001fff077819 */ /* 0x000fc400000114ec */
[----:B------:R-:W-:Y:S02]  /*17c0*/  @P0 IADD3 R226, R225, 0x10, RZ ;  /* 0x00000010e1e20810 */ /* 0x000fe40007ffe0ff */
[----:B------:R-:W-:Y:S02]  /*17d0*/  SHF.R.S32.HI R8, RZ, 0x1f, R234 ;  /* 0x0000001fff087819 */ /* 0x000fe400000114ea */
        /* <DEDUP_REMOVED lines=8> */
[----:B------:R-:W-:Y:S01]  /*1860*/  LEA R173, R3, 0xc100, 0x1 ;  /* 0x0000c10003ad7811 */ /* 0x000fe200078e08ff */
[----:B------:R-:W-:Y:S01]  /*1870*/  IMAD.IADD R3, R6, 0x1, R226 ;  /* 0x0000000106037824 */ /* 0x000fe200078e02e2 */
[----:B------:R1:W-:Y:S01]  /*1880*/  STL [R1+0x8], R8 ;  /* 0x0000080801007387 */ /* 0x0003e20000100800 */
[----:B------:R-:W-:-:S02]  /*1890*/  IADD3 R250, R206, 0x10, RZ ;  /* 0x00000010cefa7810 */ /* 0x000fc40007ffe0ff */
[----:B------:R-:W-:Y:S01]  /*18a0*/  IADD3 R247, R206, 0x28, RZ ;  /* 0x00000028cef77810 */ /* 0x000fe20007ffe0ff */
[----:B------:R1:W-:Y:S01]  /*18b0*/  STL [R1+0x4], R7 ;  /* 0x0000040701007387 */ /* 0x0003e20000100800 */
[----:B------:R-:W-:Y:S01]  /*18c0*/  LEA R168, R4, 0x100, 0x1 ;  /* 0x0000010004a87811 */ /* 0x000fe200078e08ff */
[----:B------:R-:W-:Y:S01]  /*18d0*/  IMAD.IADD R174, R173, 0x1, R2 ;  /* 0x00000001adae7824 */ /* 0x000fe200078e0202 */
[C---:B------:R-:W-:Y:S01]  /*18e0*/  IADD3 R244, R206.reuse, 0x40, RZ ;  /* 0x00000040cef47810 */ /* 0x040fe20007ffe0ff */
[----:B------:R1:W-:Y:S01]  /*18f0*/  STL [R1], R3 ;  /* 0x0000000301007387 */ /* 0x0003e20000100800 */
[----:B------:R-:W-:Y:S01]  /*1900*/  IADD3 R241, R206, 0x58, RZ ;  /* 0x00000058cef17810 */ /* 0x000fe20007ffe0ff */
[----:B------:R-:W-:Y:S01]  /*1910*/  IMAD.IADD R169, R2, 0x1, R168 ;  /* 0x0000000102a97824 */ /* 0x000fe200078e02a8 */
[----:B------:R-:W-:Y:S02]  /*1920*/  LEA R165, R0, 0x6100, 0x1 ;  /* 0x0000610000a57811 */ /* 0x000fe400078e08ff */
[----:B------:R-:W-:-:S02]  /*1930*/  IADD3 R238, R206, 0x70, RZ ;  /* 0x00000070ceee7810 */ /* 0x000fc40007ffe0ff */
        /* <DEDUP_REMOVED lines=15> */
.L_x_1229:
        /* <DEDUP_REMOVED lines=30> */
.L_x_1123:
[----:B------:R-:W-:-:S04]  /*1c10*/  ISETP.NE.U32.AND P1, PT, RZ, c[0x0][0x368], PT ;  /* 0x0000da00ff007a0c */ /* 0x000fc80003f25070 */
[----:B------:R-:W-:-:S13]  /*1c20*/  ISETP.NE.AND.EX P1, PT, RZ, c[0x0][0x36c], PT, P1 ;  /* 0x0000db00ff007a0c */ /* 0x000fda0003f25310 */
[----:B------:R-:W-:Y:S05]  /*1c30*/  @!P1 BRA `(.L_x_1124) ;  /* 0x0000004000009947 */ /* 0x000fea0003800000 */
[----:B-1----:R-:W-:-:S04]  /*1c40*/  IADD3 R2, P1, R217, c[0x0][0x368], RZ ;  /* 0x0000da00d9027a10 */ /* 0x002fc80007f3e0ff */
[----:B------:R-:W-:-:S05]  /*1c50*/  IADD3.X R3, R218, c[0x0][0x36c], RZ, P1, !PT ;  /* 0x0000db00da037a10 */ /* 0x000fca0000ffe4ff */
[----:B------:R1:W5:Y:S01]  /*1c60*/  LDG.E R0, [R2.64] ;  /* 0x0000000602007981 */ /* 0x000362000c1e1900 */
[----:B------:R-:W-:Y:S05]  /*1c70*/  BRA `(.L_x_1125) ;  /* 0x0000008000007947 */ /* 0x000fea0003800000 */
.L_x_1124:
        /* <DEDUP_REMOVED lines=8> */
.L_x_1125:
[----:B-1----:R-:W-:Y:S01]  /*1d00*/  IMAD.MOV.U32 R2, RZ, RZ, c[0x0][0x2c4] ;  /* 0x0000b100ff027624 */ /* 0x002fe200078e00ff */
[----:B------:R-:W-:Y:S01]  /*1d10*/  BSSY B0, `(.L_x_1126) ;  /* 0x0000039000007945 */ /* 0x000fe20003800000 */
[----:B------:R-:W-:Y:S02]  /*1d20*/  IMAD.SHL.U32 R205, R209, 0x80, RZ ;  /* 0x00000080d1cd7824 */ /* 0x000fe400078e00ff */
[----:B-----5:R-:W-:Y:S01]  /*1d30*/  IMAD.IADD R203, R0, 0x1, -R193 ;  /* 0x0000000100cb7824 */ /* 0x020fe200078e0ac1 */
[----:B------:R-:W-:-:S02]  /*1d40*/  ISETP.NE.AND P4, PT, R2, 0x1, PT ;  /* 0x000000010200780c */ /* 0x000fc40003f85270 */
[----:B------:R-:W-:Y:S02]  /*1d50*/  IADD3 R2, R205, 0x7f, RZ ;  /* 0x0000007fcd027810 */ /* 0x000fe40007ffe0ff */
[----:B------:R-:W-:-:S03]  /*1d60*/  IADD3 R3, R203, 0x40, -R204 ;  /* 0x00000040cb037810 */ /* 0x000fc60007ffe8cc */
[----:B------:R-:W-:-:S06]  /*1d70*/  IMAD.MOV.U32 R0, RZ, RZ, R2 ;  /* 0x000000ffff007224 */ /* 0x000fcc00078e0002 */
[----:B------:R-:W-:Y:S01]  /*1d80*/  @P4 IMAD.HI.U32 R4, R2, c[0x0][0x2c8], RZ ;  /* 0x0000b20002044a27 */ /* 0x000fe200078e00ff */
[----:B------:R-:W-:-:S04]  /*1d90*/  IADD3 R2, R203, 0x3f, RZ ;  /* 0x0000003fcb027810 */ /* 0x000fc80007ffe0ff */
[----:B------:R-:W-:-:S05]  /*1da0*/  @P4 SHF.R.U32.HI R0, RZ, c[0x0][0x2cc], R4 ;  /* 0x0000b300ff004a19 */ /* 0x000fca0000011604 */
[----:B------:R-:W-:Y:S01]  /*1db0*/  IMAD.IADD R0, R3, 0x1, R0 ;  /* 0x0000000103007824 */ /* 0x000fe200078e0200 */
[----:B------:R-:W-:-:S04]  /*1dc0*/  SHF.R.S32.HI R3, RZ, 0x1f, R2 ;  /* 0x0000001fff037819 */ /* 0x000fc80000011402 */
[----:B------:R-:W-:Y:S02]  /*1dd0*/  SHF.R.S32.HI R4, RZ, 0x1f, R0 ;  /* 0x0000001fff047819 */ /* 0x000fe40000011400 */
[----:B------:R-:W-:Y:S02]  /*1de0*/  LEA.HI R2, R3, R2, RZ, 0x6 ;  /* 0x0000000203027211 */ /* 0x000fe400078f30ff */
[----:B------:R-:W-:Y:S02]  /*1df0*/  LEA.HI R0, R4, R0, RZ, 0x6 ;  /* 0x0000000004007211 */ /* 0x000fe400078f30ff */
[----:B------:R-:W-:Y:S02]  /*1e00*/  SHF.R.S32.HI R3, RZ, 0x6, R2 ;  /* 0x00000006ff037819 */ /* 0x000fe40000011402 */
[----:B------:R-:W-:Y:S02]  /*1e10*/  SHF.R.S32.HI R0, RZ, 0x6, R0 ;  /* 0x00000006ff007819 */ /* 0x000fe40000011400 */
[----:B------:R-:W-:-:S02]  /*1e20*/  LOP3.LUT R2, R210, 0xff000000, RZ, 0xc0, !PT ;  /* 0xff000000d2027812 */ /* 0x000fc400078ec0ff */
[----:B------:R-:W-:Y:S02]  /*1e30*/  IMNMX R8, R3, R0, PT ;  /* 0x0000000003087217 */ /* 0x000fe40003800200 */
[----:B------:R-:W-:Y:S02]  /*1e40*/  LOP3.LUT R4, R210, 0xff0000, RZ, 0xc0, !PT ;  /* 0x00ff0000d2047812 */ /* 0x000fe400078ec0ff */
[----:B------:R-:W-:Y:S02]  /*1e50*/  ISETP.GE.AND P1, PT, R8, 0x1, PT ;  /* 0x000000010800780c */ /* 0x000fe40003f26270 */
[----:B------:R-:W-:Y:S01]  /*1e60*/  SHF.R.U32.HI R0, RZ, 0x8, R2 ;  /* 0x00000008ff007819 */ /* 0x000fe20000011602 */
[----:B------:R-:W-:-:S03]  /*1e70*/  IMAD.MOV.U32 R2, RZ, RZ, RZ ;  /* 0x000000ffff027224 */ /* 0x000fc600078e00ff */
[----:B------:R-:W-:-:S04]  /*1e80*/  LEA.HI R0, R4, R0, RZ, 0x10 ;  /* 0x0000000004007211 */ /* 0x000fc800078f80ff */
[----:B------:R-:W-:Y:S02]  /*1e90*/  LOP3.LUT R223, R0, 0xff, RZ, 0xc0, !PT ;  /* 0x000000ff00df7812 */ /* 0x000fe400078ec0ff */
[----:B------:R-:W-:Y:S01]  /*1ea0*/  SHF.R.U32.HI R222, RZ, 0x10, R0 ;  /* 0x00000010ffde7819 */ /* 0x000fe20000011600 */
        /* <DEDUP_REMOVED lines=31> */
.L_x_1127:
[----:B------:R-:W-:Y:S05]  /*20a0*/  BSYNC B0 ;  /* 0x0000000000007941 */ /* 0x000fea0003800000 */
.L_x_1126:
        /* <DEDUP_REMOVED lines=61> */
[----:B------:R-:W-:Y:S01]  /*2480*/  IMAD.IADD R5, R190, 0x1, R205 ;  /* 0x00000001be057824 */ /* 0x000fe200078e02cd */
[----:B------:R-:W-:Y:S02]  /*2490*/  LOP3.LUT R14, R210, 0xffff, RZ, 0xc0, !PT ;  /* 0x0000ffffd20e7812 */ /* 0x000fe400078ec0ff */
[----:B------:R-:W-:Y:S01]  /*24a0*/  SEL R6, R224, RZ, !P0 ;  /* 0x000000ffe0067207 */ /* 0x000fe20004000000 */
[----:B------:R-:W-:Y:S01]  /*24b0*/  IMAD R0, R0, c[0x0][0x178], RZ ;  /* 0x00005e0000007a24 */ /* 0x000fe200078e02ff */
[----:B------:R-:W-:Y:S01]  /*24c0*/  SEL R4, R213, RZ, !P0 ;  /* 0x000000ffd5047207 */ /* 0x000fe20004000000 */
[----:B------:R-:W-:Y:S01]  /*24d0*/  @P4 IMAD.HI.U32 R7, R5, c[0x0][0x2c8], RZ ;  /* 0x0000b20005074a27 */ /* 0x000fe200078e00ff */
[----:B------:R-:W-:Y:S02]  /*24e0*/  ISETP.GE.AND P6, PT, R182, c[0x0][0x198], PT ;  /* 0x00006600b6007a0c */ /* 0x000fe40003fc6270 */
[----:B------:R-:W-:Y:S01]  /*24f0*/  ISETP.GE.AND P5, PT, R187, c[0x0][0x198], PT ;  /* 0x00006600bb007a0c */ /* 0x000fe20003fa6270 */
[----:B------:R-:W-:Y:S01]  /*2500*/  IMAD R0, R11, c[0x0][0x17c], R0 ;  /* 0x00005f000b007a24 */ /* 0x000fe200078e0200 */
[----:B------:R-:W-:Y:S01]  /*2510*/  ISETP.GE.AND P3, PT, R188, c[0x0][0x198], PT ;  /* 0x00006600bc007a0c */ /* 0x000fe20003f66270 */
[----:B------:R-:W-:Y:S01]  /*2520*/  IMAD R6, R6, c[0x0][0x1c0], RZ ;  /* 0x0000700006067a24 */ /* 0x000fe200078e02ff */
[----:B------:R-:W-:-:S03]  /*2530*/  IADD3 R92, R192, -0x1, RZ ;  /* 0xffffffffc05c7810 */ /* 0x000fc60007ffe0ff */
[----:B------:R-:W-:Y:S02]  /*2540*/  IMAD R6, R4, c[0x0][0x1c4], R6 ;  /* 0x0000710004067a24 */ /* 0x000fe400078e0206 */
[----:B-1----:R-:W-:-:S04]  /*2550*/  IMAD.WIDE.U32 R2, R11, c[0x0][0x178], RZ ;  /* 0x00005e000b027a25 */ /* 0x002fc800078e00ff */
[----:B------:R-:W-:Y:S01]  /*2560*/  IMAD.IADD R3, R3, 0x1, R0 ;  /* 0x0000000103037824 */ /* 0x000fe200078e0200 */
        /* <DEDUP_REMOVED lines=23> */
.L_x_1234:
[----:B------:R-:W-:Y:S05]  /*26e0*/  BRA.DIV ~URZ, `(.L_x_1130) ;  /* 0x0000e5627f007947 */ /* 0x000fea000b800000 */
[----:B------:R3:W4:Y:S02]  /*26f0*/  SHFL.IDX PT, R0, R12, RZ, 0x181f ;  /* 0x00181fff0c007589 */ /* 0x00072400000e0000 */
.L_x_1235:
[----:B------:R-:W-:Y:S01]  /*2700*/  IMAD R11, R204, c[0x0][0x2c4], RZ ;  /* 0x0000b100cc0b7a24 */ /* 0x000fe200078e02ff */
[----:B------:R-:W-:Y:S01]  /*2710*/  IADD3 R10, R207, R205, RZ ;  /* 0x000000cdcf0a7210 */ /* 0x000fe20007ffe0ff */
        /* <DEDUP_REMOVED lines=18> */
.L_x_1132:
[----:B------:R-:W-:Y:S05]  /*2840*/  BSYNC B0 ;  /* 0x0000000000007941 */ /* 0x000fea0003800000 */
.L_x_1131:
[----:B------:R-:W-:Y:S05]  /*2850*/  BRA.DIV ~URZ, `(.L_x_1133) ;  /* 0x0000e4627f007947 */ /* 0x000fea000b800000 */
[----:B--2---:R2:W1:Y:S04]  /*2860*/  SHFL.IDX PT, R8, R9, 0x1, 0x181f ;  /* 0x00381f0009087f89 */ /* 0x00446800000e0000 */
[----:B----4-:R2:W4:Y:S02]  /*2870*/  SHFL.IDX PT, R0, R12, 0x1, 0x181f ;  /* 0x00381f000c007f89 */ /* 0x01052400000e0000 */
.L_x_1236:
        /* <DEDUP_REMOVED lines=19> */
.L_x_1135:
[----:B------:R-:W-:Y:S05]  /*29b0*/  BSYNC B0 ;  /* 0x0000000000007941 */ /* 0x000fea0003800000 */
.L_x_1134:
[----:B------:R-:W-:Y:S05]  /*29c0*/  BRA.DIV ~URZ, `(.L_x_1136) ;  /* 0x0000e3c27f007947 */ /* 0x000fea000b800000 */
[----:B-1----:R1:W2:Y:S02]  /*29d0*/  SHFL.IDX PT, R8, R9, 0x2, 0x181f ;  /* 0x00581f0009087f89 */ /* 0x0022a400000e0000 */
.L_x_1237:
[----:B------:R-:W-:Y:S05]  /*29e0*/  BRA.DIV ~URZ, `(.L_x_1137) ;  /* 0x0000e4127f007947 */ /* 0x000fea000b800000 */
[----:B----4-:R4:W1:Y:S02]  /*29f0*/  SHFL.IDX PT, R0, R12, 0x2, 0x181f ;  /* 0x00581f000c007f89 */ /* 0x01086400000e0000 */
.L_x_1238:
        /* <DEDUP_REMOVED lines=19> */
.L_x_1139:
[----:B------:R-:W-:Y:S05]  /*2b30*/  BSYNC B0 ;  /* 0x0000000000007941 */ /* 0x000fea0003800000 */
.L_x_1138:
[----:B------:R-:W-:Y:S05]  /*2b40*/  BRA.DIV ~URZ, `(.L_x_1140) ;  /* 0x0000e3227f007947 */ /* 0x000fea000b800000 */
[----:B--2---:R2:W3:Y:S04]  /*2b50*/  SHFL.IDX PT, R8, R9, 0x3, 0x181f ;  /* 0x00781f0009087f89 */ /* 0x0044e800000e0000 */
[----:B-1----:R2:W1:Y:S02]  /*2b60*/  SHFL.IDX PT, R0, R12, 0x3, 0x181f ;  /* 0x00781f000c007f89 */ /* 0x00246400000e0000 */
.L_x_1239:
[----:B------:R-:W-:Y:S01]  /*2b70*/  IADD3 R2, R10, 0x60, RZ ;  /* 0x000000600a027810 */ /* 0x000fe20007ffe0ff */
[----:B-----5:R-:W-:Y:S01]  /*2b80*/  IMAD.WIDE.U32 R196, R13, c[0x0][0x2b0], RZ ;  /* 0x0000ac000dc47a25 */ /* 0x020fe200078e00ff */
[----:B------:R-:W-:-:S02]  /*2b90*/  SHF.R.S32.HI R25, RZ, 0x1f, R182 ;  /* 0x0000001fff197819 */ /* 0x000fc400000114b6 */
[----:B------:R-:W-:Y:S02]  /*2ba0*/  ISETP.GE.AND P2, PT, R2, R11, PT ;  /* 0x0000000b0200720c */ /* 0x000fe40003f46270 */
[----:B------:R-:W-:Y:S02]  /*2bb0*/  SHF.R.S32.HI R24, RZ, 0x1f, R187 ;  /* 0x0000001fff187819 */ /* 0x000fe400000114bb */
[----:B------:R-:W-:-:S09]  /*2bc0*/  SHF.R.S32.HI R15, RZ, 0x1f, R188 ;  /* 0x0000001fff0f7819 */ /* 0x000fd200000114bc */
[CC--:B-1----:R-:W-:Y:S02]  /*2bd0*/  @!P2 LEA R6, P0, R182.reuse, R0.reuse, 0x1 ;  /* 0x00000000b606a211 */ /* 0x0c2fe400078008ff */
[C---:B------:R-:W-:Y:S02]  /*2be0*/  @!P2 LEA R4, P1, R187.reuse, R0, 0x1 ;  /* 0x00000000bb04a211 */ /* 0x040fe400078208ff */
        /* <DEDUP_REMOVED lines=33> */
[----:B------:R-:W-:Y:S01]  /*2e00*/  IADD3 R164, R165, 0x20, RZ ;  /* 0x00000020a5a47810 */ /* 0x000fe20007ffe0ff */
[----:B------:R-:W-:Y:S01]  /*2e10*/  IMAD.WIDE.U32 R194, R14, c[0x0][0x1e8], RZ ;  /* 0x00007a000ec27a25 */ /* 0x000fe200078e00ff */
[----:B------:R-:W-:Y:S01]  /*2e20*/  SHF.L.U64.HI R93, R182, 0x1, R25 ;  /* 0x00000001b65d7819 */ /* 0x000fe20000010219 */
[----:B------:R-:W-:Y:S01]  /*2e30*/  BSSY B0, `(.L_x_1141) ;  /* 0x0000158000007945 */ /* 0x000fe20003800000 */
[----:B------:R-:W-:Y:S01]  /*2e40*/  SHF.L.U64.HI R95, R187, 0x1, R24 ;  /* 0x00000001bb5f7819 */ /* 0x000fe20000010218 */
[----:B------:R-:W-:Y:S01]  /*2e50*/  IMAD R181, R0, c[0x0][0x2b8], R2 ;  /* 0x0000ae0000b57a24 */ /* 0x000fe200078e0202 */
[----:B------:R-:W-:Y:S01]  /*2e60*/  SHF.L.U64.HI R94, R188, 0x1, R15 ;  /* 0x00000001bc5e7819 */ /* 0x000fe2000001020f */
[----:B------:R-:W-:Y:S02]  /*2e70*/  IMAD R200, R14, c[0x0][0x1ec], R195 ;  /* 0x00007b000ec87a24 */ /* 0x000fe400078e02c3 */
[----:B------:R-:W-:Y:S01]  /*2e80*/  IMAD.WIDE.U32 R2, R181, c[0x0][0x1e0], RZ ;  /* 0x00007800b5027a25 */ /* 0x000fe200078e00ff */
[----:B--2---:R-:W-:-:S03]  /*2e90*/  SHF.R.S32.HI R9, RZ, 0x1f, R181 ;  /* 0x0000001fff097819 */ /* 0x004fc600000114b5 */
[----:B------:R-:W-:Y:S02]  /*2ea0*/  IMAD R96, R92, -0x40, R203 ;  /* 0xffffffc05c607824 */ /* 0x000fe400078e02cb */
[----:B------:R-:W-:Y:S02]  /*2eb0*/  IMAD R0, R9, c[0x0][0x1e0], RZ ;  /* 0x0000780009007a24 */ /* 0x000fe400078e02ff */
[----:B------:R-:W-:Y:S02]  /*2ec0*/  IMAD.IADD R13, R96, 0x1, -R207 ;  /* 0x00000001600d7824 */ /* 0x000fe400078e0acf */
[----:B------:R-:W-:Y:S02]  /*2ed0*/  IMAD R0, R181, c[0x0][0x1e4], R0 ;  /* 0x00007900b5007a24 */ /* 0x000fe400078e0200 */
[----:B------:R-:W-:Y:S01]  /*2ee0*/  IMAD.WIDE.U32 R198, R14, c[0x0][0x210], RZ ;  /* 0x000084000ec67a25 */ /* 0x000fe200078e00ff */
[C---:B------:R-:W-:Y:S02]  /*2ef0*/  ISETP.GE.AND P2, PT, R13.reuse, 0x1, PT ;  /* 0x000000010d00780c */ /* 0x040fe40003f46270 */
[----:B------:R-:W-:Y:S01]  /*2f00*/  ISETP.GE.AND P6, PT, R13, 0x21, PT ;  /* 0x000000210d00780c */ /* 0x000fe20003fc6270 */
[----:B------:R-:W-:-:S02]  /*2f10*/  IMAD.IADD R3, R3, 0x1, R0 ;  /* 0x0000000103037824 */ /* 0x000fc400078e0200 */
[----:B------:R-:W-:Y:S02]  /*2f20*/  IMAD R202, R14, c[0x0][0x214], R199 ;  /* 0x000085000eca7a24 */ /* 0x000fe400078e02c7 */
[----:B------:R-:W-:Y:S02]  /*2f30*/  IMAD.SHL.U32 R97, R182, 0x2, RZ ;  /* 0x00000002b6617824 */ /* 0x000fe400078e00ff */
[C---:B------:R-:W-:Y:S02]  /*2f40*/  IMAD.SHL.U32 R98, R187.reuse, 0x2, RZ ;  /* 0x00000002bb627824 */ /* 0x040fe400078e00ff */
[----:B------:R-:W-:Y:S02]  /*2f50*/  IMAD.SHL.U32 R99, R188, 0x2, RZ ;  /* 0x00000002bc637824 */ /* 0x000fe400078e00ff */
[----:B------:R-:W-:Y:S02]  /*2f60*/  @P2 ISETP.GE.AND P1, PT, R182, c[0x0][0x1d4], PT ;  /* 0x00007500b6002a0c */ /* 0x000fe40003f26270 */
[----:B------:R-:W-:-:S02]  /*2f70*/  @P2 ISETP.GE.AND P5, PT, R187, c[0x0][0x1d4], PT ;  /* 0x00007500bb002a0c */ /* 0x000fc40003fa6270 */
[----:B---3--:R-:W-:Y:S01]  /*2f80*/  SHF.R.S32.HI R10, RZ, 0x1f, R178 ;  /* 0x0000001fff0a7819 */ /* 0x008fe200000114b2 */
[----:B------:R-:W-:-:S04]  /*2f90*/  IMAD.WIDE.U32 R2, R178, c[0x0][0x1f0], R2 ;  /* 0x00007c00b2027a25 */ /* 0x000fc800078e0002 */
[----:B------:R-:W-:-:S04]  /*2fa0*/  IMAD R0, R10, c[0x0][0x1f0], RZ ;  /* 0x00007c000a007a24 */ /* 0x000fc800078e02ff */
[----:B------:R-:W-:Y:S01]  /*2fb0*/  IMAD R4, R178, c[0x0][0x1f4], R0 ;  /* 0x00007d00b2047a24 */ /* 0x000fe200078e0200 */
[----:B------:R-:W-:-:S04]  /*2fc0*/  IADD3 R0, P0, R2, R194, RZ ;  /* 0x000000c202007210 */ /* 0x000fc80007f1e0ff */
[----:B------:R-:W-:Y:S02]  /*2fd0*/  IADD3.X R2, R200, R3, R4, P0, !PT ;  /* 0x00000003c8027210 */ /* 0x000fe400007fe404 */
[----:B------:R-:W-:-:S04]  /*2fe0*/  LEA R3, P0, R0, c[0x0][0x1c8], 0x1 ;  /* 0x0000720000037a11 */ /* 0x000fc800078008ff */
[----:B------:R-:W-:Y:S02]  /*2ff0*/  LEA.HI.X R5, R0, c[0x0][0x1cc], R2, 0x1, P0 ;  /* 0x0000730000057a11 */ /* 0x000fe400000f0c02 */
[----:B------:R-:W1:Y:S04]  /*3000*/  SHFL.IDX PT, R0, R3, RZ, 0x181f ;  /* 0x00181fff03007589 */ /* 0x000e6800000e0000 */
[----:B------:R-:W2:Y:S04]  /*3010*/  SHFL.IDX PT, R2, R5, RZ, 0x181f ;  /* 0x00181fff05027589 */ /* 0x000ea800000e0000 */
[----:B------:R-:W3:Y:S04]  /*3020*/  SHFL.IDX PT, R3, R3, 0x1, 0x181f ;  /* 0x00381f0003037f89 */ /* 0x000ee800000e0000 */
[----:B------:R2:W5:Y:S01]  /*3030*/  SHFL.IDX PT, R8, R5, 0x1, 0x181f ;  /* 0x00381f0005087f89 */ /* 0x00056200000e0000 */
        /* <DEDUP_REMOVED lines=13> */
[C---:B------:R-:W-:Y:S02]  /*3110*/  @P6 ISETP.GE.AND P2, PT, R182.reuse, c[0x0][0x1d4], PT ;  /* 0x00007500b6006a0c */ /* 0x040fe40003f46270 */
[----:B------:R-:W-:Y:S02]  /*3120*/  @P6 ISETP.GE.AND P1, PT, R187, c[0x0][0x1d4], PT ;  /* 0x00007500bb006a0c */ /* 0x000fe40003f26270 */
[----:B-----5:R-:W-:Y:S02]  /*3130*/  @P6 LEA.HI.X R7, R182, R8, R25, 0x1, P0 ;  /* 0x00000008b6076211 */ /* 0x020fe400000f0c19 */
[----:B------:R-:W-:-:S07]  /*3140*/  @P6 ISETP.GE.AND P0, PT, R188, c[0x0][0x1d4], PT ;  /* 0x00007500bc006a0c */ /* 0x000fce0003f06270 */
[----:B------:R2:W-:Y:S01]  /*3150*/  @P6 LDGSTS.E.BYPASS.LTC128B.128 [R179+0x7100], [R6.64], !P2 ;  /* 0x0710000006b36fae */ /* 0x0005e2000d101d46 */
[----:B-1----:R-:W-:-:S04]  /*3160*/  @P6 LEA R4, P5, R187, R3, 0x1 ;  /* 0x00000003bb046211 */ /* 0x002fc800078a08ff */
[----:B------:R-:W-:Y:S02]  /*3170*/  @P6 LEA.HI.X R5, R187, R8, R24, 0x1, P5 ;  /* 0x00000008bb056211 */ /* 0x000fe400028f0c18 */
[----:B------:R-:W-:-:S03]  /*3180*/  @P6 LEA R2, P5, R188, R3, 0x1 ;  /* 0x00000003bc026211 */ /* 0x000fc600078a08ff */
[----:B------:R2:W-:Y:S01]  /*3190*/  @P6 LDGSTS.E.BYPASS.LTC128B.128 [R179+0x9100], [R4.64], !P1 ;  /* 0x0910000004b36fae */ /* 0x0005e2000c901d46 */
[----:B------:R-:W-:-:S05]  /*31a0*/  @P6 LEA.HI.X R3, R188, R8, R15, 0x1, P5 ;  /* 0x00000008bc036211 */ /* 0x000fca00028f0c0f */
[----:B------:R1:W-:Y:S04]  /*31b0*/  @P6 LDGSTS.E.BYPASS.LTC128B.128 [R179+0xb100], [R2.64], !P0 ;  /* 0x0b10000002b36fae */ /* 0x0003e8000c101d46 */
[----:B------:R-:W0:Y:S01]  /*31c0*/  LDGDEPBAR ;  /* 0x00000000000079af */ /* 0x000e220000000000 */
[----:B------:R-:W-:Y:S02]  /*31d0*/  R2P PR, R191, 0x6 ;  /* 0x00000006bf007804 */ /* 0x000fe40000000000 */
[----:B------:R-:W-:-:S11]  /*31e0*/  ISETP.GE.AND P6, PT, R182, c[0x0][0x1d4], PT ;  /* 0x00007500b6007a0c */ /* 0x000fd60003fc6270 */
[----:B------:R-:W-:Y:S01]  /*31f0*/  @P1 IADD3 R164, R165, -0x20, RZ ;  /* 0xffffffe0a5a41810 */ /* 0x000fe20007ffe0ff */
[----:B-1----:R-:W-:Y:S01]  /*3200*/  IMAD.WIDE.U32 R2, R181, c[0x0][0x208], RZ ;  /* 0x00008200b5027a25 */ /* 0x002fe200078e00ff */
[----:B------:R-:W-:-:S04]  /*3210*/  DEPBAR.LE SB0, 0x1 ;  /* 0x000080400000791a */ /* 0x000fc80000000000 */
[----:B------:R-:W-:-:S04]  /*3220*/  DEPBAR.LE SB0, 0x0 ;  /* 0x000080000000791a */ /* 0x000fc80000000000 */
[----:B------:R-:W-:Y:S01]  /*3230*/  BAR.SYNC.DEFER_BLOCKING 0x0 ;  /* 0x0000000000007b1d */ /* 0x000fe20000010000 */
[----:B------:R-:W-:Y:S02]  /*3240*/  IMAD.IADD R3, R3, 0x1, R0 ;  /* 0x0000000103037824 */ /* 0x000fe400078e0200 */
[----:B------:R-:W-:Y:S02]  /*3250*/  IMAD R0, R10, c[0x0][0x218], RZ ;  /* 0x000086000a007a24 */ /* 0x000fe400078e02ff */
[----:B------:R-:W-:-:S04]  /*3260*/  IMAD.WIDE.U32 R2, R178, c[0x0][0x218], R2 ;  /* 0x00008600b2027a25 */ /* 0x000fc800078e0002 */
[----:B------:R-:W-:Y:S01]  /*3270*/  IMAD R8, R178, c[0x0][0x21c], R0 ;  /* 0x00008700b2087a24 */ /* 0x000fe200078e0200 */
[----:B------:R-:W-:-:S04]  /*3280*/  IADD3 R0, P0, R2, R198, RZ ;  /* 0x000000c602007210 */ /* 0x000fc80007f1e0ff */
[----:B------:R-:W-:Y:S02]  /*3290*/  IADD3.X R2, R202, R3, R8, P0, !PT ;  /* 0x00000003ca027210 */ /* 0x000fe400007fe408 */
[----:B------:R-:W-:-:S04]  /*32a0*/  LEA R8, P0, R0, c[0x0][0x1f8], 0x1 ;  /* 0x00007e0000087a11 */ /* 0x000fc800078008ff */
[----:B----4-:R-:W-:Y:S02]  /*32b0*/  LEA.HI.X R12, R0, c[0x0][0x1fc], R2, 0x1, P0 ;  /* 0x00007f00000c7a11 */ /* 0x010fe400000f0c02 */
[----:B------:R-:W1:Y:S04]  /*32c0*/  SHFL.IDX PT, R2, R8, RZ, 0x181f ;  /* 0x00181fff08027589 */ /* 0x000e6800000e0000 */
[----:B--2---:R-:W-:Y:S04]  /*32d0*/  LDSM.16.M88.4 R4, [R173] ;  /* 0x00000000ad04783b */ /* 0x004fe80000000200 */
[----:B------:R-:W-:Y:S04]  /*32e0*/  LDSM.16.M88.4 R16, [R165] ;  /* 0x00000000a510783b */ /* 0x000fe80000000200 */
[----:B------:R-:W-:Y:S04]  /*32f0*/  LDSM.16.M88.4 R20, [R165+0x1000] ;  /* 0x00100000a514783b */ /* 0x000fe80000000200 */
[----:B------:R-:W2:Y:S04]  /*3300*/  SHFL.IDX PT, R3, R12, RZ, 0x181f ;  /* 0x00181fff0c037589 */ /* 0x000ea800000e0000 */
[----:B------:R-:W3:Y:S04]  /*3310*/  SHFL.IDX PT, R0, R8, 0x1, 0x181f ;  /* 0x00381f0008007f89 */ /* 0x000ee800000e0000 */
[----:B------:R-:W-:Y:S01]  /*3320*/  LDSM.16.M88.4 R8, [R174] ;  /* 0x00000000ae08783b */ /* 0x000fe20000000200 */
[----:B-1----:R-:W-:-:S03]  /*3330*/  IADD3 R14, P5, R2, R98, RZ ;  /* 0x00000062020e7210 */ /* 0x002fc60007fbe0ff */
[----:B------:R-:W-:Y:S04]  /*3340*/  LDSM.16.M88.4 R36, [R164] ;  /* 0x00000000a424783b */ /* 0x000fe80000000200 */
[----:B------:R-:W1:Y:S04]  /*3350*/  SHFL.IDX PT, R12, R12, 0x1, 0x181f ;  /* 0x00381f000c0c7f89 */ /* 0x000e6800000e0000 */
[----:B------:R-:W4:Y:S01]  /*3360*/  LDSM.16.M88.4 R28, [R165+0x800] ;  /* 0x00080000a51c783b */ /* 0x000f220000000200 */
[----:B--2---:R-:W-:Y:S01]  /*3370*/  IMAD.X R15, R3, 0x1, R95, P5 ;  /* 0x00000001030f7824 */ /* 0x004fe200028e065f */
[----:B------:R-:W-:-:S02]  /*3380*/  ISETP.GE.AND P5, PT, R187, c[0x0][0x1d4], PT ;  /* 0x00007500bb007a0c */ /* 0x000fc40003fa6270 */
[----:B------:R-:W2:Y:S04]  /*3390*/  LDSM.16.M88.4 R52, [R165+0x1800] ;  /* 0x00180000a534783b */ /* 0x000ea80000000200 */
[----:B------:R-:W5:Y:S01]  /*33a0*/  LDSM.16.M88.4 R24, [R164+0x800] ;  /* 0x00080000a418783b */ /* 0x000f620000000200 */
[C---:B------:R-:W-:Y:S03]  /*33b0*/  HMMA.16816.F32.BF16 R56, R4.reuse, R16, RZ ;  /* 0x000000100438723c */ /* 0x040fe600000418ff */
[----:B------:R-:W2:Y:S04]  /*33c0*/  LDSM.16.M88.4 R48, [R164+0x1000] ;  /* 0x00100000a430783b */ /* 0x000ea80000000200 */
[C---:B------:R-:W-:Y:S01]  /*33d0*/  IADD3 R16, P1, R2.reuse, R97, RZ ;  /* 0x0000006102107210 */ /* 0x040fe20007f3e0ff */
[----:B------:R-:W-:Y:S01]  /*33e0*/  HMMA.16816.F32.BF16 R32, R4, R20, RZ ;  /* 0x000000140420723c */ /* 0x000fe200000418ff */
[----:B------:R-:W-:-:S03]  /*33f0*/  IADD3 R2, P0, R2, R99, RZ ;  /* 0x0000006302027210 */ /* 0x000fc60007f1e0ff */
[C-C-:B------:R-:W-:Y:S02]  /*3400*/  IMAD.X R17, R3.reuse, 0x1, R93.reuse, P1 ;  /* 0x0000000103117824 */ /* 0x140fe400008e065d */
[----:B------:R-:W-:Y:S01]  /*3410*/  IMAD.X R3, R3, 0x1, R94, P0 ;  /* 0x0000000103037824 */ /* 0x000fe200000e065e */
[----:B---3--:R-:W-:Y:S01]  /*3420*/  IADD3 R20, P1, R0, R97, RZ ;  /* 0x0000006100147210 */ /* 0x008fe20007f3e0ff */
[----:B------:R-:W-:Y:S04]  /*3430*/  HMMA.16816.F32.BF16 R44, R4, R18, RZ ;  /* 0x00000012042c723c */ /* 0x000fe800000418ff */
[----:B-1----:R-:W-:Y:S01]  /*3440*/  IMAD.X R21, R12, 0x1, R93, P1 ;  /* 0x000000010c157824 */ /* 0x002fe200008e065d */
[C---:B------:R-:W-:Y:S02]  /*3450*/  ISETP.LT.OR P1, PT, R13.reuse, 0x1, P6 ;  /* 0x000000010d00780c */ /* 0x040fe40003721670 */
[----:B------:R-:W-:Y:S01]  /*3460*/  IADD3 R18, P0, R0, R98, RZ ;  /* 0x0000006200127210 */ /* 0x000fe20007f1e0ff */
[----:B------:R-:W-:Y:S01]  /*3470*/  HMMA.16816.F32.BF16 R80, R8, R36, R56 ;  /* 0x000000240850723c */ /* 0x000fe20000041838 */
[----:B------:R-:W1:Y:S01]  /*3480*/  LDSM.16.M88.4 R56, [R164+0x1800] ;  /* 0x00180000a438783b */ /* 0x000e620000000200 */
[----:B------:R-:W-:-:S02]  /*3490*/  ISETP.LT.OR P6, PT, R13, 0x21, P6 ;  /* 0x000000210d00780c */ /* 0x000fc400037c1670 */
[----:B------:R-:W-:Y:S01]  /*34a0*/  IMAD.X R19, R12, 0x1, R95, P0 ;  /* 0x000000010c137824 */ /* 0x000fe200000e065f */
[C---:B------:R-:W-:Y:S02]  /*34b0*/  ISETP.LT.OR P0, PT, R13.reuse, 0x1, P5 ;  /* 0x000000010d00780c */ /* 0x040fe40002f01670 */
[----:B------:R-:W-:Y:S01]  /*34c0*/  ISETP.LT.OR P5, PT, R13, 0x21, P5 ;  /* 0x000000210d00780c */ /* 0x000fe20002fa1670 */
[----:B----4-:R-:W-:Y:S02]  /*34d0*/  HMMA.16816.F32.BF16 R40, R4, R28, RZ ;  /* 0x0000001c0428723c */ /* 0x010fe400000418ff */
[----:B------:R-:W-:Y:S01]  /*34e0*/  @!PT LDS RZ, [RZ] ;  /* 0x00000000fffff984 */ /* 0x000fe20000000800 */
[----:B------:R-:W-:Y:S01]  /*34f0*/  @!PT LDS RZ, [RZ] ;  /* 0x00000000fffff984 */ /* 0x000fe20000000800 */
[----:B------:R-:W-:Y:S01]  /*3500*/  @!PT LDS RZ, [RZ] ;  /* 0x00000000fffff984 */ /* 0x000fe20000000800 */
[----:B------:R3:W-:Y:S01]  /*3510*/  LDGSTS.E.BYPASS.LTC128B.128 [R179+0x100], [R16.64], !P1 ;  /* 0x0010000010b37fae */ /* 0x0007e2000c901d46 */
[----:B------:R-:W-:-:S05]  /*3520*/  ISETP.GE.AND P1, PT, R188, c[0x0][0x1d4], PT ;  /* 0x00007500bc007a0c */ /* 0x000fca0003f26270 */
[----:B------:R-:W-:Y:S02]  /*3530*/  HMMA.16816.F32.BF16 R28, R4, R30, RZ ;  /* 0x0000001e041c723c */ /* 0x000fe400000418ff */
[----:B------:R4:W-:Y:S01]  /*3540*/  LDGSTS.E.BYPASS.LTC128B.128 [R179+0x2100], [R14.64], !P0 ;  /* 0x021000000eb37fae */ /* 0x0009e2000c101d46 */
[C---:B------:R-:W-:Y:S02]  /*3550*/  ISETP.LT.OR P0, PT, R13.reuse, 0x1, P1 ;  /* 0x000000010d00780c */ /* 0x040fe40000f01670 */
[----:B------:R-:W-:-:S03]  /*3560*/  ISETP.LT.OR P1, PT, R13, 0x21, P1 ;  /* 0x000000210d00780c */ /* 0x000fc60000f21670 */
[C---:B------:R-:W-:Y:S08]  /*3570*/  HMMA.16816.F32.BF16 R60, R4.reuse, R22, RZ ;  /* 0x00000016043c723c */ /* 0x040ff000000418ff */
[----:B------:R1:W-:Y:S01]  /*3580*/  LDGSTS.E.BYPASS.LTC128B.128 [R179+0x4100], [R2.64], !P0 ;  /* 0x0410000002b37fae */ /* 0x0003e2000c101d46 */
[C---:B--2---:R-:W-:Y:S03]  /*3590*/  HMMA.16816.F32.BF16 R68, R4.reuse, R52, RZ ;  /* 0x000000340444723c */ /* 0x044fe600000418ff */
[----:B------:R2:W-:Y:S04]  /*35a0*/  LDGSTS.E.BYPASS.LTC128B.128 [R179+0x1100], [R20.64], !P6 ;  /* 0x0110000014b37fae */ /* 0x0005e8000f101d46 */
[----:B------:R3:W-:Y:S01]  /*35b0*/  LDGSTS.E.BYPASS.LTC128B.128 [R179+0x3100], [R18.64], !P5 ;  /* 0x0310000012b37fae */ /* 0x0007e2000e901d46 */
[----:B------:R-:W-:Y:S08]  /*35c0*/  HMMA.16816.F32.BF16 R64, R4, R54, RZ ;  /* 0x000000360440723c */ /* 0x000ff000000418ff */
[C---:B-----5:R-:W-:Y:S08]  /*35d0*/  HMMA.16816.F32.BF16 R72, R8.reuse, R24, R40 ;  /* 0x000000180848723c */ /* 0x060ff00000041828 */
[----:B------:R-:W-:Y:S01]  /*35e0*/  HMMA.16816.F32.BF16 R52, R8, R26, R28 ;  /* 0x0000001a0834723c */ /* 0x000fe2000004181c */
[----:B-1----:R-:W-:Y:S01]  /*35f0*/  IMAD.MOV.U32 R3, RZ, RZ, 0x40 ;  /* 0x00000040ff037424 */ /* 0x002fe200078e00ff */
[----:B------:R-:W-:-:S04]  /*3600*/  IADD3 R2, P0, R0, R99, RZ ;  /* 0x0000006300027210 */ /* 0x000fc80007f1e0ff */
[----:B------:R-:W-:Y:S01]  /*3610*/  SEL R0, R3, 0xffffffc0, !P2 ;  /* 0xffffffc003007807 */ /* 0x000fe20005000000 */
[----:B------:R-:W-:Y:S01]  /*3620*/  IMAD.X R3, R12, 0x1, R94, P0 ;  /* 0x000000010c037824 */ /* 0x000fe200000e065e */
[----:B------:R-:W-:Y:S01]  /*3630*/  HMMA.16816.F32.BF16 R76, R8, R38, R44 ;  /* 0x00000026084c723c */ /* 0x000fe2000004182c */
[----:B------:R-:W-:Y:S02]  /*3640*/  ISETP.GT.AND P0, PT, R92, R189, PT ;  /* 0x000000bd5c00720c */ /* 0x000fe40003f04270 */
[----:B------:R-:W-:Y:S01]  /*3650*/  IMAD.IADD R167, R165, 0x1, R0 ;  /* 0x00000001a5a77824 */ /* 0x000fe200078e0200 */
[----:B------:R1:W-:Y:S01]  /*3660*/  LDGSTS.E.BYPASS.LTC128B.128 [R179+0x5100], [R2.64], !P1 ;  /* 0x0510000002b37fae */ /* 0x0003e2000c901d46 */
[----:B------:R-:W-:-:S03]  /*3670*/  ISETP.GT.AND P1, PT, R190, 0x3f, PT ;  /* 0x0000003fbe00780c */ /* 0x000fc60003f24270 */
[----:B------:R-:W-:Y:S01]  /*3680*/  LDSM.16.M88.4 R4, [R176] ;  /* 0x00000000b004783b */ /* 0x000fe20000000200 */
[C---:B------:R-:W-:Y:S03]  /*3690*/  HMMA.16816.F32.BF16 R40, R8.reuse, R48, R32 ;  /* 0x000000300828723c */ /* 0x040fe60000041820 */
[----:B------:R-:W5:Y:S04]  /*36a0*/  LDSM.16.M88.4 R24, [R167] ;  /* 0x00000000a718783b */ /* 0x000f680000000200 */
[----:B--2---:R-:W2:Y:S01]  /*36b0*/  LDSM.16.M88.4 R20, [R167+0x800] ;  /* 0x00080000a714783b */ /* 0x004ea20000000200 */
[C---:B----4-:R-:W-:Y:S03]  /*36c0*/  HMMA.16816.F32.BF16 R12, R8.reuse, R50, R60 ;  /* 0x00000032080c723c */ /* 0x050fe6000004183c */
[----:B---3--:R-:W3:Y:S04]  /*36d0*/  LDSM.16.M88.4 R16, [R167+0x1000] ;  /* 0x00100000a710783b */ /* 0x008ee80000000200 */
[----:B------:R-:W4:Y:S01]  /*36e0*/  LDSM.16.M88.4 R36, [R167+0x1800] ;  /* 0x00180000a724783b */ /* 0x000f220000000200 */
[----:B------:R-:W-:Y:S03]  /*36f0*/  HMMA.16816.F32.BF16 R32, R8, R56, R68 ;  /* 0x000000380820723c */ /* 0x000fe60000041844 */
[----:B------:R-:W0:Y:S01]  /*3700*/  LDGDEPBAR ;  /* 0x00000000000079af */ /* 0x000e220000000000 */
[----:B-1----:R-:W-:-:S04]  /*3710*/  IADD3 R2, R164, 0x4000, RZ ;  /* 0x00004000a4027810 */ /* 0x002fc80007ffe0ff */
[----:B------:R-:W-:Y:S01]  /*3720*/  HMMA.16816.F32.BF16 R28, R8, R58, R64 ;  /* 0x0000003a081c723c */ /* 0x000fe20000041840 */
[----:B------:R-:W-:Y:S01]  /*3730*/  LDSM.16.M88.4 R8, [R175] ;  /* 0x00000000af08783b */ /* 0x000fe20000000200 */
[----:B------:R-:W-:-:S05]  /*3740*/  IMAD.IADD R166, R2, 0x1, R0 ;  /* 0x0000000102a67824 */ /* 0x000fca00078e0200 */
[----:B------:R-:W1:Y:S04]  /*3750*/  LDSM.16.M88.4 R64, [R166+-0x4000] ;  /* 0xffc00000a640783b */ /* 0x000e680000000200 */
[----:B------:R-:W1:Y:S04]  /*3760*/  LDSM.16.M88.4 R68, [R166+-0x3800] ;  /* 0xffc80000a644783b */ /* 0x000e680000000200 */
[----:B------:R-:W1:Y:S01]  /*3770*/  LDSM.16.M88.4 R84, [R166+-0x3000] ;  /* 0xffd00000a654783b */ /* 0x000e620000000200 */
[C---:B-----5:R-:W-:Y:S03]  /*3780*/  HMMA.16816.F32.BF16 R44, R4.reuse, R24, R80 ;  /* 0x00000018042c723c */ /* 0x060fe60000041850 */
[----:B------:R-:W5:Y:S04]  /*3790*/  LDSM.16.M88.4 R88, [R166+-0x2800] ;  /* 0xffd80000a658783b */ /* 0x000f680000000200 */
[----:B------:R-:W-:Y:S01]  /*37a0*/  LDSM.16.M88.4 R80, [R165+0x3800] ;  /* 0x00380000a550783b */ /* 0x000fe20000000200 */
[C---:B------:R-:W-:Y:S03]  /*37b0*/  HMMA.16816.F32.BF16 R56, R4.reuse, R26, R76 ;  /* 0x0000001a0438723c */ /* 0x040fe6000004184c */
[----:B------:R-:W-:Y:S05]  /*37c0*/  LDSM.16.M88.4 R76, [R164+0x3000] ;  /* 0x00300000a44c783b */ /* 0x000fea0000000200 */
[C---:B--2---:R-:W-:Y:S01]  /*37d0*/  HMMA.16816.F32.BF16 R60, R4.reuse, R20, R72 ;  /* 0x00000014043c723c */ /* 0x044fe20000041848 */
[----:B------:R-:W-:Y:S07]  /*37e0*/  LDSM.16.M88.4 R72, [R165+0x3000] ;  /* 0x00300000a548783b */ /* 0x000fee0000000200 */
[C---:B------:R-:W-:Y:S01]  /*37f0*/  HMMA.16816.F32.BF16 R48, R4.reuse, R22, R52 ;  /* 0x000000160430723c */ /* 0x040fe20000041834 */
[----:B------:R-:W-:Y:S07]  /*3800*/  LDSM.16.M88.4 R52, [R165+0x2800] ;  /* 0x00280000a534783b */ /* 0x000fee0000000200 */
[C---:B---3--:R-:W-:Y:S08]  /*3810*/  HMMA.16816.F32.BF16 R40, R4.reuse, R16, R40 ;  /* 0x000000100428723c */ /* 0x048ff00000041828 */
[C---:B------:R-:W-:Y:S08]  /*3820*/  HMMA.16816.F32.BF16 R20, R4.reuse, R18, R12 ;  /* 0x000000120414723c */ /* 0x040ff0000004180c */
[C---:B----4-:R-:W-:Y:S08]  /*3830*/  HMMA.16816.F32.BF16 R16, R4.reuse, R36, R32 ;  /* 0x000000240410723c */ /* 0x050ff00000041820 */
[----:B------:R-:W-:Y:S01]  /*3840*/  HMMA.16816.F32.BF16 R12, R4, R38, R28 ;  /* 0x00000026040c723c */ /* 0x000fe2000004181c */
[----:B------:R-:W-:Y:S04]  /*3850*/  LDSM.16.M88.4 R4, [R173+0x4000] ;  /* 0x00400000ad04783b */ /* 0x000fe80000000200 */
[----:B------:R-:W2:Y:S03]  /*3860*/  LDSM.16.M88.4 R28, [R165+0x2000] ;  /* 0x00200000a51c783b */ /* 0x000ea60000000200 */
[C---:B-1----:R-:W-:Y:S08]  /*3870*/  HMMA.16816.F32.BF16 R24, R8.reuse, R64, R44 ;  /* 0x000000400818723c */ /* 0x042ff0000004182c */
[C---:B------:R-:W-:Y:S01]  /*3880*/  HMMA.16816.F32.BF16 R32, R8.reuse, R66, R56 ;  /* 0x000000420820723c */ /* 0x040fe20000041838 */
[----:B------:R-:W-:Y:S04]  /*3890*/  LDSM.16.M88.4 R56, [R164+0x2000] ;  /* 0x00200000a438783b */ /* 0x000fe80000000200 */
[----:B------:R-:W-:Y:S03]  /*38a0*/  LDSM.16.M88.4 R64, [R167+0x2800] ;  /* 0x00280000a740783b */ /* 0x000fe60000000200 */
[C---:B------:R-:W-:Y:S01]  /*38b0*/  HMMA.16816.F32.BF16 R44, R8.reuse, R68, R60 ;  /* 0x00000044082c723c */ /* 0x040fe2000004183c */
[----:B------:R-:W-:Y:S07]  /*38c0*/  LDSM.16.M88.4 R60, [R164+0x2800] ;  /* 0x00280000a43c783b */ /* 0x000fee0000000200 */
[C---:B------:R-:W-:Y:S01]  /*38d0*/  HMMA.16816.F32.BF16 R48, R8.reuse, R70, R48 ;  /* 0x000000460830723c */ /* 0x040fe20000041830 */
[----:B------:R-:W-:Y:S07]  /*38e0*/  LDSM.16.M88.4 R68, [R167+0x3000] ;  /* 0x00300000a744783b */ /* 0x000fee0000000200 */
[C---:B------:R-:W-:Y:S08]  /*38f0*/  HMMA.16816.F32.BF16 R40, R8.reuse, R84, R40 ;  /* 0x000000540828723c */ /* 0x040ff00000041828 */
[C---:B------:R-:W-:Y:S01]  /*3900*/  HMMA.16816.F32.BF16 R36, R8.reuse, R86, R20 ;  /* 0x000000560824723c */ /* 0x040fe20000041814 */
[----:B------:R-:W-:Y:S07]  /*3910*/  LDSM.16.M88.4 R84, [R164+0x3800] ;  /* 0x00380000a454783b */ /* 0x000fee0000000200 */
[C---:B-----5:R-:W-:Y:S08]  /*3920*/  HMMA.16816.F32.BF16 R16, R8.reuse, R88, R16 ;  /* 0x000000580810723c */ /* 0x060ff00000041810 */
[----:B------:R-:W-:Y:S01]  /*3930*/  HMMA.16816.F32.BF16 R12, R8, R90, R12 ;  /* 0x0000005a080c723c */ /* 0x000fe2000004180c */
[----:B------:R-:W1:Y:S07]  /*3940*/  LDSM.16.M88.4 R8, [R174+0x4000] ;  /* 0x00400000ae08783b */ /* 0x000e6e0000000200 */
[C---:B--2---:R-:W-:Y:S08]  /*3950*/  HMMA.16816.F32.BF16 R20, R4.reuse, R28, R24 ;  /* 0x0000001c0414723c */ /* 0x044ff00000041818 */
[C---:B------:R-:W-:Y:S08]  /*3960*/  HMMA.16816.F32.BF16 R28, R4.reuse, R30, R32 ;  /* 0x0000001e041c723c */ /* 0x040ff00000041820 */
[C---:B------:R-:W-:Y:S08]  /*3970*/  HMMA.16816.F32.BF16 R32, R4.reuse, R52, R44 ;  /* 0x000000340420723c */ /* 0x040ff0000004182c */
[C---:B------:R-:W-:Y:S01]  /*3980*/  HMMA.16816.F32.BF16 R44, R4.reuse, R54, R48 ;  /* 0x00000036042c723c */ /* 0x040fe20000041830 */
[----:B------:R-:W-:Y:S07]  /*3990*/  LDSM.16.M88.4 R48, [R166+-0x2000] ;  /* 0xffe00000a630783b */ /* 0x000fee0000000200 */
[C---:B------:R-:W-:Y:S01]  /*39a0*/  HMMA.16816.F32.BF16 R52, R4.reuse, R72, R40 ;  /* 0x000000480434723c */ /* 0x040fe20000041828 */
[----:B------:R-:W-:Y:S07]  /*39b0*/  LDSM.16.M88.4 R40, [R167+0x2000] ;  /* 0x00200000a728783b */ /* 0x000fee0000000200 */
[C---:B------:R-:W-:Y:S01]  /*39c0*/  HMMA.16816.F32.BF16 R36, R4.reuse, R74, R36 ;  /* 0x0000004a0424723c */ /* 0x040fe20000041824 */
[----:B------:R-:W-:Y:S07]  /*39d0*/  LDSM.16.M88.4 R72, [R166+-0x1000] ;  /* 0xfff00000a648783b */ /* 0x000fee0000000200 */
[C---:B------:R-:W-:Y:S08]  /*39e0*/  HMMA.16816.F32.BF16 R24, R4.reuse, R80, R16 ;  /* 0x000000500418723c */ /* 0x040ff00000041810 */
[----:B------:R-:W-:Y:S01]  /*39f0*/  HMMA.16816.F32.BF16 R12, R4, R82, R12 ;  /* 0x00000052040c723c */ /* 0x000fe2000004180c */
[----:B------:R-:W2:Y:S04]  /*3a00*/  LDSM.16.M88.4 R4, [R176+0x4000] ;  /* 0x00400000b004783b */ /* 0x000ea80000000200 */
[----:B------:R-:W3:Y:S03]  /*3a10*/  LDSM.16.M88.4 R80, [R167+0x3800] ;  /* 0x00380000a750783b */ /* 0x000ee60000000200 */
[C---:B-1----:R-:W-:Y:S08]  /*3a20*/  HMMA.16816.F32.BF16 R20, R8.reuse, R56, R20 ;  /* 0x000000380814723c */ /* 0x042ff00000041814 */
[C---:B------:R-:W-:Y:S01]  /*3a30*/  HMMA.16816.F32.BF16 R16, R8.reuse, R58, R28 ;  /* 0x0000003a0810723c */ /* 0x040fe2000004181c */
[----:B------:R-:W-:Y:S07]  /*3a40*/  LDSM.16.M88.4 R56, [R166+-0x1800] ;  /* 0xffe80000a638783b */ /* 0x000fee0000000200 */
        /* <DEDUP_REMOVED lines=9> */
[----:B------:R-:W4:Y:S03]  /*3ae0*/  LDSM.16.M88.4 R84, [R166+-0x800] ;  /* 0xfff80000a654783b */ /* 0x000f260000000200 */
        /* <DEDUP_REMOVED lines=11> */
[----:B------:R-:W3:Y:S03]  /*3ba0*/  LDSM.16.M88.4 R80, [R165+0x5800] ;  /* 0x00580000a550783b */ /* 0x000ee60000000200 */
        /* <DEDUP_REMOVED lines=11> */
[----:B------:R-:W4:Y:S03]  /*3c60*/  LDSM.16.M88.4 R84, [R164+0x5800] ;  /* 0x00580000a454783b */ /* 0x000f260000000200 */
[C---:B--2---:R-:W-:Y:S08]  /*3c70*/  HMMA.16816.F32.BF16 R40, R4.reuse, R60, R28 ;  /* 0x0000003c0428723c */ /* 0x044ff0000004181c */
[C---:B------:R-:W-:Y:S08]  /*3c80*/  HMMA.16816.F32.BF16 R32, R4.reuse, R68, R20 ;  /* 0x000000440420723c */ /* 0x040ff00000041814 */
[C---:B------:R-:W-:Y:S01]  /*3c90*/  HMMA.16816.F32.BF16 R36, R4.reuse, R62, R24 ;  /* 0x0000003e0424723c */ /* 0x040fe20000041818 */
[----:B------:R-:W-:Y:S07]  /*3ca0*/  LDSM.16.M88.4 R60, [R167+0x4000] ;  /* 0x00400000a73c783b */ /* 0x000fee0000000200 */
[C---:B------:R-:W-:Y:S01]  /*3cb0*/  HMMA.16816.F32.BF16 R28, R4.reuse, R70, R16 ;  /* 0x00000046041c723c */ /* 0x040fe20000041810 */
[----:B------:R-:W-:Y:S07]  /*3cc0*/  LDSM.16.M88.4 R68, [R167+0x4800] ;  /* 0x00480000a744783b */ /* 0x000fee0000000200 */
[C---:B------:R-:W-:Y:S01]  /*3cd0*/  HMMA.16816.F32.BF16 R24, R4.reuse, R76, R52 ;  /* 0x0000004c0418723c */ /* 0x040fe20000041834 */
[----:B------:R-:W-:Y:S07]  /*3ce0*/  LDSM.16.M88.4 R52, [R166+0x800] ;  /* 0x00080000a634783b */ /* 0x000fee0000000200 */
[C---:B------:R-:W-:Y:S01]  /*3cf0*/  HMMA.16816.F32.BF16 R20, R4.reuse, R78, R48 ;  /* 0x0000004e0414723c */ /* 0x040fe20000041830 */
[----:B------:R-:W-:Y:S04]  /*3d00*/  LDSM.16.M88.4 R76, [R167+0x5000] ;  /* 0x00500000a74c783b */ /* 0x000fe80000000200 */
[----:B------:R-:W-:Y:S03]  /*3d10*/  LDSM.16.M88.4 R48, [R166+0x1000] ;  /* 0x00100000a630783b */ /* 0x000fe60000000200 */
[C---:B---3--:R-:W-:Y:S01]  /*3d20*/  HMMA.16816.F32.BF16 R16, R4.reuse, R80, R44 ;  /* 0x000000500410723c */ /* 0x048fe2000004182c */
[----:B------:R-:W-:Y:S07]  /*3d30*/  LDSM.16.M88.4 R44, [R166+0x1800] ;  /* 0x00180000a62c783b */ /* 0x000fee0000000200 */
[----:B------:R-:W-:Y:S01]  /*3d40*/  HMMA.16816.F32.BF16 R4, R4, R82, R8 ;  /* 0x000000520404723c */ /* 0x000fe20000041808 */
[----:B------:R-:W2:Y:S04]  /*3d50*/  LDSM.16.M88.4 R8, [R176+0x8000] ;  /* 0x00800000b008783b */ /* 0x000ea80000000200 */
[----:B------:R-:W3:Y:S03]  /*3d60*/  LDSM.16.M88.4 R80, [R167+0x5800] ;  /* 0x00580000a750783b */ /* 0x000ee60000000200 */
[C---:B-1----:R-:W-:Y:S08]  /*3d70*/  HMMA.16816.F32.BF16 R32, R12.reuse, R64, R32 ;  /* 0x000000400c20723c */ /* 0x042ff00000041820 */
[C---:B------:R-:W-:Y:S08]  /*3d80*/  HMMA.16816.F32.BF16 R28, R12.reuse, R66, R28 ;  /* 0x000000420c1c723c */ /* 0x040ff0000004181c */
[C---:B------:R-:W-:Y:S08]  /*3d90*/  HMMA.16816.F32.BF16 R40, R12.reuse, R56, R40 ;  /* 0x000000380c28723c */ /* 0x040ff00000041828 */
[C---:B------:R-:W-:Y:S01]  /*3da0*/  HMMA.16816.F32.BF16 R36, R12.reuse, R58, R36 ;  /* 0x0000003a0c24723c */ /* 0x040fe20000041824 */
[----:B------:R-:W-:Y:S07]  /*3db0*/  LDSM.16.M88.4 R56, [R166] ;  /* 0x00000000a638783b */ /* 0x000fee0000000200 */
[C---:B------:R-:W-:Y:S08]  /*3dc0*/  HMMA.16816.F32.BF16 R24, R12.reuse, R72, R24 ;  /* 0x000000480c18723c */ /* 0x040ff00000041818 */
[C---:B------:R-:W-:Y:S08]  /*3dd0*/  HMMA.16816.F32.BF16 R20, R12.reuse, R74, R20 ;  /* 0x0000004a0c14723c */ /* 0x040ff00000041814 */
[C---:B----4-:R-:W-:Y:S08]  /*3de0*/  HMMA.16816.F32.BF16 R16, R12.reuse, R84, R16 ;  /* 0x000000540c10723c */ /* 0x050ff00000041810 */
[----:B------:R-:W-:Y:S01]  /*3df0*/  HMMA.16816.F32.BF16 R12, R12, R86, R4 ;  /* 0x000000560c0c723c */ /* 0x000fe20000041804 */
[----:B------:R-:W1:Y:S01]  /*3e00*/  LDSM.16.M88.4 R4, [R175+0x8000] ;  /* 0x00800000af04783b */ /* 0x000e620000000200 */
[----:B------:R-:W-:-:S06]  /*3e10*/  DEPBAR.LE SB0, 0x0 ;  /* 0x000080000000791a */ /* 0x000fcc0000000000 */
[C---:B--2---:R-:W-:Y:S08]  /*3e20*/  HMMA.16816.F32.BF16 R32, R8.reuse, R68, R32 ;  /* 0x000000440820723c */ /* 0x044ff00000041820 */
[C---:B------:R-:W-:Y:S08]  /*3e30*/  HMMA.16816.F32.BF16 R28, R8.reuse, R70, R28 ;  /* 0x00000046081c723c */ /* 0x040ff0000004181c */
        /* <DEDUP_REMOVED lines=45> */
.L_x_1240:
        /* <DEDUP_REMOVED lines=8> */
[----:B--2---:R-:W-:Y:S01]  /*4190*/  IMAD.X R7, R4, 0x1, R93, P0 ;  /* 0x0000000104077824 */ /* 0x004fe200000e065d */
        /* <DEDUP_REMOVED lines=12> */
.L_x_1241:
        /* <DEDUP_REMOVED lines=21> */
.L_x_1142:
[----:B------:R-:W-:Y:S05]  /*43b0*/  BSYNC B0 ;  /* 0x0000000000007941 */ /* 0x000fea0003800000 */
.L_x_1141:
[----:B-1----:R-:W-:Y:S01]  /*43c0*/  MOV R2, 0x1 ;  /* 0x0000000100027802 */ /* 0x002fe20000000f00 */
[----:B------:R-:W0:Y:S01]  /*43d0*/  LDGDEPBAR ;  /* 0x00000000000079af */ /* 0x000e220000000000 */
[----:B------:R-:W-:-:S02]  /*43e0*/  IADD3 R0, R212, R205, RZ ;  /* 0x000000cdd4007210 */ /* 0x000fc40007ffe0ff */
[----:B------:R-:W-:Y:S01]  /*43f0*/  IADD3 R6, -R206, R96, RZ ;  /* 0x00000060ce067210 */ /* 0x000fe20007ffe1ff */
[----:B------:R-:W-:Y:S02]  /*4400*/  IMAD R2, R92, -0x40, R2 ;  /* 0xffffffc05c027824 */ /* 0x000fe400078e0202 */
[----:B------:R-:W-:-:S04]  /*4410*/  @P4 IMAD.HI.U32 R3, R0, c[0x0][0x2c8], RZ ;  /* 0x0000b20000034a27 */ /* 0x000fc800078e00ff */
[----:B------:R-:W-:Y:S01]  /*4420*/  IMAD.MOV.U32 R4, RZ, RZ, R0 ;  /* 0x000000ffff047224 */ /* 0x000fe200078e0000 */
[----:B------:R-:W-:Y:S02]  /*4430*/  IADD3 R0, -R206, R2, R203 ;  /* 0x00000002ce007210 */ /* 0x000fe40007ffe1cb */
[----:B------:R-:W-:-:S03]  /*4440*/  @P4 SHF.R.U32.HI R4, RZ, c[0x0][0x2cc], R3 ;  /* 0x0000b300ff044a19 */ /* 0x000fc60000011603 */
[----:B------:R-:W-:Y:S01]  /*4450*/  IMAD.IADD R5, R0, 0x1, -R204 ;  /* 0x0000000100057824 */ /* 0x000fe200078e0acc */
[----:B------:R-:W-:Y:S05]  /*4460*/  BRA.DIV ~URZ, `(.L_x_1145) ;  /* 0x0000cd827f007947 */ /* 0x000fea000b800000 */
[----:B------:R1:W2:Y:S02]  /*4470*/  SHFL.IDX PT, R0, R4, RZ, 0x1c1f ;  /* 0x001c1fff04007589 */ /* 0x0002a400000e0000 */
.L_x_1242:
        /* <DEDUP_REMOVED lines=35> */
[----:B------:R-:W2:Y:S02]  /*46b0*/  SHFL.IDX PT, R0, R4, 0x1, 0x1c1f ;  /* 0x003c1f0004007f89 */ /* 0x000ea400000e0000 */
[----:B--2---:R-:W-:-:S05]  /*46c0*/  IMAD.IADD R0, R5, 0x1, R0 ;  /* 0x0000000105007824 */ /* 0x004fca00078e0200 */
[----:B------:R-:W-:Y:S02]  /*46d0*/  IMNMX R3, R6, R0, PT ;  /* 0x0000000006037217 */ /* 0x000fe40003800200 */
[----:B------:R-:W-:Y:S02]  /*46e0*/  FMNMX.FTZ R0, R9, R10, !PT ;  /* 0x0000000a09007209 */ /* 0x000fe40007810000 */
[C---:B------:R-:W-:Y:S02]  /*46f0*/  ISETP.GT.AND P5, PT, R3.reuse, RZ, PT ;  /* 0x000000ff0300720c */ /* 0x040fe40003fa4270 */
[C---:B------:R-:W-:Y:S02]  /*4700*/  ISETP.GT.AND P2, PT, R3.reuse, 0x1, PT ;  /* 0x000000010300780c */ /* 0x040fe40003f44270 */
[----:B------:R-:W-:Y:S02]  /*4710*/  ISETP.GT.AND P0, PT, R3, 0x8, PT ;  /* 0x000000080300780c */ /* 0x000fe40003f04270 */
[----:B------:R-:W-:-:S02]  /*4720*/  FSEL R6, R42, -INF , P5 ;  /* 0xff8000002a067808 */ /* 0x000fc40002800000 */
[----:B------:R-:W-:Y:S02]  /*4730*/  FSEL R7, R43, -INF , P2 ;  /* 0xff8000002b077808 */ /* 0x000fe40001000000 */
[----:B------:R-:W-:Y:S02]  /*4740*/  ISETP.GT.AND P2, PT, R3, 0x9, PT ;  /* 0x000000090300780c */ /* 0x000fe40003f44270 */
[----:B------:R-:W-:Y:S02]  /*4750*/  FMNMX.FTZ R0, R13, R0, !PT ;  /* 0x000000000d007209 */ /* 0x000fe40007810000 */
[----:B------:R-:W-:Y:S02]  /*4760*/  FSEL R8, R38, -INF , P0 ;  /* 0xff80000026087808 */ /* 0x000fe40000000000 */
[----:B------:R-:W-:Y:S02]  /*4770*/  FMNMX.FTZ R2, R6, R7, !PT ;  /* 0x0000000706027209 */ /* 0x000fe40007810000 */
[----:B------:R-:W-:-:S02]  /*4780*/  FSEL R11, R39, -INF , P2 ;  /* 0xff800000270b7808 */ /* 0x000fc40001000000 */
[----:B------:R-:W-:Y:S02]  /*4790*/  FMNMX.FTZ R0, R14, R0, !PT ;  /* 0x000000000e007209 */ /* 0x000fe40007810000 */
        /* <DEDUP_REMOVED lines=48> */
[----:B------:R-:W-:Y:S01]  /*4aa0*/  FMNMX.FTZ R2, R131, R2, !PT ;  /* 0x0000000283027209 */ /* 0x000fe20007810000 */
[----:B------:R-:W2:Y:S03]  /*4ab0*/  SHFL.BFLY PT, R3, R0, 0x2, 0x1f ;  /* 0x0c401f0000037f89 */ /* 0x000ea600000e0000 */
[----:B------:R-:W-:-:S05]  /*4ac0*/  FMNMX.FTZ R2, R130, R2, !PT ;  /* 0x0000000282027209 */ /* 0x000fca0007810000 */
[----:B-1----:R-:W1:Y:S01]  /*4ad0*/  SHFL.BFLY PT, R4, R2, 0x2, 0x1f ;  /* 0x0c401f0002047f89 */ /* 0x002e6200000e0000 */
[----:B--2---:R-:W-:-:S05]  /*4ae0*/  FMNMX.FTZ R0, R3, R0, !PT ;  /* 0x0000000003007209 */ /* 0x004fca0007810000 */
[----:B------:R-:W2:Y:S01]  /*4af0*/  SHFL.BFLY PT, R3, R0, 0x1, 0x1f ;  /* 0x0c201f0000037f89 */ /* 0x000ea200000e0000 */
[----:B-1----:R-:W-:-:S05]  /*4b00*/  FMNMX.FTZ R4, R2, R4, !PT ;  /* 0x0000000402047209 */ /* 0x002fca0007810000 */
[----:B------:R1:W3:Y:S01]  /*4b10*/  SHFL.BFLY PT, R5, R4, 0x1, 0x1f ;  /* 0x0c201f0004057f89 */ /* 0x0002e200000e0000 */
[----:B--2---:R-:W-:-:S05]  /*4b20*/  FMNMX.FTZ R129, R0, R3, !PT ;  /* 0x0000000300817209 */ /* 0x004fca0007810000 */
.L_x_1243:
[C---:B------:R-:W-:Y:S01]  /*4b30*/  FMUL.FTZ R0, R129.reuse, c[0x0][0x2d0] ;  /* 0x0000b40081007a20 */ /* 0x040fe20000410000 */
[----:B------:R-:W-:Y:S01]  /*4b40*/  FSETP.NEU.FTZ.AND P0, PT, R129, -INF , PT ;  /* 0xff8000008100780b */ /* 0x000fe20003f1d000 */
[----:B------:R-:W-:Y:S01]  /*4b50*/  WARPSYNC 0xffffffff ;  /* 0xffffffff00007948 */ /* 0x000fe20003800000 */
[----:B---3--:R-:W-:Y:S01]  /*4b60*/  FMNMX.FTZ R12, R5, R4, !PT ;  /* 0x00000004050c7209 */ /* 0x008fe20007810000 */
        /* <DEDUP_REMOVED lines=13> */
[----:B--2---:R-:W-:-:S04]  /*4c40*/  FFMA.FTZ R2, R10, c[0x0][0x2d0], -R0 ;  /* 0x0000b4000a027a23 */ /* 0x004fc80000010800 */
[----:B------:R2:W-:Y:S01]  /*4c50*/  MUFU.EX2 R128, R2 ;  /* 0x0000000200807308 */ /* 0x0005e20000000800 */
[--C-:B---3--:R-:W-:Y:S02]  /*4c60*/  FFMA.FTZ R3, R14, c[0x0][0x2d0], -R0.reuse ;  /* 0x0000b4000e037a23 */ /* 0x108fe40000010800 */
[----:B------:R-:W-:-:S05]  /*4c70*/  FFMA.FTZ R14, R78, c[0x0][0x2d0], -R0 ;  /* 0x0000b4004e0e7a23 */ /* 0x000fca0000010800 */
[----:B------:R-:W3:Y:S01]  /*4c80*/  MUFU.EX2 R155, R3 ;  /* 0x00000003009b7308 */ /* 0x000ee20000000800 */
[----:B--2---:R-:W-:-:S07]  /*4c90*/  FMUL.FTZ R2, R12, c[0x0][0x2d0] ;  /* 0x0000b4000c027a20 */ /* 0x004fce0000410000 */
[----:B------:R-:W-:Y:S01]  /*4ca0*/  MUFU.EX2 R14, R14 ;  /* 0x0000000e000e7308 */ /* 0x000fe20000000800 */
[----:B------:R-:W-:Y:S02]  /*4cb0*/  FSEL R2, R2, RZ, P0 ;  /* 0x000000ff02027208 */ /* 0x000fe40000000000 */
[----:B---3--:R-:W-:-:S03]  /*4cc0*/  F2FP.BF16.PACK_AB R10, R155, R13 ;  /* 0x0000000d9b0a723e */ /* 0x008fc600000010ff */
[----:B------:R-:W-:-:S04]  /*4cd0*/  FFMA.FTZ R3, R6, c[0x0][0x2d0], -R2 ;  /* 0x0000b40006037a23 */ /* 0x000fc80000010802 */
[----:B------:R2:W-:Y:S02]  /*4ce0*/  MUFU.EX2 R154, R3 ;  /* 0x00000003009a7308 */ /* 0x0005e40000000800 */
[--C-:B--2---:R-:W-:Y:S02]  /*4cf0*/  FFMA.FTZ R3, R7, c[0x0][0x2d0], -R2.reuse ;  /* 0x0000b40007037a23 */ /* 0x104fe40000010802 */
[----:B-1----:R-:W1:Y:S04]  /*4d00*/  LDSM.16.MT88.4 R4, [R169] ;  /* 0x00000000a904783b */ /* 0x002e680000004200 */
[----:B------:R2:W3:Y:S02]  /*4d10*/  MUFU.EX2 R152, R3 ;  /* 0x0000000300987308 */ /* 0x0004e40000000800 */
[----:B--2---:R-:W-:Y:S01]  /*4d20*/  FFMA.FTZ R3, R8, c[0x0][0x2d0], -R2 ;  /* 0x0000b40008037a23 */ /* 0x004fe20000010802 */
[----:B------:R-:W-:-:S02]  /*4d30*/  F2FP.BF16.PACK_AB R8, R128, R153 ;  /* 0x000000998008723e */ /* 0x000fc400000010ff */
[----:B---3--:R-:W-:-:S03]  /*4d40*/  F2FP.BF16.PACK_AB R9, R152, R154 ;  /* 0x0000009a9809723e */ /* 0x008fc600000010ff */
        /* <DEDUP_REMOVED lines=12> */
[----:B-1----:R-:W-:Y:S01]  /*4e10*/  FFMA.FTZ R3, R23, c[0x0][0x2d0], -R0 ;  /* 0x0000b40017037a23 */ /* 0x002fe20000010800 */
[----:B--2---:R-:W-:-:S03]  /*4e20*/  F2FP.BF16.PACK_AB R4, R216, R183 ;  /* 0x000000b7d804723e */ /* 0x004fc600000010ff */
[----:B------:R1:W-:Y:S02]  /*4e30*/  MUFU.EX2 R215, R3 ;  /* 0x0000000300d77308 */ /* 0x0003e40000000800 */
[----:B-1----:R-:W-:Y:S02]  /*4e40*/  FFMA.FTZ R3, R24, c[0x0][0x2d0], -R0 ;  /* 0x0000b40018037a23 */ /* 0x002fe40000010800 */
[----:B------:R-:W-:Y:S04]  /*4e50*/  HMMA.16816.F32.BF16 R24, R8, R6, RZ ;  /* 0x000000060818723c */ /* 0x000fe800000418ff */
[----:B------:R1:W2:Y:S02]  /*4e60*/  MUFU.EX2 R221, R3 ;  /* 0x0000000300dd7308 */ /* 0x0002a40000000800 */
[----:B-1----:R-:W-:Y:S01]  /*4e70*/  FFMA.FTZ R3, R15, c[0x0][0x2d0], -R2 ;  /* 0x0000b4000f037a23 */ /* 0x002fe20000010802 */
[----:B--2---:R-:W-:Y:S01]  /*4e80*/  F2FP.BF16.PACK_AB R6, R221, R215 ;  /* 0x000000d7dd06723e */ /* 0x004fe200000010ff */
[----:B------:R-:W-:-:S04]  /*4e90*/  FFMA.FTZ R15, R79, c[0x0][0x2d0], -R0 ;  /* 0x0000b4004f0f7a23 */ /* 0x000fc80000010800 */
[----:B------:R1:W-:Y:S08]  /*4ea0*/  MUFU.EX2 R214, R3 ;  /* 0x0000000300d67308 */ /* 0x0003f00000000800 */
[----:B------:R-:W-:Y:S01]  /*4eb0*/  MUFU.EX2 R15, R15 ;  /* 0x0000000f000f7308 */ /* 0x000fe20000000800 */
[--C-:B-1----:R-:W-:Y:S02]  /*4ec0*/  FFMA.FTZ R3, R22, c[0x0][0x2d0], -R2.reuse ;  /* 0x0000b40016037a23 */ /* 0x102fe40000010802 */
[----:B------:R-:W-:Y:S01]  /*4ed0*/  HMMA.16816.F32.BF16 R20, R8, R40, RZ ;  /* 0x000000280814723c */ /* 0x000fe200000418ff */
[----:B------:R-:W-:Y:S04]  /*4ee0*/  LDSM.16.MT88.4 R40, [R169+0x2800] ;  /* 0x00280000a928783b */ /* 0x000fe80000004200 */
        /* <DEDUP_REMOVED lines=16> */
[----:B------:R-:W-:Y:S01]  /*4ff0*/  LDSM.16.MT88.4 R56, [R171+0x2000] ;  /* 0x00200000ab38783b */ /* 0x000fe20000004200 */
[----:B------:R2:W-:Y:S06]  /*5000*/  MUFU.EX2 R172, R3 ;  /* 0x0000000300ac7308 */ /* 0x0005ec0000000800 */
[C---:B------:R-:W-:Y:S08]  /*5010*/  HMMA.16816.F32.BF16 R144, R4.reuse, R44, R20 ;  /* 0x0000002c0490723c */ /* 0x040ff00000041814 */
[----:B------:R-:W-:Y:S01]  /*5020*/  HMMA.16816.F32.BF16 R140, R4, R46, R16 ;  /* 0x0000002e048c723c */ /* 0x000fe20000041810 */
[----:B------:R-:W5:Y:S01]  /*5030*/  LDSM.16.MT88.4 R44, [R168+0x2800] ;  /* 0x00280000a82c783b */ /* 0x000f620000004200 */
[----:B--2---:R-:W-:-:S04]  /*5040*/  FFMA.FTZ R3, R73, c[0x0][0x2d0], -R0 ;  /* 0x0000b40049037a23 */ /* 0x004fc80000010800 */
[----:B------:R2:W-:Y:S02]  /*5050*/  MUFU.EX2 R177, R3 ;  /* 0x0000000300b17308 */ /* 0x0005e40000000800 */
[----:B-1----:R-:W-:Y:S08]  /*5060*/  HMMA.16816.F32.BF16 R20, R8, R52, RZ ;  /* 0x000000340814723c */ /* 0x002ff000000418ff */
[----:B------:R-:W-:Y:S01]  /*5070*/  HMMA.16816.F32.BF16 R104, R4, R38, R48 ;  /* 0x000000260468723c */ /* 0x000fe20000041830 */
[----:B------:R-:W-:Y:S01]  /*5080*/  LDSM.16.MT88.4 R48, [R170+0x2800] ;  /* 0x00280000aa30783b */ /* 0x000fe20000004200 */
[----:B--2---:R-:W-:-:S06]  /*5090*/  FFMA.FTZ R3, R72, c[0x0][0x2d0], -R0 ;  /* 0x0000b40048037a23 */ /* 0x004fcc0000010800 */
[C---:B------:R-:W-:Y:S01]  /*50a0*/  HMMA.16816.F32.BF16 R16, R8.reuse, R54, RZ ;  /* 0x000000360810723c */ /* 0x040fe200000418ff */
[----:B------:R-:W1:Y:S01]  /*50b0*/  LDSM.16.MT88.4 R52, [R171+0x2800] ;  /* 0x00280000ab34783b */ /* 0x000e620000004200 */
[----:B------:R2:W1:Y:S06]  /*50c0*/  MUFU.EX2 R180, R3 ;  /* 0x0000000300b47308 */ /* 0x00046c0000000800 */
[----:B------:R-:W-:Y:S08]  /*50d0*/  HMMA.16816.F32.BF16 R36, R8, R64, RZ ;  /* 0x000000400824723c */ /* 0x000ff000000418ff */
[----:B---3--:R-:W-:Y:S01]  /*50e0*/  HMMA.16816.F32.BF16 R120, R4, R28, R20 ;  /* 0x0000001c0478723c */ /* 0x008fe20000041814 */
[----:B--2---:R-:W-:-:S04]  /*50f0*/  FFMA.FTZ R3, R70, c[0x0][0x2d0], -R2 ;  /* 0x0000b40046037a23 */ /* 0x004fc80000010802 */
[----:B------:R2:W-:Y:S03]  /*5100*/  MUFU.EX2 R162, R3 ;  /* 0x0000000300a27308 */ /* 0x0005e60000000800 */
[C---:B------:R-:W-:Y:S01]  /*5110*/  HMMA.16816.F32.BF16 R32, R8.reuse, R66, RZ ;  /* 0x000000420820723c */ /* 0x040fe200000418ff */
[----:B------:R-:W3:Y:S07]  /*5120*/  LDSM.16.MT88.4 R64, [R168+0x4000] ;  /* 0x00400000a840783b */ /* 0x000eee0000004200 */
[----:B----4-:R-:W-:Y:S01]  /*5130*/  HMMA.16816.F32.BF16 R20, R8, R24, RZ ;  /* 0x000000180814723c */ /* 0x010fe200000418ff */
[----:B--2---:R-:W-:-:S07]  /*5140*/  FFMA.FTZ R3, R68, c[0x0][0x2d0], -R2 ;  /* 0x0000b40044037a23 */ /* 0x004fce0000010802 */
[C---:B------:R-:W-:Y:S08]  /*5150*/  HMMA.16816.F32.BF16 R136, R4.reuse, R30, R16 ;  /* 0x0000001e0488723c */ /* 0x040ff00000041810 */
[----:B-----5:R-:W-:Y:S01]  /*5160*/  HMMA.16816.F32.BF16 R124, R4, R44, R36 ;  /* 0x0000002c047c723c */ /* 0x020fe20000041824 */
[----:B------:R-:W2:Y:S07]  /*5170*/  LDSM.16.MT88.4 R36, [R169+0x4000] ;  /* 0x00400000a924783b */ /* 0x000eae0000004200 */
[C---:B------:R-:W-:Y:S08]  /*5180*/  HMMA.16816.F32.BF16 R28, R8.reuse, R58, RZ ;  /* 0x0000003a081c723c */ /* 0x040ff000000418ff */
[----:B------:R-:W-:Y:S08]  /*5190*/  HMMA.16816.F32.BF16 R16, R8, R26, RZ ;  /* 0x0000001a0810723c */ /* 0x000ff000000418ff */
[C---:B------:R-:W-:Y:S01]  /*51a0*/  HMMA.16816.F32.BF16 R108, R4.reuse, R46, R32 ;  /* 0x0000002e046c723c */ /* 0x040fe20000041820 */
[----:B------:R-:W4:Y:S07]  /*51b0*/  LDSM.16.MT88.4 R44, [R168+0x4800] ;  /* 0x00480000a82c783b */ /* 0x000f2e0000004200 */
[----:B------:R-:W-:Y:S08]  /*51c0*/  HMMA.16816.F32.BF16 R116, R4, R40, R20 ;  /* 0x000000280474723c */ /* 0x000ff00000041814 */
[C---:B------:R-:W-:Y:S08]  /*51d0*/  HMMA.16816.F32.BF16 R20, R8.reuse, R62, RZ ;  /* 0x0000003e0814723c */ /* 0x040ff000000418ff */
[----:B------:R-:W-:Y:S08]  /*51e0*/  HMMA.16816.F32.BF16 R32, R8, R56, RZ ;  /* 0x000000380820723c */ /* 0x000ff000000418ff */
[C---:B-1----:R-:W-:Y:S01]  /*51f0*/  HMMA.16816.F32.BF16 R92, R4.reuse, R54, R28 ;  /* 0x00000036045c723c */ /* 0x042fe2000004181c */
[----:B------:R-:W1:Y:S07]  /*5200*/  LDSM.16.MT88.4 R28, [R169+0x4800] ;  /* 0x00480000a91c783b */ /* 0x000e6e0000004200 */
[----:B------:R-:W-:Y:S08]  /*5210*/  HMMA.16816.F32.BF16 R100, R4, R42, R16 ;  /* 0x0000002a0464723c */ /* 0x000ff00000041810 */
[----:B---3--:R-:W-:Y:S08]  /*5220*/  HMMA.16816.F32.BF16 R16, R8, R64, RZ ;  /* 0x000000400810723c */ /* 0x008ff000000418ff */
[C---:B------:R-:W-:Y:S08]  /*5230*/  HMMA.16816.F32.BF16 R84, R4.reuse, R50, R20 ;  /* 0x000000320454723c */ /* 0x040ff00000041814 */
[----:B------:R-:W-:Y:S01]  /*5240*/  HMMA.16816.F32.BF16 R96, R4, R52, R32 ;  /* 0x000000340460723c */ /* 0x000fe20000041820 */
[----:B------:R-:W3:Y:S07]  /*5250*/  LDSM.16.MT88.4 R32, [R171+0x4000] ;  /* 0x00400000ab20783b */ /* 0x000eee0000004200 */
[C---:B--2---:R-:W-:Y:S08]  /*5260*/  HMMA.16816.F32.BF16 R20, R8.reuse, R36, RZ ;  /* 0x000000240814723c */ /* 0x044ff000000418ff */
[----:B------:R-:W-:Y:S08]  /*5270*/  HMMA.16816.F32.BF16 R24, R8, R60, RZ ;  /* 0x0000003c0818723c */ /* 0x000ff000000418ff */
[----:B----4-:R-:W-:Y:S08]  /*5280*/  HMMA.16816.F32.BF16 R80, R4, R44, R16 ;  /* 0x0000002c0450723c */ /* 0x010ff00000041810 */
[----:B------:R-:W-:Y:S08]  /*5290*/  HMMA.16816.F32.BF16 R16, R8, R38, RZ ;  /* 0x000000260810723c */ /* 0x000ff000000418ff */
[C---:B-1----:R-:W-:Y:S01]  /*52a0*/  HMMA.16816.F32.BF16 R56, R4.reuse, R28, R20 ;  /* 0x0000001c0438723c */ /* 0x042fe20000041814 */
[----:B------:R-:W1:Y:S07]  /*52b0*/  LDSM.16.MT88.4 R20, [R171+0x4800] ;  /* 0x00480000ab14783b */ /* 0x000e6e0000004200 */
[----:B------:R-:W-:Y:S08]  /*52c0*/  HMMA.16816.F32.BF16 R88, R4, R48, R24 ;  /* 0x000000300458723c */ /* 0x000ff00000041818 */
[----:B------:R-:W-:Y:S08]  /*52d0*/  HMMA.16816.F32.BF16 R24, R8, R66, RZ ;  /* 0x000000420818723c */ /* 0x000ff000000418ff */
[----:B------:R-:W-:Y:S08]  /*52e0*/  HMMA.16816.F32.BF16 R48, R4, R30, R16 ;  /* 0x0000001e0430723c */ /* 0x000ff00000041810 */
[----:B---3--:R-:W-:Y:S08]  /*52f0*/  HMMA.16816.F32.BF16 R16, R8, R32, RZ ;  /* 0x000000200810723c */ /* 0x008ff000000418ff */
[C---:B------:R-:W-:Y:S11]  /*5300*/  HMMA.16816.F32.BF16 R64, R4.reuse, R46, R24 ;  /* 0x0000002e0440723c */ /* 0x040ff60000041818 */
[----:B------:R-:W-:Y:S05]  /*5310*/  @!UPT UIADD3 URZ, URZ, URZ, URZ ;  /* 0x0000003f3f3ff290 */ /* 0x000fea000fffe03f */
[----:B-1----:R-:W-:Y:S08]  /*5320*/  HMMA.16816.F32.BF16 R44, R4, R20, R16 ;  /* 0x00000014042c723c */ /* 0x002ff00000041810 */
[----:B------:R-:W-:Y:S11]  /*5330*/  HMMA.16816.F32.BF16 R16, R8, R34, RZ ;  /* 0x000000220810723c */ /* 0x000ff600000418ff */
[----:B------:R-:W-:Y:S11]  /*5340*/  @!UPT UIADD3 URZ, URZ, URZ, URZ ;  /* 0x0000003f3f3ff290 */ /* 0x000ff6000fffe03f */
[----:B------:R-:W-:Y:S02]  /*5350*/  @!UPT UIADD3 URZ, URZ, URZ, URZ ;  /* 0x0000003f3f3ff290 */ /* 0x000fe4000fffe03f */
[----:B------:R-:W-:Y:S01]  /*5360*/  HMMA.16816.F32.BF16 R36, R4, R22, R16 ;  /* 0x000000160424723c */ /* 0x000fe20000041810 */
[----:B------:R-:W1:Y:S07]  /*5370*/  LDSM.16.MT88.4 R16, [R170+0x4000] ;  /* 0x00400000aa10783b */ /* 0x000e6e0000004200 */
[C---:B-1----:R-:W-:Y:S08]  /*5380*/  HMMA.16816.F32.BF16 R20, R8.reuse, R16, RZ ;  /* 0x000000100814723c */ /* 0x042ff000000418ff */
[----:B------:R-:W-:Y:S01]  /*5390*/  HMMA.16816.F32.BF16 R8, R8, R18, RZ ;  /* 0x000000120808723c */ /* 0x000fe200000418ff */
[----:B------:R-:W1:Y:S11]  /*53a0*/  LDSM.16.MT88.4 R16, [R170+0x4800] ;  /* 0x00480000aa10783b */ /* 0x000e760000004200 */
[----:B------:R-:W-:Y:S04]  /*53b0*/  @!UPT UIADD3 URZ, URZ, URZ, URZ ;  /* 0x0000003f3f3ff290 */ /* 0x000fe8000fffe03f */
[C---:B-1----:R-:W-:Y:S01]  /*53c0*/  HMMA.16816.F32.BF16 R24, R4.reuse, R16, R20 ;  /* 0x000000100418723c */ /* 0x042fe20000041814 */
[----:B------:R1:W2:Y:S06]  /*53d0*/  MUFU.EX2 R22, R3 ;  /* 0x0000000300167308 */ /* 0x0002ac0000000800 */
[----:B------:R-:W-:Y:S01]  /*53e0*/  FADD.FTZ R21, R154, R152 ;  /* 0x000000989a157221 */ /* 0x000fe20000010000 */
[----:B------:R-:W-:Y:S01]  /*53f0*/  HMMA.16816.F32.BF16 R16, R4, R18, R8 ;  /* 0x000000120410723c */ /* 0x000fe20000041808 */
[----:B------:R-:W3:Y:S06]  /*5400*/  LDSM.16.MT88.4 R8, [R168+0x1000] ;  /* 0x00100000a808783b */ /* 0x000eec0000004200 */
[----:B------:R-:W-:Y:S01]  /*5410*/  FADD.FTZ R4, R153, R128 ;  /* 0x0000008099047221 */ /* 0x000fe20000010000 */
[----:B------:R-:W-:Y:S01]  /*5420*/  F2FP.BF16.PACK_AB R6, R180, R177 ;  /* 0x000000b1b406723e */ /* 0x000fe200000010ff */
[----:B-1----:R-:W-:Y:S01]  /*5430*/  FFMA.FTZ R3, R71, c[0x0][0x2d0], -R2 ;  /* 0x0000b40047037a23 */ /* 0x002fe20000010802 */
[----:B--2---:R-:W-:-:S03]  /*5440*/  F2FP.BF16.PACK_AB R5, R22, R162 ;  /* 0x000000a21605723e */ /* 0x004fc600000010ff */
[----:B------:R1:W-:Y:S02]  /*5450*/  MUFU.EX2 R23, R3 ;  /* 0x0000000300177308 */ /* 0x0003e40000000800 */
[----:B-1----:R-:W-:-:S06]  /*5460*/  FFMA.FTZ R3, R69, c[0x0][0x2d0], -R2 ;  /* 0x0000b40045037a23 */ /* 0x002fcc0000010802 */
[----:B------:R1:W2:Y:S02]  /*5470*/  MUFU.EX2 R128, R3 ;  /* 0x0000000300807308 */ /* 0x0002a40000000800 */
[----:B-1----:R-:W-:Y:S01]  /*5480*/  FADD.FTZ R3, R13, R4 ;  /* 0x000000040d037221 */ /* 0x002fe20000010000 */
[----:B------:R-:W-:Y:S01]  /*5490*/  F2FP.BF16.PACK_AB R4, R172, R163 ;  /* 0x000000a3ac04723e */ /* 0x000fe200000010ff */
[--C-:B------:R-:W-:Y:S01]  /*54a0*/  FFMA.FTZ R13, R77, c[0x0][0x2d0], -R0.reuse ;  /* 0x0000b4004d0d7a23 */ /* 0x100fe20000010800 */
[----:B--2---:R-:W-:Y:S01]  /*54b0*/  F2FP.BF16.PACK_AB R7, R128, R23 ;  /* 0x000000178007723e */ /* 0x004fe200000010ff */
[----:B------:R-:W-:Y:S02]  /*54c0*/  FFMA.FTZ R0, R76, c[0x0][0x2d0], -R0 ;  /* 0x0000b4004c007a23 */ /* 0x000fe40000010800 */
[----:B------:R-:W-:Y:S02]  /*54d0*/  FADD.FTZ R20, R155, R3 ;  /* 0x000000039b147221 */ /* 0x000fe40000010000 */
[----:B------:R1:W-:Y:S01]  /*54e0*/  MUFU.EX2 R185, R0 ;  /* 0x0000000000b97308 */ /* 0x0003e20000000800 */
[--C-:B------:R-:W-:Y:S01]  /*54f0*/  FFMA.FTZ R3, R131, c[0x0][0x2d0], -R2.reuse ;  /* 0x0000b40083037a23 */ /* 0x100fe20000010802 */
[C---:B---3--:R-:W-:Y:S06]  /*5500*/  HMMA.16816.F32.BF16 R132, R4.reuse, R8, R132 ;  /* 0x000000080484723c */ /* 0x048fec0000041884 */
[----:B------:R-:W2:Y:S02]  /*5510*/  MUFU.EX2 R13, R13 ;  /* 0x0000000d000d7308 */ /* 0x000ea40000000800 */
[----:B------:R-:W-:Y:S01]  /*5520*/  HMMA.16816.F32.BF16 R28, R4, R10, R104 ;  /* 0x0000000a041c723c */ /* 0x000fe20000041868 */
[----:B------:R-:W3:Y:S01]  /*5530*/  LDSM.16.MT88.4 R8, [R169+0x1000] ;  /* 0x00100000a908783b */ /* 0x000ee20000004200 */
[----:B-1----:R-:W-:-:S06]  /*5540*/  FFMA.FTZ R0, R161, c[0x0][0x2d0], -R2 ;  /* 0x0000b400a1007a23 */ /* 0x002fcc0000010802 */
[C---:B---3--:R-:W-:Y:S08]  /*5550*/  HMMA.16816.F32.BF16 R104, R4.reuse, R8, R148 ;  /* 0x000000080468723c */ /* 0x048ff00000041894 */
        /* <DEDUP_REMOVED lines=16> */
[----:B------:R-:W1:Y:S04]  /*5660*/  LDSM.16.MT88.4 R8, [R171+0x3000] ;  /* 0x00300000ab08783b */ /* 0x000e680000004200 */
[----:B------:R-:W-:Y:S03]  /*5670*/  LDSM.16.MT88.4 R100, [R168+0x1800] ;  /* 0x00180000a864783b */ /* 0x000fe60000004200 */
[C---:B-1----:R-:W-:Y:S07]  /*5680*/  HMMA.16816.F32.BF16 R156, R4.reuse, R8, R96 ;  /* 0x00000008049c723c */ /* 0x042fee0000041860 */
[----:B------:R-:W-:Y:S01]  /*5690*/  F2FP.BF16.PACK_AB R96, R14, R15 ;  /* 0x0000000f0e60723e */ /* 0x000fe200000010ff */
[----:B------:R-:W-:Y:S01]  /*56a0*/  HMMA.16816.F32.BF16 R148, R4, R10, R92 ;  /* 0x0000000a0494723c */ /* 0x000fe2000004185c */
[----:B------:R-:W1:Y:S01]  /*56b0*/  LDSM.16.MT88.4 R8, [R170+0x3000] ;  /* 0x00300000aa08783b */ /* 0x000e620000004200 */
[----:B--2---:R-:W-:-:S06]  /*56c0*/  F2FP.BF16.PACK_AB R98, R185, R13 ;  /* 0x0000000db962723e */ /* 0x004fcc00000010ff */
[C---:B-1----:R-:W-:Y:S08]  /*56d0*/  HMMA.16816.F32.BF16 R140, R4.reuse, R8, R88 ;  /* 0x00000008048c723c */ /* 0x042ff00000041858 */
        /* <DEDUP_REMOVED lines=17> */
[----:B------:R-:W-:Y:S06]  /*57f0*/  MUFU.EX2 R8, R3 ;  /* 0x0000000300087308 */ /* 0x000fec0000000800 */
[----:B------:R-:W-:-:S02]  /*5800*/  FADD.FTZ R4, R184, R21 ;  /* 0x00000015b8047221 */ /* 0x000fc40000010000 */
[--C-:B-1----:R-:W-:Y:S02]  /*5810*/  FFMA.FTZ R0, R160, c[0x0][0x2d0], -R2.reuse ;  /* 0x0000b400a0007a23 */ /* 0x102fe40000010802 */
[----:B------:R-:W-:Y:S02]  /*5820*/  FFMA.FTZ R2, R130, c[0x0][0x2d0], -R2 ;  /* 0x0000b40082027a23 */ /* 0x000fe40000010802 */
[----:B------:R-:W-:Y:S01]  /*5830*/  FADD.FTZ R4, R186, R4 ;  /* 0x00000004ba047221 */ /* 0x000fe20000010000 */
[----:B------:R-:W1:Y:S08]  /*5840*/  MUFU.EX2 R10, R0 ;  /* 0x00000000000a7308 */ /* 0x000e700000000800 */
[----:B------:R-:W2:Y:S01]  /*5850*/  MUFU.EX2 R186, R2 ;  /* 0x0000000200ba7308 */ /* 0x000ea20000000800 */
[----:B-1----:R-:W-:Y:S01]  /*5860*/  F2FP.BF16.PACK_AB R97, R10, R9 ;  /* 0x000000090a61723e */ /* 0x002fe200000010ff */
[----:B------:R-:W-:-:S04]  /*5870*/  FADD.FTZ R0, R183, R20 ;  /* 0x00000014b7007221 */ /* 0x000fc80000010000 */
[----:B------:R-:W-:Y:S01]  /*5880*/  FADD.FTZ R0, R216, R0 ;  /* 0x00000000d8007221 */ /* 0x000fe20000010000 */
[----:B--2---:R-:W-:Y:S01]  /*5890*/  F2FP.BF16.PACK_AB R99, R186, R8 ;  /* 0x00000008ba63723e */ /* 0x004fe200000010ff */
[----:B------:R-:W-:Y:S02]  /*58a0*/  FADD.FTZ R2, R214, R4 ;  /* 0x00000004d6027221 */ /* 0x000fe40000010000 */
[----:B------:R-:W-:Y:S01]  /*58b0*/  LDSM.16.MT88.4 R4, [R170+0x5800] ;  /* 0x00580000aa04783b */ /* 0x000fe20000004200 */
[----:B------:R-:W-:Y:S02]  /*58c0*/  FADD.FTZ R0, R215, R0 ;  /* 0x00000000d7007221 */ /* 0x000fe40000010000 */
[----:B------:R-:W-:Y:S01]  /*58d0*/  FADD.FTZ R2, R209, R2 ;  /* 0x00000002d1027221 */ /* 0x000fe20000010000 */
[----:B------:R-:W-:Y:S01]  /*58e0*/  HMMA.16816.F32.BF16 R112, R96, R116, R112 ;  /* 0x000000746070723c */ /* 0x000fe20000041870 */
[----:B------:R-:W-:Y:S02]  /*58f0*/  FADD.FTZ R0, R221, R0 ;  /* 0x00000000dd007221 */ /* 0x000fe40000010000 */
[----:B------:R-:W-:-:S04]  /*5900*/  FADD.FTZ R2, R219, R2 ;  /* 0x00000002db027221 */ /* 0x000fc80000010000 */
[----:B------:R-:W-:Y:S01]  /*5910*/  FADD.FTZ R3, R220, R2 ;  /* 0x00000002dc037221 */ /* 0x000fe20000010000 */
[----:B------:R-:W-:Y:S01]  /*5920*/  HMMA.16816.F32.BF16 R116, R96, R118, R40 ;  /* 0x000000766074723c */ /* 0x000fe20000041828 */
[----:B------:R-:W1:Y:S01]  /*5930*/  LDSM.16.MT88.4 R40, [R168+0x3800] ;  /* 0x00380000a828783b */ /* 0x000e620000004200 */
[----:B------:R-:W-:-:S06]  /*5940*/  @P4 IMAD.HI.U32 R2, R205, c[0x0][0x2c8], RZ ;  /* 0x0000b200cd024a27 */ /* 0x000fcc00078e00ff */
[C---:B------:R-:W-:Y:S01]  /*5950*/  HMMA.16816.F32.BF16 R44, R96.reuse, R48, R72 ;  /* 0x00000030602c723c */ /* 0x040fe20000041848 */
[----:B------:R-:W2:Y:S07]  /*5960*/  LDSM.16.MT88.4 R72, [R168+0x5800] ;  /* 0x00580000a848783b */ /* 0x000eae0000004200 */
[C---:B------:R-:W-:Y:S08]  /*5970*/  HMMA.16816.F32.BF16 R120, R96.reuse, R124, R120 ;  /* 0x0000007c6078723c */ /* 0x040ff00000041878 */
[C---:B------:R-:W-:Y:S08]  /*5980*/  HMMA.16816.F32.BF16 R124, R96.reuse, R126, R52 ;  /* 0x0000007e607c723c */ /* 0x040ff00000041834 */
[C---:B------:R-:W-:Y:S08]  /*5990*/  HMMA.16816.F32.BF16 R48, R96.reuse, R50, R76 ;  /* 0x000000326030723c */ /* 0x040ff0000004184c */
[C---:B------:R-:W-:Y:S08]  /*59a0*/  HMMA.16816.F32.BF16 R132, R96.reuse, R100, R132 ;  /* 0x000000646084723c */ /* 0x040ff00000041884 */
[C---:B-1----:R-:W-:Y:S08]  /*59b0*/  HMMA.16816.F32.BF16 R36, R96.reuse, R40, R60 ;  /* 0x000000286024723c */ /* 0x042ff0000004183c */
[C---:B------:R-:W-:Y:S08]  /*59c0*/  HMMA.16816.F32.BF16 R60, R96.reuse, R64, R140 ;  /* 0x00000040603c723c */ /* 0x040ff0000004188c */
[C---:B------:R-:W-:Y:S01]  /*59d0*/  HMMA.16816.F32.BF16 R64, R96.reuse, R66, R88 ;  /* 0x000000426040723c */ /* 0x040fe20000041858 */
[----:B------:R-:W1:Y:S07]  /*59e0*/  LDSM.16.MT88.4 R88, [R171+0x5800] ;  /* 0x00580000ab58783b */ /* 0x000e6e0000004200 */
[C---:B------:R-:W-:Y:S08]  /*59f0*/  HMMA.16816.F32.BF16 R40, R96.reuse, R42, R68 ;  /* 0x0000002a6028723c */ /* 0x040ff00000041844 */
[C---:B--2---:R-:W-:Y:S08]  /*5a00*/  HMMA.16816.F32.BF16 R68, R96.reuse, R72, R84 ;  /* 0x000000486044723c */ /* 0x044ff00000041854 */
[C---:B------:R-:W-:Y:S01]  /*5a10*/  HMMA.16816.F32.BF16 R72, R96.reuse, R74, R80 ;  /* 0x0000004a6048723c */ /* 0x040fe20000041850 */
[----:B------:R-:W2:Y:S07]  /*5a20*/  LDSM.16.MT88.4 R80, [R169+0x5800] ;  /* 0x00580000a950783b */ /* 0x000eae0000004200 */
[C---:B------:R-:W-:Y:S08]  /*5a30*/  HMMA.16816.F32.BF16 R104, R96.reuse, R108, R104 ;  /* 0x0000006c6068723c */ /* 0x040ff00000041868 */
[C---:B------:R-:W-:Y:S08]  /*5a40*/  HMMA.16816.F32.BF16 R52, R96.reuse, R56, R156 ;  /* 0x000000386034723c */ /* 0x040ff0000004189c */
[C---:B-1----:R-:W-:Y:S08]  /*5a50*/  HMMA.16816.F32.BF16 R84, R96.reuse, R88, R136 ;  /* 0x000000586054723c */ /* 0x042ff00000041888 */
[C---:B------:R-:W-:Y:S08]  /*5a60*/  HMMA.16816.F32.BF16 R88, R96.reuse, R90, R92 ;  /* 0x0000005a6058723c */ /* 0x040ff0000004185c */
[C---:B------:R-:W-:Y:S07]  /*5a70*/  HMMA.16816.F32.BF16 R92, R96.reuse, R4, R24 ;  /* 0x00000004605c723c */ /* 0x040fee0000041818 */
[----:B------:R-:W-:Y:S01]  /*5a80*/  FADD.FTZ R4, R163, R0 ;  /* 0x00000000a3047221 */ /* 0x000fe20000010000 */
[----:B------:R-:W-:Y:S01]  /*5a90*/  MOV R0, R205 ;  /* 0x000000cd00007202 */ /* 0x000fe20000000f00 */
[----:B--2---:R-:W-:Y:S01]  /*5aa0*/  HMMA.16816.F32.BF16 R76, R96, R80, R152 ;  /* 0x00000050604c723c */ /* 0x004fe20000041898 */
[----:B------:R-:W-:Y:S01]  /*5ab0*/  @P4 SHF.R.U32.HI R0, RZ, c[0x0][0x2cc], R2 ;  /* 0x0000b300ff004a19 */ /* 0x000fe20000011602 */
[----:B------:R-:W-:-:S02]  /*5ac0*/  FADD.FTZ R2, R162, R3 ;  /* 0x00000003a2027221 */ /* 0x000fc40000010000 */
[----:B------:R-:W-:Y:S01]  /*5ad0*/  FADD.FTZ R4, R172, R4 ;  /* 0x00000004ac047221 */ /* 0x000fe20000010000 */
[----:B------:R-:W-:Y:S01]  /*5ae0*/  IADD3 R0, R0, R203, -R204 ;  /* 0x000000cb00007210 */ /* 0x000fe20007ffe8cc */
[----:B------:R-:W-:Y:S02]  /*5af0*/  FADD.FTZ R2, R22, R2 ;  /* 0x0000000216027221 */ /* 0x000fe40000010000 */
[----:B------:R-:W-:Y:S01]  /*5b00*/  FADD.FTZ R4, R177, R4 ;  /* 0x00000004b1047221 */ /* 0x000fe20000010000 */
[----:B------:R-:W-:Y:S01]  /*5b10*/  SHF.R.S32.HI R5, RZ, 0x1f, R0 ;  /* 0x0000001fff057819 */ /* 0x000fe20000011400 */
[----:B------:R-:W-:Y:S01]  /*5b20*/  FADD.FTZ R3, R23, R2 ;  /* 0x0000000217037221 */ /* 0x000fe20000010000 */
[C---:B------:R-:W-:Y:S01]  /*5b30*/  HMMA.16816.F32.BF16 R100, R96.reuse, R102, R28 ;  /* 0x000000666064723c */ /* 0x040fe2000004181c */
[----:B------:R-:W-:Y:S01]  /*5b40*/  FADD.FTZ R2, R180, R4 ;  /* 0x00000004b4027221 */ /* 0x000fe20000010000 */
[----:B------:R-:W-:Y:S01]  /*5b50*/  LEA.HI R5, R5, R0, RZ, 0x6 ;  /* 0x0000000005057211 */ /* 0x000fe200078f30ff */
[----:B------:R-:W-:Y:S01]  /*5b60*/  FADD.FTZ R0, R128, R3 ;  /* 0x0000000380007221 */ /* 0x000fe20000010000 */
[----:B------:R-:W-:Y:S01]  /*5b70*/  IADD3 R180, R192, -0x2, RZ ;  /* 0xfffffffec0b47810 */ /* 0x000fe20007ffe0ff */
[----:B------:R-:W-:Y:S01]  /*5b80*/  FADD.FTZ R2, R15, R2 ;  /* 0x000000020f027221 */ /* 0x000fe20000010000 */
[----:B------:R-:W-:Y:S01]  /*5b90*/  SHF.R.S32.HI R3, RZ, 0x6, R5 ;  /* 0x00000006ff037819 */ /* 0x000fe20000011405 */
[----:B------:R-:W-:Y:S01]  /*5ba0*/  FADD.FTZ R0, R9, R0 ;  /* 0x0000000009007221 */ /* 0x000fe20000010000 */
[----:B------:R-:W-:Y:S01]  /*5bb0*/  HMMA.16816.F32.BF16 R108, R96, R110, R32 ;  /* 0x0000006e606c723c */ /* 0x000fe20000041820 */
[----:B------:R-:W-:Y:S01]  /*5bc0*/  FADD.FTZ R2, R14, R2 ;  /* 0x000000020e027221 */ /* 0x000fe20000010000 */
[----:B------:R-:W-:Y:S01]  /*5bd0*/  IMNMX R192, R189, R3, !PT ;  /* 0x00000003bdc07217 */ /* 0x000fe20007800200 */
[----:B------:R-:W-:-:S02]  /*5be0*/  FADD.FTZ R0, R10, R0 ;  /* 0x000000000a007221 */ /* 0x000fc40000010000 */
[----:B------:R-:W-:Y:S01]  /*5bf0*/  FADD.FTZ R2, R13, R2 ;  /* 0x000000020d027221 */ /* 0x000fe20000010000 */
[----:B------:R-:W-:Y:S01]  /*5c00*/  ISETP.GE.AND P0, PT, R180, R192, PT ;  /* 0x000000c0b400720c */ /* 0x000fe20003f06270 */
[----:B------:R-:W-:Y:S01]  /*5c10*/  FADD.FTZ R0, R8, R0 ;  /* 0x0000000008007221 */ /* 0x000fe20000010000 */
[----:B------:R-:W-:Y:S01]  /*5c20*/  HMMA.16816.F32.BF16 R56, R96, R58, R148 ;  /* 0x0000003a6038723c */ /* 0x000fe20000041894 */
[----:B------:R-:W-:Y:S02]  /*5c30*/  FADD.FTZ R185, R185, R2 ;  /* 0x00000002b9b97221 */ /* 0x000fe40000010000 */
[----:B------:R-:W-:-:S05]  /*5c40*/  FADD.FTZ R186, R186, R0 ;  /* 0x00000000baba7221 */ /* 0x000fca0000010000 */
[C---:B------:R-:W-:Y:S08]  /*5c50*/  HMMA.16816.F32.BF16 R80, R96.reuse, R82, R144 ;  /* 0x000000526050723c */ /* 0x040ff00000041890 */
[----:B------:R-:W-:Y:S01]  /*5c60*/  HMMA.16816.F32.BF16 R96, R96, R6, R16 ;  /* 0x000000066060723c */ /* 0x000fe20000041810 */
[----:B------:R-:W-:Y:S03]  /*5c70*/  @!UPT UIADD3 URZ, URZ, URZ, URZ ;  /* 0x0000003f3f3ff290 */ /* 0x000fe6000fffe03f */
[----:B------:R-:W-:Y:S11]  /*5c80*/  @!P0 BRA `(.L_x_1147) ;  /* 0x000032a000008947 */ /* 0x000ff60003800000 */
[----:B------:R-:W-:Y:S02]  /*5c90*/  MOV R131, R12 ;  /* 0x0000000c00837202 */ /* 0x000fe40000000f00 */
[----:B------:R-:W-:-:S07]  /*5ca0*/  MOV R130, R129 ;  /* 0x0000008100827202 */ /* 0x000fce0000000f00 */
.L_x_1158:
        /* <DEDUP_REMOVED lines=40> */
.L_x_1244:
[----:B------:R-:W-:-:S05]  /*5f30*/  BRA.DIV ~URZ, `(.L_x_1151) ;  /* 0x0000b9327f007947 */ /* 0x000fca000b800000 */
[----:B------:R-:W5:Y:S01]  /*5f40*/  SHFL.IDX PT, R0, R12, RZ, 0x181f ;  /* 0x00181fff0c007589 */ /* 0x000f6200000e0000 */
[----:B------:R-:W-:Y:S02]  /*5f50*/  ISETP.GE.AND P5, PT, R182, c[0x0][0x1d4], PT ;  /* 0x00007500b6007a0c */ /* 0x000fe40003fa6270 */
[----:B------:R-:W-:Y:S02]  /*5f60*/  ISETP.GE.AND P2, PT, R187, c[0x0][0x1d4], PT ;  /* 0x00007500bb007a0c */ /* 0x000fe40003f46270 */
[C---:B-----5:R-:W-:Y:S02]  /*5f70*/  IADD3 R2, P0, R0.reuse, R20, RZ ;  /* 0x0000001400027210 */ /* 0x060fe40007f1e0ff */
[----:B------:R-:W-:Y:S03]  /*5f80*/  IADD3 R6, P6, R0, R21, RZ ;  /* 0x0000001500067210 */ /* 0x000fe60007fde0ff */
[----:B---3--:R-:W-:Y:S01]  /*5f90*/  IMAD.X R3, R4, 0x1, R13, P0 ;  /* 0x0000000104037824 */ /* 0x008fe200000e060d */
        /* <DEDUP_REMOVED lines=14> */
.L_x_1245:
[C---:B--23--:R-:W-:Y:S02]  /*6080*/  IADD3 R2, -R5.reuse, 0x10, RZ ;  /* 0x0000001005027810 */ /* 0x04cfe40007ffe1ff */
[----:B------:R-:W-:Y:S02]  /*6090*/  ISETP.NE.U32.AND P5, PT, R5, RZ, PT ;  /* 0x000000ff0500720c */ /* 0x000fe40003fa5070 */
[----:B------:R-:W-:Y:S02]  /*60a0*/  LOP3.LUT R2, R2, 0xf, RZ, 0xc0, !PT ;  /* 0x0000000f02027812 */ /* 0x000fe400078ec0ff */
[----:B------:R-:W-:Y:S02]  /*60b0*/  ISETP.NE.U32.AND P6, PT, R6, RZ, PT ;  /* 0x000000ff0600720c */ /* 0x000fe40003fc5070 */
[----:B------:R-:W-:Y:S04]  /*60c0*/  IADD3 R2, P2, P0, R2, R0, R20 ;  /* 0x0000000002027210 */ /* 0x000fe8000785e014 */
[----:B------:R-:W-:Y:S05]  /*60d0*/  IADD3.X R3, RZ, R4, R13, P2, P0 ;  /* 0x00000004ff037210 */ /* 0x000fea00017e040d */
[----:B------:R-:W-:Y:S01]  /*60e0*/  @!PT LDS RZ, [RZ] ;  /* 0x00000000fffff984 */ /* 0x000fe20000000800 */
[----:B------:R-:W-:Y:S01]  /*60f0*/  @!PT LDS RZ, [RZ] ;  /* 0x00000000fffff984 */ /* 0x000fe20000000800 */
[----:B------:R-:W-:Y:S01]  /*6100*/  @!PT LDS RZ, [RZ] ;  /* 0x00000000fffff984 */ /* 0x000fe20000000800 */
[----:B------:R2:W-:Y:S01]  /*6110*/  LDGSTS.E.BYPASS.LTC128B.128.ZFILL [R179+0x1100], [R2.64], P5 ;  /* 0x0110000002b37fae */ /* 0x0005e2000a941d46 */
[C---:B------:R-:W-:Y:S02]  /*6120*/  ISETP.NE.U32.AND P5, PT, R7.reuse, RZ, PT ;  /* 0x000000ff0700720c */ /* 0x040fe40003fa5070 */
[----:B--2---:R-:W-:Y:S04]  /*6130*/  IADD3 R2, -R6, 0x10, RZ ;  /* 0x0000001006027810 */ /* 0x004fe80007ffe1ff */
[----:B------:R-:W-:Y:S04]  /*6140*/  LOP3.LUT R2, R2, 0xf, RZ, 0xc0, !PT ;  /* 0x0000000f02027812 */ /* 0x000fe800078ec0ff */
[----:B------:R-:W-:Y:S02]  /*6150*/  IADD3 R6, P2, P0, R2, R0, R21 ;  /* 0x0000000002067210 */ /* 0x000fe4000785e015 */
[----:B------:R-:W-:Y:S02]  /*6160*/  IADD3 R2, -R7, 0x10, RZ ;  /* 0x0000001007027810 */ /* 0x000fe40007ffe1ff */
[----:B------:R-:W-:Y:S02]  /*6170*/  IADD3.X R7, RZ, R4, R14, P2, P0 ;  /* 0x00000004ff077210 */ /* 0x000fe400017e040e */
[----:B------:R-:W-:Y:S03]  /*6180*/  LOP3.LUT R2, R2, 0xf, RZ, 0xc0, !PT ;  /* 0x0000000f02027812 */ /* 0x000fe600078ec0ff */
[----:B------:R2:W-:Y:S01]  /*6190*/  LDGSTS.E.BYPASS.LTC128B.128.ZFILL [R179+0x3100], [R6.64], P6 ;  /* 0x0310000006b37fae */ /* 0x0005e2000b141d46 */
[----:B------:R-:W-:Y:S04]  /*61a0*/  IADD3 R2, P2, P0, R2, R0, R22 ;  /* 0x0000000002027210 */ /* 0x000fe8000785e016 */
[----:B------:R-:W-:Y:S05]  /*61b0*/  IADD3.X R3, RZ, R4, R15, P2, P0 ;  /* 0x00000004ff037210 */ /* 0x000fea00017e040f */
[----:B------:R2:W-:Y:S04]  /*61c0*/  LDGSTS.E.BYPASS.LTC128B.128.ZFILL [R179+0x5100], [R2.64], P5 ;  /* 0x0510000002b37fae */ /* 0x0005e8000a941d46 */
.L_x_1149:
[----:B------:R-:W-:Y:S05]  /*61d0*/  BSYNC B0 ;  /* 0x0000000000007941 */ /* 0x000fea0003800000 */
.L_x_1148:
        /* <DEDUP_REMOVED lines=191> */
.L_x_1246:
[----:B------:R-:W-:-:S05]  /*6dd0*/  BRA.DIV ~URZ, `(.L_x_1155) ;  /* 0x0000ad427f007947 */ /* 0x000fca000b800000 */
[----:B------:R-:W3:Y:S01]  /*6de0*/  SHFL.IDX PT, R0, R138, RZ, 0x181f ;  /* 0x00181fff8a007589 */ /* 0x000ee200000e0000 */
[----:B------:R-:W-:Y:S02]  /*6df0*/  ISETP.GE.AND P5, PT, R182, c[0x0][0x1d4], PT ;  /* 0x00007500b6007a0c */ /* 0x000fe40003fa6270 */
[----:B------:R-:W-:Y:S02]  /*6e00*/  ISETP.GE.AND P2, PT, R187, c[0x0][0x1d4], PT ;  /* 0x00007500bb007a0c */ /* 0x000fe40003f46270 */
[C---:B---3--:R-:W-:Y:S02]  /*6e10*/  IADD3 R2, P0, R0.reuse, R142, RZ ;  /* 0x0000008e00027210 */ /* 0x048fe40007f1e0ff */
[----:B------:R-:W-:Y:S03]  /*6e20*/  IADD3 R136, P6, R0, R143, RZ ;  /* 0x0000008f00887210 */ /* 0x000fe60007fde0ff */
[----:B--2---:R-:W-:Y:S01]  /*6e30*/  IMAD.X R3, R128, 0x1, R139, P0 ;  /* 0x0000000180037824 */ /* 0x004fe200000e068b */
        /* <DEDUP_REMOVED lines=14> */
.L_x_1247:
[C---:B--2---:R-:W-:Y:S02]  /*6f20*/  IADD3 R2, -R129.reuse, 0x10, RZ ;  /* 0x0000001081027810 */ /* 0x044fe40007ffe1ff */
[----:B------:R-:W-:Y:S02]  /*6f30*/  ISETP.NE.U32.AND P5, PT, R129, RZ, PT ;  /* 0x000000ff8100720c */ /* 0x000fe40003fa5070 */
[----:B------:R-:W-:Y:S02]  /*6f40*/  LOP3.LUT R2, R2, 0xf, RZ, 0xc0, !PT ;  /* 0x0000000f02027812 */ /* 0x000fe400078ec0ff */
[----:B------:R-:W-:Y:S02]  /*6f50*/  ISETP.NE.U32.AND P6, PT, R136, RZ, PT ;  /* 0x000000ff8800720c */ /* 0x000fe40003fc5070 */
[----:B------:R-:W-:Y:S04]  /*6f60*/  IADD3 R2, P2, P0, R2, R0, R142 ;  /* 0x0000000002027210 */ /* 0x000fe8000785e08e */
[----:B----4-:R-:W-:Y:S05]  /*6f70*/  IADD3.X R3, RZ, R128, R139, P2, P0 ;  /* 0x00000080ff037210 */ /* 0x010fea00017e048b */
        /* <DEDUP_REMOVED lines=15> */
.L_x_1153:
[----:B------:R-:W-:Y:S05]  /*7070*/  BSYNC B0 ;  /* 0x0000000000007941 */ /* 0x000fea0003800000 */
.L_x_1152:
[----:B------:R-:W-:Y:S01]  /*7080*/  IADD3 R128, R212, R205, RZ ;  /* 0x000000cdd4807210 */ /* 0x000fe20007ffe0ff */
[----:B------:R-:W0:Y:S04]  /*7090*/  LDGDEPBAR ;  /* 0x00000000000079af */ /* 0x000e280000000000 */
[----:B------:R-:W-:Y:S05]  /*70a0*/  @P4 IMAD.HI.U32 R0, R128, c[0x0][0x2c8], RZ ;  /* 0x0000b20080004a27 */ /* 0x000fea00078e00ff */
[----:B------:R-:W-:Y:S02]  /*70b0*/  @P4 SHF.R.U32.HI R128, RZ, c[0x0][0x2cc], R0 ;  /* 0x0000b300ff804a19 */ /* 0x000fe40000011600 */
[----:B------:R-:W-:Y:S05]  /*70c0*/  MOV R0, 0x1 ;  /* 0x0000000100007802 */ /* 0x000fea0000000f00 */
[----:B------:R-:W-:Y:S05]  /*70d0*/  IMAD R0, R180, -0x40, R0 ;  /* 0xffffffc0b4007824 */ /* 0x000fea00078e0200 */
[----:B------:R-:W-:Y:S04]  /*70e0*/  IADD3 R0, R203, R0, -R206 ;  /* 0x00000000cb007210 */ /* 0x000fe80007ffe8ce */
[----:B------:R-:W-:Y:S01]  /*70f0*/  IADD3 R129, R0, -R204, RZ ;  /* 0x800000cc00817210 */ /* 0x000fe20007ffe0ff */
[----:B------:R-:W-:-:S05]  /*7100*/  BRA.DIV ~URZ, `(.L_x_1156) ;  /* 0x0000ac527f007947 */ /* 0x000fca000b800000 */
[----:B------:R2:W3:Y:S02]  /*7110*/  SHFL.IDX PT, R0, R128, RZ, 0x1c1f ;  /* 0x001c1fff80007589 */ /* 0x0004e400000e0000 */
.L_x_1248:
[----:B---3--:R-:W-:Y:S05]  /*7120*/  IMAD.IADD R0, R129, 0x1, R0 ;  /* 0x0000000181007824 */ /* 0x008fea00078e0200 */
        /* <DEDUP_REMOVED lines=26> */
[----:B-1----:R-:W-:Y:S02]  /*72d0*/  FSEL R137, R25, -INF , P0 ;  /* 0xff80000019897808 */ /* 0x002fe40000000000 */
[----:B------:R-:W-:Y:S02]  /*72e0*/  ISETP.GT.AND P0, PT, R0, 0x39, PT ;  /* 0x000000390000780c */ /* 0x000fe40003f04270 */
[----:B------:R-:W-:Y:S02]  /*72f0*/  FSEL R136, R28, -INF , P6 ;  /* 0xff8000001c887808 */ /* 0x000fe40003000000 */
[----:B------:R-:W-:Y:S02]  /*7300*/  FSEL R29, R29, -INF , P5 ;  /* 0xff8000001d1d7808 */ /* 0x000fe40002800000 */
[----:B------:R-:W-:Y:S02]  /*7310*/  FSEL R28, R32, -INF , P2 ;  /* 0xff800000201c7808 */ /* 0x000fe40001000000 */
[----:B------:R-:W-:Y:S01]  /*7320*/  FSEL R25, R33, -INF , P0 ;  /* 0xff80000021197808 */ /* 0x000fe20000000000 */
[----:B------:R-:W-:-:S05]  /*7330*/  BRA.DIV ~URZ, `(.L_x_1157) ;  /* 0x0000aa927f007947 */ /* 0x000fca000b800000 */
[----:B------:R-:W-:Y:S01]  /*7340*/  FMNMX.FTZ R2, R141, R130, !PT ;  /* 0x000000828d027209 */ /* 0x000fe20007810000 */
[----:B------:R-:W1:Y:S03]  /*7350*/  SHFL.IDX PT, R0, R128, 0x1, 0x1c1f ;  /* 0x003c1f0080007f89 */ /* 0x000e6600000e0000 */
[----:B------:R-:W-:Y:S04]  /*7360*/  FMNMX.FTZ R2, R148, R2, !PT ;  /* 0x0000000294027209 */ /* 0x000fe80007810000 */
[----:B------:R-:W-:Y:S04]  /*7370*/  FMNMX.FTZ R2, R147, R2, !PT ;  /* 0x0000000293027209 */ /* 0x000fe80007810000 */
[----:B------:R-:W-:Y:S04]  /*7380*/  FMNMX.FTZ R2, R146, R2, !PT ;  /* 0x0000000292027209 */ /* 0x000fe80007810000 */
[----:B------:R-:W-:Y:S04]  /*7390*/  FMNMX.FTZ R2, R145, R2, !PT ;  /* 0x0000000291027209 */ /* 0x000fe80007810000 */
[----:B------:R-:W-:Y:S04]  /*73a0*/  FMNMX.FTZ R2, R144, R2, !PT ;  /* 0x0000000290027209 */ /* 0x000fe80007810000 */
[----:B------:R-:W-:Y:S01]  /*73b0*/  FMNMX.FTZ R2, R143, R2, !PT ;  /* 0x000000028f027209 */ /* 0x000fe20007810000 */
[----:B-1----:R-:W-:Y:S03]  /*73c0*/  IMAD.IADD R0, R129, 0x1, R0 ;  /* 0x0000000181007824 */ /* 0x002fe600078e0200 */
[----:B------:R-:W-:Y:S02]  /*73d0*/  FMNMX.FTZ R2, R142, R2, !PT ;  /* 0x000000028e027209 */ /* 0x000fe40007810000 */
[----:B------:R-:W-:Y:S02]  /*73e0*/  ISETP.GT.AND P6, PT, R0, RZ, PT ;  /* 0x000000ff0000720c */ /* 0x000fe40003fc4270 */
[----:B------:R-:W-:Y:S02]  /*73f0*/  FMNMX.FTZ R2, R140, R2, !PT ;  /* 0x000000028c027209 */ /* 0x000fe40007810000 */
[C---:B------:R-:W-:Y:S02]  /*7400*/  ISETP.GT.AND P5, PT, R0.reuse, 0x1, PT ;  /* 0x000000010000780c */ /* 0x040fe40003fa4270 */
[----:B------:R-:W-:Y:S02]  /*7410*/  FMNMX.FTZ R2, R139, R2, !PT ;  /* 0x000000028b027209 */ /* 0x000fe40007810000 */
[----:B------:R-:W-:Y:S02]  /*7420*/  ISETP.GT.AND P2, PT, R0, 0x8, PT ;  /* 0x000000080000780c */ /* 0x000fe40003f44270 */
[----:B------:R-:W-:Y:S02]  /*7430*/  FMNMX.FTZ R2, R138, R2, !PT ;  /* 0x000000028a027209 */ /* 0x000fe40007810000 */
[----:B------:R-:W-:Y:S02]  /*7440*/  ISETP.GT.AND P0, PT, R0, 0x9, PT ;  /* 0x000000090000780c */ /* 0x000fe40003f04270 */
[----:B------:R-:W-:Y:S02]  /*7450*/  FMNMX.FTZ R2, R137, R2, !PT ;  /* 0x0000000289027209 */ /* 0x000fe40007810000 */
[----:B------:R-:W-:Y:S02]  /*7460*/  FSEL R17, R6, -INF , P6 ;  /* 0xff80000006117808 */ /* 0x000fe40003000000 */
[----:B------:R-:W-:Y:S02]  /*7470*/  FMNMX.FTZ R2, R136, R2, !PT ;  /* 0x0000000288027209 */ /* 0x000fe40007810000 */
[----:B------:R-:W-:Y:S02]  /*7480*/  FSEL R24, R7, -INF , P5 ;  /* 0xff80000007187808 */ /* 0x000fe40002800000 */
[----:B------:R-:W-:Y:S02]  /*7490*/  FMNMX.FTZ R2, R29, R2, !PT ;  /* 0x000000021d027209 */ /* 0x000fe40007810000 */
[----:B------:R-:W-:Y:S02]  /*74a0*/  FSEL R21, R10, -INF , P2 ;  /* 0xff8000000a157808 */ /* 0x000fe40001000000 */
[----:B------:R-:W-:Y:S02]  /*74b0*/  FSEL R20, R11, -INF , P0 ;  /* 0xff8000000b147808 */ /* 0x000fe40000000000 */
[C---:B------:R-:W-:Y:S02]  /*74c0*/  ISETP.GT.AND P6, PT, R0.reuse, 0x10, PT ;  /* 0x000000100000780c */ /* 0x040fe40003fc4270 */
[C---:B------:R-:W-:Y:S02]  /*74d0*/  ISETP.GT.AND P5, PT, R0.reuse, 0x11, PT ;  /* 0x000000110000780c */ /* 0x040fe40003fa4270 */
[C---:B------:R-:W-:Y:S02]  /*74e0*/  ISETP.GT.AND P2, PT, R0.reuse, 0x18, PT ;  /* 0x000000180000780c */ /* 0x040fe40003f44270 */
[----:B------:R-:W-:Y:S02]  /*74f0*/  ISETP.GT.AND P0, PT, R0, 0x19, PT ;  /* 0x000000190000780c */ /* 0x000fe40003f04270 */
[----:B------:R-:W-:Y:S02]  /*7500*/  FMNMX.FTZ R2, R28, R2, !PT ;  /* 0x000000021c027209 */ /* 0x000fe40007810000 */
        /* <DEDUP_REMOVED lines=17> */
[----:B------:R-:W-:Y:S01]  /*7620*/  FSEL R8, R30, -INF , P6 ;  /* 0xff8000001e087808 */ /* 0x000fe20003000000 */
[----:B------:R-:W1:Y:S01]  /*7630*/  SHFL.BFLY PT, R0, R2, 0x2, 0x1f ;  /* 0x0c401f0002007f89 */ /* 0x000e6200000e0000 */
[----:B------:R-:W-:Y:S02]  /*7640*/  FSEL R7, R31, -INF , P5 ;  /* 0xff8000001f077808 */ /* 0x000fe40002800000 */
[----:B------:R-:W-:Y:S02]  /*7650*/  FSEL R6, R34, -INF , P2 ;  /* 0xff80000022067808 */ /* 0x000fe40001000000 */
[----:B------:R-:W-:Y:S02]  /*7660*/  FSEL R5, R35, -INF , P0 ;  /* 0xff80000023057808 */ /* 0x000fe40000000000 */
[----:B-1----:R-:W-:Y:S05]  /*7670*/  FMNMX.FTZ R0, R0, R2, !PT ;  /* 0x0000000200007209 */ /* 0x002fea0007810000 */
[----:B------:R-:W1:Y:S02]  /*7680*/  SHFL.BFLY PT, R2, R0, 0x1, 0x1f ;  /* 0x0c201f0000027f89 */ /* 0x000e6400000e0000 */
[----:B-1----:R-:W-:Y:S02]  /*7690*/  FMNMX.FTZ R129, R0, R2, !PT ;  /* 0x0000000200817209 */ /* 0x002fe40007810000 */
        /* <DEDUP_REMOVED lines=15> */
[----:B------:R-:W-:Y:S05]  /*7790*/  FMNMX.FTZ R0, R5, R0, !PT ;  /* 0x0000000005007209 */ /* 0x000fea0007810000 */
[----:B------:R-:W1:Y:S02]  /*77a0*/  SHFL.BFLY PT, R2, R0, 0x2, 0x1f ;  /* 0x0c401f0000027f89 */ /* 0x000e6400000e0000 */
[----:B-1----:R-:W-:Y:S06]  /*77b0*/  FMNMX.FTZ R4, R0, R2, !PT ;  /* 0x0000000200047209 */ /* 0x002fec0007810000 */
[----:B------:R1:W3:Y:S02]  /*77c0*/  SHFL.BFLY PT, R0, R4, 0x1, 0x1f ;  /* 0x0c201f0004007f89 */ /* 0x0002e400000e0000 */
.L_x_1249:
[C---:B------:R-:W-:Y:S01]  /*77d0*/  FMUL.FTZ R2, R129.reuse, c[0x0][0x2d0] ;  /* 0x0000b40081027a20 */ /* 0x040fe20000410000 */
[C---:B------:R-:W-:Y:S01]  /*77e0*/  FSETP.NEU.FTZ.AND P0, PT, R129.reuse, -INF , PT ;  /* 0xff8000008100780b */ /* 0x040fe20003f1d000 */
[----:B------:R-:W-:Y:S01]  /*77f0*/  WARPSYNC 0xffffffff ;  /* 0xffffffff00007948 */ /* 0x000fe20003800000 */
[----:B---3--:R-:W-:Y:S02]  /*7800*/  FMNMX.FTZ R3, R0, R4, !PT ;  /* 0x0000000400037209 */ /* 0x008fe40007810000 */
[----:B------:R-:W-:Y:S02]  /*7810*/  FSEL R2, R2, RZ, P0 ;  /* 0x000000ff02027208 */ /* 0x000fe40000000000 */
[----:B------:R-:W-:Y:S02]  /*7820*/  FSEL R0, R129, RZ, P0 ;  /* 0x000000ff81007208 */ /* 0x000fe40000000000 */
[----:B------:R-:W-:Y:S01]  /*7830*/  FSETP.NEU.FTZ.AND P0, PT, R3, -INF , PT ;  /* 0xff8000000300780b */ /* 0x000fe20003f1d000 */
[----:B-1----:R-:W-:Y:S02]  /*7840*/  FFMA.FTZ R4, R148, c[0x0][0x2d0], -R2 ;  /* 0x0000b40094047a23 */ /* 0x002fe40000010802 */
[----:B------:R-:W-:Y:S02]  /*7850*/  FADD.FTZ R0, -R0, R130 ;  /* 0x0000008200007221 */ /* 0x000fe40000010100 */
[----:B------:R1:W-:Y:S01]  /*7860*/  MUFU.EX2 R23, R4 ;  /* 0x0000000400177308 */ /* 0x0003e20000000800 */
[--C-:B------:R-:W-:Y:S02]  /*7870*/  FFMA.FTZ R18, R141, c[0x0][0x2d0], -R2.reuse ;  /* 0x0000b4008d127a23 */ /* 0x100fe40000010802 */
[----:B------:R-:W-:Y:S02]  /*7880*/  FMUL.FTZ R0, R0, c[0x0][0x2d0] ;  /* 0x0000b40000007a20 */ /* 0x000fe40000410000 */
        /* <DEDUP_REMOVED lines=16> */
[----:B------:R-:W-:Y:S01]  /*7990*/  FFMA.FTZ R156, R140, c[0x0][0x2d0], -R2 ;  /* 0x0000b4008c9c7a23 */ /* 0x000fe20000010802 */
[C---:B------:R-:W-:Y:S01]  /*79a0*/  FSEL R2, R3.reuse, RZ, P0 ;  /* 0x000000ff03027208 */ /* 0x040fe20000000000 */
[----:B-1----:R-:W-:Y:S04]  /*79b0*/  FMUL.FTZ R4, R3, c[0x0][0x2d0] ;  /* 0x0000b40003047a20 */ /* 0x002fe80000410000 */
[----:B------:R-:W-:Y:S01]  /*79c0*/  FADD.FTZ R2, -R2, R131 ;  /* 0x0000008302027221 */ /* 0x000fe20000010100 */
[----:B------:R-:W-:Y:S02]  /*79d0*/  FSEL R4, R4, RZ, P0 ;  /* 0x000000ff04047208 */ /* 0x000fe40000000000 */
[----:B------:R-:W1:Y:S01]  /*79e0*/  MUFU.EX2 R157, R19 ;  /* 0x00000013009d7308 */ /* 0x000e620000000800 */
[----:B------:R-:W-:Y:S01]  /*79f0*/  FMUL.FTZ R2, R2, c[0x0][0x2d0] ;  /* 0x0000b40002027a20 */ /* 0x000fe20000410000 */
[C---:B------:R-:W-:Y:S01]  /*7a00*/  ISETP.GT.AND P0, PT, R180.reuse, R192, PT ;  /* 0x000000c0b400720c */ /* 0x040fe20003f04270 */
[--C-:B------:R-:W-:Y:S01]  /*7a10*/  FFMA.FTZ R17, R17, c[0x0][0x2d0], -R4.reuse ;  /* 0x0000b40011117a23 */ /* 0x100fe20000010804 */
[----:B------:R-:W-:Y:S01]  /*7a20*/  IADD3 R180, R180, -0x1, RZ ;  /* 0xffffffffb4b47810 */ /* 0x000fe20007ffe0ff */
[--C-:B---3--:R-:W-:Y:S02]  /*7a30*/  FFMA.FTZ R18, R24, c[0x0][0x2d0], -R4.reuse ;  /* 0x0000b40018127a23 */ /* 0x108fe40000010804 */
[--C-:B------:R-:W-:Y:S02]  /*7a40*/  FFMA.FTZ R159, R8, c[0x0][0x2d0], -R4.reuse ;  /* 0x0000b400089f7a23 */ /* 0x100fe40000010804 */
[--C-:B--2---:R-:W-:Y:S01]  /*7a50*/  FFMA.FTZ R128, R21, c[0x0][0x2d0], -R4.reuse ;  /* 0x0000b40015807a23 */ /* 0x104fe20000010804 */
        /* <DEDUP_REMOVED lines=16> */
[----:B------:R-:W-:Y:S01]  /*7b60*/  MUFU.EX2 R149, R149 ;  /* 0x0000009500957308 */ /* 0x000fe20000000800 */
[C---:B----4-:R-:W-:Y:S01]  /*7b70*/  FMUL.FTZ R8, R0.reuse, R100 ;  /* 0x0000006400087220 */ /* 0x050fe20000410000 */
[C---:B------:R-:W-:Y:S01]  /*7b80*/  F2FP.BF16.PACK_AB R136, R23.reuse, R25 ;  /* 0x000000191788723e */ /* 0x040fe200000010ff */
[----:B------:R-:W-:Y:S01]  /*7b90*/  FFMA.FTZ R4, R0, R185, R25 ;  /* 0x000000b900047223 */ /* 0x000fe20000010019 */
[----:B-1----:R-:W-:Y:S01]  /*7ba0*/  F2FP.BF16.PACK_AB R138, R158, R157 ;  /* 0x0000009d9e8a723e */ /* 0x002fe200000010ff */
[C---:B------:R-:W-:Y:S02]  /*7bb0*/  FMUL.FTZ R9, R0.reuse, R101 ;  /* 0x0000006500097220 */ /* 0x040fe40000410000 */
[C---:B------:R-:W-:Y:S02]  /*7bc0*/  FMUL.FTZ R12, R0.reuse, R104 ;  /* 0x00000068000c7220 */ /* 0x040fe40000410000 */
[C---:B------:R-:W-:Y:S01]  /*7bd0*/  FMUL.FTZ R13, R0.reuse, R105 ;  /* 0x00000069000d7220 */ /* 0x040fe20000410000 */
[----:B------:R-:W1:Y:S01]  /*7be0*/  MUFU.EX2 R100, R18 ;  /* 0x0000001200647308 */ /* 0x000e620000000800 */
[C---:B--2---:R-:W-:Y:S02]  /*7bf0*/  FMUL.FTZ R17, R0.reuse, R109 ;  /* 0x0000006d00117220 */ /* 0x044fe40000410000 */
        /* <DEDUP_REMOVED lines=12> */
[----:B------:R-:W-:Y:S01]  /*7cc0*/  FMUL.FTZ R36, R0, R36 ;  /* 0x0000002400247220 */ /* 0x000fe20000410000 */
[----:B-1----:R-:W-:Y:S01]  /*7cd0*/  F2FP.BF16.PACK_AB R137, R100, R131 ;  /* 0x000000836489723e */ /* 0x002fe200000010ff */
        /* <DEDUP_REMOVED lines=32> */
[----:B------:R-:W-:Y:S02]  /*7ee0*/  FADD.FTZ R140, R23, R4 ;  /* 0x00000004178c7221 */ /* 0x000fe40000010000 */
[C---:B------:R-:W-:Y:S01]  /*7ef0*/  FMUL.FTZ R4, R0.reuse, R132 ;  /* 0x0000008400047220 */ /* 0x040fe20000410000 */
[----:B------:R-:W-:Y:S01]  /*7f00*/  MUFU.EX2 R148, R155 ;  /* 0x0000009b00947308 */ /* 0x000fe20000000800 */
[C---:B------:R-:W-:Y:S02]  /*7f10*/  FMUL.FTZ R92, R0.reuse, R92 ;  /* 0x0000005c005c7220 */ /* 0x040fe40000410000 */
[C---:B------:R-:W-:Y:S02]  /*7f20*/  FMUL.FTZ R93, R0.reuse, R93 ;  /* 0x0000005d005d7220 */ /* 0x040fe40000410000 */
[C---:B------:R-:W-:Y:S02]  /*7f30*/  FMUL.FTZ R96, R0.reuse, R96 ;  /* 0x0000006000607220 */ /* 0x040fe40000410000 */
[----:B------:R-:W-:Y:S02]  /*7f40*/  FMUL.FTZ R97, R0, R97 ;  /* 0x0000006100617220 */ /* 0x000fe40000410000 */
[C---:B------:R-:W-:Y:S01]  /*7f50*/  FFMA.FTZ R0, R2.reuse, R186, R131 ;  /* 0x000000ba02007223 */ /* 0x040fe20000010083 */
[----:B------:R-:W-:Y:S01]  /*7f60*/  MUFU.EX2 R121, R150 ;  /* 0x0000009600797308 */ /* 0x000fe20000000800 */
[C---:B------:R-:W-:Y:S02]  /*7f70*/  FMUL.FTZ R10, R2.reuse, R102 ;  /* 0x00000066020a7220 */ /* 0x040fe40000410000 */
[----:B------:R-:W-:Y:S02]  /*7f80*/  FMUL.FTZ R11, R2, R103 ;  /* 0x00000067020b7220 */ /* 0x000fe40000410000 */
[----:B------:R-:W-:Y:S02]  /*7f90*/  FADD.FTZ R0, R100, R0 ;  /* 0x0000000064007221 */ /* 0x000fe40000010000 */
[----:B------:R-:W1:Y:S01]  /*7fa0*/  LDSM.16.MT88.4 R100, [R168] ;  /* 0x00000000a864783b */ /* 0x000e620000004200 */
[C---:B------:R-:W-:Y:S02]  /*7fb0*/  FMUL.FTZ R22, R2.reuse, R114 ;  /* 0x0000007202167220 */ /* 0x040fe40000410000 */
[----:B------:R-:W2:Y:S01]  /*7fc0*/  MUFU.EX2 R114, R130 ;  /* 0x0000008200727308 */ /* 0x000ea20000000800 */
[C---:B------:R-:W-:Y:S02]  /*7fd0*/  FMUL.FTZ R6, R2.reuse, R134 ;  /* 0x0000008602067220 */ /* 0x040fe40000410000 */
[C---:B------:R-:W-:Y:S02]  /*7fe0*/  FMUL.FTZ R7, R2.reuse, R135 ;  /* 0x0000008702077220 */ /* 0x040fe40000410000 */
[C---:B------:R-:W-:Y:S02]  /*7ff0*/  FMUL.FTZ R14, R2.reuse, R106 ;  /* 0x0000006a020e7220 */ /* 0x040fe40000410000 */
[C---:B------:R-:W-:Y:S02]  /*8000*/  FMUL.FTZ R15, R2.reuse, R107 ;  /* 0x0000006b020f7220 */ /* 0x040fe40000410000 */
[C---:B------:R-:W-:Y:S01]  /*8010*/  FMUL.FTZ R18, R2.reuse, R110 ;  /* 0x0000006e02127220 */ /* 0x040fe20000410000 */
[----:B------:R-:W-:Y:S01]  /*8020*/  LDSM.16.MT88.4 R104, [R168+0x800] ;  /* 0x00080000a868783b */ /* 0x000fe20000004200 */
[C---:B------:R-:W-:Y:S01]  /*8030*/  FMUL.FTZ R19, R2.reuse, R111 ;  /* 0x0000006f02137220 */ /* 0x040fe20000410000 */
[----:B------:R-:W-:Y:S01]  /*8040*/  MUFU.EX2 R147, R151 ;  /* 0x0000009700937308 */ /* 0x000fe20000000800 */
[C---:B------:R-:W-:Y:S02]  /*8050*/  FMUL.FTZ R23, R2.reuse, R115 ;  /* 0x0000007302177220 */ /* 0x040fe40000410000 */
[C---:B------:R-:W-:Y:S02]  /*8060*/  FMUL.FTZ R26, R2.reuse, R118 ;  /* 0x00000076021a7220 */ /* 0x040fe40000410000 */
[C---:B------:R-:W-:Y:S02]  /*8070*/  FMUL.FTZ R27, R2.reuse, R119 ;  /* 0x00000077021b7220 */ /* 0x040fe40000410000 */
[C---:B------:R-:W-:Y:S02]  /*8080*/  FMUL.FTZ R30, R2.reuse, R122 ;  /* 0x0000007a021e7220 */ /* 0x040fe40000410000 */
[C---:B------:R-:W-:Y:S01]  /*8090*/  FMUL.FTZ R31, R2.reuse, R123 ;  /* 0x0000007b021f7220 */ /* 0x040fe20000410000 */
[----:B------:R-:W3:Y:S01]  /*80a0*/  MUFU.EX2 R115, R141 ;  /* 0x0000008d00737308 */ /* 0x000ee20000000800 */
[----:B------:R-:W-:Y:S01]  /*80b0*/  FMUL.FTZ R34, R2, R126 ;  /* 0x0000007e02227220 */ /* 0x000fe20000410000 */
[----:B--2---:R-:W-:Y:S01]  /*80c0*/  F2FP.BF16.PACK_AB R139, R114, R108 ;  /* 0x0000006c728b723e */ /* 0x004fe200000010ff */
[----:B------:R-:W-:Y:S02]  /*80d0*/  FMUL.FTZ R35, R2, R127 ;  /* 0x0000007f02237220 */ /* 0x000fe40000410000 */
[----:B------:R-:W-:Y:S01]  /*80e0*/  LDSM.16.MT88.4 R124, [R170+0x1800] ;  /* 0x00180000aa7c783b */ /* 0x000fe20000004200 */
[----:B------:R-:W-:Y:S02]  /*80f0*/  FADD.FTZ R0, R108, R0 ;  /* 0x000000006c007221 */ /* 0x000fe40000010000 */
[----:B------:R-:W-:Y:S02]  /*8100*/  FMUL.FTZ R38, R2, R38 ;  /* 0x0000002602267220 */ /* 0x000fe40000410000 */
[----:B------:R-:W-:Y:S01]  /*8110*/  FADD.FTZ R0, R114, R0 ;  /* 0x0000000072007221 */ /* 0x000fe20000010000 */
[----:B------:R-:W2:Y:S01]  /*8120*/  MUFU.EX2 R122, R143 ;  /* 0x0000008f007a7308 */ /* 0x000ea20000000800 */
[----:B------:R-:W-:Y:S01]  /*8130*/  FMUL.FTZ R39, R2, R39 ;  /* 0x0000002702277220 */ /* 0x000fe20000410000 */
[----:B------:R-:W-:Y:S01]  /*8140*/  LDSM.16.MT88.4 R108, [R169+0x800] ;  /* 0x00080000a96c783b */ /* 0x000fe20000004200 */
[----:B------:R-:W-:Y:S01]  /*8150*/  FADD.FTZ R0, R112, R0 ;  /* 0x0000000070007221 */ /* 0x000fe20000010000 */
[C---:B-1----:R-:W-:Y:S05]  /*8160*/  HMMA.16816.F32.BF16 R4, R136.reuse, R100, R4 ;  /* 0x000000648804723c */ /* 0x042fea0000041804 */
[C---:B------:R-:W-:Y:S01]  /*8170*/  FMUL.FTZ R42, R2.reuse, R42 ;  /* 0x0000002a022a7220 */ /* 0x040fe20000410000 */
[----:B------:R-:W1:Y:S01]  /*8180*/  MUFU.EX2 R123, R144 ;  /* 0x00000090007b7308 */ /* 0x000e620000000800 */
[C---:B------:R-:W-:Y:S01]  /*8190*/  FMUL.FTZ R43, R2.reuse, R43 ;  /* 0x0000002b022b7220 */ /* 0x040fe20000410000 */
[C---:B------:R-:W-:Y:S01]  /*81a0*/  HMMA.16816.F32.BF16 R8, R136.reuse, R102, R8 ;  /* 0x000000668808723c */ /* 0x040fe20000041808 */
[----:B------:R-:W4:Y:S03]  /*81b0*/  LDSM.16.MT88.4 R100, [R169] ;  /* 0x00000000a964783b */ /* 0x000f260000004200 */
[----:B---3--:R-:W-:Y:S02]  /*81c0*/  FADD.FTZ R0, R115, R0 ;  /* 0x0000000073007221 */ /* 0x008fe40000010000 */
[C---:B------:R-:W-:Y:S02]  /*81d0*/  FMUL.FTZ R46, R2.reuse, R46 ;  /* 0x0000002e022e7220 */ /* 0x040fe40000410000 */
[C---:B------:R-:W-:Y:S01]  /*81e0*/  FMUL.FTZ R47, R2.reuse, R47 ;  /* 0x0000002f022f7220 */ /* 0x040fe20000410000 */
[----:B------:R-:W-:Y:S03]  /*81f0*/  MUFU.EX2 R146, R152 ;  /* 0x0000009800927308 */ /* 0x000fe60000000800 */
        /* <DEDUP_REMOVED lines=17> */
[C---:B------:R-:W-:Y:S01]  /*8310*/  FMUL.FTZ R78, R2.reuse, R78 ;  /* 0x0000004e024e7220 */ /* 0x040fe20000410000 */
[C---:B----4-:R-:W-:Y:S03]  /*8320*/  HMMA.16816.F32.BF16 R12, R136.reuse, R100, R12 ;  /* 0x00000064880c723c */ /* 0x050fe6000004180c */
[C---:B------:R-:W-:Y:S02]  /*8330*/  FMUL.FTZ R79, R2.reuse, R79 ;  /* 0x0000004f024f7220 */ /* 0x040fe40000410000 */
[C---:B------:R-:W-:Y:S02]  /*8340*/  FMUL.FTZ R82, R2.reuse, R82 ;  /* 0x0000005202527220 */ /* 0x040fe40000410000 */
[C---:B------:R-:W-:Y:S01]  /*8350*/  FMUL.FTZ R83, R2.reuse, R83 ;  /* 0x0000005302537220 */ /* 0x040fe20000410000 */
[C---:B------:R-:W-:Y:S01]  /*8360*/  HMMA.16816.F32.BF16 R16, R136.reuse, R102, R16 ;  /* 0x000000668810723c */ /* 0x040fe20000041810 */
[----:B------:R-:W4:Y:S01]  /*8370*/  LDSM.16.MT88.4 R100, [R171] ;  /* 0x00000000ab64783b */ /* 0x000f220000004200 */
[----:B------:R-:W5:Y:S02]  /*8380*/  MUFU.EX2 R145, R162 ;  /* 0x000000a200917308 */ /* 0x000f640000000800 */
[C---:B------:R-:W-:Y:S02]  /*8390*/  FMUL.FTZ R86, R2.reuse, R86 ;  /* 0x0000005602567220 */ /* 0x040fe40000410000 */
[C---:B------:R-:W-:Y:S02]  /*83a0*/  FMUL.FTZ R87, R2.reuse, R87 ;  /* 0x0000005702577220 */ /* 0x040fe40000410000 */
[C---:B------:R-:W-:Y:S04]  /*83b0*/  FMUL.FTZ R90, R2.reuse, R90 ;  /* 0x0000005a025a7220 */ /* 0x040fe80000410000 */
[C---:B------:R-:W-:Y:S01]  /*83c0*/  FMUL.FTZ R91, R2.reuse, R91 ;  /* 0x0000005b025b7220 */ /* 0x040fe20000410000 */
[----:B------:R-:W-:Y:S01]  /*83d0*/  MUFU.EX2 R142, R159 ;  /* 0x0000009f008e7308 */ /* 0x000fe20000000800 */
[C---:B------:R-:W-:Y:S02]  /*83e0*/  FMUL.FTZ R94, R2.reuse, R94 ;  /* 0x0000005e025e7220 */ /* 0x040fe40000410000 */
[C---:B------:R-:W-:Y:S02]  /*83f0*/  FMUL.FTZ R95, R2.reuse, R95 ;  /* 0x0000005f025f7220 */ /* 0x040fe40000410000 */
[C---:B------:R-:W-:Y:S02]  /*8400*/  FMUL.FTZ R98, R2.reuse, R98 ;  /* 0x0000006202627220 */ /* 0x040fe40000410000 */
[----:B------:R-:W-:Y:S02]  /*8410*/  FMUL.FTZ R99, R2, R99 ;  /* 0x0000006302637220 */ /* 0x000fe40000410000 */
[----:B------:R-:W-:Y:S01]  /*8420*/  FADD.FTZ R2, R157, R140 ;  /* 0x0000008c9d027221 */ /* 0x000fe20000010000 */
[----:B------:R-:W-:Y:S01]  /*8430*/  MUFU.EX2 R131, R161 ;  /* 0x000000a100837308 */ /* 0x000fe20000000800 */
[----:B--2---:R-:W-:Y:S02]  /*8440*/  FADD.FTZ R0, R122, R0 ;  /* 0x000000007a007221 */ /* 0x004fe40000010000 */
[----:B------:R-:W-:Y:S02]  /*8450*/  FADD.FTZ R2, R158, R2 ;  /* 0x000000029e027221 */ /* 0x000fe40000010000 */
[----:B-1----:R-:W-:Y:S02]  /*8460*/  FADD.FTZ R0, R123, R0 ;  /* 0x000000007b007221 */ /* 0x002fe40000010000 */
[----:B------:R-:W-:Y:S03]  /*8470*/  FADD.FTZ R2, R113, R2 ;  /* 0x0000000271027221 */ /* 0x000fe60000010000 */
[----:B------:R-:W1:Y:S01]  /*8480*/  MUFU.EX2 R140, R160 ;  /* 0x000000a0008c7308 */ /* 0x000e620000000800 */
[----:B------:R-:W-:Y:S04]  /*8490*/  FADD.FTZ R2, R116, R2 ;  /* 0x0000000274027221 */ /* 0x000fe80000010000 */
[----:B------:R-:W-:Y:S01]  /*84a0*/  FADD.FTZ R2, R117, R2 ;  /* 0x0000000275027221 */ /* 0x000fe20000010000 */
[C---:B----4-:R-:W-:Y:S04]  /*84b0*/  HMMA.16816.F32.BF16 R20, R136.reuse, R100, R20 ;  /* 0x000000648814723c */ /* 0x050fe80000041814 */
[----:B------:R-:W2:Y:S01]  /*84c0*/  MUFU.EX2 R130, R183 ;  /* 0x000000b700827308 */ /* 0x000ea20000000800 */
[----:B------:R-:W-:Y:S03]  /*84d0*/  FADD.FTZ R2, R128, R2 ;  /* 0x0000000280027221 */ /* 0x000fe60000010000 */
[C---:B------:R-:W-:Y:S01]  /*84e0*/  HMMA.16816.F32.BF16 R24, R136.reuse, R102, R24 ;  /* 0x000000668818723c */ /* 0x040fe20000041818 */
[----:B------:R-:W4:Y:S07]  /*84f0*/  LDSM.16.MT88.4 R100, [R170] ;  /* 0x00000000aa64783b */ /* 0x000f2e0000004200 */
[C---:B----4-:R-:W-:Y:S08]  /*8500*/  HMMA.16816.F32.BF16 R28, R136.reuse, R100, R28 ;  /* 0x00000064881c723c */ /* 0x050ff0000004181c */
[C---:B------:R-:W-:Y:S01]  /*8510*/  HMMA.16816.F32.BF16 R32, R136.reuse, R102, R32 ;  /* 0x000000668820723c */ /* 0x040fe20000041820 */
[----:B------:R-:W4:Y:S07]  /*8520*/  LDSM.16.MT88.4 R100, [R168+0x2000] ;  /* 0x00200000a864783b */ /* 0x000f2e0000004200 */
        /* <DEDUP_REMOVED lines=21> */
[C---:B----4-:R-:W-:Y:S07]  /*8680*/  HMMA.16816.F32.BF16 R92, R136.reuse, R100, R92 ;  /* 0x00000064885c723c */ /* 0x050fee000004185c */
[----:B------:R-:W-:Y:S01]  /*8690*/  F2FP.BF16.PACK_AB R100, R116, R113 ;  /* 0x000000717464723e */ /* 0x000fe200000010ff */
[----:B------:R-:W-:Y:S04]  /*86a0*/  HMMA.16816.F32.BF16 R96, R136, R102, R96 ;  /* 0x000000668860723c */ /* 0x000fe80000041860 */
[----:B------:R-:W-:Y:S02]  /*86b0*/  F2FP.BF16.PACK_AB R101, R115, R112 ;  /* 0x000000707365723e */ /* 0x000fe400000010ff */
[----:B------:R-:W-:Y:S01]  /*86c0*/  LDSM.16.MT88.4 R112, [R169+0x1000] ;  /* 0x00100000a970783b */ /* 0x000fe20000004200 */
[----:B------:R-:W-:Y:S01]  /*86d0*/  F2FP.BF16.PACK_AB R102, R128, R117 ;  /* 0x000000758066723e */ /* 0x000fe200000010ff */
[----:B------:R-:W-:Y:S01]  /*86e0*/  FADD.FTZ R128, R120, R2 ;  /* 0x0000000278807221 */ /* 0x000fe20000010000 */
[----:B------:R-:W-:Y:S03]  /*86f0*/  F2FP.BF16.PACK_AB R103, R123, R122 ;  /* 0x0000007a7b67723e */ /* 0x000fe600000010ff */
[----:B---3--:R-:W-:Y:S01]  /*8700*/  F2FP.BF16.PACK_AB R136, R143, R141 ;  /* 0x0000008d8f88723e */ /* 0x008fe200000010ff */
[----:B------:R-:W-:Y:S01]  /*8710*/  FADD.FTZ R2, R121, R0 ;  /* 0x0000000079027221 */ /* 0x000fe20000010000 */
[----:B------:R-:W-:Y:S01]  /*8720*/  LDSM.16.MT88.4 R116, [R171+0x1800] ;  /* 0x00180000ab74783b */ /* 0x000fe20000004200 */
[----:B-----5:R-:W-:Y:S01]  /*8730*/  F2FP.BF16.PACK_AB R138, R145, R144 ;  /* 0x00000090918a723e */ /* 0x020fe200000010ff */
[C---:B------:R-:W-:Y:S05]  /*8740*/  HMMA.16816.F32.BF16 R4, R100.reuse, R104, R4 ;  /* 0x000000686404723c */ /* 0x040fea0000041804 */
[----:B-1----:R-:W-:Y:S01]  /*8750*/  F2FP.BF16.PACK_AB R137, R140, R142 ;  /* 0x0000008e8c89723e */ /* 0x002fe200000010ff */
[----:B------:R-:W-:Y:S01]  /*8760*/  FADD.FTZ R0, R148, R128 ;  /* 0x0000008094007221 */ /* 0x000fe20000010000 */
[----:B--2---:R-:W-:Y:S01]  /*8770*/  F2FP.BF16.PACK_AB R139, R130, R131 ;  /* 0x00000083828b723e */ /* 0x004fe200000010ff */
[C---:B------:R-:W-:Y:S01]  /*8780*/  HMMA.16816.F32.BF16 R8, R100.reuse, R106, R8 ;  /* 0x0000006a6408723c */ /* 0x040fe20000041808 */
[----:B------:R-:W1:Y:S03]  /*8790*/  LDSM.16.MT88.4 R104, [R171+0x800] ;  /* 0x00080000ab68783b */ /* 0x000e660000004200 */
[----:B------:R-:W-:Y:S02]  /*87a0*/  FADD.FTZ R2, R149, R2 ;  /* 0x0000000295027221 */ /* 0x000fe40000010000 */
[----:B------:R-:W-:Y:S02]  /*87b0*/  FADD.FTZ R0, R154, R0 ;  /* 0x000000009a007221 */ /* 0x000fe40000010000 */
[C---:B------:R-:W-:Y:S04]  /*87c0*/  HMMA.16816.F32.BF16 R12, R100.reuse, R108, R12 ;  /* 0x0000006c640c723c */ /* 0x040fe8000004180c */
[----:B------:R-:W-:Y:S02]  /*87d0*/  FADD.FTZ R2, R147, R2 ;  /* 0x0000000293027221 */ /* 0x000fe40000010000 */
[C---:B------:R-:W-:Y:S02]  /*87e0*/  FADD.FTZ R0, R153.reuse, R0 ;  /* 0x0000000099007221 */ /* 0x040fe40000010000 */
        /* <DEDUP_REMOVED lines=35> */
[C---:B------:R-:W-:Y:S07]  /*8a20*/  F2FP.BF16.PACK_AB R103, R146.reuse, R147 ;  /* 0x000000939267723e */ /* 0x040fee00000010ff */
        /* <DEDUP_REMOVED lines=34> */
[----:B------:R-:W-:Y:S08]  /*8c50*/  HMMA.16816.F32.BF16 R96, R100, R110, R96 ;  /* 0x0000006e6460723c */ /* 0x000ff00000041860 */
[C---:B-1----:R-:W-:Y:S01]  /*8c60*/  HMMA.16816.F32.BF16 R132, R136.reuse, R104, R4 ;  /* 0x000000688884723c */ /* 0x042fe20000041804 */
[----:B------:R-:W1:Y:S07]  /*8c70*/  LDSM.16.MT88.4 R4, [R168+0x3800] ;  /* 0x00380000a804783b */ /* 0x000e6e0000004200 */
[C---:B------:R-:W-:Y:S01]  /*8c80*/  HMMA.16816.F32.BF16 R100, R136.reuse, R106, R8 ;  /* 0x0000006a8864723c */ /* 0x040fe20000041808 */
[----:B------:R-:W2:Y:S07]  /*8c90*/  LDSM.16.MT88.4 R8, [R169+0x3800] ;  /* 0x00380000a908783b */ /* 0x000eae0000004200 */
[C---:B------:R-:W-:Y:S01]  /*8ca0*/  HMMA.16816.F32.BF16 R104, R136.reuse, R112, R12 ;  /* 0x000000708868723c */ /* 0x040fe2000004180c */
[----:B------:R-:W3:Y:S07]  /*8cb0*/  LDSM.16.MT88.4 R12, [R171+0x3800] ;  /* 0x00380000ab0c783b */ /* 0x000eee0000004200 */
[C---:B------:R-:W-:Y:S01]  /*8cc0*/  HMMA.16816.F32.BF16 R108, R136.reuse, R114, R16 ;  /* 0x00000072886c723c */ /* 0x040fe20000041810 */
[----:B------:R-:W4:Y:S07]  /*8cd0*/  LDSM.16.MT88.4 R16, [R170+0x3800] ;  /* 0x00380000aa10783b */ /* 0x000f2e0000004200 */
[C---:B------:R-:W-:Y:S08]  /*8ce0*/  HMMA.16816.F32.BF16 R112, R136.reuse, R116, R20 ;  /* 0x000000748870723c */ /* 0x040ff00000041814 */
[C---:B------:R-:W-:Y:S08]  /*8cf0*/  HMMA.16816.F32.BF16 R116, R136.reuse, R118, R24 ;  /* 0x000000768874723c */ /* 0x040ff00000041818 */
[C---:B------:R-:W-:Y:S08]  /*8d00*/  HMMA.16816.F32.BF16 R120, R136.reuse, R124, R28 ;  /* 0x0000007c8878723c */ /* 0x040ff0000004181c */
        /* <DEDUP_REMOVED lines=34> */
.L_x_1147:
[----:B------:R-:W-:-:S13]  /*8f30*/  ISETP.GE.AND P0, PT, R180, R189, PT ;  /* 0x000000bdb400720c */ /* 0x000fda0003f06270 */
[----:B------:R-:W-:Y:S05]  /*8f40*/  @!P0 BRA `(.L_x_1159) ;  /* 0x00002ce000008947 */ /* 0x000fea0003800000 */
[----:B------:R-:W-:Y:S02]  /*8f50*/  MOV R131, R12 ;  /* 0x0000000c00837202 */ /* 0x000fe40000000f00 */
[----:B------:R-:W-:Y:S02]  /*8f60*/  MOV R130, R129 ;  /* 0x0000008100827202 */ /* 0x000fe40000000f00 */
.L_x_1166:
        /* <DEDUP_REMOVED lines=22> */
[C---:B------:R-:W-:Y:S01]  /*90d0*/  IMAD.SHL.U32 R15, R187.reuse, 0x2, RZ ;  /* 0x00000002bb0f7824 */ /* 0x040fe200078e00ff */
[----:B------:R-:W-:Y:S01]  /*90e0*/  IADD3 R0, P0, R198, R2, RZ ;  /* 0x00000002c6007210 */ /* 0x000fe20007f1e0ff */
[----:B------:R1:W2:Y:S01]  /*90f0*/  LDSM.16.M88.4 R32, [R173] ;  /* 0x00000000ad20783b */ /* 0x0002a20000000200 */
[----:B------:R-:W-:Y:S02]  /*9100*/  IADD3 R129, R164, 0x3000, RZ ;  /* 0x00003000a4817810 */ /* 0x000fe40007ffe0ff */
        /* <DEDUP_REMOVED lines=8> */
[----:B------:R-:W-:Y:S01]  /*9190*/  SHF.L.U64.HI R14, R187, 0x1, R12 ;  /* 0x00000001bb0e7819 */ /* 0x000fe2000001020c */
[C---:B------:R-:W-:Y:S01]  /*91a0*/  IMAD.SHL.U32 R12, R182.reuse, 0x2, RZ ;  /* 0x00000002b60c7824 */ /* 0x040fe200078e00ff */
        /* <DEDUP_REMOVED lines=9> */
.L_x_1250:
[----:B------:R-:W5:Y:S01]  /*9240*/  SHFL.IDX PT, R3, R6, RZ, 0x181f ;  /* 0x00181fff06037589 */ /* 0x000f6200000e0000 */
[----:B------:R-:W-:Y:S01]  /*9250*/  ISETP.GE.AND P0, PT, R182, c[0x0][0x1d4], PT ;  /* 0x00007500b6007a0c */ /* 0x000fe20003f06270 */
[----:B------:R-:W-:Y:S01]  /*9260*/  BSSY B0, `(.L_x_1161) ;  /* 0x0000101000007945 */ /* 0x000fe20003800000 */
[----:B------:R-:W-:Y:S02]  /*9270*/  ISETP.GE.AND P4, PT, R187, c[0x0][0x1d4], PT ;  /* 0x00007500bb007a0c */ /* 0x000fe40003f86270 */
[----:B------:R-:W4:Y:S01]  /*9280*/  SHFL.IDX PT, R20, R6, 0x1, 0x181f ;  /* 0x00381f0006147f89 */ /* 0x000f2200000e0000 */
[----:B------:R-:W-:Y:S04]  /*9290*/  SEL R177, RZ, 0x10, P0 ;  /* 0x00000010ffb17807 */ /* 0x000fe80000000000 */
[----:B------:R-:W3:Y:S01]  /*92a0*/  SHFL.IDX PT, R21, R7, 0x1, 0x181f ;  /* 0x00381f0007157f89 */ /* 0x000ee200000e0000 */
[C---:B-----5:R-:W-:Y:S05]  /*92b0*/  IADD3 R4, P2, R3.reuse, R12, RZ ;  /* 0x0000000c03047210 */ /* 0x060fea0007f5e0ff */
[C-C-:B---3--:R-:W-:Y:S05]  /*92c0*/  IMAD.X R5, R2.reuse, 0x1, R13.reuse, P2 ;  /* 0x0000000102057824 */ /* 0x148fea00010e060d */
[----:B------:R3:W-:Y:S02]  /*92d0*/  LDGSTS.E.BYPASS.LTC128B.128 [R179+0x100], [R4.64], !P0 ;  /* 0x0010000004b37fae */ /* 0x0007e4000c101d46 */
[----:B---3--:R-:W-:Y:S05]  /*92e0*/  IADD3 R4, P2, R3, R15, RZ ;  /* 0x0000000f03047210 */ /* 0x008fea0007f5e0ff */
[----:B------:R-:W-:Y:S01]  /*92f0*/  IMAD.X R5, R2, 0x1, R14, P2 ;  /* 0x0000000102057824 */ /* 0x000fe200010e060e */
[----:B------:R-:W-:Y:S04]  /*9300*/  ISETP.GE.AND P2, PT, R188, c[0x0][0x1d4], PT ;  /* 0x00007500bc007a0c */ /* 0x000fe80003f46270 */
[----:B------:R3:W-:Y:S02]  /*9310*/  LDGSTS.E.BYPASS.LTC128B.128 [R179+0x2100], [R4.64], !P4 ;  /* 0x0210000004b37fae */ /* 0x0007e4000e101d46 */
[----:B---3--:R-:W-:Y:S02]  /*9320*/  IADD3 R5, -R177, 0x10, RZ ;  /* 0x00000010b1057810 */ /* 0x008fe40007ffe1ff */
[----:B------:R-:W-:Y:S02]  /*9330*/  IADD3 R4, P5, R3, R28, RZ ;  /* 0x0000001c03047210 */ /* 0x000fe40007fbe0ff */
[----:B------:R-:W-:Y:S04]  /*9340*/  LOP3.LUT R5, R5, 0xf, RZ, 0xc0, !PT ;  /* 0x0000000f05057812 */ /* 0x000fe800078ec0ff */
[-C--:B----4-:R-:W-:Y:S01]  /*9350*/  IADD3 R12, P6, P0, R5, R20.reuse, R12 ;  /* 0x00000014050c7210 */ /* 0x090fe200078de00c */
[----:B------:R-:W-:Y:S01]  /*9360*/  IMAD.X R5, R2, 0x1, R22, P5 ;  /* 0x0000000102057824 */ /* 0x000fe200028e0616 */
[----:B------:R-:W-:Y:S02]  /*9370*/  ISETP.NE.U32.AND P5, PT, R177, RZ, PT ;  /* 0x000000ffb100720c */ /* 0x000fe40003fa5070 */
[----:B------:R-:W-:Y:S02]  /*9380*/  SEL R2, RZ, 0x10, P4 ;  /* 0x00000010ff027807 */ /* 0x000fe40002000000 */
[----:B------:R3:W-:Y:S01]  /*9390*/  LDGSTS.E.BYPASS.LTC128B.128 [R179+0x4100], [R4.64], !P2 ;  /* 0x0410000004b37fae */ /* 0x0007e2000d101d46 */
[-C--:B------:R-:W-:Y:S02]  /*93a0*/  IADD3.X R13, RZ, R21.reuse, R13, P6, P0 ;  /* 0x00000015ff0d7210 */ /* 0x080fe400037e040d */
[C---:B------:R-:W-:Y:S02]  /*93b0*/  ISETP.NE.U32.AND P0, PT, R2.reuse, RZ, PT ;  /* 0x000000ff0200720c */ /* 0x040fe40003f05070 */
[----:B------:R-:W-:Y:S04]  /*93c0*/  IADD3 R2, -R2, 0x10, RZ ;  /* 0x0000001002027810 */ /* 0x000fe80007ffe1ff */
[----:B------:R-:W-:Y:S01]  /*93d0*/  LOP3.LUT R2, R2, 0xf, RZ, 0xc0, !PT ;  /* 0x0000000f02027812 */ /* 0x000fe200078ec0ff */
[----:B------:R4:W-:Y:S03]  /*93e0*/  LDGSTS.E.BYPASS.LTC128B.128.ZFILL [R179+0x1100], [R12.64], P5 ;  /* 0x011000000cb37fae */ /* 0x0009e6000a941d46 */
[-C--:B------:R-:W-:Y:S04]  /*93f0*/  IADD3 R2, P6, P5, R2, R20.reuse, R15 ;  /* 0x0000001402027210 */ /* 0x080fe80007dde00f */
[-C--:B------:R-:W-:Y:S05]  /*9400*/  IADD3.X R3, RZ, R21.reuse, R14, P6, P5 ;  /* 0x00000015ff037210 */ /* 0x080fea00037ea40e */
[----:B------:R5:W-:Y:S01]  /*9410*/  LDGSTS.E.BYPASS.LTC128B.128.ZFILL [R179+0x3100], [R2.64], P0 ;  /* 0x0310000002b37fae */ /* 0x000be20008141d46 */
[C---:B--23--:R-:W-:Y:S08]  /*9420*/  HMMA.16816.F32.BF16 R4, R32.reuse, R8, RZ ;  /* 0x000000082004723c */ /* 0x04cff000000418ff */
[C---:B------:R-:W-:Y:S01]  /*9430*/  HMMA.16816.F32.BF16 R8, R32.reuse, R10, RZ ;  /* 0x0000000a2008723c */ /* 0x040fe200000418ff */
[----:B----4-:R-:W-:Y:S04]  /*9440*/  SEL R12, RZ, 0x10, P2 ;  /* 0x00000010ff0c7807 */ /* 0x010fe80001000000 */
[C---:B------:R-:W-:Y:S02]  /*9450*/  ISETP.NE.U32.AND P6, PT, R12.reuse, RZ, PT ;  /* 0x000000ff0c00720c */ /* 0x040fe40003fc5070 */
[----:B------:R-:W-:Y:S02]  /*9460*/  IADD3 R23, -R12, 0x10, RZ ;  /* 0x000000100c177810 */ /* 0x000fe40007ffe1ff */
[C---:B------:R-:W-:Y:S03]  /*9470*/  HMMA.16816.F32.BF16 R12, R32.reuse, R16, RZ ;  /* 0x00000010200c723c */ /* 0x040fe600000418ff */
[----:B-----5:R-:W-:Y:S04]  /*9480*/  LOP3.LUT R2, R23, 0xf, RZ, 0xc0, !PT ;  /* 0x0000000f17027812 */ /* 0x020fe800078ec0ff */
[----:B------:R-:W-:Y:S01]  /*9490*/  IADD3 R2, P5, P0, R2, R20, R28 ;  /* 0x0000001402027210 */ /* 0x000fe200078be01c */
[C---:B------:R-:W-:Y:S04]  /*94a0*/  HMMA.16816.F32.BF16 R16, R32.reuse, R18, RZ ;  /* 0x000000122010723c */ /* 0x040fe800000418ff */
[----:B------:R-:W-:Y:S02]  /*94b0*/  IADD3.X R3, RZ, R21, R22, P5, P0 ;  /* 0x00000015ff037210 */ /* 0x000fe40002fe0416 */
[----:B------:R-:W-:Y:S02]  /*94c0*/  ISETP.GT.AND P0, PT, R180, R189, PT ;  /* 0x000000bdb400720c */ /* 0x000fe40003f04270 */
[C---:B-1----:R-:W-:Y:S01]  /*94d0*/  HMMA.16816.F32.BF16 R20, R32.reuse, R24, RZ ;  /* 0x000000182014723c */ /* 0x042fe200000418ff */
        /* <DEDUP_REMOVED lines=11> */
[----:B------:R-:W3:Y:S07]  /*9590*/  LDSM.16.M88.4 R148, [R167+0x800] ;  /* 0x00080000a794783b */ /* 0x000eee0000000200 */
[C---:B------:R-:W-:Y:S08]  /*95a0*/  HMMA.16816.F32.BF16 R20, R140.reuse, R152, R20 ;  /* 0x000000988c14723c */ /* 0x040ff00000041814 */
[C---:B------:R-:W-:Y:S01]  /*95b0*/  HMMA.16816.F32.BF16 R24, R140.reuse, R154, R24 ;  /* 0x0000009a8c18723c */ /* 0x040fe20000041818 */
[----:B------:R-:W-:Y:S07]  /*95c0*/  LDSM.16.M88.4 R152, [R167+0x1800] ;  /* 0x00180000a798783b */ /* 0x000fee0000000200 */
[C---:B------:R-:W-:Y:S08]  /*95d0*/  HMMA.16816.F32.BF16 R28, R140.reuse, R156, R28 ;  /* 0x0000009c8c1c723c */ /* 0x040ff0000004181c */
[----:B------:R-:W-:Y:S01]  /*95e0*/  HMMA.16816.F32.BF16 R32, R140, R158, R32 ;  /* 0x0000009e8c20723c */ /* 0x000fe20000041820 */
[----:B------:R-:W4:Y:S05]  /*95f0*/  LDSM.16.M88.4 R140, [R167+0x1000] ;  /* 0x00100000a78c783b */ /* 0x000f2a0000000200 */
[----:B------:R-:W-:Y:S02]  /*9600*/  LDSM.16.M88.4 R156, [R129] ;  /* 0x00000000819c783b */ /* 0x000fe40000000200 */
[C---:B--2---:R-:W-:Y:S08]  /*9610*/  HMMA.16816.F32.BF16 R4, R136.reuse, R144, R4 ;  /* 0x000000908804723c */ /* 0x044ff00000041804 */
[C---:B------:R-:W-:Y:S01]  /*9620*/  HMMA.16816.F32.BF16 R8, R136.reuse, R146, R8 ;  /* 0x000000928808723c */ /* 0x040fe20000041808 */
[----:B------:R-:W-:Y:S07]  /*9630*/  LDSM.16.M88.4 R144, [R166+-0x4000] ;  /* 0xffc00000a690783b */ /* 0x000fee0000000200 */
[C---:B---3--:R-:W-:Y:S08]  /*9640*/  HMMA.16816.F32.BF16 R12, R136.reuse, R148, R12 ;  /* 0x00000094880c723c */ /* 0x048ff0000004180c */
[C---:B------:R-:W-:Y:S01]  /*9650*/  HMMA.16816.F32.BF16 R16, R136.reuse, R150, R16 ;  /* 0x000000968810723c */ /* 0x040fe20000041810 */
[----:B------:R-:W-:Y:S07]  /*9660*/  LDSM.16.M88.4 R148, [R166+-0x3800] ;  /* 0xffc80000a694783b */ /* 0x000fee0000000200 */
[C---:B----4-:R-:W-:Y:S08]  /*9670*/  HMMA.16816.F32.BF16 R20, R136.reuse, R140, R20 ;  /* 0x0000008c8814723c */ /* 0x050ff00000041814 */
[C---:B------:R-:W-:Y:S01]  /*9680*/  HMMA.16816.F32.BF16 R24, R136.reuse, R142, R24 ;  /* 0x0000008e8818723c */ /* 0x040fe20000041818 */
[----:B------:R-:W2:Y:S07]  /*9690*/  LDSM.16.M88.4 R140, [R175] ;  /* 0x00000000af8c783b */ /* 0x000eae0000000200 */
[C---:B------:R-:W-:Y:S08]  /*96a0*/  HMMA.16816.F32.BF16 R28, R136.reuse, R152, R28 ;  /* 0x00000098881c723c */ /* 0x040ff0000004181c */
[----:B------:R-:W-:Y:S01]  /*96b0*/  HMMA.16816.F32.BF16 R32, R136, R154, R32 ;  /* 0x0000009a8820723c */ /* 0x000fe20000041820 */
[----:B------:R-:W3:Y:S05]  /*96c0*/  LDSM.16.M88.4 R136, [R166+-0x3000] ;  /* 0xffd00000a688783b */ /* 0x000eea0000000200 */
[----:B------:R-:W4:Y:S02]  /*96d0*/  LDSM.16.M88.4 R152, [R166+-0x2800] ;  /* 0xffd80000a698783b */ /* 0x000f240000000200 */
[C---:B--2---:R-:W-:Y:S08]  /*96e0*/  HMMA.16816.F32.BF16 R4, R140.reuse, R144, R4 ;  /* 0x000000908c04723c */ /* 0x044ff00000041804 */
[C---:B------:R-:W-:Y:S01]  /*96f0*/  HMMA.16816.F32.BF16 R8, R140.reuse, R146, R8 ;  /* 0x000000928c08723c */ /* 0x040fe20000041808 */
[----:B------:R-:W-:Y:S07]  /*9700*/  LDSM.16.M88.4 R144, [R165+0x2000] ;  /* 0x00200000a590783b */ /* 0x000fee0000000200 */
[C---:B------:R-:W-:Y:S08]  /*9710*/  HMMA.16816.F32.BF16 R12, R140.reuse, R148, R12 ;  /* 0x000000948c0c723c */ /* 0x040ff0000004180c */
[C---:B------:R-:W-:Y:S01]  /*9720*/  HMMA.16816.F32.BF16 R16, R140.reuse, R150, R16 ;  /* 0x000000968c10723c */ /* 0x040fe20000041810 */
[----:B------:R-:W-:Y:S07]  /*9730*/  LDSM.16.M88.4 R148, [R165+0x2800] ;  /* 0x00280000a594783b */ /* 0x000fee0000000200 */
[C---:B---3--:R-:W-:Y:S08]  /*9740*/  HMMA.16816.F32.BF16 R20, R140.reuse, R136, R20 ;  /* 0x000000888c14723c */ /* 0x048ff00000041814 */
[C---:B------:R-:W-:Y:S01]  /*9750*/  HMMA.16816.F32.BF16 R24, R140.reuse, R138, R24 ;  /* 0x0000008a8c18723c */ /* 0x040fe20000041818 */
[----:B------:R-:W2:Y:S07]  /*9760*/  LDSM.16.M88.4 R136, [R173+0x4000] ;  /* 0x00400000ad88783b */ /* 0x000eae0000000200 */
[C---:B----4-:R-:W-:Y:S08]  /*9770*/  HMMA.16816.F32.BF16 R28, R140.reuse, R152, R28 ;  /* 0x000000988c1c723c */ /* 0x050ff0000004181c */
[----:B------:R-:W-:Y:S01]  /*9780*/  HMMA.16816.F32.BF16 R32, R140, R154, R32 ;  /* 0x0000009a8c20723c */ /* 0x000fe20000041820 */
[----:B------:R-:W3:Y:S05]  /*9790*/  LDSM.16.M88.4 R140, [R165+0x3000] ;  /* 0x00300000a58c783b */ /* 0x000eea0000000200 */
[----:B------:R-:W4:Y:S02]  /*97a0*/  LDSM.16.M88.4 R152, [R165+0x3800] ;  /* 0x00380000a598783b */ /* 0x000f240000000200 */
[C---:B--2---:R-:W-:Y:S08]  /*97b0*/  HMMA.16816.F32.BF16 R4, R136.reuse, R144, R4 ;  /* 0x000000908804723c */ /* 0x044ff00000041804 */
[C---:B------:R-:W-:Y:S01]  /*97c0*/  HMMA.16816.F32.BF16 R8, R136.reuse, R146, R8 ;  /* 0x000000928808723c */ /* 0x040fe20000041808 */
[----:B------:R-:W-:Y:S07]  /*97d0*/  LDSM.16.M88.4 R144, [R0] ;  /* 0x000000000090783b */ /* 0x000fee0000000200 */
[C---:B------:R-:W-:Y:S08]  /*97e0*/  HMMA.16816.F32.BF16 R12, R136.reuse, R148, R12 ;  /* 0x00000094880c723c */ /* 0x040ff0000004180c */
[C---:B------:R-:W-:Y:S01]  /*97f0*/  HMMA.16816.F32.BF16 R16, R136.reuse, R150, R16 ;  /* 0x000000968810723c */ /* 0x040fe20000041810 */
[----:B------:R-:W-:Y:S07]  /*9800*/  LDSM.16.M88.4 R148, [R128] ;  /* 0x000000008094783b */ /* 0x000fee0000000200 */
[C---:B---3--:R-:W-:Y:S08]  /*9810*/  HMMA.16816.F32.BF16 R20, R136.reuse, R140, R20 ;  /* 0x0000008c8814723c */ /* 0x048ff00000041814 */
[C---:B------:R-:W-:Y:S01]  /*9820*/  HMMA.16816.F32.BF16 R24, R136.reuse, R142, R24 ;  /* 0x0000008e8818723c */ /* 0x040fe20000041818 */
[----:B------:R-:W2:Y:S07]  /*9830*/  LDSM.16.M88.4 R140, [R174+0x4000] ;  /* 0x00400000ae8c783b */ /* 0x000eae0000000200 */
[C---:B----4-:R-:W-:Y:S08]  /*9840*/  HMMA.16816.F32.BF16 R28, R136.reuse, R152, R28 ;  /* 0x00000098881c723c */ /* 0x050ff0000004181c */
[----:B------:R-:W-:Y:S01]  /*9850*/  HMMA.16816.F32.BF16 R32, R136, R154, R32 ;  /* 0x0000009a8820723c */ /* 0x000fe20000041820 */
[----:B------:R-:W3:Y:S05]  /*9860*/  LDSM.16.M88.4 R136, [R160] ;  /* 0x00000000a088783b */ /* 0x000eea0000000200 */
[----:B------:R-:W-:Y:S02]  /*9870*/  LDSM.16.M88.4 R152, [R167+0x2800] ;  /* 0x00280000a798783b */ /* 0x000fe40000000200 */
[C---:B--2---:R-:W-:Y:S08]  /*9880*/  HMMA.16816.F32.BF16 R4, R140.reuse, R144, R4 ;  /* 0x000000908c04723c */ /* 0x044ff00000041804 */
[C---:B------:R-:W-:Y:S01]  /*9890*/  HMMA.16816.F32.BF16 R8, R140.reuse, R146, R8 ;  /* 0x000000928c08723c */ /* 0x040fe20000041808 */
[----:B------:R-:W-:Y:S07]  /*98a0*/  LDSM.16.M88.4 R144, [R176+0x4000] ;  /* 0x00400000b090783b */ /* 0x000fee0000000200 */
[C---:B------:R-:W-:Y:S08]  /*98b0*/  HMMA.16816.F32.BF16 R12, R140.reuse, R148, R12 ;  /* 0x000000948c0c723c */ /* 0x040ff0000004180c */
[C---:B------:R-:W-:Y:S01]  /*98c0*/  HMMA.16816.F32.BF16 R16, R140.reuse, R150, R16 ;  /* 0x000000968c10723c */ /* 0x040fe20000041810 */
[----:B------:R-:W2:Y:S07]  /*98d0*/  LDSM.16.M88.4 R148, [R167+0x2000] ;  /* 0x00200000a794783b */ /* 0x000eae0000000200 */
[C---:B------:R-:W-:Y:S08]  /*98e0*/  HMMA.16816.F32.BF16 R20, R140.reuse, R156, R20 ;  /* 0x0000009c8c14723c */ /* 0x040ff00000041814 */
[C---:B------:R-:W-:Y:S01]  /*98f0*/  HMMA.16816.F32.BF16 R24, R140.reuse, R158, R24 ;  /* 0x0000009e8c18723c */ /* 0x040fe20000041818 */
[----:B------:R-:W4:Y:S07]  /*9900*/  LDSM.16.M88.4 R156, [R167+0x3000] ;  /* 0x00300000a79c783b */ /* 0x000f2e0000000200 */
[C---:B---3--:R-:W-:Y:S08]  /*9910*/  HMMA.16816.F32.BF16 R28, R140.reuse, R136, R28 ;  /* 0x000000888c1c723c */ /* 0x048ff0000004181c */
[----:B------:R-:W-:Y:S01]  /*9920*/  HMMA.16816.F32.BF16 R32, R140, R138, R32 ;  /* 0x0000008a8c20723c */ /* 0x000fe20000041820 */
[----:B------:R-:W3:Y:S05]  /*9930*/  LDSM.16.M88.4 R136, [R167+0x3800] ;  /* 0x00380000a788783b */ /* 0x000eea0000000200 */
[----:B------:R-:W-:Y:S02]  /*9940*/  LDSM.16.M88.4 R140, [R175+0x4000] ;  /* 0x00400000af8c783b */ /* 0x000fe40000000200 */
[C---:B--2---:R-:W-:Y:S08]  /*9950*/  HMMA.16816.F32.BF16 R4, R144.reuse, R148, R4 ;  /* 0x000000949004723c */ /* 0x044ff00000041804 */
[C---:B------:R-:W-:Y:S01]  /*9960*/  HMMA.16816.F32.BF16 R8, R144.reuse, R150, R8 ;  /* 0x000000969008723c */ /* 0x040fe20000041808 */
[----:B------:R-:W2:Y:S07]  /*9970*/  LDSM.16.M88.4 R148, [R166+-0x2000] ;  /* 0xffe00000a694783b */ /* 0x000eae0000000200 */
[C---:B------:R-:W-:Y:S08]  /*9980*/  HMMA.16816.F32.BF16 R12, R144.reuse, R152, R12 ;  /* 0x00000098900c723c */ /* 0x040ff0000004180c */
[C---:B------:R-:W-:Y:S01]  /*9990*/  HMMA.16816.F32.BF16 R16, R144.reuse, R154, R16 ;  /* 0x0000009a9010723c */ /* 0x040fe20000041810 */
[----:B------:R-:W5:Y:S07]  /*99a0*/  LDSM.16.M88.4 R152, [R166+-0x1800] ;  /* 0xffe80000a698783b */ /* 0x000f6e0000000200 */
[C---:B----4-:R-:W-:Y:S08]  /*99b0*/  HMMA.16816.F32.BF16 R20, R144.reuse, R156, R20 ;  /* 0x0000009c9014723c */ /* 0x050ff00000041814 */
[C---:B------:R-:W-:Y:S01]  /*99c0*/  HMMA.16816.F32.BF16 R24, R144.reuse, R158, R24 ;  /* 0x0000009e9018723c */ /* 0x040fe20000041818 */
[----:B------:R-:W4:Y:S07]  /*99d0*/  LDSM.16.M88.4 R156, [R166+-0x1000] ;  /* 0xfff00000a69c783b */ /* 0x000f2e0000000200 */
[C---:B---3--:R-:W-:Y:S08]  /*99e0*/  HMMA.16816.F32.BF16 R28, R144.reuse, R136, R28 ;  /* 0x00000088901c723c */ /* 0x048ff0000004181c */
[----:B------:R-:W-:Y:S01]  /*99f0*/  HMMA.16816.F32.BF16 R32, R144, R138, R32 ;  /* 0x0000008a9020723c */ /* 0x000fe20000041820 */
[----:B------:R-:W3:Y:S05]  /*9a00*/  LDSM.16.M88.4 R136, [R166+-0x800] ;  /* 0xfff80000a688783b */ /* 0x000eea0000000200 */
[----:B------:R-:W-:Y:S02]  /*9a10*/  LDSM.16.M88.4 R144, [R173+0x8000] ;  /* 0x00800000ad90783b */ /* 0x000fe40000000200 */
[C---:B--2---:R-:W-:Y:S08]  /*9a20*/  HMMA.16816.F32.BF16 R4, R140.reuse, R148, R4 ;  /* 0x000000948c04723c */ /* 0x044ff00000041804 */
[C---:B------:R-:W-:Y:S01]  /*9a30*/  HMMA.16816.F32.BF16 R8, R140.reuse, R150, R8 ;  /* 0x000000968c08723c */ /* 0x040fe20000041808 */
[----:B------:R-:W2:Y:S07]  /*9a40*/  LDSM.16.M88.4 R148, [R165+0x4000] ;  /* 0x00400000a594783b */ /* 0x000eae0000000200 */
[C---:B-----5:R-:W-:Y:S08]  /*9a50*/  HMMA.16816.F32.BF16 R12, R140.reuse, R152, R12 ;  /* 0x000000988c0c723c */ /* 0x060ff0000004180c */
[C---:B------:R-:W-:Y:S01]  /*9a60*/  HMMA.16816.F32.BF16 R16, R140.reuse, R154, R16 ;  /* 0x0000009a8c10723c */ /* 0x040fe20000041810 */
[----:B------:R-:W5:Y:S07]  /*9a70*/  LDSM.16.M88.4 R152, [R165+0x4800] ;  /* 0x00480000a598783b */ /* 0x000f6e0000000200 */
[C---:B----4-:R-:W-:Y:S08]  /*9a80*/  HMMA.16816.F32.BF16 R20, R140.reuse, R156, R20 ;  /* 0x0000009c8c14723c */ /* 0x050ff00000041814 */
        /* <DEDUP_REMOVED lines=8> */
[----:B------:R-:W2:Y:S07]  /*9b10*/  LDSM.16.M88.4 R148, [R161] ;  /* 0x00000000a194783b */ /* 0x000eae0000000200 */
[C---:B-----5:R-:W-:Y:S08]  /*9b20*/  HMMA.16816.F32.BF16 R12, R144.reuse, R152, R12 ;  /* 0x00000098900c723c */ /* 0x060ff0000004180c */
[C---:B------:R-:W-:Y:S01]  /*9b30*/  HMMA.16816.F32.BF16 R16, R144.reuse, R154, R16 ;  /* 0x0000009a9010723c */ /* 0x040fe20000041810 */
[----:B------:R-:W5:Y:S05]  /*9b40*/  LDSM.16.M88.4 R152, [R162] ;  /* 0x00000000a298783b */ /* 0x000f6a0000000200 */
[----:B------:R-:W1:Y:S02]  /*9b50*/  LDSM.16.M88.4 R160, [R163] ;  /* 0x00000000a3a0783b */ /* 0x000e640000000200 */
[C---:B----4-:R-:W-:Y:S08]  /*9b60*/  HMMA.16816.F32.BF16 R20, R144.reuse, R156, R20 ;  /* 0x0000009c9014723c */ /* 0x050ff00000041814 */
[C---:B------:R-:W-:Y:S01]  /*9b70*/  HMMA.16816.F32.BF16 R24, R144.reuse, R158, R24 ;  /* 0x0000009e9018723c */ /* 0x040fe20000041818 */
[----:B------:R-:W4:Y:S07]  /*9b80*/  LDSM.16.M88.4 R156, [R172] ;  /* 0x00000000ac9c783b */ /* 0x000f2e0000000200 */
[C---:B---3--:R-:W-:Y:S08]  /*9b90*/  HMMA.16816.F32.BF16 R28, R144.reuse, R136, R28 ;  /* 0x00000088901c723c */ /* 0x048ff0000004181c */
[----:B------:R-:W-:Y:S01]  /*9ba0*/  HMMA.16816.F32.BF16 R32, R144, R138, R32 ;  /* 0x0000008a9020723c */ /* 0x000fe20000041820 */
[----:B------:R-:W-:Y:S05]  /*9bb0*/  LDSM.16.M88.4 R136, [R176+0x8000] ;  /* 0x00800000b088783b */ /* 0x000fea0000000200 */
[----:B------:R-:W3:Y:S02]  /*9bc0*/  LDSM.16.M88.4 R144, [R167+0x4000] ;  /* 0x00400000a790783b */ /* 0x000ee40000000200 */
[C---:B--2---:R-:W-:Y:S08]  /*9bd0*/  HMMA.16816.F32.BF16 R4, R140.reuse, R148, R4 ;  /* 0x000000948c04723c */ /* 0x044ff00000041804 */
[C---:B------:R-:W-:Y:S01]  /*9be0*/  HMMA.16816.F32.BF16 R8, R140.reuse, R150, R8 ;  /* 0x000000968c08723c */ /* 0x040fe20000041808 */
[----:B------:R-:W2:Y:S07]  /*9bf0*/  LDSM.16.M88.4 R148, [R167+0x4800] ;  /* 0x00480000a794783b */ /* 0x000eae0000000200 */
[C---:B-----5:R-:W-:Y:S08]  /*9c00*/  HMMA.16816.F32.BF16 R12, R140.reuse, R152, R12 ;  /* 0x000000988c0c723c */ /* 0x060ff0000004180c */
[C---:B------:R-:W-:Y:S01]  /*9c10*/  HMMA.16816.F32.BF16 R16, R140.reuse, R154, R16 ;  /* 0x0000009a8c10723c */ /* 0x040fe20000041810 */
[----:B------:R-:W5:Y:S07]  /*9c20*/  LDSM.16.M88.4 R152, [R167+0x5000] ;  /* 0x00500000a798783b */ /* 0x000f6e0000000200 */
[C---:B-1----:R-:W-:Y:S08]  /*9c30*/  HMMA.16816.F32.BF16 R20, R140.reuse, R160, R20 ;  /* 0x000000a08c14723c */ /* 0x042ff00000041814 */
[C---:B------:R-:W-:Y:S01]  /*9c40*/  HMMA.16816.F32.BF16 R24, R140.reuse, R162, R24 ;  /* 0x000000a28c18723c */ /* 0x040fe20000041818 */
[----:B------:R-:W1:Y:S07]  /*9c50*/  LDSM.16.M88.4 R160, [R167+0x5800] ;  /* 0x00580000a7a0783b */ /* 0x000e6e0000000200 */
[C---:B----4-:R-:W-:Y:S08]  /*9c60*/  HMMA.16816.F32.BF16 R28, R140.reuse, R156, R28 ;  /* 0x0000009c8c1c723c */ /* 0x050ff0000004181c */
[----:B------:R-:W-:Y:S01]  /*9c70*/  HMMA.16816.F32.BF16 R32, R140, R158, R32 ;  /* 0x0000009e8c20723c */ /* 0x000fe20000041820 */
[----:B------:R-:W-:Y:S05]  /*9c80*/  LDSM.16.M88.4 R140, [R175+0x8000] ;  /* 0x00800000af8c783b */ /* 0x000fea0000000200 */
[----:B------:R-:W-:Y:S02]  /*9c90*/  LDSM.16.M88.4 R156, [R166+0x1800] ;  /* 0x00180000a69c783b */ /* 0x000fe40000000200 */
[C---:B---3--:R-:W-:Y:S08]  /*9ca0*/  HMMA.16816.F32.BF16 R4, R136.reuse, R144, R4 ;  /* 0x000000908804723c */ /* 0x048ff00000041804 */
[C---:B------:R-:W-:Y:S01]  /*9cb0*/  HMMA.16816.F32.BF16 R8, R136.reuse, R146, R8 ;  /* 0x000000928808723c */ /* 0x040fe20000041808 */
[----:B------:R-:W3:Y:S07]  /*9cc0*/  LDSM.16.M88.4 R144, [R166] ;  /* 0x00000000a690783b */ /* 0x000eee0000000200 */
[C---:B--2---:R-:W-:Y:S08]  /*9cd0*/  HMMA.16816.F32.BF16 R12, R136.reuse, R148, R12 ;  /* 0x00000094880c723c */ /* 0x044ff0000004180c */
[C---:B------:R-:W-:Y:S01]  /*9ce0*/  HMMA.16816.F32.BF16 R16, R136.reuse, R150, R16 ;  /* 0x000000968810723c */ /* 0x040fe20000041810 */
[----:B------:R-:W2:Y:S07]  /*9cf0*/  LDSM.16.M88.4 R148, [R166+0x800] ;  /* 0x00080000a694783b */ /* 0x000eae0000000200 */
[C---:B-----5:R-:W-:Y:S08]  /*9d00*/  HMMA.16816.F32.BF16 R20, R136.reuse, R152, R20 ;  /* 0x000000988814723c */ /* 0x060ff00000041814 */
[C---:B------:R-:W-:Y:S01]  /*9d10*/  HMMA.16816.F32.BF16 R24, R136.reuse, R154, R24 ;  /* 0x0000009a8818723c */ /* 0x040fe20000041818 */
[----:B------:R-:W4:Y:S01]  /*9d20*/  LDSM.16.M88.4 R152, [R166+0x1000] ;  /* 0x00100000a698783b */ /* 0x000f220000000200 */
[----:B------:R-:W-:Y:S04]  /*9d30*/  DEPBAR.LE SB0, 0x0 ;  /* 0x000080000000791a */ /* 0x000fe80000000000 */
[----:B------:R-:W-:Y:S02]  /*9d40*/  BAR.SYNC.DEFER_BLOCKING 0x0 ;  /* 0x0000000000007b1d */ /* 0x000fe40000010000 */
[C---:B-1----:R-:W-:Y:S08]  /*9d50*/  HMMA.16816.F32.BF16 R28, R136.reuse, R160, R28 ;  /* 0x000000a0881c723c */ /* 0x042ff0000004181c */
[----:B------:R-:W-:Y:S08]  /*9d60*/  HMMA.16816.F32.BF16 R32, R136, R162, R32 ;  /* 0x000000a28820723c */ /* 0x000ff00000041820 */
[C---:B---3--:R-:W-:Y:S08]  /*9d70*/  HMMA.16816.F32.BF16 R4, R140.reuse, R144, R4 ;  /* 0x000000908c04723c */ /* 0x048ff00000041804 */
[C---:B------:R-:W-:Y:S08]  /*9d80*/  HMMA.16816.F32.BF16 R8, R140.reuse, R146, R8 ;  /* 0x000000928c08723c */ /* 0x040ff00000041808 */
[C---:B--2---:R-:W-:Y:S08]  /*9d90*/  HMMA.16816.F32.BF16 R12, R140.reuse, R148, R12 ;  /* 0x000000948c0c723c */ /* 0x044ff0000004180c */
[C---:B------:R-:W-:Y:S08]  /*9da0*/  HMMA.16816.F32.BF16 R16, R140.reuse, R150, R16 ;  /* 0x000000968c10723c */ /* 0x040ff00000041810 */
[C---:B----4-:R-:W-:Y:S08]  /*9db0*/  HMMA.16816.F32.BF16 R20, R140.reuse, R152, R20 ;  /* 0x000000988c14723c */ /* 0x050ff00000041814 */
        /* <DEDUP_REMOVED lines=42> */
.L_x_1251:
        /* <DEDUP_REMOVED lines=18> */
.L_x_1252:
        /* <DEDUP_REMOVED lines=15> */
.L_x_1162:
[----:B------:R-:W-:Y:S05]  /*a270*/  BSYNC B0 ;  /* 0x0000000000007941 */ /* 0x000fea0003800000 */
.L_x_1161:
        /* <DEDUP_REMOVED lines=41> */
.L_x_1253:
[C---:B------:R-:W-:Y:S01]  /*a510*/  FADD.FTZ R2, -R129.reuse, R130 ;  /* 0x0000008281027221 */ /* 0x040fe20000010100 */
[----:B------:R-:W-:Y:S01]  /*a520*/  WARPSYNC 0xffffffff ;  /* 0xffffffff00007948 */ /* 0x000fe20003800000 */
[----:B------:R-:W-:Y:S01]  /*a530*/  FMUL.FTZ R130, R129, c[0x0][0x2d0] ;  /* 0x0000b40081827a20 */ /* 0x000fe20000410000 */
[----:B------:R-:W-:Y:S01]  /*a540*/  ISETP.GT.AND P0, PT, R180, R189, PT ;  /* 0x000000bdb400720c */ /* 0x000fe20003f04270 */
[----:B------:R-:W-:Y:S02]  /*a550*/  FMUL.FTZ R2, R2, c[0x0][0x2d0] ;  /* 0x0000b40002027a20 */ /* 0x000fe40000410000 */
        /* <DEDUP_REMOVED lines=8> */
[----:B------:R-:W2:Y:S01]  /*a5e0*/  MUFU.EX2 R2, R2 ;  /* 0x0000000200027308 */ /* 0x000ea20000000800 */
[--C-:B------:R-:W-:Y:S02]  /*a5f0*/  FFMA.FTZ R139, R24, c[0x0][0x2d0], -R130.reuse ;  /* 0x0000b400188b7a23 */ /* 0x100fe40000010882 */
[--C-:B------:R-:W-:Y:S07]  /*a600*/  FFMA.FTZ R143, R32, c[0x0][0x2d0], -R130.reuse ;  /* 0x0000b400208f7a23 */ /* 0x100fee0000010882 */
[----:B------:R-:W-:Y:S01]  /*a610*/  MUFU.EX2 R32, R136 ;  /* 0x0000008800207308 */ /* 0x000fe20000000800 */
[--C-:B-1----:R-:W-:Y:S09]  /*a620*/  FFMA.FTZ R3, R5, c[0x0][0x2d0], -R130.reuse ;  /* 0x0000b40005037a23 */ /* 0x102ff20000010882 */
[----:B------:R1:W5:Y:S10]  /*a630*/  MUFU.EX2 R142, R3 ;  /* 0x00000003008e7308 */ /* 0x0003740000000800 */
[----:B------:R-:W-:Y:S10]  /*a640*/  MUFU.EX2 R136, R141 ;  /* 0x0000008d00887308 */ /* 0x000ff40000000800 */
[----:B------:R-:W-:Y:S01]  /*a650*/  MUFU.EX2 R141, R138 ;  /* 0x0000008a008d7308 */ /* 0x000fe20000000800 */
[--C-:B-1----:R-:W-:Y:S09]  /*a660*/  FFMA.FTZ R3, R8, c[0x0][0x2d0], -R130.reuse ;  /* 0x0000b40008037a23 */ /* 0x102ff20000010882 */
[----:B------:R1:W-:Y:S10]  /*a670*/  MUFU.EX2 R146, R3 ;  /* 0x0000000300927308 */ /* 0x0003f40000000800 */
[----:B------:R-:W-:Y:S10]  /*a680*/  MUFU.EX2 R140, R140 ;  /* 0x0000008c008c7308 */ /* 0x000ff40000000800 */
[----:B------:R-:W-:Y:S01]  /*a690*/  MUFU.EX2 R139, R139 ;  /* 0x0000008b008b7308 */ /* 0x000fe20000000800 */
[----:B-1--4-:R-:W-:Y:S01]  /*a6a0*/  FMNMX.FTZ R3, R0, R128, !PT ;  /* 0x0000008000037209 */ /* 0x012fe20007810000 */
[--C-:B------:R-:W-:Y:S02]  /*a6b0*/  FFMA.FTZ R0, R9, c[0x0][0x2d0], -R130.reuse ;  /* 0x0000b40009007a23 */ /* 0x100fe40000010882 */
[----:B---3--:R-:W-:Y:S02]  /*a6c0*/  FFMA.FTZ R128, R16, c[0x0][0x2d0], -R130 ;  /* 0x0000b40010807a23 */ /* 0x008fe40000010882 */
[----:B------:R-:W-:Y:S04]  /*a6d0*/  FMUL.FTZ R12, R3, c[0x0][0x2d0] ;  /* 0x0000b400030c7a20 */ /* 0x000fe80000410000 */
[----:B------:R1:W-:Y:S01]  /*a6e0*/  MUFU.EX2 R153, R0 ;  /* 0x0000000000997308 */ /* 0x0003e20000000800 */
[--C-:B------:R-:W-:Y:S02]  /*a6f0*/  FFMA.FTZ R6, R6, c[0x0][0x2d0], -R12.reuse ;  /* 0x0000b40006067a23 */ /* 0x100fe4000001080c */
[--C-:B------:R-:W-:Y:S02]  /*a700*/  FFMA.FTZ R7, R7, c[0x0][0x2d0], -R12.reuse ;  /* 0x0000b40007077a23 */ /* 0x100fe4000001080c */
[--C-:B------:R-:W-:Y:S02]  /*a710*/  FFMA.FTZ R20, R19, c[0x0][0x2d0], -R12.reuse ;  /* 0x0000b40013147a23 */ /* 0x100fe4000001080c */
[--C-:B------:R-:W-:Y:S03]  /*a720*/  FFMA.FTZ R22, R22, c[0x0][0x2d0], -R12.reuse ;  /* 0x0000b40016167a23 */ /* 0x100fe6000001080c */
        /* <DEDUP_REMOVED lines=8> */
[----:B------:R-:W-:Y:S02]  /*a7b0*/  FFMA.FTZ R29, R35, c[0x0][0x2d0], -R12 ;  /* 0x0000b400231d7a23 */ /* 0x000fe4000001080c */
[----:B-1----:R-:W-:Y:S02]  /*a7c0*/  FADD.FTZ R0, -R3, R131 ;  /* 0x0000008303007221 */ /* 0x002fe40000010100 */
[--C-:B------:R-:W-:Y:S02]  /*a7d0*/  FFMA.FTZ R131, R13, c[0x0][0x2d0], -R130.reuse ;  /* 0x0000b4000d837a23 */ /* 0x100fe40000010882 */
[----:B------:R-:W-:Y:S01]  /*a7e0*/  FMUL.FTZ R0, R0, c[0x0][0x2d0] ;  /* 0x0000b40000007a20 */ /* 0x000fe20000410000 */
[----:B------:R-:W-:Y:S01]  /*a7f0*/  MUFU.EX2 R138, R23 ;  /* 0x00000017008a7308 */ /* 0x000fe20000000800 */
[--C-:B------:R-:W-:Y:S02]  /*a800*/  FFMA.FTZ R13, R17, c[0x0][0x2d0], -R130.reuse ;  /* 0x0000b400110d7a23 */ /* 0x100fe40000010882 */
[----:B------:R-:W-:Y:S07]  /*a810*/  FFMA.FTZ R130, R33, c[0x0][0x2d0], -R130 ;  /* 0x0000b40021827a23 */ /* 0x000fee0000010882 */
[----:B------:R-:W1:Y:S10]  /*a820*/  MUFU.EX2 R0, R0 ;  /* 0x0000000000007308 */ /* 0x000e740000000800 */
[----:B------:R-:W3:Y:S10]  /*a830*/  MUFU.EX2 R33, R7 ;  /* 0x0000000700217308 */ /* 0x000ef40000000800 */
[----:B------:R-:W-:Y:S10]  /*a840*/  MUFU.EX2 R152, R13 ;  /* 0x0000000d00987308 */ /* 0x000ff40000000800 */
[----:B------:R-:W-:Y:S10]  /*a850*/  MUFU.EX2 R150, R131 ;  /* 0x0000008300967308 */ /* 0x000ff40000000800 */
[----:B------:R-:W-:Y:S10]  /*a860*/  MUFU.EX2 R131, R21 ;  /* 0x0000001500837308 */ /* 0x000ff40000000800 */
[----:B------:R-:W-:Y:S10]  /*a870*/  MUFU.EX2 R128, R27 ;  /* 0x0000001b00807308 */ /* 0x000ff40000000800 */
[----:B------:R-:W-:Y:S10]  /*a880*/  MUFU.EX2 R30, R26 ;  /* 0x0000001a001e7308 */ /* 0x000ff40000000800 */
[----:B------:R-:W-:Y:S10]  /*a890*/  MUFU.EX2 R31, R145 ;  /* 0x00000091001f7308 */ /* 0x000ff40000000800 */
[----:B------:R-:W-:Y:S10]  /*a8a0*/  MUFU.EX2 R34, R143 ;  /* 0x0000008f00227308 */ /* 0x000ff40000000800 */
[----:B------:R4:W-:Y:S10]  /*a8b0*/  MUFU.EX2 R35, R130 ;  /* 0x0000008200237308 */ /* 0x0009f40000000800 */
[----:B------:R-:W-:Y:S10]  /*a8c0*/  MUFU.EX2 R28, R28 ;  /* 0x0000001c001c7308 */ /* 0x000ff40000000800 */
[----:B------:R-:W-:Y:S01]  /*a8d0*/  MUFU.EX2 R29, R29 ;  /* 0x0000001d001d7308 */ /* 0x000fe20000000800 */
[----:B----4-:R-:W-:Y:S01]  /*a8e0*/  MOV R130, R129 ;  /* 0x0000008100827202 */ /* 0x010fe20000000f00 */
[----:B--2---:R-:W-:Y:S01]  /*a8f0*/  FMUL.FTZ R4, R2, R132 ;  /* 0x0000008402047220 */ /* 0x004fe20000410000 */
[----:B-----5:R-:W-:Y:S01]  /*a900*/  F2FP.BF16.PACK_AB R8, R142, R137 ;  /* 0x000000898e08723e */ /* 0x020fe200000010ff */
[----:B------:R-:W-:Y:S02]  /*a910*/  FMUL.FTZ R5, R2, R133 ;  /* 0x0000008502057220 */ /* 0x000fe40000410000 */
[C---:B-1----:R-:W-:Y:S02]  /*a920*/  FMUL.FTZ R6, R0.reuse, R134 ;  /* 0x0000008600067220 */ /* 0x042fe40000410000 */
[----:B------:R-:W-:Y:S02]  /*a930*/  FMUL.FTZ R7, R0, R135 ;  /* 0x0000008700077220 */ /* 0x000fe40000410000 */
[----:B------:R-:W1:Y:S01]  /*a940*/  LDSM.16.MT88.4 R132, [R168] ;  /* 0x00000000a884783b */ /* 0x000e620000004200 */
[C---:B------:R-:W-:Y:S02]  /*a950*/  FFMA.FTZ R16, R2.reuse, R185, R137 ;  /* 0x000000b902107223 */ /* 0x040fe40000010089 */
[C---:B------:R-:W-:Y:S01]  /*a960*/  FMUL.FTZ R100, R2.reuse, R100 ;  /* 0x0000006402647220 */ /* 0x040fe20000410000 */
[----:B------:R-:W-:Y:S01]  /*a970*/  MUFU.EX2 R137, R22 ;  /* 0x0000001600897308 */ /* 0x000fe20000000800 */
        /* <DEDUP_REMOVED lines=45> */
[--C-:B------:R-:W-:Y:S01]  /*ac50*/  FFMA.FTZ R2, R10, c[0x0][0x2d0], -R12.reuse ;  /* 0x0000b4000a027a23 */ /* 0x100fe2000001080c */
[----:B------:R-:W-:Y:S01]  /*ac60*/  F2FP.BF16.PACK_AB R10, R153, R146 ;  /* 0x00000092990a723e */ /* 0x000fe200000010ff */
        /* <DEDUP_REMOVED lines=47> */
[----:B------:R-:W-:Y:S01]  /*af60*/  FFMA.FTZ R24, R0, R186, R9 ;  /* 0x000000ba00187223 */ /* 0x000fe20000010009 */
[----:B---3--:R-:W-:Y:S01]  /*af70*/  F2FP.BF16.PACK_AB R9, R33, R9 ;  /* 0x000000092109723e */ /* 0x008fe200000010ff */
[--C-:B------:R-:W-:Y:S02]  /*af80*/  FFMA.FTZ R0, R11, c[0x0][0x2d0], -R12.reuse ;  /* 0x0000b4000b007a23 */ /* 0x100fe4000001080c */
[--C-:B--2---:R-:W-:Y:S02]  /*af90*/  FFMA.FTZ R2, R18, c[0x0][0x2d0], -R12.reuse ;  /* 0x0000b40012027a23 */ /* 0x104fe4000001080c */
[----:B------:R-:W2:Y:S02]  /*afa0*/  MUFU.EX2 R148, R0 ;  /* 0x0000000000947308 */ /* 0x000ea40000000800 */
[----:B--2---:R-:W-:Y:S01]  /*afb0*/  F2FP.BF16.PACK_AB R11, R148, R147 ;  /* 0x00000093940b723e */ /* 0x004fe200000010ff */
[--C-:B------:R-:W-:Y:S07]  /*afc0*/  FFMA.FTZ R0, R14, c[0x0][0x2d0], -R12.reuse ;  /* 0x0000b4000e007a23 */ /* 0x100fee000001080c */
[----:B------:R2:W-:Y:S01]  /*afd0*/  MUFU.EX2 R149, R0 ;  /* 0x0000000000957308 */ /* 0x0005e20000000800 */
[C---:B-1----:R-:W-:Y:S08]  /*afe0*/  HMMA.16816.F32.BF16 R4, R8.reuse, R132, R4 ;  /* 0x000000840804723c */ /* 0x042ff00000041804 */
[C---:B------:R-:W-:Y:S01]  /*aff0*/  HMMA.16816.F32.BF16 R100, R8.reuse, R134, R100 ;  /* 0x000000860864723c */ /* 0x040fe20000041864 */
[----:B------:R-:W1:Y:S03]  /*b000*/  LDSM.16.MT88.4 R132, [R169] ;  /* 0x00000000a984783b */ /* 0x000e660000004200 */
[----:B--2---:R-:W-:Y:S05]  /*b010*/  FFMA.FTZ R0, R15, c[0x0][0x2d0], -R12 ;  /* 0x0000b4000f007a23 */ /* 0x004fea000001080c */
[----:B------:R-:W-:Y:S01]  /*b020*/  LDSM.16.MT88.4 R12, [R168+0x800] ;  /* 0x00080000a80c783b */ /* 0x000fe20000004200 */
[C---:B-1----:R-:W-:Y:S08]  /*b030*/  HMMA.16816.F32.BF16 R104, R8.reuse, R132, R104 ;  /* 0x000000840868723c */ /* 0x042ff00000041868 */
[C---:B------:R-:W-:Y:S01]  /*b040*/  HMMA.16816.F32.BF16 R108, R8.reuse, R134, R108 ;  /* 0x00000086086c723c */ /* 0x040fe2000004186c */
[----:B------:R-:W1:Y:S07]  /*b050*/  LDSM.16.MT88.4 R132, [R171] ;  /* 0x00000000ab84783b */ /* 0x000e6e0000004200 */
[C---:B-1----:R-:W-:Y:S08]  /*b060*/  HMMA.16816.F32.BF16 R112, R8.reuse, R132, R112 ;  /* 0x000000840870723c */ /* 0x042ff00000041870 */
[C---:B------:R-:W-:Y:S01]  /*b070*/  HMMA.16816.F32.BF16 R116, R8.reuse, R134, R116 ;  /* 0x000000860874723c */ /* 0x040fe20000041874 */
[----:B------:R-:W1:Y:S07]  /*b080*/  LDSM.16.MT88.4 R132, [R170] ;  /* 0x00000000aa84783b */ /* 0x000e6e0000004200 */
        /* <DEDUP_REMOVED lines=25> */
[----:B------:R1:W2:Y:S07]  /*b220*/  MUFU.EX2 R133, R0 ;  /* 0x0000000000857308 */ /* 0x0002ae0000000800 */
[----:B------:R-:W-:Y:S03]  /*b230*/  HMMA.16816.F32.BF16 R96, R8, R134, R96 ;  /* 0x000000860860723c */ /* 0x000fe60000041860 */
[----:B------:R3:W-:Y:S04]  /*b240*/  MUFU.EX2 R132, R2 ;  /* 0x0000000200847308 */ /* 0x0007e80000000800 */
[----:B------:R-:W-:Y:S02]  /*b250*/  F2FP.BF16.PACK_AB R8, R150, R32 ;  /* 0x000000209608723e */ /* 0x000fe400000010ff */
[----:B------:R-:W-:Y:S03]  /*b260*/  F2FP.BF16.PACK_AB R10, R152, R151 ;  /* 0x00000097980a723e */ /* 0x000fe600000010ff */
[----:B-1----:R-:W-:Y:S01]  /*b270*/  FADD.FTZ R0, R142, R16 ;  /* 0x000000108e007221 */ /* 0x002fe20000010000 */
[----:B--2---:R-:W-:Y:S01]  /*b280*/  F2FP.BF16.PACK_AB R9, R133, R149 ;  /* 0x000000958509723e */ /* 0x004fe200000010ff */
[----:B------:R-:W1:Y:S01]  /*b290*/  MUFU.EX2 R142, R20 ;  /* 0x00000014008e7308 */ /* 0x000e620000000800 */
[----:B------:R-:W2:Y:S01]  /*b2a0*/  LDSM.16.MT88.4 R16, [R169+0x800] ;  /* 0x00080000a910783b */ /* 0x000ea20000004200 */
[----:B------:R-:W-:Y:S04]  /*b2b0*/  FADD.FTZ R0, R146, R0 ;  /* 0x0000000092007221 */ /* 0x000fe80000010000 */
[----:B------:R-:W-:Y:S02]  /*b2c0*/  FADD.FTZ R0, R153, R0 ;  /* 0x0000000099007221 */ /* 0x000fe40000010000 */
[----:B---3--:R-:W-:Y:S02]  /*b2d0*/  FADD.FTZ R2, R33, R24 ;  /* 0x0000001821027221 */ /* 0x008fe40000010000 */
[----:B------:R-:W-:Y:S02]  /*b2e0*/  MUFU.EX2 R33, R144 ;  /* 0x0000009000217308 */ /* 0x000fe40000000800 */
[----:B------:R-:W-:Y:S04]  /*b2f0*/  FADD.FTZ R2, R147, R2 ;  /* 0x0000000293027221 */ /* 0x000fe80000010000 */
[----:B------:R-:W-:Y:S02]  /*b300*/  FADD.FTZ R24, R148, R2 ;  /* 0x0000000294187221 */ /* 0x000fe40000010000 */
[----:B------:R-:W-:Y:S02]  /*b310*/  FADD.FTZ R2, R32, R0 ;  /* 0x0000000020027221 */ /* 0x000fe40000010000 */
[----:B------:R3:W4:Y:S01]  /*b320*/  MUFU.EX2 R32, R25 ;  /* 0x0000001900207308 */ /* 0x0007220000000800 */
[----:B------:R-:W-:Y:S01]  /*b330*/  FADD.FTZ R0, R149, R24 ;  /* 0x0000001895007221 */ /* 0x000fe20000010000 */
[----:B-1----:R-:W-:Y:S01]  /*b340*/  F2FP.BF16.PACK_AB R11, R142, R132 ;  /* 0x000000848e0b723e */ /* 0x002fe200000010ff */
[----:B------:R-:W-:Y:S06]  /*b350*/  LDSM.16.MT88.4 R20, [R169+0x1000] ;  /* 0x00100000a914783b */ /* 0x000fec0000004200 */
[C---:B------:R-:W-:Y:S08]  /*b360*/  HMMA.16816.F32.BF16 R4, R8.reuse, R12, R4 ;  /* 0x0000000c0804723c */ /* 0x040ff00000041804 */
[C---:B------:R-:W-:Y:S01]  /*b370*/  HMMA.16816.F32.BF16 R100, R8.reuse, R14, R100 ;  /* 0x0000000e0864723c */ /* 0x040fe20000041864 */
[----:B------:R-:W1:Y:S07]  /*b380*/  LDSM.16.MT88.4 R12, [R171+0x800] ;  /* 0x00080000ab0c783b */ /* 0x000e6e0000004200 */
[C---:B--2---:R-:W-:Y:S01]  /*b390*/  HMMA.16816.F32.BF16 R104, R8.reuse, R16, R104 ;  /* 0x000000100868723c */ /* 0x044fe20000041868 */
[----:B---3--:R-:W-:Y:S07]  /*b3a0*/  LDSM.16.MT88.4 R24, [R170+0x1800] ;  /* 0x00180000aa18783b */ /* 0x008fee0000004200 */
        /* <DEDUP_REMOVED lines=70> */
[----:B------:R-:W-:Y:S01]  /*b810*/  HMMA.16816.F32.BF16 R96, R8, R18, R96 ;  /* 0x000000120860723c */ /* 0x000fe20000041860 */
[----:B------:R-:W2:Y:S06]  /*b820*/  LDSM.16.MT88.4 R16, [R171+0x1800] ;  /* 0x00180000ab10783b */ /* 0x000eac0000004200 */
[----:B------:R-:W-:Y:S01]  /*b830*/  FADD.FTZ R8, R150, R2 ;  /* 0x0000000296087221 */ /* 0x000fe20000010000 */
[----:B------:R-:W-:Y:S01]  /*b840*/  F2FP.BF16.PACK_AB R10, R35, R34 ;  /* 0x00000022230a723e */ /* 0x000fe200000010ff */
[----:B------:R-:W-:Y:S03]  /*b850*/  FADD.FTZ R2, R133, R0 ;  /* 0x0000000085027221 */ /* 0x000fe60000010000 */
[----:B----4-:R-:W-:Y:S01]  /*b860*/  F2FP.BF16.PACK_AB R9, R30, R32 ;  /* 0x000000201e09723e */ /* 0x010fe200000010ff */
[----:B------:R-:W-:Y:S01]  /*b870*/  FADD.FTZ R0, R151, R8 ;  /* 0x0000000897007221 */ /* 0x000fe20000010000 */
[----:B------:R-:W-:Y:S01]  /*b880*/  F2FP.BF16.PACK_AB R8, R33, R31 ;  /* 0x0000001f2108723e */ /* 0x000fe200000010ff */
[----:B------:R-:W-:Y:S01]  /*b890*/  FADD.FTZ R2, R132, R2 ;  /* 0x0000000284027221 */ /* 0x000fe20000010000 */
[----:B------:R-:W-:Y:S01]  /*b8a0*/  F2FP.BF16.PACK_AB R11, R29, R28 ;  /* 0x0000001c1d0b723e */ /* 0x000fe200000010ff */
[----:B------:R-:W-:Y:S02]  /*b8b0*/  FADD.FTZ R0, R152, R0 ;  /* 0x0000000098007221 */ /* 0x000fe40000010000 */
[----:B------:R-:W-:Y:S02]  /*b8c0*/  FADD.FTZ R2, R142, R2 ;  /* 0x000000028e027221 */ /* 0x000fe40000010000 */
[----:B------:R-:W-:Y:S02]  /*b8d0*/  FADD.FTZ R0, R136, R0 ;  /* 0x0000000088007221 */ /* 0x000fe40000010000 */
[----:B------:R-:W-:Y:S01]  /*b8e0*/  FADD.FTZ R2, R137, R2 ;  /* 0x0000000289027221 */ /* 0x000fe20000010000 */
[C---:B-1----:R-:W-:Y:S01]  /*b8f0*/  HMMA.16816.F32.BF16 R132, R8.reuse, R12, R4 ;  /* 0x0000000c0884723c */ /* 0x042fe20000041804 */
[----:B------:R-:W1:Y:S02]  /*b900*/  LDSM.16.MT88.4 R4, [R168+0x3800] ;  /* 0x00380000a804783b */ /* 0x000e640000004200 */
[----:B------:R-:W-:Y:S02]  /*b910*/  FADD.FTZ R0, R140, R0 ;  /* 0x000000008c007221 */ /* 0x000fe40000010000 */
[----:B------:R-:W-:Y:S02]  /*b920*/  FADD.FTZ R2, R138, R2 ;  /* 0x000000028a027221 */ /* 0x000fe40000010000 */
[----:B------:R-:W-:Y:S01]  /*b930*/  FADD.FTZ R0, R139, R0 ;  /* 0x000000008b007221 */ /* 0x000fe20000010000 */
[C---:B------:R-:W-:Y:S01]  /*b940*/  HMMA.16816.F32.BF16 R100, R8.reuse, R14, R100 ;  /* 0x0000000e0864723c */ /* 0x040fe20000041864 */
[----:B------:R-:W3:Y:S03]  /*b950*/  LDSM.16.MT88.4 R12, [R169+0x3800] ;  /* 0x00380000a90c783b */ /* 0x000ee60000004200 */
[----:B------:R-:W-:Y:S01]  /*b960*/  FADD.FTZ R2, R131, R2 ;  /* 0x0000000283027221 */ /* 0x000fe20000010000 */
[-C--:B------:R-:W-:Y:S01]  /*b970*/  MOV R131, R3.reuse ;  /* 0x0000000300837202 */ /* 0x080fe20000000f00 */
[----:B------:R-:W-:Y:S02]  /*b980*/  FADD.FTZ R0, R141, R0 ;  /* 0x000000008d007221 */ /* 0x000fe40000010000 */
[C---:B------:R-:W-:Y:S08]  /*b990*/  HMMA.16816.F32.BF16 R104, R8.reuse, R20, R104 ;  /* 0x000000140868723c */ /* 0x040ff00000041868 */
[C---:B------:R-:W-:Y:S01]  /*b9a0*/  HMMA.16816.F32.BF16 R108, R8.reuse, R22, R108 ;  /* 0x00000016086c723c */ /* 0x040fe2000004186c */
[----:B------:R-:W-:Y:S07]  /*b9b0*/  LDSM.16.MT88.4 R20, [R170+0x3800] ;  /* 0x00380000aa14783b */ /* 0x000fee0000004200 */
[C---:B--2---:R-:W-:Y:S08]  /*b9c0*/  HMMA.16816.F32.BF16 R112, R8.reuse, R16, R112 ;  /* 0x000000100870723c */ /* 0x044ff00000041870 */
[C---:B------:R-:W-:Y:S01]  /*b9d0*/  HMMA.16816.F32.BF16 R116, R8.reuse, R18, R116 ;  /* 0x000000120874723c */ /* 0x040fe20000041874 */
[----:B------:R-:W2:Y:S07]  /*b9e0*/  LDSM.16.MT88.4 R16, [R171+0x3800] ;  /* 0x00380000ab10783b */ /* 0x000eae0000004200 */
[C---:B------:R-:W-:Y:S08]  /*b9f0*/  HMMA.16816.F32.BF16 R120, R8.reuse, R24, R120 ;  /* 0x000000180878723c */ /* 0x040ff00000041878 */
[C---:B------:R-:W-:Y:S08]  /*ba00*/  HMMA.16816.F32.BF16 R124, R8.reuse, R26, R124 ;  /* 0x0000001a087c723c */ /* 0x040ff0000004187c */
        /* <DEDUP_REMOVED lines=24> */
[----:B------:R-:W-:Y:S01]  /*bb90*/  IADD3 R0, R180, -0x1, RZ ;  /* 0xffffffffb4007810 */ /* 0x000fe20007ffe0ff */
[C---:B--2---:R-:W-:Y:S04]  /*bba0*/  HMMA.16816.F32.BF16 R84, R8.reuse, R16, R84 ;  /* 0x000000100854723c */ /* 0x044fe80000041854 */
[----:B------:R-:W-:Y:S01]  /*bbb0*/  FADD.FTZ R185, R35, R4 ;  /* 0x0000000423b97221 */ /* 0x000fe20000010000 */
[----:B------:R-:W-:Y:S01]  /*bbc0*/  MOV R180, R0 ;  /* 0x0000000000b47202 */ /* 0x000fe20000000f00 */
[----:B------:R-:W-:Y:S02]  /*bbd0*/  FADD.FTZ R186, R29, R2 ;  /* 0x000000021dba7221 */ /* 0x000fe40000010000 */
[C---:B------:R-:W-:Y:S08]  /*bbe0*/  HMMA.16816.F32.BF16 R88, R8.reuse, R18, R88 ;  /* 0x000000120858723c */ /* 0x040ff00000041858 */
[C---:B----4-:R-:W-:Y:S08]  /*bbf0*/  HMMA.16816.F32.BF16 R92, R8.reuse, R20, R92 ;  /* 0x00000014085c723c */ /* 0x050ff0000004185c */
[----:B------:R-:W-:Y:S01]  /*bc00*/  HMMA.16816.F32.BF16 R96, R8, R22, R96 ;  /* 0x000000160860723c */ /* 0x000fe20000041860 */
[----:B------:R-:W-:Y:S07]  /*bc10*/  @!UPT UIADD3 URZ, URZ, URZ, URZ ;  /* 0x0000003f3f3ff290 */ /* 0x000fee000fffe03f */
[----:B------:R-:W-:-:S11]  /*bc20*/  @P0 BRA `(.L_x_1166) ;  /* 0xffffd34000000947 */ /* 0x000fd6000383ffff */
.L_x_1159:
[----:B------:R-:W-:Y:S05]  /*bc30*/  BRA.DIV ~URZ, `(.L_x_1167) ;  /* 0x00006b127f007947 */ /* 0x000fea000b800000 */
[----:B------:R1:W2:Y:S02]  /*bc40*/  SHFL.BFLY PT, R0, R185, 0x2, 0x1f ;  /* 0x0c401f00b9007f89 */ /* 0x0002a400000e0000 */
.L_x_1254:
[----:B--2---:R-:W-:Y:S01]  /*bc50*/  FADD.FTZ R4, R0, R185 ;  /* 0x000000b900047221 */ /* 0x004fe20000010000 */
[----:B------:R-:W-:Y:S05]  /*bc60*/  BRA.DIV ~URZ, `(.L_x_1168) ;  /* 0x00006b327f007947 */ /* 0x000fea000b800000 */
[----:B------:R-:W2:Y:S04]  /*bc70*/  SHFL.BFLY PT, R0, R186, 0x2, 0x1f ;  /* 0x0c401f00ba007f89 */ /* 0x000ea800000e0000 */
[----:B------:R-:W3:Y:S01]  /*bc80*/  SHFL.BFLY PT, R2, R4, 0x1, 0x1f ;  /* 0x0c201f0004027f89 */ /* 0x000ee200000e0000 */
[----:B--2---:R-:W-:-:S02]  /*bc90*/  FADD.FTZ R5, R0, R186 ;  /* 0x000000ba00057221 */ /* 0x004fc40000010000 */
[----:B---3--:R-:W-:-:S03]  /*bca0*/  FADD.FTZ R4, R4, R2 ;  /* 0x0000000204047221 */ /* 0x008fc60000010000 */
[----:B------:R2:W3:Y:S04]  /*bcb0*/  SHFL.BFLY PT, R3, R5, 0x1, 0x1f ;  /* 0x0c201f0005037f89 */ /* 0x0004e800000e0000 */
.L_x_1255:
[----:B------:R-:W-:Y:S01]  /*bcc0*/  FSETP.NE.FTZ.AND P1, PT, R4, RZ, PT ;  /* 0x000000ff0400720b */ /* 0x000fe20003f35000 */
[----:B---3--:R-:W-:Y:S01]  /*bcd0*/  FADD.FTZ R3, R3, R5 ;  /* 0x0000000503037221 */ /* 0x008fe20000010000 */
[----:B------:R-:W-:Y:S02]  /*bce0*/  MOV R2, RZ ;  /* 0x000000ff00027202 */ /* 0x000fe40000000f00 */
[----:B------:R-:W-:Y:S02]  /*bcf0*/  MOV R0, RZ ;  /* 0x000000ff00007202 */ /* 0x000fe40000000f00 */
[----:B------:R-:W-:Y:S02]  /*bd00*/  FSETP.NE.FTZ.AND P0, PT, R3, RZ, PT ;  /* 0x000000ff0300720b */ /* 0x000fe40003f15000 */
[----:B------:R-:W-:Y:S02]  /*bd10*/  MOV R23, 0xff800000 ;  /* 0xff80000000177802 */ /* 0x000fe40000000f00 */
[----:B------:R-:W-:-:S03]  /*bd20*/  MOV R22, 0xff800000 ;  /* 0xff80000000167802 */ /* 0x000fc60000000f00 */
[----:B------:R-:W3:Y:S08]  /*bd30*/  @P1 MUFU.LG2 R6, R4 ;  /* 0x0000000400061308 */ /* 0x000ef00000000c00 */
[----:B------:R4:W5:Y:S01]  /*bd40*/  @P1 MUFU.RCP R2, R4 ;  /* 0x0000000400021308 */ /* 0x0009620000001000 */
[----:B---3--:R-:W-:-:S07]  /*bd50*/  @P1 FMUL.FTZ R6, R6, 0.69314718246459960938 ;  /* 0x3f31721806061820 */ /* 0x008fce0000410000 */
[----:B------:R-:W3:Y:S01]  /*bd60*/  @P0 MUFU.RCP R0, R3 ;  /* 0x0000000300000308 */ /* 0x000ee20000001000 */
[----:B----4-:R-:W-:Y:S01]  /*bd70*/  @P1 MOV R4, 0x3f317218 ;  /* 0x3f31721800041802 */ /* 0x010fe20000000f00 */
[C---:B-----5:R-:W-:Y:S02]  /*bd80*/  FMUL.FTZ R34, R2.reuse, R112 ;  /* 0x0000007002227220 */ /* 0x060fe40000410000 */
[----:B------:R-:W-:Y:S02]  /*bd90*/  FMUL.FTZ R35, R2, R113 ;  /* 0x0000007102237220 */ /* 0x000fe40000410000 */
        /* <DEDUP_REMOVED lines=11> */
[----:B------:R-:W-:Y:S01]  /*be50*/  @P1 FFMA.FTZ R23, R4, R129, R6 ;  /* 0x0000008104171223 */ /* 0x000fe20000010006 */
[----:B------:R-:W-:Y:S01]  /*be60*/  MOV R4, 0x1 ;  /* 0x0000000100047802 */ /* 0x000fe20000000f00 */
        /* <DEDUP_REMOVED lines=36> */
[----:B------:R4:W5:Y:S01]  /*c0b0*/  @P0 MUFU.LG2 R2, R3 ;  /* 0x0000000300020308 */ /* 0x0009620000000c00 */
[C---:B---3--:R-:W-:Y:S02]  /*c0c0*/  FMUL.FTZ R124, R0.reuse, R106 ;  /* 0x0000006a007c7220 */ /* 0x048fe40000410000 */
[C---:B------:R-:W-:Y:S02]  /*c0d0*/  FMUL.FTZ R125, R0.reuse, R107 ;  /* 0x0000006b007d7220 */ /* 0x040fe40000410000 */
[----:B------:R-:W-:-:S02]  /*c0e0*/  FMUL.FTZ R84, R0, R102 ;  /* 0x0000006600547220 */ /* 0x000fc40000410000 */
[C---:B------:R-:W-:Y:S02]  /*c0f0*/  FMUL.FTZ R85, R0.reuse, R103 ;  /* 0x0000006700557220 */ /* 0x040fe40000410000 */
[C---:B------:R-:W-:Y:S02]  /*c100*/  FMUL.FTZ R88, R0.reuse, R114 ;  /* 0x0000007200587220 */ /* 0x040fe40000410000 */
[C---:B------:R-:W-:Y:S02]  /*c110*/  FMUL.FTZ R89, R0.reuse, R115 ;  /* 0x0000007300597220 */ /* 0x040fe40000410000 */
[C---:B------:R-:W-:Y:S02]  /*c120*/  FMUL.FTZ R106, R0.reuse, R122 ;  /* 0x0000007a006a7220 */ /* 0x040fe40000410000 */
[C---:B------:R-:W-:Y:S01]  /*c130*/  FMUL.FTZ R107, R0.reuse, R123 ;  /* 0x0000007b006b7220 */ /* 0x040fe20000410000 */
[----:B----4-:R-:W-:Y:S01]  /*c140*/  @P0 MOV R3, 0x3f317218 ;  /* 0x3f31721800030802 */ /* 0x010fe20000000f00 */
[----:B------:R-:W-:-:S02]  /*c150*/  FMUL.FTZ R92, R0, R126 ;  /* 0x0000007e005c7220 */ /* 0x000fc40000410000 */
[----:B------:R-:W-:Y:S02]  /*c160*/  FMUL.FTZ R93, R0, R127 ;  /* 0x0000007f005d7220 */ /* 0x000fe40000410000 */
[----:B-----5:R-:W-:Y:S02]  /*c170*/  @P0 FMUL.FTZ R2, R2, 0.69314718246459960938 ;  /* 0x3f31721802020820 */ /* 0x020fe40000410000 */
[----:B------:R-:W-:Y:S02]  /*c180*/  @P0 FMUL.FTZ R3, R3, c[0x0][0x2d0] ;  /* 0x0000b40003030a20 */ /* 0x000fe40000410000 */
        /* <DEDUP_REMOVED lines=37> */
[----:B------:R-:W-:Y:S01]  /*c3e0*/  FMUL.FTZ R27, R0, R99 ;  /* 0x00000063001b7220 */ /* 0x000fe20000410000 */
[----:B------:R-:W-:Y:S01]  /*c3f0*/  PRMT R0, R4, 0x7610, R0 ;  /* 0x0000761004007816 */ /* 0x000fe20000000000 */
[----:B------:R-:W-:-:S02]  /*c400*/  @P0 FFMA.FTZ R22, R3, R12, R2 ;  /* 0x0000000c03160223 */ /* 0x000fc40000010002 */
.L_x_1128:
        /* <DEDUP_REMOVED lines=17> */
.L_x_1170:
[----:B------:R-:W-:Y:S05]  /*c520*/  BSYNC B0 ;  /* 0x0000000000007941 */ /* 0x000fea0003800000 */
.L_x_1169:
[----:B------:R-:W-:Y:S01]  /*c530*/  PRMT R0, R0, 0x9910, RZ ;  /* 0x0000991000007816 */ /* 0x000fe200000000ff */
[----:B------:R-:W-:Y:S01]  /*c540*/  BSSY B1, `(.L_x_1171) ;  /* 0x000032c000017945 */ /* 0x000fe20003800000 */
[----:B------:R-:W-:Y:S02]  /*c550*/  IMAD.MOV.U32 R78, RZ, RZ, R208 ;  /* 0x000000ffff4e7224 */ /* 0x000fe400078e00d0 */
[----:B------:R-:W-:-:S13]  /*c560*/  ISETP.NE.AND P0, PT, R0, RZ, PT ;  /* 0x000000ff0000720c */ /* 0x000fda0003f05270 */
[----:B------:R-:W-:Y:S05]  /*c570*/  @!P0 BRA `(.L_x_1172) ;  /* 0x0000260000008947 */ /* 0x000fea0003800000 */
[----:B------:R-:W3:Y:S04]  /*c580*/  LDL R7, [R1+0x8] ;  /* 0x0000080001077983 */ /* 0x000ee80000100800 */
[----:B--2---:R-:W2:Y:S04]  /*c590*/  LDL R5, [R1] ;  /* 0x0000000001057983 */ /* 0x004ea80000100800 */
[----:B------:R-:W4:Y:S01]  /*c5a0*/  LDL R6, [R1+0x4] ;  /* 0x0000040001067983 */ /* 0x000f220000100800 */
        /* <DEDUP_REMOVED lines=29> */
[----:B--2---:R2:W-:Y:S01]  /*c780*/  STS [R5], R2 ;  /* 0x0000000205007388 */ /* 0x0045e20000000800 */
[----:B-1----:R-:W-:-:S02]  /*c790*/  F2FP.BF16.PACK_AB R3, R119, R118 ;  /* 0x000000767703723e */ /* 0x002fc400000010ff */
[----:B---3--:R-:W-:-:S03]  /*c7a0*/  F2FP.BF16.PACK_AB R0, R105, R104 ;  /* 0x000000686900723e */ /* 0x008fc600000010ff */
[----:B------:R1:W-:Y:S01]  /*c7b0*/  STS [R5+0x400], R3 ;  /* 0x0004000305007388 */ /* 0x0003e20000000800 */
[----:B--2---:R-:W-:-:S03]  /*c7c0*/  F2FP.BF16.PACK_AB R2, R107, R106 ;  /* 0x0000006a6b02723e */ /* 0x004fc600000010ff */
[----:B----4-:R2:W-:Y:S04]  /*c7d0*/  STS [R6], R0 ;  /* 0x0000000006007388 */ /* 0x0105e80000000800 */
        /* <DEDUP_REMOVED lines=64> */
[----:B----4-:R-:W-:Y:S02]  /*cbe0*/  F2FP.BF16.PACK_AB R2, R43, R42 ;  /* 0x0000002a2b02723e */ /* 0x010fe400000010ff */
[----:B------:R-:W-:-:S03]  /*cbf0*/  @P3 IADD3.X R5, R218, c[0x0][0x50c], RZ, P0, !PT ;  /* 0x00014300da053a10 */ /* 0x000fc600007fe4ff */
        /* <DEDUP_REMOVED lines=17> */
.L_x_1173:
[----:B------:R-:W3:Y:S01]  /*cd10*/  LDL R82, [R1+0x10] ;  /* 0x0000100001527983 */ /* 0x000ee20000100800 */
[----:B------:R-:W-:Y:S01]  /*cd20*/  IMAD.MOV.U32 R9, RZ, RZ, 0x368 ;  /* 0x00000368ff097424 */ /* 0x000fe200078e00ff */
[----:B------:R-:W-:Y:S01]  /*cd30*/  ISETP.GT.AND P3, PT, R5, 0x1, PT ;  /* 0x000000010500780c */ /* 0x000fe20003f64270 */
[----:B--2---:R-:W-:Y:S01]  /*cd40*/  IMAD.MOV.U32 R2, RZ, RZ, c[0x0][0x4e8] ;  /* 0x00013a00ff027624 */ /* 0x004fe200078e00ff */
[----:B------:R-:W-:Y:S01]  /*cd50*/  ISETP.NE.U32.AND P0, PT, RZ, c[0x0][0x500], PT ;  /* 0x00014000ff007a0c */ /* 0x000fe20003f05070 */
[----:B------:R-:W1:Y:S01]  /*cd60*/  S2R R83, SR_TID.X ;  /* 0x0000000000537919 */ /* 0x000e620000002100 */
[----:B------:R-:W-:-:S02]  /*cd70*/  SEL R9, R9, 0x328, P3 ;  /* 0x0000032809097807 */ /* 0x000fc40001800000 */
[----:B------:R-:W-:Y:S02]  /*cd80*/  ISETP.NE.AND.EX P0, PT, RZ, c[0x0][0x504], PT, P0 ;  /* 0x00014100ff007a0c */ /* 0x000fe40003f05300 */
[----:B------:R2:W4:Y:S01]  /*cd90*/  LDC.64 R4, c[0x0][R9+0x170] ;  /* 0x00005c0009047b82 */ /* 0x0005220000000a00 */
[----:B------:R-:W-:Y:S02]  /*cda0*/  ISETP.NE.AND P2, PT, R2, 0x1, PT ;  /* 0x000000010200780c */ /* 0x000fe40003f45270 */
[----:B------:R-:W-:Y:S02]  /*cdb0*/  SEL R8, R213, RZ, !P0 ;  /* 0x000000ffd5087207 */ /* 0x000fe40004000000 */
[----:B------:R-:W-:Y:S02]  /*cdc0*/  SEL R3, R224, RZ, !P0 ;  /* 0x000000ffe0037207 */ /* 0x000fe40004000000 */
[----:B------:R-:W-:Y:S01]  /*cdd0*/  LOP3.LUT R10, R210, 0xffff, RZ, 0xc0, !PT ;  /* 0x0000ffffd20a7812 */ /* 0x000fe200078ec0ff */
[----:B------:R2:W4:Y:S08]  /*cde0*/  LDC.64 R16, c[0x0][R9+0x168] ;  /* 0x00005a0009107b82 */ /* 0x0005300000000a00 */
[----:B------:R2:W4:Y:S01]  /*cdf0*/  LDC.64 R18, c[0x0][R9+0x178] ;  /* 0x00005e0009127b82 */ /* 0x0005220000000a00 */
[----:B-1----:R-:W-:-:S04]  /*ce00*/  SHF.R.S32.HI R79, RZ, 0x1f, R83 ;  /* 0x0000001fff4f7819 */ /* 0x002fc80000011453 */
[----:B------:R-:W-:-:S03]  /*ce10*/  LEA.HI R79, R79, R83, RZ, 0x5 ;  /* 0x000000534f4f7211 */ /* 0x000fc600078f28ff */
[----:B------:R2:W1:Y:S01]  /*ce20*/  LDC.64 R20, c[0x0][R9+0x160] ;  /* 0x0000580009147b82 */ /* 0x0004620000000a00 */
[----:B------:R-:W-:-:S05]  /*ce30*/  LOP3.LUT R79, R79, 0xffffffe0, RZ, 0xc0, !PT ;  /* 0xffffffe04f4f7812 */ /* 0x000fca00078ec0ff */
[----:B------:R-:W-:Y:S02]  /*ce40*/  IMAD.IADD R79, R83, 0x1, -R79 ;  /* 0x00000001534f7824 */ /* 0x000fe400078e0a4f */
[----:B--2---:R-:W-:Y:S02]  /*ce50*/  IMAD.IADD R9, R212, 0x1, R205 ;  /* 0x00000001d4097824 */ /* 0x004fe400078e02cd */
[----:B----4-:R-:W-:-:S04]  /*ce60*/  IMAD R2, R5, R8, RZ ;  /* 0x0000000805027224 */ /* 0x010fc800078e02ff */
[----:B------:R-:W-:Y:S02]  /*ce70*/  IMAD R12, R4, R3, R2 ;  /* 0x00000003040c7224 */ /* 0x000fe400078e0202 */
[----:B------:R-:W-:-:S04]  /*ce80*/  @P2 IMAD.HI.U32 R3, R9, c[0x0][0x4ec], RZ ;  /* 0x00013b0009032a27 */ /* 0x000fc800078e00ff */
[----:B------:R-:W-:-:S04]  /*ce90*/  IMAD.WIDE.U32 R4, R4, R8, RZ ;  /* 0x0000000804047225 */ /* 0x000fc800078e00ff */
[----:B------:R-:W-:-:S04]  /*cea0*/  IMAD.WIDE.U32 R6, R16, R10, RZ ;  /* 0x0000000a10067225 */ /* 0x000fc800078e00ff */
[----:B------:R-:W-:Y:S01]  /*ceb0*/  IMAD.MOV.U32 R2, RZ, RZ, R9 ;  /* 0x000000ffff027224 */ /* 0x000fe200078e0009 */
[----:B------:R-:W-:Y:S01]  /*cec0*/  @P2 SHF.R.U32.HI R2, RZ, c[0x0][0x4f0], R3 ;  /* 0x00013c00ff022a19 */ /* 0x000fe20000011603 */
[----:B------:R-:W-:Y:S01]  /*ced0*/  IMAD R11, R17, R10, RZ ;  /* 0x0000000a110b7224 */ /* 0x000fe200078e02ff */
        /* <DEDUP_REMOVED lines=13> */
[----:B-1----:R-:W-:Y:S01]  /*cfb0*/  IMAD R2, R21, R3, RZ ;  /* 0x0000000315027224 */ /* 0x002fe200078e02ff */
        /* <DEDUP_REMOVED lines=69> */
.L_x_1256:
[----:B------:R-:W-:Y:S05]  /*d410*/  BRA.DIV ~URZ, `(.L_x_1176) ;  /* 0x000054f27f007947 */ /* 0x000fea000b800000 */
[----:B------:R4:W2:Y:S02]  /*d420*/  SHFL.IDX PT, R0, R11, RZ, 0x181f ;  /* 0x00181fff0b007589 */ /* 0x0008a400000e0000 */
.L_x_1257:
        /* <DEDUP_REMOVED lines=19> */
.L_x_1178:
[----:B------:R-:W-:Y:S05]  /*d560*/  BSYNC B0 ;  /* 0x0000000000007941 */ /* 0x000fea0003800000 */
.L_x_1177:
[----:B------:R-:W-:Y:S05]  /*d570*/  BRA.DIV ~URZ, `(.L_x_1179) ;  /* 0x000054027f007947 */ /* 0x000fea000b800000 */
[----:B---3--:R3:W4:Y:S04]  /*d580*/  SHFL.IDX PT, R8, R9, 0x1, 0x181f ;  /* 0x00381f0009087f89 */ /* 0x00872800000e0000 */
[----:B--2---:R3:W2:Y:S02]  /*d590*/  SHFL.IDX PT, R0, R11, 0x1, 0x181f ;  /* 0x00381f000b007f89 */ /* 0x0046a400000e0000 */
.L_x_1258:
        /* <DEDUP_REMOVED lines=19> */
.L_x_1181:
[----:B------:R-:W-:Y:S05]  /*d6d0*/  BSYNC B0 ;  /* 0x0000000000007941 */ /* 0x000fea0003800000 */
.L_x_1180:
[----:B------:R-:W-:Y:S05]  /*d6e0*/  BRA.DIV ~URZ, `(.L_x_1182) ;  /* 0x000053627f007947 */ /* 0x000fea000b800000 */
[----:B----4-:R4:W3:Y:S02]  /*d6f0*/  SHFL.IDX PT, R8, R9, 0x2, 0x181f ;  /* 0x00581f0009087f89 */ /* 0x0108e400000e0000 */
.L_x_1259:
[----:B------:R-:W-:Y:S05]  /*d700*/  BRA.DIV ~URZ, `(.L_x_1183) ;  /* 0x000053b27f007947 */ /* 0x000fea000b800000 */
[----:B--2---:R2:W4:Y:S02]  /*d710*/  SHFL.IDX PT, R0, R11, 0x2, 0x181f ;  /* 0x00581f000b007f89 */ /* 0x00452400000e0000 */
.L_x_1260:
        /* <DEDUP_REMOVED lines=19> */
.L_x_1185:
[----:B------:R-:W-:Y:S05]  /*d850*/  BSYNC B0 ;  /* 0x0000000000007941 */ /* 0x000fea0003800000 */
.L_x_1184:
[----:B------:R-:W-:Y:S05]  /*d860*/  BRA.DIV ~URZ, `(.L_x_1186) ;  /* 0x000052c27f007947 */ /* 0x000fea000b800000 */
[----:B---3--:R3:W2:Y:S04]  /*d870*/  SHFL.IDX PT, R6, R9, 0x3, 0x181f ;  /* 0x00781f0009067f89 */ /* 0x0086a800000e0000 */
[----:B----4-:R3:W4:Y:S02]  /*d880*/  SHFL.IDX PT, R0, R11, 0x3, 0x181f ;  /* 0x00781f000b007f89 */ /* 0x01072400000e0000 */
.L_x_1261:
        /* <DEDUP_REMOVED lines=20> */
.L_x_1174:
[----:B------:R-:W-:Y:S02]  /*d9d0*/  IMAD R11, R11, c[0x0][0x408], RZ ;  /* 0x000102000b0b7a24 */ /* 0x000fe400078e02ff */
[----:B------:R-:W-:-:S04]  /*d9e0*/  IMAD.WIDE.U32 R2, R0, c[0x0][0x408], RZ ;  /* 0x0001020000027a25 */ /* 0x000fc800078e00ff */
[----:B------:R-:W-:Y:S02]  /*d9f0*/  IMAD R0, R0, c[0x0][0x40c], R11 ;  /* 0x0001030000007a24 */ /* 0x000fe400078e020b */
[----:B-1----:R-:W-:-:S03]  /*da00*/  @P2 IMAD.HI.U32 R5, R9, c[0x0][0x4ec], RZ ;  /* 0x00013b0009052a27 */ /* 0x002fc600078e00ff */
        /* <DEDUP_REMOVED lines=28> */
.L_x_1262:
[----:B------:R-:W-:Y:S05]  /*dbd0*/  BRA.DIV ~URZ, `(.L_x_1189) ;  /* 0x000050927f007947 */ /* 0x000fea000b800000 */
[----:B------:R3:W4:Y:S02]  /*dbe0*/  SHFL.IDX PT, R0, R12, RZ, 0x1c1f ;  /* 0x001c1fff0c007589 */ /* 0x00072400000e0000 */
.L_x_1263:
        /* <DEDUP_REMOVED lines=122> */
.L_x_1191:
[----:B------:R-:W-:Y:S05]  /*e390*/  BSYNC B0 ;  /* 0x0000000000007941 */ /* 0x000fea0003800000 */
.L_x_1190:
[----:B------:R-:W-:Y:S05]  /*e3a0*/  BRA.DIV ~URZ, `(.L_x_1192) ;  /* 0x000049327f007947 */ /* 0x000fea000b800000 */
[----:B--2---:R2:W1:Y:S04]  /*e3b0*/  SHFL.IDX PT, R4, R5, 0x1, 0x1c1f ;  /* 0x003c1f0005047f89 */ /* 0x00446800000e0000 */
[----:B----4-:R2:W4:Y:S02]  /*e3c0*/  SHFL.IDX PT, R0, R12, 0x1, 0x1c1f ;  /* 0x003c1f000c007f89 */ /* 0x01052400000e0000 */
.L_x_1264:
        /* <DEDUP_REMOVED lines=123> */
.L_x_1172:
        /* <DEDUP_REMOVED lines=19> */
.L_x_1193:
        /* <DEDUP_REMOVED lines=55> */
.L_x_1195:
[----:B------:R-:W-:Y:S05]  /*f020*/  BSYNC B0 ;  /* 0x0000000000007941 */ /* 0x000fea0003800000 */
.L_x_1194:
        /* <DEDUP_REMOVED lines=34> */
.L_x_1265:
[----:B------:R-:W-:Y:S05]  /*f250*/  BRA.DIV ~URZ, `(.L_x_1197) ;  /* 0x00003bc27f007947 */ /* 0x000fea000b800000 */
[----:B------:R3:W4:Y:S02]  /*f260*/  SHFL.IDX PT, R0, R12, RZ, 0x181f ;  /* 0x00181fff0c007589 */ /* 0x00072400000e0000 */
.L_x_1266:
        /* <DEDUP_REMOVED lines=20> */
.L_x_1199:
[----:B------:R-:W-:Y:S05]  /*f3b0*/  BSYNC B0 ;  /* 0x0000000000007941 */ /* 0x000fea0003800000 */
.L_x_1198:
[----:B------:R-:W-:Y:S05]  /*f3c0*/  BRA.DIV ~URZ, `(.L_x_1200) ;  /* 0x00003ac27f007947 */ /* 0x000fea000b800000 */
[----:B--2---:R2:W1:Y:S04]  /*f3d0*/  SHFL.IDX PT, R8, R9, 0x1, 0x181f ;  /* 0x00381f0009087f89 */ /* 0x00446800000e0000 */
[----:B----4-:R2:W4:Y:S02]  /*f3e0*/  SHFL.IDX PT, R0, R12, 0x1, 0x181f ;  /* 0x00381f000c007f89 */ /* 0x01052400000e0000 */
.L_x_1267:
        /* <DEDUP_REMOVED lines=19> */
.L_x_1202:
[----:B------:R-:W-:Y:S05]  /*f520*/  BSYNC B0 ;  /* 0x0000000000007941 */ /* 0x000fea0003800000 */
.L_x_1201:
[----:B------:R-:W-:Y:S05]  /*f530*/  BRA.DIV ~URZ, `(.L_x_1203) ;  /* 0x00003a227f007947 */ /* 0x000fea000b800000 */
[----:B-1----:R1:W2:Y:S02]  /*f540*/  SHFL.IDX PT, R8, R9, 0x2, 0x181f ;  /* 0x00581f0009087f89 */ /* 0x0022a400000e0000 */
.L_x_1268:
[----:B------:R-:W-:Y:S05]  /*f550*/  BRA.DIV ~URZ, `(.L_x_1204) ;  /* 0x00003a727f007947 */ /* 0x000fea000b800000 */
[----:B----4-:R4:W1:Y:S02]  /*f560*/  SHFL.IDX PT, R0, R12, 0x2, 0x181f ;  /* 0x00581f000c007f89 */ /* 0x01086400000e0000 */
.L_x_1269:
        /* <DEDUP_REMOVED lines=19> */
.L_x_1206:
[----:B------:R-:W-:Y:S05]  /*f6a0*/  BSYNC B0 ;  /* 0x0000000000007941 */ /* 0x000fea0003800000 */
.L_x_1205:
[----:B------:R-:W-:Y:S05]  /*f6b0*/  BRA.DIV ~URZ, `(.L_x_1207) ;  /* 0x000039827f007947 */ /* 0x000fea000b800000 */
[----:B--2---:R2:W3:Y:S04]  /*f6c0*/  SHFL.IDX PT, R8, R9, 0x3, 0x181f ;  /* 0x00781f0009087f89 */ /* 0x0044e800000e0000 */
[----:B-1----:R2:W1:Y:S02]  /*f6d0*/  SHFL.IDX PT, R0, R12, 0x3, 0x181f ;  /* 0x00781f000c007f89 */ /* 0x00246400000e0000 */
.L_x_1270:
        /* <DEDUP_REMOVED lines=18> */
.L_x_1187:
[----:B------:R-:W-:Y:S05]  /*f800*/  BSYNC B1 ;  /* 0x0000000000017941 */ /* 0x000fea0003800000 */
.L_x_1171:
        /* <DEDUP_REMOVED lines=9> */
[----:B--2-4-:R-:W-:-:S04]  /*f8a0*/  LOP3.LUT R12, R0, 0x1f, RZ, 0xc0, !PT ;  /* 0x0000001f000c7812 */ /* 0x014fc800078ec0ff */
[----:B------:R-:W-:Y:S01]  /*f8b0*/  ISETP.NE.AND P5, PT, R12, 0x1f, PT ;  /* 0x0000001f0c00780c */ /* 0x000fe20003fa5270 */
[----:B------:R-:W-:Y:S10]  /*f8c0*/  BRA.DIV ~URZ, `(.L_x_1209) ;  /* 0x000038427f007947 */ /* 0x000ff4000b800000 */
[----:B------:R2:W3:Y:S02]  /*f8d0*/  SHFL.IDX PT, R9, R78, RZ, 0x1f ;  /* 0x00001fff4e097589 */ /* 0x0004e400000e0000 */
.L_x_1271:
[----:B------:R-:W-:Y:S05]  /*f8e0*/  BRA.DIV ~URZ, `(.L_x_1210) ;  /* 0x000038927f007947 */ /* 0x000fea000b800000 */
[----:B------:R4:W2:Y:S02]  /*f8f0*/  SHFL.IDX PT, R8, R78, 0x1, 0x1f ;  /* 0x00201f004e087f89 */ /* 0x0008a400000e0000 */
.L_x_1272:
        /* <DEDUP_REMOVED lines=18> */
.L_x_1273:
        /* <DEDUP_REMOVED lines=16> */
.L_x_1274:
[----:B----4-:R-:W-:Y:S01]  /*fb20*/  IMAD R0, R0, c[0x0][0x538], RZ ;  /* 0x00014e0000007a24 */ /* 0x010fe200078e02ff */
[----:B------:R-:W-:Y:S04]  /*fb30*/  BSSY B1, `(.L_x_1213) ;  /* 0x00000c5000017945 */ /* 0x000fe80003800000 */
[----:B--2---:R-:W-:-:S04]  /*fb40*/  IADD3 R8, R0, R8, RZ ;  /* 0x0000000800087210 */ /* 0x004fc80007ffe0ff */
[----:B---3--:R-:W-:-:S13]  /*fb50*/  ISETP.GT.AND P6, PT, R8, R9, PT ;  /* 0x000000090800720c */ /* 0x008fda0003fc4270 */
[----:B------:R-:W-:Y:S05]  /*fb60*/  @P6 BRA `(.L_x_1214) ;  /* 0x0000024000006947 */ /* 0x000fea0003800000 */
.L_x_1218:
        /* <DEDUP_REMOVED lines=16> */
.L_x_1275:
        /* <DEDUP_REMOVED lines=16> */
.L_x_1276:
[----:B--2---:R-:W-:-:S05]  /*fd70*/  IMAD R0, R0, c[0x0][0x538], RZ ;  /* 0x00014e0000007a24 */ /* 0x004fca00078e02ff */
[----:B------:R-:W-:-:S04]  /*fd80*/  IADD3 R8, R0, R8, RZ ;  /* 0x0000000800087210 */ /* 0x000fc80007ffe0ff */
[----:B------:R-:W-:-:S13]  /*fd90*/  ISETP.GT.AND P6, PT, R8, R9, PT ;  /* 0x000000090800720c */ /* 0x000fda0003fc4270 */
[----:B-1----:R-:W-:Y:S05]  /*fda0*/  @!P6 BRA `(.L_x_1218) ;  /* 0xfffffdc00000e947 */ /* 0x002fea000383ffff */
.L_x_1214:
[----:B------:R-:W-:-:S05]  /*fdb0*/  IADD3 R8, -R0, R8, RZ ;  /* 0x0000000800087210 */ /* 0x000fca0007ffe1ff */
[----:B------:R-:W-:-:S05]  /*fdc0*/  IMAD R0, R4, c[0x0][0x538], R8 ;  /* 0x00014e0004007a24 */ /* 0x000fca00078e0208 */
[----:B------:R-:W-:Y:S01]  /*fdd0*/  ISETP.GT.AND P0, PT, R0, R9, PT ;  /* 0x000000090000720c */ /* 0x000fe20003f04270 */
[----:B------:R-:W-:-:S12]  /*fde0*/  BRA.DIV ~URZ, `(.L_x_1219) ;  /* 0x000037f27f007947 */ /* 0x000fd8000b800000 */
[----:B------:R-:W-:-:S04]  /*fdf0*/  VOTE.ANY R5, PT, !P0 ;  /* 0x0000000000057806 */ /* 0x000fc800040e0100 */
.L_x_1277:
[----:B------:R-:W2:Y:S02]  /*fe00*/  POPC R0, R5 ;  /* 0x0000000500007309 */ /* 0x000ea40000000000 */
[----:B--2---:R-:W-:Y:S01]  /*fe10*/  IADD3 R211, R0, R211, RZ ;  /* 0x000000d300d37210 */ /* 0x004fe20007ffe0ff */
[----:B------:R-:W-:Y:S05]  /*fe20*/  BRA.DIV ~URZ, `(.L_x_1220) ;  /* 0x000038027f007947 */ /* 0x000fea000b800000 */
[----:B------:R2:W3:Y:S04]  /*fe30*/  SHFL.IDX PT, R10, R6, R0, 0x1f ;  /* 0x00001f00060a7589 */ /* 0x0004e800000e0000 */
[----:B------:R2:W4:Y:S02]  /*fe40*/  SHFL.IDX PT, R7, R7, R0, 0x1f ;  /* 0x00001f0007077589 */ /* 0x00052400000e0000 */
.L_x_1278:
[----:B------:R-:W-:Y:S01]  /*fe50*/  ISETP.NE.AND P0, PT, R5, RZ, PT ;  /* 0x000000ff0500720c */ /* 0x000fe20003f05270 */
[----:B------:R-:W-:-:S12]  /*fe60*/  BSSY B0, `(.L_x_1221) ;  /* 0x0000005000007945 */ /* 0x000fd80003800000 */
[----:B------:R-:W-:Y:S05]  /*fe70*/  @!P0 BRA `(.L_x_1222) ;  /* 0x0000003000008947 */ /* 0x000fea0003800000 */
[----:B--2---:R-:W-:Y:S01]  /*fe80*/  IADD3 R0, R0, -0x1, RZ ;  /* 0xffffffff00007810 */ /* 0x004fe20007ffe0ff */
[----:B------:R-:W-:Y:S05]  /*fe90*/  BRA.DIV ~URZ, `(.L_x_1223) ;  /* 0x000038627f007947 */ /* 0x000fea000b800000 */
[----:B------:R2:W1:Y:S02]  /*fea0*/  SHFL.IDX PT, R11, R4, R0, 0x1f ;  /* 0x00001f00040b7589 */ /* 0x00046400000e0000 */
.L_x_1222:
[----:B------:R-:W-:Y:S05]  /*feb0*/  BSYNC B0 ;  /* 0x0000000000007941 */ /* 0x000fea0003800000 */
.L_x_1221:
        /* <DEDUP_REMOVED lines=66> */
.L_x_1225:
        /* <DEDUP_REMOVED lines=66> */
.L_x_1226:
[----:B------:R-:W-:Y:S05]  /*10700*/  BSYNC B0 ;  /* 0x0000000000007941 */ /* 0x000fea0003800000 */
.L_x_1224:
[----:B------:R-:W-:-:S04]  /*10710*/  LOP3.LUT R0, RZ, R0, RZ, 0x33, !PT ;  /* 0x00000000ff007212 */ /* 0x000fc800078e33ff */
[----:B------:R-:W-:Y:S01]  /*10720*/  IADD3 R209, R0, R10, RZ ;  /* 0x0000000a00d17210 */ /* 0x000fe20007ffe0ff */
[----:B------:R-:W-:Y:S05]  /*10730*/  BRA `(.L_x_1227) ;  /* 0x0000004000007947 */ /* 0x000fea0003800000 */
.L_x_1215:
[----:B------:R-:W-:Y:S01]  /*10740*/  IMAD.MOV.U32 R208, RZ, RZ, R9 ;  /* 0x000000ffffd07224 */ /* 0x000fe200078e0009 */
[----:B------:R-:W-:Y:S01]  /*10750*/  MOV R210, RZ ;  /* 0x000000ff00d27202 */ /* 0x000fe20000000f00 */
[----:B------:R-:W-:Y:S01]  /*10760*/  IMAD.MOV.U32 R209, RZ, RZ, RZ ;  /* 0x000000ffffd17224 */ /* 0x000fe200078e00ff */
[----:B------:R-:W-:Y:S02]  /*10770*/  MOV R211, c[0x0][0x53c] ;  /* 0x00014f0000d37a02 */ /* 0x000fe40000000f00 */
.L_x_1227:
[----:B------:R-:W-:Y:S05]  /*10780*/  BSYNC B1 ;  /* 0x0000000000017941 */ /* 0x000fea0003800000 */
.L_x_1213:
[----:B------:R-:W-:Y:S01]  /*10790*/  WARPSYNC 0xffffffff ;  /* 0xffffffff00007948 */ /* 0x000fe20003800000 */
[----:B------:R-:W-:Y:S01]  /*107a0*/  BAR.SYNC.DEFER_BLOCKING 0x4, 0x100 ;  /* 0x0104000000007b1d */ /* 0x000fe20000010000 */
[----:B------:R-:W-:-:S13]  /*107b0*/  ISETP.NE.AND P0, PT, R12, RZ, PT ;  /* 0x000000ff0c00720c */ /* 0x000fda0003f05270 */
[----:B------:R2:W-:Y:S04]  /*107c0*/  @!P0 STS.128 [0x18100], R208 ;  /* 0x018100d0ff008388 */ /* 0x0005e80000000c00 */
[----:B------:R-:W-:Y:S06]  /*107d0*/  BAR.ARV 0x5, 0x100 ;  /* 0x0144000000007b1d */ /* 0x000fec0000002000 */
.L_x_1208:
[----:B-1----:R-:W-:-:S13]  /*107e0*/  ISETP.GE.AND P0, PT, R211, c[0x0][0x53c], PT ;  /* 0x00014f00d3007a0c */ /* 0x002fda0003f06270 */
[----:B--23--:R-:W-:Y:S01]  /*107f0*/  @P0 CALL.REL.NOINC `(.L_x_1228) ;  /* 0x0000001000000944 */ /* 0x00cfe20003c00000 */
[----:B------:R-:W-:Y:S05]  /*10800*/  BRA `(.L_x_1229) ;  /* 0xffff122000007947 */ /* 0x000fea000383ffff */
.L_x_1228:
[----:B------:R-:W-:Y:S05]  /*10810*/  EXIT ;  /* 0x000000000000794d */ /* 0x000fea0003800000 */
.L_x_1111:
[----:B------:R-:W-:Y:S01]  /*10820*/  IMAD.MOV.U32 R0, RZ, RZ, R5 ;  /* 0x000000ffff007224 */ /* 0x000fe200078e0005 */
[----:B------:R-:W-:Y:S02]  /*10830*/  MOV R2, 0x1 ;  /* 0x0000000100027802 */ /* 0x000fe40000000f00 */
[----:B------:R-:W-:Y:S02]  /*10840*/  MOV R3, 0x10860 ;  /* 0x0001086000037802 */ /* 0x000fe40000000f00 */
[----:B--2---:R-:W-:Y:S05]  /*10850*/  CALL.REL.NOINC `($__internal_20_$__cuda_sm70_shflsync_up_p) ;  /* 0x00002fd000007944 */ /* 0x004fea0003c00000 */
[----:B------:R-:W-:Y:S01]  /*10860*/  MOV R0, R4 ;  /* 0x0000000400007202 */ /* 0x000fe20000000f00 */
[----:B------:R-:W-:Y:S05]  /*10870*/  BRA `(.L_x_1230) ;  /* 0xfffefbc000007947 */ /* 0x000fea000383ffff */
.L_x_1112:
[----:B------:R-:W-:Y:S01]  /*10880*/  IMAD.MOV.U32 R0, RZ, RZ, R5 ;  /* 0x000000ffff007224 */ /* 0x000fe200078e0005 */
[----:B------:R-:W-:Y:S02]  /*10890*/  MOV R2, 0x2 ;  /* 0x0000000200027802 */ /* 0x000fe40000000f00 */
[----:B------:R-:W-:Y:S02]  /*108a0*/  MOV R3, 0x108c0 ;  /* 0x000108c000037802 */ /* 0x000fe40000000f00 */
[----:B--2---:R-:W-:Y:S05]  /*108b0*/  CALL.REL.NOINC `($__internal_20_$__cuda_sm70_shflsync_up_p) ;  /* 0x00002f7000007944 */ /* 0x004fea0003c00000 */
[----:B------:R-:W-:Y:S01]  /*108c0*/  SEL R0, R4, RZ, P4 ;  /* 0x000000ff04007207 */ /* 0x000fe20002000000 */
[----:B------:R-:W-:Y:S01]  /*108d0*/  IMAD.MOV.U32 R2, RZ, RZ, 0x4 ;  /* 0x00000004ff027424 */ /* 0x000fe200078e00ff */
[----:B------:R-:W-:-:S03]  /*108e0*/  MOV R3, 0x10910 ;  /* 0x0001091000037802 */ /* 0x000fc60000000f00 */
[----:B------:R-:W-:Y:S02]  /*108f0*/  IMAD.IADD R0, R5, 0x1, R0 ;  /* 0x0000000105007824 */ /* 0x000fe400078e0200 */
[----:B------:R-:W-:Y:S05]  /*10900*/  CALL.REL.NOINC `($__internal_20_$__cuda_sm70_shflsync_up_p) ;  /* 0x00002f2000007944 */ /* 0x000fea0003c00000 */
        /* <DEDUP_REMOVED lines=12> */
[----:B------:R-:W-:Y:S02]  /*109d0*/  MOV R184, 0x1f ;  /* 0x0000001f00b87802 */ /* 0x000fe40000000f00 */
[----:B------:R-:W-:Y:S01]  /*109e0*/  MOV R3, 0x10a20 ;  /* 0x00010a2000037802 */ /* 0x000fe20000000f00 */
[----:B------:R-:W-:-:S04]  /*109f0*/  IMAD.IADD R4, R0, 0x1, R4 ;  /* 0x0000000100047824 */ /* 0x000fc800078e0204 */
[----:B------:R-:W-:Y:S02]  /*10a00*/  IMAD.MOV.U32 R183, RZ, RZ, R4 ;  /* 0x000000ffffb77224 */ /* 0x000fe400078e0004 */
[----:B------:R-:W-:Y:S05]  /*10a10*/  CALL.REL.NOINC `($__internal_19_$__cuda_sm70_shflsync_idx_p) ;  /* 0x00002db000007944 */ /* 0x000fea0003c00000 */
[----:B------:R-:W-:Y:S01]  /*10a20*/  MOV R0, R183 ;  /* 0x000000b700007202 */ /* 0x000fe20000000f00 */
[----:B------:R-:W-:Y:S05]  /*10a30*/  BRA `(.L_x_1231) ;  /* 0xfffefb0000007947 */ /* 0x000fea000383ffff */
.L_x_1114:
[----:B------:R-:W-:Y:S02]  /*10a40*/  SEL R0, RZ, 0x1, P0 ;  /* 0x00000001ff007807 */ /* 0x000fe40000000000 */
[----:B------:R-:W-:Y:S02]  /*10a50*/  MOV R2, 0x10a70 ;  /* 0x00010a7000027802 */ /* 0x000fe40000000f00 */
[----:B--2---:R-:W-:Y:S05]  /*10a60*/  CALL.REL.NOINC `($__internal_21_$__cuda_sm70_votesync_ballot) ;  /* 0x00002e3000007944 */ /* 0x004fea0003c00000 */
[----:B------:R-:W-:Y:S01]  /*10a70*/  MOV R6, R0 ;  /* 0x0000000000067202 */ /* 0x000fe20000000f00 */
[----:B------:R-:W-:Y:S05]  /*10a80*/  BRA `(.L_x_1232) ;  /* 0xfffefb4000007947 */ /* 0x000fea000383ffff */
.L_x_1115:
[----:B------:R-:W-:Y:S01]  /*10a90*/  IMAD.MOV.U32 R183, RZ, RZ, R9 ;  /* 0x000000ffffb77224 */ /* 0x000fe200078e0009 */
[----:B------:R-:W-:Y:S01]  /*10aa0*/  MOV R2, R0 ;  /* 0x0000000000027202 */ /* 0x000fe20000000f00 */
[----:B------:R-:W-:Y:S01]  /*10ab0*/  IMAD.MOV.U32 R184, RZ, RZ, 0x1f ;  /* 0x0000001fffb87424 */ /* 0x000fe200078e00ff */
[----:B------:R-:W-:Y:S02]  /*10ac0*/  MOV R3, 0x10ae0 ;  /* 0x00010ae000037802 */ /* 0x000fe40000000f00 */
[----:B------:R-:W-:Y:S05]  /*10ad0*/  CALL.REL.NOINC `($__internal_19_$__cuda_sm70_shflsync_idx_p) ;  /* 0x00002cf000007944 */ /* 0x000fea0003c00000 */
[----:B------:R-:W-:Y:S01]  /*10ae0*/  IMAD.MOV.U32 R209, RZ, RZ, R183 ;  /* 0x000000ffffd17224 */ /* 0x000fe200078e00b7 */
[----:B------:R-:W-:Y:S01]  /*10af0*/  MOV R183, R8 ;  /* 0x0000000800b77202 */ /* 0x000fe20000000f00 */
[----:B------:R-:W-:Y:S01]  /*10b00*/  IMAD.MOV.U32 R5, RZ, RZ, RZ ;  /* 0x000000ffff057224 */ /* 0x000fe200078e00ff */
[----:B------:R-:W-:Y:S01]  /*10b10*/  MOV R2, R0 ;  /* 0x0000000000027202 */ /* 0x000fe20000000f00 */
[----:B------:R-:W-:Y:S01]  /*10b20*/  IMAD.MOV.U32 R184, RZ, RZ, 0x1f ;  /* 0x0000001fffb87424 */ /* 0x000fe200078e00ff */
[----:B------:R-:W-:-:S02]  /*10b30*/  MOV R3, 0x10b50 ;  /* 0x00010b5000037802 */ /* 0x000fc40000000f00 */
[----:B------:R-:W-:Y:S05]  /*10b40*/  CALL.REL.NOINC `($__internal_19_$__cuda_sm70_shflsync_idx_p) ;  /* 0x00002c8000007944 */ /* 0x000fea0003c00000 */
[----:B------:R-:W-:Y:S01]  /*10b50*/  MOV R9, R183 ;  /* 0x000000b700097202 */ /* 0x000fe20000000f00 */
[----:B------:R-:W-:Y:S05]  /*10b60*/  BRA `(.L_x_1233) ;  /* 0xfffefac000007947 */ /* 0x000fea000383ffff */
.L_x_1118:
[----:B------:R-:W-:Y:S01]  /*10b70*/  IMAD.MOV.U32 R183, RZ, RZ, R4 ;  /* 0x000000ffffb77224 */ /* 0x000fe200078e0004 */
[----:B------:R-:W-:Y:S01]  /*10b80*/  MOV R2, R0 ;  /* 0x0000000000027202 */ /* 0x000fe20000000f00 */
[----:B------:R-:W-:Y:S01]  /*10b90*/  IMAD.MOV.U32 R184, RZ, RZ, 0x1f ;  /* 0x0000001fffb87424 */ /* 0x000fe200078e00ff */
[----:B------:R-:W-:-:S02]  /*10ba0*/  MOV R3, 0x10bc0 ;  /* 0x00010bc000037802 */ /* 0x000fc40000000f00 */
[----:B--23--:R-:W-:Y:S05]  /*10bb0*/  CALL.REL.NOINC `($__internal_19_$__cuda_sm70_shflsync_idx_p) ;  /* 0x00002c1000007944 */ /* 0x00cfea0003c00000 */
[----:B------:R-:W-:Y:S01]  /*10bc0*/  MOV R5, R183 ;  /* 0x000000b700057202 */ /* 0x000fe20000000f00 */
[----:B------:R-:W-:Y:S05]  /*10bd0*/  BRA `(.L_x_1117) ;  /* 0xfffefab000007947 */ /* 0x000fea000383ffff */
.L_x_1129:
[----:B------:R-:W-:Y:S01]  /*10be0*/  IMAD.MOV.U32 R183, RZ, RZ, R9 ;  /* 0x000000ffffb77224 */ /* 0x000fe200078e0009 */
[----:B------:R-:W-:Y:S01]  /*10bf0*/  MOV R2, RZ ;  /* 0x000000ff00027202 */ /* 0x000fe20000000f00 */
[----:B------:R-:W-:Y:S01]  /*10c00*/  IMAD.MOV.U32 R184, RZ, RZ, 0x181f ;  /* 0x0000181fffb87424 */ /* 0x000fe200078e00ff */
[----:B------:R-:W-:-:S02]  /*10c10*/  MOV R3, 0x10c30 ;  /* 0x00010c3000037802 */ /* 0x000fc40000000f00 */
[----:B-----5:R-:W-:Y:S05]  /*10c20*/  CALL.REL.NOINC `($__internal_19_$__cuda_sm70_shflsync_idx_p) ;  /* 0x00002ba000007944 */ /* 0x020fea0003c00000 */
[----:B------:R-:W-:Y:S01]  /*10c30*/  MOV R8, R183 ;  /* 0x000000b700087202 */ /* 0x000fe20000000f00 */
[----:B------:R-:W-:Y:S05]  /*10c40*/  BRA `(.L_x_1234) ;  /* 0xffff1a9000007947 */ /* 0x000fea000383ffff */
.L_x_1130:
[----:B------:R-:W-:Y:S01]  /*10c50*/  IMAD.MOV.U32 R183, RZ, RZ, R12 ;  /* 0x000000ffffb77224 */ /* 0x000fe200078e000c */
[----:B------:R-:W-:Y:S01]  /*10c60*/  MOV R2, RZ ;  /* 0x000000ff00027202 */ /* 0x000fe20000000f00 */
[----:B------:R-:W-:Y:S01]  /*10c70*/  IMAD.MOV.U32 R184, RZ, RZ, 0x181f ;  /* 0x0000181fffb87424 */ /* 0x000fe200078e00ff */
[----:B------:R-:W-:-:S02]  /*10c80*/  MOV R3, 0x10ca0 ;  /* 0x00010ca000037802 */ /* 0x000fc40000000f00 */
[----:B-12--5:R-:W-:Y:S05]  /*10c90*/  CALL.REL.NOINC `($__internal_19_$__cuda_sm70_shflsync_idx_p) ;  /* 0x00002b3000007944 */ /* 0x026fea0003c00000 */
[----:B------:R-:W-:Y:S01]  /*10ca0*/  MOV R0, R183 ;  /* 0x000000b700007202 */ /* 0x000fe20000000f00 */
[----:B------:R-:W-:Y:S05]  /*10cb0*/  BRA `(.L_x_1235) ;  /* 0xffff1a4000007947 */ /* 0x000fea000383ffff */
.L_x_1133:
[----:B------:R-:W-:Y:S01]  /*10cc0*/  IMAD.MOV.U32 R183, RZ, RZ, R9 ;  /* 0x000000ffffb77224 */ /* 0x000fe200078e0009 */
[----:B--2---:R-:W-:Y:S01]  /*10cd0*/  MOV R2, 0x1 ;  /* 0x0000000100027802 */ /* 0x004fe20000000f00 */
[----:B------:R-:W-:Y:S01]  /*10ce0*/  IMAD.MOV.U32 R184, RZ, RZ, 0x181f ;  /* 0x0000181fffb87424 */ /* 0x000fe200078e00ff */
[----:B------:R-:W-:-:S02]  /*10cf0*/  MOV R3, 0x10d10 ;  /* 0x00010d1000037802 */ /* 0x000fc40000000f00 */
[----:B-1-345:R-:W-:Y:S05]  /*10d00*/  CALL.REL.NOINC `($__internal_19_$__cuda_sm70_shflsync_idx_p) ;  /* 0x00002ac000007944 */ /* 0x03afea0003c00000 */
[----:B------:R-:W-:Y:S01]  /*10d10*/  IMAD.MOV.U32 R8, RZ, RZ, R183 ;  /* 0x000000ffff087224 */ /* 0x000fe200078e00b7 */
[----:B------:R-:W-:Y:S01]  /*10d20*/  MOV R2, 0x1 ;  /* 0x0000000100027802 */ /* 0x000fe20000000f00 */
[----:B------:R-:W-:Y:S01]  /*10d30*/  IMAD.MOV.U32 R183, RZ, RZ, R12 ;  /* 0x000000ffffb77224 */ /* 0x000fe200078e000c */
[----:B------:R-:W-:-:S02]  /*10d40*/  MOV R184, 0x181f ;  /* 0x0000181f00b87802 */ /* 0x000fc40000000f00 */
[----:B------:R-:W-:Y:S02]  /*10d50*/  MOV R3, 0x10d70 ;  /* 0x00010d7000037802 */ /* 0x000fe40000000f00 */
[----:B------:R-:W-:Y:S05]  /*10d60*/  CALL.REL.NOINC `($__internal_19_$__cuda_sm70_shflsync_idx_p) ;  /* 0x00002a6000007944 */ /* 0x000fea0003c00000 */
[----:B------:R-:W-:Y:S01]  /*10d70*/  MOV R0, R183 ;  /* 0x000000b700007202 */ /* 0x000fe20000000f00 */
[----:B------:R-:W-:Y:S05]  /*10d80*/  BRA `(.L_x_1236) ;  /* 0xffff1af000007947 */ /* 0x000fea000383ffff */
.L_x_1136:
[----:B------:R-:W-:Y:S01]  /*10d90*/  IMAD.MOV.U32 R183, RZ, RZ, R9 ;  /* 0x000000ffffb77224 */ /* 0x000fe200078e0009 */
[----:B-1----:R-:W-:Y:S01]  /*10da0*/  MOV R2, 0x2 ;  /* 0x0000000200027802 */ /* 0x002fe20000000f00 */
[----:B------:R-:W-:Y:S01]  /*10db0*/  IMAD.MOV.U32 R184, RZ, RZ, 0x181f ;  /* 0x0000181fffb87424 */ /* 0x000fe200078e00ff */
[----:B------:R-:W-:Y:S02]  /*10dc0*/  MOV R3, 0x10de0 ;  /* 0x00010de000037802 */ /* 0x000fe40000000f00 */
[----:B--2345:R-:W-:Y:S05]  /*10dd0*/  CALL.REL.NOINC `($__internal_19_$__cuda_sm70_shflsync_idx_p) ;  /* 0x000029f000007944 */ /* 0x03cfea0003c00000 */
[----:B------:R-:W-:Y:S01]  /*10de0*/  MOV R8, R183 ;  /* 0x000000b700087202 */ /* 0x000fe20000000f00 */
[----:B------:R-:W-:Y:S05]  /*10df0*/  BRA `(.L_x_1237) ;  /* 0xffff1be000007947 */ /* 0x000fea000383ffff */
.L_x_1137:
[----:B------:R-:W-:Y:S01]  /*10e00*/  IMAD.MOV.U32 R183, RZ, RZ, R12 ;  /* 0x000000ffffb77224 */ /* 0x000fe200078e000c */
[----:B------:R-:W-:Y:S01]  /*10e10*/  MOV R2, 0x2 ;  /* 0x0000000200027802 */ /* 0x000fe20000000f00 */
[----:B------:R-:W-:Y:S01]  /*10e20*/  IMAD.MOV.U32 R184, RZ, RZ, 0x181f ;  /* 0x0000181fffb87424 */ /* 0x000fe200078e00ff */
[----:B------:R-:W-:Y:S02]  /*10e30*/  MOV R3, 0x10e50 ;  /* 0x00010e5000037802 */ /* 0x000fe40000000f00 */
[----:B-12345:R-:W-:Y:S05]  /*10e40*/  CALL.REL.NOINC `($__internal_19_$__cuda_sm70_shflsync_idx_p) ;  /* 0x0000298000007944 */ /* 0x03efea0003c00000 */
[----:B------:R-:W-:Y:S01]  /*10e50*/  MOV R0, R183 ;  /* 0x000000b700007202 */ /* 0x000fe20000000f00 */
[----:B------:R-:W-:Y:S05]  /*10e60*/  BRA `(.L_x_1238) ;  /* 0xffff1b9000007947 */ /* 0x000fea000383ffff */
.L_x_1140:
[----:B------:R-:W-:Y:S01]  /*10e70*/  IMAD.MOV.U32 R183, RZ, RZ, R9 ;  /* 0x000000ffffb77224 */ /* 0x000fe200078e0009 */
[----:B-1----:R-:W-:Y:S01]  /*10e80*/  MOV R2, 0x3 ;  /* 0x0000000300027802 */ /* 0x002fe20000000f00 */
[----:B------:R-:W-:Y:S01]  /*10e90*/  IMAD.MOV.U32 R184, RZ, RZ, 0x181f ;  /* 0x0000181fffb87424 */ /* 0x000fe200078e00ff */
[----:B------:R-:W-:-:S02]  /*10ea0*/  MOV R3, 0x10ec0 ;  /* 0x00010ec000037802 */ /* 0x000fc40000000f00 */
[----:B--2345:R-:W-:Y:S05]  /*10eb0*/  CALL.REL.NOINC `($__internal_19_$__cuda_sm70_shflsync_idx_p) ;  /* 0x0000291000007944 */ /* 0x03cfea0003c00000 */
        /* <DEDUP_REMOVED lines=8> */
.L_x_1143:
[----:B------:R-:W-:Y:S01]  /*10f40*/  IMAD.MOV.U32 R183, RZ, RZ, R5 ;  /* 0x000000ffffb77224 */ /* 0x000fe200078e0005 */
[----:B------:R-:W-:Y:S01]  /*10f50*/  MOV R2, RZ ;  /* 0x000000ff00027202 */ /* 0x000fe20000000f00 */
[----:B------:R-:W-:Y:S01]  /*10f60*/  IMAD.MOV.U32 R184, RZ, RZ, 0x181f ;  /* 0x0000181fffb87424 */ /* 0x000fe200078e00ff */
[----:B------:R-:W-:Y:S02]  /*10f70*/  MOV R3, 0x10f90 ;  /* 0x00010f9000037802 */ /* 0x000fe40000000f00 */
[----:B------:R-:W-:Y:S05]  /*10f80*/  CALL.REL.NOINC `($__internal_19_$__cuda_sm70_shflsync_idx_p) ;  /* 0x0000284000007944 */ /* 0x000fea0003c00000 */
[----:B------:R-:W-:Y:S01]  /*10f90*/  MOV R4, R183 ;  /* 0x000000b700047202 */ /* 0x000fe20000000f00 */
[----:B------:R-:W-:Y:S05]  /*10fa0*/  BRA `(.L_x_1240) ;  /* 0xffff316000007947 */ /* 0x000fea000383ffff */
.L_x_1144:
[----:B------:R-:W-:Y:S01]  /*10fb0*/  IMAD.MOV.U32 R183, RZ, RZ, R12 ;  /* 0x000000ffffb77224 */ /* 0x000fe200078e000c */
[----:B------:R-:W-:Y:S01]  /*10fc0*/  MOV R2, RZ ;  /* 0x000000ff00027202 */ /* 0x000fe20000000f00 */
[----:B------:R-:W-:Y:S01]  /*10fd0*/  IMAD.MOV.U32 R184, RZ, RZ, 0x181f ;  /* 0x0000181fffb87424 */ /* 0x000fe200078e00ff */
[----:B------:R-:W-:Y:S02]  /*10fe0*/  MOV R3, 0x11000 ;  /* 0x0001100000037802 */ /* 0x000fe40000000f00 */
[----:B-12---:R-:W-:Y:S05]  /*10ff0*/  CALL.REL.NOINC `($__internal_19_$__cuda_sm70_shflsync_idx_p) ;  /* 0x000027d000007944 */ /* 0x006fea0003c00000 */
[C---:B------:R-:W-:Y:S01]  /*11000*/  IADD3 R8, P0, R183.reuse, R97, RZ ;  /* 0x00000061b7087210 */ /* 0x040fe20007f1e0ff */
[----:B------:R-:W-:Y:S01]  /*11010*/  IMAD.MOV.U32 R184, RZ, RZ, 0x181f ;  /* 0x0000181fffb87424 */ /* 0x000fe200078e00ff */
[----:B------:R-:W-:-:S02]  /*11020*/  IADD3 R6, P6, R183, R98, RZ ;  /* 0x00000062b7067210 */ /* 0x000fc40007fde0ff */
[----:B------:R-:W-:Y:S01]  /*11030*/  ISETP.GE.AND P5, PT, R182, c[0x0][0x1d4], PT ;  /* 0x00007500b6007a0c */ /* 0x000fe20003fa6270 */
[C---:B------:R-:W-:Y:S01]  /*11040*/  IMAD.X R9, R4.reuse, 0x1, R93, P0 ;  /* 0x0000000104097824 */ /* 0x040fe200000e065d */
[----:B------:R-:W-:Y:S01]  /*11050*/  ISETP.GE.AND P2, PT, R187, c[0x0][0x1d4], PT ;  /* 0x00007500bb007a0c */ /* 0x000fe20003f46270 */
[----:B------:R-:W-:Y:S01]  /*11060*/  IMAD.X R7, R4, 0x1, R95, P6 ;  /* 0x0000000104077824 */ /* 0x000fe200030e065f */
[----:B------:R-:W-:Y:S02]  /*11070*/  ISETP.GE.AND P0, PT, R188, c[0x0][0x1d4], PT ;  /* 0x00007500bc007a0c */ /* 0x000fe40003f06270 */
        /* <DEDUP_REMOVED lines=14> */
[----:B-1----:R-:W-:Y:S05]  /*11160*/  CALL.REL.NOINC `($__internal_19_$__cuda_sm70_shflsync_idx_p) ;  /* 0x0000266000007944 */ /* 0x002fea0003c00000 */
        /* <DEDUP_REMOVED lines=8> */
.L_x_1145:
[----:B------:R-:W-:Y:S01]  /*111f0*/  IMAD.MOV.U32 R183, RZ, RZ, R4 ;  /* 0x000000ffffb77224 */ /* 0x000fe200078e0004 */
[----:B------:R-:W-:Y:S01]  /*11200*/  MOV R2, RZ ;  /* 0x000000ff00027202 */ /* 0x000fe20000000f00 */
[----:B------:R-:W-:Y:S01]  /*11210*/  IMAD.MOV.U32 R184, RZ, RZ, 0x1c1f ;  /* 0x00001c1fffb87424 */ /* 0x000fe200078e00ff */
[----:B------:R-:W-:Y:S02]  /*11220*/  MOV R3, 0x11240 ;  /* 0x0001124000037802 */ /* 0x000fe40000000f00 */
[----:B------:R-:W-:Y:S05]  /*11230*/  CALL.REL.NOINC `($__internal_19_$__cuda_sm70_shflsync_idx_p) ;  /* 0x0000259000007944 */ /* 0x000fea0003c00000 */
[----:B------:R-:W-:Y:S01]  /*11240*/  MOV R0, R183 ;  /* 0x000000b700007202 */ /* 0x000fe20000000f00 */
[----:B------:R-:W-:Y:S05]  /*11250*/  BRA `(.L_x_1242) ;  /* 0xffff322000007947 */ /* 0x000fea000383ffff */
.L_x_1146:
[----:B------:R-:W-:Y:S01]  /*11260*/  IMAD.MOV.U32 R183, RZ, RZ, R4 ;  /* 0x000000ffffb77224 */ /* 0x000fe200078e0004 */
[----:B------:R-:W-:Y:S01]  /*11270*/  MOV R2, 0x1 ;  /* 0x0000000100027802 */ /* 0x000fe20000000f00 */
[----:B------:R-:W-:Y:S01]  /*11280*/  IMAD.MOV.U32 R184, RZ, RZ, 0x1c1f ;  /* 0x00001c1fffb87424 */ /* 0x000fe200078e00ff */
[----:B------:R-:W-:Y:S02]  /*11290*/  MOV R3, 0x112b0 ;  /* 0x000112b000037802 */ /* 0x000fe40000000f00 */
[----:B-1----:R-:W-:Y:S05]  /*112a0*/  CALL.REL.NOINC `($__internal_19_$__cuda_sm70_shflsync_idx_p) ;  /* 0x0000252000007944 */ /* 0x002fea0003c00000 */
[----:B------:R-:W-:Y:S01]  /*112b0*/  IMAD.IADD R0, R5, 0x1, R183 ;  /* 0x0000000105007824 */ /* 0x000fe200078e02b7 */
[----:B------:R-:W-:Y:S02]  /*112c0*/  FMNMX.FTZ R129, R9, R10, !PT ;  /* 0x0000000a09817209 */ /* 0x000fe40007810000 */
[----:B------:R-:W-:-:S02]  /*112d0*/  MOV R2, 0x116f0 ;  /* 0x000116f000027802 */ /* 0x000fc40000000f00 */
        /* <DEDUP_REMOVED lines=8> */
[----:B------:R-:W-:Y:S02]  /*11360*/  FSEL R8, R38, -INF , P0 ;  /* 0xff80000026087808 */ /* 0x000fe40000000000 */
[----:B------:R-:W-:Y:S02]  /*11370*/  FMNMX.FTZ R3, R6, R7, !PT ;  /* 0x0000000706037209 */ /* 0x000fe40007810000 */
[----:B------:R-:W-:Y:S02]  /*11380*/  FSEL R11, R39, -INF , P2 ;  /* 0xff800000270b7808 */ /* 0x000fe40001000000 */
[----:B------:R-:W-:-:S02]  /*11390*/  FMNMX.FTZ R129, R14, R129, !PT ;  /* 0x000000810e817209 */ /* 0x000fc40007810000 */
[----:B------:R-:W-:Y:S02]  /*113a0*/  ISETP.GT.AND P2, PT, R0, 0x10, PT ;  /* 0x000000100000780c */ /* 0x000fe40003f44270 */
[----:B------:R-:W-:Y:S02]  /*113b0*/  FMNMX.FTZ R4, R8, R3, !PT ;  /* 0x0000000308047209 */ /* 0x000fe40007810000 */
[----:B------:R-:W-:Y:S02]  /*113c0*/  FMNMX.FTZ R129, R20, R129, !PT ;  /* 0x0000008114817209 */ /* 0x000fe40007810000 */
[----:B------:R-:W-:Y:S02]  /*113d0*/  ISETP.GT.AND P0, PT, R0, 0x11, PT ;  /* 0x000000110000780c */ /* 0x000fe40003f04270 */
[----:B------:R-:W-:Y:S02]  /*113e0*/  FSEL R15, R34, -INF , P2 ;  /* 0xff800000220f7808 */ /* 0x000fe40001000000 */
[----:B------:R-:W-:-:S02]  /*113f0*/  FMNMX.FTZ R4, R11, R4, !PT ;  /* 0x000000040b047209 */ /* 0x000fc40007810000 */
[----:B------:R-:W-:Y:S02]  /*11400*/  FMNMX.FTZ R129, R21, R129, !PT ;  /* 0x0000008115817209 */ /* 0x000fe40007810000 */
[----:B------:R-:W-:Y:S02]  /*11410*/  FSEL R22, R35, -INF , P0 ;  /* 0xff80000023167808 */ /* 0x000fe40000000000 */
[C---:B------:R-:W-:Y:S02]  /*11420*/  ISETP.GT.AND P2, PT, R0.reuse, 0x18, PT ;  /* 0x000000180000780c */ /* 0x040fe40003f44270 */
[----:B------:R-:W-:Y:S02]  /*11430*/  FMNMX.FTZ R4, R15, R4, !PT ;  /* 0x000000040f047209 */ /* 0x000fe40007810000 */
[----:B------:R-:W-:Y:S02]  /*11440*/  FMNMX.FTZ R129, R23, R129, !PT ;  /* 0x0000008117817209 */ /* 0x000fe40007810000 */
[----:B------:R-:W-:-:S02]  /*11450*/  ISETP.GT.AND P0, PT, R0, 0x19, PT ;  /* 0x000000190000780c */ /* 0x000fc40003f04270 */
[----:B------:R-:W-:Y:S02]  /*11460*/  FSEL R53, R54, -INF , P2 ;  /* 0xff80000036357808 */ /* 0x000fe40001000000 */
[----:B------:R-:W-:Y:S02]  /*11470*/  FMNMX.FTZ R4, R22, R4, !PT ;  /* 0x0000000416047209 */ /* 0x000fe40007810000 */
[----:B------:R-:W-:Y:S02]  /*11480*/  FMNMX.FTZ R129, R24, R129, !PT ;  /* 0x0000008118817209 */ /* 0x000fe40007810000 */
[----:B------:R-:W-:Y:S02]  /*11490*/  FSEL R52, R55, -INF , P0 ;  /* 0xff80000037347808 */ /* 0x000fe40000000000 */
[----:B------:R-:W-:Y:S02]  /*114a0*/  ISETP.GT.AND P2, PT, R0, 0x20, PT ;  /* 0x000000200000780c */ /* 0x000fe40003f44270 */
[----:B------:R-:W-:-:S02]  /*114b0*/  FMNMX.FTZ R4, R53, R4, !PT ;  /* 0x0000000435047209 */ /* 0x000fc40007810000 */
[----:B------:R-:W-:Y:S02]  /*114c0*/  FMNMX.FTZ R129, R75, R129, !PT ;  /* 0x000000814b817209 */ /* 0x000fe40007810000 */
[----:B------:R-:W-:Y:S02]  /*114d0*/  ISETP.GT.AND P0, PT, R0, 0x21, PT ;  /* 0x000000210000780c */ /* 0x000fe40003f04270 */
[----:B------:R-:W-:Y:S02]  /*114e0*/  FSEL R70, R30, -INF , P2 ;  /* 0xff8000001e467808 */ /* 0x000fe40001000000 */
[----:B------:R-:W-:Y:S02]  /*114f0*/  FMNMX.FTZ R4, R52, R4, !PT ;  /* 0x0000000434047209 */ /* 0x000fe40007810000 */
[----:B------:R-:W-:Y:S02]  /*11500*/  FMNMX.FTZ R129, R74, R129, !PT ;  /* 0x000000814a817209 */ /* 0x000fe40007810000 */
[----:B------:R-:W-:-:S02]  /*11510*/  FSEL R68, R31, -INF , P0 ;  /* 0xff8000001f447808 */ /* 0x000fc40000000000 */
        /* <DEDUP_REMOVED lines=19> */
[----:B------:R-:W-:Y:S01]  /*11650*/  ISETP.GT.AND P0, PT, R0, 0x39, PT ;  /* 0x000000390000780c */ /* 0x000fe20003f04270 */
[----:B------:R-:W-:Y:S01]  /*11660*/  IMAD.MOV.U32 R0, RZ, RZ, 0x2 ;  /* 0x00000002ff007424 */ /* 0x000fe200078e00ff */
[----:B------:R-:W-:Y:S02]  /*11670*/  FSEL R131, R46, -INF , P2 ;  /* 0xff8000002e837808 */ /* 0x000fe40001000000 */
[----:B------:R-:W-:Y:S02]  /*11680*/  FMNMX.FTZ R4, R160, R4, !PT ;  /* 0x00000004a0047209 */ /* 0x000fe40007810000 */
[----:B------:R-:W-:Y:S02]  /*11690*/  FMNMX.FTZ R129, R76, R129, !PT ;  /* 0x000000814c817209 */ /* 0x000fe40007810000 */
[----:B------:R-:W-:-:S02]  /*116a0*/  FSEL R130, R47, -INF , P0 ;  /* 0xff8000002f827808 */ /* 0x000fc40000000000 */
[----:B------:R-:W-:Y:S01]  /*116b0*/  FMNMX.FTZ R4, R131, R4, !PT ;  /* 0x0000000483047209 */ /* 0x000fe20007810000 */
[----:B------:R-:W-:-:S03]  /*116c0*/  IMAD.MOV.U32 R128, RZ, RZ, R129 ;  /* 0x000000ffff807224 */ /* 0x000fc600078e0081 */
[----:B------:R-:W-:Y:S02]  /*116d0*/  FMNMX.FTZ R4, R130, R4, !PT ;  /* 0x0000000482047209 */ /* 0x000fe40007810000 */
[----:B------:R-:W-:Y:S05]  /*116e0*/  CALL.REL.NOINC `($__internal_18_$__cuda_sm70_shflsync_bfly_p) ;  /* 0x0000208000007944 */ /* 0x000fea0003c00000 */
[----:B------:R-:W-:Y:S01]  /*116f0*/  FMNMX.FTZ R129, R129, R0, !PT ;  /* 0x0000000081817209 */ /* 0x000fe20007810000 */
[----:B------:R-:W-:Y:S01]  /*11700*/  IMAD.MOV.U32 R0, RZ, RZ, 0x1 ;  /* 0x00000001ff007424 */ /* 0x000fe200078e00ff */
[----:B------:R-:W-:-:S03]  /*11710*/  MOV R2, 0x11740 ;  /* 0x0001174000027802 */ /* 0x000fc60000000f00 */
[----:B------:R-:W-:Y:S02]  /*11720*/  IMAD.MOV.U32 R128, RZ, RZ, R129 ;  /* 0x000000ffff807224 */ /* 0x000fe400078e0081 */
[----:B------:R-:W-:Y:S05]  /*11730*/  CALL.REL.NOINC `($__internal_18_$__cuda_sm70_shflsync_bfly_p) ;  /* 0x0000203000007944 */ /* 0x000fea0003c00000 */
[----:B------:R-:W-:Y:S01]  /*11740*/  FMNMX.FTZ R129, R129, R0, !PT ;  /* 0x0000000081817209 */ /* 0x000fe20007810000 */
[----:B------:R-:W-:Y:S01]  /*11750*/  IMAD.MOV.U32 R128, RZ, RZ, R4 ;  /* 0x000000ffff807224 */ /* 0x000fe200078e0004 */
[----:B------:R-:W-:Y:S01]  /*11760*/  MOV R2, 0x11790 ;  /* 0x0001179000027802 */ /* 0x000fe20000000f00 */
[----:B------:R-:W-:Y:S02]  /*11770*/  IMAD.MOV.U32 R0, RZ, RZ, 0x2 ;  /* 0x00000002ff007424 */ /* 0x000fe400078e00ff */
[----:B------:R-:W-:Y:S05]  /*11780*/  CALL.REL.NOINC `($__internal_18_$__cuda_sm70_shflsync_bfly_p) ;  /* 0x00001fe000007944 */ /* 0x000fea0003c00000 */
[----:B------:R-:W-:Y:S01]  /*11790*/  FMNMX.FTZ R4, R4, R0, !PT ;  /* 0x0000000004047209 */ /* 0x000fe20007810000 */
[----:B------:R-:W-:Y:S01]  /*117a0*/  IMAD.MOV.U32 R0, RZ, RZ, 0x1 ;  /* 0x00000001ff007424 */ /* 0x000fe200078e00ff */
[----:B------:R-:W-:-:S03]  /*117b0*/  MOV R2, 0x117e0 ;  /* 0x000117e000027802 */ /* 0x000fc60000000f00 */
[----:B------:R-:W-:Y:S02]  /*117c0*/  IMAD.MOV.U32 R128, RZ, RZ, R4 ;  /* 0x000000ffff807224 */ /* 0x000fe400078e0004 */
[----:B------:R-:W-:Y:S05]  /*117d0*/  CALL.REL.NOINC `($__internal_18_$__cuda_sm70_shflsync_bfly_p) ;  /* 0x00001f9000007944 */ /* 0x000fea0003c00000 */
[----:B------:R-:W-:Y:S01]  /*117e0*/  MOV R5, R0 ;  /* 0x0000000000057202 */ /* 0x000fe20000000f00 */
[----:B------:R-:W-:Y:S05]  /*117f0*/  BRA `(.L_x_1243) ;  /* 0xffff333000007947 */ /* 0x000fea000383ffff */
.L_x_1150:
[----:B------:R-:W-:Y:S01]  /*11800*/  MOV R2, RZ ;  /* 0x000000ff00027202 */ /* 0x000fe20000000f00 */
[----:B------:R-:W-:Y:S01]  /*11810*/  IMAD.MOV.U32 R183, RZ, RZ, R5 ;  /* 0x000000ffffb77224 */ /* 0x000fe200078e0005 */
[----:B------:R-:W-:Y:S01]  /*11820*/  MOV R3, 0x11850 ;  /* 0x0001185000037802 */ /* 0x000fe20000000f00 */
[----:B------:R-:W-:Y:S02]  /*11830*/  IMAD.MOV.U32 R184, RZ, RZ, 0x181f ;  /* 0x0000181fffb87424 */ /* 0x000fe400078e00ff */
[----:B-1234-:R-:W-:Y:S05]  /*11840*/  CALL.REL.NOINC `($__internal_19_$__cuda_sm70_shflsync_idx_p) ;  /* 0x00001f8000007944 */ /* 0x01efea0003c00000 */
[----:B------:R-:W-:Y:S01]  /*11850*/  MOV R4, R183 ;  /* 0x000000b700047202 */ /* 0x000fe20000000f00 */
[----:B------:R-:W-:-:S05]  /*11860*/  BRA `(.L_x_1244) ;  /* 0xffff46c000007947 */ /* 0x000fca000383ffff */
.L_x_1151:
[----:B------:R-:W-:Y:S01]  /*11870*/  MOV R2, RZ ;  /* 0x000000ff00027202 */ /* 0x000fe20000000f00 */
[----:B------:R-:W-:Y:S01]  /*11880*/  IMAD.MOV.U32 R183, RZ, RZ, R12 ;  /* 0x000000ffffb77224 */ /* 0x000fe200078e000c */
[----:B------:R-:W-:Y:S01]  /*11890*/  MOV R3, 0x118c0 ;  /* 0x000118c000037802 */ /* 0x000fe20000000f00 */
[----:B------:R-:W-:Y:S02]  /*118a0*/  IMAD.MOV.U32 R184, RZ, RZ, 0x181f ;  /* 0x0000181fffb87424 */ /* 0x000fe400078e00ff */
[----:B-1234-:R-:W-:Y:S05]  /*118b0*/  CALL.REL.NOINC `($__internal_19_$__cuda_sm70_shflsync_idx_p) ;  /* 0x00001f1000007944 */ /* 0x01efea0003c00000 */
[----:B------:R-:W-:Y:S01]  /*118c0*/  ISETP.GE.AND P6, PT, R182, c[0x0][0x1d4], PT ;  /* 0x00007500b6007a0c */ /* 0x000fe20003fc6270 */
[----:B------:R-:W-:Y:S01]  /*118d0*/  IMAD.MOV.U32 R184, RZ, RZ, 0x181f ;  /* 0x0000181fffb87424 */ /* 0x000fe200078e00ff */
[----:B------:R-:W-:Y:S02]  /*118e0*/  IADD3 R2, P0, R183, R20, RZ ;  /* 0x00000014b7027210 */ /* 0x000fe40007f1e0ff */
[----:B------:R-:W-:Y:S02]  /*118f0*/  ISETP.GE.AND P5, PT, R187, c[0x0][0x1d4], PT ;  /* 0x00007500bb007a0c */ /* 0x000fe40003fa6270 */
[C---:B------:R-:W-:Y:S01]  /*11900*/  IADD3 R6, P2, R183.reuse, R21, RZ ;  /* 0x00000015b7067210 */ /* 0x040fe20007f5e0ff */
[----:B------:R-:W-:Y:S01]  /*11910*/  IMAD.X R3, R4, 0x1, R13, P0 ;  /* 0x0000000104037824 */ /* 0x000fe200000e060d */
[----:B------:R-:W-:Y:S03]  /*11920*/  ISETP.GE.AND P0, PT, R188, c[0x0][0x1d4], PT ;  /* 0x00007500bc007a0c */ /* 0x000fe60003f06270 */
[C---:B------:R-:W-:Y:S02]  /*11930*/  IMAD.X R7, R4.reuse, 0x1, R14, P2 ;  /* 0x0000000104077824 */ /* 0x040fe400010e060e */
        /* <DEDUP_REMOVED lines=14> */
[----:B------:R-:W-:Y:S05]  /*11a20*/  CALL.REL.NOINC `($__internal_19_$__cuda_sm70_shflsync_idx_p) ;  /* 0x00001da000007944 */ /* 0x000fea0003c00000 */
[----:B------:R-:W-:Y:S01]  /*11a30*/  MOV R2, 0x1 ;  /* 0x0000000100027802 */ /* 0x000fe20000000f00 */
[----:B------:R-:W-:Y:S01]  /*11a40*/  IMAD.MOV.U32 R4, RZ, RZ, R183 ;  /* 0x000000ffff047224 */ /* 0x000fe200078e00b7 */
[----:B------:R-:W-:Y:S01]  /*11a50*/  MOV R184, 0x181f ;  /* 0x0000181f00b87802 */ /* 0x000fe20000000f00 */
[----:B------:R-:W-:Y:S01]  /*11a60*/  IMAD.MOV.U32 R183, RZ, RZ, R12 ;  /* 0x000000ffffb77224 */ /* 0x000fe200078e000c */
[----:B------:R-:W-:Y:S02]  /*11a70*/  MOV R3, 0x11a90 ;  /* 0x00011a9000037802 */ /* 0x000fe40000000f00 */
[----:B------:R-:W-:Y:S05]  /*11a80*/  CALL.REL.NOINC `($__internal_19_$__cuda_sm70_shflsync_idx_p) ;  /* 0x00001d4000007944 */ /* 0x000fea0003c00000 */
[----:B------:R-:W-:Y:S01]  /*11a90*/  MOV R0, R183 ;  /* 0x000000b700007202 */ /* 0x000fe20000000f00 */
[----:B------:R-:W-:-:S05]  /*11aa0*/  BRA `(.L_x_1245) ;  /* 0xffff45d000007947 */ /* 0x000fca000383ffff */
.L_x_1154:
[----:B------:R-:W-:Y:S01]  /*11ab0*/  MOV R2, RZ ;  /* 0x000000ff00027202 */ /* 0x000fe20000000f00 */
[----:B------:R-:W-:Y:S01]  /*11ac0*/  IMAD.MOV.U32 R183, RZ, RZ, R129 ;  /* 0x000000ffffb77224 */ /* 0x000fe200078e0081 */
[----:B------:R-:W-:Y:S01]  /*11ad0*/  MOV R3, 0x11b00 ;  /* 0x00011b0000037802 */ /* 0x000fe20000000f00 */
[----:B------:R-:W-:Y:S02]  /*11ae0*/  IMAD.MOV.U32 R184, RZ, RZ, 0x181f ;  /* 0x0000181fffb87424 */ /* 0x000fe400078e00ff */
[----:B------:R-:W-:Y:S05]  /*11af0*/  CALL.REL.NOINC `($__internal_19_$__cuda_sm70_shflsync_idx_p) ;  /* 0x00001cd000007944 */ /* 0x000fea0003c00000 */
[----:B------:R-:W-:Y:S01]  /*11b00*/  MOV R128, R183 ;  /* 0x000000b700807202 */ /* 0x000fe20000000f00 */
[----:B------:R-:W-:-:S05]  /*11b10*/  BRA `(.L_x_1246) ;  /* 0xffff52b000007947 */ /* 0x000fca000383ffff */
.L_x_1155:
[----:B------:R-:W-:Y:S01]  /*11b20*/  MOV R2, RZ ;  /* 0x000000ff00027202 */ /* 0x000fe20000000f00 */
[----:B------:R-:W-:Y:S01]  /*11b30*/  IMAD.MOV.U32 R183, RZ, RZ, R138 ;  /* 0x000000ffffb77224 */ /* 0x000fe200078e008a */
[----:B------:R-:W-:Y:S01]  /*11b40*/  MOV R3, 0x11b70 ;  /* 0x00011b7000037802 */ /* 0x000fe20000000f00 */
[----:B------:R-:W-:Y:S02]  /*11b50*/  IMAD.MOV.U32 R184, RZ, RZ, 0x181f ;  /* 0x0000181fffb87424 */ /* 0x000fe400078e00ff */
[----:B-12---:R-:W-:Y:S05]  /*11b60*/  CALL.REL.NOINC `($__internal_19_$__cuda_sm70_shflsync_idx_p) ;  /* 0x00001c6000007944 */ /* 0x006fea0003c00000 */
        /* <DEDUP_REMOVED lines=31> */
.L_x_1156:
[----:B-1----:R-:W-:Y:S01]  /*11d60*/  MOV R2, RZ ;  /* 0x000000ff00027202 */ /* 0x002fe20000000f00 */
[----:B------:R-:W-:Y:S01]  /*11d70*/  IMAD.MOV.U32 R183, RZ, RZ, R128 ;  /* 0x000000ffffb77224 */ /* 0x000fe200078e0080 */
[----:B------:R-:W-:Y:S01]  /*11d80*/  MOV R3, 0x11db0 ;  /* 0x00011db000037802 */ /* 0x000fe20000000f00 */
[----:B------:R-:W-:Y:S02]  /*11d90*/  IMAD.MOV.U32 R184, RZ, RZ, 0x1c1f ;  /* 0x00001c1fffb87424 */ /* 0x000fe400078e00ff */
[----:B------:R-:W-:Y:S05]  /*11da0*/  CALL.REL.NOINC `($__internal_19_$__cuda_sm70_shflsync_idx_p) ;  /* 0x00001a2000007944 */ /* 0x000fea0003c00000 */
[----:B------:R-:W-:Y:S01]  /*11db0*/  MOV R0, R183 ;  /* 0x000000b700007202 */ /* 0x000fe20000000f00 */
[----:B------:R-:W-:-:S05]  /*11dc0*/  BRA `(.L_x_1248) ;  /* 0xffff535000007947 */ /* 0x000fca000383ffff */
.L_x_1157:
[----:B------:R-:W-:Y:S01]  /*11dd0*/  MOV R2, 0x1 ;  /* 0x0000000100027802 */ /* 0x000fe20000000f00 */
[----:B------:R-:W-:Y:S01]  /*11de0*/  IMAD.MOV.U32 R183, RZ, RZ, R128 ;  /* 0x000000ffffb77224 */ /* 0x000fe200078e0080 */
[----:B------:R-:W-:Y:S01]  /*11df0*/  MOV R3, 0x11e20 ;  /* 0x00011e2000037802 */ /* 0x000fe20000000f00 */
[----:B------:R-:W-:Y:S02]  /*11e00*/  IMAD.MOV.U32 R184, RZ, RZ, 0x1c1f ;  /* 0x00001c1fffb87424 */ /* 0x000fe400078e00ff */
[----:B--2---:R-:W-:Y:S05]  /*11e10*/  CALL.REL.NOINC `($__internal_19_$__cuda_sm70_shflsync_idx_p) ;  /* 0x000019b000007944 */ /* 0x004fea0003c00000 */
[----:B------:R-:W-:Y:S01]  /*11e20*/  FMNMX.FTZ R0, R141, R130, !PT ;  /* 0x000000828d007209 */ /* 0x000fe20007810000 */
[----:B------:R-:W-:Y:S03]  /*11e30*/  IMAD.IADD R129, R129, 0x1, R183 ;  /* 0x0000000181817824 */ /* 0x000fe600078e02b7 */
[----:B------:R-:W-:Y:S02]  /*11e40*/  FMNMX.FTZ R0, R148, R0, !PT ;  /* 0x0000000094007209 */ /* 0x000fe40007810000 */
[C---:B------:R-:W-:Y:S02]  /*11e50*/  ISETP.GT.AND P6, PT, R129.reuse, RZ, PT ;  /* 0x000000ff8100720c */ /* 0x040fe40003fc4270 */
[C---:B------:R-:W-:Y:S02]  /*11e60*/  ISETP.GT.AND P5, PT, R129.reuse, 0x1, PT ;  /* 0x000000018100780c */ /* 0x040fe40003fa4270 */
[----:B------:R-:W-:Y:S02]  /*11e70*/  FSEL R17, R6, -INF , P6 ;  /* 0xff80000006117808 */ /* 0x000fe40003000000 */
[----:B------:R-:W-:Y:S02]  /*11e80*/  ISETP.GT.AND P2, PT, R129, 0x8, PT ;  /* 0x000000088100780c */ /* 0x000fe40003f44270 */
[----:B------:R-:W-:Y:S02]  /*11e90*/  FSEL R24, R7, -INF , P5 ;  /* 0xff80000007187808 */ /* 0x000fe40002800000 */
[----:B------:R-:W-:Y:S02]  /*11ea0*/  FMNMX.FTZ R2, R17, R131, !PT ;  /* 0x0000008311027209 */ /* 0x000fe40007810000 */
[----:B------:R-:W-:Y:S02]  /*11eb0*/  ISETP.GT.AND P0, PT, R129, 0x9, PT ;  /* 0x000000098100780c */ /* 0x000fe40003f04270 */
[----:B------:R-:W-:Y:S02]  /*11ec0*/  FSEL R21, R10, -INF , P2 ;  /* 0xff8000000a157808 */ /* 0x000fe40001000000 */
[----:B------:R-:W-:Y:S02]  /*11ed0*/  FMNMX.FTZ R2, R24, R2, !PT ;  /* 0x0000000218027209 */ /* 0x000fe40007810000 */
[----:B------:R-:W-:Y:S02]  /*11ee0*/  FSEL R20, R11, -INF , P0 ;  /* 0xff8000000b147808 */ /* 0x000fe40000000000 */
[----:B------:R-:W-:Y:S02]  /*11ef0*/  ISETP.GT.AND P6, PT, R129, 0x10, PT ;  /* 0x000000108100780c */ /* 0x000fe40003fc4270 */
[----:B------:R-:W-:Y:S02]  /*11f00*/  FMNMX.FTZ R0, R147, R0, !PT ;  /* 0x0000000093007209 */ /* 0x000fe40007810000 */
[----:B------:R-:W-:Y:S02]  /*11f10*/  FMNMX.FTZ R2, R21, R2, !PT ;  /* 0x0000000215027209 */ /* 0x000fe40007810000 */
[C---:B------:R-:W-:Y:S02]  /*11f20*/  ISETP.GT.AND P5, PT, R129.reuse, 0x11, PT ;  /* 0x000000118100780c */ /* 0x040fe40003fa4270 */
[----:B------:R-:W-:Y:S02]  /*11f30*/  FSEL R16, R14, -INF , P6 ;  /* 0xff8000000e107808 */ /* 0x000fe40003000000 */
[----:B------:R-:W-:Y:S02]  /*11f40*/  FMNMX.FTZ R0, R146, R0, !PT ;  /* 0x0000000092007209 */ /* 0x000fe40007810000 */
[----:B------:R-:W-:Y:S02]  /*11f50*/  FMNMX.FTZ R2, R20, R2, !PT ;  /* 0x0000000214027209 */ /* 0x000fe40007810000 */
[----:B------:R-:W-:Y:S02]  /*11f60*/  ISETP.GT.AND P2, PT, R129, 0x18, PT ;  /* 0x000000188100780c */ /* 0x000fe40003f44270 */
[----:B------:R-:W-:Y:S02]  /*11f70*/  FSEL R15, R15, -INF , P5 ;  /* 0xff8000000f0f7808 */ /* 0x000fe40002800000 */
        /* <DEDUP_REMOVED lines=27> */
[----:B------:R-:W-:Y:S02]  /*12130*/  FMNMX.FTZ R0, R137, R0, !PT ;  /* 0x0000000089007209 */ /* 0x000fe40007810000 */
[----:B------:R-:W-:Y:S02]  /*12140*/  FSEL R8, R30, -INF , P6 ;  /* 0xff8000001e087808 */ /* 0x000fe40003000000 */
[----:B------:R-:W-:Y:S02]  /*12150*/  FMNMX.FTZ R4, R9, R2, !PT ;  /* 0x0000000209047209 */ /* 0x000fe40007810000 */
[----:B------:R-:W-:Y:S02]  /*12160*/  ISETP.GT.AND P2, PT, R129, 0x38, PT ;  /* 0x000000388100780c */ /* 0x000fe40003f44270 */
[----:B------:R-:W-:Y:S01]  /*12170*/  FMNMX.FTZ R128, R136, R0, !PT ;  /* 0x0000000088807209 */ /* 0x000fe20007810000 */
[----:B------:R-:W-:Y:S01]  /*12180*/  IMAD.MOV.U32 R0, RZ, RZ, 0x2 ;  /* 0x00000002ff007424 */ /* 0x000fe200078e00ff */
[----:B------:R-:W-:Y:S02]  /*12190*/  FSEL R7, R31, -INF , P5 ;  /* 0xff8000001f077808 */ /* 0x000fe40002800000 */
[----:B------:R-:W-:Y:S02]  /*121a0*/  FMNMX.FTZ R4, R8, R4, !PT ;  /* 0x0000000408047209 */ /* 0x000fe40007810000 */
[----:B------:R-:W-:Y:S02]  /*121b0*/  ISETP.GT.AND P0, PT, R129, 0x39, PT ;  /* 0x000000398100780c */ /* 0x000fe40003f04270 */
        /* <DEDUP_REMOVED lines=9> */
[----:B------:R-:W-:Y:S05]  /*12250*/  CALL.REL.NOINC `($__internal_18_$__cuda_sm70_shflsync_bfly_p) ;  /* 0x0000151000007944 */ /* 0x000fea0003c00000 */
[----:B------:R-:W-:Y:S01]  /*12260*/  FMNMX.FTZ R128, R128, R0, !PT ;  /* 0x0000000080807209 */ /* 0x000fe20007810000 */
[----:B------:R-:W-:Y:S01]  /*12270*/  IMAD.MOV.U32 R0, RZ, RZ, 0x1 ;  /* 0x00000001ff007424 */ /* 0x000fe200078e00ff */
[----:B------:R-:W-:Y:S02]  /*12280*/  MOV R2, 0x122a0 ;  /* 0x000122a000027802 */ /* 0x000fe40000000f00 */
        /* <DEDUP_REMOVED lines=8> */
[----:B------:R-:W-:Y:S03]  /*12310*/  MOV R2, 0x12340 ;  /* 0x0001234000027802 */ /* 0x000fe60000000f00 */
[----:B------:R-:W-:Y:S02]  /*12320*/  IMAD.MOV.U32 R128, RZ, RZ, R4 ;  /* 0x000000ffff807224 */ /* 0x000fe400078e0004 */
[----:B------:R-:W-:Y:S05]  /*12330*/  CALL.REL.NOINC `($__internal_18_$__cuda_sm70_shflsync_bfly_p) ;  /* 0x0000143000007944 */ /* 0x000fea0003c00000 */
[----:B------:R-:W-:-:S05]  /*12340*/  BRA `(.L_x_1249) ;  /* 0xffff548000007947 */ /* 0x000fca000383ffff */
.L_x_1160:
[----:B------:R-:W-:Y:S01]  /*12350*/  MOV R2, RZ ;  /* 0x000000ff00027202 */ /* 0x000fe20000000f00 */
[----:B------:R-:W-:Y:S01]  /*12360*/  IMAD.MOV.U32 R183, RZ, RZ, R7 ;  /* 0x000000ffffb77224 */ /* 0x000fe200078e0007 */
[----:B------:R-:W-:Y:S01]  /*12370*/  MOV R3, 0x123a0 ;  /* 0x000123a000037802 */ /* 0x000fe20000000f00 */
[----:B------:R-:W-:Y:S02]  /*12380*/  IMAD.MOV.U32 R184, RZ, RZ, 0x181f ;  /* 0x0000181fffb87424 */ /* 0x000fe400078e00ff */
[----:B-1234-:R-:W-:Y:S05]  /*12390*/  CALL.REL.NOINC `($__internal_19_$__cuda_sm70_shflsync_idx_p) ;  /* 0x0000143000007944 */ /* 0x01efea0003c00000 */
[----:B------:R-:W-:Y:S01]  /*123a0*/  MOV R2, R183 ;  /* 0x000000b700027202 */ /* 0x000fe20000000f00 */
[----:B------:R-:W-:-:S05]  /*123b0*/  BRA `(.L_x_1250) ;  /* 0xffff6e8000007947 */ /* 0x000fca000383ffff */
.L_x_1163:
[----:B------:R-:W-:Y:S01]  /*123c0*/  MOV R2, RZ ;  /* 0x000000ff00027202 */ /* 0x000fe20000000f00 */
[----:B------:R-:W-:Y:S01]  /*123d0*/  IMAD.MOV.U32 R183, RZ, RZ, R129 ;  /* 0x000000ffffb77224 */ /* 0x000fe200078e0081 */
[----:B------:R-:W-:Y:S01]  /*123e0*/  MOV R3, 0x12410 ;  /* 0x0001241000037802 */ /* 0x000fe20000000f00 */
[----:B------:R-:W-:Y:S02]  /*123f0*/  IMAD.MOV.U32 R184, RZ, RZ, 0x181f ;  /* 0x0000181fffb87424 */ /* 0x000fe400078e00ff */
[----:B------:R-:W-:Y:S05]  /*12400*/  CALL.REL.NOINC `($__internal_19_$__cuda_sm70_shflsync_idx_p) ;  /* 0x000013c000007944 */ /* 0x000fea0003c00000 */
[----:B------:R-:W-:Y:S01]  /*12410*/  MOV R128, R183 ;  /* 0x000000b700807202 */ /* 0x000fe20000000f00 */
[----:B------:R-:W-:-:S05]  /*12420*/  BRA `(.L_x_1251) ;  /* 0xffff7c3000007947 */ /* 0x000fca000383ffff */
.L_x_1164:
[----:B------:R-:W-:Y:S01]  /*12430*/  MOV R2, RZ ;  /* 0x000000ff00027202 */ /* 0x000fe20000000f00 */
[----:B------:R-:W-:Y:S01]  /*12440*/  IMAD.MOV.U32 R183, RZ, RZ, R138 ;  /* 0x000000ffffb77224 */ /* 0x000fe200078e008a */
[----:B------:R-:W-:Y:S01]  /*12450*/  MOV R3, 0x12480 ;  /* 0x0001248000037802 */ /* 0x000fe20000000f00 */
[----:B------:R-:W-:Y:S02]  /*12460*/  IMAD.MOV.U32 R184, RZ, RZ, 0x181f ;  /* 0x0000181fffb87424 */ /* 0x000fe400078e00ff */
[----:B-12---:R-:W-:Y:S05]  /*12470*/  CALL.REL.NOINC `($__internal_19_$__cuda_sm70_shflsync_idx_p) ;  /* 0x0000135000007944 */ /* 0x006fea0003c00000 */
        /* <DEDUP_REMOVED lines=13> */
[----:B-1----:R-:W-:Y:S01]  /*12550*/  IADD3 R2, P0, R183, R144, RZ ;  /* 0x00000090b7027210 */ /* 0x002fe20007f1e0ff */
[----:B------:R-:W-:Y:S04]  /*12560*/  IMAD.MOV.U32 R183, RZ, RZ, R129 ;  /* 0x000000ffffb77224 */ /* 0x000fe800078e0081 */
[----:B------:R-:W-:Y:S05]  /*12570*/  IMAD.X R3, R128, 0x1, R141, P0 ;  /* 0x0000000180037824 */ /* 0x000fea00000e068d */
[----:B------:R1:W-:Y:S02]  /*12580*/  LDGSTS.E.BYPASS.LTC128B.128 [R179+0xa100], [R2.64], !P2 ;  /* 0x0a10000002b37fae */ /* 0x0003e4000d101d46 */
[----:B-1----:R-:W-:Y:S01]  /*12590*/  MOV R3, 0x125c0 ;  /* 0x000125c000037802 */ /* 0x002fe20000000f00 */
[----:B------:R-:W-:Y:S02]  /*125a0*/  IMAD.MOV.U32 R2, RZ, RZ, 0x1 ;  /* 0x00000001ff027424 */ /* 0x000fe400078e00ff */
[----:B--2---:R-:W-:Y:S05]  /*125b0*/  CALL.REL.NOINC `($__internal_19_$__cuda_sm70_shflsync_idx_p) ;  /* 0x0000121000007944 */ /* 0x004fea0003c00000 */
        /* <DEDUP_REMOVED lines=8> */
.L_x_1165:
[----:B------:R-:W-:Y:S02]  /*12640*/  MOV R0, 0x2 ;  /* 0x0000000200007802 */ /* 0x000fe40000000f00 */
[----:B------:R-:W-:Y:S02]  /*12650*/  MOV R2, 0x12670 ;  /* 0x0001267000027802 */ /* 0x000fe40000000f00 */
[----:B-1----:R-:W-:Y:S05]  /*12660*/  CALL.REL.NOINC `($__internal_18_$__cuda_sm70_shflsync_bfly_p) ;  /* 0x0000110000007944 */ /* 0x002fea0003c00000 */
        /* <DEDUP_REMOVED lines=11> */
[----:B------:R-:W-:Y:S02]  /*12720*/  MOV R2, 0x12740 ;  /* 0x0001274000027802 */ /* 0x000fe40000000f00 */
[----:B------:R-:W-:Y:S05]  /*12730*/  CALL.REL.NOINC `($__internal_18_$__cuda_sm70_shflsync_bfly_p) ;  /* 0x0000103000007944 */ /* 0x000fea0003c00000 */
[----:B------:R-:W-:-:S05]  /*12740*/  BRA `(.L_x_1253) ;  /* 0xffff7dc000007947 */ /* 0x000fca000383ffff */
.L_x_1167:
[----:B------:R-:W-:Y:S01]  /*12750*/  IMAD.MOV.U32 R128, RZ, RZ, R185 ;  /* 0x000000ffff807224 */ /* 0x000fe200078e00b9 */
[----:B------:R-:W-:-:S02]  /*12760*/  MOV R0, 0x2 ;  /* 0x0000000200007802 */ /* 0x000fc40000000f00 */
[----:B------:R-:W-:Y:S02]  /*12770*/  MOV R2, 0x12790 ;  /* 0x0001279000027802 */ /* 0x000fe40000000f00 */
[----:B------:R-:W-:Y:S05]  /*12780*/  CALL.REL.NOINC `($__internal_18_$__cuda_sm70_shflsync_bfly_p) ;  /* 0x00000fe000007944 */ /* 0x000fea0003c00000 */
[----:B------:R-:W-:Y:S05]  /*12790*/  BRA `(.L_x_1254) ;  /* 0xffff94b000007947 */ /* 0x000fea000383ffff */
.L_x_1168:
[----:B------:R-:W-:Y:S01]  /*127a0*/  IMAD.MOV.U32 R128, RZ, RZ, R4 ;  /* 0x000000ffff807224 */ /* 0x000fe200078e0004 */
[----:B------:R-:W-:Y:S02]  /*127b0*/  MOV R0, 0x1 ;  /* 0x0000000100007802 */ /* 0x000fe40000000f00 */
[----:B------:R-:W-:Y:S02]  /*127c0*/  MOV R2, 0x127e0 ;  /* 0x000127e000027802 */ /* 0x000fe40000000f00 */
[----:B-1----:R-:W-:Y:S05]  /*127d0*/  CALL.REL.NOINC `($__internal_18_$__cuda_sm70_shflsync_bfly_p) ;  /* 0x00000f9000007944 */ /* 0x002fea0003c00000 */
[----:B------:R-:W-:Y:S01]  /*127e0*/  FADD.FTZ R4, R4, R0 ;  /* 0x0000000004047221 */ /* 0x000fe20000010000 */
[----:B------:R-:W-:Y:S02]  /*127f0*/  MOV R128, R186 ;  /* 0x000000ba00807202 */ /* 0x000fe40000000f00 */
[----:B------:R-:W-:Y:S02]  /*12800*/  MOV R0, 0x2 ;  /* 0x0000000200007802 */ /* 0x000fe40000000f00 */
[----:B------:R-:W-:Y:S02]  /*12810*/  MOV R2, 0x12830 ;  /* 0x0001283000027802 */ /* 0x000fe40000000f00 */
[----:B------:R-:W-:Y:S05]  /*12820*/  CALL.REL.NOINC `($__internal_18_$__cuda_sm70_shflsync_bfly_p) ;  /* 0x00000f4000007944 */ /* 0x000fea0003c00000 */
[----:B------:R-:W-:Y:S01]  /*12830*/  FADD.FTZ R5, R186, R0 ;  /* 0x00000000ba057221 */ /* 0x000fe20000010000 */
[----:B------:R-:W-:Y:S02]  /*12840*/  MOV R0, 0x1 ;  /* 0x0000000100007802 */ /* 0x000fe40000000f00 */
[----:B------:R-:W-:-:S02]  /*12850*/  MOV R2, 0x12880 ;  /* 0x0001288000027802 */ /* 0x000fc40000000f00 */
[----:B------:R-:W-:Y:S02]  /*12860*/  MOV R128, R5 ;  /* 0x0000000500807202 */ /* 0x000fe40000000f00 */
[----:B------:R-:W-:Y:S05]  /*12870*/  CALL.REL.NOINC `($__internal_18_$__cuda_sm70_shflsync_bfly_p) ;  /* 0x00000ef000007944 */ /* 0x000fea0003c00000 */
[----:B------:R-:W-:Y:S01]  /*12880*/  MOV R3, R0 ;  /* 0x0000000000037202 */ /* 0x000fe20000000f00 */
[----:B------:R-:W-:Y:S05]  /*12890*/  BRA `(.L_x_1255) ;  /* 0xffff942000007947 */ /* 0x000fea000383ffff */
.L_x_1175:
[----:B--234-:R-:W-:Y:S01]  /*128a0*/  IMAD.MOV.U32 R183, RZ, RZ, R9 ;  /* 0x000000ffffb77224 */ /* 0x01cfe200078e0009 */
[----:B------:R-:W-:Y:S01]  /*128b0*/  MOV R2, RZ ;  /* 0x000000ff00027202 */ /* 0x000fe20000000f00 */
[----:B------:R-:W-:Y:S01]  /*128c0*/  IMAD.MOV.U32 R184, RZ, RZ, 0x181f ;  /* 0x0000181fffb87424 */ /* 0x000fe200078e00ff */
[----:B------:R-:W-:Y:S02]  /*128d0*/  MOV R3, 0x128f0 ;  /* 0x000128f000037802 */ /* 0x000fe40000000f00 */
[----:B-1----:R-:W-:Y:S05]  /*128e0*/  CALL.REL.NOINC `($__internal_19_$__cuda_sm70_shflsync_idx_p) ;  /* 0x00000ee000007944 */ /* 0x002fea0003c00000 */
[----:B------:R-:W-:Y:S01]  /*128f0*/  MOV R8, R183 ;  /* 0x000000b700087202 */ /* 0x000fe20000000f00 */
[----:B------:R-:W-:Y:S05]  /*12900*/  BRA `(.L_x_1256) ;  /* 0xffffab0000007947 */ /* 0x000fea000383ffff */
.L_x_1176:
[----:B------:R-:W-:Y:S01]  /*12910*/  IMAD.MOV.U32 R183, RZ, RZ, R11 ;  /* 0x000000ffffb77224 */ /* 0x000fe200078e000b */
[----:B------:R-:W-:Y:S01]  /*12920*/  MOV R2, RZ ;  /* 0x000000ff00027202 */ /* 0x000fe20000000f00 */
[----:B------:R-:W-:Y:S01]  /*12930*/  IMAD.MOV.U32 R184, RZ, RZ, 0x181f ;  /* 0x0000181fffb87424 */ /* 0x000fe200078e00ff */
[----:B------:R-:W-:Y:S02]  /*12940*/  MOV R3, 0x12960 ;  /* 0x0001296000037802 */ /* 0x000fe40000000f00 */
[----:B-123--:R-:W-:Y:S05]  /*12950*/  CALL.REL.NOINC `($__internal_19_$__cuda_sm70_shflsync_idx_p) ;  /* 0x00000e7000007944 */ /* 0x00efea0003c00000 */
[----:B------:R-:W-:Y:S01]  /*12960*/  MOV R0, R183 ;  /* 0x000000b700007202 */ /* 0x000fe20000000f00 */
[----:B------:R-:W-:Y:S05]  /*12970*/  BRA `(.L_x_1257) ;  /* 0xffffaab000007947 */ /* 0x000fea000383ffff */
.L_x_1179:
[----:B------:R-:W-:Y:S01]  /*12980*/  IMAD.MOV.U32 R183, RZ, RZ, R9 ;  /* 0x000000ffffb77224 */ /* 0x000fe200078e0009 */
[----:B--2---:R-:W-:Y:S01]  /*12990*/  MOV R2, 0x1 ;  /* 0x0000000100027802 */ /* 0x004fe20000000f00 */
[----:B------:R-:W-:Y:S01]  /*129a0*/  IMAD.MOV.U32 R184, RZ, RZ, 0x181f ;  /* 0x0000181fffb87424 */ /* 0x000fe200078e00ff */
[----:B------:R-:W-:-:S02]  /*129b0*/  MOV R3, 0x129d0 ;  /* 0x000129d000037802 */ /* 0x000fc40000000f00 */
[----:B-1-34-:R-:W-:Y:S05]  /*129c0*/  CALL.REL.NOINC `($__internal_19_$__cuda_sm70_shflsync_idx_p) ;  /* 0x00000e0000007944 */ /* 0x01afea0003c00000 */
        /* <DEDUP_REMOVED lines=8> */
.L_x_1182:
[----:B------:R-:W-:Y:S01]  /*12a50*/  IMAD.MOV.U32 R183, RZ, RZ, R9 ;  /* 0x000000ffffb77224 */ /* 0x000fe200078e0009 */
[----:B--2---:R-:W-:Y:S01]  /*12a60*/  MOV R2, 0x2 ;  /* 0x0000000200027802 */ /* 0x004fe20000000f00 */
[----:B------:R-:W-:Y:S01]  /*12a70*/  IMAD.MOV.U32 R184, RZ, RZ, 0x181f ;  /* 0x0000181fffb87424 */ /* 0x000fe200078e00ff */
[----:B------:R-:W-:Y:S02]  /*12a80*/  MOV R3, 0x12aa0 ;  /* 0x00012aa000037802 */ /* 0x000fe40000000f00 */
[----:B-1-34-:R-:W-:Y:S05]  /*12a90*/  CALL.REL.NOINC `($__internal_19_$__cuda_sm70_shflsync_idx_p) ;  /* 0x00000d3000007944 */ /* 0x01afea0003c00000 */
[----:B------:R-:W-:Y:S01]  /*12aa0*/  MOV R8, R183 ;  /* 0x000000b700087202 */ /* 0x000fe20000000f00 */
[----:B------:R-:W-:Y:S05]  /*12ab0*/  BRA `(.L_x_1259) ;  /* 0xffffac4000007947 */ /* 0x000fea000383ffff */
.L_x_1183:
[----:B------:R-:W-:Y:S01]  /*12ac0*/  IMAD.MOV.U32 R183, RZ, RZ, R11 ;  /* 0x000000ffffb77224 */ /* 0x000fe200078e000b */
[----:B--2---:R-:W-:Y:S01]  /*12ad0*/  MOV R2, 0x2 ;  /* 0x0000000200027802 */ /* 0x004fe20000000f00 */
[----:B------:R-:W-:Y:S01]  /*12ae0*/  IMAD.MOV.U32 R184, RZ, RZ, 0x181f ;  /* 0x0000181fffb87424 */ /* 0x000fe200078e00ff */
[----:B------:R-:W-:Y:S02]  /*12af0*/  MOV R3, 0x12b10 ;  /* 0x00012b1000037802 */ /* 0x000fe40000000f00 */
[----:B-1-34-:R-:W-:Y:S05]  /*12b00*/  CALL.REL.NOINC `($__internal_19_$__cuda_sm70_shflsync_idx_p) ;  /* 0x00000cc000007944 */ /* 0x01afea0003c00000 */
[----:B------:R-:W-:Y:S01]  /*12b10*/  MOV R0, R183 ;  /* 0x000000b700007202 */ /* 0x000fe20000000f00 */
[----:B------:R-:W-:Y:S05]  /*12b20*/  BRA `(.L_x_1260) ;  /* 0xffffabf000007947 */ /* 0x000fea000383ffff */
.L_x_1186:
[----:B------:R-:W-:Y:S01]  /*12b30*/  IMAD.MOV.U32 R183, RZ, RZ, R9 ;  /* 0x000000ffffb77224 */ /* 0x000fe200078e0009 */
[----:B---3--:R-:W-:Y:S01]  /*12b40*/  MOV R2, 0x3 ;  /* 0x0000000300027802 */ /* 0x008fe20000000f00 */
        /* <DEDUP_REMOVED lines=11> */
.L_x_1188:
[----:B------:R-:W-:Y:S01]  /*12c00*/  IMAD.MOV.U32 R183, RZ, RZ, R5 ;  /* 0x000000ffffb77224 */ /* 0x000fe200078e0005 */
[----:B------:R-:W-:Y:S01]  /*12c10*/  MOV R2, RZ ;  /* 0x000000ff00027202 */ /* 0x000fe20000000f00 */
[----:B------:R-:W-:Y:S01]  /*12c20*/  IMAD.MOV.U32 R184, RZ, RZ, 0x1c1f ;  /* 0x00001c1fffb87424 */ /* 0x000fe200078e00ff */
[----:B------:R-:W-:Y:S02]  /*12c30*/  MOV R3, 0x12c50 ;  /* 0x00012c5000037802 */ /* 0x000fe40000000f00 */
[----:B------:R-:W-:Y:S05]  /*12c40*/  CALL.REL.NOINC `($__internal_19_$__cuda_sm70_shflsync_idx_p) ;  /* 0x00000b8000007944 */ /* 0x000fea0003c00000 */
[----:B------:R-:W-:Y:S01]  /*12c50*/  MOV R4, R183 ;  /* 0x000000b700047202 */ /* 0x000fe20000000f00 */
[----:B------:R-:W-:Y:S05]  /*12c60*/  BRA `(.L_x_1262) ;  /* 0xffffaf6000007947 */ /* 0x000fea000383ffff */
.L_x_1189:
[----:B------:R-:W-:Y:S01]  /*12c70*/  IMAD.MOV.U32 R183, RZ, RZ, R12 ;  /* 0x000000ffffb77224 */ /* 0x000fe200078e000c */
[----:B------:R-:W-:Y:S01]  /*12c80*/  MOV R2, RZ ;  /* 0x000000ff00027202 */ /* 0x000fe20000000f00 */
[----:B------:R-:W-:Y:S01]  /*12c90*/  IMAD.MOV.U32 R184, RZ, RZ, 0x1c1f ;  /* 0x00001c1fffb87424 */ /* 0x000fe200078e00ff */
[----:B------:R-:W-:Y:S02]  /*12ca0*/  MOV R3, 0x12cc0 ;  /* 0x00012cc000037802 */ /* 0x000fe40000000f00 */
[----:B-12---:R-:W-:Y:S05]  /*12cb0*/  CALL.REL.NOINC `($__internal_19_$__cuda_sm70_shflsync_idx_p) ;  /* 0x00000b1000007944 */ /* 0x006fea0003c00000 */
[----:B------:R-:W-:Y:S01]  /*12cc0*/  MOV R0, R183 ;  /* 0x000000b700007202 */ /* 0x000fe20000000f00 */
[----:B------:R-:W-:Y:S05]  /*12cd0*/  BRA `(.L_x_1263) ;  /* 0xffffaf1000007947 */ /* 0x000fea000383ffff */
.L_x_1192:
[----:B------:R-:W-:Y:S01]  /*12ce0*/  IMAD.MOV.U32 R183, RZ, RZ, R5 ;  /* 0x000000ffffb77224 */ /* 0x000fe200078e0005 */
[----:B----4-:R-:W-:Y:S01]  /*12cf0*/  MOV R2, 0x1 ;  /* 0x0000000100027802 */ /* 0x010fe20000000f00 */
[----:B------:R-:W-:Y:S01]  /*12d00*/  IMAD.MOV.U32 R184, RZ, RZ, 0x1c1f ;  /* 0x00001c1fffb87424 */ /* 0x000fe200078e00ff */
[----:B------:R-:W-:-:S02]  /*12d10*/  MOV R3, 0x12d30 ;  /* 0x00012d3000037802 */ /* 0x000fc40000000f00 */
[----:B-123--:R-:W-:Y:S05]  /*12d20*/  CALL.REL.NOINC `($__internal_19_$__cuda_sm70_shflsync_idx_p) ;  /* 0x00000aa000007944 */ /* 0x00efea0003c00000 */
        /* <DEDUP_REMOVED lines=8> */
.L_x_1196:
[----:B------:R-:W-:Y:S01]  /*12db0*/  IMAD.MOV.U32 R183, RZ, RZ, R9 ;  /* 0x000000ffffb77224 */ /* 0x000fe200078e0009 */
[----:B------:R-:W-:Y:S01]  /*12dc0*/  MOV R2, RZ ;  /* 0x000000ff00027202 */ /* 0x000fe20000000f00 */
[----:B------:R-:W-:Y:S01]  /*12dd0*/  IMAD.MOV.U32 R184, RZ, RZ, 0x181f ;  /* 0x0000181fffb87424 */ /* 0x000fe200078e00ff */
[----:B------:R-:W-:Y:S02]  /*12de0*/  MOV R3, 0x12e00 ;  /* 0x00012e0000037802 */ /* 0x000fe40000000f00 */
[----:B------:R-:W-:Y:S05]  /*12df0*/  CALL.REL.NOINC `($__internal_19_$__cuda_sm70_shflsync_idx_p) ;  /* 0x000009d000007944 */ /* 0x000fea0003c00000 */
[----:B------:R-:W-:Y:S01]  /*12e00*/  MOV R8, R183 ;  /* 0x000000b700087202 */ /* 0x000fe20000000f00 */
[----:B------:R-:W-:Y:S05]  /*12e10*/  BRA `(.L_x_1265) ;  /* 0xffffc43000007947 */ /* 0x000fea000383ffff */
.L_x_1197:
[----:B------:R-:W-:Y:S01]  /*12e20*/  IMAD.MOV.U32 R183, RZ, RZ, R12 ;  /* 0x000000ffffb77224 */ /* 0x000fe200078e000c */
[----:B------:R-:W-:Y:S01]  /*12e30*/  MOV R2, RZ ;  /* 0x000000ff00027202 */ /* 0x000fe20000000f00 */
[----:B------:R-:W-:Y:S01]  /*12e40*/  IMAD.MOV.U32 R184, RZ, RZ, 0x181f ;  /* 0x0000181fffb87424 */ /* 0x000fe200078e00ff */
[----:B------:R-:W-:Y:S02]  /*12e50*/  MOV R3, 0x12e70 ;  /* 0x00012e7000037802 */ /* 0x000fe40000000f00 */
[----:B-12---:R-:W-:Y:S05]  /*12e60*/  CALL.REL.NOINC `($__internal_19_$__cuda_sm70_shflsync_idx_p) ;  /* 0x0000096000007944 */ /* 0x006fea0003c00000 */
[----:B------:R-:W-:Y:S01]  /*12e70*/  MOV R0, R183 ;  /* 0x000000b700007202 */ /* 0x000fe20000000f00 */
[----:B------:R-:W-:Y:S05]  /*12e80*/  BRA `(.L_x_1266) ;  /* 0xffffc3e000007947 */ /* 0x000fea000383ffff */
.L_x_1200:
        /* <DEDUP_REMOVED lines=13> */
.L_x_1203:
[----:B------:R-:W-:Y:S01]  /*12f60*/  IMAD.MOV.U32 R183, RZ, RZ, R9 ;  /* 0x000000ffffb77224 */ /* 0x000fe200078e0009 */
[----:B-1----:R-:W-:Y:S01]  /*12f70*/  MOV R2, 0x2 ;  /* 0x0000000200027802 */ /* 0x002fe20000000f00 */
[----:B------:R-:W-:Y:S01]  /*12f80*/  IMAD.MOV.U32 R184, RZ, RZ, 0x181f ;  /* 0x0000181fffb87424 */ /* 0x000fe200078e00ff */
[----:B------:R-:W-:Y:S02]  /*12f90*/  MOV R3, 0x12fb0 ;  /* 0x00012fb000037802 */ /* 0x000fe40000000f00 */
[----:B--234-:R-:W-:Y:S05]  /*12fa0*/  CALL.REL.NOINC `($__internal_19_$__cuda_sm70_shflsync_idx_p) ;  /* 0x0000082000007944 */ /* 0x01cfea0003c00000 */
[----:B------:R-:W-:Y:S01]  /*12fb0*/  MOV R8, R183 ;  /* 0x000000b700087202 */ /* 0x000fe20000000f00 */
[----:B------:R-:W-:Y:S05]  /*12fc0*/  BRA `(.L_x_1268) ;  /* 0xffffc58000007947 */ /* 0x000fea000383ffff */
.L_x_1204:
[----:B------:R-:W-:Y:S01]  /*12fd0*/  IMAD.MOV.U32 R183, RZ, RZ, R12 ;  /* 0x000000ffffb77224 */ /* 0x000fe200078e000c */
[----:B------:R-:W-:Y:S01]  /*12fe0*/  MOV R2, 0x2 ;  /* 0x0000000200027802 */ /* 0x000fe20000000f00 */
[----:B------:R-:W-:Y:S01]  /*12ff0*/  IMAD.MOV.U32 R184, RZ, RZ, 0x181f ;  /* 0x0000181fffb87424 */ /* 0x000fe200078e00ff */
[----:B------:R-:W-:Y:S02]  /*13000*/  MOV R3, 0x13020 ;  /* 0x0001302000037802 */ /* 0x000fe40000000f00 */
[----:B-1234-:R-:W-:Y:S05]  /*13010*/  CALL.REL.NOINC `($__internal_19_$__cuda_sm70_shflsync_idx_p) ;  /* 0x000007b000007944 */ /* 0x01efea0003c00000 */
[----:B------:R-:W-:Y:S01]  /*13020*/  MOV R0, R183 ;  /* 0x000000b700007202 */ /* 0x000fe20000000f00 */
[----:B------:R-:W-:Y:S05]  /*13030*/  BRA `(.L_x_1269) ;  /* 0xffffc53000007947 */ /* 0x000fea000383ffff */
.L_x_1207:
[----:B------:R-:W-:Y:S01]  /*13040*/  IMAD.MOV.U32 R183, RZ, RZ, R9 ;  /* 0x000000ffffb77224 */ /* 0x000fe200078e0009 */
[----:B-1----:R-:W-:Y:S01]  /*13050*/  MOV R2, 0x3 ;  /* 0x0000000300027802 */ /* 0x002fe20000000f00 */
[----:B------:R-:W-:Y:S01]  /*13060*/  IMAD.MOV.U32 R184, RZ, RZ, 0x181f ;  /* 0x0000181fffb87424 */ /* 0x000fe200078e00ff */
[----:B------:R-:W-:-:S02]  /*13070*/  MOV R3, 0x13090 ;  /* 0x0001309000037802 */ /* 0x000fc40000000f00 */
[----:B--234-:R-:W-:Y:S05]  /*13080*/  CALL.REL.NOINC `($__internal_19_$__cuda_sm70_shflsync_idx_p) ;  /* 0x0000074000007944 */ /* 0x01cfea0003c00000 */
        /* <DEDUP_REMOVED lines=8> */
.L_x_1209:
[----:B------:R-:W-:Y:S01]  /*13110*/  IMAD.MOV.U32 R183, RZ, RZ, R78 ;  /* 0x000000ffffb77224 */ /* 0x000fe200078e004e */
[----:B------:R-:W-:Y:S01]  /*13120*/  MOV R2, RZ ;  /* 0x000000ff00027202 */ /* 0x000fe20000000f00 */
[----:B------:R-:W-:Y:S01]  /*13130*/  IMAD.MOV.U32 R184, RZ, RZ, 0x1f ;  /* 0x0000001fffb87424 */ /* 0x000fe200078e00ff */
[----:B------:R-:W-:Y:S02]  /*13140*/  MOV R3, 0x13160 ;  /* 0x0001316000037802 */ /* 0x000fe40000000f00 */
[----:B-1----:R-:W-:Y:S05]  /*13150*/  CALL.REL.NOINC `($__internal_19_$__cuda_sm70_shflsync_idx_p) ;  /* 0x0000067000007944 */ /* 0x002fea0003c00000 */
[----:B------:R-:W-:Y:S01]  /*13160*/  MOV R9, R183 ;  /* 0x000000b700097202 */ /* 0x000fe20000000f00 */
[----:B------:R-:W-:Y:S05]  /*13170*/  BRA `(.L_x_1271) ;  /* 0xffffc76000007947 */ /* 0x000fea000383ffff */
.L_x_1210:
[----:B------:R-:W-:Y:S01]  /*13180*/  IMAD.MOV.U32 R183, RZ, RZ, R78 ;  /* 0x000000ffffb77224 */ /* 0x000fe200078e004e */
[----:B------:R-:W-:Y:S01]  /*13190*/  MOV R2, 0x1 ;  /* 0x0000000100027802 */ /* 0x000fe20000000f00 */
[----:B------:R-:W-:Y:S01]  /*131a0*/  IMAD.MOV.U32 R184, RZ, RZ, 0x1f ;  /* 0x0000001fffb87424 */ /* 0x000fe200078e00ff */
[----:B------:R-:W-:Y:S02]  /*131b0*/  MOV R3, 0x131d0 ;  /* 0x000131d000037802 */ /* 0x000fe40000000f00 */
[----:B-123--:R-:W-:Y:S05]  /*131c0*/  CALL.REL.NOINC `($__internal_19_$__cuda_sm70_shflsync_idx_p) ;  /* 0x0000060000007944 */ /* 0x00efea0003c00000 */
[----:B------:R-:W-:Y:S01]  /*131d0*/  MOV R8, R183 ;  /* 0x000000b700087202 */ /* 0x000fe20000000f00 */
[----:B------:R-:W-:Y:S05]  /*131e0*/  BRA `(.L_x_1272) ;  /* 0xffffc71000007947 */ /* 0x000fea000383ffff */
.L_x_1211:
[----:B------:R-:W-:Y:S02]  /*131f0*/  MOV R2, 0x1 ;  /* 0x0000000100027802 */ /* 0x000fe40000000f00 */
[----:B------:R-:W-:-:S02]  /*13200*/  MOV R3, 0x13220 ;  /* 0x0001322000037802 */ /* 0x000fc40000000f00 */
[----:B--234-:R-:W-:Y:S05]  /*13210*/  CALL.REL.NOINC `($__internal_20_$__cuda_sm70_shflsync_up_p) ;  /* 0x0000061000007944 */ /* 0x01cfea0003c00000 */
[----:B------:R-:W-:Y:S05]  /*13220*/  BRA `(.L_x_1273) ;  /* 0xffffc7f000007947 */ /* 0x000fea000383ffff */
.L_x_1212:
[----:B------:R-:W-:Y:S02]  /*13230*/  MOV R2, 0x2 ;  /* 0x0000000200027802 */ /* 0x000fe40000000f00 */
[----:B------:R-:W-:-:S02]  /*13240*/  MOV R3, 0x13260 ;  /* 0x0001326000037802 */ /* 0x000fc40000000f00 */
[----:B--23--:R-:W-:Y:S05]  /*13250*/  CALL.REL.NOINC `($__internal_20_$__cuda_sm70_shflsync_up_p) ;  /* 0x000005d000007944 */ /* 0x00cfea0003c00000 */
        /* <DEDUP_REMOVED lines=24> */
.L_x_1216:
[----:B------:R-:W-:Y:S02]  /*133e0*/  MOV R2, 0x1 ;  /* 0x0000000100027802 */ /* 0x000fe40000000f00 */
[----:B------:R-:W-:Y:S02]  /*133f0*/  MOV R3, 0x13410 ;  /* 0x0001341000037802 */ /* 0x000fe40000000f00 */
[----:B------:R-:W-:Y:S05]  /*13400*/  CALL.REL.NOINC `($__internal_20_$__cuda_sm70_shflsync_up_p) ;  /* 0x0000042000007944 */ /* 0x000fea0003c00000 */
[----:B------:R-:W-:Y:S01]  /*13410*/  MOV R2, R4 ;  /* 0x0000000400027202 */ /* 0x000fe20000000f00 */
[----:B------:R-:W-:Y:S05]  /*13420*/  BRA `(.L_x_1275) ;  /* 0xffffc84000007947 */ /* 0x000fea000383ffff */
.L_x_1217:
[----:B------:R-:W-:Y:S02]  /*13430*/  MOV R2, 0x2 ;  /* 0x0000000200027802 */ /* 0x000fe40000000f00 */
[----:B------:R-:W-:Y:S02]  /*13440*/  MOV R3, 0x13460 ;  /* 0x0001346000037802 */ /* 0x000fe40000000f00 */
        /* <DEDUP_REMOVED lines=25> */
.L_x_1219:
[----:B------:R-:W-:Y:S02]  /*135e0*/  SEL R0, RZ, 0x1, P0 ;  /* 0x00000001ff007807 */ /* 0x000fe40000000000 */
[----:B------:R-:W-:Y:S02]  /*135f0*/  MOV R2, 0x13610 ;  /* 0x0001361000027802 */ /* 0x000fe40000000f00 */
[----:B-1----:R-:W-:Y:S05]  /*13600*/  CALL.REL.NOINC `($__internal_21_$__cuda_sm70_votesync_ballot) ;  /* 0x0000029000007944 */ /* 0x002fea0003c00000 */
[----:B------:R-:W-:Y:S01]  /*13610*/  MOV R5, R0 ;  /* 0x0000000000057202 */ /* 0x000fe20000000f00 */
[----:B------:R-:W-:Y:S05]  /*13620*/  BRA `(.L_x_1277) ;  /* 0xffffc7d000007947 */ /* 0x000fea000383ffff */
.L_x_1220:
[----:B------:R-:W-:Y:S01]  /*13630*/  IMAD.MOV.U32 R183, RZ, RZ, R6 ;  /* 0x000000ffffb77224 */ /* 0x000fe200078e0006 */
[----:B------:R-:W-:Y:S01]  /*13640*/  MOV R2, R0 ;  /* 0x0000000000027202 */ /* 0x000fe20000000f00 */
[----:B------:R-:W-:Y:S01]  /*13650*/  IMAD.MOV.U32 R184, RZ, RZ, 0x1f ;  /* 0x0000001fffb87424 */ /* 0x000fe200078e00ff */
[----:B------:R-:W-:Y:S02]  /*13660*/  MOV R3, 0x13680 ;  /* 0x0001368000037802 */ /* 0x000fe40000000f00 */
[----:B-1----:R-:W-:Y:S05]  /*13670*/  CALL.REL.NOINC `($__internal_19_$__cuda_sm70_shflsync_idx_p) ;  /* 0x0000015000007944 */ /* 0x002fea0003c00000 */
[----:B------:R-:W-:Y:S01]  /*13680*/  IMAD.MOV.U32 R10, RZ, RZ, R183 ;  /* 0x000000ffff0a7224 */ /* 0x000fe200078e00b7 */
[----:B------:R-:W-:Y:S01]  /*13690*/  MOV R2, R0 ;  /* 0x0000000000027202 */ /* 0x000fe20000000f00 */
[----:B------:R-:W-:Y:S01]  /*136a0*/  IMAD.MOV.U32 R183, RZ, RZ, R7 ;  /* 0x000000ffffb77224 */ /* 0x000fe200078e0007 */
[----:B------:R-:W-:-:S02]  /*136b0*/  MOV R184, 0x1f ;  /* 0x0000001f00b87802 */ /* 0x000fc40000000f00 */
[----:B------:R-:W-:Y:S02]  /*136c0*/  MOV R3, 0x136e0 ;  /* 0x000136e000037802 */ /* 0x000fe40000000f00 */
[----:B------:R-:W-:Y:S05]  /*136d0*/  CALL.REL.NOINC `($__internal_19_$__cuda_sm70_shflsync_idx_p) ;  /* 0x000000f000007944 */ /* 0x000fea0003c00000 */
[----:B------:R-:W-:Y:S01]  /*136e0*/  MOV R7, R183 ;  /* 0x000000b700077202 */ /* 0x000fe20000000f00 */
[----:B------:R-:W-:Y:S05]  /*136f0*/  BRA `(.L_x_1278) ;  /* 0xffffc75000007947 */ /* 0x000fea000383ffff */
.L_x_1223:
[----:B------:R-:W-:Y:S01]  /*13700*/  IMAD.MOV.U32 R183, RZ, RZ, R4 ;  /* 0x000000ffffb77224 */ /* 0x000fe200078e0004 */
[----:B------:R-:W-:Y:S01]  /*13710*/  MOV R2, R0 ;  /* 0x0000000000027202 */ /* 0x000fe20000000f00 */
[----:B------:R-:W-:Y:S01]  /*13720*/  IMAD.MOV.U32 R184, RZ, RZ, 0x1f ;  /* 0x0000001fffb87424 */ /* 0x000fe200078e00ff */
[----:B------:R-:W-:Y:S02]  /*13730*/  MOV R3, 0x13750 ;  /* 0x0001375000037802 */ /* 0x000fe40000000f00 */
[----:B-1-34-:R-:W-:Y:S05]  /*13740*/  CALL.REL.NOINC `($__internal_19_$__cuda_sm70_shflsync_idx_p) ;  /* 0x0000008000007944 */ /* 0x01afea0003c00000 */
[----:B------:R-:W-:Y:S01]  /*13750*/  MOV R11, R183 ;  /* 0x000000b7000b7202 */ /* 0x000fe20000000f00 */
[----:B------:R-:W-:Y:S05]  /*13760*/  BRA `(.L_x_1222) ;  /* 0xffffc74000007947 */ /* 0x000fea000383ffff */
        .weak           $__internal_18_$__cuda_sm70_shflsync_bfly_p
        .type           $__internal_18_$__cuda_sm70_shflsync_bfly_p,@function
        .size           $__internal_18_$__cuda_sm70_shflsync_bfly_p,($__internal_19_$__cuda_sm70_shflsync_idx_p - $__internal_18_$__cuda_sm70_shflsync_bfly_p)
$__internal_18_$__cuda_sm70_shflsync_bfly_p:
[----:B------:R-:W-:Y:S02]  /*13770*/  MOV R149, 0xffffffff ;  /* 0xffffffff00957802 */ /* 0x000fe40000000f00 */
[----:B------:R-:W-:Y:S02]  /*13780*/  MOV R3, 0x1f ;  /* 0x0000001f00037802 */ /* 0x000fe40000000f00 */
[----:B------:R-:W-:Y:S04]  /*13790*/  WARPSYNC R149 ;  /* 0x0000009500007348 */ /* 0x000fe80003800000 */
[----:B------:R1:W2:Y:S02]  /*137a0*/  SHFL.BFLY PT, R0, R128, R0, R3 ;  /* 0x0c00000080007389 */ /* 0x0002a400000e0003 */
[----:B-1----:R-:W-:-:S04]  /*137b0*/  MOV R3, 0x0 ;  /* 0x0000000000037802 */ /* 0x002fc80000000f00 */
[----:B--2---:R-:W-:Y:S05]  /*137c0*/  RET.REL.NODEC R2 `(_ZN7cutlass13device_kernelIN5flash19enable_sm80_to_sm89INS1_16FlashAttnFwdSm80INS1_25CollectiveMainloopFwdSm80ILi8ELi1ELb0EN4cute5tupleIJNS5_1CILi128EEENS7_ILi64EEENS7_ILi192EEEEEELi192ENS_10bfloat16_tEfNS_4arch4Sm80ELb1ELb0ELb0ELb1ELb1ELb0ELb1ELb1EEENS1_21CollectiveEpilogueFwdINS6_IJS8_SA_S9_EEENS6_IJNS7_ILi1EEESI_SI_EEESC_SE_Li256ELb1ELb1ELb1ELb0EEENS1_36VarlenDynamicPersistentTileSchedulerILi128ELi64ELi256ELi256ELb1ELb1ELb0ELb1ELb1ELb1EEEEEEEEEvNT_6ParamsE) ;  /* 0xfffec83002007950 */ /* 0x004fea0003c3ffff */
        .weak           $__internal_19_$__cuda_sm70_shflsync_idx_p
        .type           $__internal_19_$__cuda_sm70_shflsync_idx_p,@function
        .size           $__internal_19_$__cuda_sm70_shflsync_idx_p,($__internal_20_$__cuda_sm70_shflsync_up_p - $__internal_19_$__cuda_sm70_shflsync_idx_p)
$__internal_19_$__cuda_sm70_shflsync_idx_p:
[----:B------:R-:W-:-:S04]  /*137d0*/  MOV R214, 0xffffffff ;  /* 0xffffffff00d67802 */ /* 0x000fc80000000f00 */
[----:B------:R-:W-:Y:S04]  /*137e0*/  WARPSYNC R214 ;  /* 0x000000d600007348 */ /* 0x000fe80003800000 */
[----:B------:R1:W2:Y:S02]  /*137f0*/  SHFL.IDX PT, R183, R183, R2, R184 ;  /* 0x00000002b7b77389 */ /* 0x0002a400000e00b8 */
[----:B-1----:R-:W-:Y:S02]  /*13800*/  MOV R2, R3 ;  /* 0x0000000300027202 */ /* 0x002fe40000000f00 */
[----:B------:R-:W-:-:S04]  /*13810*/  MOV R3, 0x0 ;  /* 0x0000000000037802 */ /* 0x000fc80000000f00 */
[----:B--2---:R-:W-:Y:S05]  /*13820*/  RET.REL.NODEC R2 `(_ZN7cutlass13device_kernelIN5flash19enable_sm80_to_sm89INS1_16FlashAttnFwdSm80INS1_25CollectiveMainloopFwdSm80ILi8ELi1ELb0EN4cute5tupleIJNS5_1CILi128EEENS7_ILi64EEENS7_ILi192EEEEEELi192ENS_10bfloat16_tEfNS_4arch4Sm80ELb1ELb0ELb0ELb1ELb1ELb0ELb1ELb1EEENS1_21CollectiveEpilogueFwdINS6_IJS8_SA_S9_EEENS6_IJNS7_ILi1EEESI_SI_EEESC_SE_Li256ELb1ELb1ELb1ELb0EEENS1_36VarlenDynamicPersistentTileSchedulerILi128ELi64ELi256ELi256ELb1ELb1ELb0ELb1ELb1ELb1EEEEEEEEEvNT_6ParamsE) ;  /* 0xfffec7d002007950 */ /* 0x004fea0003c3ffff */
        .weak           $__internal_20_$__cuda_sm70_shflsync_up_p
        .type           $__internal_20_$__cuda_sm70_shflsync_up_p,@function
        .size           $__internal_20_$__cuda_sm70_shflsync_up_p,($__internal_21_$__cuda_sm70_votesync_ballot - $__internal_20_$__cuda_sm70_shflsync_up_p)
$__internal_20_$__cuda_sm70_shflsync_up_p:
[----:B------:R-:W-:Y:S02]  /*13830*/  IMAD.MOV.U32 R4, RZ, RZ, RZ ;  /* 0x000000ffff047224 */ /* 0x000fe400078e00ff */
[----:B------:R-:W-:-:S04]  /*13840*/  IMAD.MOV.U32 R10, RZ, RZ, -0x1 ;  /* 0xffffffffff0a7424 */ /* 0x000fc800078e00ff */
[----:B------:R-:W-:Y:S04]  /*13850*/  WARPSYNC R10 ;  /* 0x0000000a00007348 */ /* 0x000fe80003800000 */
[----:B------:R1:W2:Y:S02]  /*13860*/  SHFL.UP PT, R4, R0, R2, R4 ;  /* 0x0400000200047389 */ /* 0x0002a400000e0004 */
[----:B-1----:R-:W-:Y:S02]  /*13870*/  MOV R2, R3 ;  /* 0x0000000300027202 */ /* 0x002fe40000000f00 */
[----:B------:R-:W-:-:S04]  /*13880*/  MOV R3, 0x0 ;  /* 0x0000000000037802 */ /* 0x000fc80000000f00 */
[----:B--2---:R-:W-:Y:S05]  /*13890*/  RET.REL.NODEC R2 `(_ZN7cutlass13device_kernelIN5flash19enable_sm80_to_sm89INS1_16FlashAttnFwdSm80INS1_25CollectiveMainloopFwdSm80ILi8ELi1ELb0EN4cute5tupleIJNS5_1CILi128EEENS7_ILi64EEENS7_ILi192EEEEEELi192ENS_10bfloat16_tEfNS_4arch4Sm80ELb1ELb0ELb0ELb1ELb1ELb0ELb1ELb1EEENS1_21CollectiveEpilogueFwdINS6_IJS8_SA_S9_EEENS6_IJNS7_ILi1EEESI_SI_EEESC_SE_Li256ELb1ELb1ELb1ELb0EEENS1_36VarlenDynamicPersistentTileSchedulerILi128ELi64ELi256ELi256ELb1ELb1ELb0ELb1ELb1ELb1EEEEEEEEEvNT_6ParamsE) ;  /* 0xfffec76002007950 */ /* 0x004fea0003c3ffff */
        .weak           $__internal_21_$__cuda_sm70_votesync_ballot
        .type           $__internal_21_$__cuda_sm70_votesync_ballot,@function
        .size           $__internal_21_$__cuda_sm70_votesync_ballot,(.L_x_3131 - $__internal_21_$__cuda_sm70_votesync_ballot)
$__internal_21_$__cuda_sm70_votesync_ballot:
[----:B------:R-:W-:Y:S01]  /*138a0*/  ISETP.NE.U32.AND P0, PT, R0, 0x1, PT ;  /* 0x000000010000780c */ /* 0x000fe20003f05070 */
[----:B------:R-:W-:-:S04]  /*138b0*/  IMAD.MOV.U32 R3, RZ, RZ, -0x1 ;  /* 0xffffffffff037424 */ /* 0x000fc800078e00ff */
[----:B------:R-:W-:Y:S08]  /*138c0*/  WARPSYNC R3 ;  /* 0x0000000300007348 */ /* 0x000ff00003800000 */
[----:B------:R-:W-:-:S04]  /*138d0*/  VOTE.ANY R0, PT, !P0 ;  /* 0x0000000000007806 */ /* 0x000fc800040e0100 */
[----:B------:R-:W-:Y:S01]  /*138e0*/  LOP3.LUT R0, R0, R3, RZ, 0xc0, !PT ;  /* 0x0000000300007212 */ /* 0x000fe200078ec0ff */
[----:B------:R-:W-:-:S04]  /*138f0*/  IMAD.MOV.U32 R3, RZ, RZ, 0x0 ;  /* 0x00000000ff037424 */ /* 0x000fc800078e00ff */
[----:B------:R-:W-:Y:S05]  /*13900*/  RET.REL.NODEC R2 `(_ZN7cutlass13device_kernelIN5flash19enable_sm80_to_sm89INS1_16FlashAttnFwdSm80INS1_25CollectiveMainloopFwdSm80ILi8ELi1ELb0EN4cute5tupleIJNS5_1CILi128EEENS7_ILi64EEENS7_ILi192EEEEEELi192ENS_10bfloat16_tEfNS_4arch4Sm80ELb1ELb0ELb0ELb1ELb1ELb0ELb1ELb1EEENS1_21CollectiveEpilogueFwdINS6_IJS8_SA_S9_EEENS6_IJNS7_ILi1EEESI_SI_EEESC_SE_Li256ELb1ELb1ELb1ELb0EEENS1_36VarlenDynamicPersistentTileSchedulerILi128ELi64ELi256ELi256ELb1ELb1ELb0ELb1ELb1ELb1EEEEEEEEEvNT_6ParamsE) ;  /* 0xfffec6f002007950 */ /* 0x000fea0003c3ffff */
.L_x_1279:
        /* <DEDUP_REMOVED lines=15> */
.L_x_3131:


//--------------------- .text._ZN7cutlass13device_kernelIN5flash19enable_sm80_to_sm89INS1_16FlashAttnFwdSm80INS1_25CollectiveMainloopFwdSm80ILi8ELi1ELb0EN4cute5tupleIJNS5_1CILi128EEENS7_ILi64EEENS7_ILi192EEEEEELi192ENS_10bfloat16_tEfNS_4arch4Sm80ELb1ELb0ELb0ELb1ELb1ELb1ELb1ELb1EEENS1_21CollectiveEpilogueFwdINS6_IJS8_SA_S9_EEENS6_IJNS7_ILi1EEESI_SI_EEESC_SE_Li256ELb1ELb1ELb1ELb0EEENS1_36VarlenDynamicPersistentTileSchedulerILi128ELi64ELi256ELi256ELb1ELb1ELb0ELb1ELb1ELb1EEEEEEEEEvNT_6ParamsE --------------------------
	.section	.text._ZN7cutlass13device_kernelIN5flash19enable_sm80_to_sm89INS1_16FlashAttnFwdSm80INS1_25CollectiveMainloopFwdSm80ILi8ELi1ELb0EN4cute5tupleIJNS5_1CILi128EEENS7_ILi64EEENS7_ILi192EEEEEELi192ENS_10bfloat16_tEfNS_4arch4Sm80ELb1ELb0ELb0ELb1ELb1ELb1ELb1ELb1EEENS1_21CollectiveEpilogueFwdINS6_IJS8_SA_S9_EEENS6_IJNS7_ILi1EEESI_SI_EEESC_SE_Li256ELb1ELb1ELb1ELb0EEENS1_36VarlenDynamicPersistentTileSchedulerILi128ELi64ELi256ELi256ELb1ELb1ELb0ELb1ELb1ELb1EEEEEEEEEvNT_6ParamsE,"ax",@progbits
	.sectioninfo	@"SHI_REGISTERS=255"
	.align	128
.text._ZN7cutlass13device_kernelIN5flash19enable_sm80_to_sm89INS1_16FlashAttnFwdSm80INS1_25CollectiveMainloopFwdSm80ILi8ELi1ELb0EN4cute5tupleIJNS5_1CILi128EEENS7_ILi64EEENS7_ILi192EEEEEELi192ENS_10bfloat16_tEfNS_4arch4Sm80ELb1ELb0ELb0ELb1ELb1ELb1ELb1ELb1EEENS1_21CollectiveEpilogueFwdINS6_IJS8_SA_S9_EEENS6_IJNS7_ILi1EEESI_SI_EEESC_SE_Li256ELb1ELb1ELb1ELb0EEENS1_36VarlenDynamicPersistentTileSchedulerILi128ELi64ELi256ELi256ELb1ELb1ELb0ELb1ELb1ELb1EEEEEEEEEvNT_6ParamsE:
        .type           _ZN7cutlass13device_kernelIN5flash19enable_sm80_to_sm89INS1_16FlashAttnFwdSm80INS1_25CollectiveMainloopFwdSm80ILi8ELi1ELb0EN4cute5tupleIJNS5_1CILi128EEENS7_ILi64EEENS7_ILi192EEEEEELi192ENS_10bfloat16_tEfNS_4arch4Sm80ELb1ELb0ELb0ELb1ELb1ELb1ELb1ELb1EEENS1_21CollectiveEpilogueFwdINS6_IJS8_SA_S9_EEENS6_IJNS7_ILi1EEESI_SI_EEESC_SE_Li256ELb1ELb1ELb1ELb0EEENS1_36VarlenDynamicPersistentTileSchedulerILi128ELi64ELi256ELi256ELb1ELb1ELb0ELb1ELb1ELb1EEEEEEEEEvNT_6ParamsE,@function
        .size           _ZN7cutlass13device_kernelIN5flash19enable_sm80_to_sm89INS1_16FlashAttnFwdSm80INS1_25CollectiveMainloopFwdSm80ILi8ELi1ELb0EN4cute5tupleIJNS5_1CILi128EEENS7_ILi64EEENS7_ILi192EEEEEELi192ENS_10bfloat16_tEfNS_4arch4Sm80ELb1ELb0ELb0ELb1ELb1ELb1ELb1ELb1EEENS1_21CollectiveEpilogueFwdINS6_IJS8_SA_S9_EEENS6_IJNS7_ILi1EEESI_SI_EEESC_SE_Li256ELb1ELb1ELb1ELb0EEENS1_36VarlenDynamicPersistentTileSchedulerILi128ELi64ELi256ELi256ELb1ELb1ELb0ELb1ELb1ELb1EEEEEEEEEvNT_6ParamsE,(.L_x_3136 - _ZN7cutlass13device_kernelIN5flash19enable_sm80_to_sm89INS1_16FlashAttnFwdSm80INS1_25CollectiveMainloopFwdSm80ILi8ELi1ELb0EN4cute5tupleIJNS5_1CILi128EEENS7_ILi64EEENS7_ILi192EEEEEELi192ENS_10bfloat16_tEfNS_4arch4Sm80ELb1ELb0ELb0ELb1ELb1ELb1ELb1ELb1EEENS1_21CollectiveEpilogueFwdINS6_IJS8_SA_S9_EEENS6_IJNS7_ILi1EEESI_SI_EEESC_SE_Li256ELb1ELb1ELb1ELb0EEENS1_36VarlenDynamicPersistentTileSchedulerILi128ELi64ELi256ELi256ELb1ELb1ELb0ELb1ELb1ELb1EEEEEEEEEvNT_6ParamsE)
        .other          _ZN7cutlass13device_kernelIN5flash19enable_sm80_to_sm89INS1_16FlashAttnFwdSm80INS1_25CollectiveMainloopFwdSm80ILi8ELi1ELb0EN4cute5tupleIJNS5_1CILi128EEENS7_ILi64EEENS7_ILi192EEEEEELi192ENS_10bfloat16_tEfNS_4arch4Sm80ELb1ELb0ELb0ELb1ELb1ELb1ELb1ELb1EEENS1_21CollectiveEpilogueFwdINS6_IJS8_SA_S9_EEENS6_IJNS7_ILi1EEESI_SI_EEESC_SE_Li256ELb1ELb1ELb1ELb0EEENS1_36VarlenDynamicPersistentTileSchedulerILi128ELi64ELi256ELi256ELb1ELb1ELb0ELb1ELb1ELb1EEEEEEEEEvNT_6ParamsE,@"STO_CUDA_ENTRY STV_DEFAULT"
_ZN7cutlass13device_kernelIN5flash19enable_sm80_to_sm89INS1_16FlashAttnFwdSm80INS1_25CollectiveMainloopFwdSm80ILi8ELi1ELb0EN4cute5tupleIJNS5_1CILi128EEENS7_ILi64EEENS7_ILi192EEEEEELi192ENS_10bfloat16_tEfNS_4arch4Sm80ELb1ELb0ELb0ELb1ELb1ELb1ELb1ELb1EEENS1_21CollectiveEpilogueFwdINS6_IJS8_SA_S9_EEENS6_IJNS7_ILi1EEESI_SI_EEESC_SE_Li256ELb1ELb1ELb1ELb0EEENS1_36VarlenDynamicPersistentTileSchedulerILi128ELi64ELi256ELi256ELb1ELb1ELb0ELb1ELb1ELb1EEEEEEEEEvNT_6ParamsE:
        /* <DEDUP_REMOVED lines=52> */
.L_x_1285:
        /* <DEDUP_REMOVED lines=16> */
.L_x_1474:
        /* <DEDUP_REMOVED lines=16> */
.L_x_1475:
[----:B---3--:R-:W-:-:S05]  /*0540*/  IMAD R0, R0, c[0x0][0x538], RZ ;  /* 0x00014e0000007a24 */ /* 0x008fca00078e02ff */
[----:B------:R-:W-:-:S04]  /*0550*/  IADD3 R6, R0, R6, RZ ;  /* 0x0000000600067210 */ /* 0x000fc80007ffe0ff */
[----:B------:R-:W-:-:S13]  /*0560*/  ISETP.GT.AND P0, PT, R6, UR4, PT ;  /* 0x0000000406007c0c */ /* 0x000fda000bf04270 */
[----:B-12---:R-:W-:Y:S05]  /*0570*/  @!P0 BRA `(.L_x_1285) ;  /* 0xfffffdc000008947 */ /* 0x006fea000383ffff */
.L_x_1281:
[----:B------:R-:W-:-:S05]  /*0580*/  IADD3 R11, -R0, R6, RZ ;  /* 0x00000006000b7210 */ /* 0x000fca0007ffe1ff */
[----:B------:R-:W-:-:S05]  /*0590*/  IMAD R0, R4, c[0x0][0x538], R11 ;  /* 0x00014e0004007a24 */ /* 0x000fca00078e020b */
[----:B------:R-:W-:Y:S01]  /*05a0*/  ISETP.GT.AND P0, PT, R0, UR4, PT ;  /* 0x0000000400007c0c */ /* 0x000fe2000bf04270 */
[----:B------:R-:W-:-:S12]  /*05b0*/  BRA.DIV ~URZ, `(.L_x_1286) ;  /* 0x0001d4a27f007947 */ /* 0x000fd8000b800000 */
[----:B------:R-:W-:-:S04]  /*05c0*/  VOTE.ANY R10, PT, !P0 ;  /* 0x00000000000a7806 */ /* 0x000fc800040e0100 */
.L_x_1476:
[----:B------:R-:W1:Y:S02]  /*05d0*/  POPC R5, R10 ;  /* 0x0000000a00057309 */ /* 0x000e640000000000 */
[----:B-12---:R-:W-:Y:S01]  /*05e0*/  IADD3 R247, R5, R7, RZ ;  /* 0x0000000705f77210 */ /* 0x006fe20007ffe0ff */
[----:B------:R-:W-:Y:S05]  /*05f0*/  BRA.DIV ~URZ, `(.L_x_1287) ;  /* 0x0001d4b27f007947 */ /* 0x000fea000b800000 */
[----:B------:R1:W2:Y:S01]  /*0600*/  SHFL.IDX PT, R12, R9, R5, 0x1f ;  /* 0x00001f05090c7589 */ /* 0x0002a200000e0000 */
[----:B------:R-:W-:-:S03]  /*0610*/  MOV R6, RZ ;  /* 0x000000ff00067202 */ /* 0x000fc60000000f00 */
[----:B------:R1:W3:Y:S04]  /*0620*/  SHFL.IDX PT, R9, R8, R5, 0x1f ;  /* 0x00001f0508097589 */ /* 0x0002e800000e0000 */
.L_x_1477:
[----:B------:R-:W-:Y:S01]  /*0630*/  ISETP.NE.AND P0, PT, R10, RZ, PT ;  /* 0x000000ff0a00720c */ /* 0x000fe20003f05270 */
[----:B------:R-:W-:-:S12]  /*0640*/  BSSY B0, `(.L_x_1288) ;  /* 0x0000005000007945 */ /* 0x000fd80003800000 */
[----:B------:R-:W-:Y:S05]  /*0650*/  @!P0 BRA `(.L_x_1289) ;  /* 0x0000003000008947 */ /* 0x000fea0003800000 */
[----:B------:R-:W-:Y:S01]  /*0660*/  IADD3 R0, R5, -0x1, RZ ;  /* 0xffffffff05007810 */ /* 0x000fe20007ffe0ff */
[----:B------:R-:W-:Y:S05]  /*0670*/  BRA.DIV ~URZ, `(.L_x_1290) ;  /* 0x0001d5127f007947 */ /* 0x000fea000b800000 */
[----:B------:R4:W1:Y:S02]  /*0680*/  SHFL.IDX PT, R6, R4, R0, 0x1f ;  /* 0x00001f0004067589 */ /* 0x00086400000e0000 */
.L_x_1289:
[----:B------:R-:W-:Y:S05]  /*0690*/  BSYNC B0 ;  /* 0x0000000000007941 */ /* 0x000fea0003800000 */
.L_x_1288:
[----:B---3--:R-:W-:Y:S01]  /*06a0*/  ISETP.NE.AND P0, PT, R9, 0x1, PT ;  /* 0x000000010900780c */ /* 0x008fe20003f05270 */
[----:B-1----:R-:W-:Y:S01]  /*06b0*/  IMAD R244, R6, c[0x0][0x538], R11 ;  /* 0x00014e0006f47a24 */ /* 0x002fe200078e020b */
[----:B------:R-:W-:Y:S04]  /*06c0*/  BSSY B0, `(.L_x_1291) ;  /* 0x0000085000007945 */ /* 0x000fe80003800000 */
[----:B------:R-:W-:-:S07]  /*06d0*/  IADD3 R11, -R244, UR4, RZ ;  /* 0x00000004f40b7c10 */ /* 0x000fce000fffe1ff */
[----:B------:R-:W-:Y:S05]  /*06e0*/  @!P0 BRA `(.L_x_1292) ;  /* 0x000003e000008947 */ /* 0x000fea0003800000 */
[-C--:B--2-4-:R-:W-:Y:S02]  /*06f0*/  IABS R0, R12.reuse ;  /* 0x0000000c00007213 */ /* 0x094fe40000000000 */
        /* <DEDUP_REMOVED lines=61> */
.L_x_1292:
[----:B------:R-:W-:-:S04]  /*0ad0*/  IMAD.MOV.U32 R2, RZ, RZ, 0x4 ;  /* 0x00000004ff027424 */ /* 0x000fc800078e00ff */
[----:B------:R-:W-:-:S05]  /*0ae0*/  IMAD.WIDE R2, R247, R2, c[0x0][0x590] ;  /* 0x00016400f7027625 */ /* 0x000fca00078e0202 */
[----:B------:R-:W3:Y:S02]  /*0af0*/  LDG.E R7, [R2.64] ;  /* 0x0000000802077981 */ /* 0x000ee4000c1e1900 */
[----:B--23--:R-:W-:-:S05]  /*0b00*/  IMAD R9, R7, R12, RZ ;  /* 0x0000000c07097224 */ /* 0x00cfca00078e02ff */
[-C--:B----4-:R-:W-:Y:S02]  /*0b10*/  IABS R0, R9.reuse ;  /* 0x0000000900007213 */ /* 0x090fe40000000000 */
        /* <DEDUP_REMOVED lines=63> */
.L_x_1293:
[----:B------:R-:W-:Y:S05]  /*0f10*/  BSYNC B0 ;  /* 0x0000000000007941 */ /* 0x000fea0003800000 */
.L_x_1291:
[----:B------:R-:W-:-:S04]  /*0f20*/  LOP3.LUT R0, RZ, R0, RZ, 0x33, !PT ;  /* 0x00000000ff007212 */ /* 0x000fc800078e33ff */
[----:B------:R-:W-:Y:S01]  /*0f30*/  IADD3 R245, R0, R12, RZ ;  /* 0x0000000c00f57210 */ /* 0x000fe20007ffe0ff */
[----:B------:R-:W-:Y:S05]  /*0f40*/  BRA `(.L_x_1294) ;  /* 0x0000004000007947 */ /* 0x000fea0003800000 */
.L_x_1282:
[----:B--2---:R-:W-:Y:S01]  /*0f50*/  IMAD.MOV.U32 R245, RZ, RZ, RZ ;  /* 0x000000fffff57224 */ /* 0x004fe200078e00ff */
[----:B------:R-:W-:Y:S01]  /*0f60*/  MOV R246, RZ ;  /* 0x000000ff00f67202 */ /* 0x000fe20000000f00 */
[----:B------:R-:W-:Y:S01]  /*0f70*/  IMAD.U32 R244, RZ, RZ, UR4 ;  /* 0x00000004fff47e24 */ /* 0x000fe2000f8e00ff */
[----:B------:R-:W-:Y:S02]  /*0f80*/  MOV R247, c[0x0][0x53c] ;  /* 0x00014f0000f77a02 */ /* 0x000fe40000000f00 */
.L_x_1294:
[----:B------:R-:W-:Y:S01]  /*0f90*/  ISETP.NE.AND P0, PT, R13, RZ, PT ;  /* 0x000000ff0d00720c */ /* 0x000fe20003f05270 */
[----:B------:R-:W-:-:S12]  /*0fa0*/  WARPSYNC 0xffffffff ;  /* 0xffffffff00007948 */ /* 0x000fd80003800000 */
[----:B------:R1:W-:Y:S04]  /*0fb0*/  @!P0 STS.128 [0x18100], R244 ;  /* 0x018100f4ff008388 */ /* 0x0003e80000000c00 */
[----:B------:R-:W-:Y:S06]  /*0fc0*/  BAR.ARV 0x5, 0x100 ;  /* 0x0144000000007b1d */ /* 0x000fec0000002000 */
.L_x_1280:
[----:B-12---:R-:W-:-:S13]  /*0fd0*/  ISETP.GE.AND P0, PT, R247, c[0x0][0x53c], PT ;  /* 0x00014f00f7007a0c */ /* 0x006fda0003f06270 */
        /* <DEDUP_REMOVED lines=10> */
[----:B------:R-:W-:Y:S02]  /*1080*/  SHF.R.S32.HI R25, RZ, 0x3, R6 ;  /* 0x00000003ff197819 */ /* 0x000fe40000011406 */
[----:B------:R-:W-:Y:S02]  /*1090*/  LOP3.LUT R3, R6, 0xfffffff8, RZ, 0xc0, !PT ;  /* 0xfffffff806037812 */ /* 0x000fe400078ec0ff */
[C---:B------:R-:W-:Y:S01]  /*10a0*/  LEA.HI R0, R2.reuse, R4, RZ, 0x1 ;  /* 0x0000000402007211 */ /* 0x040fe200078f08ff */
[----:B------:R-:W-:Y:S01]  /*10b0*/  IMAD.SHL.U32 R5, R25, 0x40, RZ ;  /* 0x0000004019057824 */ /* 0x000fe200078e00ff */
[----:B------:R-:W-:Y:S01]  /*10c0*/  LOP3.LUT R2, R2, 0xfffffff0, RZ, 0xc0, !PT ;  /* 0xfffffff002027812 */ /* 0x000fe200078ec0ff */
[----:B------:R-:W-:Y:S01]  /*10d0*/  IMAD.IADD R8, R16, 0x1, -R3 ;  /* 0x0000000110087824 */ /* 0x000fe200078e0a03 */
[----:B------:R-:W-:-:S02]  /*10e0*/  LOP3.LUT R3, R0, 0xfffffffe, RZ, 0xc0, !PT ;  /* 0xfffffffe00037812 */ /* 0x000fc400078ec0ff */
[----:B------:R-:W-:Y:S01]  /*10f0*/  LOP3.LUT R0, R5, 0x1c0, RZ, 0xc0, !PT ;  /* 0x000001c005007812 */ /* 0x000fe200078ec0ff */
[----:B------:R-:W-:Y:S01]  /*1100*/  IMAD.SHL.U32 R204, R8, 0x8, RZ ;  /* 0x0000000808cc7824 */ /* 0x000fe200078e00ff */
[-C--:B------:R-:W-:Y:S01]  /*1110*/  LEA.HI R14, R12, R16.reuse, RZ, 0x2 ;  /* 0x000000100c0e7211 */ /* 0x080fe200078f10ff */
[----:B------:R-:W-:Y:S01]  /*1120*/  IMAD.IADD R2, R16, 0x1, -R2 ;  /* 0x0000000110027824 */ /* 0x000fe200078e0a02 */
[----:B------:R-:W-:Y:S01]  /*1130*/  LEA.HI R13, R12, R16, RZ, 0x5 ;  /* 0x000000100c0d7211 */ /* 0x000fe200078f28ff */
[----:B------:R-:W-:Y:S01]  /*1140*/  IMAD.IADD R10, R4, 0x1, -R3 ;  /* 0x00000001040a7824 */ /* 0x000fe200078e0a03 */
[----:B------:R-:W-:Y:S01]  /*1150*/  LOP3.LUT R3, R0, 0x38, R204, 0xf8, !PT ;  /* 0x0000003800037812 */ /* 0x000fe200078ef8cc */
[C---:B------:R-:W-:Y:S01]  /*1160*/  IMAD.SHL.U32 R4, R8.reuse, 0x40, RZ ;  /* 0x0000004008047824 */ /* 0x040fe200078e00ff */
[----:B------:R-:W-:Y:S01]  /*1170*/  SHF.R.U32.HI R0, RZ, 0x3, R0 ;  /* 0x00000003ff007819 */ /* 0x000fe20000011600 */
[----:B------:R-:W-:Y:S01]  /*1180*/  IMAD R221, R8, 0x20, R25 ;  /* 0x0000002008dd7824 */ /* 0x000fe200078e0219 */
[----:B------:R-:W-:-:S02]  /*1190*/  SHF.R.S32.HI R5, RZ, 0x1f, R2 ;  /* 0x0000001fff057819 */ /* 0x000fc40000011402 */
[----:B------:R-:W-:Y:S02]  /*11a0*/  LOP3.LUT R9, R3, R0, RZ, 0x3c, !PT ;  /* 0x0000000003097212 */ /* 0x000fe400078e3cff */
[----:B------:R-:W-:Y:S02]  /*11b0*/  LOP3.LUT R0, R4, 0x1c0, RZ, 0xc0, !PT ;  /* 0x000001c004007812 */ /* 0x000fe400078ec0ff */
[--C-:B------:R-:W-:Y:S02]  /*11c0*/  SHF.R.S32.HI R216, RZ, 0x2, R14.reuse ;  /* 0x00000002ffd87819 */ /* 0x100fe4000001140e */
[----:B------:R-:W-:Y:S02]  /*11d0*/  SHF.R.S32.HI R7, RZ, 0x1f, R14 ;  /* 0x0000001fff077819 */ /* 0x000fe4000001140e */
[----:B------:R-:W-:Y:S02]  /*11e0*/  LEA.HI R11, R5, R2, RZ, 0x3 ;  /* 0x00000002050b7211 */ /* 0x000fe400078f18ff */
[----:B------:R-:W-:-:S02]  /*11f0*/  LOP3.LUT R5, R0, 0x8, R6, 0xf8, !PT ;  /* 0x0000000800057812 */ /* 0x000fc400078ef806 */
[----:B------:R-:W-:Y:S02]  /*1200*/  SHF.R.U32.HI R3, RZ, 0x3, R0 ;  /* 0x00000003ff037819 */ /* 0x000fe40000011600 */
[----:B------:R-:W-:Y:S02]  /*1210*/  LEA.HI R0, R7, R216, RZ, 0x3 ;  /* 0x000000d807007211 */ /* 0x000fe400078f18ff */
[----:B------:R-:W-:Y:S02]  /*1220*/  LOP3.LUT R4, R11, 0xfffffff8, RZ, 0xc0, !PT ;  /* 0xfffffff80b047812 */ /* 0x000fe400078ec0ff */
[----:B------:R-:W-:Y:S02]  /*1230*/  LOP3.LUT R0, R0, 0xfffffff8, RZ, 0xc0, !PT ;  /* 0xfffffff800007812 */ /* 0x000fe400078ec0ff */
[----:B------:R-:W-:Y:S01]  /*1240*/  LOP3.LUT R7, R5, R3, RZ, 0x3c, !PT ;  /* 0x0000000305077212 */ /* 0x000fe200078e3cff */
[----:B------:R-:W-:Y:S01]  /*1250*/  IMAD.IADD R6, R2, 0x1, -R4 ;  /* 0x0000000102067824 */ /* 0x000fe200078e0a04 */
[----:B------:R-:W-:Y:S01]  /*1260*/  LOP3.LUT R2, R13, 0xffffffe0, RZ, 0xc0, !PT ;  /* 0xffffffe00d027812 */ /* 0x000fe200078ec0ff */
[----:B------:R-:W-:Y:S01]  /*1270*/  IMAD.IADD R0, R216, 0x1, -R0 ;  /* 0x00000001d8007824 */ /* 0x000fe200078e0a00 */
[----:B------:R-:W-:-:S02]  /*1280*/  SHF.R.S32.HI R5, RZ, 0x5, R13 ;  /* 0x00000005ff057819 */ /* 0x000fc4000001140d */
[----:B------:R-:W-:Y:S01]  /*1290*/  SHF.R.S32.HI R3, RZ, 0x1f, R13 ;  /* 0x0000001fff037819 */ /* 0x000fe2000001140d */
[----:B------:R-:W-:Y:S01]  /*12a0*/  IMAD.IADD R23, R16, 0x1, -R2 ;  /* 0x0000000110177824 */ /* 0x000fe200078e0a02 */
[----:B------:R-:W-:Y:S01]  /*12b0*/  LEA.HI R4, R12, R16, RZ, 0x6 ;  /* 0x000000100c047211 */ /* 0x000fe200078f30ff */
[----:B------:R-:W-:Y:S01]  /*12c0*/  IMAD.SHL.U32 R229, R5, 0x200, RZ ;  /* 0x0000020005e57824 */ /* 0x000fe200078e00ff */
[----:B------:R-:W-:Y:S01]  /*12d0*/  LEA.HI R2, R3, R5, RZ, 0x3 ;  /* 0x0000000503027211 */ /* 0x000fe200078f18ff */
[----:B------:R-:W-:Y:S01]  /*12e0*/  IMAD.SHL.U32 R13, R11, 0x40, RZ ;  /* 0x000000400b0d7824 */ /* 0x000fe200078e00ff */
[----:B------:R-:W-:Y:S01]  /*12f0*/  LOP3.LUT R3, R0, 0x1, RZ, 0xc0, !PT ;  /* 0x0000000100037812 */ /* 0x000fe200078ec0ff */
[----:B------:R-:W-:Y:S01]  /*1300*/  IMAD.SHL.U32 R4, R4, 0x8, RZ ;  /* 0x0000000804047824 */ /* 0x000fe200078e00ff */
[----:B------:R-:W-:Y:S02]  /*1310*/  SHF.R.S32.HI R12, RZ, 0x1f, R23 ;  /* 0x0000001fff0c7819 */ /* 0x000fe40000011417 */
[----:B------:R-:W-:-:S02]  /*1320*/  ISETP.NE.U32.AND P0, PT, R3, 0x1, PT ;  /* 0x000000010300780c */ /* 0x000fc40003f05070 */
[----:B------:R-:W-:Y:S02]  /*1330*/  LOP3.LUT R2, R2, 0xffffff8, RZ, 0xc0, !PT ;  /* 0x0ffffff802027812 */ /* 0x000fe400078ec0ff */
[C---:B------:R-:W-:Y:S01]  /*1340*/  R2P PR, R0.reuse, 0x6 ;  /* 0x0000000600007804 */ /* 0x040fe20000000000 */
[----:B------:R-:W-:Y:S01]  /*1350*/  IMAD.SHL.U32 R0, R0, 0x40, RZ ;  /* 0x0000004000007824 */ /* 0x000fe200078e00ff */
[----:B------:R-:W-:Y:S01]  /*1360*/  LEA.HI R15, R12, R23, RZ, 0x2 ;  /* 0x000000170c0f7211 */ /* 0x000fe200078f10ff */
[----:B------:R-:W-:Y:S01]  /*1370*/  IMAD.IADD R3, R5, 0x1, -R2 ;  /* 0x0000000105037824 */ /* 0x000fe200078e0a02 */
[----:B------:R-:W-:Y:S02]  /*1380*/  LOP3.LUT R194, R9, 0x7ffffe00, R4, 0xf8, !PT ;  /* 0x7ffffe0009c27812 */ /* 0x000fe400078ef804 */
[----:B------:R-:W-:Y:S02]  /*1390*/  SHF.R.S32.HI R2, RZ, 0x2, R15 ;  /* 0x00000002ff027819 */ /* 0x000fe4000001140f */
[----:B------:R-:W-:Y:S01]  /*13a0*/  LOP3.LUT R227, R0, 0x1c0, RZ, 0xc0, !PT ;  /* 0x000001c000e37812 */ /* 0x000fe200078ec0ff */
[----:B------:R-:W-:Y:S01]  /*13b0*/  IMAD.SHL.U32 R0, R6, 0x40, RZ ;  /* 0x0000004006007824 */ /* 0x000fe200078e00ff */
[----:B------:R-:W-:Y:S01]  /*13c0*/  LOP3.LUT R4, R14, 0xfffffffc, RZ, 0xc0, !PT ;  /* 0xfffffffc0e047812 */ /* 0x000fe200078ec0ff */
[----:B------:R-:W-:Y:S01]  /*13d0*/  IMAD R22, R3, 0x10, R2 ;  /* 0x0000001003167824 */ /* 0x000fe200078e0202 */
[----:B------:R-:W-:Y:S01]  /*13e0*/  IADD3 R9, R216, 0x40, RZ ;  /* 0x00000040d8097810 */ /* 0x000fe20007ffe0ff */
[----:B------:R-:W-:Y:S01]  /*13f0*/  IMAD.SHL.U32 R2, R10, 0x8, RZ ;  /* 0x000000080a027824 */ /* 0x000fe200078e00ff */
[----:B------:R-:W-:Y:S01]  /*1400*/  LOP3.LUT R0, R0, 0x1c0, RZ, 0xc0, !PT ;  /* 0x000001c000007812 */ /* 0x000fe200078ec0ff */
[----:B------:R-:W-:Y:S01]  /*1410*/  IMAD.IADD R248, R16, 0x1, -R4 ;  /* 0x0000000110f87824 */ /* 0x000fe200078e0a04 */
[----:B------:R-:W-:Y:S01]  /*1420*/  SHF.R.U32.HI R228, RZ, 0x3, R227 ;  /* 0x00000003ffe47819 */ /* 0x000fe200000116e3 */
[----:B------:R-:W-:Y:S01]  /*1430*/  IMAD.SHL.U32 R14, R5, 0x400, RZ ;  /* 0x00000400050e7824 */ /* 0x000fe200078e00ff */
[----:B------:R-:W-:Y:S01]  /*1440*/  LOP3.LUT R3, R0, 0x8, R2, 0xf8, !PT ;  /* 0x0000000800037812 */ /* 0x000fe200078ef802 */
[----:B------:R-:W-:Y:S01]  /*1450*/  IMAD.SHL.U32 R140, R248, 0x4, RZ ;  /* 0x00000004f88c7824 */ /* 0x000fe200078e00ff */
[----:B------:R-:W-:Y:S01]  /*1460*/  SHF.R.U32.HI R0, RZ, 0x3, R0 ;  /* 0x00000003ff007819 */ /* 0x000fe20000011600 */
[----:B------:R-:W-:Y:S01]  /*1470*/  IMAD R2, R10, 0x200, R7 ;  /* 0x000002000a027824 */ /* 0x000fe200078e0207 */
[----:B------:R-:W-:Y:S01]  /*1480*/  LOP3.LUT P6, RZ, R6, 0x2, RZ, 0xc0, !PT ;  /* 0x0000000206ff7812 */ /* 0x000fe200078cc0ff */
[----:B------:R-:W-:Y:S01]  /*1490*/  IMAD.SHL.U32 R102, R248, 0x8, RZ ;  /* 0x00000008f8667824 */ /* 0x000fe200078e00ff */
[----:B------:R-:W-:Y:S01]  /*14a0*/  LOP3.LUT R7, R3, R0, RZ, 0x3c, !PT ;  /* 0x0000000003077212 */ /* 0x000fe200078e3cff */
[----:B------:R-:W-:Y:S01]  /*14b0*/  IMAD.SHL.U32 R3, R9, 0x40, RZ ;  /* 0x0000004009037824 */ /* 0x000fe200078e00ff */
[----:B------:R-:W-:Y:S01]  /*14c0*/  SHF.R.S32.HI R0, RZ, 0x1f, R9 ;  /* 0x0000001fff007819 */ /* 0x000fe20000011409 */
[----:B------:R-:W-:Y:S01]  /*14d0*/  STL [R1+0x5c], R22 ;  /* 0x00005c1601007387 */ /* 0x000fe20000100800 */
[----:B------:R-:W-:Y:S01]  /*14e0*/  IADD3 R143, R140, 0x20, RZ ;  /* 0x000000208c8f7810 */ /* 0x000fe20007ffe0ff */
[----:B------:R-:W-:Y:S01]  /*14f0*/  IMAD.SHL.U32 R194, R194, 0x2, RZ ;  /* 0x00000002c2c27824 */ /* 0x000fe200078e00ff */
[----:B------:R-:W-:Y:S01]  /*1500*/  LOP3.LUT P5, RZ, R6, 0x4, RZ, 0xc0, !PT ;  /* 0x0000000406ff7812 */ /* 0x000fe200078ac0ff */
[----:B------:R-:W-:Y:S01]  /*1510*/  IMAD R6, R248, 0x2, R14 ;  /* 0x00000002f8067824 */ /* 0x000fe200078e020e */
[----:B------:R-:W-:Y:S01]  /*1520*/  LOP3.LUT R4, R228, R227, RZ, 0xfc, !PT ;  /* 0x000000e3e4047212 */ /* 0x000fe200078efcff */
[C---:B------:R-:W-:Y:S01]  /*1530*/  IMAD.IADD R107, R140.reuse, 0x1, R143 ;  /* 0x000000018c6b7824 */ /* 0x040fe200078e028f */
[----:B------:R-:W-:-:S02]  /*1540*/  IADD3 R142, R140, 0x40, RZ ;  /* 0x000000408c8e7810 */ /* 0x000fc40007ffe0ff */
[----:B------:R-:W-:Y:S01]  /*1550*/  LEA.HI R0, R0, R9, RZ, 0x3 ;  /* 0x0000000900007211 */ /* 0x000fe200078f18ff */
[----:B------:R-:W-:Y:S01]  /*1560*/  IMAD.IADD R18, R6, 0x1, R4 ;  /* 0x0000000106127824 */ /* 0x000fe200078e0204 */
[----:B------:R-:W-:Y:S01]  /*1570*/  LOP3.LUT R24, R3, 0x1c0, RZ, 0xc0, !PT ;  /* 0x000001c003187812 */ /* 0x000fe200078ec0ff */
[----:B------:R-:W-:Y:S01]  /*1580*/  IMAD.IADD R106, R140, 0x1, R142 ;  /* 0x000000018c6a7824 */ /* 0x000fe200078e028e */
[----:B------:R-:W-:Y:S01]  /*1590*/  SHF.R.S32.HI R3, RZ, 0x1f, R107 ;  /* 0x0000001fff037819 */ /* 0x000fe2000001146b */
[----:B------:R-:W-:Y:S01]  /*15a0*/  IMAD.SHL.U32 R4, R0, 0x40, RZ ;  /* 0x0000004000047824 */ /* 0x000fe200078e00ff */
[----:B------:R-:W-:Y:S02]  /*15b0*/  SHF.R.U32.HI R21, RZ, 0x3, R24 ;  /* 0x00000003ff157819 */ /* 0x000fe40000011618 */
[----:B------:R-:W-:Y:S02]  /*15c0*/  SHF.R.S32.HI R0, RZ, 0x1f, R106 ;  /* 0x0000001fff007819 */ /* 0x000fe4000001146a */
[----:B------:R-:W-:-:S02]  /*15d0*/  LOP3.LUT R20, R4, 0xfffffe00, RZ, 0xc0, !PT ;  /* 0xfffffe0004147812 */ /* 0x000fc400078ec0ff */
[CC--:B------:R-:W-:Y:S02]  /*15e0*/  LEA.HI R4, R3.reuse, R107.reuse, RZ, 0x6 ;  /* 0x0000006b03047211 */ /* 0x0c0fe400078f30ff */
[-C--:B------:R-:W-:Y:S01]  /*15f0*/  LEA.HI R5, R0, R106.reuse, RZ, 0x6 ;  /* 0x0000006a00057211 */ /* 0x080fe200078f30ff */
[----:B------:R-:W-:Y:S01]  /*1600*/  STL [R1+0x28], R20 ;  /* 0x0000281401007387 */ /* 0x000fe20000100800 */
[----:B------:R-:W-:Y:S01]  /*1610*/  LEA.HI R12, R3, R107, RZ, 0x3 ;  /* 0x0000006b030c7211 */ /* 0x000fe200078f18ff */
[----:B------:R-:W-:Y:S01]  /*1620*/  IMAD.SHL.U32 R3, R4, 0x80, RZ ;  /* 0x0000008004037824 */ /* 0x000fe200078e00ff */
[----:B------:R-:W-:Y:S01]  /*1630*/  LEA.HI R11, R0, R106, RZ, 0x3 ;  /* 0x0000006a000b7211 */ /* 0x000fe200078f18ff */
[----:B------:R-:W-:Y:S01]  /*1640*/  IMAD.SHL.U32 R5, R5, 0x80, RZ ;  /* 0x0000008005057824 */ /* 0x000fe200078e00ff */
[--C-:B------:R-:W-:Y:S02]  /*1650*/  LOP3.LUT R4, R227, 0x38, R12.reuse, 0xf8, !PT ;  /* 0x00000038e3047812 */ /* 0x100fe400078ef80c */
[----:B------:R-:W-:-:S02]  /*1660*/  LOP3.LUT R0, R24, 0x38, R12, 0xf8, !PT ;  /* 0x0000003818007812 */ /* 0x000fc400078ef80c */
[--C-:B------:R-:W-:Y:S02]  /*1670*/  LOP3.LUT R6, R227, 0x38, R11.reuse, 0xf8, !PT ;  /* 0x00000038e3067812 */ /* 0x100fe400078ef80b */
[----:B------:R-:W-:Y:S02]  /*1680*/  LOP3.LUT R10, R24, 0x38, R11, 0xf8, !PT ;  /* 0x00000038180a7812 */ /* 0x000fe400078ef80b */
[----:B------:R-:W-:Y:S02]  /*1690*/  LOP3.LUT R9, R4, R228, RZ, 0x3c, !PT ;  /* 0x000000e404097212 */ /* 0x000fe400078e3cff */
[----:B------:R-:W-:Y:S02]  /*16a0*/  LOP3.LUT R3, R3, 0xffffe000, RZ, 0xc0, !PT ;  /* 0xffffe00003037812 */ /* 0x000fe400078ec0ff */
[----:B------:R-:W-:Y:S02]  /*16b0*/  LOP3.LUT R4, R0, R21, RZ, 0x3c, !PT ;  /* 0x0000001500047212 */ /* 0x000fe400078e3cff */
[----:B------:R-:W-:-:S02]  /*16c0*/  LOP3.LUT R0, R5, 0xffffe000, RZ, 0xc0, !PT ;  /* 0xffffe00005007812 */ /* 0x000fc400078ec0ff */
[----:B------:R-:W-:Y:S02]  /*16d0*/  LOP3.LUT R6, R6, R228, RZ, 0x3c, !PT ;  /* 0x000000e406067212 */ /* 0x000fe400078e3cff */
[----:B------:R-:W-:Y:S02]  /*16e0*/  LOP3.LUT R5, R10, R21, RZ, 0x3c, !PT ;  /* 0x000000150a057212 */ /* 0x000fe400078e3cff */
[-CC-:B------:R-:W-:Y:S02]  /*16f0*/  IADD3 R17, R9, R3.reuse, R229.reuse ;  /* 0x0000000309117210 */ /* 0x180fe40007ffe0e5 */
[----:B------:R-:W-:Y:S02]  /*1700*/  IADD3 R16, R4, R3, R20 ;  /* 0x0000000304107210 */ /* 0x000fe40007ffe014 */
[----:B------:R-:W-:Y:S02]  /*1710*/  LOP3.LUT R3, R13, 0xfffffe00, RZ, 0xc0, !PT ;  /* 0xfffffe000d037812 */ /* 0x000fe400078ec0ff */
[----:B------:R-:W-:-:S02]  /*1720*/  IADD3 R13, R6, R0, R229 ;  /* 0x00000000060d7210 */ /* 0x000fc40007ffe0e5 */
[----:B------:R-:W-:Y:S02]  /*1730*/  IADD3 R10, R5, R0, R20 ;  /* 0x00000000050a7210 */ /* 0x000fe40007ffe014 */
[----:B------:R-:W-:Y:S02]  /*1740*/  LEA.HI R0, R248, R248, RZ, 0x1 ;  /* 0x000000f8f8007211 */ /* 0x000fe400078f08ff */
[CC--:B------:R-:W-:Y:S01]  /*1750*/  IADD3 R4, R7.reuse, R3.reuse, R14 ;  /* 0x0000000307047210 */ /* 0x0c0fe20007ffe00e */
[----:B------:R-:W-:Y:S01]  /*1760*/  IMAD.MOV.U32 R14, RZ, RZ, 0x40 ;  /* 0x00000040ff0e7424 */ /* 0x000fe200078e00ff */
[----:B------:R-:W-:Y:S02]  /*1770*/  LOP3.LUT R5, R7, R3, RZ, 0xfc, !PT ;  /* 0x0000000307057212 */ /* 0x000fe400078efcff */
[----:B------:R-:W-:Y:S02]  /*1780*/  LOP3.LUT R3, R0, 0x1ffffffe, RZ, 0xc0, !PT ;  /* 0x1ffffffe00037812 */ /* 0x000fe400078ec0ff */
[----:B------:R-:W-:-:S02]  /*1790*/  IADD3 R146, R140, 0x10, RZ ;  /* 0x000000108c927810 */ /* 0x000fc40007ffe0ff */
[C---:B------:R-:W-:Y:S02]  /*17a0*/  LOP3.LUT P4, RZ, R8.reuse, 0x2, RZ, 0xc0, !PT ;  /* 0x0000000208ff7812 */ /* 0x040fe4000788c0ff */
[----:B------:R-:W-:Y:S01]  /*17b0*/  LOP3.LUT P3, RZ, R8, 0x4, RZ, 0xc0, !PT ;  /* 0x0000000408ff7812 */ /* 0x000fe2000786c0ff */
[----:B------:R-:W-:Y:S01]  /*17c0*/  IMAD.IADD R8, R248, 0x1, -R3 ;  /* 0x00000001f8087824 */ /* 0x000fe200078e0a03 */
[----:B------:R-:W-:Y:S02]  /*17d0*/  SHF.R.S32.HI R9, RZ, 0x1f, R146 ;  /* 0x0000001fff097819 */ /* 0x000fe40000011492 */
[----:B------:R-:W-:Y:S01]  /*17e0*/  IADD3 R145, R140, 0x30, RZ ;  /* 0x000000308c917810 */ /* 0x000fe20007ffe0ff */
[----:B------:R-:W-:Y:S01]  /*17f0*/  IMAD R249, R8, 0x8, R22 ;  /* 0x0000000808f97824 */ /* 0x000fe200078e0216 */
[----:B------:R-:W-:Y:S01]  /*1800*/  SHF.R.S32.HI R3, RZ, 0x1f, R143 ;  /* 0x0000001fff037819 */ /* 0x000fe2000001148f */
[----:B------:R1:W-:Y:S01]  /*1810*/  STL [R1+0x3c], R9 ;  /* 0x00003c0901007387 */ /* 0x0003e20000100800 */
[----:B------:R-:W-:-:S02]  /*1820*/  IADD3 R144, R140, 0x50, RZ ;  /* 0x000000508c907810 */ /* 0x000fc40007ffe0ff */
[----:B------:R-:W-:Y:S01]  /*1830*/  LOP3.LUT R6, R15, 0x7ffffffc, RZ, 0xc0, !PT ;  /* 0x7ffffffc0f067812 */ /* 0x000fe200078ec0ff */
[----:B------:R2:W-:Y:S01]  /*1840*/  STL [R1+0x38], R3 ;  /* 0x0000380301007387 */ /* 0x0005e20000100800 */
[----:B------:R-:W-:Y:S02]  /*1850*/  SHF.R.S32.HI R15, RZ, 0x1f, R145 ;  /* 0x0000001fff0f7819 */ /* 0x000fe40000011491 */
[--C-:B------:R-:W-:Y:S02]  /*1860*/  LOP3.LUT R7, R24, 0x38, R102.reuse, 0xf8, !PT ;  /* 0x0000003818077812 */ /* 0x100fe400078ef866 */
[----:B------:R-:W-:Y:S01]  /*1870*/  SHF.R.S32.HI R225, RZ, 0x3, R11 ;  /* 0x00000003ffe17819 */ /* 0x000fe2000001140b */
[----:B------:R-:W-:Y:S01]  /*1880*/  STL [R1+0x34], R15 ;  /* 0x0000340f01007387 */ /* 0x000fe20000100800 */
[----:B------:R-:W-:Y:S02]  /*1890*/  LOP3.LUT R8, R20, R7, R21, 0xf6, !PT ;  /* 0x0000000714087212 */ /* 0x000fe400078ef615 */
[----:B------:R-:W-:-:S02]  /*18a0*/  LOP3.LUT R7, R227, 0x38, R102, 0xf8, !PT ;  /* 0x00000038e3077812 */ /* 0x000fc400078ef866 */
[----:B------:R-:W-:Y:S02]  /*18b0*/  LEA R8, R8, 0xc100, 0x1 ;  /* 0x0000c10008087811 */ /* 0x000fe400078e08ff */
[----:B------:R-:W-:Y:S02]  /*18c0*/  LOP3.LUT R7, R229, R7, R228, 0xf6, !PT ;  /* 0x00000007e5077212 */ /* 0x000fe400078ef6e4 */
[----:B------:R-:W-:Y:S02]  /*18d0*/  SHF.R.S32.HI R226, RZ, 0x3, R12 ;  /* 0x00000003ffe27819 */ /* 0x000fe4000001140c */
[----:B------:R-:W-:Y:S02]  /*18e0*/  LEA R7, R7, 0xc100, 0x1 ;  /* 0x0000c10007077811 */ /* 0x000fe400078e08ff */
[----:B------:R-:W-:Y:S02]  /*18f0*/  LEA R147, R2, 0x6100, 0x1 ;  /* 0x0000610002937811 */ /* 0x000fe400078e08ff */
[----:B-1----:R-:W-:-:S02]  /*1900*/  SHF.R.S32.HI R9, RZ, 0x1f, R142 ;  /* 0x0000001fff097819 */ /* 0x002fc4000001148e */
[C---:B------:R-:W-:Y:S02]  /*1910*/  IADD3 R182, R147.reuse, 0x20, RZ ;  /* 0x0000002093b67810 */ /* 0x040fe40007ffe0ff */
[----:B--2---:R-:W-:Y:S01]  /*1920*/  SHF.R.S32.HI R3, RZ, 0x1f, R144 ;  /* 0x0000001fff037819 */ /* 0x004fe20000011490 */
[----:B------:R1:W-:Y:S01]  /*1930*/  STL [R1+0x30], R9 ;  /* 0x0000300901007387 */ /* 0x0003e20000100800 */
[----:B------:R-:W-:Y:S02]  /*1940*/  SEL R0, R14, 0xffffffc0, !P3 ;  /* 0xffffffc00e007807 */ /* 0x000fe40005800000 */
[C---:B------:R-:W-:Y:S01]  /*1950*/  @P4 IADD3 R182, R147.reuse, -0x20, RZ ;  /* 0xffffffe093b64810 */ /* 0x040fe20007ffe0ff */
[----:B------:R2:W-:Y:S01]  /*1960*/  STL [R1+0x2c], R3 ;  /* 0x00002c0301007387 */ /* 0x0005e20000100800 */
[----:B------:R-:W-:Y:S01]  /*1970*/  LEA R178, R4, 0xc100, 0x1 ;  /* 0x0000c10004b27811 */ /* 0x000fe200078e08ff */
[----:B------:R-:W-:Y:S01]  /*1980*/  IMAD.IADD R177, R147, 0x1, R0 ;  /* 0x0000000193b17824 */ /* 0x000fe200078e0200 */
[----:B------:R-:W-:Y:S01]  /*1990*/  LEA R172, R5, 0x100, 0x1 ;  /* 0x0000010005ac7811 */ /* 0x000fe200078e08ff */
[----:B------:R-:W-:Y:S01]  /*19a0*/  STL [R1+0x54], R8 ;  /* 0x0000540801007387 */ /* 0x000fe20000100800 */
[----:B------:R-:W-:Y:S01]  /*19b0*/  IMAD.IADD R174, R0, 0x1, R182 ;  /* 0x0000000100ae7824 */ /* 0x000fe200078e02b6 */
[----:B------:R-:W-:-:S02]  /*19c0*/  LOP3.LUT R210, R227, 0x18, R102, 0xf8, !PT ;  /* 0x00000018e3d27812 */ /* 0x000fc400078ef866 */
[----:B------:R3:W-:Y:S01]  /*19d0*/  STL [R1+0x50], R7 ;  /* 0x0000500701007387 */ /* 0x0007e20000100800 */
[----:B------:R-:W-:Y:S02]  /*19e0*/  SEL R2, R14, 0xffffffc0, !P5 ;  /* 0xffffffc00e027807 */ /* 0x000fe40006800000 */
[----:B------:R-:W-:Y:S02]  /*19f0*/  LOP3.LUT R210, R229, R210, R228, 0xf6, !PT ;  /* 0x000000d2e5d27212 */ /* 0x000fe400078ef6e4 */
[----:B------:R-:W-:Y:S01]  /*1a00*/  IADD3 R206, R204, 0x40, RZ ;  /* 0x00000040ccce7810 */ /* 0x000fe20007ffe0ff */
[----:B------:R-:W-:Y:S01]  /*1a10*/  IMAD.IADD R181, R178, 0x1, R2 ;  /* 0x00000001b2b57824 */ /* 0x000fe200078e0202 */
[----:B------:R-:W-:Y:S01]  /*1a20*/  LEA R210, R210, 0x100, 0x1 ;  /* 0x00000100d2d27811 */ /* 0x000fe200078e08ff */
[----:B------:R-:W-:Y:S01]  /*1a30*/  IMAD.IADD R176, R2, 0x1, R172 ;  /* 0x0000000102b07824 */ /* 0x000fe200078e02ac */
[----:B------:R-:W-:Y:S02]  /*1a40*/  IADD3 R207, R204, 0x80, RZ ;  /* 0x00000080cccf7810 */ /* 0x000fe40007ffe0ff */
[----:B------:R-:W-:-:S02]  /*1a50*/  IADD3 R214, R102, 0x60, RZ ;  /* 0x0000006066d67810 */ /* 0x000fc40007ffe0ff */
[----:B-1----:R-:W-:Y:S02]  /*1a60*/  SEL R9, R19, 0xffffffe0, !P1 ;  /* 0xffffffe013097807 */ /* 0x002fe40004800000 */
[----:B------:R-:W-:Y:S01]  /*1a70*/  IADD3 R213, R102, 0x80, RZ ;  /* 0x0000008066d57810 */ /* 0x000fe20007ffe0ff */
[----:B--2---:R-:W-:Y:S01]  /*1a80*/  IMAD.IADD R3, R23, 0x1, -R6 ;  /* 0x0000000117037824 */ /* 0x004fe200078e0a06 */
[----:B------:R-:W-:Y:S02]  /*1a90*/  SEL R6, R14, 0xffffffc0, !P2 ;  /* 0xffffffc00e067807 */ /* 0x000fe40005000000 */
[----:B------:R-:W-:Y:S01]  /*1aa0*/  IADD3 R212, R102, 0xa0, RZ ;  /* 0x000000a066d47810 */ /* 0x000fe20007ffe0ff */
[----:B------:R-:W-:Y:S01]  /*1ab0*/  IMAD.SHL.U32 R243, R3, 0x2, RZ ;  /* 0x0000000203f37824 */ /* 0x000fe200078e00ff */
[----:B------:R-:W-:Y:S01]  /*1ac0*/  SEL R3, R19, 0xffffffe0, !P6 ;  /* 0xffffffe013037807 */ /* 0x000fe20007000000 */
[----:B------:R-:W-:Y:S01]  /*1ad0*/  IMAD.IADD R211, R210, 0x1, R6 ;  /* 0x00000001d2d37824 */ /* 0x000fe200078e0206 */
[----:B------:R-:W-:-:S02]  /*1ae0*/  SHF.R.S32.HI R205, RZ, 0x1f, R204 ;  /* 0x0000001fffcd7819 */ /* 0x000fc400000114cc */
[C---:B------:R-:W-:Y:S01]  /*1af0*/  IADD3 R36, R243.reuse, 0x10, RZ ;  /* 0x00000010f3247810 */ /* 0x040fe20007ffe0ff */
[----:B------:R-:W-:Y:S01]  /*1b00*/  IMAD.IADD R179, R178, 0x1, R3 ;  /* 0x00000001b2b37824 */ /* 0x000fe200078e0203 */
[----:B------:R-:W-:Y:S01]  /*1b10*/  IADD3 R33, R243, 0x28, RZ ;  /* 0x00000028f3217810 */ /* 0x000fe20007ffe0ff */
[----:B------:R-:W-:Y:S01]  /*1b20*/  IMAD.IADD R173, R3, 0x1, R172 ;  /* 0x0000000103ad7824 */ /* 0x000fe200078e02ac */
[----:B------:R-:W-:Y:S01]  /*1b30*/  IADD3 R30, R243, 0x40, RZ ;  /* 0x00000040f31e7810 */ /* 0x000fe20007ffe0ff */
[----:B------:R-:W-:Y:S01]  /*1b40*/  IMAD.IADD R180, R179, 0x1, R2 ;  /* 0x00000001b3b47824 */ /* 0x000fe200078e0202 */
[C---:B------:R-:W-:Y:S01]  /*1b50*/  IADD3 R27, R243.reuse, 0x58, RZ ;  /* 0x00000058f31b7810 */ /* 0x040fe20007ffe0ff */
[----:B------:R-:W-:Y:S01]  /*1b60*/  IMAD.IADD R175, R2, 0x1, R173 ;  /* 0x0000000102af7824 */ /* 0x000fe200078e02ad */
[----:B------:R-:W-:Y:S02]  /*1b70*/  IADD3 R24, R243, 0x70, RZ ;  /* 0x00000070f3187810 */ /* 0x000fe40007ffe0ff */
[----:B---3--:R-:W-:-:S02]  /*1b80*/  SHF.R.S32.HI R7, RZ, 0x1f, R36 ;  /* 0x0000001fff077819 */ /* 0x008fc40000011424 */
[C---:B------:R-:W-:Y:S02]  /*1b90*/  IADD3 R21, R243.reuse, 0x88, RZ ;  /* 0x00000088f3157810 */ /* 0x040fe40007ffe0ff */
[----:B------:R-:W-:Y:S02]  /*1ba0*/  SHF.R.S32.HI R7, RZ, 0x1f, R33 ;  /* 0x0000001fff077819 */ /* 0x000fe40000011421 */
[C---:B------:R-:W-:Y:S02]  /*1bb0*/  IADD3 R37, R243.reuse, 0x8, RZ ;  /* 0x00000008f3257810 */ /* 0x040fe40007ffe0ff */
[C---:B------:R-:W-:Y:S02]  /*1bc0*/  IADD3 R15, R243.reuse, 0xa0, RZ ;  /* 0x000000a0f30f7810 */ /* 0x040fe40007ffe0ff */
[----:B------:R-:W-:Y:S02]  /*1bd0*/  SHF.R.S32.HI R7, RZ, 0x1f, R30 ;  /* 0x0000001fff077819 */ /* 0x000fe4000001141e */
[----:B------:R-:W-:-:S02]  /*1be0*/  IADD3 R34, R243, 0x20, RZ ;  /* 0x00000020f3227810 */ /* 0x000fc40007ffe0ff */
        /* <DEDUP_REMOVED lines=8> */
[----:B------:R-:W-:Y:S02]  /*1c70*/  SHF.R.S32.HI R7, RZ, 0x1f, R15 ;  /* 0x0000001fff077819 */ /* 0x000fe4000001140f */
[----:B------:R-:W-:Y:S02]  /*1c80*/  IADD3 R22, R243, 0x80, RZ ;  /* 0x00000080f3167810 */ /* 0x000fe40007ffe0ff */
[----:B------:R-:W-:Y:S02]  /*1c90*/  SHF.R.S32.HI R8, RZ, 0x1f, R34 ;  /* 0x0000001fff087819 */ /* 0x000fe40000011422 */
[----:B------:R-:W-:-:S02]  /*1ca0*/  SHF.R.S32.HI R7, RZ, 0x1f, R11 ;  /* 0x0000001fff077819 */ /* 0x000fc4000001140b */
[C---:B------:R-:W-:Y:S02]  /*1cb0*/  IADD3 R19, R243.reuse, 0x98, RZ ;  /* 0x00000098f3137810 */ /* 0x040fe40007ffe0ff */
[----:B------:R-:W-:Y:S02]  /*1cc0*/  SHF.R.S32.HI R8, RZ, 0x1f, R31 ;  /* 0x0000001fff087819 */ /* 0x000fe4000001141f */
[----:B------:R-:W-:Y:S02]  /*1cd0*/  LEA R11, R18, 0x80, 0x1 ;  /* 0x00000080120b7811 */ /* 0x000fe400078e08ff */
[----:B------:R-:W-:Y:S02]  /*1ce0*/  IADD3 R12, R243, 0xb0, RZ ;  /* 0x000000b0f30c7810 */ /* 0x000fe40007ffe0ff */
[----:B------:R-:W-:Y:S01]  /*1cf0*/  SHF.R.S32.HI R8, RZ, 0x1f, R28 ;  /* 0x0000001fff087819 */ /* 0x000fe2000001141c */
[----:B------:R-:W-:Y:S01]  /*1d00*/  STL [R1+0x8], R11 ;  /* 0x0000080b01007387 */ /* 0x000fe20000100800 */
[----:B------:R-:W-:Y:S01]  /*1d10*/  LEA R7, R17, 0xc100, 0x1 ;  /* 0x0000c10011077811 */ /* 0x000fe200078e08ff */
[----:B------:R-:W-:Y:S01]  /*1d20*/  IMAD.IADD R0, R11, 0x1, R6 ;  /* 0x000000010b007824 */ /* 0x000fe200078e0206 */
[----:B------:R-:W-:-:S02]  /*1d30*/  SHF.R.S32.HI R8, RZ, 0x1f, R25 ;  /* 0x0000001fff087819 */ /* 0x000fc40000011419 */
[----:B------:R-:W-:Y:S01]  /*1d40*/  SHF.R.S32.HI R8, RZ, 0x1f, R22 ;  /* 0x0000001fff087819 */ /* 0x000fe20000011416 */
[----:B------:R1:W-:Y:S01]  /*1d50*/  STL [R1+0x4c], R7 ;  /* 0x00004c0701007387 */ /* 0x0003e20000100800 */
[----:B------:R-:W-:Y:S02]  /*1d60*/  SHF.R.S32.HI R8, RZ, 0x1f, R19 ;  /* 0x0000001fff087819 */ /* 0x000fe40000011413 */
[----:B------:R-:W-:Y:S02]  /*1d70*/  SHF.R.S32.HI R8, RZ, 0x1f, R12 ;  /* 0x0000001fff087819 */ /* 0x000fe4000001140c */
[----:B------:R-:W-:Y:S02]  /*1d80*/  LEA R12, R16, 0xc100, 0x1 ;  /* 0x0000c100100c7811 */ /* 0x000fe400078e08ff */
[----:B------:R-:W-:Y:S02]  /*1d90*/  LEA R8, R10, 0xc100, 0x1 ;  /* 0x0000c1000a087811 */ /* 0x000fe400078e08ff */
        /* <DEDUP_REMOVED lines=9> */
[----:B-1----:R-:W-:Y:S02]  /*1e30*/  LEA R7, R13, 0xc100, 0x1 ;  /* 0x0000c1000d077811 */ /* 0x002fe400078e08ff */
[----:B------:R-:W-:Y:S02]  /*1e40*/  SHF.R.S32.HI R236, RZ, 0x1f, R214 ;  /* 0x0000001fffec7819 */ /* 0x000fe400000114d6 */
[----:B------:R-:W-:Y:S01]  /*1e50*/  SHF.R.S32.HI R235, RZ, 0x1f, R213 ;  /* 0x0000001fffeb7819 */ /* 0x000fe200000114d5 */
[----:B------:R1:W-:Y:S01]  /*1e60*/  STL [R1+0x44], R7 ;  /* 0x0000440701007387 */ /* 0x0003e20000100800 */
[----:B------:R-:W-:Y:S02]  /*1e70*/  SHF.R.S32.HI R234, RZ, 0x1f, R212 ;  /* 0x0000001fffea7819 */ /* 0x000fe400000114d4 */
[----:B------:R-:W-:Y:S01]  /*1e80*/  SHF.R.S32.HI R220, RZ, 0x1f, R206 ;  /* 0x0000001fffdc7819 */ /* 0x000fe200000114ce */
[----:B------:R2:W-:Y:S01]  /*1e90*/  STL [R1+0x40], R8 ;  /* 0x0000400801007387 */ /* 0x0005e20000100800 */
[----:B------:R-:W-:-:S02]  /*1ea0*/  SHF.R.S32.HI R219, RZ, 0x1f, R207 ;  /* 0x0000001fffdb7819 */ /* 0x000fc400000114cf */
[----:B------:R-:W-:Y:S01]  /*1eb0*/  SHF.R.S32.HI R35, RZ, 0x1f, R35 ;  /* 0x0000001fff237819 */ /* 0x000fe20000011423 */
[----:B------:R3:W-:Y:S01]  /*1ec0*/  STL [R1+0x24], R0 ;  /* 0x0000240001007387 */ /* 0x0007e20000100800 */
[----:B------:R-:W-:Y:S02]  /*1ed0*/  SHF.R.S32.HI R32, RZ, 0x1f, R32 ;  /* 0x0000001fff207819 */ /* 0x000fe40000011420 */
[----:B------:R-:W-:Y:S02]  /*1ee0*/  SHF.R.S32.HI R29, RZ, 0x1f, R29 ;  /* 0x0000001fff1d7819 */ /* 0x000fe4000001141d */
[----:B------:R-:W-:Y:S02]  /*1ef0*/  SHF.R.S32.HI R26, RZ, 0x1f, R26 ;  /* 0x0000001fff1a7819 */ /* 0x000fe4000001141a */
[----:B------:R-:W-:Y:S02]  /*1f00*/  SHF.R.S32.HI R23, RZ, 0x1f, R23 ;  /* 0x0000001fff177819 */ /* 0x000fe40000011417 */
[----:B------:R-:W-:-:S02]  /*1f10*/  SHF.R.S32.HI R20, RZ, 0x1f, R20 ;  /* 0x0000001fff147819 */ /* 0x000fc40000011414 */
[----:B------:R-:W-:Y:S02]  /*1f20*/  SHF.R.S32.HI R14, RZ, 0x1f, R14 ;  /* 0x0000001fff0e7819 */ /* 0x000fe4000001140e */
[C---:B------:R-:W-:Y:S02]  /*1f30*/  IADD3 R193, R182.reuse, 0x800, RZ ;  /* 0x00000800b6c17810 */ /* 0x040fe40007ffe0ff */
[C---:B------:R-:W-:Y:S02]  /*1f40*/  IADD3 R192, R182.reuse, 0x1000, RZ ;  /* 0x00001000b6c07810 */ /* 0x040fe40007ffe0ff */
[C---:B-1----:R-:W-:Y:S02]  /*1f50*/  IADD3 R7, R11.reuse, -0x10, RZ ;  /* 0xfffffff00b077810 */ /* 0x042fe40007ffe0ff */
[C---:B------:R-:W-:Y:S01]  /*1f60*/  @P0 IADD3 R7, R11.reuse, 0x10, RZ ;  /* 0x000000100b070810 */ /* 0x040fe20007ffe0ff */
[----:B--2---:R-:W-:Y:S01]  /*1f70*/  IMAD.IADD R8, R11, 0x1, R9 ;  /* 0x000000010b087824 */ /* 0x004fe200078e0209 */
[----:B------:R-:W-:-:S03]  /*1f80*/  IADD3 R191, R182, 0x1800, RZ ;  /* 0x00001800b6bf7810 */ /* 0x000fc60007ffe0ff */
[----:B------:R-:W-:Y:S01]  /*1f90*/  IMAD.IADD R3, R6, 0x1, R7 ;  /* 0x0000000106037824 */ /* 0x000fe200078e0207 */
[----:B------:R-:W-:Y:S01]  /*1fa0*/  IADD3 R190, R182, 0x2000, RZ ;  /* 0x00002000b6be7810 */ /* 0x000fe20007ffe0ff */
[----:B---3--:R-:W-:Y:S01]  /*1fb0*/  IMAD.IADD R0, R6, 0x1, R8 ;  /* 0x0000000106007824 */ /* 0x008fe200078e0208 */
[----:B------:R-:W-:Y:S01]  /*1fc0*/  STL [R1+0x14], R8 ;  /* 0x0000140801007387 */ /* 0x000fe20000100800 */
[C---:B------:R-:W-:Y:S02]  /*1fd0*/  IADD3 R189, R182.reuse, 0x2800, RZ ;  /* 0x00002800b6bd7810 */ /* 0x040fe40007ffe0ff */
[C---:B------:R-:W-:Y:S01]  /*1fe0*/  IADD3 R188, R182.reuse, 0x3000, RZ ;  /* 0x00003000b6bc7810 */ /* 0x040fe20007ffe0ff */
[----:B------:R1:W-:Y:S01]  /*1ff0*/  STL [R1+0x20], R0 ;  /* 0x0000200001007387 */ /* 0x0003e20000100800 */
[C---:B------:R-:W-:Y:S02]  /*2000*/  IADD3 R187, R182.reuse, 0x3800, RZ ;  /* 0x00003800b6bb7810 */ /* 0x040fe40007ffe0ff */
[C---:B------:R-:W-:Y:S01]  /*2010*/  IADD3 R186, R182.reuse, 0x4000, RZ ;  /* 0x00004000b6ba7810 */ /* 0x040fe20007ffe0ff */
[----:B------:R-:W-:Y:S01]  /*2020*/  STL [R1+0xc], R7 ;  /* 0x00000c0701007387 */ /* 0x000fe20000100800 */
[----:B------:R-:W-:-:S02]  /*2030*/  IADD3 R185, R182, 0x4800, RZ ;  /* 0x00004800b6b97810 */ /* 0x000fc40007ffe0ff */
[C---:B------:R-:W-:Y:S02]  /*2040*/  IADD3 R184, R182.reuse, 0x5000, RZ ;  /* 0x00005000b6b87810 */ /* 0x040fe40007ffe0ff */
[----:B------:R-:W-:Y:S01]  /*2050*/  IADD3 R183, R182, 0x5800, RZ ;  /* 0x00005800b6b77810 */ /* 0x000fe20007ffe0ff */
[----:B-1----:R-:W-:-:S05]  /*2060*/  IMAD.IADD R0, R9, 0x1, R7 ;  /* 0x0000000109007824 */ /* 0x002fca00078e0207 */
[----:B------:R1:W-:Y:S04]  /*2070*/  STL [R1+0x10], R0 ;  /* 0x0000100001007387 */ /* 0x0003e80000100800 */
[----:B------:R2:W-:Y:S01]  /*2080*/  STL [R1+0x1c], R3 ;  /* 0x00001c0301007387 */ /* 0x0005e20000100800 */
[----:B-1----:R-:W-:-:S05]  /*2090*/  IMAD.IADD R0, R6, 0x1, R0 ;  /* 0x0000000106007824 */ /* 0x002fca00078e0200 */
[----:B------:R2:W-:Y:S02]  /*20a0*/  STL [R1+0x18], R0 ;  /* 0x0000180001007387 */ /* 0x0005e40000100800 */
.L_x_1473:
[----:B------:R-:W-:-:S04]  /*20b0*/  IMAD.MOV.U32 R2, RZ, RZ, 0x4 ;  /* 0x00000004ff027424 */ /* 0x000fc800078e00ff */
[----:B--2---:R-:W-:-:S05]  /*20c0*/  IMAD.WIDE R2, R247, R2, c[0x0][0x588] ;  /* 0x00016200f7027625 */ /* 0x004fca00078e0202 */
        /* <DEDUP_REMOVED lines=12> */
[----:B------:R-:W-:Y:S01]  /*2190*/  IMAD.MOV.U32 R127, RZ, RZ, RZ ;  /* 0x000000ffff7f7224 */ /* 0x000fe200078e00ff */
[----:B------:R-:W-:Y:S01]  /*21a0*/  CS2R R12, SRZ ;  /* 0x00000000000c7805 */ /* 0x000fe2000001ff00 */
[----:B--2---:R-:W-:Y:S01]  /*21b0*/  SHF.R.S32.HI R14, RZ, 0x1f, R252 ;  /* 0x0000001fff0e7819 */ /* 0x004fe200000114fc */
[C---:B------:R-:W-:Y:S01]  /*21c0*/  IMAD.SHL.U32 R250, R252.reuse, 0x4, RZ ;  /* 0x00000004fcfa7824 */ /* 0x040fe200078e00ff */
[----:B------:R-:W-:-:S02]  /*21d0*/  @P1 LEA R4, P0, R252, c[0x0][0x370], 0x2 ;  /* 0x0000dc00fc041a11 */ /* 0x000fc400078010ff */
[C-C-:B------:R-:W-:Y:S01]  /*21e0*/  SHF.L.U64.HI R251, R252.reuse, 0x2, R14.reuse ;  /* 0x00000002fcfb7819 */ /* 0x140fe2000001020e */
[----:B------:R1:W-:Y:S01]  /*21f0*/  STL [R1], R14 ;  /* 0x0000000e01007387 */ /* 0x0003e20000100800 */
        /* <DEDUP_REMOVED lines=8> */
[C---:B--2---:R-:W-:Y:S02]  /*2280*/  IADD3 R4, P1, R250.reuse, c[0x0][0x350], RZ ;  /* 0x0000d400fa047a10 */ /* 0x044fe40007f3e0ff */
[----:B---3--:R-:W-:Y:S02]  /*2290*/  IADD3 R2, P0, R250, c[0x0][0x358], RZ ;  /* 0x0000d600fa027a10 */ /* 0x008fe40007f1e0ff */
        /* <DEDUP_REMOVED lines=11> */
.L_x_1295:
[----:B------:R-:W-:-:S04]  /*2350*/  ISETP.NE.U32.AND P0, PT, RZ, c[0x0][0x368], PT ;  /* 0x0000da00ff007a0c */ /* 0x000fc80003f05070 */
[----:B------:R-:W-:-:S13]  /*2360*/  ISETP.NE.AND.EX P0, PT, RZ, c[0x0][0x36c], PT, P0 ;  /* 0x0000db00ff007a0c */ /* 0x000fda0003f05300 */
[----:B------:R-:W-:Y:S05]  /*2370*/  @!P0 BRA `(.L_x_1296) ;  /* 0x0000004000008947 */ /* 0x000fea0003800000 */
[----:B-1----:R-:W-:-:S04]  /*2380*/  IADD3 R4, P0, R250, c[0x0][0x368], RZ ;  /* 0x0000da00fa047a10 */ /* 0x002fc80007f1e0ff */
[----:B------:R-:W-:-:S05]  /*2390*/  IADD3.X R5, R251, c[0x0][0x36c], RZ, P0, !PT ;  /* 0x0000db00fb057a10 */ /* 0x000fca00007fe4ff */
[----:B------:R1:W5:Y:S01]  /*23a0*/  LDG.E R8, [R4.64] ;  /* 0x0000000804087981 */ /* 0x000362000c1e1900 */
[----:B------:R-:W-:Y:S05]  /*23b0*/  BRA `(.L_x_1297) ;  /* 0x0000005000007947 */ /* 0x000fea0003800000 */
.L_x_1296:
[----:B------:R-:W-:Y:S01]  /*23c0*/  MOV R8, UR6 ;  /* 0x0000000600087c02 */ /* 0x000fe20008000f00 */
[----:B------:R-:W-:Y:S05]  /*23d0*/  @!P5 BRA `(.L_x_1297) ;  /* 0x000000300000d947 */ /* 0x000fea0003800000 */
[----:B-1----:R-:W2:Y:S04]  /*23e0*/  LDG.E R6, [R4.64] ;  /* 0x0000000804067981 */ /* 0x002ea8000c1e1900 */
[----:B------:R-:W2:Y:S02]  /*23f0*/  LDG.E R0, [R4.64+0x4] ;  /* 0x0000040804007981 */ /* 0x000ea4000c1e1900 */
[----:B--2---:R-:W-:Y:S02]  /*2400*/  IADD3 R8, -R6, R0, RZ ;  /* 0x0000000006087210 */ /* 0x004fe40007ffe1ff */
.L_x_1297:
[----:B-1----:R1:W2:Y:S04]  /*2410*/  @P6 LDG.E R5, [R2.64] ;  /* 0x0000000802056981 */ /* 0x0022a8000c1e1900 */
[----:B------:R1:W2:Y:S01]  /*2420*/  @P6 LDG.E R4, [R2.64+0x4] ;  /* 0x0000040802046981 */ /* 0x0002a2000c1e1900 */
[----:B------:R-:W-:Y:S01]  /*2430*/  ISETP.NE.U32.AND P0, PT, RZ, c[0x0][0x378], PT ;  /* 0x0000de00ff007a0c */ /* 0x000fe20003f05070 */
[----:B-----5:R-:W-:-:S03]  /*2440*/  IMAD.MOV.U32 R126, RZ, RZ, R8 ;  /* 0x000000ffff7e7224 */ /* 0x020fc600078e0008 */
[----:B------:R-:W-:Y:S01]  /*2450*/  ISETP.NE.AND.EX P1, PT, RZ, c[0x0][0x37c], PT, P0 ;  /* 0x0000df00ff007a0c */ /* 0x000fe20003f25300 */
[----:B------:R-:W-:Y:S02]  /*2460*/  IMAD.MOV.U32 R0, RZ, RZ, c[0x0][0x2c4] ;  /* 0x0000b100ff007624 */ /* 0x000fe400078e00ff */
[----:B------:R-:W-:-:S03]  /*2470*/  IMAD.SHL.U32 R240, R245, 0x80, RZ ;  /* 0x00000080f5f07824 */ /* 0x000fc600078e00ff */
[----:B------:R-:W-:Y:S01]  /*2480*/  ISETP.NE.AND P2, PT, R0, 0x1, PT ;  /* 0x000000010000780c */ /* 0x000fe20003f45270 */
[----:B------:R-:W-:Y:S01]  /*2490*/  IMAD.MOV.U32 R59, RZ, RZ, c[0x0][0x228] ;  /* 0x00008a00ff3b7624 */ /* 0x000fe200078e00ff */
[----:B------:R-:W-:Y:S01]  /*24a0*/  IADD3 R0, R240, 0x7f, RZ ;  /* 0x0000007ff0007810 */ /* 0x000fe20007ffe0ff */
[----:B------:R-:W-:-:S04]  /*24b0*/  IMAD.IADD R7, R8, 0x1, -R239 ;  /* 0x0000000108077824 */ /* 0x000fc800078e0aef */
[----:B-1----:R-:W-:-:S04]  /*24c0*/  @P1 IADD3 R2, P0, R250, c[0x0][0x378], RZ ;  /* 0x0000de00fa021a10 */ /* 0x002fc80007f1e0ff */
[----:B------:R-:W-:-:S05]  /*24d0*/  @P1 IADD3.X R3, R251, c[0x0][0x37c], RZ, P0, !PT ;  /* 0x0000df00fb031a10 */ /* 0x000fca00007fe4ff */
[----:B------:R1:W5:Y:S01]  /*24e0*/  @P1 LDG.E R126, [R2.64] ;  /* 0x00000008027e1981 */ /* 0x000362000c1e1900 */
[----:B------:R-:W-:Y:S01]  /*24f0*/  LOP3.LUT R9, R246, 0xff0000, RZ, 0xc0, !PT ;  /* 0x00ff0000f6097812 */ /* 0x000fe200078ec0ff */
[----:B------:R-:W-:Y:S01]  /*2500*/  BSSY B0, `(.L_x_1298) ;  /* 0x0000038000007945 */ /* 0x000fe20003800000 */
[----:B------:R-:W-:-:S04]  /*2510*/  LOP3.LUT R218, R218, 0xffffffdf, RZ, 0xc0, !PT ;  /* 0xffffffdfdada7812 */ /* 0x000fc800078ec0ff */
[----:B------:R-:W-:Y:S01]  /*2520*/  @P2 LOP3.LUT R218, R218, 0x20, RZ, 0xfc, !PT ;  /* 0x00000020dada2812 */ /* 0x000fe200078efcff */
[----:B-1----:R-:W-:Y:S01]  /*2530*/  @P2 IMAD.HI.U32 R2, R0, c[0x0][0x2c8], RZ ;  /* 0x0000b20000022a27 */ /* 0x002fe200078e00ff */
[----:B------:R-:W-:-:S04]  /*2540*/  LOP3.LUT R3, R246, 0xff000000, RZ, 0xc0, !PT ;  /* 0xff000000f6037812 */ /* 0x000fc800078ec0ff */
[----:B------:R-:W-:Y:S02]  /*2550*/  @P2 SHF.R.U32.HI R0, RZ, c[0x0][0x2cc], R2 ;  /* 0x0000b300ff002a19 */ /* 0x000fe40000011602 */
[----:B------:R-:W-:Y:S01]  /*2560*/  SHF.R.U32.HI R6, RZ, 0x8, R3 ;  /* 0x00000008ff067819 */ /* 0x000fe20000011603 */
[----:B--2---:R-:W-:-:S04]  /*2570*/  @P6 IMAD.IADD R59, R4, 0x1, -R5 ;  /* 0x00000001043b6824 */ /* 0x004fc800078e0a05 */
[----:B------:R-:W-:-:S05]  /*2580*/  IMAD.IADD R241, R7, 0x1, R59 ;  /* 0x0000000107f17824 */ /* 0x000fca00078e023b */
[C---:B------:R-:W-:Y:S02]  /*2590*/  IADD3 R113, R241.reuse, 0x40, -R242 ;  /* 0x00000040f1717810 */ /* 0x040fe40007ffe8f2 */
[----:B------:R-:W-:-:S03]  /*25a0*/  IADD3 R2, R241, 0x3f, RZ ;  /* 0x0000003ff1027810 */ /* 0x000fc60007ffe0ff */
[----:B------:R-:W-:Y:S01]  /*25b0*/  IMAD.IADD R0, R113, 0x1, R0 ;  /* 0x0000000171007824 */ /* 0x000fe200078e0200 */
[----:B------:R-:W-:-:S04]  /*25c0*/  SHF.R.S32.HI R4, RZ, 0x1f, R2 ;  /* 0x0000001fff047819 */ /* 0x000fc80000011402 */
[----:B------:R-:W-:Y:S02]  /*25d0*/  SHF.R.S32.HI R5, RZ, 0x1f, R0 ;  /* 0x0000001fff057819 */ /* 0x000fe40000011400 */
[----:B------:R-:W-:Y:S02]  /*25e0*/  LEA.HI R3, R4, R2, RZ, 0x6 ;  /* 0x0000000204037211 */ /* 0x000fe400078f30ff */
[----:B------:R-:W-:Y:S02]  /*25f0*/  LEA.HI R2, R9, R6, RZ, 0x10 ;  /* 0x0000000609027211 */ /* 0x000fe400078f80ff */
[----:B------:R-:W-:Y:S02]  /*2600*/  LEA.HI R0, R5, R0, RZ, 0x6 ;  /* 0x0000000005007211 */ /* 0x000fe400078f30ff */
[----:B------:R-:W-:Y:S02]  /*2610*/  LOP3.LUT R15, R2, 0xff, RZ, 0xc0, !PT ;  /* 0x000000ff020f7812 */ /* 0x000fe400078ec0ff */
[----:B------:R-:W-:-:S02]  /*2620*/  SHF.R.S32.HI R112, RZ, 0x6, R3 ;  /* 0x00000006ff707819 */ /* 0x000fc40000011403 */
[----:B------:R-:W-:Y:S01]  /*2630*/  SHF.R.S32.HI R0, RZ, 0x6, R0 ;  /* 0x00000006ff007819 */ /* 0x000fe20000011400 */
[----:B------:R1:W-:Y:S01]  /*2640*/  STL [R1+0x4], R15 ;  /* 0x0000040f01007387 */ /* 0x0003e20000100800 */
[----:B------:R-:W-:Y:S02]  /*2650*/  SHF.R.U32.HI R245, RZ, 0x10, R2 ;  /* 0x00000010fff57819 */ /* 0x000fe40000011602 */
[----:B------:R-:W-:Y:S01]  /*2660*/  IMNMX R6, R112, R0, PT ;  /* 0x0000000070067217 */ /* 0x000fe20003800200 */
[----:B------:R-:W-:Y:S01]  /*2670*/  IMAD.MOV.U32 R0, RZ, RZ, RZ ;  /* 0x000000ffff007224 */ /* 0x000fe200078e00ff */
[C---:B------:R-:W-:Y:S02]  /*2680*/  ISETP.NE.AND P1, PT, R245.reuse, RZ, PT ;  /* 0x000000fff500720c */ /* 0x040fe40003f25270 */
[----:B------:R-:W-:Y:S02]  /*2690*/  ISETP.GE.AND P0, PT, R6, 0x1, PT ;  /* 0x000000010600780c */ /* 0x000fe40003f06270 */
[----:B------:R-:W-:-:S11]  /*26a0*/  SEL R110, R245, c[0x0][0x338], P1 ;  /* 0x0000ce00f56e7a07 */ /* 0x000fd60000800000 */
[----:B------:R-:W-:Y:S05]  /*26b0*/  @!P0 BRA `(.L_x_1299) ;  /* 0x000001c000008947 */ /* 0x000fea0003800000 */
[----:B------:R-:W-:Y:S01]  /*26c0*/  IABS R2, R110 ;  /* 0x0000006e00027213 */ /* 0x000fe20000000000 */
[----:B------:R-:W-:Y:S01]  /*26d0*/  IMAD.MOV.U32 R4, RZ, RZ, RZ ;  /* 0x000000ffff047224 */ /* 0x000fe200078e00ff */
[----:B------:R-:W-:Y:S02]  /*26e0*/  IADD3 R9, R110, -0x1, R6 ;  /* 0xffffffff6e097810 */ /* 0x000fe40007ffe006 */
[----:B------:R-:W2:Y:S02]  /*26f0*/  I2F.RP R0, R2 ;  /* 0x0000000200007306 */ /* 0x000ea40000209400 */
[----:B------:R-:W-:-:S06]  /*2700*/  IABS R11, R9 ;  /* 0x00000009000b7213 */ /* 0x000fcc0000000000 */
[----:B--2---:R-:W2:Y:S02]  /*2710*/  MUFU.RCP R0, R0 ;  /* 0x0000000000007308 */ /* 0x004ea40000001000 */
[----:B--2---:R-:W-:-:S06]  /*2720*/  IADD3 R0, R0, 0xffffffe, RZ ;  /* 0x0ffffffe00007810 */ /* 0x004fcc0007ffe0ff */
[----:B------:R-:W2:Y:S02]  /*2730*/  F2I.FTZ.U32.TRUNC.NTZ R5, R0 ;  /* 0x0000000000057305 */ /* 0x000ea4000021f000 */
[----:B--2---:R-:W-:-:S04]  /*2740*/  IMAD.MOV R0, RZ, RZ, -R5 ;  /* 0x000000ffff007224 */ /* 0x004fc800078e0a05 */
        /* <DEDUP_REMOVED lines=19> */
.L_x_1299:
[----:B------:R-:W-:Y:S05]  /*2880*/  BSYNC B0 ;  /* 0x0000000000007941 */ /* 0x000fea0003800000 */
.L_x_1298:
        /* <DEDUP_REMOVED lines=16> */
[----:B------:R-:W2:Y:S01]  /*2990*/  S2R R4, SR_TID.X ;  /* 0x0000000000047919 */ /* 0x000ea20000002100 */
[----:B------:R-:W-:Y:S01]  /*29a0*/  SHF.R.S32.HI R2, RZ, 0x1f, R12 ;  /* 0x0000001fff027819 */ /* 0x000fe2000001140c */
[----:B------:R-:W-:Y:S01]  /*29b0*/  IMAD.MOV.U32 R5, RZ, RZ, c[0x0][0x238] ;  /* 0x00008e00ff057624 */ /* 0x000fe200078e00ff */
[----:B------:R-:W-:Y:S01]  /*29c0*/  LOP3.LUT R23, R246, 0xffff, RZ, 0xc0, !PT ;  /* 0x0000fffff6177812 */ /* 0x000fe200078ec0ff */
[----:B------:R-:W-:Y:S01]  /*29d0*/  IMAD.MOV.U32 R115, RZ, RZ, 0x6 ;  /* 0x00000006ff737424 */ /* 0x000fe200078e00ff */
[----:B------:R-:W-:Y:S01]  /*29e0*/  IADD3 R52, R0, -0x1, RZ ;  /* 0xffffffff00347810 */ /* 0x000fe20007ffe0ff */
[C---:B------:R-:W-:Y:S01]  /*29f0*/  IMAD.SHL.U32 R118, R5.reuse, 0x40, RZ ;  /* 0x0000004005767824 */ /* 0x040fe200078e00ff */
[----:B------:R-:W-:Y:S01]  /*2a00*/  SEL R9, R14, RZ, !P6 ;  /* 0x000000ff0e097207 */ /* 0x000fe20007000000 */
[----:B------:R-:W-:Y:S01]  /*2a10*/  IMAD.MOV.U32 R116, RZ, RZ, 0x5 ;  /* 0x00000005ff747424 */ /* 0x000fe200078e00ff */
[C---:B------:R-:W-:Y:S01]  /*2a20*/  SHF.L.U64.HI R117, R5.reuse, R115, c[0x0][0x23c] ;  /* 0x00008f0005757619 */ /* 0x040fe20000010273 */
[----:B------:R-:W-:Y:S01]  /*2a30*/  IMAD.SHL.U32 R121, R5, 0x20, RZ ;  /* 0x0000002005797824 */ /* 0x000fe200078e00ff */
[----:B------:R-:W-:-:S02]  /*2a40*/  ISETP.NE.U32.AND P2, PT, RZ, c[0x0][0x340], PT ;  /* 0x0000d000ff007a0c */ /* 0x000fc40003f45070 */
[----:B------:R-:W-:Y:S02]  /*2a50*/  SHF.L.U64.HI R116, R5, R116, c[0x0][0x23c] ;  /* 0x00008f0005747619 */ /* 0x000fe40000010274 */
[----:B------:R-:W-:Y:S02]  /*2a60*/  ISETP.NE.AND.EX P4, PT, RZ, c[0x0][0x344], PT, P2 ;  /* 0x0000d100ff007a0c */ /* 0x000fe40003f85320 */
[----:B------:R-:W-:Y:S02]  /*2a70*/  ISETP.GE.AND P5, PT, R206, c[0x0][0x1d4], PT ;  /* 0x00007500ce007a0c */ /* 0x000fe40003fa6270 */
[----:B------:R-:W-:Y:S02]  /*2a80*/  P2R R11, PR, RZ, 0x10 ;  /* 0x00000010ff0b7803 */ /* 0x000fe40000000000 */
[----:B--2---:R-:W-:-:S04]  /*2a90*/  SHF.R.S32.HI R10, RZ, 0x1f, R4 ;  /* 0x0000001fff0a7819 */ /* 0x004fc80000011404 */
[----:B------:R-:W-:-:S04]  /*2aa0*/  LEA.HI R10, R10, R4, RZ, 0x3 ;  /* 0x000000040a0a7211 */ /* 0x000fc800078f18ff */
[----:B------:R-:W-:-:S04]  /*2ab0*/  SHF.R.S32.HI R10, RZ, 0x3, R10 ;  /* 0x00000003ff0a7819 */ /* 0x000fc8000001140a */
[----:B------:R-:W-:Y:S01]  /*2ac0*/  IADD3 R60, P0, R10, R12, RZ ;  /* 0x0000000c0a3c7210 */ /* 0x000fe20007f1e0ff */
[----:B------:R-:W-:-:S03]  /*2ad0*/  IMAD.IADD R105, R59, 0x1, -R10 ;  /* 0x000000013b697824 */ /* 0x000fc600078e0a0a */
[----:B------:R-:W-:Y:S01]  /*2ae0*/  LEA.HI.X.SX32 R61, R10, R2, 0x1, P0 ;  /* 0x000000020a3d7211 */ /* 0x000fe200000f0eff */
[----:B------:R-:W-:Y:S01]  /*2af0*/  IMAD.WIDE.U32 R2, R60, c[0x0][0x238], R204 ;  /* 0x00008e003c027a25 */ /* 0x000fe200078e00cc */
[----:B------:R-:W-:Y:S02]  /*2b00*/  SEL R10, R252, RZ, !P6 ;  /* 0x000000fffc0a7207 */ /* 0x000fe40007000000 */
[----:B------:R-:W-:Y:S01]  /*2b10*/  ISETP.GE.AND P6, PT, R204, c[0x0][0x1d4], PT ;  /* 0x00007500cc007a0c */ /* 0x000fe20003fc6270 */
[----:B------:R-:W-:Y:S02]  /*2b20*/  IMAD R4, R61, c[0x0][0x238], RZ ;  /* 0x00008e003d047a24 */ /* 0x000fe400078e02ff */
[----:B------:R-:W-:Y:S02]  /*2b30*/  IMAD R0, R52, -0x40, R105 ;  /* 0xffffffc034007824 */ /* 0x000fe400078e0269 */
[----:B------:R-:W-:-:S03]  /*2b40*/  IMAD R4, R60, c[0x0][0x23c], R4 ;  /* 0x00008f003c047a24 */ /* 0x000fc600078e0204 */
[C---:B------:R-:W-:Y:S01]  /*2b50*/  ISETP.GT.AND P0, PT, R0.reuse, 0x20, PT ;  /* 0x000000200000780c */ /* 0x040fe20003f04270 */
[----:B------:R-:W-:Y:S01]  /*2b60*/  IMAD.IADD R3, R3, 0x1, R4 ;  /* 0x0000000103037824 */ /* 0x000fe200078e0204 */
[----:B------:R-:W-:Y:S01]  /*2b70*/  ISETP.GE.AND P1, PT, R0, 0x1, PT ;  /* 0x000000010000780c */ /* 0x000fe20003f26270 */
[----:B------:R-:W-:Y:S02]  /*2b80*/  IMAD R4, R9, c[0x0][0x248], RZ ;  /* 0x0000920009047a24 */ /* 0x000fe400078e02ff */
[----:B------:R-:W-:-:S04]  /*2b90*/  IMAD.WIDE.U32 R2, R23, c[0x0][0x240], R2 ;  /* 0x0000900017027a25 */ /* 0x000fc800078e0002 */
[----:B------:R-:W-:Y:S02]  /*2ba0*/  IMAD R3, R23, c[0x0][0x244], R3 ;  /* 0x0000910017037a24 */ /* 0x000fe400078e0203 */
[C---:B------:R-:W-:Y:S02]  /*2bb0*/  IMAD R4, R10.reuse, c[0x0][0x24c], R4 ;  /* 0x000093000a047a24 */ /* 0x040fe400078e0204 */
[----:B------:R-:W-:Y:S01]  /*2bc0*/  IMAD.WIDE.U32 R70, R10, c[0x0][0x248], R2 ;  /* 0x000092000a467a25 */ /* 0x000fe200078e0002 */
[----:B------:R-:W-:-:S03]  /*2bd0*/  SHF.R.S32.HI R3, RZ, 0x1f, R52 ;  /* 0x0000001fff037819 */ /* 0x000fc60000011434 */
[----:B------:R-:W-:Y:S02]  /*2be0*/  IMAD.IADD R69, R71, 0x1, R4 ;  /* 0x0000000147457824 */ /* 0x000fe400078e0204 */
[----:B------:R-:W-:Y:S02]  /*2bf0*/  IMAD.MOV.U32 R68, RZ, RZ, R70 ;  /* 0x000000ffff447224 */ /* 0x000fe400078e0046 */
[----:B------:R-:W-:Y:S02]  /*2c00*/  IMAD R2, R117, R52, RZ ;  /* 0x0000003475027224 */ /* 0x000fe400078e02ff */
[----:B------:R-:W-:-:S04]  /*2c10*/  IMAD.WIDE.U32 R6, R52, R118, R68 ;  /* 0x0000007634067225 */ /* 0x000fc800078e0044 */
[----:B------:R-:W-:Y:S01]  /*2c20*/  IMAD R0, R3, R118, R2 ;  /* 0x0000007603007224 */ /* 0x000fe200078e0202 */
[----:B------:R-:W-:Y:S02]  /*2c30*/  @P0 IADD3 R3, P2, R121, R6, RZ ;  /* 0x0000000679030210 */ /* 0x000fe40007f5e0ff */
[----:B------:R-:W-:Y:S01]  /*2c40*/  @P1 LEA R4, P3, R6, c[0x0][0x220], 0x1 ;  /* 0x0000880006041a11 */ /* 0x000fe200078608ff */
[----:B------:R-:W-:-:S04]  /*2c50*/  IMAD.IADD R0, R7, 0x1, R0 ;  /* 0x0000000107007824 */ /* 0x000fc800078e0200 */
[----:B------:R-:W-:Y:S01]  /*2c60*/  @P0 IMAD.X R7, R0, 0x1, R116, P2 ;  /* 0x0000000100070824 */ /* 0x000fe200010e0674 */
[C---:B------:R-:W-:Y:S02]  /*2c70*/  @P0 LEA R2, P2, R3.reuse, c[0x0][0x220], 0x1 ;  /* 0x0000880003020a11 */ /* 0x040fe400078408ff */
[----:B------:R-:W-:Y:S02]  /*2c80*/  @P1 LEA.HI.X R5, R6, c[0x0][0x224], R0, 0x1, P3 ;  /* 0x0000890006051a11 */ /* 0x000fe400018f0c00 */
[----:B------:R-:W-:Y:S02]  /*2c90*/  @P4 IADD3 R6, P3, R250, c[0x0][0x340], RZ ;  /* 0x0000d000fa064a10 */ /* 0x000fe40007f7e0ff */
[----:B------:R-:W-:Y:S01]  /*2ca0*/  @P0 LEA.HI.X R3, R3, c[0x0][0x224], R7, 0x1, P2 ;  /* 0x0000890003030a11 */ /* 0x000fe200010f0c07 */
[----:B------:R-:W-:Y:S01]  /*2cb0*/  @!PT LDS RZ, [RZ] ;  /* 0x00000000fffff984 */ /* 0x000fe20000000800 */
[----:B------:R-:W-:Y:S01]  /*2cc0*/  @!PT LDS RZ, [RZ] ;  /* 0x00000000fffff984 */ /* 0x000fe20000000800 */
[----:B------:R-:W-:Y:S01]  /*2cd0*/  @!PT LDS RZ, [RZ] ;  /* 0x00000000fffff984 */ /* 0x000fe20000000800 */
[----:B------:R2:W-:Y:S01]  /*2ce0*/  @P1 LDGSTS.E.BYPASS.LTC128B.128 [R194+0x6100], [R4.64], !P6 ;  /* 0x0610000004c21fae */ /* 0x0005e2000f101d48 */
[----:B------:R-:W-:Y:S02]  /*2cf0*/  @P4 IADD3.X R7, R251, c[0x0][0x344], RZ, P3, !PT ;  /* 0x0000d100fb074a10 */ /* 0x000fe40001ffe4ff */
[----:B------:R-:W-:Y:S01]  /*2d00*/  ISETP.NE.AND P3, PT, R11, RZ, PT ;  /* 0x000000ff0b00720c */ /* 0x000fe20003f65270 */
[----:B------:R2:W-:Y:S01]  /*2d10*/  @P1 LDGSTS.E.BYPASS.LTC128B.128 [R194+0x8100], [R4.64+0x80], !P5 ;  /* 0x0810008004c21fae */ /* 0x0005e2000e901d48 */
[----:B------:R-:W-:-:S11]  /*2d20*/  ISETP.GE.AND P4, PT, R207, c[0x0][0x1d4], PT ;  /* 0x00007500cf007a0c */ /* 0x000fd60003f86270 */
[----:B------:R-:W3:Y:S01]  /*2d30*/  @P3 LDG.E R0, [R6.64] ;  /* 0x0000000806003981 */ /* 0x000ee2000c1e1900 */
[----:B------:R-:W-:-:S03]  /*2d40*/  ISETP.GE.AND P2, PT, R102, c[0x0][0x27c], PT ;  /* 0x00009f0066007a0c */ /* 0x000fc60003f46270 */
[----:B------:R2:W-:Y:S01]  /*2d50*/  @P1 LDGSTS.E.BYPASS.LTC128B.128 [R194+0xa100], [R4.64+0x100], !P4 ;  /* 0x0a10010004c21fae */ /* 0x0005e2000e101d48 */
[----:B------:R-:W-:Y:S01]  /*2d60*/  IMAD.MOV.U32 R111, RZ, RZ, c[0x0][0x27c] ;  /* 0x00009f00ff6f7624 */ /* 0x000fe200078e00ff */
[----:B------:R-:W-:Y:S02]  /*2d70*/  LOP3.LUT R218, R218, 0xfffffffd, RZ, 0xc0, !PT ;  /* 0xfffffffddada7812 */ /* 0x000fe400078ec0ff */
[----:B------:R2:W-:Y:S04]  /*2d80*/  @P0 LDGSTS.E.BYPASS.LTC128B.128 [R194+0x7100], [R2.64], !P6 ;  /* 0x0710000002c20fae */ /* 0x0005e8000f101d48 */
[----:B------:R2:W-:Y:S04]  /*2d90*/  @P0 LDGSTS.E.BYPASS.LTC128B.128 [R194+0x9100], [R2.64+0x80], !P5 ;  /* 0x0910008002c20fae */ /* 0x0005e8000e901d48 */
[----:B------:R2:W-:Y:S01]  /*2da0*/  @P0 LDGSTS.E.BYPASS.LTC128B.128 [R194+0xb100], [R2.64+0x100], !P4 ;  /* 0x0b10010002c20fae */ /* 0x0005e2000e101d48 */
[----:B------:R-:W-:-:S03]  /*2db0*/  SHF.R.S32.HI R141, RZ, 0x1f, R140 ;  /* 0x0000001fff8d7819 */ /* 0x000fc6000001148c */
[----:B------:R-:W0:Y:S01]  /*2dc0*/  LDGDEPBAR ;  /* 0x00000000000079af */ /* 0x000e220000000000 */
[----:B------:R-:W-:Y:S01]  /*2dd0*/  WARPSYNC 0xffffffff ;  /* 0xffffffff00007948 */ /* 0x000fe20003800000 */
[----:B------:R-:W-:Y:S01]  /*2de0*/  SHF.R.S32.HI R11, RZ, 0x1f, R216 ;  /* 0x0000001fff0b7819 */ /* 0x000fe200000114d8 */
[----:B------:R-:W-:Y:S01]  /*2df0*/  IMAD.SHL.U32 R111, R111, 0x2, RZ ;  /* 0x000000026f6f7824 */ /* 0x000fe200078e00ff */
[----:B------:R-:W-:Y:S02]  /*2e00*/  @P2 LOP3.LUT R218, R218, 0x2, RZ, 0xfc, !PT ;  /* 0x00000002dada2812 */ /* 0x000fe400078efcff */
[----:B-----5:R-:W-:Y:S02]  /*2e10*/  SHF.R.S32.HI R17, RZ, 0x1f, R126 ;  /* 0x0000001fff117819 */ /* 0x020fe4000001147e */
[----:B---3--:R-:W-:Y:S01]  /*2e20*/  @P3 SHF.R.S32.HI R16, RZ, 0x1f, R0 ;  /* 0x0000001fff103819 */ /* 0x008fe20000011400 */
[----:B------:R-:W-:Y:S02]  /*2e30*/  @!P3 IMAD.MOV.U32 R0, RZ, RZ, R252 ;  /* 0x000000ffff00b224 */ /* 0x000fe400078e00fc */
[----:B------:R-:W-:-:S02]  /*2e40*/  @!P3 IMAD.MOV.U32 R16, RZ, RZ, R14 ;  /* 0x000000ffff10b224 */ /* 0x000fc400078e000e */
[----:B--2---:R-:W-:Y:S01]  /*2e50*/  IMAD R6, R11, c[0x0][0x280], RZ ;  /* 0x0000a0000b067a24 */ /* 0x004fe200078e02ff */
[----:B------:R-:W-:Y:S01]  /*2e60*/  ISETP.GE.AND P1, PT, R107, c[0x0][0x27c], PT ;  /* 0x00009f006b007a0c */ /* 0x000fe20003f26270 */
[----:B------:R-:W-:Y:S01]  /*2e70*/  IMAD.WIDE.U32 R4, R216, c[0x0][0x280], R140 ;  /* 0x0000a000d8047a25 */ /* 0x000fe200078e008c */
[----:B------:R-:W-:Y:S01]  /*2e80*/  ISETP.GE.AND P0, PT, R106, c[0x0][0x27c], PT ;  /* 0x00009f006a007a0c */ /* 0x000fe20003f06270 */
[----:B------:R-:W-:Y:S01]  /*2e90*/  BAR.SYNC.DEFER_BLOCKING 0x0 ;  /* 0x0000000000007b1d */ /* 0x000fe20000010000 */
[----:B------:R-:W-:Y:S01]  /*2ea0*/  LOP3.LUT R218, R218, 0xfffffffe, RZ, 0xc0, !PT ;  /* 0xfffffffedada7812 */ /* 0x000fe200078ec0ff */
[----:B------:R-:W-:Y:S01]  /*2eb0*/  IMAD R6, R216, c[0x0][0x284], R6 ;  /* 0x0000a100d8067a24 */ /* 0x000fe200078e0206 */
[----:B------:R-:W-:Y:S01]  /*2ec0*/  MOV R120, c[0x0][0x290] ;  /* 0x0000a40000787a02 */ /* 0x000fe20000000f00 */
[----:B------:R-:W-:-:S02]  /*2ed0*/  IMAD.WIDE.U32 R2, R23, c[0x0][0x260], R204 ;  /* 0x0000980017027a25 */ /* 0x000fc400078e00cc */
[----:B------:R-:W-:Y:S02]  /*2ee0*/  ULDC.U8 UR5, c[0x0][0x298] ;  /* 0x0000a60000057ab9 */ /* 0x000fe40000000000 */
[----:B------:R-:W-:Y:S02]  /*2ef0*/  IMAD R7, R9, c[0x0][0x268], RZ ;  /* 0x00009a0009077a24 */ /* 0x000fe400078e02ff */
[----:B------:R-:W-:Y:S01]  /*2f00*/  IMAD.IADD R9, R5, 0x1, R6 ;  /* 0x0000000105097824 */ /* 0x000fe200078e0206 */
[----:B------:R-:W-:Y:S01]  /*2f10*/  @P1 LOP3.LUT R218, R218, 0x1, RZ, 0xfc, !PT ;  /* 0x00000001dada1812 */ /* 0x000fe200078efcff */
[----:B------:R-:W-:Y:S01]  /*2f20*/  IMAD R5, R11, c[0x0][0x290], RZ ;  /* 0x0000a4000b057a24 */ /* 0x000fe200078e02ff */
[----:B------:R-:W-:Y:S01]  /*2f30*/  SEL R11, RZ, c[0x0][0x27c], !P1 ;  /* 0x00009f00ff0b7a07 */ /* 0x000fe20004800000 */
[----:B------:R-:W-:Y:S01]  /*2f40*/  IMAD R3, R23, c[0x0][0x264], R3 ;  /* 0x0000990017037a24 */ /* 0x000fe200078e0203 */
[----:B------:R-:W-:Y:S01]  /*2f50*/  LOP3.LUT R218, R218, 0xfffffffb, RZ, 0xc0, !PT ;  /* 0xfffffffbdada7812 */ /* 0x000fe200078ec0ff */
[----:B------:R-:W-:Y:S01]  /*2f60*/  IMAD.IADD R108, R8, 0x1, R13 ;  /* 0x00000001086c7824 */ /* 0x000fe200078e020d */
[----:B------:R-:W-:Y:S01]  /*2f70*/  SEL R13, RZ, c[0x0][0x27c], !P0 ;  /* 0x00009f00ff0d7a07 */ /* 0x000fe20004000000 */
[----:B------:R-:W-:Y:S01]  /*2f80*/  IMAD.MOV.U32 R8, RZ, RZ, R4 ;  /* 0x000000ffff087224 */ /* 0x000fe200078e0004 */
[----:B------:R-:W-:Y:S01]  /*2f90*/  @P0 LOP3.LUT R218, R218, 0x4, RZ, 0xfc, !PT ;  /* 0x00000004dada0812 */ /* 0x000fe200078efcff */
[----:B------:R-:W-:-:S02]  /*2fa0*/  IMAD R14, R216, c[0x0][0x294], R5 ;  /* 0x0000a500d80e7a24 */ /* 0x000fc400078e0205 */
[----:B------:R-:W-:Y:S01]  /*2fb0*/  IMAD.WIDE.U32 R62, R10, c[0x0][0x268], R2 ;  /* 0x00009a000a3e7a25 */ /* 0x000fe200078e0002 */
[----:B------:R-:W-:-:S03]  /*2fc0*/  LOP3.LUT R218, R218, 0xffffffef, RZ, 0xc0, !PT ;  /* 0xffffffefdada7812 */ /* 0x000fc600078ec0ff */
[----:B------:R-:W-:Y:S01]  /*2fd0*/  IMAD.WIDE.U32 R4, R216, c[0x0][0x280], R102 ;  /* 0x0000a000d8047a25 */ /* 0x000fe200078e0066 */
[----:B------:R-:W-:-:S03]  /*2fe0*/  LOP3.LUT R218, R218, 0xfffffff7, RZ, 0xc0, !PT ;  /* 0xfffffff7dada7812 */ /* 0x000fc600078ec0ff */
[----:B------:R-:W-:Y:S01]  /*2ff0*/  IMAD R24, R10, c[0x0][0x26c], R7 ;  /* 0x00009b000a187a24 */ /* 0x000fe200078e0207 */
[----:B------:R-:W-:Y:S01]  /*3000*/  SEL R10, RZ, c[0x0][0x27c], !P2 ;  /* 0x00009f00ff0a7a07 */ /* 0x000fe20005000000 */
[----:B------:R-:W-:-:S04]  /*3010*/  IMAD.WIDE.U32 R2, R216, c[0x0][0x290], R140 ;  /* 0x0000a400d8027a25 */ /* 0x000fc800078e008c */
[----:B------:R-:W-:Y:S02]  /*3020*/  IMAD.IADD R5, R6, 0x1, R5 ;  /* 0x0000000106057824 */ /* 0x000fe400078e0205 */
[----:B------:R-:W-:Y:S01]  /*3030*/  IMAD.IADD R7, R3, 0x1, R14 ;  /* 0x0000000103077824 */ /* 0x000fe200078e020e */
[----:B------:R-:W-:Y:S01]  /*3040*/  IADD3 R3, R102, R10, RZ ;  /* 0x0000000a66037210 */ /* 0x000fe20007ffe0ff */
[----:B------:R-:W-:Y:S02]  /*3050*/  IMAD.MOV.U32 R6, RZ, RZ, R2 ;  /* 0x000000ffff067224 */ /* 0x000fe400078e0002 */
[----:B------:R-:W-:Y:S01]  /*3060*/  IMAD.IADD R2, R107, 0x1, R11 ;  /* 0x000000016b027824 */ /* 0x000fe200078e020b */
[----:B------:R-:W-:Y:S01]  /*3070*/  SHF.R.S32.HI R11, RZ, 0x1f, R3 ;  /* 0x0000001fff0b7819 */ /* 0x000fe20000011403 */
[----:B------:R-:W-:Y:S02]  /*3080*/  IMAD.IADD R13, R106, 0x1, R13 ;  /* 0x000000016a0d7824 */ /* 0x000fe400078e020d */
[----:B------:R-:W-:Y:S01]  /*3090*/  IMAD.MOV.U32 R124, RZ, RZ, c[0x0][0x2b8] ;  /* 0x0000ae00ff7c7624 */ /* 0x000fe200078e00ff */
[----:B------:R-:W-:Y:S01]  /*30a0*/  SHF.R.S32.HI R10, RZ, 0x1f, R2 ;  /* 0x0000001fff0a7819 */ /* 0x000fe20000011402 */
[----:B------:R-:W-:Y:S01]  /*30b0*/  IMAD.MOV.U32 R123, RZ, RZ, c[0x0][0x27c] ;  /* 0x00009f00ff7b7624 */ /* 0x000fe200078e00ff */
[----:B-1----:R-:W-:Y:S01]  /*30c0*/  SHF.R.S32.HI R15, RZ, 0x1f, R13 ;  /* 0x0000001fff0f7819 */ /* 0x002fe2000001140d */
[----:B------:R-:W-:Y:S01]  /*30d0*/  IMAD.MOV.U32 R119, RZ, RZ, c[0x0][0x280] ;  /* 0x0000a000ff777624 */ /* 0x000fe200078e00ff */
[CC--:B------:R-:W-:Y:S01]  /*30e0*/  LEA.HI R12, R11.reuse, R3.reuse, RZ, 0x3 ;  /* 0x000000030b0c7211 */ /* 0x0c0fe200078f18ff */
[----:B------:R-:W-:Y:S01]  /*30f0*/  IMAD.WIDE.U32 R84, R0, c[0x0][0x2b0], RZ ;  /* 0x0000ac0000547a25 */ /* 0x000fe200078e00ff */
[----:B------:R-:W-:-:S02]  /*3100*/  LEA.HI R18, R11, R3, RZ, 0x6 ;  /* 0x000000030b127211 */ /* 0x000fc400078f30ff */
[-C--:B------:R-:W-:Y:S01]  /*3110*/  LEA.HI R11, R10, R2.reuse, RZ, 0x3 ;  /* 0x000000020a0b7211 */ /* 0x080fe200078f18ff */
[----:B------:R-:W-:Y:S01]  /*3120*/  IMAD.WIDE.U32 R76, R126, c[0x0][0x290], R6 ;  /* 0x0000a4007e4c7a25 */ /* 0x000fe200078e0006 */
[----:B------:R-:W-:Y:S02]  /*3130*/  LEA.HI R20, R10, R2, RZ, 0x6 ;  /* 0x000000020a147211 */ /* 0x000fe400078f30ff */
[CC--:B------:R-:W-:Y:S01]  /*3140*/  LEA.HI R10, R15.reuse, R13.reuse, RZ, 0x3 ;  /* 0x0000000d0f0a7211 */ /* 0x0c0fe200078f18ff */
[----:B------:R-:W-:Y:S01]  /*3150*/  IMAD.WIDE.U32 R2, R216, c[0x0][0x290], R102 ;  /* 0x0000a400d8027a25 */ /* 0x000fe200078e0066 */
[----:B------:R-:W-:Y:S02]  /*3160*/  LEA.HI R13, R15, R13, RZ, 0x6 ;  /* 0x0000000d0f0d7211 */ /* 0x000fe400078f30ff */
[----:B------:R-:W-:Y:S01]  /*3170*/  SHF.L.U32 R18, R18, 0x6, RZ ;  /* 0x0000000612127819 */ /* 0x000fe200000006ff */
[----:B------:R-:W-:Y:S01]  /*3180*/  IMAD.IADD R3, R14, 0x1, R3 ;  /* 0x000000010e037824 */ /* 0x000fe200078e0203 */
[----:B------:R-:W-:Y:S01]  /*3190*/  LOP3.LUT R19, R227, 0x38, R12, 0xf8, !PT ;  /* 0x00000038e3137812 */ /* 0x000fe200078ef80c */
[----:B------:R-:W-:Y:S01]  /*31a0*/  IMAD.SHL.U32 R14, R20, 0x40, RZ ;  /* 0x00000040140e7824 */ /* 0x000fe200078e00ff */
[----:B------:R-:W-:Y:S01]  /*31b0*/  LOP3.LUT R22, R18, 0x7ffff000, RZ, 0xc0, !PT ;  /* 0x7ffff00012167812 */ /* 0x000fe200078ec0ff */
[----:B------:R-:W-:Y:S01]  /*31c0*/  IMAD.SHL.U32 R13, R13, 0x40, RZ ;  /* 0x000000400d0d7824 */ /* 0x000fe200078e00ff */
[----:B------:R-:W-:Y:S01]  /*31d0*/  LOP3.LUT R18, R227, 0x38, R10, 0xf8, !PT ;  /* 0x00000038e3127812 */ /* 0x000fe200078ef80a */
[----:B------:R-:W-:Y:S01]  /*31e0*/  IMAD.WIDE.U32 R82, R23, c[0x0][0x1e8], RZ ;  /* 0x00007a0017527a25 */ /* 0x000fe200078e00ff */
[----:B------:R-:W-:-:S02]  /*31f0*/  LOP3.LUT R21, R19, R228, RZ, 0x3c, !PT ;  /* 0x000000e413157212 */ /* 0x000fc400078e3cff */
[----:B------:R-:W-:Y:S01]  /*3200*/  LOP3.LUT R15, R227, 0x38, R11, 0xf8, !PT ;  /* 0x00000038e30f7812 */ /* 0x000fe200078ef80b */
[----:B------:R-:W-:Y:S01]  /*3210*/  IMAD.WIDE.U32 R80, R23, c[0x0][0x210], RZ ;  /* 0x0000840017507a25 */ /* 0x000fe200078e00ff */
[----:B------:R-:W-:Y:S02]  /*3220*/  LOP3.LUT R19, R14, 0x7ffff000, RZ, 0xc0, !PT ;  /* 0x7ffff0000e137812 */ /* 0x000fe400078ec0ff */
[----:B------:R-:W-:Y:S01]  /*3230*/  ISETP.NE.AND P1, PT, R124, 0x1, PT ;  /* 0x000000017c00780c */ /* 0x000fe20003f25270 */
[----:B------:R-:W-:Y:S01]  /*3240*/  IMAD.WIDE.U32 R78, R126, c[0x0][0x280], R8 ;  /* 0x0000a0007e4e7a25 */ /* 0x000fe200078e0008 */
[----:B------:R-:W-:Y:S02]  /*3250*/  LOP3.LUT R14, R13, 0x7ffff000, RZ, 0xc0, !PT ;  /* 0x7ffff0000d0e7812 */ /* 0x000fe400078ec0ff */
[-C--:B------:R-:W-:Y:S01]  /*3260*/  LOP3.LUT R13, R18, R228.reuse, RZ, 0x3c, !PT ;  /* 0x000000e4120d7212 */ /* 0x080fe200078e3cff */
[----:B------:R-:W-:Y:S01]  /*3270*/  IMAD.WIDE.U32 R74, R126, c[0x0][0x280], R4 ;  /* 0x0000a0007e4a7a25 */ /* 0x000fe200078e0004 */
[----:B------:R-:W-:-:S02]  /*3280*/  LOP3.LUT R15, R15, R228, RZ, 0x3c, !PT ;  /* 0x000000e40f0f7212 */ /* 0x000fc400078e3cff */
[----:B------:R-:W-:Y:S01]  /*3290*/  ISETP.GE.AND P0, PT, R123, 0x1, PT ;  /* 0x000000017b00780c */ /* 0x000fe20003f06270 */
[----:B------:R-:W-:Y:S01]  /*32a0*/  IMAD.WIDE.U32 R72, R126, c[0x0][0x290], R2 ;  /* 0x0000a4007e487a25 */ /* 0x000fe200078e0002 */
[--C-:B------:R-:W-:Y:S02]  /*32b0*/  IADD3 R18, R13, R14, R229.reuse ;  /* 0x0000000e0d127210 */ /* 0x100fe40007ffe0e5 */
[--C-:B------:R-:W-:Y:S01]  /*32c0*/  IADD3 R19, R15, R19, R229.reuse ;  /* 0x000000130f137210 */ /* 0x100fe20007ffe0e5 */
[----:B------:R-:W-:Y:S01]  /*32d0*/  IMAD R13, R16, c[0x0][0x2b0], RZ ;  /* 0x0000ac00100d7a24 */ /* 0x000fe200078e02ff */
[----:B------:R-:W-:Y:S01]  /*32e0*/  IADD3 R21, R21, R22, R229 ;  /* 0x0000001615157210 */ /* 0x000fe20007ffe0e5 */
[C---:B------:R-:W-:Y:S01]  /*32f0*/  IMAD R15, R17.reuse, c[0x0][0x290], RZ ;  /* 0x0000a400110f7a24 */ /* 0x040fe200078e02ff */
        /* <DEDUP_REMOVED lines=8> */
[CC--:B------:R-:W-:Y:S01]  /*3380*/  SHF.L.U64.HI R114, R119.reuse, R115.reuse, c[0x0][0x284] ;  /* 0x0000a10077727619 */ /* 0x0c0fe20000010273 */
[----:B------:R-:W-:Y:S01]  /*3390*/  IMAD R122, R248, 0x40, R216 ;  /* 0x00000040f87a7824 */ /* 0x000fe200078e02d8 */
[C---:B------:R-:W-:Y:S01]  /*33a0*/  SHF.L.U64.HI R115, R120.reuse, R115, c[0x0][0x294] ;  /* 0x0000a50078737619 */ /* 0x040fe20000010273 */
[----:B------:R-:W-:Y:S01]  /*33b0*/  IMAD.SHL.U32 R119, R119, 0x40, RZ ;  /* 0x0000004077777824 */ /* 0x000fe200078e00ff */
[----:B------:R-:W-:Y:S01]  /*33c0*/  IADD3 R100, R85, R14, RZ ;  /* 0x0000000e55647210 */ /* 0x000fe20007ffe0ff */
[----:B------:R-:W-:Y:S01]  /*33d0*/  IMAD.SHL.U32 R120, R120, 0x40, RZ ;  /* 0x0000004078787824 */ /* 0x000fe200078e00ff */
[----:B------:R-:W-:Y:S01]  /*33e0*/  SHF.R.S32.HI R99, RZ, 0x3, R12 ;  /* 0x00000003ff637819 */ /* 0x000fe2000001140c */
[C---:B------:R-:W-:Y:S01]  /*33f0*/  IMAD R104, R23.reuse, c[0x0][0x1ec], R83 ;  /* 0x00007b0017687a24 */ /* 0x040fe200078e0253 */
[----:B------:R-:W-:Y:S01]  /*3400*/  SHF.R.S32.HI R98, RZ, 0x3, R11 ;  /* 0x00000003ff627819 */ /* 0x000fe2000001140b */
[----:B------:R-:W-:Y:S01]  /*3410*/  IMAD R101, R23, c[0x0][0x214], R81 ;  /* 0x0000850017657a24 */ /* 0x000fe200078e0251 */
[----:B------:R-:W-:Y:S01]  /*3420*/  SHF.R.S32.HI R97, RZ, 0x3, R10 ;  /* 0x00000003ff617819 */ /* 0x000fe2000001140a */
[----:B------:R-:W-:Y:S01]  /*3430*/  IMAD.IADD R64, R63, 0x1, R24 ;  /* 0x000000013f407824 */ /* 0x000fe200078e0218 */
[----:B------:R-:W-:Y:S01]  /*3440*/  IADD3 R95, R77, R0, RZ ;  /* 0x000000004d5f7210 */ /* 0x000fe20007ffe0ff */
[----:B------:R-:W-:Y:S01]  /*3450*/  IMAD.IADD R96, R79, 0x1, R13 ;  /* 0x000000014f607824 */ /* 0x000fe200078e020d */
[----:B------:R-:W-:Y:S01]  /*3460*/  SHF.R.S32.HI R93, RZ, 0x1f, R67 ;  /* 0x0000001fff5d7819 */ /* 0x000fe20000011443 */
[----:B------:R-:W-:Y:S01]  /*3470*/  IMAD.IADD R94, R13, 0x1, R75 ;  /* 0x000000010d5e7824 */ /* 0x000fe200078e024b */
[----:B------:R-:W-:Y:S01]  /*3480*/  SHF.R.S32.HI R92, RZ, 0x1f, R66 ;  /* 0x0000001fff5c7819 */ /* 0x000fe20000011442 */
[----:B------:R-:W-:Y:S01]  /*3490*/  IMAD.IADD R90, R0, 0x1, R73 ;  /* 0x00000001005a7824 */ /* 0x000fe200078e0249 */
[----:B------:R-:W-:Y:S01]  /*34a0*/  SHF.R.S32.HI R91, RZ, 0x1f, R65 ;  /* 0x0000001fff5b7819 */ /* 0x000fe20000011441 */
[----:B------:R-:W-:Y:S01]  /*34b0*/  IMAD.SHL.U32 R89, R21, 0x2, RZ ;  /* 0x0000000215597824 */ /* 0x000fe200078e00ff */
[----:B------:R-:W-:Y:S01]  /*34c0*/  SHF.L.U32 R87, R18, 0x1, RZ ;  /* 0x0000000112577819 */ /* 0x000fe200000006ff */
[----:B------:R-:W-:Y:S01]  /*34d0*/  IMAD.SHL.U32 R88, R19, 0x2, RZ ;  /* 0x0000000213587824 */ /* 0x000fe200078e00ff */
[----:B------:R-:W-:-:S02]  /*34e0*/  @P0 LOP3.LUT R218, R218, 0x10, RZ, 0xfc, !PT ;  /* 0x00000010dada0812 */ /* 0x000fc400078efcff */
.L_x_1325:
[----:B------:R-:W-:Y:S01]  /*34f0*/  IMAD.SHL.U32 R56, R52, 0x40, RZ ;  /* 0x0000004034387824 */ /* 0x000fe200078e00ff */
[----:B------:R-:W-:Y:S04]  /*3500*/  DEPBAR.LE SB0, 0x0 ;  /* 0x000080000000791a */ /* 0x000fe80000000000 */
[----:B------:R-:W-:Y:S01]  /*3510*/  IMAD.IADD R0, R122, 0x1, R56 ;  /* 0x000000017a007824 */ /* 0x000fe200078e0238 */
[----:B------:R-:W-:Y:S01]  /*3520*/  ISETP.NE.AND P1, PT, R124, 0x1, PT ;  /* 0x000000017c00780c */ /* 0x000fe20003f25270 */
[----:B------:R-:W-:Y:S01]  /*3530*/  IMAD.MOV.U32 R53, RZ, RZ, RZ ;  /* 0x000000ffff357224 */ /* 0x000fe200078e00ff */
[----:B------:R-:W-:Y:S01]  /*3540*/  WARPSYNC 0xffffffff ;  /* 0xffffffff00007948 */ /* 0x000fe20003800000 */
[----:B-1----:R-:W-:Y:S01]  /*3550*/  IMAD.IADD R2, R108, 0x1, R0 ;  /* 0x000000016c027824 */ /* 0x002fe200078e0200 */
        /* <DEDUP_REMOVED lines=21> */
[C---:B------:R-:W-:Y:S04]  /*36b0*/  IMAD.WIDE.U32 R2, R53.reuse, c[0x0][0x1f0], R2 ;  /* 0x00007c0035027a25 */ /* 0x040fe800078e0002 */
        /* <DEDUP_REMOVED lines=9> */
[-C--:B------:R-:W-:Y:S01]  /*3750*/  IMAD R2, R115, R52.reuse, RZ ;  /* 0x0000003473027224 */ /* 0x080fe200078e02ff */
[----:B------:R-:W-:Y:S01]  /*3760*/  SHF.R.S32.HI R0, RZ, 0x1f, R52 ;  /* 0x0000001fff007819 */ /* 0x000fe20000011434 */
[----:B------:R-:W-:Y:S01]  /*3770*/  IMAD.WIDE.U32 R24, R119, R52, RZ ;  /* 0x0000003477187225 */ /* 0x000fe200078e00ff */
[----:B------:R-:W-:Y:S03]  /*3780*/  IADD3 R4, -R56, R59, RZ ;  /* 0x0000003b38047210 */ /* 0x000fe60007ffe1ff */
[----:B------:R-:W-:Y:S01]  /*3790*/  IMAD R3, R0, R119, R3 ;  /* 0x0000007700037224 */ /* 0x000fe200078e0203 */
[----:B------:R-:W-:Y:S01]  /*37a0*/  IMNMX R55, R4, 0x40, PT ;  /* 0x0000004004377817 */ /* 0x000fe20003800200 */
[----:B------:R-:W-:Y:S02]  /*37b0*/  IMAD R2, R0, R120, R2 ;  /* 0x0000007800027224 */ /* 0x000fe400078e0202 */
[----:B------:R-:W-:Y:S01]  /*37c0*/  IMAD.WIDE.U32 R34, R120, R52, RZ ;  /* 0x0000003478227225 */ /* 0x000fe200078e00ff */
        /* <DEDUP_REMOVED lines=62> */
.L_x_1305:
[----:B------:R-:W-:Y:S05]  /*3bb0*/  BSYNC B0 ;  /* 0x0000000000007941 */ /* 0x000fea0003800000 */
.L_x_1304:
        /* <DEDUP_REMOVED lines=96> */
.L_x_1308:
[----:B------:R-:W-:Y:S05]  /*41c0*/  BSYNC B0 ;  /* 0x0000000000007941 */ /* 0x000fea0003800000 */
.L_x_1307:
        /* <DEDUP_REMOVED lines=59> */
.L_x_1310:
[----:B------:R-:W-:Y:S05]  /*4580*/  BSYNC B0 ;  /* 0x0000000000007941 */ /* 0x000fea0003800000 */
.L_x_1309:
        /* <DEDUP_REMOVED lines=12> */
[C---:B------:R-:W-:Y:S01]  /*4650*/  @!P0 IMAD.U32 R4, R7.reuse, 0x10000, RZ ;  /* 0x0001000007048824 */ /* 0x040fe200078e00ff */
[----:B------:R-:W-:Y:S02]  /*4660*/  @!P0 SHF.R.U32.HI R5, RZ, 0x10, R29 ;  /* 0x00000010ff058819 */ /* 0x000fe4000001161d */
[----:B------:R-:W-:Y:S02]  /*4670*/  @!P0 LOP3.LUT R7, R7, 0xffff0000, RZ, 0xc0, !PT ;  /* 0xffff000007078812 */ /* 0x000fe400078ec0ff */
        /* <DEDUP_REMOVED lines=9> */
[C---:B------:R-:W-:Y:S01]  /*4710*/  @!P0 LOP3.LUT R2, R9.reuse, 0xffff0000, RZ, 0xc0, !PT ;  /* 0xffff000009028812 */ /* 0x040fe200078ec0ff */
[----:B------:R-:W-:Y:S01]  /*4720*/  @!P0 FFMA.FTZ R0, R4, R6, R0 ;  /* 0x0000000604008223 */ /* 0x000fe20000010000 */
[----:B------:R-:W-:Y:S03]  /*4730*/  @!P0 SHF.L.U32 R4, R9, 0x10, RZ ;  /* 0x0000001009048819 */ /* 0x000fe600000006ff */
[C---:B------:R-:W-:Y:S02]  /*4740*/  @!P0 FMUL.FTZ R6, R2.reuse, R7 ;  /* 0x0000000702068220 */ /* 0x040fe40000410000 */
[-C--:B------:R-:W-:Y:S02]  /*4750*/  @!P0 FMUL.FTZ R2, R2, R3.reuse ;  /* 0x0000000302028220 */ /* 0x080fe40000410000 */
[----:B------:R-:W-:Y:S01]  /*4760*/  @!P0 FFMA.FTZ R21, R4, R3, -R6 ;  /* 0x0000000304158223 */ /* 0x000fe20000010806 */
[----:B------:R-:W-:Y:S01]  /*4770*/  @!P0 LOP3.LUT R3, R10, 0xffff0000, RZ, 0xc0, !PT ;  /* 0xffff00000a038812 */ /* 0x000fe200078ec0ff */
[----:B------:R-:W-:Y:S01]  /*4780*/  @!P0 FFMA.FTZ R2, R7, R4, R2 ;  /* 0x0000000407028223 */ /* 0x000fe20000010002 */
[C---:B------:R-:W-:Y:S01]  /*4790*/  @!P0 SHF.L.U32 R4, R5.reuse, 0x10, RZ ;  /* 0x0000001005048819 */ /* 0x040fe200000006ff */
[----:B------:R-:W-:Y:S01]  /*47a0*/  @!P0 IMAD.U32 R6, R12, 0x10000, RZ ;  /* 0x000100000c068824 */ /* 0x000fe200078e00ff */
[----:B------:R-:W-:Y:S01]  /*47b0*/  @!P0 LOP3.LUT R5, R5, 0xffff0000, RZ, 0xc0, !PT ;  /* 0xffff000005058812 */ /* 0x000fe200078ec0ff */
[----:B------:R-:W-:Y:S01]  /*47c0*/  @!P0 IMAD.U32 R7, R10, 0x10000, RZ ;  /* 0x000100000a078824 */ /* 0x000fe200078e00ff */
[----:B------:R-:W-:Y:S01]  /*47d0*/  @!P0 F2FP.BF16.PACK_AB R2, R2, R21 ;  /* 0x000000150202823e */ /* 0x000fe200000010ff */
[C---:B------:R-:W-:Y:S02]  /*47e0*/  @!P0 FMUL.FTZ R13, R3.reuse, R6 ;  /* 0x00000006030d8220 */ /* 0x040fe40000410000 */
[----:B------:R-:W-:Y:S01]  /*47f0*/  @!P0 FMUL.FTZ R3, R3, R4 ;  /* 0x0000000403038220 */ /* 0x000fe20000410000 */
[----:B------:R-:W-:Y:S01]  /*4800*/  @!P0 MOV R9, R2 ;  /* 0x0000000200098202 */ /* 0x000fe20000000f00 */
[----:B------:R-:W-:Y:S01]  /*4810*/  @!P0 FFMA.FTZ R13, R7, R4, -R13 ;  /* 0x00000004070d8223 */ /* 0x000fe2000001080d */
[C---:B------:R-:W-:Y:S01]  /*4820*/  @!P0 LOP3.LUT R4, R11.reuse, 0xffff0000, RZ, 0xc0, !PT ;  /* 0xffff00000b048812 */ /* 0x040fe200078ec0ff */
[----:B------:R-:W-:Y:S01]  /*4830*/  @!P0 FFMA.FTZ R3, R6, R7, R3 ;  /* 0x0000000706038223 */ /* 0x000fe20000010003 */
[----:B------:R-:W-:Y:S01]  /*4840*/  @!P0 LOP3.LUT R6, R12, 0xffff0000, RZ, 0xc0, !PT ;  /* 0xffff00000c068812 */ /* 0x000fe200078ec0ff */
[----:B------:R-:W-:Y:S03]  /*4850*/  @!P0 IMAD.U32 R7, R11, 0x10000, RZ ;  /* 0x000100000b078824 */ /* 0x000fe600078e00ff */
[----:B------:R-:W-:Y:S01]  /*4860*/  @!P0 F2FP.BF16.PACK_AB R3, R3, R13 ;  /* 0x0000000d0303823e */ /* 0x000fe200000010ff */
[C---:B------:R-:W-:Y:S02]  /*4870*/  @!P0 FMUL.FTZ R12, R4.reuse, R6 ;  /* 0x00000006040c8220 */ /* 0x040fe40000410000 */
[-C--:B------:R-:W-:Y:S02]  /*4880*/  @!P0 FMUL.FTZ R4, R4, R5.reuse ;  /* 0x0000000504048220 */ /* 0x080fe40000410000 */
[----:B------:R-:W-:Y:S01]  /*4890*/  @!P0 FFMA.FTZ R20, R7, R5, -R12 ;  /* 0x0000000507148223 */ /* 0x000fe2000001080c */
[----:B------:R-:W-:Y:S01]  /*48a0*/  @!P0 F2FP.BF16.PACK_AB R12, R0, R25 ;  /* 0x00000019000c823e */ /* 0x000fe200000010ff */
[----:B------:R-:W-:Y:S02]  /*48b0*/  IMAD.SHL.U32 R5, R225, 0x8, RZ ;  /* 0x00000008e1057824 */ /* 0x000fe400078e00ff */
[----:B------:R-:W-:Y:S01]  /*48c0*/  @!P0 FFMA.FTZ R4, R6, R7, R4 ;  /* 0x0000000706048223 */ /* 0x000fe20000010004 */
[----:B----4-:R-:W-:Y:S01]  /*48d0*/  MOV R6, R44 ;  /* 0x0000002c00067202 */ /* 0x010fe20000000f00 */
[----:B---3--:R-:W-:Y:S02]  /*48e0*/  IMAD.MOV.U32 R7, RZ, RZ, R45 ;  /* 0x000000ffff077224 */ /* 0x008fe400078e002d */
[----:B------:R-:W-:Y:S01]  /*48f0*/  @!P0 IMAD.MOV.U32 R8, RZ, RZ, R12 ;  /* 0x000000ffff088224 */ /* 0x000fe200078e000c */
[C---:B------:R-:W-:Y:S01]  /*4900*/  LEA R6, P1, R5.reuse, R6, 0x1 ;  /* 0x0000000605067211 */ /* 0x040fe200078208ff */
[----:B------:R-:W-:Y:S01]  /*4910*/  @!P0 IMAD.MOV.U32 R10, RZ, RZ, R3 ;  /* 0x000000ffff0a8224 */ /* 0x000fe200078e0003 */
[----:B------:R-:W-:Y:S02]  /*4920*/  @!P0 F2FP.BF16.PACK_AB R0, R4, R20 ;  /* 0x000000140400823e */ /* 0x000fe400000010ff */
[----:B------:R-:W-:Y:S02]  /*4930*/  LEA.HI.X.SX32 R7, R5, R7, 0x1, P1 ;  /* 0x0000000705077211 */ /* 0x000fe400008f0eff */
[----:B------:R-:W-:Y:S05]  /*4940*/  @!P0 MOV R11, R0 ;  /* 0x00000000000b8202 */ /* 0x000fea0000000f00 */
[----:B------:R1:W-:Y:S02]  /*4950*/  ST.E.128 [R6.64], R8 ;  /* 0x0000000806007985 */ /* 0x0003e4000c101d08 */
.L_x_1312:
[----:B------:R-:W-:Y:S05]  /*4960*/  BSYNC B0 ;  /* 0x0000000000007941 */ /* 0x000fea0003800000 */
.L_x_1311:
        /* <DEDUP_REMOVED lines=16> */
[----:B------:R-:W-:Y:S01]  /*4a70*/  @!P0 IMAD.U32 R6, R2, 0x10000, RZ ;  /* 0x0001000002068824 */ /* 0x000fe200078e00ff */
[----:B------:R-:W-:Y:S02]  /*4a80*/  @!P0 PRMT R14, R40, 0x5432, R4 ;  /* 0x00005432280e8816 */ /* 0x000fe40000000004 */
[----:B------:R-:W-:Y:S02]  /*4a90*/  @!P0 PRMT R5, R22, 0x5432, R3 ;  /* 0x0000543216058816 */ /* 0x000fe40000000003 */
[----:B------:R-:W-:Y:S01]  /*4aa0*/  @!P0 LOP3.LUT R12, R12, 0xffff0000, RZ, 0xc0, !PT ;  /* 0xffff00000c0c8812 */ /* 0x000fe200078ec0ff */
[C---:B-1----:R-:W-:Y:S01]  /*4ab0*/  @!P0 IMAD.U32 R3, R8.reuse, 0x10000, RZ ;  /* 0x0001000008038824 */ /* 0x042fe200078e00ff */
[----:B------:R-:W-:Y:S02]  /*4ac0*/  @!P0 LOP3.LUT R0, R8, 0xffff0000, RZ, 0xc0, !PT ;  /* 0xffff000008008812 */ /* 0x000fe400078ec0ff */
[----:B------:R-:W-:Y:S03]  /*4ad0*/  @!P0 LOP3.LUT R4, R9, 0xffff0000, RZ, 0xc0, !PT ;  /* 0xffff000009048812 */ /* 0x000fe600078ec0ff */
[C---:B------:R-:W-:Y:S02]  /*4ae0*/  @!P0 FMUL.FTZ R13, R0.reuse, R7 ;  /* 0x00000007000d8220 */ /* 0x040fe40000410000 */
[-C--:B------:R-:W-:Y:S02]  /*4af0*/  @!P0 FMUL.FTZ R0, R0, R6.reuse ;  /* 0x0000000600008220 */ /* 0x080fe40000410000 */
[----:B------:R-:W-:Y:S01]  /*4b00*/  @!P0 FFMA.FTZ R25, R3, R6, -R13 ;  /* 0x0000000603198223 */ /* 0x000fe2000001080d */
[----:B------:R-:W-:Y:S01]  /*4b10*/  @!P0 LOP3.LUT R6, R2, 0xffff0000, RZ, 0xc0, !PT ;  /* 0xffff000002068812 */ /* 0x000fe200078ec0ff */
[----:B------:R-:W-:Y:S01]  /*4b20*/  @!P0 FFMA.FTZ R0, R7, R3, R0 ;  /* 0x0000000307008223 */ /* 0x000fe20000010000 */
[----:B------:R-:W-:Y:S01]  /*4b30*/  @!P0 SHF.L.U32 R7, R9, 0x10, RZ ;  /* 0x0000001009078819 */ /* 0x000fe200000006ff */
[----:B------:R-:W-:Y:S01]  /*4b40*/  @!P0 FMUL.FTZ R15, R4, R12 ;  /* 0x0000000c040f8220 */ /* 0x000fe20000410000 */
[----:B------:R-:W-:Y:S01]  /*4b50*/  @!P0 LOP3.LUT R3, R10, 0xffff0000, RZ, 0xc0, !PT ;  /* 0xffff00000a038812 */ /* 0x000fe200078ec0ff */
[C---:B------:R-:W-:Y:S01]  /*4b60*/  @!P0 IMAD.U32 R13, R14.reuse, 0x10000, RZ ;  /* 0x000100000e0d8824 */ /* 0x040fe200078e00ff */
[----:B------:R-:W-:Y:S01]  /*4b70*/  @!P0 LOP3.LUT R14, R14, 0xffff0000, RZ, 0xc0, !PT ;  /* 0xffff00000e0e8812 */ /* 0x000fe200078ec0ff */
[-C--:B------:R-:W-:Y:S02]  /*4b80*/  @!P0 FMUL.FTZ R2, R4, R6.reuse ;  /* 0x0000000604028220 */ /* 0x080fe40000410000 */
[----:B------:R-:W-:Y:S01]  /*4b90*/  @!P0 FFMA.FTZ R15, R7, R6, -R15 ;  /* 0x00000006070f8223 */ /* 0x000fe2000001080f */
[----:B------:R-:W-:Y:S01]  /*4ba0*/  @!P0 SHF.L.U32 R6, R10, 0x10, RZ ;  /* 0x000000100a068819 */ /* 0x000fe200000006ff */
[C---:B------:R-:W-:Y:S01]  /*4bb0*/  @!P0 IMAD.U32 R4, R5.reuse, 0x10000, RZ ;  /* 0x0001000005048824 */ /* 0x040fe200078e00ff */
[----:B------:R-:W-:Y:S01]  /*4bc0*/  @!P0 LOP3.LUT R5, R5, 0xffff0000, RZ, 0xc0, !PT ;  /* 0xffff000005058812 */ /* 0x000fe200078ec0ff */
[C---:B------:R-:W-:Y:S02]  /*4bd0*/  @!P0 FMUL.FTZ R22, R3.reuse, R13 ;  /* 0x0000000d03168220 */ /* 0x040fe40000410000 */
[-C--:B------:R-:W-:Y:S02]  /*4be0*/  @!P0 FMUL.FTZ R3, R3, R4.reuse ;  /* 0x0000000403038220 */ /* 0x080fe40000410000 */
[----:B------:R-:W-:Y:S01]  /*4bf0*/  @!P0 FFMA.FTZ R22, R6, R4, -R22 ;  /* 0x0000000406168223 */ /* 0x000fe20000010816 */
[C---:B------:R-:W-:Y:S01]  /*4c00*/  @!P0 LOP3.LUT R4, R11.reuse, 0xffff0000, RZ, 0xc0, !PT ;  /* 0xffff00000b048812 */ /* 0x040fe200078ec0ff */
[----:B------:R-:W-:Y:S02]  /*4c10*/  @!P0 FFMA.FTZ R2, R12, R7, R2 ;  /* 0x000000070c028223 */ /* 0x000fe40000010002 */
[----:B------:R-:W-:Y:S02]  /*4c20*/  @!P0 IMAD.U32 R7, R11, 0x10000, RZ ;  /* 0x000100000b078824 */ /* 0x000fe400078e00ff */
[----:B------:R-:W-:Y:S01]  /*4c30*/  @!P0 FMUL.FTZ R12, R4, R14 ;  /* 0x0000000e040c8220 */ /* 0x000fe20000410000 */
[----:B------:R-:W-:Y:S01]  /*4c40*/  @!P0 F2FP.BF16.PACK_AB R2, R2, R15 ;  /* 0x0000000f0202823e */ /* 0x000fe200000010ff */
[-C--:B------:R-:W-:Y:S02]  /*4c50*/  @!P0 FMUL.FTZ R4, R4, R5.reuse ;  /* 0x0000000504048220 */ /* 0x080fe40000410000 */
[----:B------:R-:W-:Y:S01]  /*4c60*/  @!P0 FFMA.FTZ R3, R13, R6, R3 ;  /* 0x000000060d038223 */ /* 0x000fe20000010003 */
[----:B------:R-:W-:Y:S01]  /*4c70*/  @!P0 MOV R9, R2 ;  /* 0x0000000200098202 */ /* 0x000fe20000000f00 */
        /* <DEDUP_REMOVED lines=9> */
.L_x_1314:
[----:B------:R-:W-:Y:S05]  /*4d10*/  BSYNC B0 ;  /* 0x0000000000007941 */ /* 0x000fea0003800000 */
.L_x_1313:
        /* <DEDUP_REMOVED lines=58> */
.L_x_1316:
[----:B------:R-:W-:Y:S05]  /*50c0*/  BSYNC B0 ;  /* 0x0000000000007941 */ /* 0x000fea0003800000 */
.L_x_1315:
        /* <DEDUP_REMOVED lines=58> */
.L_x_1303:
        /* <DEDUP_REMOVED lines=47> */
.L_x_1318:
[----:B------:R-:W-:Y:S05]  /*5760*/  BSYNC B0 ;  /* 0x0000000000007941 */ /* 0x000fea0003800000 */
.L_x_1317:
        /* <DEDUP_REMOVED lines=26> */
[----:B--2---:R-:W-:Y:S02]  /*5910*/  PRMT R46, R2, 0x5410, R0 ;  /* 0x00005410022e7816 */ /* 0x004fe40000000000 */
[----:B------:R-:W-:Y:S04]  /*5920*/  MOV R0, R36 ;  /* 0x0000002400007202 */ /* 0x000fe80000000f00 */
[----:B------:R-:W-:Y:S01]  /*5930*/  PRMT R45, R0, 0x7610, R45 ;  /* 0x00007610002d7816 */ /* 0x000fe2000000002d */
[----:B------:R-:W-:Y:S05]  /*5940*/  IMAD.MOV.U32 R0, RZ, RZ, R37 ;  /* 0x000000ffff007224 */ /* 0x000fea00078e0025 */
        /* <DEDUP_REMOVED lines=11> */
[----:B------:R-:W-:Y:S02]  /*5a00*/  IMAD.MOV.U32 R28, RZ, RZ, R13 ;  /* 0x000000ffff1c7224 */ /* 0x000fe400078e000d */
[----:B------:R-:W-:Y:S01]  /*5a10*/  IMAD.MOV.U32 R8, RZ, RZ, R7 ;  /* 0x000000ffff087224 */ /* 0x000fe200078e0007 */
        /* <DEDUP_REMOVED lines=12> */
[----:B------:R-:W-:Y:S02]  /*5ae0*/  @!P0 SHF.R.U64 R2, R4, 0x10, R5 ;  /* 0x0000001004028819 */ /* 0x000fe40000001205 */
[----:B------:R-:W-:Y:S02]  /*5af0*/  LOP3.LUT R4, R227, 0x38, R49, 0xf8, !PT ;  /* 0x00000038e3047812 */ /* 0x000fe400078ef831 */
[----:B------:R-:W-:Y:S02]  /*5b00*/  LOP3.LUT R3, R3, 0x7ffff000, RZ, 0xc0, !PT ;  /* 0x7ffff00003037812 */ /* 0x000fe400078ec0ff */
[----:B------:R-:W-:Y:S02]  /*5b10*/  LOP3.LUT R4, R4, R228, RZ, 0x3c, !PT ;  /* 0x000000e404047212 */ /* 0x000fe400078e3cff */
[----:B------:R-:W-:Y:S02]  /*5b20*/  @!P0 SHF.R.U32.HI R5, RZ, 0x10, R5 ;  /* 0x00000010ff058819 */ /* 0x000fe40000011605 */
[----:B------:R-:W-:Y:S02]  /*5b30*/  IADD3 R3, R4, R3, R229 ;  /* 0x0000000304037210 */ /* 0x000fe40007ffe0e5 */
[----:B------:R-:W-:Y:S02]  /*5b40*/  @!P0 PRMT R5, R9, 0x5410, R5 ;  /* 0x0000541009058816 */ /* 0x000fe40000000005 */
[----:B------:R-:W-:Y:S01]  /*5b50*/  @!P0 PRMT R28, R28, 0x5410, R10 ;  /* 0x000054101c1c8816 */ /* 0x000fe2000000000a */
[----:B------:R-:W-:Y:S01]  /*5b60*/  IMAD.SHL.U32 R13, R3, 0x2, RZ ;  /* 0x00000002030d7824 */ /* 0x000fe200078e00ff */
[--C-:B------:R-:W-:Y:S02]  /*5b70*/  @!P0 SHF.R.U32.HI R3, RZ, 0x10, R7.reuse ;  /* 0x00000010ff038819 */ /* 0x100fe40000011607 */
[----:B------:R-:W-:Y:S02]  /*5b80*/  MOV R4, R6 ;  /* 0x0000000600047202 */ /* 0x000fe40000000f00 */
[----:B------:R-:W-:Y:S01]  /*5b90*/  @!P0 SHF.R.U64 R6, R6, 0x10, R7 ;  /* 0x0000001006068819 */ /* 0x000fe20000001207 */
[----:B------:R-:W2:Y:S01]  /*5ba0*/  LDS.128 R12, [R13+0x6100] ;  /* 0x006100000d0c7984 */ /* 0x000ea20000000c00 */
[----:B------:R-:W-:Y:S02]  /*5bb0*/  @!P0 PRMT R7, R0, 0x5410, R2 ;  /* 0x0000541000078816 */ /* 0x000fe40000000002 */
[----:B------:R-:W-:Y:S01]  /*5bc0*/  @!P0 PRMT R9, R4, 0x5410, R6 ;  /* 0x0000541004098816 */ /* 0x000fe20000000006 */
[----:B------:R-:W-:Y:S01]  /*5bd0*/  @!P0 IMAD.U32 R4, R11, 0x10000, RZ ;  /* 0x000100000b048824 */ /* 0x000fe200078e00ff */
[----:B------:R-:W-:Y:S01]  /*5be0*/  @!P0 PRMT R10, R8, 0x5410, R3 ;  /* 0x00005410080a8816 */ /* 0x000fe20000000003 */
[----:B------:R-:W-:Y:S01]  /*5bf0*/  @!P0 IMAD.U32 R2, R7, 0x10000, RZ ;  /* 0x0001000007028824 */ /* 0x000fe200078e00ff */
[----:B------:R-:W-:Y:S01]  /*5c00*/  @!P0 PRMT R29, R29, 0x5410, R30 ;  /* 0x000054101d1d8816 */ /* 0x000fe2000000001e */
[----:B-1----:R-:W-:Y:S01]  /*5c10*/  @!P0 IMAD.U32 R3, R32, 0x10000, RZ ;  /* 0x0001000020038824 */ /* 0x002fe200078e00ff */
[----:B------:R-:W-:Y:S02]  /*5c20*/  @!P0 PRMT R31, R44, 0x5410, R31 ;  /* 0x000054102c1f8816 */ /* 0x000fe4000000001f */
        /* <DEDUP_REMOVED lines=53> */
[C---:B------:R-:W-:Y:S01]  /*5f80*/  @!P0 SHF.L.U32 R8, R10.reuse, 0x10, RZ ;  /* 0x000000100a088819 */ /* 0x040fe200000006ff */
[----:B------:R-:W-:Y:S02]  /*5f90*/  @!P0 IMAD.U32 R9, R31, 0x10000, RZ ;  /* 0x000100001f098824 */ /* 0x000fe400078e00ff */
        /* <DEDUP_REMOVED lines=28> */
.L_x_1320:
[----:B------:R-:W-:Y:S05]  /*6160*/  BSYNC B0 ;  /* 0x0000000000007941 */ /* 0x000fea0003800000 */
.L_x_1319:
[----:B------:R-:W-:Y:S01]  /*6170*/  ISETP.GE.AND P0, PT, R107, c[0x0][0x1d4], PT ;  /* 0x000075006b007a0c */ /* 0x000fe20003f06270 */
[----:B------:R-:W-:Y:S01]  /*6180*/  @!UPT UIADD3 URZ, URZ, URZ, URZ ;  /* 0x0000003f3f3ff290 */ /* 0x000fe2000fffe03f */
[----:B------:R-:W-:Y:S11]  /*6190*/  BSSY B0, `(.L_x_1321) ;  /* 0x0000079000007945 */ /* 0x000ff60003800000 */
[----:B------:R-:W-:-:S05]  /*61a0*/  @P0 BRA `(.L_x_1322) ;  /* 0x0000077000000947 */ /* 0x000fca0003800000 */
[----:B------:R-:W-:Y:S01]  /*61b0*/  LOP3.LUT P1, RZ, R218, 0x1, RZ, 0xc0, !PT ;  /* 0x00000001daff7812 */ /* 0x000fe2000782c0ff */
[----:B------:R-:W2:Y:S01]  /*61c0*/  LDS.128 R28, [R88+0x6100] ;  /* 0x00610000581c7984 */ /* 0x000ea20000000c00 */
[----:B------:R-:W-:Y:S02]  /*61d0*/  ISETP.GE.AND P0, PT, R107, c[0x0][0x27c], PT ;  /* 0x00009f006b007a0c */ /* 0x000fe40003f06270 */
[----:B------:R-:W-:Y:S04]  /*61e0*/  SEL R0, R111, R109, !P1 ;  /* 0x0000006d6f007207 */ /* 0x000fe80004800000 */
[----:B-1----:R-:W-:Y:S04]  /*61f0*/  SHF.R.S32.HI R2, RZ, 0x1f, R0 ;  /* 0x0000001fff027819 */ /* 0x002fe80000011400 */
[----:B------:R-:W-:Y:S03]  /*6200*/  LEA.HI R0, R2, R0, RZ, 0x4 ;  /* 0x0000000002007211 */ /* 0x000fe600078f20ff */
[--C-:B------:R-:W-:Y:S02]  /*6210*/  @!P0 SHF.R.U64 R3, R36, 0x10, R37.reuse ;  /* 0x0000001024038819 */ /* 0x100fe40000001225 */
[----:B------:R-:W-:Y:S02]  /*6220*/  LEA.HI.SX32 R0, R0, R98, 0x1c ;  /* 0x0000006200007211 */ /* 0x000fe400078fe2ff */
[----:B------:R-:W-:Y:S02]  /*6230*/  @!P0 SHF.R.U32.HI R6, RZ, 0x10, R37 ;  /* 0x00000010ff068819 */ /* 0x000fe40000011625 */
[----:B------:R-:W-:Y:S01]  /*6240*/  SHF.R.S32.HI R2, RZ, 0x1f, R0 ;  /* 0x0000001fff027819 */ /* 0x000fe20000011400 */
[----:B------:R-:W-:Y:S01]  /*6250*/  IMAD.SHL.U32 R32, R0, 0x8, RZ ;  /* 0x0000000800207824 */ /* 0x000fe200078e00ff */
[C---:B------:R-:W-:Y:S02]  /*6260*/  @!P0 PRMT R13, R45.reuse, 0x5410, R3 ;  /* 0x000054102d0d8816 */ /* 0x040fe40000000003 */
        /* <DEDUP_REMOVED lines=11> */
[----:B------:R-:W-:Y:S01]  /*6320*/  @!P0 PRMT R15, R46, 0x5432, R15 ;  /* 0x000054322e0f8816 */ /* 0x000fe2000000000f */
        /* <DEDUP_REMOVED lines=8> */
[----:B--2---:R-:W-:Y:S01]  /*63b0*/  @!P0 IMAD.U32 R5, R28, 0x10000, RZ ;  /* 0x000100001c058824 */ /* 0x004fe200078e00ff */
[----:B------:R-:W-:Y:S02]  /*63c0*/  @!P0 LOP3.LUT R3, R3, 0xffff0000, RZ, 0xc0, !PT ;  /* 0xffff000003038812 */ /* 0x000fe400078ec0ff */
[----:B-1----:R-:W-:Y:S04]  /*63d0*/  @!P0 SHF.R.U64 R4, R18, 0x10, R19 ;  /* 0x0000001012048819 */ /* 0x002fe80000001213 */
        /* <DEDUP_REMOVED lines=84> */
.L_x_1322:
[----:B------:R-:W-:Y:S05]  /*6920*/  BSYNC B0 ;  /* 0x0000000000007941 */ /* 0x000fea0003800000 */
.L_x_1321:
        /* <DEDUP_REMOVED lines=9> */
[----:B------:R-:W-:Y:S02]  /*69c0*/  @!P0 SHF.R.U64 R8, R42, 0x10, R43 ;  /* 0x000000102a088819 */ /* 0x000fe4000000122b */
[----:B------:R-:W-:Y:S02]  /*69d0*/  LEA.HI.SX32 R0, R0, R97, 0x1c ;  /* 0x0000006100007211 */ /* 0x000fe400078fe2ff */
[----:B------:R-:W-:Y:S02]  /*69e0*/  @!P0 SHF.R.U64 R3, R22, 0x10, R23 ;  /* 0x0000001016038819 */ /* 0x000fe40000001217 */
[----:B------:R-:W-:Y:S01]  /*69f0*/  SHF.R.S32.HI R2, RZ, 0x1f, R0 ;  /* 0x0000001fff027819 */ /* 0x000fe20000011400 */
[----:B------:R-:W-:Y:S01]  /*6a00*/  IMAD.SHL.U32 R32, R0, 0x8, RZ ;  /* 0x0000000800207824 */ /* 0x000fe200078e00ff */
[----:B------:R-:W-:Y:S02]  /*6a10*/  @!P0 PRMT R22, R48, 0x5410, R8 ;  /* 0x0000541030168816 */ /* 0x000fe40000000008 */
[----:B------:R-:W-:Y:S02]  /*6a20*/  LEA.HI R0, R2, R0, RZ, 0x3 ;  /* 0x0000000002007211 */ /* 0x000fe400078f18ff */
[----:B------:R-:W-:Y:S02]  /*6a30*/  LOP3.LUT R2, R227, 0x38, R32, 0xf8, !PT ;  /* 0x00000038e3027812 */ /* 0x000fe400078ef820 */
[----:B------:R-:W-:Y:S01]  /*6a40*/  @!P0 SHF.R.U32.HI R7, RZ, 0x10, R41 ;  /* 0x00000010ff078819 */ /* 0x000fe20000011629 */
[----:B------:R-:W-:Y:S01]  /*6a50*/  IMAD.SHL.U32 R0, R0, 0x200, RZ ;  /* 0x0000020000007824 */ /* 0x000fe200078e00ff */
[----:B------:R-:W-:Y:S02]  /*6a60*/  LOP3.LUT R2, R2, R228, RZ, 0x3c, !PT ;  /* 0x000000e402027212 */ /* 0x000fe400078e3cff */
[----:B------:R-:W-:Y:S02]  /*6a70*/  @!P0 PRMT R11, R47, 0x5432, R7 ;  /* 0x000054322f0b8816 */ /* 0x000fe40000000007 */
[----:B------:R-:W-:Y:S02]  /*6a80*/  LOP3.LUT R0, R0, 0x7ffff000, RZ, 0xc0, !PT ;  /* 0x7ffff00000007812 */ /* 0x000fe400078ec0ff */
[----:B------:R-:W-:Y:S01]  /*6a90*/  @!P0 SHF.R.U32.HI R5, RZ, 0x10, R23 ;  /* 0x00000010ff058819 */ /* 0x000fe20000011617 */
[----:B------:R-:W-:Y:S01]  /*6aa0*/  @!P0 IMAD.U32 R16, R11, 0x10000, RZ ;  /* 0x000100000b108824 */ /* 0x000fe200078e00ff */
[----:B------:R-:W-:Y:S01]  /*6ab0*/  IADD3 R0, R2, R0, R229 ;  /* 0x0000000002007210 */ /* 0x000fe20007ffe0e5 */
[----:B-1----:R-:W-:Y:S01]  /*6ac0*/  @!P0 IMAD.U32 R8, R28, 0x10000, RZ ;  /* 0x000100001c088824 */ /* 0x002fe200078e00ff */
[----:B------:R-:W-:Y:S01]  /*6ad0*/  @!P0 PRMT R10, R27, 0x5432, R3 ;  /* 0x000054321b0a8816 */ /* 0x000fe20000000003 */
[----:B------:R-:W-:Y:S01]  /*6ae0*/  @!P0 IMAD.U32 R17, R29, 0x10000, RZ ;  /* 0x000100001d118824 */ /* 0x000fe200078e00ff */
[----:B------:R-:W-:Y:S01]  /*6af0*/  @!P0 SHF.R.U64 R4, R40, 0x10, R41 ;  /* 0x0000001028048819 */ /* 0x000fe20000001229 */
[----:B------:R-:W-:Y:S01]  /*6b00*/  IMAD.SHL.U32 R0, R0, 0x2, RZ ;  /* 0x0000000200007824 */ /* 0x000fe200078e00ff */
[----:B------:R-:W-:Y:S02]  /*6b10*/  @!P0 SHF.R.U32.HI R2, RZ, 0x10, R21 ;  /* 0x00000010ff028819 */ /* 0x000fe40000011615 */
[----:B------:R-:W-:Y:S02]  /*6b20*/  @!P0 SHF.R.U32.HI R9, RZ, 0x10, R43 ;  /* 0x00000010ff098819 */ /* 0x000fe4000001162b */
[----:B------:R1:W2:Y:S02]  /*6b30*/  LDS.128 R12, [R0+0x6100] ;  /* 0x00610000000c7984 */ /* 0x0002a40000000c00 */
[----:B-1----:R-:W-:Y:S02]  /*6b40*/  @!P0 SHF.R.U64 R0, R20, 0x10, R21 ;  /* 0x0000001014008819 */ /* 0x002fe40000001215 */
[----:B------:R-:W-:Y:S02]  /*6b50*/  @!P0 PRMT R20, R47, 0x5410, R4 ;  /* 0x000054102f148816 */ /* 0x000fe40000000004 */
[C---:B------:R-:W-:Y:S02]  /*6b60*/  @!P0 PRMT R6, R26.reuse, 0x5432, R0 ;  /* 0x000054321a068816 */ /* 0x040fe40000000000 */
[----:B------:R-:W-:Y:S01]  /*6b70*/  @!P0 PRMT R4, R26, 0x5410, R2 ;  /* 0x000054101a048816 */ /* 0x000fe20000000002 */
[----:B------:R-:W-:Y:S01]  /*6b80*/  @!P0 IMAD.U32 R7, R20, 0x10000, RZ ;  /* 0x0001000014078824 */ /* 0x000fe200078e00ff */
[----:B------:R-:W-:Y:S01]  /*6b90*/  @!P0 PRMT R21, R48, 0x5432, R9 ;  /* 0x0000543230158816 */ /* 0x000fe20000000009 */
[C---:B------:R-:W-:Y:S01]  /*6ba0*/  @!P0 IMAD.U32 R2, R6.reuse, 0x10000, RZ ;  /* 0x0001000006028824 */ /* 0x040fe200078e00ff */
[----:B------:R-:W-:Y:S02]  /*6bb0*/  @!P0 LOP3.LUT R6, R6, 0xffff0000, RZ, 0xc0, !PT ;  /* 0xffff000006068812 */ /* 0x000fe400078ec0ff */
[----:B------:R-:W-:Y:S02]  /*6bc0*/  @!P0 PRMT R9, R27, 0x5410, R5 ;  /* 0x000054101b098816 */ /* 0x000fe40000000005 */
[----:B------:R-:W-:Y:S01]  /*6bd0*/  @!P0 SHF.L.U32 R5, R4, 0x10, RZ ;  /* 0x0000001004058819 */ /* 0x000fe200000006ff */
        /* <DEDUP_REMOVED lines=12> */
[----:B------:R-:W-:Y:S02]  /*6ca0*/  @!P0 LOP3.LUT R2, R13, 0xffff0000, RZ, 0xc0, !PT ;  /* 0xffff00000d028812 */ /* 0x000fe400078ec0ff */
[----:B------:R-:W-:Y:S02]  /*6cb0*/  @!P0 LOP3.LUT R19, R29, 0xffff0000, RZ, 0xc0, !PT ;  /* 0xffff00001d138812 */ /* 0x000fe400078ec0ff */
[----:B------:R-:W-:Y:S01]  /*6cc0*/  @!P0 LOP3.LUT R5, R12, 0xffff0000, RZ, 0xc0, !PT ;  /* 0xffff00000c058812 */ /* 0x000fe200078ec0ff */
[----:B------:R-:W-:Y:S01]  /*6cd0*/  @!P0 FMUL.FTZ R20, R2, R18 ;  /* 0x0000001202148220 */ /* 0x000fe20000410000 */
[----:B------:R-:W-:Y:S03]  /*6ce0*/  @!P0 LOP3.LUT R7, R4, 0xffff0000, RZ, 0xc0, !PT ;  /* 0xffff000004078812 */ /* 0x000fe600078ec0ff */
[----:B------:R-:W-:Y:S02]  /*6cf0*/  @!P0 FMUL.FTZ R23, R5, R8 ;  /* 0x0000000805178220 */ /* 0x000fe40000410000 */
[-C--:B------:R-:W-:Y:S02]  /*6d00*/  @!P0 FMUL.FTZ R4, R2, R7.reuse ;  /* 0x0000000702048220 */ /* 0x080fe40000410000 */
[----:B------:R-:W-:Y:S02]  /*6d10*/  @!P0 FFMA.FTZ R25, R19, R7, -R20 ;  /* 0x0000000713198223 */ /* 0x000fe40000010814 */
[----:B------:R-:W-:Y:S02]  /*6d20*/  @!P0 FMUL.FTZ R2, R5, R6 ;  /* 0x0000000605028220 */ /* 0x000fe40000410000 */
[----:B------:R-:W-:Y:S01]  /*6d30*/  @!P0 IMAD.U32 R20, R22, 0x10000, RZ ;  /* 0x0001000016148824 */ /* 0x000fe200078e00ff */
[----:B------:R-:W-:Y:S01]  /*6d40*/  @!P0 F2FP.BF16.PACK_AB R25, R25, R24 ;  /* 0x000000181919823e */ /* 0x000fe200000010ff */
[----:B------:R-:W-:Y:S02]  /*6d50*/  @!P0 IMAD.U32 R5, R14, 0x10000, RZ ;  /* 0x000100000e058824 */ /* 0x000fe400078e00ff */
[----:B------:R-:W-:Y:S02]  /*6d60*/  @!P0 FFMA.FTZ R23, R11, R6, -R23 ;  /* 0x000000060b178223 */ /* 0x000fe40000010817 */
[----:B------:R-:W-:Y:S02]  /*6d70*/  @!P0 FFMA.FTZ R2, R8, R11, R2 ;  /* 0x0000000b08028223 */ /* 0x000fe40000010002 */
[----:B------:R-:W-:Y:S01]  /*6d80*/  @!P0 IMAD.U32 R8, R30, 0x10000, RZ ;  /* 0x000100001e088824 */ /* 0x000fe200078e00ff */
[----:B------:R-:W-:Y:S01]  /*6d90*/  @!P0 F2FP.BF16.PACK_AB R24, R23, R33 ;  /* 0x000000211718823e */ /* 0x000fe200000010ff */
[----:B------:R-:W-:Y:S02]  /*6da0*/  @!P0 IMAD.U32 R6, R10, 0x10000, RZ ;  /* 0x000100000a068824 */ /* 0x000fe400078e00ff */
[C---:B------:R-:W-:Y:S02]  /*6db0*/  @!P0 FMUL.FTZ R7, R5.reuse, R20 ;  /* 0x0000001405078220 */ /* 0x040fe40000410000 */
[-C--:B------:R-:W-:Y:S02]  /*6dc0*/  @!P0 FMUL.FTZ R5, R5, R6.reuse ;  /* 0x0000000605058220 */ /* 0x080fe40000410000 */
[----:B------:R-:W-:Y:S01]  /*6dd0*/  @!P0 FFMA.FTZ R27, R8, R6, -R7 ;  /* 0x00000006081b8223 */ /* 0x000fe20000010807 */
[----:B------:R-:W-:Y:S01]  /*6de0*/  @!P0 SHF.L.U32 R7, R15, 0x10, RZ ;  /* 0x000000100f078819 */ /* 0x000fe200000006ff */
[----:B------:R-:W-:Y:S01]  /*6df0*/  @!P0 FFMA.FTZ R3, R16, R17, R3 ;  /* 0x0000001110038223 */ /* 0x000fe20000010003 */
[----:B------:R-:W-:Y:S01]  /*6e00*/  @!P0 LOP3.LUT R16, R30, 0xffff0000, RZ, 0xc0, !PT ;  /* 0xffff00001e108812 */ /* 0x000fe200078ec0ff */
[----:B------:R-:W-:Y:S01]  /*6e10*/  @!P0 IMAD.U32 R17, R21, 0x10000, RZ ;  /* 0x0001000015118824 */ /* 0x000fe200078e00ff */
[----:B------:R-:W-:Y:S01]  /*6e20*/  @!P0 LOP3.LUT R6, R15, 0xffff0000, RZ, 0xc0, !PT ;  /* 0xffff00000f068812 */ /* 0x000fe200078ec0ff */
[----:B------:R-:W-:Y:S01]  /*6e30*/  @!P0 FFMA.FTZ R4, R18, R19, R4 ;  /* 0x0000001312048223 */ /* 0x000fe20000010004 */
[----:B------:R-:W-:Y:S01]  /*6e40*/  @!P0 LOP3.LUT R19, R21, 0xffff0000, RZ, 0xc0, !PT ;  /* 0xffff000015138812 */ /* 0x000fe200078ec0ff */
[----:B------:R-:W-:Y:S01]  /*6e50*/  @!P0 FFMA.FTZ R5, R20, R8, R5 ;  /* 0x0000000814058223 */ /* 0x000fe20000010005 */
[----:B------:R-:W-:Y:S01]  /*6e60*/  @!P0 LOP3.LUT R20, R31, 0xffff0000, RZ, 0xc0, !PT ;  /* 0xffff00001f148812 */ /* 0x000fe200078ec0ff */
[----:B------:R-:W-:Y:S01]  /*6e70*/  @!P0 IMAD.U32 R8, R9, 0x10000, RZ ;  /* 0x0001000009088824 */ /* 0x000fe200078e00ff */
[----:B------:R-:W-:Y:S01]  /*6e80*/  @!P0 F2FP.BF16.PACK_AB R3, R4, R3 ;  /* 0x000000030403823e */ /* 0x000fe200000010ff */
[----:B------:R-:W-:Y:S02]  /*6e90*/  @!P0 IMAD.U32 R18, R31, 0x10000, RZ ;  /* 0x000100001f128824 */ /* 0x000fe400078e00ff */
[C---:B------:R-:W-:Y:S02]  /*6ea0*/  @!P0 FMUL.FTZ R11, R7.reuse, R17 ;  /* 0x00000011070b8220 */ /* 0x040fe40000410000 */
[-C--:B------:R-:W-:Y:S02]  /*6eb0*/  @!P0 FMUL.FTZ R7, R7, R8.reuse ;  /* 0x0000000807078220 */ /* 0x080fe40000410000 */
[----:B------:R-:W-:Y:S01]  /*6ec0*/  @!P0 FFMA.FTZ R26, R18, R8, -R11 ;  /* 0x00000008121a8223 */ /* 0x000fe2000001080b */
[----:B------:R-:W-:Y:S01]  /*6ed0*/  @!P0 LOP3.LUT R8, R9, 0xffff0000, RZ, 0xc0, !PT ;  /* 0xffff000009088812 */ /* 0x000fe200078ec0ff */
[----:B------:R-:W-:Y:S01]  /*6ee0*/  @!P0 FMUL.FTZ R9, R6, R19 ;  /* 0x0000001306098220 */ /* 0x000fe20000410000 */
[----:B------:R-:W-:Y:S01]  /*6ef0*/  @!P0 LOP3.LUT R11, R22, 0xffff0000, RZ, 0xc0, !PT ;  /* 0xffff0000160b8812 */ /* 0x000fe200078ec0ff */
[----:B------:R-:W-:Y:S01]  /*6f00*/  @!P0 IMAD.MOV.U32 R28, RZ, RZ, R24 ;  /* 0x000000ffff1c8224 */ /* 0x000fe200078e0018 */
[C---:B----4-:R-:W-:Y:S01]  /*6f10*/  LEA R22, P1, R65.reuse, R50, 0x1 ;  /* 0x0000003241167211 */ /* 0x050fe200078208ff */
[-C--:B------:R-:W-:Y:S01]  /*6f20*/  @!P0 FFMA.FTZ R21, R20, R8.reuse, -R9 ;  /* 0x0000000814158223 */ /* 0x080fe20000010809 */
[----:B------:R-:W-:Y:S01]  /*6f30*/  @!P0 LOP3.LUT R9, R10, 0xffff0000, RZ, 0xc0, !PT ;  /* 0xffff00000a098812 */ /* 0x000fe200078ec0ff */
[----:B------:R-:W-:Y:S01]  /*6f40*/  @!P0 FMUL.FTZ R8, R6, R8 ;  /* 0x0000000806088220 */ /* 0x000fe20000410000 */
[----:B------:R-:W-:Y:S01]  /*6f50*/  @!P0 LOP3.LUT R6, R14, 0xffff0000, RZ, 0xc0, !PT ;  /* 0xffff00000e068812 */ /* 0x000fe200078ec0ff */
[----:B------:R-:W-:Y:S01]  /*6f60*/  @!P0 IMAD.MOV.U32 R29, RZ, RZ, R25 ;  /* 0x000000ffff1d8224 */ /* 0x000fe200078e0019 */
[----:B---3--:R-:W-:Y:S01]  /*6f70*/  LEA.HI.X R23, R65, R51, R91, 0x1, P1 ;  /* 0x0000003341177211 */ /* 0x008fe200008f0c5b */
[----:B------:R-:W-:Y:S01]  /*6f80*/  @!P0 IMAD.MOV.U32 R13, RZ, RZ, R3 ;  /* 0x000000ffff0d8224 */ /* 0x000fe200078e0003 */
[----:B------:R-:W-:Y:S01]  /*6f90*/  @!P0 F2FP.BF16.PACK_AB R21, R21, R26 ;  /* 0x0000001a1515823e */ /* 0x000fe200000010ff */
[C---:B------:R-:W-:Y:S02]  /*6fa0*/  @!P0 FMUL.FTZ R10, R6.reuse, R11 ;  /* 0x0000000b060a8220 */ /* 0x040fe40000410000 */
[----:B------:R-:W-:Y:S01]  /*6fb0*/  @!P0 FMUL.FTZ R6, R6, R9 ;  /* 0x0000000906068220 */ /* 0x000fe20000410000 */
[----:B------:R-:W-:Y:S01]  /*6fc0*/  @!P0 MOV R31, R21 ;  /* 0x00000015001f8202 */ /* 0x000fe20000000f00 */
[----:B------:R-:W-:Y:S01]  /*6fd0*/  @!P0 FFMA.FTZ R10, R16, R9, -R10 ;  /* 0x00000009100a8223 */ /* 0x000fe2000001080a */
[----:B------:R-:W-:Y:S01]  /*6fe0*/  @!P0 F2FP.BF16.PACK_AB R9, R2, R0 ;  /* 0x000000000209823e */ /* 0x000fe200000010ff */
[----:B------:R-:W-:Y:S02]  /*6ff0*/  @!P0 FFMA.FTZ R6, R11, R16, R6 ;  /* 0x000000100b068223 */ /* 0x000fe40000010006 */
[----:B------:R-:W-:Y:S01]  /*7000*/  @!P0 FFMA.FTZ R7, R17, R18, R7 ;  /* 0x0000001211078223 */ /* 0x000fe20000010007 */
[----:B------:R-:W-:Y:S01]  /*7010*/  @!P0 F2FP.BF16.PACK_AB R10, R10, R27 ;  /* 0x0000001b0a0a823e */ /* 0x000fe200000010ff */
[----:B------:R-:W-:Y:S01]  /*7020*/  @!P0 FFMA.FTZ R8, R19, R20, R8 ;  /* 0x0000001413088223 */ /* 0x000fe20000010008 */
[----:B------:R-:W-:Y:S01]  /*7030*/  @!P0 F2FP.BF16.PACK_AB R2, R6, R5 ;  /* 0x000000050602823e */ /* 0x000fe200000010ff */
[----:B------:R-:W-:Y:S02]  /*7040*/  @!P0 IMAD.MOV.U32 R12, RZ, RZ, R9 ;  /* 0x000000ffff0c8224 */ /* 0x000fe400078e0009 */
[----:B------:R-:W-:Y:S01]  /*7050*/  @!P0 IMAD.MOV.U32 R30, RZ, RZ, R10 ;  /* 0x000000ffff1e8224 */ /* 0x000fe200078e000a */
[----:B------:R-:W-:Y:S01]  /*7060*/  @!P0 F2FP.BF16.PACK_AB R0, R8, R7 ;  /* 0x000000070800823e */ /* 0x000fe200000010ff */
[----:B------:R-:W-:Y:S03]  /*7070*/  @!P0 IMAD.MOV.U32 R14, RZ, RZ, R2 ;  /* 0x000000ffff0e8224 */ /* 0x000fe600078e0002 */
        /* <DEDUP_REMOVED lines=9> */
.L_x_1302:
        /* <DEDUP_REMOVED lines=39> */
.L_x_1306:
[----:B------:R-:W-:Y:S05]  /*7380*/  BSYNC B1 ;  /* 0x0000000000017941 */ /* 0x000fea0003800000 */
.L_x_1301:
        /* <DEDUP_REMOVED lines=10> */
[C---:B------:R-:W-:Y:S04]  /*7430*/  IMAD.WIDE.U32 R4, R53.reuse, c[0x0][0x218], R4 ;  /* 0x0000860035047a25 */ /* 0x040fe800078e0004 */
        /* <DEDUP_REMOVED lines=15> */
[C---:B------:R-:W-:Y:S01]  /*7530*/  @P0 IMAD R0, R9.reuse, c[0x0][0x25c], R0 ;  /* 0x0000970009000a24 */ /* 0x040fe200078e0200 */
[----:B------:R-:W-:Y:S02]  /*7540*/  @P0 MOV R5, R64 ;  /* 0x0000004000050202 */ /* 0x000fe40000000f00 */
        /* <DEDUP_REMOVED lines=13> */
[----:B------:R-:W-:Y:S05]  /*7620*/  @P0 LEA.HI.X R3, R4, c[0x0][0x254], R0, 0x1, P2 ;  /* 0x0000950004030a11 */ /* 0x000fea00010f0c00 */
[----:B------:R2:W-:Y:S04]  /*7630*/  @P0 LDGSTS.E.BYPASS.LTC128B.128 [R194+0x1100], [R2.64], !P6 ;  /* 0x0110000002c20fae */ /* 0x0005e8000f101d48 */
[----:B------:R2:W-:Y:S04]  /*7640*/  @P0 LDGSTS.E.BYPASS.LTC128B.128 [R194+0x3100], [R2.64+0x80], !P5 ;  /* 0x0310008002c20fae */ /* 0x0005e8000e901d48 */
[----:B------:R2:W-:Y:S01]  /*7650*/  @P0 LDGSTS.E.BYPASS.LTC128B.128 [R194+0x5100], [R2.64+0x100], !P4 ;  /* 0x0510010002c20fae */ /* 0x0005e2000e101d48 */
[----:B------:R-:W-:Y:S03]  /*7660*/  ISETP.GT.AND P0, PT, R55, R216, PT ;  /* 0x000000d83700720c */ /* 0x000fe60003f04270 */
[----:B------:R-:W0:Y:S04]  /*7670*/  LDGDEPBAR ;  /* 0x00000000000079af */ /* 0x000e280000000000 */
[----:B--2---:R1:W2:Y:S01]  /*7680*/  SHFL.IDX PT, R2, R10, RZ, 0x1c1f ;  /* 0x001c1fff0a027589 */ /* 0x0042a200000e0000 */
[----:B------:R-:W-:Y:S04]  /*7690*/  DEPBAR.LE SB0, 0x0 ;  /* 0x000080000000791a */ /* 0x000fe80000000000 */
[----:B------:R1:W3:Y:S04]  /*76a0*/  SHFL.IDX PT, R3, R11, RZ, 0x1c1f ;  /* 0x001c1fff0b037589 */ /* 0x0002e800000e0000 */
[----:B------:R-:W-:Y:S06]  /*76b0*/  BAR.SYNC.DEFER_BLOCKING 0x0 ;  /* 0x0000000000007b1d */ /* 0x000fec0000010000 */
[----:B------:R-:W-:-:S05]  /*76c0*/  @!P0 BRA `(.L_x_1324) ;  /* 0x0000020000008947 */ /* 0x000fca0003800000 */
[----:B------:R-:W-:Y:S02]  /*76d0*/  ISETP.GE.AND P1, PT, R102, c[0x0][0x1d4], PT ;  /* 0x0000750066007a0c */ /* 0x000fe40003f26270 */
[----:B------:R-:W-:Y:S02]  /*76e0*/  ISETP.GE.AND P3, PT, R214, c[0x0][0x1d4], PT ;  /* 0x00007500d6007a0c */ /* 0x000fe40003f66270 */
[C---:B------:R-:W-:Y:S09]  /*76f0*/  ISETP.GE.AND P2, PT, R213.reuse, c[0x0][0x1d4], PT ;  /* 0x00007500d5007a0c */ /* 0x040ff20003f46270 */
[----:B------:R-:W5:Y:S01]  /*7700*/  @!P1 LDS.128 R12, [R210] ;  /* 0x00000000d20c9984 */ /* 0x000f620000000c00 */
[CC--:B--2---:R-:W-:Y:S04]  /*7710*/  @!P1 LEA R4, P0, R102.reuse, R2.reuse, 0x1 ;  /* 0x0000000266049211 */ /* 0x0c4fe800078008ff */
[-C--:B---3--:R-:W-:Y:S02]  /*7720*/  @!P1 LEA.HI.X R5, R102, R3.reuse, R103, 0x1, P0 ;  /* 0x0000000366059211 */ /* 0x088fe400000f0c67 */
[CC--:B------:R-:W-:Y:S04]  /*7730*/  @!P3 LEA R8, P0, R214.reuse, R2.reuse, 0x1 ;  /* 0x00000002d608b211 */ /* 0x0c0fe800078008ff */
[-C--:B------:R-:W-:Y:S02]  /*7740*/  @!P3 LEA.HI.X R9, R214, R3.reuse, R236, 0x1, P0 ;  /* 0x00000003d609b211 */ /* 0x080fe400000f0cec */
[CC--:B-1----:R-:W-:Y:S04]  /*7750*/  @!P2 LEA R6, P0, R213.reuse, R2.reuse, 0x1 ;  /* 0x00000002d506a211 */ /* 0x0c2fe800078008ff */
[-C--:B------:R-:W-:Y:S02]  /*7760*/  @!P2 LEA.HI.X R7, R213, R3.reuse, R235, 0x1, P0 ;  /* 0x00000003d507a211 */ /* 0x080fe400000f0ceb */
[----:B------:R-:W-:Y:S11]  /*7770*/  ISETP.GE.AND P0, PT, R107, c[0x0][0x1d4], PT ;  /* 0x000075006b007a0c */ /* 0x000ff60003f06270 */
[----:B------:R-:W-:Y:S02]  /*7780*/  @!UPT UIADD3 URZ, URZ, URZ, URZ ;  /* 0x0000003f3f3ff290 */ /* 0x000fe4000fffe03f */
[----:B------:R-:W-:Y:S01]  /*7790*/  @!P0 IMAD.SHL.U32 R0, R226, 0x8, RZ ;  /* 0x00000008e2008824 */ /* 0x000fe200078e00ff */
[----:B-----5:R1:W-:Y:S04]  /*77a0*/  @!P1 ST.E.128 [R4.64], R12 ;  /* 0x0000000c04009985 */ /* 0x0203e8000c101d08 */
        /* <DEDUP_REMOVED lines=18> */
.L_x_1324:
[----:B------:R-:W-:Y:S05]  /*78d0*/  BSYNC B0 ;  /* 0x0000000000007941 */ /* 0x000fea0003800000 */
.L_x_1323:
[C---:B------:R-:W-:Y:S02]  /*78e0*/  ISETP.GT.AND P0, PT, R52.reuse, R86, PT ;  /* 0x000000563400720c */ /* 0x040fe40003f04270 */
[----:B------:R-:W-:Y:S11]  /*78f0*/  IADD3 R52, R52, -0x1, RZ ;  /* 0xffffffff34347810 */ /* 0x000ff60007ffe0ff */
[----:B-12---:R-:W-:Y:S01]  /*7900*/  @P0 SHF.R.S32.HI R2, RZ, 0x1f, R52 ;  /* 0x0000001fff020819 */ /* 0x006fe20000011434 */
[----:B------:R-:W-:Y:S02]  /*7910*/  @P0 IMAD R0, R117, R52, RZ ;  /* 0x0000003475000224 */ /* 0x000fe400078e02ff */
[----:B------:R-:W-:Y:S02]  /*7920*/  @P0 IMAD.MOV.U32 R4, RZ, RZ, R70 ;  /* 0x000000ffff040224 */ /* 0x000fe400078e0046 */
[----:B------:R-:W-:Y:S02]  /*7930*/  @P0 IMAD.MOV.U32 R5, RZ, RZ, R69 ;  /* 0x000000ffff050224 */ /* 0x000fe400078e0045 */
[-C--:B------:R-:W-:Y:S02]  /*7940*/  @P0 IMAD R0, R2, R118.reuse, R0 ;  /* 0x0000007602000224 */ /* 0x080fe400078e0200 */
[----:B------:R-:W-:Y:S04]  /*7950*/  @P0 IMAD.WIDE.U32 R4, R52, R118, R4 ;  /* 0x0000007634040225 */ /* 0x000fe800078e0004 */
[----:B------:R-:W-:Y:S01]  /*7960*/  @P0 IMAD.IADD R0, R5, 0x1, R0 ;  /* 0x0000000105000824 */ /* 0x000fe200078e0200 */
[C---:B------:R-:W-:Y:S04]  /*7970*/  @P0 LEA R2, P1, R4.reuse, c[0x0][0x220], 0x1 ;  /* 0x0000880004020a11 */ /* 0x040fe800078208ff */
[----:B---3--:R-:W-:Y:S02]  /*7980*/  @P0 LEA.HI.X R3, R4, c[0x0][0x224], R0, 0x1, P1 ;  /* 0x0000890004030a11 */ /* 0x008fe400008f0c00 */
        /* <DEDUP_REMOVED lines=15> */
.L_x_1300:
[----:B------:R-:W-:Y:S01]  /*7a80*/  IMAD.MOV.U32 R0, RZ, RZ, c[0x0][0x2c4] ;  /* 0x0000b100ff007624 */ /* 0x000fe200078e00ff */
[----:B------:R-:W-:Y:S04]  /*7a90*/  BSSY B0, `(.L_x_1326) ;  /* 0x0000029000007945 */ /* 0x000fe80003800000 */
[----:B------:R-:W-:-:S02]  /*7aa0*/  ISETP.NE.AND P3, PT, R0, 0x1, PT ;  /* 0x000000010000780c */ /* 0x000fc40003f65270 */
[----:B------:R-:W-:-:S11]  /*7ab0*/  IADD3 R0, R240, 0x7f, RZ ;  /* 0x0000007ff0007810 */ /* 0x000fd60007ffe0ff */
[----:B-1----:R-:W-:-:S05]  /*7ac0*/  @P3 IMAD.HI.U32 R2, R0, c[0x0][0x2c8], RZ ;  /* 0x0000b20000023a27 */ /* 0x002fca00078e00ff */
[----:B------:R-:W-:-:S05]  /*7ad0*/  @P3 SHF.R.U32.HI R0, RZ, c[0x0][0x2cc], R2 ;  /* 0x0000b300ff003a19 */ /* 0x000fca0000011602 */
[----:B------:R-:W-:-:S05]  /*7ae0*/  IMAD.IADD R0, R113, 0x1, R0 ;  /* 0x0000000171007824 */ /* 0x000fca00078e0200 */
[----:B------:R-:W-:-:S04]  /*7af0*/  SHF.R.S32.HI R2, RZ, 0x1f, R0 ;  /* 0x0000001fff027819 */ /* 0x000fc80000011400 */
[----:B------:R-:W-:-:S04]  /*7b00*/  LEA.HI R0, R2, R0, RZ, 0x6 ;  /* 0x0000000002007211 */ /* 0x000fc800078f30ff */
[----:B------:R-:W-:-:S04]  /*7b10*/  SHF.R.S32.HI R0, RZ, 0x6, R0 ;  /* 0x00000006ff007819 */ /* 0x000fc80000011400 */
[----:B------:R-:W-:Y:S01]  /*7b20*/  IMNMX R6, R112, R0, PT ;  /* 0x0000000070067217 */ /* 0x000fe20003800200 */
[----:B------:R-:W-:-:S03]  /*7b30*/  IMAD.MOV.U32 R0, RZ, RZ, RZ ;  /* 0x000000ffff007224 */ /* 0x000fc600078e00ff */
[----:B------:R-:W-:-:S13]  /*7b40*/  ISETP.GE.AND P0, PT, R6, 0x1, PT ;  /* 0x000000010600780c */ /* 0x000fda0003f06270 */
        /* <DEDUP_REMOVED lines=29> */
.L_x_1327:
[----:B------:R-:W-:Y:S05]  /*7d20*/  BSYNC B0 ;  /* 0x0000000000007941 */ /* 0x000fea0003800000 */
.L_x_1326:
[----:B------:R-:W2:Y:S01]  /*7d30*/  LDL R2, [R1+0x4] ;  /* 0x0000040001027983 */ /* 0x000ea20000100800 */
[----:B------:R-:W-:Y:S01]  /*7d40*/  MOV R18, RZ ;  /* 0x000000ff00127202 */ /* 0x000fe20000000f00 */
[----:B------:R-:W-:Y:S01]  /*7d50*/  IMAD.MOV.U32 R15, RZ, RZ, RZ ;  /* 0x000000ffff0f7224 */ /* 0x000fe200078e00ff */
        /* <DEDUP_REMOVED lines=48> */
[----:B--2---:R-:W-:-:S04]  /*8060*/  IMAD R215, R2, R0, RZ ;  /* 0x0000000002d77224 */ /* 0x004fc800078e02ff */
[--C-:B------:R-:W-:Y:S01]  /*8070*/  IMAD.IADD R2, R215, 0x1, R0.reuse ;  /* 0x00000001d7027824 */ /* 0x100fe200078e0200 */
[----:B------:R-:W-:-:S04]  /*8080*/  PRMT R0, RZ, 0x7610, R0 ;  /* 0x00007610ff007816 */ /* 0x000fc80000000000 */
[----:B------:R-:W-:-:S04]  /*8090*/  IMNMX R197, R6, R2, PT ;  /* 0x0000000206c57217 */ /* 0x000fc80003800200 */
[----:B------:R-:W-:-:S13]  /*80a0*/  ISETP.GT.AND P0, PT, R197, R215, PT ;  /* 0x000000d7c500720c */ /* 0x000fda0003f04270 */
[----:B------:R-:W-:Y:S05]  /*80b0*/  @!P0 BRA `(.L_x_1328) ;  /* 0x00010cf000008947 */ /* 0x000fea0003800000 */
[----:B------:R-:W2:Y:S01]  /*80c0*/  LDL R5, [R1] ;  /* 0x0000000001057983 */ /* 0x000ea20000100800 */
[----:B------:R-:W-:-:S04]  /*80d0*/  ISETP.NE.U32.AND P0, PT, RZ, c[0x0][0x340], PT ;  /* 0x0000d000ff007a0c */ /* 0x000fc80003f05070 */
[----:B------:R-:W-:-:S13]  /*80e0*/  ISETP.NE.AND.EX P1, PT, RZ, c[0x0][0x344], PT, P0 ;  /* 0x0000d100ff007a0c */ /* 0x000fda0003f25300 */
[----:B------:R-:W-:-:S04]  /*80f0*/  @P1 IADD3 R2, P0, R250, c[0x0][0x340], RZ ;  /* 0x0000d000fa021a10 */ /* 0x000fc80007f1e0ff */
[----:B------:R-:W-:-:S05]  /*8100*/  @P1 IADD3.X R3, R251, c[0x0][0x344], RZ, P0, !PT ;  /* 0x0000d100fb031a10 */ /* 0x000fca00007fe4ff */
[----:B------:R1:W5:Y:S01]  /*8110*/  @P1 LDG.E R12, [R2.64] ;  /* 0x00000008020c1981 */ /* 0x000362000c1e1900 */
[----:B------:R-:W-:Y:S01]  /*8120*/  SHF.R.S32.HI R0, RZ, 0x1f, R127 ;  /* 0x0000001fff007819 */ /* 0x000fe2000001147f */
[----:B------:R-:W-:Y:S01]  /*8130*/  IMAD.IADD R4, R221, 0x1, R240 ;  /* 0x00000001dd047824 */ /* 0x000fe200078e02f0 */
[----:B------:R-:W-:Y:S01]  /*8140*/  ISETP.NE.U32.AND P0, PT, RZ, c[0x0][0x348], PT ;  /* 0x0000d200ff007a0c */ /* 0x000fe20003f05070 */
[----:B------:R-:W3:Y:S01]  /*8150*/  S2R R9, SR_TID.X ;  /* 0x0000000000097919 */ /* 0x000ee20000002100 */
[----:B------:R-:W-:Y:S01]  /*8160*/  LOP3.LUT R83, R246, 0xffff, RZ, 0xc0, !PT ;  /* 0x0000fffff6537812 */ /* 0x000fe200078ec0ff */
[----:B------:R-:W-:Y:S01]  /*8170*/  IMAD R0, R0, c[0x0][0x178], RZ ;  /* 0x00005e0000007a24 */ /* 0x000fe200078e02ff */
[----:B------:R-:W-:Y:S01]  /*8180*/  ISETP.NE.AND.EX P0, PT, RZ, c[0x0][0x34c], PT, P0 ;  /* 0x0000d300ff007a0c */ /* 0x000fe20003f05300 */
[----:B------:R-:W-:Y:S01]  /*8190*/  @P3 IMAD.HI.U32 R7, R4, c[0x0][0x2c8], RZ ;  /* 0x0000b20004073a27 */ /* 0x000fe200078e00ff */
[----:B------:R-:W-:Y:S02]  /*81a0*/  ISETP.GE.AND P5, PT, R204, c[0x0][0x198], PT ;  /* 0x00006600cc007a0c */ /* 0x000fe40003fa6270 */
[----:B------:R-:W-:Y:S01]  /*81b0*/  ISETP.GE.AND P4, PT, R206, c[0x0][0x198], PT ;  /* 0x00006600ce007a0c */ /* 0x000fe20003f86270 */
[----:B------:R-:W-:Y:S01]  /*81c0*/  IMAD R0, R127, c[0x0][0x17c], R0 ;  /* 0x00005f007f007a24 */ /* 0x000fe200078e0200 */
[----:B------:R-:W-:Y:S01]  /*81d0*/  IADD3 R98, R197, -0x1, RZ ;  /* 0xffffffffc5627810 */ /* 0x000fe20007ffe0ff */
[----:B-1----:R-:W-:Y:S01]  /*81e0*/  IMAD.WIDE.U32 R2, R127, c[0x0][0x178], RZ ;  /* 0x00005e007f027a25 */ /* 0x002fe200078e00ff */
[----:B---3--:R-:W-:-:S03]  /*81f0*/  SHF.R.S32.HI R8, RZ, 0x1f, R9 ;  /* 0x0000001fff087819 */ /* 0x008fc60000011409 */
[----:B------:R-:W-:Y:S02]  /*8200*/  IMAD.IADD R3, R3, 0x1, R0 ;  /* 0x0000000103037824 */ /* 0x000fe400078e0200 */
[----:B------:R-:W-:Y:S01]  /*8210*/  IMAD.MOV.U32 R0, RZ, RZ, R4 ;  /* 0x000000ffff007224 */ /* 0x000fe200078e0004 */
[----:B------:R-:W-:Y:S01]  /*8220*/  @P3 SHF.R.U32.HI R0, RZ, c[0x0][0x2cc], R7 ;  /* 0x0000b300ff003a19 */ /* 0x000fe20000011607 */
[C---:B------:R-:W-:Y:S01]  /*8230*/  IMAD.WIDE.U32 R2, R83.reuse, c[0x0][0x1b8], R2 ;  /* 0x00006e0053027a25 */ /* 0x040fe200078e0002 */
[----:B------:R-:W-:Y:S02]  /*8240*/  LEA.HI R8, R8, R9, RZ, 0x3 ;  /* 0x0000000908087211 */ /* 0x000fe400078f18ff */
[----:B------:R-:W-:Y:S01]  /*8250*/  SHF.R.S32.HI R7, RZ, 0x1f, R0 ;  /* 0x0000001fff077819 */ /* 0x000fe20000011400 */
[----:B------:R-:W-:Y:S01]  /*8260*/  IMAD R3, R83, c[0x0][0x1bc], R3 ;  /* 0x00006f0053037a24 */ /* 0x000fe200078e0203 */
[----:B------:R-:W-:Y:S02]  /*8270*/  SHF.R.S32.HI R8, RZ, 0x3, R8 ;  /* 0x00000003ff087819 */ /* 0x000fe40000011408 */
[----:B------:R-:W-:-:S02]  /*8280*/  ISETP.GE.AND P3, PT, R207, c[0x0][0x198], PT ;  /* 0x00006600cf007a0c */ /* 0x000fc40003f66270 */
[----:B--2---:R-:W-:Y:S02]  /*8290*/  SEL R6, R5, RZ, !P0 ;  /* 0x000000ff05067207 */ /* 0x004fe40004000000 */
[----:B------:R-:W-:-:S03]  /*82a0*/  SEL R5, R252, RZ, !P0 ;  /* 0x000000fffc057207 */ /* 0x000fc60004000000 */
[----:B------:R-:W-:Y:S02]  /*82b0*/  IMAD R6, R6, c[0x0][0x1c0], RZ ;  /* 0x0000700006067a24 */ /* 0x000fe400078e02ff */
[----:B------:R-:W-:-:S04]  /*82c0*/  IMAD.WIDE.U32 R2, R5, c[0x0][0x1c0], R2 ;  /* 0x0000700005027a25 */ /* 0x000fc800078e0002 */
[----:B------:R-:W-:Y:S01]  /*82d0*/  IMAD R6, R5, c[0x0][0x1c4], R6 ;  /* 0x0000710005067a24 */ /* 0x000fe200078e0206 */
[----:B------:R-:W-:-:S03]  /*82e0*/  IADD3 R5, -R0, RZ, RZ ;  /* 0x000000ff00057210 */ /* 0x000fc60007ffe1ff */
[----:B------:R-:W-:Y:S02]  /*82f0*/  IMAD.IADD R3, R3, 0x1, R6 ;  /* 0x0000000103037824 */ /* 0x000fe400078e0206 */
[----:B------:R-:W-:Y:S02]  /*8300*/  IMAD R4, R5, c[0x0][0x2c4], R4 ;  /* 0x0000b10005047a24 */ /* 0x000fe400078e0204 */
[----:B------:R-:W-:Y:S02]  /*8310*/  IMAD R5, R7, c[0x0][0x1b0], RZ ;  /* 0x00006c0007057a24 */ /* 0x000fe400078e02ff */
[----:B------:R-:W-:-:S04]  /*8320*/  IMAD.WIDE.U32 R2, R0, c[0x0][0x1b0], R2 ;  /* 0x00006c0000027a25 */ /* 0x000fc800078e0002 */
[----:B------:R-:W-:Y:S01]  /*8330*/  IMAD R6, R0, c[0x0][0x1b4], R5 ;  /* 0x00006d0000067a24 */ /* 0x000fe200078e0205 */
[----:B------:R-:W-:Y:S02]  /*8340*/  SHF.R.S32.HI R5, RZ, 0x1f, R4 ;  /* 0x0000001fff057819 */ /* 0x000fe40000011404 */
[----:B------:R-:W-:Y:S01]  /*8350*/  @!P1 MOV R12, R252 ;  /* 0x000000fc000c9202 */ /* 0x000fe20000000f00 */
[----:B------:R-:W-:Y:S02]  /*8360*/  IMAD.IADD R3, R3, 0x1, R6 ;  /* 0x0000000103037824 */ /* 0x000fe400078e0206 */
[----:B------:R-:W-:Y:S02]  /*8370*/  IMAD R0, R5, c[0x0][0x1a8], RZ ;  /* 0x00006a0005007a24 */ /* 0x000fe400078e02ff */
[----:B------:R-:W-:-:S04]  /*8380*/  IMAD.WIDE.U32 R2, R4, c[0x0][0x1a8], R2 ;  /* 0x00006a0004027a25 */ /* 0x000fc800078e0002 */
[----:B------:R-:W-:Y:S01]  /*8390*/  IMAD R0, R4, c[0x0][0x1ac], R0 ;  /* 0x00006b0004007a24 */ /* 0x000fe200078e0200 */
[----:B------:R-:W-:Y:S01]  /*83a0*/  LEA R7, P0, R2, c[0x0][0x160], 0x1 ;  /* 0x0000580002077a11 */ /* 0x000fe200078008ff */
[----:B------:R-:W-:-:S03]  /*83b0*/  IMAD.IADD R4, R8, 0x1, R240 ;  /* 0x0000000108047824 */ /* 0x000fc600078e02f0 */
[----:B------:R-:W-:-:S04]  /*83c0*/  IADD3 R0, R3, R0, RZ ;  /* 0x0000000003007210 */ /* 0x000fc80007ffe0ff */
[----:B------:R-:W-:Y:S01]  /*83d0*/  LEA.HI.X R5, R2, c[0x0][0x164], R0, 0x1, P0 ;  /* 0x0000590002057a11 */ /* 0x000fe200000f0c00 */
[----:B------:R-:W-:Y:S05]  /*83e0*/  BRA.DIV ~URZ, `(.L_x_1329) ;  /* 0x000158027f007947 */ /* 0x000fea000b800000 */
[----:B------:R1:W2:Y:S02]  /*83f0*/  SHFL.IDX PT, R6, R5, RZ, 0x181f ;  /* 0x00181fff05067589 */ /* 0x0002a400000e0000 */
.L_x_1478:
[----:B------:R-:W-:Y:S05]  /*8400*/  BRA.DIV ~URZ, `(.L_x_1330) ;  /* 0x000158527f007947 */ /* 0x000fea000b800000 */
[----:B------:R3:W4:Y:S02]  /*8410*/  SHFL.IDX PT, R0, R7, RZ, 0x181f ;  /* 0x00181fff07007589 */ /* 0x00072400000e0000 */
.L_x_1479:
        /* <DEDUP_REMOVED lines=16> */
.L_x_1332:
[----:B------:R-:W-:Y:S05]  /*8520*/  BSYNC B0 ;  /* 0x0000000000007941 */ /* 0x000fea0003800000 */
.L_x_1331:
[----:B------:R-:W-:Y:S05]  /*8530*/  BRA.DIV ~URZ, `(.L_x_1333) ;  /* 0x000157827f007947 */ /* 0x000fea000b800000 */
[----:B--2---:R2:W1:Y:S04]  /*8540*/  SHFL.IDX PT, R6, R5, 0x1, 0x181f ;  /* 0x00381f0005067f89 */ /* 0x00446800000e0000 */
[----:B----4-:R2:W4:Y:S02]  /*8550*/  SHFL.IDX PT, R0, R7, 0x1, 0x181f ;  /* 0x00381f0007007f89 */ /* 0x01052400000e0000 */
.L_x_1480:
        /* <DEDUP_REMOVED lines=16> */
.L_x_1335:
[----:B------:R-:W-:Y:S05]  /*8660*/  BSYNC B0 ;  /* 0x0000000000007941 */ /* 0x000fea0003800000 */
.L_x_1334:
[----:B------:R-:W-:Y:S05]  /*8670*/  BRA.DIV ~URZ, `(.L_x_1336) ;  /* 0x000157027f007947 */ /* 0x000fea000b800000 */
[----:B-1----:R1:W2:Y:S02]  /*8680*/  SHFL.IDX PT, R6, R5, 0x2, 0x181f ;  /* 0x00581f0005067f89 */ /* 0x0022a400000e0000 */
.L_x_1481:
[----:B------:R-:W-:Y:S05]  /*8690*/  BRA.DIV ~URZ, `(.L_x_1337) ;  /* 0x000157527f007947 */ /* 0x000fea000b800000 */
[----:B----4-:R4:W1:Y:S02]  /*86a0*/  SHFL.IDX PT, R0, R7, 0x2, 0x181f ;  /* 0x00581f0007007f89 */ /* 0x01086400000e0000 */
.L_x_1482:
        /* <DEDUP_REMOVED lines=16> */
.L_x_1339:
[----:B------:R-:W-:Y:S05]  /*87b0*/  BSYNC B0 ;  /* 0x0000000000007941 */ /* 0x000fea0003800000 */
.L_x_1338:
[----:B------:R-:W-:Y:S05]  /*87c0*/  BRA.DIV ~URZ, `(.L_x_1340) ;  /* 0x000156827f007947 */ /* 0x000fea000b800000 */
[----:B-12---:R-:W1:Y:S04]  /*87d0*/  SHFL.IDX PT, R5, R5, 0x3, 0x181f ;  /* 0x00781f0005057f89 */ /* 0x006e6800000e0000 */
[----:B------:R2:W3:Y:S02]  /*87e0*/  SHFL.IDX PT, R0, R7, 0x3, 0x181f ;  /* 0x00781f0007007f89 */ /* 0x0004e400000e0000 */
.L_x_1483:
[----:B------:R-:W-:Y:S01]  /*87f0*/  IADD3 R2, R4, 0x60, RZ ;  /* 0x0000006004027810 */ /* 0x000fe20007ffe0ff */
[----:B-----5:R-:W-:-:S03]  /*8800*/  IMAD.WIDE.U32 R232, R12, c[0x0][0x2b0], RZ ;  /* 0x0000ac000ce87a25 */ /* 0x020fc600078e00ff */
[----:B------:R-:W-:-:S13]  /*8810*/  ISETP.GE.AND P0, PT, R2, R36, PT ;  /* 0x000000240200720c */ /* 0x000fda0003f06270 */
[-C--:B---3--:R-:W-:Y:S02]  /*8820*/  @!P0 LEA R8, P1, R204, R0.reuse, 0x1 ;  /* 0x00000000cc088211 */ /* 0x088fe400078208ff */
[-C--:B------:R-:W-:Y:S02]  /*8830*/  @!P0 LEA R6, P2, R206, R0.reuse, 0x1 ;  /* 0x00000000ce068211 */ /* 0x080fe400078408ff */
[-C--:B-1----:R-:W-:Y:S02]  /*8840*/  @!P0 LEA.HI.X R9, R204, R5.reuse, R205, 0x1, P1 ;  /* 0x00000005cc098211 */ /* 0x082fe400008f0ccd */
[----:B------:R-:W-:Y:S02]  /*8850*/  @!P0 LEA R2, P1, R207, R0, 0x1 ;  /* 0x00000000cf028211 */ /* 0x000fe400078208ff */
[----:B------:R-:W-:Y:S01]  /*8860*/  SHF.R.S32.HI R0, RZ, 0x1f, R12 ;  /* 0x0000001fff007819 */ /* 0x000fe2000001140c */
[----:B------:R-:W-:Y:S01]  /*8870*/  @!PT LDS RZ, [RZ] ;  /* 0x00000000fffff984 */ /* 0x000fe20000000800 */
[----:B------:R-:W-:Y:S01]  /*8880*/  @!PT LDS RZ, [RZ] ;  /* 0x00000000fffff984 */ /* 0x000fe20000000800 */
[----:B------:R-:W-:Y:S01]  /*8890*/  @!PT LDS RZ, [RZ] ;  /* 0x00000000fffff984 */ /* 0x000fe20000000800 */
[----:B------:R1:W-:Y:S01]  /*88a0*/  @!P0 LDGSTS.E.BYPASS.LTC128B.128 [R194+0xf100], [R8.64], !P5 ;  /* 0x0f10000008c28fae */ /* 0x0003e2000e901d48 */
[----:B--2-4-:R-:W-:-:S02]  /*88b0*/  @!P0 LEA.HI.X R7, R206, R5, R220, 0x1, P2 ;  /* 0x00000005ce078211 */ /* 0x014fc400010f0cdc */
        /* <DEDUP_REMOVED lines=10> */
[----:B-1----:R-:W-:Y:S01]  /*8960*/  IMAD R2, R98, 0x40, R221 ;  /* 0x0000004062027824 */ /* 0x002fe200078e02dd */
[----:B------:R-:W-:Y:S01]  /*8970*/  LOP3.LUT R218, R218, 0xfffffffd, RZ, 0xc0, !PT ;  /* 0xfffffffddada7812 */ /* 0x000fe200078ec0ff */
[----:B------:R-:W-:Y:S01]  /*8980*/  IMAD.MOV.U32 R196, RZ, RZ, RZ ;  /* 0x000000ffffc47224 */ /* 0x000fe200078e00ff */
[----:B------:R-:W-:-:S02]  /*8990*/  ISETP.NE.AND P1, PT, R100, 0x1, PT ;  /* 0x000000016400780c */ /* 0x000fc40003f25270 */
[C---:B------:R-:W-:Y:S01]  /*89a0*/  ISETP.GE.AND P0, PT, R2.reuse, R241, PT ;  /* 0x000000f10200720c */ /* 0x040fe20003f06270 */
[----:B------:R-:W-:-:S03]  /*89b0*/  IMAD.IADD R2, R2, 0x1, R239 ;  /* 0x0000000102027824 */ /* 0x000fc600078e02ef */
[----:B------:R-:W-:Y:S01]  /*89c0*/  ISETP.GT.OR P0, PT, R221, 0x3f, P0 ;  /* 0x0000003fdd00780c */ /* 0x000fe20000704670 */
[----:B------:R-:W-:-:S06]  /*89d0*/  IMAD.MOV.U32 R0, RZ, RZ, R2 ;  /* 0x000000ffff007224 */ /* 0x000fcc00078e0002 */
[----:B------:R-:W-:Y:S01]  /*89e0*/  @P1 IMAD.HI.U32 R3, R2, c[0x0][0x2bc], RZ ;  /* 0x0000af0002031a27 */ /* 0x000fe200078e00ff */
[----:B------:R-:W-:-:S04]  /*89f0*/  @P1 LOP3.LUT R218, R218, 0x2, RZ, 0xfc, !PT ;  /* 0x00000002dada1812 */ /* 0x000fc800078efcff */
[----:B------:R-:W-:-:S04]  /*8a00*/  @P1 SHF.R.U32.HI R0, RZ, c[0x0][0x2c0], R3 ;  /* 0x0000b000ff001a19 */ /* 0x000fc80000011603 */
[----:B------:R-:W-:-:S04]  /*8a10*/  @!P0 IADD3 R3, P1, R0, R232, RZ ;  /* 0x000000e800038210 */ /* 0x000fc80007f3e0ff */
[----:B------:R-:W-:Y:S02]  /*8a20*/  @!P0 LEA.HI.X.SX32 R5, R0, R238, 0x1, P1 ;  /* 0x000000ee00058211 */ /* 0x000fe400008f0eff */
[----:B------:R-:W-:-:S04]  /*8a30*/  @!P0 LEA R4, P1, R3, c[0x0][0x2a0], 0x2 ;  /* 0x0000a80003048a11 */ /* 0x000fc800078210ff */
[----:B------:R-:W-:-:S05]  /*8a40*/  @!P0 LEA.HI.X R5, R3, c[0x0][0x2a4], R5, 0x2, P1 ;  /* 0x0000a90003058a11 */ /* 0x000fca00008f1405 */
[----:B------:R-:W2:Y:S01]  /*8a50*/  @!P0 LDG.E R196, [R4.64] ;  /* 0x0000000804c48981 */ /* 0x000ea2000c1e1900 */
[----:B------:R-:W-:Y:S01]  /*8a60*/  IMAD.MOV R0, RZ, RZ, -R0 ;  /* 0x000000ffff007224 */ /* 0x000fe200078e0a00 */
[----:B------:R-:W-:Y:S01]  /*8a70*/  ISETP.GT.AND P6, PT, R221, 0x3f, PT ;  /* 0x0000003fdd00780c */ /* 0x000fe20003fc4270 */
[C---:B------:R-:W-:Y:S01]  /*8a80*/  IMAD.WIDE.U32 R230, R83.reuse, c[0x0][0x1e8], RZ ;  /* 0x00007a0053e67a25 */ /* 0x040fe200078e00ff */
[----:B------:R-:W1:Y:S01]  /*8a90*/  S2R R11, SR_TID.X ;  /* 0x00000000000b7919 */ /* 0x000e620000002100 */
[----:B------:R-:W-:Y:S02]  /*8aa0*/  LOP3.LUT R218, R218, 0xfffffffe, RZ, 0xc0, !PT ;  /* 0xfffffffedada7812 */ /* 0x000fe400078ec0ff */
[----:B------:R-:W-:Y:S02]  /*8ab0*/  IMAD R198, R0, c[0x0][0x2b8], R2 ;  /* 0x0000ae0000c67a24 */ /* 0x000fe400078e0202 */
[----:B------:R-:W-:Y:S02]  /*8ac0*/  IMAD R237, R83, c[0x0][0x1ec], R231 ;  /* 0x00007b0053ed7a24 */ /* 0x000fe400078e02e7 */
[----:B------:R-:W-:Y:S01]  /*8ad0*/  IMAD.WIDE.U32 R2, R198, c[0x0][0x1e0], RZ ;  /* 0x00007800c6027a25 */ /* 0x000fe200078e00ff */
[----:B------:R-:W-:-:S03]  /*8ae0*/  SHF.R.S32.HI R92, RZ, 0x1f, R198 ;  /* 0x0000001fff5c7819 */ /* 0x000fc600000114c6 */
[----:B------:R-:W-:Y:S01]  /*8af0*/  IMAD R99, R98, -0x40, R241 ;  /* 0xffffffc062637824 */ /* 0x000fe200078e02f1 */
[----:B------:R-:W-:Y:S01]  /*8b00*/  @P6 LOP3.LUT R218, R218, 0x1, RZ, 0xfc, !PT ;  /* 0x00000001dada6812 */ /* 0x000fe200078efcff */
[----:B------:R-:W-:-:S04]  /*8b10*/  IMAD R0, R92, c[0x0][0x1e0], RZ ;  /* 0x000078005c007a24 */ /* 0x000fc800078e02ff */
[----:B------:R-:W-:-:S04]  /*8b20*/  IMAD R0, R198, c[0x0][0x1e4], R0 ;  /* 0x00007900c6007a24 */ /* 0x000fc800078e0200 */
[----:B------:R-:W-:Y:S01]  /*8b30*/  IMAD.IADD R3, R3, 0x1, R0 ;  /* 0x0000000103037824 */ /* 0x000fe200078e0200 */
[----:B-1----:R-:W-:-:S04]  /*8b40*/  SHF.R.S32.HI R10, RZ, 0x1f, R11 ;  /* 0x0000001fff0a7819 */ /* 0x002fc8000001140b */
[----:B------:R-:W-:-:S04]  /*8b50*/  LEA.HI R10, R10, R11, RZ, 0x3 ;  /* 0x0000000b0a0a7211 */ /* 0x000fc800078f18ff */
[----:B------:R-:W-:-:S05]  /*8b60*/  SHF.R.S32.HI R10, RZ, 0x3, R10 ;  /* 0x00000003ff0a7819 */ /* 0x000fca000001140a */
[----:B------:R-:W-:-:S05]  /*8b70*/  IMAD.IADD R76, R99, 0x1, -R10 ;  /* 0x00000001634c7824 */ /* 0x000fca00078e0a0a */
[----:B------:R-:W-:-:S13]  /*8b80*/  ISETP.GE.AND P1, PT, R76, 0x1, PT ;  /* 0x000000014c00780c */ /* 0x000fda0003f26270 */
[----:B------:R-:W-:Y:S02]  /*8b90*/  @P1 ISETP.GE.AND P2, PT, R204, c[0x0][0x1d4], PT ;  /* 0x00007500cc001a0c */ /* 0x000fe40003f46270 */
[----:B------:R-:W-:Y:S02]  /*8ba0*/  @P1 ISETP.GE.AND P4, PT, R206, c[0x0][0x1d4], PT ;  /* 0x00007500ce001a0c */ /* 0x000fe40003f86270 */
        /* <DEDUP_REMOVED lines=12> */
[----:B-1----:R-:W-:-:S02]  /*8c70*/  @P1 LEA R6, P0, R204, R3, 0x1 ;  /* 0x00000003cc061211 */ /* 0x002fc400078008ff */
[----:B------:R-:W-:Y:S02]  /*8c80*/  @P1 LEA R8, P3, R206, R3, 0x1 ;  /* 0x00000003ce081211 */ /* 0x000fe400078608ff */
[-C--:B--2---:R-:W-:Y:S02]  /*8c90*/  @P1 LEA.HI.X R7, R204, R4.reuse, R205, 0x1, P0 ;  /* 0x00000004cc071211 */ /* 0x084fe400000f0ccd */
[----:B------:R-:W-:Y:S02]  /*8ca0*/  ISETP.GE.AND P0, PT, R76, 0x21, PT ;  /* 0x000000214c00780c */ /* 0x000fe40003f06270 */
[----:B------:R-:W-:Y:S01]  /*8cb0*/  @P1 LEA.HI.X R9, R206, R4, R220, 0x1, P3 ;  /* 0x00000004ce091211 */ /* 0x000fe200018f0cdc */
[----:B------:R1:W-:Y:S01]  /*8cc0*/  @P1 LDGSTS.E.BYPASS.LTC128B.128 [R194+0x6100], [R6.64], !P2 ;  /* 0x0610000006c21fae */ /* 0x0003e2000d101d48 */
[----:B------:R-:W-:-:S03]  /*8cd0*/  @P1 ISETP.GE.AND P2, PT, R207, c[0x0][0x1d4], PT ;  /* 0x00007500cf001a0c */ /* 0x000fc60003f46270 */
[----:B------:R3:W-:Y:S06]  /*8ce0*/  @P1 LDGSTS.E.BYPASS.LTC128B.128 [R194+0x8100], [R8.64], !P4 ;  /* 0x0810000008c21fae */ /* 0x0007ec000e101d48 */
[----:B------:R-:W-:Y:S02]  /*8cf0*/  @P0 ISETP.GE.AND P4, PT, R204, c[0x0][0x1d4], PT ;  /* 0x00007500cc000a0c */ /* 0x000fe40003f86270 */
[----:B-1----:R-:W-:-:S04]  /*8d00*/  @P1 LEA R6, P3, R207, R3, 0x1 ;  /* 0x00000003cf061211 */ /* 0x002fc800078608ff */
[C---:B------:R-:W-:Y:S02]  /*8d10*/  @P1 LEA.HI.X R7, R207.reuse, R4, R219, 0x1, P3 ;  /* 0x00000004cf071211 */ /* 0x040fe400018f0cdb */
[----:B------:R-:W-:Y:S02]  /*8d20*/  @P0 ISETP.GE.AND P3, PT, R206, c[0x0][0x1d4], PT ;  /* 0x00007500ce000a0c */ /* 0x000fe40003f66270 */
[C---:B---3--:R-:W-:Y:S01]  /*8d30*/  @P0 LEA R8, P5, R204.reuse, R0, 0x1 ;  /* 0x00000000cc080211 */ /* 0x048fe200078a08ff */
[----:B------:R1:W-:Y:S01]  /*8d40*/  @P1 LDGSTS.E.BYPASS.LTC128B.128 [R194+0xa100], [R6.64], !P2 ;  /* 0x0a10000006c21fae */ /* 0x0003e2000d101d48 */
[----:B------:R-:W-:Y:S02]  /*8d50*/  @P0 ISETP.GE.AND P2, PT, R207, c[0x0][0x1d4], PT ;  /* 0x00007500cf000a0c */ /* 0x000fe40003f46270 */
[----:B----4-:R-:W-:-:S05]  /*8d60*/  @P0 LEA.HI.X R9, R204, R2, R205, 0x1, P5 ;  /* 0x00000002cc090211 */ /* 0x010fca00028f0ccd */
[----:B------:R2:W-:Y:S01]  /*8d70*/  @P0 LDGSTS.E.BYPASS.LTC128B.128 [R194+0x7100], [R8.64], !P4 ;  /* 0x0710000008c20fae */ /* 0x0005e2000e101d48 */
[----:B-1----:R-:W-:-:S04]  /*8d80*/  @P0 LEA R6, P1, R206, R0, 0x1 ;  /* 0x00000000ce060211 */ /* 0x002fc800078208ff */
[----:B------:R-:W-:Y:S02]  /*8d90*/  @P0 LEA.HI.X R7, R206, R2, R220, 0x1, P1 ;  /* 0x00000002ce070211 */ /* 0x000fe400008f0cdc */
[----:B------:R-:W-:-:S03]  /*8da0*/  @P0 LEA R4, P1, R207, R0, 0x1 ;  /* 0x00000000cf040211 */ /* 0x000fc600078208ff */
[----:B------:R2:W-:Y:S01]  /*8db0*/  @P0 LDGSTS.E.BYPASS.LTC128B.128 [R194+0x9100], [R6.64], !P3 ;  /* 0x0910000006c20fae */ /* 0x0005e2000d901d48 */
[----:B------:R-:W-:-:S05]  /*8dc0*/  @P0 LEA.HI.X R5, R207, R2, R219, 0x1, P1 ;  /* 0x00000002cf050211 */ /* 0x000fca00008f0cdb */
[----:B------:R2:W-:Y:S01]  /*8dd0*/  @P0 LDGSTS.E.BYPASS.LTC128B.128 [R194+0xb100], [R4.64], !P2 ;  /* 0x0b10000004c20fae */ /* 0x0005e2000d101d48 */
[----:B------:R-:W-:-:S03]  /*8de0*/  ISETP.LT.AND P0, PT, RZ, c[0x0][0x27c], PT ;  /* 0x00009f00ff007a0c */ /* 0x000fc60003f01270 */
[----:B------:R-:W0:Y:S10]  /*8df0*/  LDGDEPBAR ;  /* 0x00000000000079af */ /* 0x000e340000000000 */
[----:B------:R-:W-:Y:S05]  /*8e00*/  @P0 BRA `(.L_x_1341) ;  /* 0x0000002000000947 */ /* 0x000fea0003800000 */
[----:B------:R-:W-:-:S04]  /*8e10*/  DEPBAR.LE SB0, 0x1 ;  /* 0x000080400000791a */ /* 0x000fc80000000000 */
[----:B------:R-:W-:Y:S05]  /*8e20*/  BRA `(.L_x_1342) ;  /* 0x00006d8000007947 */ /* 0x000fea0003800000 */
.L_x_1341:
[----:B------:R-:W-:Y:S01]  /*8e30*/  ULDC.U8 UR4, c[0x0][0x298] ;  /* 0x0000a60000047ab9 */ /* 0x000fe20000000000 */
[----:B------:R-:W-:Y:S01]  /*8e40*/  SHF.R.S32.HI R0, RZ, 0x1f, R126 ;  /* 0x0000001fff007819 */ /* 0x000fe2000001147e */
[----:B--2---:R-:W-:Y:S01]  /*8e50*/  IMAD.WIDE.U32 R4, R126, c[0x0][0x280], RZ ;  /* 0x0000a0007e047a25 */ /* 0x004fe200078e00ff */
[----:B------:R-:W-:Y:S01]  /*8e60*/  ISETP.NE.AND P0, PT, RZ, UR4, PT ;  /* 0x00000004ff007c0c */ /* 0x000fe2000bf05270 */
[----:B------:R-:W-:Y:S01]  /*8e70*/  BSSY B2, `(.L_x_1342) ;  /* 0x00006d3000027945 */ /* 0x000fe20003800000 */
[----:B------:R-:W-:Y:S01]  /*8e80*/  IADD3 R30, R216, R240, RZ ;  /* 0x000000f0d81e7210 */ /* 0x000fe20007ffe0ff */
[C---:B------:R-:W-:Y:S02]  /*8e90*/  IMAD R2, R0.reuse, c[0x0][0x280], RZ ;  /* 0x0000a00000027a24 */ /* 0x040fe400078e02ff */
[----:B------:R-:W-:Y:S02]  /*8ea0*/  IMAD R0, R0, c[0x0][0x290], RZ ;  /* 0x0000a40000007a24 */ /* 0x000fe400078e02ff */
[----:B------:R-:W-:-:S02]  /*8eb0*/  IMAD R7, R126, c[0x0][0x284], R2 ;  /* 0x0000a1007e077a24 */ /* 0x000fc400078e0202 */
[----:B------:R-:W-:Y:S01]  /*8ec0*/  IMAD R6, R126, c[0x0][0x294], R0 ;  /* 0x0000a5007e067a24 */ /* 0x000fe200078e0200 */
[----:B------:R-:W-:Y:S01]  /*8ed0*/  LEA R0, R248, R30, 0x6 ;  /* 0x0000001ef8007211 */ /* 0x000fe200078e30ff */
[----:B------:R-:W-:Y:S01]  /*8ee0*/  IMAD.WIDE.U32 R2, R126, c[0x0][0x290], RZ ;  /* 0x0000a4007e027a25 */ /* 0x000fe200078e00ff */
[----:B------:R-:W-:-:S04]  /*8ef0*/  IADD3 R7, R7, R5, RZ ;  /* 0x0000000507077210 */ /* 0x000fc80007ffe0ff */
[----:B------:R-:W-:Y:S01]  /*8f00*/  IADD3 R6, R6, R3, RZ ;  /* 0x0000000306067210 */ /* 0x000fe20007ffe0ff */
[----:B------:R-:W-:Y:S05]  /*8f10*/  @!P0 BRA `(.L_x_1343) ;  /* 0x0000368000008947 */ /* 0x000fea0003800000 */
[----:B------:R1:W5:Y:S01]  /*8f20*/  LDL R78, [R1+0x3c] ;  /* 0x00003c00014e7983 */ /* 0x0003620000100800 */
[----:B------:R-:W-:-:S03]  /*8f30*/  IMAD.MOV.U32 R8, RZ, RZ, c[0x0][0x2c4] ;  /* 0x0000b100ff087624 */ /* 0x000fc600078e00ff */
[----:B------:R1:W5:Y:S02]  /*8f40*/  LDL R77, [R1+0x38] ;  /* 0x00003800014d7983 */ /* 0x0003640000100800 */
[----:B------:R-:W-:Y:S02]  /*8f50*/  ISETP.NE.AND P1, PT, R8, 0x1, PT ;  /* 0x000000010800780c */ /* 0x000fe40003f25270 */
[----:B------:R1:W5:Y:S04]  /*8f60*/  LDL R75, [R1+0x34] ;  /* 0x00003400014b7983 */ /* 0x0003680000100800 */
[----:B------:R1:W5:Y:S04]  /*8f70*/  LDL R72, [R1+0x30] ;  /* 0x0000300001487983 */ /* 0x0003680000100800 */
[----:B------:R1:W5:Y:S03]  /*8f80*/  LDL R71, [R1+0x2c] ;  /* 0x00002c0001477983 */ /* 0x0003660000100800 */
[----:B------:R-:W-:-:S05]  /*8f90*/  @P1 IMAD.HI.U32 R3, R0, c[0x0][0x2c8], RZ ;  /* 0x0000b20000031a27 */ /* 0x000fca00078e00ff */
[----:B------:R-:W-:Y:S01]  /*8fa0*/  @P1 SHF.R.U32.HI R0, RZ, c[0x0][0x2cc], R3 ;  /* 0x0000b300ff001a19 */ /* 0x000fe20000011603 */
[----:B------:R-:W-:-:S03]  /*8fb0*/  IMAD.MOV.U32 R5, RZ, RZ, R7 ;  /* 0x000000ffff057224 */ /* 0x000fc600078e0007 */
[----:B------:R-:W-:Y:S02]  /*8fc0*/  SHF.R.S32.HI R3, RZ, 0x1f, R0 ;  /* 0x0000001fff037819 */ /* 0x000fe40000011400 */
[----:B------:R-:W-:Y:S01]  /*8fd0*/  MOV R7, R6 ;  /* 0x0000000600077202 */ /* 0x000fe20000000f00 */
[----:B------:R-:W-:Y:S02]  /*8fe0*/  IMAD.MOV.U32 R6, RZ, RZ, R2 ;  /* 0x000000ffff067224 */ /* 0x000fe400078e0002 */
[C---:B------:R-:W-:Y:S02]  /*8ff0*/  IMAD R9, R3.reuse, c[0x0][0x280], RZ ;  /* 0x0000a00003097a24 */ /* 0x040fe400078e02ff */
[----:B------:R-:W-:Y:S02]  /*9000*/  IMAD R8, R3, c[0x0][0x290], RZ ;  /* 0x0000a40003087a24 */ /* 0x000fe400078e02ff */
[----:B------:R-:W-:-:S04]  /*9010*/  IMAD.WIDE.U32 R2, R0, c[0x0][0x290], R6 ;  /* 0x0000a40000027a25 */ /* 0x000fc800078e0006 */
[----:B------:R-:W-:-:S04]  /*9020*/  IMAD.WIDE.U32 R4, R0, c[0x0][0x280], R4 ;  /* 0x0000a00000047a25 */ /* 0x000fc800078e0004 */
[C---:B------:R-:W-:Y:S02]  /*9030*/  IMAD R6, R0.reuse, c[0x0][0x284], R9 ;  /* 0x0000a10000067a24 */ /* 0x040fe400078e0209 */
[----:B------:R-:W-:Y:S01]  /*9040*/  IMAD R0, R0, c[0x0][0x294], R8 ;  /* 0x0000a50000007a24 */ /* 0x000fe200078e0208 */
[----:B------:R-:W-:-:S04]  /*9050*/  LEA R43, P0, R2, c[0x0][0x288], 0x1 ;  /* 0x0000a200022b7a11 */ /* 0x000fc800078008ff */
[----:B------:R-:W-:-:S04]  /*9060*/  IADD3 R0, R3, R0, RZ ;  /* 0x0000000003007210 */ /* 0x000fc80007ffe0ff */
[----:B------:R-:W-:Y:S02]  /*9070*/  LEA.HI.X R31, R2, c[0x0][0x28c], R0, 0x1, P0 ;  /* 0x0000a300021f7a11 */ /* 0x000fe400000f0c00 */
[----:B------:R-:W-:Y:S02]  /*9080*/  ISETP.GE.AND P0, PT, R30, R36, PT ;  /* 0x000000241e00720c */ /* 0x000fe40003f06270 */
[----:B------:R-:W-:Y:S02]  /*9090*/  LEA R42, P1, R4, c[0x0][0x270], 0x1 ;  /* 0x00009c00042a7a11 */ /* 0x000fe400078208ff */
[----:B------:R-:W-:-:S04]  /*90a0*/  IADD3 R6, R5, R6, RZ ;  /* 0x0000000605067210 */ /* 0x000fc80007ffe0ff */
[----:B------:R-:W-:Y:S01]  /*90b0*/  LEA.HI.X R37, R4, c[0x0][0x274], R6, 0x1, P1 ;  /* 0x00009d0004257a11 */ /* 0x000fe200008f0c06 */
[----:B------:R1:W2:Y:S01]  /*90c0*/  SHFL.IDX PT, R2, R43, RZ, 0x1c1f ;  /* 0x001c1fff2b027589 */ /* 0x0002a200000e0000 */
[----:B------:R-:W-:Y:S03]  /*90d0*/  BSSY B0, `(.L_x_1344) ;  /* 0x0000050000007945 */ /* 0x000fe60003800000 */
[----:B------:R1:W3:Y:S01]  /*90e0*/  SHFL.IDX PT, R4, R42, RZ, 0x1c1f ;  /* 0x001c1fff2a047589 */ /* 0x0002e200000e0000 */
[----:B------:R-:W-:-:S03]  /*90f0*/  CS2R R62, SRZ ;  /* 0x00000000003e7805 */ /* 0x000fc6000001ff00 */
[----:B------:R1:W4:Y:S01]  /*9100*/  SHFL.IDX PT, R5, R37, RZ, 0x1c1f ;  /* 0x001c1fff25057589 */ /* 0x00032200000e0000 */
[----:B------:R-:W-:-:S03]  /*9110*/  CS2R R44, SRZ ;  /* 0x00000000002c7805 */ /* 0x000fc6000001ff00 */
[----:B------:R1:W1:Y:S01]  /*9120*/  SHFL.IDX PT, R3, R31, RZ, 0x1c1f ;  /* 0x001c1fff1f037589 */ /* 0x00026200000e0000 */
        /* <DEDUP_REMOVED lines=11> */
[----:B------:R-:W-:Y:S05]  /*91e0*/  @P0 BRA `(.L_x_1345) ;  /* 0x000003e000000947 */ /* 0x000fea0003800000 */
[----:B--2---:R-:W-:Y:S01]  /*91f0*/  ISETP.GE.AND P0, PT, R146, c[0x0][0x27c], PT ;  /* 0x00009f0092007a0c */ /* 0x004fe20003f06270 */
[----:B------:R-:W-:Y:S01]  /*9200*/  CS2R R12, SRZ ;  /* 0x00000000000c7805 */ /* 0x000fe2000001ff00 */
[----:B------:R-:W-:-:S11]  /*9210*/  ISETP.GE.AND P2, PT, R143, c[0x0][0x27c], PT ;  /* 0x00009f008f007a0c */ /* 0x000fd60003f46270 */
[C---:B------:R-:W-:Y:S01]  /*9220*/  @!P0 IMAD.SHL.U32 R0, R146.reuse, 0x2, RZ ;  /* 0x0000000292008824 */ /* 0x040fe200078e00ff */
[----:B-----5:R-:W-:-:S04]  /*9230*/  @!P0 SHF.L.U64.HI R8, R146, 0x1, R78 ;  /* 0x0000000192088819 */ /* 0x020fc8000001024e */
[-C--:B---3--:R-:W-:Y:S02]  /*9240*/  @!P0 IADD3 R6, P3, R4, R0.reuse, RZ ;  /* 0x0000000004068210 */ /* 0x088fe40007f7e0ff */
[----:B------:R-:W-:Y:S01]  /*9250*/  @!P0 IADD3 R10, P1, R2, R0, RZ ;  /* 0x00000000020a8210 */ /* 0x000fe20007f3e0ff */
[----:B------:R-:W-:Y:S02]  /*9260*/  @!P2 IMAD.SHL.U32 R0, R143, 0x2, RZ ;  /* 0x000000028f00a824 */ /* 0x000fe400078e00ff */
[--C-:B----4-:R-:W-:Y:S01]  /*9270*/  @!P0 IMAD.X R7, R5, 0x1, R8.reuse, P3 ;  /* 0x0000000105078824 */ /* 0x110fe200018e0608 */
[----:B------:R-:W-:Y:S01]  /*9280*/  ISETP.GE.AND P3, PT, R145, c[0x0][0x27c], PT ;  /* 0x00009f0091007a0c */ /* 0x000fe20003f66270 */
[----:B-1----:R-:W-:Y:S02]  /*9290*/  @!P0 IMAD.X R11, R3, 0x1, R8, P1 ;  /* 0x00000001030b8824 */ /* 0x002fe400008e0608 */
[----:B------:R-:W-:Y:S01]  /*92a0*/  CS2R R8, SRZ ;  /* 0x0000000000087805 */ /* 0x000fe2000001ff00 */
[----:B------:R1:W5:Y:S01]  /*92b0*/  @!P0 LD.E.64 R12, [R6.64] ;  /* 0x00000008060c8980 */ /* 0x000362000c101b00 */
[----:B------:R-:W-:-:S02]  /*92c0*/  @!P2 IADD3 R18, P4, R4, R0, RZ ;  /* 0x000000000412a210 */ /* 0x000fc40007f9e0ff */
[----:B------:R-:W-:Y:S02]  /*92d0*/  ISETP.GE.AND P1, PT, R142, c[0x0][0x27c], PT ;  /* 0x00009f008e007a0c */ /* 0x000fe40003f26270 */
[----:B------:R2:W5:Y:S01]  /*92e0*/  @!P0 LD.E.64 R8, [R10.64] ;  /* 0x000000080a088980 */ /* 0x000562000c101b00 */
[----:B------:R-:W-:Y:S01]  /*92f0*/  CS2R R14, SRZ ;  /* 0x00000000000e7805 */ /* 0x000fe2000001ff00 */
[----:B------:R-:W-:Y:S01]  /*9300*/  CS2R R16, SRZ ;  /* 0x0000000000107805 */ /* 0x000fe2000001ff00 */
[----:B-1----:R-:W-:Y:S02]  /*9310*/  @!P2 SHF.L.U64.HI R7, R143, 0x1, R77 ;  /* 0x000000018f07a819 */ /* 0x002fe4000001024d */
[----:B------:R-:W-:Y:S01]  /*9320*/  @!P2 IADD3 R6, P0, R2, R0, RZ ;  /* 0x000000000206a210 */ /* 0x000fe20007f1e0ff */
[----:B------:R-:W-:Y:S02]  /*9330*/  @!P3 IMAD.SHL.U32 R0, R145, 0x2, RZ ;  /* 0x000000029100b824 */ /* 0x000fe400078e00ff */
[----:B------:R-:W-:-:S02]  /*9340*/  @!P2 IMAD.X R19, R5, 0x1, R7, P4 ;  /* 0x000000010513a824 */ /* 0x000fc400020e0607 */
[----:B------:R-:W-:Y:S01]  /*9350*/  @!P2 IMAD.X R7, R3, 0x1, R7, P0 ;  /* 0x000000010307a824 */ /* 0x000fe200000e0607 */
[-C--:B------:R-:W-:Y:S02]  /*9360*/  @!P3 IADD3 R24, P0, R4, R0.reuse, RZ ;  /* 0x000000000418b210 */ /* 0x080fe40007f1e0ff */
[----:B--2---:R-:W-:Y:S01]  /*9370*/  @!P1 SHF.L.U64.HI R10, R142, 0x1, R72 ;  /* 0x000000018e0a9819 */ /* 0x004fe20000010248 */
[----:B------:R1:W5:Y:S04]  /*9380*/  @!P2 LD.E.64 R16, [R18.64] ;  /* 0x000000081210a980 */ /* 0x000368000c101b00 */
[----:B------:R2:W5:Y:S01]  /*9390*/  @!P2 LD.E.64 R14, [R6.64] ;  /* 0x00000008060ea980 */ /* 0x000562000c101b00 */
[----:B------:R-:W-:Y:S02]  /*93a0*/  @!P3 IADD3 R22, P2, R2, R0, RZ ;  /* 0x000000000216b210 */ /* 0x000fe40007f5e0ff */
[----:B--2---:R-:W-:Y:S01]  /*93b0*/  @!P3 SHF.L.U64.HI R6, R145, 0x1, R75 ;  /* 0x000000019106b819 */ /* 0x004fe2000001024b */
[----:B------:R-:W-:-:S04]  /*93c0*/  @!P1 IMAD.SHL.U32 R7, R142, 0x2, RZ ;  /* 0x000000028e079824 */ /* 0x000fc800078e00ff */
[----:B------:R-:W-:Y:S01]  /*93d0*/  @!P3 IMAD.X R25, R5, 0x1, R6, P0 ;  /* 0x000000010519b824 */ /* 0x000fe200000e0606 */
[----:B------:R-:W-:-:S05]  /*93e0*/  @!P1 IADD3 R20, P0, R4, R7, RZ ;  /* 0x0000000704149210 */ /* 0x000fca0007f1e0ff */
[----:B------:R-:W-:Y:S01]  /*93f0*/  @!P1 IMAD.X R21, R5, 0x1, R10, P0 ;  /* 0x0000000105159824 */ /* 0x000fe200000e060a */
[----:B-1----:R-:W-:Y:S01]  /*9400*/  @!P1 IADD3 R18, P0, R2, R7, RZ ;  /* 0x0000000702129210 */ /* 0x002fe20007f1e0ff */
[----:B------:R-:W-:Y:S01]  /*9410*/  @!P3 IMAD.X R23, R3, 0x1, R6, P2 ;  /* 0x000000010317b824 */ /* 0x000fe200010e0606 */
[----:B------:R-:W-:-:S03]  /*9420*/  ISETP.GE.AND P2, PT, R140, c[0x0][0x27c], PT ;  /* 0x00009f008c007a0c */ /* 0x000fc60003f46270 */
[----:B------:R-:W-:Y:S01]  /*9430*/  @!P1 IMAD.X R19, R3, 0x1, R10, P0 ;  /* 0x0000000103139824 */ /* 0x000fe200000e060a */
[----:B------:R-:W-:Y:S01]  /*9440*/  ISETP.GE.AND P0, PT, R144, c[0x0][0x27c], PT ;  /* 0x00009f0090007a0c */ /* 0x000fe20003f06270 */
[----:B------:R-:W-:Y:S01]  /*9450*/  CS2R R10, SRZ ;  /* 0x00000000000a7805 */ /* 0x000fe2000001ff00 */
[----:B------:R-:W-:-:S07]  /*9460*/  CS2R R6, SRZ ;  /* 0x0000000000067805 */ /* 0x000fce000001ff00 */
[----:B------:R-:W-:-:S04]  /*9470*/  @!P2 IMAD.WIDE R28, R140, 0x2, R4 ;  /* 0x000000028c1ca825 */ /* 0x000fc800078e0204 */
[----:B------:R-:W-:Y:S01]  /*9480*/  @!P2 IMAD.WIDE R26, R140, 0x2, R2 ;  /* 0x000000028c1aa825 */ /* 0x000fe200078e0202 */
[----:B------:R1:W5:Y:S03]  /*9490*/  @!P2 LD.E.64 R10, [R28.64] ;  /* 0x000000081c0aa980 */ /* 0x000366000c101b00 */
[----:B------:R-:W-:Y:S01]  /*94a0*/  @!P0 IMAD.SHL.U32 R0, R144, 0x2, RZ ;  /* 0x0000000290008824 */ /* 0x000fe200078e00ff */
[----:B------:R2:W5:Y:S04]  /*94b0*/  @!P2 LD.E.64 R6, [R26.64] ;  /* 0x000000081a06a980 */ /* 0x000568000c101b00 */
[----:B------:R-:W-:Y:S01]  /*94c0*/  @!P0 IADD3 R4, P2, R4, R0, RZ ;  /* 0x0000000004048210 */ /* 0x000fe20007f5e0ff */
[----:B------:R-:W-:Y:S01]  /*94d0*/  CS2R R32, SRZ ;  /* 0x0000000000207805 */ /* 0x000fe2000001ff00 */
[----:B------:R-:W-:Y:S01]  /*94e0*/  CS2R R34, SRZ ;  /* 0x0000000000227805 */ /* 0x000fe2000001ff00 */
[----:B------:R-:W-:Y:S01]  /*94f0*/  CS2R R38, SRZ ;  /* 0x0000000000267805 */ /* 0x000fe2000001ff00 */
[----:B------:R-:W-:Y:S01]  /*9500*/  CS2R R40, SRZ ;  /* 0x0000000000287805 */ /* 0x000fe2000001ff00 */
[----:B------:R-:W-:Y:S01]  /*9510*/  CS2R R44, SRZ ;  /* 0x00000000002c7805 */ /* 0x000fe2000001ff00 */
[----:B------:R-:W-:Y:S01]  /*9520*/  CS2R R46, SRZ ;  /* 0x00000000002e7805 */ /* 0x000fe2000001ff00 */
[----:B------:R1:W5:Y:S04]  /*9530*/  @!P3 LD.E.64 R32, [R24.64] ;  /* 0x000000081820b980 */ /* 0x000368000c101b00 */
[----:B------:R1:W5:Y:S04]  /*9540*/  @!P3 LD.E.64 R34, [R22.64] ;  /* 0x000000081622b980 */ /* 0x000368000c101b00 */
[----:B------:R1:W5:Y:S04]  /*9550*/  @!P1 LD.E.64 R38, [R20.64] ;  /* 0x0000000814269980 */ /* 0x000368000c101b00 */
[----:B------:R1:W5:Y:S01]  /*9560*/  @!P1 LD.E.64 R40, [R18.64] ;  /* 0x0000000812289980 */ /* 0x000362000c101b00 */
[----:B--2---:R-:W-:-:S05]  /*9570*/  @!P0 SHF.L.U64.HI R26, R144, 0x1, R71 ;  /* 0x00000001901a8819 */ /* 0x004fca0000010247 */
[----:B------:R-:W-:Y:S01]  /*9580*/  @!P0 IMAD.X R5, R5, 0x1, R26, P2 ;  /* 0x0000000105058824 */ /* 0x000fe200010e061a */
[----:B------:R-:W-:-:S04]  /*9590*/  @!P0 IADD3 R2, P2, R2, R0, RZ ;  /* 0x0000000002028210 */ /* 0x000fc80007f5e0ff */
[----:B------:R1:W5:Y:S01]  /*95a0*/  @!P0 LD.E.64 R44, [R4.64] ;  /* 0x00000008042c8980 */ /* 0x000362000c101b00 */
[----:B------:R-:W-:-:S05]  /*95b0*/  @!P0 IMAD.X R3, R3, 0x1, R26, P2 ;  /* 0x0000000103038824 */ /* 0x000fca00010e061a */
[----:B------:R1:W5:Y:S03]  /*95c0*/  @!P0 LD.E.64 R46, [R2.64] ;  /* 0x00000008022e8980 */ /* 0x000366000c101b00 */
.L_x_1345:
[----:B--2---:R-:W-:Y:S05]  /*95d0*/  BSYNC B0 ;  /* 0x0000000000007941 */ /* 0x004fea0003800000 */
.L_x_1344:
[----:B------:R-:W-:Y:S01]  /*95e0*/  IADD3 R0, R30, 0x40, RZ ;  /* 0x000000401e007810 */ /* 0x000fe20007ffe0ff */
[----:B-1---5:R-:W-:Y:S01]  /*95f0*/  IMAD.MOV.U32 R2, RZ, RZ, R38 ;  /* 0x000000ffff027224 */ /* 0x022fe200078e0026 */
[----:B------:R-:W-:Y:S01]  /*9600*/  MOV R19, R9 ;  /* 0x0000000900137202 */ /* 0x000fe20000000f00 */
[----:B---3--:R-:W-:Y:S01]  /*9610*/  IMAD.MOV.U32 R4, RZ, RZ, R44 ;  /* 0x000000ffff047224 */ /* 0x008fe200078e002c */
[----:B------:R-:W-:Y:S01]  /*9620*/  ISETP.GE.AND P0, PT, R0, R36, PT ;  /* 0x000000240000720c */ /* 0x000fe20003f06270 */
[----:B------:R-:W-:Y:S01]  /*9630*/  IMAD.MOV.U32 R0, RZ, RZ, R39 ;  /* 0x000000ffff007224 */ /* 0x000fe200078e0027 */
[----:B----4-:R1:W2:Y:S01]  /*9640*/  SHFL.IDX PT, R5, R37, 0x1, 0x1c1f ;  /* 0x003c1f0025057f89 */ /* 0x0102a200000e0000 */
[----:B------:R-:W-:Y:S01]  /*9650*/  IMAD.MOV.U32 R3, RZ, RZ, R45 ;  /* 0x000000ffff037224 */ /* 0x000fe200078e002d */
[----:B------:R-:W-:Y:S01]  /*9660*/  BSSY B0, `(.L_x_1346) ;  /* 0x000006f000007945 */ /* 0x000fe20003800000 */
[----:B------:R-:W-:Y:S01]  /*9670*/  IMAD.MOV.U32 R20, RZ, RZ, R8 ;  /* 0x000000ffff147224 */ /* 0x000fe200078e0008 */
[----:B------:R-:W-:Y:S01]  /*9680*/  PRMT R70, R0, 0x5410, R2 ;  /* 0x0000541000467816 */ /* 0x000fe20000000002 */
[----:B------:R-:W-:Y:S01]  /*9690*/  IMAD.MOV.U32 R2, RZ, RZ, R16 ;  /* 0x000000ffff027224 */ /* 0x000fe200078e0010 */
[----:B------:R-:W-:Y:S01]  /*96a0*/  PRMT R74, R3, 0x5410, R4 ;  /* 0x00005410034a7816 */ /* 0x000fe20000000004 */
[----:B------:R-:W-:Y:S01]  /*96b0*/  IMAD.MOV.U32 R0, RZ, RZ, R17 ;  /* 0x000000ffff007224 */ /* 0x000fe200078e0011 */
[----:B------:R-:W-:Y:S01]  /*96c0*/  MOV R4, R32 ;  /* 0x0000002000047202 */ /* 0x000fe20000000f00 */
[----:B------:R-:W-:Y:S01]  /*96d0*/  IMAD.MOV.U32 R3, RZ, RZ, R33 ;  /* 0x000000ffff037224 */ /* 0x000fe200078e0021 */
[----:B------:R-:W-:Y:S01]  /*96e0*/  CS2R R24, SRZ ;  /* 0x0000000000187805 */ /* 0x000fe2000001ff00 */
        /* <DEDUP_REMOVED lines=8> */
[----:B------:R-:W-:Y:S01]  /*9770*/  CS2R R52, SRZ ;  /* 0x0000000000347805 */ /* 0x000fe2000001ff00 */
[----:B------:R-:W-:Y:S01]  /*9780*/  PRMT R60, R0, 0x5410, R2 ;  /* 0x00005410003c7816 */ /* 0x000fe20000000002 */
[----:B------:R-:W-:Y:S01]  /*9790*/  IMAD.MOV.U32 R2, RZ, RZ, R40 ;  /* 0x000000ffff027224 */ /* 0x000fe200078e0028 */
[----:B------:R-:W-:Y:S01]  /*97a0*/  PRMT R64, R64, 0x5410, R4 ;  /* 0x0000541040407816 */ /* 0x000fe20000000004 */
[----:B------:R-:W-:Y:S01]  /*97b0*/  IMAD.MOV.U32 R0, RZ, RZ, R41 ;  /* 0x000000ffff007224 */ /* 0x000fe200078e0029 */
[----:B------:R-:W-:Y:S01]  /*97c0*/  PRMT R61, R61, 0x5410, R3 ;  /* 0x000054103d3d7816 */ /* 0x000fe20000000003 */
[----:B------:R-:W-:Y:S01]  /*97d0*/  IMAD.MOV.U32 R4, RZ, RZ, R46 ;  /* 0x000000ffff047224 */ /* 0x000fe200078e002e */
[----:B------:R-:W-:Y:S01]  /*97e0*/  MOV R3, R47 ;  /* 0x0000002f00037202 */ /* 0x000fe20000000f00 */
[----:B------:R-:W-:Y:S01]  /*97f0*/  CS2R R50, SRZ ;  /* 0x0000000000327805 */ /* 0x000fe2000001ff00 */
[----:B------:R-:W-:Y:S01]  /*9800*/  PRMT R69, R0, 0x5410, R2 ;  /* 0x0000541000457816 */ /* 0x000fe20000000002 */
[----:B------:R-:W-:Y:S01]  /*9810*/  IMAD.MOV.U32 R2, RZ, RZ, R14 ;  /* 0x000000ffff027224 */ /* 0x000fe200078e000e */
[----:B------:R-:W-:Y:S01]  /*9820*/  PRMT R73, R3, 0x5410, R4 ;  /* 0x0000541003497816 */ /* 0x000fe20000000004 */
[----:B------:R-:W-:Y:S01]  /*9830*/  IMAD.MOV.U32 R0, RZ, RZ, R15 ;  /* 0x000000ffff007224 */ /* 0x000fe200078e000f */
[----:B------:R-:W-:Y:S01]  /*9840*/  MOV R3, R35 ;  /* 0x0000002300037202 */ /* 0x000fe20000000f00 */
[----:B------:R-:W-:Y:S01]  /*9850*/  IMAD.MOV.U32 R4, RZ, RZ, R34 ;  /* 0x000000ffff047224 */ /* 0x000fe200078e0022 */
[----:B------:R-:W-:Y:S01]  /*9860*/  PRMT R64, R20, 0x7610, R64 ;  /* 0x0000761014407816 */ /* 0x000fe20000000040 */
[----:B------:R-:W-:Y:S01]  /*9870*/  CS2R R58, SRZ ;  /* 0x00000000003a7805 */ /* 0x000fe2000001ff00 */
[----:B------:R-:W-:Y:S01]  /*9880*/  PRMT R65, R0, 0x5410, R2 ;  /* 0x0000541000417816 */ /* 0x000fe20000000002 */
[----:B------:R-:W-:Y:S01]  /*9890*/  IMAD.MOV.U32 R0, RZ, RZ, R7 ;  /* 0x000000ffff007224 */ /* 0x000fe200078e0007 */
[----:B------:R-:W-:Y:S01]  /*98a0*/  PRMT R67, R3, 0x5410, R4 ;  /* 0x0000541003437816 */ /* 0x000fe20000000004 */
[----:B------:R-:W3:Y:S01]  /*98b0*/  SHFL.IDX PT, R2, R43, 0x1, 0x1c1f ;  /* 0x003c1f002b027f89 */ /* 0x000ee200000e0000 */
[----:B------:R-:W-:Y:S01]  /*98c0*/  PRMT R61, R19, 0x7610, R61 ;  /* 0x00007610133d7816 */ /* 0x000fe2000000003d */
[----:B------:R-:W-:Y:S01]  /*98d0*/  CS2R R56, SRZ ;  /* 0x0000000000387805 */ /* 0x000fe2000001ff00 */
[----:B-1----:R-:W-:Y:S01]  /*98e0*/  PRMT R37, R0, 0x5410, R18 ;  /* 0x0000541000257816 */ /* 0x002fe20000000012 */
[----:B------:R1:W4:Y:S01]  /*98f0*/  SHFL.IDX PT, R4, R42, 0x1, 0x1c1f ;  /* 0x003c1f002a047f89 */ /* 0x00032200000e0000 */
[----:B------:R-:W-:Y:S01]  /*9900*/  CS2R R26, SRZ ;  /* 0x00000000001a7805 */ /* 0x000fe2000001ff00 */
[----:B------:R-:W-:Y:S01]  /*9910*/  CS2R R54, SRZ ;  /* 0x0000000000367805 */ /* 0x000fe2000001ff00 */
[----:B------:R-:W-:Y:S01]  /*9920*/  CS2R R48, SRZ ;  /* 0x0000000000307805 */ /* 0x000fe2000001ff00 */
[----:B------:R2:W3:Y:S01]  /*9930*/  SHFL.IDX PT, R3, R31, 0x1, 0x1c1f ;  /* 0x003c1f001f037f89 */ /* 0x0004e200000e0000 */
[----:B-1----:R-:W-:Y:S01]  /*9940*/  CS2R R42, SRZ ;  /* 0x00000000002a7805 */ /* 0x002fe2000001ff00 */
[----:B--2---:R-:W-:Y:S01]  /*9950*/  CS2R R30, SRZ ;  /* 0x00000000001e7805 */ /* 0x004fe2000001ff00 */
[----:B------:R-:W-:Y:S05]  /*9960*/  @P0 BRA `(.L_x_1347) ;  /* 0x000003e000000947 */ /* 0x000fea0003800000 */
[----:B---34-:R-:W-:Y:S01]  /*9970*/  ISETP.GE.AND P0, PT, R146, c[0x0][0x27c], PT ;  /* 0x00009f0092007a0c */ /* 0x018fe20003f06270 */
[----:B------:R-:W-:Y:S01]  /*9980*/  CS2R R50, SRZ ;  /* 0x0000000000327805 */ /* 0x000fe2000001ff00 */
[----:B------:R-:W-:-:S11]  /*9990*/  ISETP.GE.AND P2, PT, R143, c[0x0][0x27c], PT ;  /* 0x00009f008f007a0c */ /* 0x000fd60003f46270 */
[C---:B------:R-:W-:Y:S01]  /*99a0*/  @!P0 IMAD.SHL.U32 R0, R146.reuse, 0x2, RZ ;  /* 0x0000000292008824 */ /* 0x040fe200078e00ff */
[----:B------:R-:W-:Y:S01]  /*99b0*/  @!P0 SHF.L.U64.HI R20, R146, 0x1, R78 ;  /* 0x0000000192148819 */ /* 0x000fe2000001024e */
[----:B------:R-:W-:Y:S01]  /*99c0*/  CS2R R48, SRZ ;  /* 0x0000000000307805 */ /* 0x000fe2000001ff00 */
[----:B------:R-:W-:Y:S02]  /*99d0*/  @!P2 IMAD.SHL.U32 R24, R143, 0x2, RZ ;  /* 0x000000028f18a824 */ /* 0x000fe400078e00ff */
[-C--:B------:R-:W-:Y:S02]  /*99e0*/  @!P0 IADD3 R18, P3, R4, R0.reuse, RZ ;  /* 0x0000000004128210 */ /* 0x080fe40007f7e0ff */
[----:B------:R-:W-:-:S03]  /*99f0*/  @!P0 IADD3 R22, P1, R2, R0, RZ ;  /* 0x0000000002168210 */ /* 0x000fc60007f3e0ff */
[--C-:B------:R-:W-:Y:S01]  /*9a00*/  @!P0 IMAD.X R19, R5, 0x1, R20.reuse, P3 ;  /* 0x0000000105138824 */ /* 0x100fe200018e0614 */
[----:B------:R-:W-:Y:S01]  /*9a10*/  ISETP.GE.AND P3, PT, R145, c[0x0][0x27c], PT ;  /* 0x00009f0091007a0c */ /* 0x000fe20003f66270 */
[----:B------:R-:W-:Y:S01]  /*9a20*/  @!P0 IMAD.X R23, R3, 0x1, R20, P1 ;  /* 0x0000000103178824 */ /* 0x000fe200008e0614 */
[----:B------:R-:W-:Y:S02]  /*9a30*/  ISETP.GE.AND P1, PT, R142, c[0x0][0x27c], PT ;  /* 0x00009f008e007a0c */ /* 0x000fe40003f26270 */
[----:B------:R1:W5:Y:S01]  /*9a40*/  @!P0 LD.E.64 R50, [R18.64] ;  /* 0x0000000812328980 */ /* 0x000362000c101b00 */
[----:B------:R-:W-:Y:S02]  /*9a50*/  @!P2 SHF.L.U64.HI R0, R143, 0x1, R77 ;  /* 0x000000018f00a819 */ /* 0x000fe4000001024d */
[----:B------:R-:W-:Y:S01]  /*9a60*/  @!P2 IADD3 R20, P4, R4, R24, RZ ;  /* 0x000000180414a210 */ /* 0x000fe20007f9e0ff */
[----:B------:R2:W5:Y:S01]  /*9a70*/  @!P0 LD.E.64 R48, [R22.64] ;  /* 0x0000000816308980 */ /* 0x000562000c101b00 */
[----:B------:R-:W-:Y:S01]  /*9a80*/  CS2R R54, SRZ ;  /* 0x0000000000367805 */ /* 0x000fe2000001ff00 */
[----:B------:R-:W-:-:S02]  /*9a90*/  CS2R R52, SRZ ;  /* 0x0000000000347805 */ /* 0x000fc4000001ff00 */
[----:B------:R-:W-:-:S03]  /*9aa0*/  @!P2 IMAD.X R21, R5, 0x1, R0, P4 ;  /* 0x000000010515a824 */ /* 0x000fc600020e0600 */
[----:B------:R-:W-:Y:S02]  /*9ab0*/  @!P1 SHF.L.U64.HI R26, R142, 0x1, R72 ;  /* 0x000000018e1a9819 */ /* 0x000fe40000010248 */
[----:B------:R3:W5:Y:S01]  /*9ac0*/  @!P2 LD.E.64 R52, [R20.64] ;  /* 0x000000081434a980 */ /* 0x000762000c101b00 */
[----:B-1----:R-:W-:-:S05]  /*9ad0*/  @!P2 IADD3 R18, P0, R2, R24, RZ ;  /* 0x000000180212a210 */ /* 0x002fca0007f1e0ff */
[----:B------:R-:W-:Y:S02]  /*9ae0*/  @!P2 IMAD.X R19, R3, 0x1, R0, P0 ;  /* 0x000000010313a824 */ /* 0x000fe400000e0600 */
[----:B------:R-:W-:-:S03]  /*9af0*/  @!P3 IMAD.SHL.U32 R0, R145, 0x2, RZ ;  /* 0x000000029100b824 */ /* 0x000fc600078e00ff */
[----:B------:R1:W5:Y:S02]  /*9b00*/  @!P2 LD.E.64 R54, [R18.64] ;  /* 0x000000081236a980 */ /* 0x000364000c101b00 */
[-C--:B------:R-:W-:Y:S02]  /*9b10*/  @!P3 IADD3 R24, P0, R4, R0.reuse, RZ ;  /* 0x000000000418b210 */ /* 0x080fe40007f1e0ff */
[----:B--2---:R-:W-:Y:S02]  /*9b20*/  @!P3 IADD3 R22, P2, R2, R0, RZ ;  /* 0x000000000216b210 */ /* 0x004fe40007f5e0ff */
[----:B-1----:R-:W-:Y:S01]  /*9b30*/  @!P3 SHF.L.U64.HI R19, R145, 0x1, R75 ;  /* 0x000000019113b819 */ /* 0x002fe2000001024b */
[----:B------:R-:W-:-:S04]  /*9b40*/  @!P1 IMAD.SHL.U32 R18, R142, 0x2, RZ ;  /* 0x000000028e129824 */ /* 0x000fc800078e00ff */
[----:B------:R-:W-:Y:S01]  /*9b50*/  @!P3 IMAD.X R25, R5, 0x1, R19, P0 ;  /* 0x000000010519b824 */ /* 0x000fe200000e0613 */
[----:B---3--:R-:W-:-:S05]  /*9b60*/  @!P1 IADD3 R20, P0, R4, R18, RZ ;  /* 0x0000001204149210 */ /* 0x008fca0007f1e0ff */
[----:B------:R-:W-:Y:S01]  /*9b70*/  @!P1 IMAD.X R21, R5, 0x1, R26, P0 ;  /* 0x0000000105159824 */ /* 0x000fe200000e061a */
[----:B------:R-:W-:Y:S01]  /*9b80*/  @!P1 IADD3 R18, P0, R2, R18, RZ ;  /* 0x0000001202129210 */ /* 0x000fe20007f1e0ff */
        /* <DEDUP_REMOVED lines=14> */
[----:B------:R-:W-:-:S04]  /*9c70*/  CS2R R58, SRZ ;  /* 0x00000000003a7805 */ /* 0x000fc8000001ff00 */
[----:B------:R3:W5:Y:S01]  /*9c80*/  @!P1 LD.E.64 R56, [R18.64] ;  /* 0x0000000812389980 */ /* 0x000762000c101b00 */
[----:B--2---:R-:W-:Y:S01]  /*9c90*/  @!P0 SHF.L.U64.HI R26, R144, 0x1, R71 ;  /* 0x00000001901a8819 */ /* 0x004fe20000010247 */
[----:B-1----:R-:W-:-:S04]  /*9ca0*/  CS2R R28, SRZ ;  /* 0x00000000001c7805 */ /* 0x002fc8000001ff00 */
[--C-:B------:R-:W-:Y:S01]  /*9cb0*/  @!P0 IMAD.X R5, R5, 0x1, R26.reuse, P2 ;  /* 0x0000000105058824 */ /* 0x100fe200010e061a */
[----:B------:R-:W-:Y:S01]  /*9cc0*/  @!P0 IADD3 R2, P2, R2, R0, RZ ;  /* 0x0000000002028210 */ /* 0x000fe20007f5e0ff */
[----:B------:R1:W5:Y:S04]  /*9cd0*/  @!P3 LD.E.64 R28, [R24.64] ;  /* 0x00000008181cb980 */ /* 0x000368000c101b00 */
[----:B------:R-:W-:Y:S01]  /*9ce0*/  @!P0 IMAD.X R3, R3, 0x1, R26, P2 ;  /* 0x0000000103038824 */ /* 0x000fe200010e061a */
[----:B------:R3:W5:Y:S01]  /*9cf0*/  @!P0 LD.E.64 R62, [R4.64] ;  /* 0x00000008043e8980 */ /* 0x000762000c101b00 */
[----:B------:R-:W-:-:S03]  /*9d00*/  CS2R R26, SRZ ;  /* 0x00000000001a7805 */ /* 0x000fc6000001ff00 */
[----:B------:R3:W5:Y:S04]  /*9d10*/  @!P0 LD.E.64 R58, [R2.64] ;  /* 0x00000008023a8980 */ /* 0x000768000c101b00 */
[----:B------:R3:W5:Y:S01]  /*9d20*/  @!P3 LD.E.64 R26, [R22.64] ;  /* 0x00000008161ab980 */ /* 0x000762000c101b00 */
[----:B-1----:R-:W-:-:S06]  /*9d30*/  CS2R R24, SRZ ;  /* 0x0000000000187805 */ /* 0x002fcc000001ff00 */
[----:B------:R3:W5:Y:S02]  /*9d40*/  @!P1 LD.E.64 R24, [R20.64] ;  /* 0x0000000814189980 */ /* 0x000764000c101b00 */
.L_x_1347:
[----:B---34-:R-:W-:Y:S05]  /*9d50*/  BSYNC B0 ;  /* 0x0000000000007941 */ /* 0x018fea0003800000 */
.L_x_1346:
[----:B-----5:R-:W-:Y:S01]  /*9d60*/  IMAD.MOV.U32 R2, RZ, RZ, R24 ;  /* 0x000000ffff027224 */ /* 0x020fe200078e0018 */
[----:B------:R-:W-:Y:S01]  /*9d70*/  MOV R0, R25 ;  /* 0x0000001900007202 */ /* 0x000fe20000000f00 */
[----:B------:R-:W-:Y:S01]  /*9d80*/  IMAD.MOV.U32 R4, RZ, RZ, R62 ;  /* 0x000000ffff047224 */ /* 0x000fe200078e003e */
[----:B------:R-:W-:-:S04]  /*9d90*/  DEPBAR.LE SB0, 0x1 ;  /* 0x000080400000791a */ /* 0x000fc80000000000 */
[----:B------:R-:W-:Y:S01]  /*9da0*/  PRMT R84, R0, 0x5410, R2 ;  /* 0x0000541000547816 */ /* 0x000fe20000000002 */
[----:B------:R-:W-:Y:S01]  /*9db0*/  IMAD.MOV.U32 R2, RZ, RZ, R52 ;  /* 0x000000ffff027224 */ /* 0x000fe200078e0034 */
[----:B------:R-:W-:Y:S01]  /*9dc0*/  MOV R0, R53 ;  /* 0x0000003500007202 */ /* 0x000fe20000000f00 */
[----:B------:R-:W-:Y:S01]  /*9dd0*/  IMAD.MOV.U32 R3, RZ, RZ, R63 ;  /* 0x000000ffff037224 */ /* 0x000fe200078e003f */
[----:B------:R-:W-:Y:S02]  /*9de0*/  BSSY B1, `(.L_x_1348) ;  /* 0x000014d000017945 */ /* 0x000fe40003800000 */
[----:B------:R-:W-:Y:S01]  /*9df0*/  PRMT R79, R0, 0x5410, R2 ;  /* 0x00005410004f7816 */ /* 0x000fe20000000002 */
[----:B------:R-:W-:Y:S01]  /*9e00*/  IMAD.MOV.U32 R2, RZ, RZ, R30 ;  /* 0x000000ffff027224 */ /* 0x000fe200078e001e */
[----:B------:R-:W-:Y:S02]  /*9e10*/  MOV R0, R31 ;  /* 0x0000001f00007202 */ /* 0x000fe40000000f00 */
[----:B------:R-:W-:Y:S01]  /*9e20*/  PRMT R86, R3, 0x5410, R4 ;  /* 0x0000541003567816 */ /* 0x000fe20000000004 */
[----:B------:R-:W-:Y:S01]  /*9e30*/  IMAD.MOV.U32 R4, RZ, RZ, R28 ;  /* 0x000000ffff047224 */ /* 0x000fe200078e001c */
[----:B------:R-:W-:Y:S01]  /*9e40*/  PRMT R72, R0, 0x5410, R2 ;  /* 0x0000541000487816 */ /* 0x000fe20000000002 */
[----:B------:R-:W-:-:S02]  /*9e50*/  IMAD.MOV.U32 R3, RZ, RZ, R29 ;  /* 0x000000ffff037224 */ /* 0x000fc400078e001d */
        /* <DEDUP_REMOVED lines=9> */
[----:B------:R-:W-:Y:S01]  /*9ef0*/  IMAD.IADD R3, R36, 0x1, -R240 ;  /* 0x0000000124037824 */ /* 0x000fe200078e0af0 */
[----:B------:R-:W-:Y:S01]  /*9f00*/  PRMT R82, R0, 0x5410, R2 ;  /* 0x0000541000527816 */ /* 0x000fe20000000002 */
[----:B------:R-:W-:Y:S01]  /*9f10*/  IMAD.MOV.U32 R2, RZ, RZ, R26 ;  /* 0x000000ffff027224 */ /* 0x000fe200078e001a */
[----:B------:R-:W-:-:S02]  /*9f20*/  MOV R0, R27 ;  /* 0x0000001b00007202 */ /* 0x000fc40000000f00 */
[----:B------:R-:W-:Y:S02]  /*9f30*/  IMNMX R36, R3, 0x80, PT ;  /* 0x0000008003247817 */ /* 0x000fe40003800200 */
[----:B------:R-:W-:Y:S01]  /*9f40*/  PRMT R80, R0, 0x5410, R2 ;  /* 0x0000541000507816 */ /* 0x000fe20000000002 */
[----:B------:R-:W-:Y:S01]  /*9f50*/  IMAD.MOV.U32 R2, RZ, RZ, R54 ;  /* 0x000000ffff027224 */ /* 0x000fe200078e0036 */
[----:B------:R-:W-:Y:S01]  /*9f60*/  MOV R0, R55 ;  /* 0x0000003700007202 */ /* 0x000fe20000000f00 */
[----:B------:R-:W-:Y:S01]  /*9f70*/  BAR.SYNC.DEFER_BLOCKING 0x0 ;  /* 0x0000000000007b1d */ /* 0x000fe20000010000 */
[----:B------:R-:W-:Y:S02]  /*9f80*/  ISETP.GE.AND P0, PT, R216, R36, PT ;  /* 0x00000024d800720c */ /* 0x000fe40003f06270 */
[----:B------:R-:W-:Y:S01]  /*9f90*/  PRMT R78, R0, 0x5410, R2 ;  /* 0x00005410004e7816 */ /* 0x000fe20000000002 */
[----:B------:R-:W-:Y:S02]  /*9fa0*/  IMAD.MOV.U32 R2, RZ, RZ, R48 ;  /* 0x000000ffff027224 */ /* 0x000fe400078e0030 */
[----:B------:R-:W-:-:S05]  /*9fb0*/  IMAD.MOV.U32 R0, RZ, RZ, R49 ;  /* 0x000000ffff007224 */ /* 0x000fca00078e0031 */
[----:B------:R-:W-:Y:S01]  /*9fc0*/  PRMT R75, R0, 0x5410, R2 ;  /* 0x00005410004b7816 */ /* 0x000fe20000000002 */
[----:B------:R-:W-:Y:S01]  /*9fd0*/  IMAD.MOV.U32 R0, RZ, RZ, R43 ;  /* 0x000000ffff007224 */ /* 0x000fe200078e002b */
[----:B------:R-:W-:-:S04]  /*9fe0*/  MOV R2, R42 ;  /* 0x0000002a00027202 */ /* 0x000fc80000000f00 */
[----:B------:R-:W-:Y:S01]  /*9ff0*/  PRMT R71, R0, 0x5410, R2 ;  /* 0x0000541000477816 */ /* 0x000fe20000000002 */
[----:B------:R-:W-:Y:S05]  /*a000*/  @P0 BRA `(.L_x_1349) ;  /* 0x000012a000000947 */ /* 0x000fea0003800000 */
[----:B------:R-:W-:Y:S01]  /*a010*/  ISETP.GE.AND P0, PT, R140, c[0x0][0x27c], PT ;  /* 0x00009f008c007a0c */ /* 0x000fe20003f06270 */
[----:B------:R-:W-:-:S12]  /*a020*/  BSSY B0, `(.L_x_1350) ;  /* 0x0000030000007945 */ /* 0x000fd80003800000 */
[----:B------:R-:W-:Y:S05]  /*a030*/  @P0 BRA `(.L_x_1351) ;  /* 0x000002e000000947 */ /* 0x000fea0003800000 */
[----:B------:R-:W1:Y:S01]  /*a040*/  LDS.128 R20, [R210+0xc000] ;  /* 0x00c00000d2147984 */ /* 0x000e620000000c00 */
[----:B------:R-:W-:Y:S02]  /*a050*/  SHF.R.U32.HI R0, RZ, 0x10, R7 ;  /* 0x00000010ff007819 */ /* 0x000fe40000011607 */
[----:B------:R-:W-:Y:S02]  /*a060*/  SHF.R.U32.HI R2, RZ, 0x10, R11 ;  /* 0x00000010ff027819 */ /* 0x000fe4000001160b */
[----:B------:R-:W-:Y:S02]  /*a070*/  PRMT R0, R37, 0x5410, R0 ;  /* 0x0000541025007816 */ /* 0x000fe40000000000 */
[----:B------:R-:W-:Y:S02]  /*a080*/  PRMT R2, R60, 0x5410, R2 ;  /* 0x000054103c027816 */ /* 0x000fe40000000002 */
[----:B------:R-:W-:Y:S01]  /*a090*/  SHF.R.U64 R6, R6, 0x10, R7 ;  /* 0x0000001006067819 */ /* 0x000fe20000001207 */
[C---:B------:R-:W-:Y:S01]  /*a0a0*/  IMAD.U32 R18, R0.reuse, 0x10000, RZ ;  /* 0x0001000000127824 */ /* 0x040fe200078e00ff */
[----:B------:R-:W-:Y:S01]  /*a0b0*/  LOP3.LUT R7, R0, 0xffff0000, RZ, 0xc0, !PT ;  /* 0xffff000000077812 */ /* 0x000fe200078ec0ff */
[----:B------:R-:W-:Y:S01]  /*a0c0*/  IMAD.U32 R19, R2, 0x10000, RZ ;  /* 0x0001000002137824 */ /* 0x000fe200078e00ff */
[C---:B-1----:R-:W-:Y:S01]  /*a0d0*/  LOP3.LUT R3, R22.reuse, 0xffff0000, RZ, 0xc0, !PT ;  /* 0xffff000016037812 */ /* 0x042fe200078ec0ff */
[----:B------:R-:W-:Y:S01]  /*a0e0*/  IMAD.U32 R0, R23, 0x10000, RZ ;  /* 0x0001000017007824 */ /* 0x000fe200078e00ff */
[----:B------:R-:W-:-:S03]  /*a0f0*/  SHF.L.U32 R4, R22, 0x10, RZ ;  /* 0x0000001016047819 */ /* 0x000fc600000006ff */
[CC--:B------:R-:W-:Y:S02]  /*a100*/  FMUL.FTZ R5, R3.reuse, R18.reuse ;  /* 0x0000001203057220 */ /* 0x0c0fe40000410000 */
[-C--:B------:R-:W-:Y:S02]  /*a110*/  FMUL.FTZ R3, R3, R19.reuse ;  /* 0x0000001303037220 */ /* 0x080fe40000410000 */
[----:B------:R-:W-:Y:S01]  /*a120*/  FFMA.FTZ R19, R4, R19, -R5 ;  /* 0x0000001304137223 */ /* 0x000fe20000010805 */
[----:B------:R-:W-:Y:S01]  /*a130*/  LOP3.LUT R5, R2, 0xffff0000, RZ, 0xc0, !PT ;  /* 0xffff000002057812 */ /* 0x000fe200078ec0ff */
[----:B------:R-:W-:Y:S01]  /*a140*/  FFMA.FTZ R18, R4, R18, R3 ;  /* 0x0000001204127223 */ /* 0x000fe20000010003 */
[----:B------:R-:W-:Y:S02]  /*a150*/  LOP3.LUT R2, R23, 0xffff0000, RZ, 0xc0, !PT ;  /* 0xffff000017027812 */ /* 0x000fe400078ec0ff */
[----:B------:R-:W-:-:S03]  /*a160*/  SHF.R.U64 R4, R10, 0x10, R11 ;  /* 0x000000100a047819 */ /* 0x000fc6000000120b */
[C---:B------:R-:W-:Y:S02]  /*a170*/  FMUL.FTZ R3, R2.reuse, R7 ;  /* 0x0000000702037220 */ /* 0x040fe40000410000 */
[-C--:B------:R-:W-:Y:S02]  /*a180*/  FMUL.FTZ R2, R2, R5.reuse ;  /* 0x0000000502027220 */ /* 0x080fe40000410000 */
[----:B------:R-:W-:Y:S01]  /*a190*/  FFMA.FTZ R10, R0, R5, -R3 ;  /* 0x00000005000a7223 */ /* 0x000fe20000010803 */
[----:B------:R-:W-:Y:S01]  /*a1a0*/  LOP3.LUT R3, R20, 0xffff0000, RZ, 0xc0, !PT ;  /* 0xffff000014037812 */ /* 0x000fe200078ec0ff */
[----:B------:R-:W-:Y:S01]  /*a1b0*/  FFMA.FTZ R7, R0, R7, R2 ;  /* 0x0000000700077223 */ /* 0x000fe20000010002 */
[----:B------:R-:W-:Y:S02]  /*a1c0*/  PRMT R0, R37, 0x5432, R6 ;  /* 0x0000543225007816 */ /* 0x000fe40000000006 */
[----:B------:R-:W-:Y:S01]  /*a1d0*/  PRMT R2, R60, 0x5432, R4 ;  /* 0x000054323c027816 */ /* 0x000fe20000000004 */
[----:B------:R-:W-:Y:S01]  /*a1e0*/  IMAD.U32 R4, R20, 0x10000, RZ ;  /* 0x0001000014047824 */ /* 0x000fe200078e00ff */
[----:B------:R-:W-:Y:S01]  /*a1f0*/  F2FP.BF16.PACK_AB R7, R7, R10 ;  /* 0x0000000a0707723e */ /* 0x000fe200000010ff */
        /* <DEDUP_REMOVED lines=8> */
[C---:B------:R-:W-:Y:S02]  /*a280*/  LOP3.LUT R2, R21.reuse, 0xffff0000, RZ, 0xc0, !PT ;  /* 0xffff000015027812 */ /* 0x040fe400078ec0ff */
[----:B------:R-:W-:-:S02]  /*a290*/  SHF.L.U32 R0, R21, 0x10, RZ ;  /* 0x0000001015007819 */ /* 0x000fc400000006ff */
[----:B------:R-:W-:Y:S01]  /*a2a0*/  F2FP.BF16.PACK_AB R4, R4, R5 ;  /* 0x000000050404723e */ /* 0x000fe200000010ff */
[CC--:B------:R-:W-:Y:S02]  /*a2b0*/  FMUL.FTZ R3, R2.reuse, R6.reuse ;  /* 0x0000000602037220 */ /* 0x0c0fe40000410000 */
[-C--:B------:R-:W-:Y:S02]  /*a2c0*/  FMUL.FTZ R2, R2, R11.reuse ;  /* 0x0000000b02027220 */ /* 0x080fe40000410000 */
[C---:B------:R-:W-:Y:S02]  /*a2d0*/  FFMA.FTZ R3, R0.reuse, R11, -R3 ;  /* 0x0000000b00037223 */ /* 0x040fe40000010803 */
[----:B------:R-:W-:Y:S01]  /*a2e0*/  FFMA.FTZ R2, R0, R6, R2 ;  /* 0x0000000600027223 */ /* 0x000fe20000010002 */
[----:B------:R-:W-:-:S04]  /*a2f0*/  F2FP.BF16.PACK_AB R6, R18, R19 ;  /* 0x000000131206723e */ /* 0x000fc800000010ff */
[----:B------:R-:W-:-:S05]  /*a300*/  F2FP.BF16.PACK_AB R5, R2, R3 ;  /* 0x000000030205723e */ /* 0x000fca00000010ff */
[----:B------:R1:W-:Y:S02]  /*a310*/  STS.128 [R210+0xc000], R4 ;  /* 0x00c00004d2007388 */ /* 0x0003e40000000c00 */
.L_x_1351:
[----:B------:R-:W-:Y:S05]  /*a320*/  BSYNC B0 ;  /* 0x0000000000007941 */ /* 0x000fea0003800000 */
.L_x_1350:
[----:B------:R-:W-:Y:S01]  /*a330*/  ISETP.GE.AND P0, PT, R146, c[0x0][0x27c], PT ;  /* 0x00009f0092007a0c */ /* 0x000fe20003f06270 */
[----:B------:R-:W-:-:S12]  /*a340*/  BSSY B0, `(.L_x_1352) ;  /* 0x0000030000007945 */ /* 0x000fd80003800000 */
[----:B------:R-:W-:Y:S05]  /*a350*/  @P0 BRA `(.L_x_1353) ;  /* 0x000002e000000947 */ /* 0x000fea0003800000 */
[----:B-1----:R-:W1:Y:S01]  /*a360*/  LDS.128 R4, [R211+0xc000] ;  /* 0x00c00000d3047984 */ /* 0x002e620000000c00 */
[----:B------:R-:W-:Y:S02]  /*a370*/  SHF.R.U32.HI R0, RZ, 0x10, R9 ;  /* 0x00000010ff007819 */ /* 0x000fe40000011609 */
[----:B------:R-:W-:Y:S02]  /*a380*/  SHF.R.U32.HI R2, RZ, 0x10, R13 ;  /* 0x00000010ff027819 */ /* 0x000fe4000001160d */
[C---:B------:R-:W-:Y:S02]  /*a390*/  PRMT R0, R61.reuse, 0x5410, R0 ;  /* 0x000054103d007816 */ /* 0x040fe40000000000 */
[----:B------:R-:W-:-:S03]  /*a3a0*/  PRMT R2, R61, 0x5432, R2 ;  /* 0x000054323d027816 */ /* 0x000fc60000000002 */
[----:B------:R-:W-:Y:S02]  /*a3b0*/  IMAD.U32 R19, R0, 0x10000, RZ ;  /* 0x0001000000137824 */ /* 0x000fe400078e00ff */
[----:B------:R-:W-:Y:S01]  /*a3c0*/  IMAD.U32 R11, R2, 0x10000, RZ ;  /* 0x00010000020b7824 */ /* 0x000fe200078e00ff */
[C---:B-1----:R-:W-:Y:S02]  /*a3d0*/  LOP3.LUT R3, R6.reuse, 0xffff0000, RZ, 0xc0, !PT ;  /* 0xffff000006037812 */ /* 0x042fe400078ec0ff */
[----:B------:R-:W-:-:S03]  /*a3e0*/  SHF.L.U32 R6, R6, 0x10, RZ ;  /* 0x0000001006067819 */ /* 0x000fc600000006ff */
[C---:B------:R-:W-:Y:S02]  /*a3f0*/  FMUL.FTZ R10, R3.reuse, R19 ;  /* 0x00000013030a7220 */ /* 0x040fe40000410000 */
[-C--:B------:R-:W-:Y:S02]  /*a400*/  FMUL.FTZ R3, R3, R11.reuse ;  /* 0x0000000b03037220 */ /* 0x080fe40000410000 */
[----:B------:R-:W-:Y:S01]  /*a410*/  FFMA.FTZ R18, R6, R11, -R10 ;  /* 0x0000000b06127223 */ /* 0x000fe2000001080a */
[----:B------:R-:W-:Y:S01]  /*a420*/  SHF.R.U64 R10, R12, 0x10, R13 ;  /* 0x000000100c0a7819 */ /* 0x000fe2000000120d */
[----:B------:R-:W-:Y:S01]  /*a430*/  FFMA.FTZ R11, R6, R19, R3 ;  /* 0x00000013060b7223 */ /* 0x000fe20000010003 */
[----:B------:R-:W-:Y:S02]  /*a440*/  SHF.R.U64 R6, R8, 0x10, R9 ;  /* 0x0000001008067819 */ /* 0x000fe40000001209 */
[----:B------:R-:W-:Y:S02]  /*a450*/  LOP3.LUT R9, R2, 0xffff0000, RZ, 0xc0, !PT ;  /* 0xffff000002097812 */ /* 0x000fe400078ec0ff */
[----:B------:R-:W-:Y:S01]  /*a460*/  LOP3.LUT R8, R0, 0xffff0000, RZ, 0xc0, !PT ;  /* 0xffff000000087812 */ /* 0x000fe200078ec0ff */
[C---:B------:R-:W-:Y:S01]  /*a470*/  IMAD.U32 R0, R7.reuse, 0x10000, RZ ;  /* 0x0001000007007824 */ /* 0x040fe200078e00ff */
[----:B------:R-:W-:-:S05]  /*a480*/  LOP3.LUT R2, R7, 0xffff0000, RZ, 0xc0, !PT ;  /* 0xffff000007027812 */ /* 0x000fca00078ec0ff */
[CC--:B------:R-:W-:Y:S02]  /*a490*/  FMUL.FTZ R3, R2.reuse, R8.reuse ;  /* 0x0000000802037220 */ /* 0x0c0fe40000410000 */
[-C--:B------:R-:W-:Y:S02]  /*a4a0*/  FMUL.FTZ R2, R2, R9.reuse ;  /* 0x0000000902027220 */ /* 0x080fe40000410000 */
[----:B------:R-:W-:Y:S01]  /*a4b0*/  FFMA.FTZ R9, R0, R9, -R3 ;  /* 0x0000000900097223 */ /* 0x000fe20000010803 */
[----:B------:R-:W-:Y:S01]  /*a4c0*/  LOP3.LUT R3, R4, 0xffff0000, RZ, 0xc0, !PT ;  /* 0xffff000004037812 */ /* 0x000fe200078ec0ff */
[----:B------:R-:W-:Y:S01]  /*a4d0*/  FFMA.FTZ R7, R0, R8, R2 ;  /* 0x0000000800077223 */ /* 0x000fe20000010002 */
[----:B------:R-:W-:Y:S01]  /*a4e0*/  PRMT R0, R64, 0x5410, R6 ;  /* 0x0000541040007816 */ /* 0x000fe20000000006 */
[----:B------:R-:W-:Y:S01]  /*a4f0*/  IMAD.U32 R4, R4, 0x10000, RZ ;  /* 0x0001000004047824 */ /* 0x000fe200078e00ff */
[----:B------:R-:W-:Y:S02]  /*a500*/  PRMT R2, R64, 0x5432, R10 ;  /* 0x0000543240027816 */ /* 0x000fe4000000000a */
[----:B------:R-:W-:Y:S01]  /*a510*/  F2FP.BF16.PACK_AB R7, R7, R9 ;  /* 0x000000090707723e */ /* 0x000fe200000010ff */
[----:B------:R-:W-:Y:S01]  /*a520*/  IMAD.U32 R10, R0, 0x10000, RZ ;  /* 0x00010000000a7824 */ /* 0x000fe200078e00ff */
[----:B------:R-:W-:-:S03]  /*a530*/  SHF.L.U32 R8, R2, 0x10, RZ ;  /* 0x0000001002087819 */ /* 0x000fc600000006ff */
[C---:B------:R-:W-:Y:S02]  /*a540*/  FMUL.FTZ R6, R3.reuse, R10 ;  /* 0x0000000a03067220 */ /* 0x040fe40000410000 */
        /* <DEDUP_REMOVED lines=8> */
[C---:B------:R-:W-:Y:S02]  /*a5d0*/  FMUL.FTZ R3, R2.reuse, R6 ;  /* 0x0000000602037220 */ /* 0x040fe40000410000 */
[-C--:B------:R-:W-:Y:S02]  /*a5e0*/  FMUL.FTZ R2, R2, R10.reuse ;  /* 0x0000000a02027220 */ /* 0x080fe40000410000 */
[C---:B------:R-:W-:Y:S02]  /*a5f0*/  FFMA.FTZ R3, R0.reuse, R10, -R3 ;  /* 0x0000000a00037223 */ /* 0x040fe40000010803 */
[----:B------:R-:W-:Y:S01]  /*a600*/  FFMA.FTZ R2, R0, R6, R2 ;  /* 0x0000000600027223 */ /* 0x000fe20000010002 */
[----:B------:R-:W-:-:S04]  /*a610*/  F2FP.BF16.PACK_AB R6, R11, R18 ;  /* 0x000000120b06723e */ /* 0x000fc800000010ff */
[----:B------:R-:W-:-:S05]  /*a620*/  F2FP.BF16.PACK_AB R5, R2, R3 ;  /* 0x000000030205723e */ /* 0x000fca00000010ff */
[----:B------:R1:W-:Y:S02]  /*a630*/  STS.128 [R211+0xc000], R4 ;  /* 0x00c00004d3007388 */ /* 0x0003e40000000c00 */
.L_x_1353:
[----:B------:R-:W-:Y:S05]  /*a640*/  BSYNC B0 ;  /* 0x0000000000007941 */ /* 0x000fea0003800000 */
.L_x_1352:
[----:B------:R-:W-:Y:S01]  /*a650*/  ISETP.GE.AND P0, PT, R143, c[0x0][0x27c], PT ;  /* 0x00009f008f007a0c */ /* 0x000fe20003f06270 */
[----:B------:R-:W-:-:S12]  /*a660*/  BSSY B0, `(.L_x_1354) ;  /* 0x0000030000007945 */ /* 0x000fd80003800000 */
[----:B------:R-:W-:Y:S05]  /*a670*/  @P0 BRA `(.L_x_1355) ;  /* 0x000002e000000947 */ /* 0x000fea0003800000 */
[----:B-1----:R-:W1:Y:S01]  /*a680*/  LDS.128 R4, [R210+0x10000] ;  /* 0x01000000d2047984 */ /* 0x002e620000000c00 */
[----:B------:R-:W-:Y:S02]  /*a690*/  SHF.R.U32.HI R0, RZ, 0x10, R17 ;  /* 0x00000010ff007819 */ /* 0x000fe40000011611 */
[----:B------:R-:W-:Y:S02]  /*a6a0*/  SHF.R.U32.HI R2, RZ, 0x10, R15 ;  /* 0x00000010ff027819 */ /* 0x000fe4000001160f */
[----:B------:R-:W-:Y:S02]  /*a6b0*/  PRMT R8, R66, 0x5410, R0 ;  /* 0x0000541042087816 */ /* 0x000fe40000000000 */
[----:B------:R-:W-:Y:S02]  /*a6c0*/  PRMT R0, R65, 0x5410, R2 ;  /* 0x0000541041007816 */ /* 0x000fe40000000002 */
[----:B------:R-:W-:Y:S02]  /*a6d0*/  SHF.R.U64 R3, R16, 0x10, R17 ;  /* 0x0000001010037819 */ /* 0x000fe40000001211 */
[----:B------:R-:W-:Y:S01]  /*a6e0*/  SHF.L.U32 R13, R8, 0x10, RZ ;  /* 0x00000010080d7819 */ /* 0x000fe200000006ff */
[----:B------:R-:W-:Y:S01]  /*a6f0*/  IMAD.U32 R12, R0, 0x10000, RZ ;  /* 0x00010000000c7824 */ /* 0x000fe200078e00ff */
[----:B------:R-:W-:-:S02]  /*a700*/  PRMT R10, R66, 0x5432, R3 ;  /* 0x00005432420a7816 */ /* 0x000fc40000000003 */
[----:B------:R-:W-:Y:S02]  /*a710*/  SHF.R.U64 R9, R14, 0x10, R15 ;  /* 0x000000100e097819 */ /* 0x000fe4000000120f */
[----:B------:R-:W-:Y:S02]  /*a720*/  LOP3.LUT R14, R0, 0xffff0000, RZ, 0xc0, !PT ;  /* 0xffff0000000e7812 */ /* 0x000fe400078ec0ff */
[----:B------:R-:W-:Y:S02]  /*a730*/  LOP3.LUT R8, R8, 0xffff0000, RZ, 0xc0, !PT ;  /* 0xffff000008087812 */ /* 0x000fe400078ec0ff */
[----:B------:R-:W-:-:S05]  /*a740*/  PRMT R9, R65, 0x5432, R9 ;  /* 0x0000543241097816 */ /* 0x000fca0000000009 */
[C---:B------:R-:W-:Y:S01]  /*a750*/  IMAD.U32 R15, R9.reuse, 0x10000, RZ ;  /* 0x00010000090f7824 */ /* 0x040fe200078e00ff */
[----:B------:R-:W-:Y:S02]  /*a760*/  LOP3.LUT R9, R9, 0xffff0000, RZ, 0xc0, !PT ;  /* 0xffff000009097812 */ /* 0x000fe400078ec0ff */
[C---:B-1----:R-:W-:Y:S01]  /*a770*/  LOP3.LUT R2, R6.reuse, 0xffff0000, RZ, 0xc0, !PT ;  /* 0xffff000006027812 */ /* 0x042fe200078ec0ff */
[----:B------:R-:W-:Y:S01]  /*a780*/  IMAD.U32 R3, R6, 0x10000, RZ ;  /* 0x0001000006037824 */ /* 0x000fe200078e00ff */
[----:B------:R-:W-:Y:S01]  /*a790*/  LOP3.LUT R0, R5, 0xffff0000, RZ, 0xc0, !PT ;  /* 0xffff000005007812 */ /* 0x000fe200078ec0ff */
[C---:B------:R-:W-:Y:S01]  /*a7a0*/  IMAD.U32 R11, R7.reuse, 0x10000, RZ ;  /* 0x00010000070b7824 */ /* 0x040fe200078e00ff */
[----:B------:R-:W-:Y:S01]  /*a7b0*/  LOP3.LUT R7, R7, 0xffff0000, RZ, 0xc0, !PT ;  /* 0xffff000007077812 */ /* 0x000fe200078ec0ff */
[C---:B------:R-:W-:Y:S02]  /*a7c0*/  FMUL.FTZ R6, R2.reuse, R12 ;  /* 0x0000000c02067220 */ /* 0x040fe40000410000 */
[----:B------:R-:W-:-:S02]  /*a7d0*/  FMUL.FTZ R2, R2, R13 ;  /* 0x0000000d02027220 */ /* 0x000fc40000410000 */
[C---:B------:R-:W-:Y:S02]  /*a7e0*/  FFMA.FTZ R13, R3.reuse, R13, -R6 ;  /* 0x0000000d030d7223 */ /* 0x040fe40000010806 */
[----:B------:R-:W-:Y:S01]  /*a7f0*/  FFMA.FTZ R12, R3, R12, R2 ;  /* 0x0000000c030c7223 */ /* 0x000fe20000010002 */
[C---:B------:R-:W-:Y:S01]  /*a800*/  LOP3.LUT R3, R4.reuse, 0xffff0000, RZ, 0xc0, !PT ;  /* 0xffff000004037812 */ /* 0x040fe200078ec0ff */
[----:B------:R-:W-:Y:S01]  /*a810*/  IMAD.U32 R6, R4, 0x10000, RZ ;  /* 0x0001000004067824 */ /* 0x000fe200078e00ff */
[----:B------:R-:W-:Y:S01]  /*a820*/  SHF.L.U32 R2, R5, 0x10, RZ ;  /* 0x0000001005027819 */ /* 0x000fe200000006ff */
[C---:B------:R-:W-:Y:S02]  /*a830*/  FMUL.FTZ R4, R7.reuse, R14 ;  /* 0x0000000e07047220 */ /* 0x040fe40000410000 */
[-C--:B------:R-:W-:Y:S02]  /*a840*/  FMUL.FTZ R7, R7, R8.reuse ;  /* 0x0000000807077220 */ /* 0x080fe40000410000 */
[----:B------:R-:W-:-:S02]  /*a850*/  FFMA.FTZ R8, R11, R8, -R4 ;  /* 0x000000080b087223 */ /* 0x000fc40000010804 */
[----:B------:R-:W-:Y:S01]  /*a860*/  FFMA.FTZ R7, R11, R14, R7 ;  /* 0x0000000e0b077223 */ /* 0x000fe20000010007 */
[C---:B------:R-:W-:Y:S01]  /*a870*/  SHF.L.U32 R11, R10.reuse, 0x10, RZ ;  /* 0x000000100a0b7819 */ /* 0x040fe200000006ff */
[----:B------:R-:W-:Y:S01]  /*a880*/  FMUL.FTZ R5, R3, R15 ;  /* 0x0000000f03057220 */ /* 0x000fe20000410000 */
[----:B------:R-:W-:Y:S02]  /*a890*/  LOP3.LUT R10, R10, 0xffff0000, RZ, 0xc0, !PT ;  /* 0xffff00000a0a7812 */ /* 0x000fe400078ec0ff */
[----:B------:R-:W-:Y:S01]  /*a8a0*/  F2FP.BF16.PACK_AB R7, R7, R8 ;  /* 0x000000080707723e */ /* 0x000fe200000010ff */
[----:B------:R-:W-:Y:S02]  /*a8b0*/  FMUL.FTZ R4, R3, R11 ;  /* 0x0000000b03047220 */ /* 0x000fe40000410000 */
[C---:B------:R-:W-:Y:S02]  /*a8c0*/  FMUL.FTZ R3, R0.reuse, R9 ;  /* 0x0000000900037220 */ /* 0x040fe40000410000 */
[----:B------:R-:W-:-:S02]  /*a8d0*/  FMUL.FTZ R0, R0, R10 ;  /* 0x0000000a00007220 */ /* 0x000fc40000410000 */
[C---:B------:R-:W-:Y:S02]  /*a8e0*/  FFMA.FTZ R5, R6.reuse, R11, -R5 ;  /* 0x0000000b06057223 */ /* 0x040fe40000010805 */
[----:B------:R-:W-:Y:S01]  /*a8f0*/  FFMA.FTZ R4, R6, R15, R4 ;  /* 0x0000000f06047223 */ /* 0x000fe20000010004 */
[----:B------:R-:W-:Y:S01]  /*a900*/  F2FP.BF16.PACK_AB R6, R12, R13 ;  /* 0x0000000d0c06723e */ /* 0x000fe200000010ff */
[C---:B------:R-:W-:Y:S02]  /*a910*/  FFMA.FTZ R3, R2.reuse, R10, -R3 ;  /* 0x0000000a02037223 */ /* 0x040fe40000010803 */
[----:B------:R-:W-:Y:S01]  /*a920*/  FFMA.FTZ R0, R2, R9, R0 ;  /* 0x0000000902007223 */ /* 0x000fe20000010000 */
[----:B------:R-:W-:-:S04]  /*a930*/  F2FP.BF16.PACK_AB R4, R4, R5 ;  /* 0x000000050404723e */ /* 0x000fc800000010ff */
[----:B------:R-:W-:-:S05]  /*a940*/  F2FP.BF16.PACK_AB R5, R0, R3 ;  /* 0x000000030005723e */ /* 0x000fca00000010ff */
[----:B------:R1:W-:Y:S02]  /*a950*/  STS.128 [R210+0x10000], R4 ;  /* 0x01000004d2007388 */ /* 0x0003e40000000c00 */
.L_x_1355:
[----:B------:R-:W-:Y:S05]  /*a960*/  BSYNC B0 ;  /* 0x0000000000007941 */ /* 0x000fea0003800000 */
.L_x_1354:
[----:B------:R-:W-:Y:S01]  /*a970*/  ISETP.GE.AND P0, PT, R145, c[0x0][0x27c], PT ;  /* 0x00009f0091007a0c */ /* 0x000fe20003f06270 */
[----:B------:R-:W-:-:S12]  /*a980*/  BSSY B0, `(.L_x_1356) ;  /* 0x0000030000007945 */ /* 0x000fd80003800000 */
[----:B------:R-:W-:Y:S05]  /*a990*/  @P0 BRA `(.L_x_1357) ;  /* 0x000002e000000947 */ /* 0x000fea0003800000 */
[----:B-1----:R-:W1:Y:S01]  /*a9a0*/  LDS.128 R4, [R211+0x10000] ;  /* 0x01000000d3047984 */ /* 0x002e620000000c00 */
[--C-:B------:R-:W-:Y:S02]  /*a9b0*/  SHF.R.U64 R0, R32, 0x10, R33.reuse ;  /* 0x0000001020007819 */ /* 0x100fe40000001221 */
[----:B------:R-:W-:Y:S02]  /*a9c0*/  SHF.R.U32.HI R2, RZ, 0x10, R33 ;  /* 0x00000010ff027819 */ /* 0x000fe40000011621 */
[----:B------:R-:W-:Y:S02]  /*a9d0*/  SHF.R.U32.HI R9, RZ, 0x10, R35 ;  /* 0x00000010ff097819 */ /* 0x000fe40000011623 */
[C---:B------:R-:W-:Y:S02]  /*a9e0*/  PRMT R11, R68.reuse, 0x5432, R0 ;  /* 0x00005432440b7816 */ /* 0x040fe40000000000 */
[----:B------:R-:W-:Y:S02]  /*a9f0*/  PRMT R8, R68, 0x5410, R2 ;  /* 0x0000541044087816 */ /* 0x000fe40000000002 */
[----:B------:R-:W-:-:S02]  /*aa00*/  PRMT R0, R67, 0x5410, R9 ;  /* 0x0000541043007816 */ /* 0x000fc40000000009 */
[----:B------:R-:W-:Y:S01]  /*aa10*/  SHF.R.U64 R3, R34, 0x10, R35 ;  /* 0x0000001022037819 */ /* 0x000fe20000001223 */
[----:B------:R-:W-:Y:S01]  /*aa20*/  IMAD.U32 R14, R8, 0x10000, RZ ;  /* 0x00010000080e7824 */ /* 0x000fe200078e00ff */
[C---:B------:R-:W-:Y:S01]  /*aa30*/  LOP3.LUT R17, R0.reuse, 0xffff0000, RZ, 0xc0, !PT ;  /* 0xffff000000117812 */ /* 0x040fe200078ec0ff */
[----:B------:R-:W-:Y:S01]  /*aa40*/  IMAD.U32 R15, R0, 0x10000, RZ ;  /* 0x00010000000f7824 */ /* 0x000fe200078e00ff */
[----:B------:R-:W-:Y:S02]  /*aa50*/  PRMT R10, R67, 0x5432, R3 ;  /* 0x00005432430a7816 */ /* 0x000fe40000000003 */
[----:B------:R-:W-:Y:S02]  /*aa60*/  LOP3.LUT R16, R8, 0xffff0000, RZ, 0xc0, !PT ;  /* 0xffff000008107812 */ /* 0x000fe400078ec0ff */
[C---:B-1----:R-:W-:Y:S01]  /*aa70*/  LOP3.LUT R9, R6.reuse, 0xffff0000, RZ, 0xc0, !PT ;  /* 0xffff000006097812 */ /* 0x042fe200078ec0ff */
[C---:B------:R-:W-:Y:S01]  /*aa80*/  IMAD.U32 R12, R7.reuse, 0x10000, RZ ;  /* 0x00010000070c7824 */ /* 0x040fe200078e00ff */
[----:B------:R-:W-:Y:S01]  /*aa90*/  LOP3.LUT R2, R7, 0xffff0000, RZ, 0xc0, !PT ;  /* 0xffff000007027812 */ /* 0x000fe200078ec0ff */
[----:B------:R-:W-:Y:S01]  /*aaa0*/  IMAD.U32 R13, R6, 0x10000, RZ ;  /* 0x00010000060d7824 */ /* 0x000fe200078e00ff */
[C---:B------:R-:W-:Y:S01]  /*aab0*/  SHF.L.U32 R6, R4.reuse, 0x10, RZ ;  /* 0x0000001004067819 */ /* 0x040fe200000006ff */
[----:B------:R-:W-:Y:S01]  /*aac0*/  FMUL.FTZ R7, R9, R14 ;  /* 0x0000000e09077220 */ /* 0x000fe20000410000 */
[----:B------:R-:W-:Y:S01]  /*aad0*/  SHF.L.U32 R3, R5, 0x10, RZ ;  /* 0x0000001005037819 */ /* 0x000fe200000006ff */
[-C--:B------:R-:W-:Y:S01]  /*aae0*/  FMUL.FTZ R8, R9, R15.reuse ;  /* 0x0000000f09087220 */ /* 0x080fe20000410000 */
[----:B------:R-:W-:Y:S01]  /*aaf0*/  LOP3.LUT R0, R5, 0xffff0000, RZ, 0xc0, !PT ;  /* 0xffff000005007812 */ /* 0x000fe200078ec0ff */
[----:B------:R-:W-:Y:S01]  /*ab00*/  FFMA.FTZ R9, R13, R15, R7 ;  /* 0x0000000f0d097223 */ /* 0x000fe20000010007 */
[----:B------:R-:W-:Y:S01]  /*ab10*/  LOP3.LUT R4, R4, 0xffff0000, RZ, 0xc0, !PT ;  /* 0xffff000004047812 */ /* 0x000fe200078ec0ff */
[----:B------:R-:W-:-:S02]  /*ab20*/  FMUL.FTZ R5, R2, R17 ;  /* 0x0000001102057220 */ /* 0x000fc40000410000 */
[----:B------:R-:W-:Y:S01]  /*ab30*/  FFMA.FTZ R14, R13, R14, -R8 ;  /* 0x0000000e0d0e7223 */ /* 0x000fe20000010808 */
[C---:B------:R-:W-:Y:S01]  /*ab40*/  SHF.L.U32 R13, R11.reuse, 0x10, RZ ;  /* 0x000000100b0d7819 */ /* 0x040fe200000006ff */
[C---:B------:R-:W-:Y:S01]  /*ab50*/  IMAD.U32 R15, R10.reuse, 0x10000, RZ ;  /* 0x000100000a0f7824 */ /* 0x040fe200078e00ff */
[----:B------:R-:W-:Y:S01]  /*ab60*/  LOP3.LUT R10, R10, 0xffff0000, RZ, 0xc0, !PT ;  /* 0xffff00000a0a7812 */ /* 0x000fe200078ec0ff */
[-C--:B------:R-:W-:Y:S01]  /*ab70*/  FMUL.FTZ R2, R2, R16.reuse ;  /* 0x0000001002027220 */ /* 0x080fe20000410000 */
[----:B------:R-:W-:Y:S01]  /*ab80*/  LOP3.LUT R11, R11, 0xffff0000, RZ, 0xc0, !PT ;  /* 0xffff00000b0b7812 */ /* 0x000fe200078ec0ff */
[C---:B------:R-:W-:Y:S02]  /*ab90*/  FFMA.FTZ R8, R12.reuse, R16, -R5 ;  /* 0x000000100c087223 */ /* 0x040fe40000010805 */
[----:B------:R-:W-:Y:S02]  /*aba0*/  FFMA.FTZ R7, R12, R17, R2 ;  /* 0x000000110c077223 */ /* 0x000fe40000010002 */
[----:B------:R-:W-:-:S02]  /*abb0*/  FMUL.FTZ R5, R4, R15 ;  /* 0x0000000f04057220 */ /* 0x000fc40000410000 */
[----:B------:R-:W-:Y:S01]  /*abc0*/  FMUL.FTZ R4, R4, R13 ;  /* 0x0000000d04047220 */ /* 0x000fe20000410000 */
[----:B------:R-:W-:Y:S01]  /*abd0*/  F2FP.BF16.PACK_AB R7, R7, R8 ;  /* 0x000000080707723e */ /* 0x000fe200000010ff */
[C---:B------:R-:W-:Y:S02]  /*abe0*/  FMUL.FTZ R2, R0.reuse, R10 ;  /* 0x0000000a00027220 */ /* 0x040fe40000410000 */
[----:B------:R-:W-:Y:S02]  /*abf0*/  FMUL.FTZ R0, R0, R11 ;  /* 0x0000000b00007220 */ /* 0x000fe40000410000 */
[C---:B------:R-:W-:Y:S02]  /*ac00*/  FFMA.FTZ R5, R6.reuse, R13, -R5 ;  /* 0x0000000d06057223 */ /* 0x040fe40000010805 */
[----:B------:R-:W-:Y:S01]  /*ac10*/  FFMA.FTZ R4, R6, R15, R4 ;  /* 0x0000000f06047223 */ /* 0x000fe20000010004 */
[----:B------:R-:W-:Y:S01]  /*ac20*/  F2FP.BF16.PACK_AB R6, R9, R14 ;  /* 0x0000000e0906723e */ /* 0x000fe200000010ff */
[----:B------:R-:W-:-:S02]  /*ac30*/  FFMA.FTZ R2, R3, R11, -R2 ;  /* 0x0000000b03027223 */ /* 0x000fc40000010802 */
[----:B------:R-:W-:Y:S01]  /*ac40*/  FFMA.FTZ R0, R3, R10, R0 ;  /* 0x0000000a03007223 */ /* 0x000fe20000010000 */
[----:B------:R-:W-:-:S04]  /*ac50*/  F2FP.BF16.PACK_AB R4, R4, R5 ;  /* 0x000000050404723e */ /* 0x000fc800000010ff */
[----:B------:R-:W-:-:S05]  /*ac60*/  F2FP.BF16.PACK_AB R5, R0, R2 ;  /* 0x000000020005723e */ /* 0x000fca00000010ff */
[----:B------:R1:W-:Y:S02]  /*ac70*/  STS.128 [R211+0x10000], R4 ;  /* 0x01000004d3007388 */ /* 0x0003e40000000c00 */
.L_x_1357:
[----:B------:R-:W-:Y:S05]  /*ac80*/  BSYNC B0 ;  /* 0x0000000000007941 */ /* 0x000fea0003800000 */
.L_x_1356:
        /* <DEDUP_REMOVED lines=49> */
.L_x_1359:
[----:B------:R-:W-:Y:S05]  /*afa0*/  BSYNC B0 ;  /* 0x0000000000007941 */ /* 0x000fea0003800000 */
.L_x_1358:
[----:B------:R-:W-:-:S13]  /*afb0*/  ISETP.GE.AND P0, PT, R144, c[0x0][0x27c], PT ;  /* 0x00009f0090007a0c */ /* 0x000fda0003f06270 */
        /* <DEDUP_REMOVED lines=47> */
.L_x_1349:
[----:B------:R-:W-:Y:S05]  /*b2b0*/  BSYNC B1 ;  /* 0x0000000000017941 */ /* 0x000fea0003800000 */
.L_x_1348:
[----:B------:R-:W-:-:S04]  /*b2c0*/  IADD3 R0, R216, 0x40, RZ ;  /* 0x00000040d8007810 */ /* 0x000fc80007ffe0ff */
[----:B------:R-:W-:-:S13]  /*b2d0*/  ISETP.GE.AND P0, PT, R0, R36, PT ;  /* 0x000000240000720c */ /* 0x000fda0003f06270 */
[----:B------:R-:W-:Y:S05]  /*b2e0*/  @P0 BRA `(.L_x_1360) ;  /* 0x000048b000000947 */ /* 0x000fea0003800000 */
        /* <DEDUP_REMOVED lines=49> */
.L_x_1362:
[----:B------:R-:W-:Y:S05]  /*b600*/  BSYNC B0 ;  /* 0x0000000000007941 */ /* 0x000fea0003800000 */
.L_x_1361:
        /* <DEDUP_REMOVED lines=49> */
.L_x_1364:
[----:B------:R-:W-:Y:S05]  /*b920*/  BSYNC B0 ;  /* 0x0000000000007941 */ /* 0x000fea0003800000 */
.L_x_1363:
        /* <DEDUP_REMOVED lines=49> */
.L_x_1366:
[----:B------:R-:W-:Y:S05]  /*bc40*/  BSYNC B0 ;  /* 0x0000000000007941 */ /* 0x000fea0003800000 */
.L_x_1365:
        /* <DEDUP_REMOVED lines=49> */
.L_x_1368:
[----:B------:R-:W-:Y:S05]  /*bf60*/  BSYNC B0 ;  /* 0x0000000000007941 */ /* 0x000fea0003800000 */
.L_x_1367:
        /* <DEDUP_REMOVED lines=49> */
.L_x_1370:
[----:B------:R-:W-:Y:S05]  /*c280*/  BSYNC B0 ;  /* 0x0000000000007941 */ /* 0x000fea0003800000 */
.L_x_1369:
        /* <DEDUP_REMOVED lines=49> */
.L_x_1343:
[----:B------:R-:W-:Y:S01]  /*c5a0*/  IMAD.MOV.U32 R3, RZ, RZ, c[0x0][0x2c4] ;  /* 0x0000b100ff037624 */ /* 0x000fe200078e00ff */
[----:B------:R-:W-:Y:S01]  /*c5b0*/  BSSY B0, `(.L_x_1371) ;  /* 0x0000048000007945 */ /* 0x000fe20003800000 */
[----:B------:R-:W-:Y:S01]  /*c5c0*/  IMAD.MOV.U32 R5, RZ, RZ, R7 ;  /* 0x000000ffff057224 */ /* 0x000fe200078e0007 */
[----:B------:R-:W-:Y:S01]  /*c5d0*/  MOV R7, R6 ;  /* 0x0000000600077202 */ /* 0x000fe20000000f00 */
[----:B------:R-:W-:Y:S01]  /*c5e0*/  IMAD.MOV.U32 R6, RZ, RZ, R2 ;  /* 0x000000ffff067224 */ /* 0x000fe200078e0002 */
[----:B------:R-:W-:Y:S01]  /*c5f0*/  ISETP.NE.AND P0, PT, R3, 0x1, PT ;  /* 0x000000010300780c */ /* 0x000fe20003f05270 */
        /* <DEDUP_REMOVED lines=9> */
[----:B------:R-:W-:-:S03]  /*c690*/  CS2R R12, SRZ ;  /* 0x00000000000c7805 */ /* 0x000fc6000001ff00 */
[----:B------:R-:W-:-:S05]  /*c6a0*/  @P0 IMAD.HI.U32 R3, R0, c[0x0][0x2c8], RZ ;  /* 0x0000b20000030a27 */ /* 0x000fca00078e00ff */
[----:B------:R-:W-:-:S04]  /*c6b0*/  @P0 SHF.R.U32.HI R0, RZ, c[0x0][0x2cc], R3 ;  /* 0x0000b300ff000a19 */ /* 0x000fc80000011603 */
[----:B------:R-:W-:Y:S01]  /*c6c0*/  SHF.R.S32.HI R3, RZ, 0x1f, R0 ;  /* 0x0000001fff037819 */ /* 0x000fe20000011400 */
[----:B------:R-:W-:-:S04]  /*c6d0*/  IMAD.WIDE.U32 R4, R0, c[0x0][0x280], R4 ;  /* 0x0000a00000047a25 */ /* 0x000fc800078e0004 */
[C---:B------:R-:W-:Y:S01]  /*c6e0*/  IMAD R9, R3.reuse, c[0x0][0x280], RZ ;  /* 0x0000a00003097a24 */ /* 0x040fe200078e02ff */
[----:B------:R-:W-:Y:S01]  /*c6f0*/  LEA R28, P1, R4, c[0x0][0x270], 0x1 ;  /* 0x00009c00041c7a11 */ /* 0x000fe200078208ff */
[----:B------:R-:W-:Y:S02]  /*c700*/  IMAD R8, R3, c[0x0][0x290], RZ ;  /* 0x0000a40003087a24 */ /* 0x000fe400078e02ff */
[C---:B------:R-:W-:Y:S02]  /*c710*/  IMAD.WIDE.U32 R2, R0.reuse, c[0x0][0x290], R6 ;  /* 0x0000a40000027a25 */ /* 0x040fe400078e0006 */
[----:B------:R1:W2:Y:S02]  /*c720*/  SHFL.IDX PT, R20, R28, RZ, 0x1c1f ;  /* 0x001c1fff1c147589 */ /* 0x0002a400000e0000 */
[----:B------:R-:W-:Y:S01]  /*c730*/  IMAD R6, R0, c[0x0][0x284], R9 ;  /* 0x0000a10000067a24 */ /* 0x000fe200078e0209 */
[----:B------:R-:W-:Y:S01]  /*c740*/  LEA R29, P0, R2, c[0x0][0x288], 0x1 ;  /* 0x0000a200021d7a11 */ /* 0x000fe200078008ff */
[----:B------:R-:W-:-:S02]  /*c750*/  IMAD R0, R0, c[0x0][0x294], R8 ;  /* 0x0000a50000007a24 */ /* 0x000fc400078e0208 */
[----:B------:R-:W-:Y:S01]  /*c760*/  CS2R R8, SRZ ;  /* 0x0000000000087805 */ /* 0x000fe2000001ff00 */
[----:B------:R-:W-:Y:S02]  /*c770*/  IADD3 R6, R5, R6, RZ ;  /* 0x0000000605067210 */ /* 0x000fe40007ffe0ff */
[----:B------:R-:W-:Y:S02]  /*c780*/  IADD3 R0, R3, R0, RZ ;  /* 0x0000000003007210 */ /* 0x000fe40007ffe0ff */
[----:B------:R-:W-:Y:S02]  /*c790*/  LEA.HI.X R27, R4, c[0x0][0x274], R6, 0x1, P1 ;  /* 0x00009d00041b7a11 */ /* 0x000fe400008f0c06 */
[----:B------:R-:W-:Y:S01]  /*c7a0*/  LEA.HI.X R26, R2, c[0x0][0x28c], R0, 0x1, P0 ;  /* 0x0000a300021a7a11 */ /* 0x000fe200000f0c00 */
[----:B------:R-:W-:Y:S01]  /*c7b0*/  CS2R R6, SRZ ;  /* 0x0000000000067805 */ /* 0x000fe2000001ff00 */
[----:B------:R-:W-:Y:S01]  /*c7c0*/  ISETP.GE.AND P0, PT, R30, R36, PT ;  /* 0x000000241e00720c */ /* 0x000fe20003f06270 */
[----:B------:R1:W3:Y:S01]  /*c7d0*/  SHFL.IDX PT, R2, R29, RZ, 0x1c1f ;  /* 0x001c1fff1d027589 */ /* 0x0002e200000e0000 */
[----:B------:R-:W-:-:S03]  /*c7e0*/  CS2R R4, SRZ ;  /* 0x0000000000047805 */ /* 0x000fc6000001ff00 */
[----:B------:R1:W4:Y:S04]  /*c7f0*/  SHFL.IDX PT, R21, R27, RZ, 0x1c1f ;  /* 0x001c1fff1b157589 */ /* 0x00032800000e0000 */
[----:B------:R1:W1:Y:S04]  /*c800*/  SHFL.IDX PT, R3, R26, RZ, 0x1c1f ;  /* 0x001c1fff1a037589 */ /* 0x00026800000e0000 */
[----:B------:R-:W-:Y:S05]  /*c810*/  @P0 BRA `(.L_x_1372) ;  /* 0x0000021000000947 */ /* 0x000fea0003800000 */
[----:B--2---:R-:W-:Y:S01]  /*c820*/  ISETP.GE.AND P0, PT, R102, c[0x0][0x27c], PT ;  /* 0x00009f0066007a0c */ /* 0x004fe20003f06270 */
[----:B------:R-:W-:Y:S01]  /*c830*/  CS2R R10, SRZ ;  /* 0x00000000000a7805 */ /* 0x000fe2000001ff00 */
[----:B------:R-:W-:Y:S01]  /*c840*/  ISETP.GE.AND P1, PT, R106, c[0x0][0x27c], PT ;  /* 0x00009f006a007a0c */ /* 0x000fe20003f26270 */
[----:B------:R-:W-:Y:S01]  /*c850*/  CS2R R8, SRZ ;  /* 0x0000000000087805 */ /* 0x000fe2000001ff00 */
[----:B------:R-:W-:Y:S01]  /*c860*/  ISETP.GE.AND P2, PT, R107, c[0x0][0x27c], PT ;  /* 0x00009f006b007a0c */ /* 0x000fe20003f46270 */
[----:B------:R-:W-:Y:S01]  /*c870*/  CS2R R6, SRZ ;  /* 0x0000000000067805 */ /* 0x000fe2000001ff00 */
[----:B------:R-:W-:Y:S01]  /*c880*/  CS2R R4, SRZ ;  /* 0x0000000000047805 */ /* 0x000fe2000001ff00 */
[----:B------:R-:W-:Y:S01]  /*c890*/  CS2R R46, SRZ ;  /* 0x00000000002e7805 */ /* 0x000fe2000001ff00 */
[----:B------:R-:W-:-:S05]  /*c8a0*/  CS2R R44, SRZ ;  /* 0x00000000002c7805 */ /* 0x000fca000001ff00 */
[C---:B------:R-:W-:Y:S01]  /*c8b0*/  @!P0 IMAD.SHL.U32 R0, R102.reuse, 0x2, RZ ;  /* 0x0000000266008824 */ /* 0x040fe200078e00ff */
[----:B------:R-:W-:-:S03]  /*c8c0*/  @!P0 SHF.L.U64.HI R13, R102, 0x1, R103 ;  /* 0x00000001660d8819 */ /* 0x000fc60000010267 */
[----:B------:R-:W-:Y:S01]  /*c8d0*/  @!P2 IMAD.SHL.U32 R12, R226, 0x8, RZ ;  /* 0x00000008e20ca824 */ /* 0x000fe200078e00ff */
[----:B------:R-:W-:-:S03]  /*c8e0*/  @!P0 IADD3 R24, P3, R20, R0, RZ ;  /* 0x0000000014188210 */ /* 0x000fc60007f7e0ff */
[----:B----4-:R-:W-:Y:S01]  /*c8f0*/  @!P2 IMAD.WIDE R18, R12, 0x2, R20 ;  /* 0x000000020c12a825 */ /* 0x010fe200078e0214 */
[----:B------:R-:W-:Y:S02]  /*c900*/  @!P0 IADD3.X R25, R21, R13, RZ, P3, !PT ;  /* 0x0000000d15198210 */ /* 0x000fe40001ffe4ff */
[----:B---3--:R-:W-:Y:S01]  /*c910*/  @!P0 IADD3 R22, P3, R2, R0, RZ ;  /* 0x0000000002168210 */ /* 0x008fe20007f7e0ff */
[----:B-1----:R-:W-:Y:S01]  /*c920*/  @!P2 IMAD.WIDE R16, R12, 0x2, R2 ;  /* 0x000000020c10a825 */ /* 0x002fe200078e0202 */
[----:B------:R-:W-:Y:S01]  /*c930*/  @!P1 SHF.L.U32 R0, R225, 0x3, RZ ;  /* 0x00000003e1009819 */ /* 0x000fe200000006ff */
[----:B------:R1:W5:Y:S01]  /*c940*/  @!P2 LD.E.128 R8, [R18.64] ;  /* 0x000000081208a980 */ /* 0x000362000c101d00 */
[----:B------:R-:W-:Y:S01]  /*c950*/  CS2R R42, SRZ ;  /* 0x00000000002a7805 */ /* 0x000fe2000001ff00 */
[----:B------:R-:W-:Y:S02]  /*c960*/  @!P0 IMAD.X R23, R3, 0x1, R13, P3 ;  /* 0x0000000103178824 */ /* 0x000fe400018e060d */
[C---:B------:R-:W-:Y:S01]  /*c970*/  @!P1 IMAD.WIDE R14, R0.reuse, 0x2, R20 ;  /* 0x00000002000e9825 */ /* 0x040fe200078e0214 */
[----:B------:R2:W5:Y:S01]  /*c980*/  @!P2 LD.E.128 R4, [R16.64] ;  /* 0x000000081004a980 */ /* 0x000562000c101d00 */
[----:B------:R-:W-:Y:S01]  /*c990*/  CS2R R40, SRZ ;  /* 0x0000000000287805 */ /* 0x000fe2000001ff00 */
[----:B------:R-:W-:Y:S01]  /*c9a0*/  CS2R R12, SRZ ;  /* 0x00000000000c7805 */ /* 0x000fe2000001ff00 */
[----:B------:R-:W-:Y:S01]  /*c9b0*/  @!P1 IMAD.WIDE R20, R0, 0x2, R2 ;  /* 0x0000000200149825 */ /* 0x000fe200078e0202 */
[----:B------:R3:W5:Y:S04]  /*c9c0*/  @!P1 LD.E.128 R44, [R14.64] ;  /* 0x000000080e2c9980 */ /* 0x000768000c101d00 */
[----:B------:R4:W5:Y:S01]  /*c9d0*/  @!P1 LD.E.128 R40, [R20.64] ;  /* 0x0000000814289980 */ /* 0x000962000c101d00 */
[----:B-1----:R-:W-:Y:S01]  /*c9e0*/  CS2R R18, SRZ ;  /* 0x0000000000127805 */ /* 0x002fe2000001ff00 */
[----:B--2---:R-:W-:Y:S01]  /*c9f0*/  CS2R R16, SRZ ;  /* 0x0000000000107805 */ /* 0x004fe2000001ff00 */
[----:B---3--:R-:W-:-:S05]  /*ca00*/  CS2R R14, SRZ ;  /* 0x00000000000e7805 */ /* 0x008fca000001ff00 */
[----:B------:R4:W5:Y:S04]  /*ca10*/  @!P0 LD.E.128 R16, [R24.64] ;  /* 0x0000000818108980 */ /* 0x000968000c101d00 */
[----:B------:R4:W5:Y:S02]  /*ca20*/  @!P0 LD.E.128 R12, [R22.64] ;  /* 0x00000008160c8980 */ /* 0x000964000c101d00 */
.L_x_1372:
[----:B--2---:R-:W-:Y:S05]  /*ca30*/  BSYNC B0 ;  /* 0x0000000000007941 */ /* 0x004fea0003800000 */
.L_x_1371:
[----:B------:R-:W-:Y:S01]  /*ca40*/  IADD3 R0, R30, 0x40, RZ ;  /* 0x000000401e007810 */ /* 0x000fe20007ffe0ff */
[----:B---3-5:R-:W-:Y:S01]  /*ca50*/  IMAD.MOV.U32 R2, RZ, RZ, R44 ;  /* 0x000000ffff027224 */ /* 0x028fe200078e002c */
[----:B----4-:R-:W-:Y:S01]  /*ca60*/  MOV R23, R15 ;  /* 0x0000000f00177202 */ /* 0x010fe20000000f00 */
[----:B------:R-:W-:Y:S01]  /*ca70*/  IMAD.MOV.U32 R20, RZ, RZ, R46 ;  /* 0x000000ffff147224 */ /* 0x000fe200078e002e */
[----:B------:R-:W-:Y:S01]  /*ca80*/  ISETP.GE.AND P0, PT, R0, R36, PT ;  /* 0x000000240000720c */ /* 0x000fe20003f06270 */
[----:B------:R-:W-:Y:S01]  /*ca90*/  IMAD.MOV.U32 R0, RZ, RZ, R45 ;  /* 0x000000ffff007224 */ /* 0x000fe200078e002d */
[----:B------:R2:W3:Y:S01]  /*caa0*/  SHFL.IDX PT, R21, R27, 0x1, 0x1c1f ;  /* 0x003c1f001b157f89 */ /* 0x0004e200000e0000 */
[----:B-1----:R-:W-:Y:S01]  /*cab0*/  IMAD.MOV.U32 R3, RZ, RZ, R47 ;  /* 0x000000ffff037224 */ /* 0x002fe200078e002f */
        /* <DEDUP_REMOVED lines=37> */
[----:B------:R2:W1:Y:S01]  /*cd10*/  SHFL.IDX PT, R2, R29, 0x1, 0x1c1f ;  /* 0x003c1f001d027f89 */ /* 0x00046200000e0000 */
[----:B------:R-:W-:Y:S01]  /*cd20*/  PRMT R72, R3, 0x7610, R72 ;  /* 0x0000761003487816 */ /* 0x000fe20000000048 */
[----:B------:R-:W-:Y:S01]  /*cd30*/  CS2R R62, SRZ ;  /* 0x00000000003e7805 */ /* 0x000fe2000001ff00 */
[----:B------:R-:W-:Y:S01]  /*cd40*/  PRMT R37, R0, 0x5410, R22 ;  /* 0x0000541000257816 */ /* 0x000fe20000000016 */
[----:B------:R2:W4:Y:S01]  /*cd50*/  SHFL.IDX PT, R20, R28, 0x1, 0x1c1f ;  /* 0x003c1f001c147f89 */ /* 0x00052200000e0000 */
[----:B------:R-:W-:Y:S01]  /*cd60*/  CS2R R60, SRZ ;  /* 0x00000000003c7805 */ /* 0x000fe2000001ff00 */
[----:B------:R-:W-:Y:S01]  /*cd70*/  CS2R R58, SRZ ;  /* 0x00000000003a7805 */ /* 0x000fe2000001ff00 */
[----:B------:R-:W-:Y:S01]  /*cd80*/  CS2R R56, SRZ ;  /* 0x0000000000387805 */ /* 0x000fe2000001ff00 */
[----:B------:R2:W1:Y:S01]  /*cd90*/  SHFL.IDX PT, R3, R26, 0x1, 0x1c1f ;  /* 0x003c1f001a037f89 */ /* 0x00046200000e0000 */
[----:B------:R-:W-:Y:S01]  /*cda0*/  CS2R R50, SRZ ;  /* 0x0000000000327805 */ /* 0x000fe2000001ff00 */
[----:B------:R-:W-:Y:S01]  /*cdb0*/  CS2R R48, SRZ ;  /* 0x0000000000307805 */ /* 0x000fe2000001ff00 */
[----:B------:R-:W-:Y:S05]  /*cdc0*/  @P0 BRA `(.L_x_1374) ;  /* 0x0000021000000947 */ /* 0x000fea0003800000 */
[----:B---3--:R-:W-:Y:S01]  /*cdd0*/  ISETP.GE.AND P0, PT, R102, c[0x0][0x27c], PT ;  /* 0x00009f0066007a0c */ /* 0x008fe20003f06270 */
        /* <DEDUP_REMOVED lines=9> */
[----:B--2---:R-:W-:Y:S01]  /*ce70*/  @!P0 SHF.L.U64.HI R26, R102, 0x1, R103 ;  /* 0x00000001661a8819 */ /* 0x004fe20000010267 */
[----:B------:R-:W-:-:S03]  /*ce80*/  @!P2 IMAD.SHL.U32 R23, R226, 0x8, RZ ;  /* 0x00000008e217a824 */ /* 0x000fc600078e00ff */
[----:B----4-:R-:W-:Y:S01]  /*ce90*/  @!P0 IADD3 R24, P3, R20, R0, RZ ;  /* 0x0000000014188210 */ /* 0x010fe20007f7e0ff */
[----:B------:R-:W-:-:S03]  /*cea0*/  @!P2 IMAD.WIDE R32, R23, 0x2, R20 ;  /* 0x000000021720a825 */ /* 0x000fc600078e0214 */
[----:B------:R-:W-:Y:S01]  /*ceb0*/  @!P0 IADD3.X R25, R21, R26, RZ, P3, !PT ;  /* 0x0000001a15198210 */ /* 0x000fe20001ffe4ff */
[----:B-1----:R-:W-:Y:S01]  /*cec0*/  @!P2 IMAD.WIDE R30, R23, 0x2, R2 ;  /* 0x00000002171ea825 */ /* 0x002fe200078e0202 */
[----:B------:R-:W-:Y:S01]  /*ced0*/  @!P0 IADD3 R22, P3, R2, R0, RZ ;  /* 0x0000000002168210 */ /* 0x000fe20007f7e0ff */
[----:B------:R1:W5:Y:S01]  /*cee0*/  @!P2 LD.E.128 R52, [R32.64] ;  /* 0x000000082034a980 */ /* 0x000362000c101d00 */
[----:B------:R-:W-:Y:S01]  /*cef0*/  @!P1 SHF.L.U32 R0, R225, 0x3, RZ ;  /* 0x00000003e1009819 */ /* 0x000fe200000006ff */
[----:B------:R-:W-:Y:S01]  /*cf00*/  CS2R R62, SRZ ;  /* 0x00000000003e7805 */ /* 0x000fe2000001ff00 */
[----:B------:R-:W-:Y:S01]  /*cf10*/  CS2R R60, SRZ ;  /* 0x00000000003c7805 */ /* 0x000fe2000001ff00 */
[----:B------:R-:W-:Y:S01]  /*cf20*/  CS2R R34, SRZ ;  /* 0x0000000000227805 */ /* 0x000fe2000001ff00 */
[----:B------:R-:W-:Y:S01]  /*cf30*/  CS2R R50, SRZ ;  /* 0x0000000000327805 */ /* 0x000fe2000001ff00 */
[C---:B------:R-:W-:Y:S01]  /*cf40*/  @!P1 IMAD.WIDE R28, R0.reuse, 0x2, R20 ;  /* 0x00000002001c9825 */ /* 0x040fe200078e0214 */
[----:B------:R-:W-:Y:S01]  /*cf50*/  CS2R R48, SRZ ;  /* 0x0000000000307805 */ /* 0x000fe2000001ff00 */
[----:B------:R2:W5:Y:S02]  /*cf60*/  @!P2 LD.E.128 R56, [R30.64] ;  /* 0x000000081e38a980 */ /* 0x000564000c101d00 */
[----:B------:R-:W-:-:S02]  /*cf70*/  @!P1 IMAD.WIDE R20, R0, 0x2, R2 ;  /* 0x0000000200149825 */ /* 0x000fc400078e0202 */
[----:B------:R2:W5:Y:S02]  /*cf80*/  @!P1 LD.E.128 R64, [R28.64] ;  /* 0x000000081c409980 */ /* 0x000564000c101d00 */
[----:B------:R-:W-:Y:S02]  /*cf90*/  @!P0 IMAD.X R23, R3, 0x1, R26, P3 ;  /* 0x0000000103178824 */ /* 0x000fe400018e061a */
[----:B------:R2:W5:Y:S04]  /*cfa0*/  @!P1 LD.E.128 R60, [R20.64] ;  /* 0x00000008143c9980 */ /* 0x000568000c101d00 */
[----:B------:R2:W5:Y:S01]  /*cfb0*/  @!P0 LD.E.128 R48, [R22.64] ;  /* 0x0000000816308980 */ /* 0x000562000c101d00 */
[----:B-1----:R-:W-:-:S06]  /*cfc0*/  CS2R R32, SRZ ;  /* 0x0000000000207805 */ /* 0x002fcc000001ff00 */
[----:B------:R2:W5:Y:S02]  /*cfd0*/  @!P0 LD.E.128 R32, [R24.64] ;  /* 0x0000000818208980 */ /* 0x000564000c101d00 */
.L_x_1374:
[----:B---3--:R-:W-:Y:S05]  /*cfe0*/  BSYNC B0 ;  /* 0x0000000000007941 */ /* 0x008fea0003800000 */
.L_x_1373:
[----:B-1---5:R-:W-:Y:S01]  /*cff0*/  IMAD.MOV.U32 R2, RZ, RZ, R64 ;  /* 0x000000ffff027224 */ /* 0x022fe200078e0040 */
[----:B------:R-:W-:Y:S01]  /*d000*/  MOV R0, R65 ;  /* 0x0000004100007202 */ /* 0x000fe20000000f00 */
[----:B--2-4-:R-:W-:Y:S01]  /*d010*/  IMAD.MOV.U32 R20, RZ, RZ, R66 ;  /* 0x000000ffff147224 */ /* 0x014fe200078e0042 */
        /* <DEDUP_REMOVED lines=43> */
[----:B------:R-:W2:Y:S01]  /*d2d0*/  LDL R94, [R1+0x50] ;  /* 0x00005000015e7983 */ /* 0x000ea20000100800 */
[----:B------:R-:W-:Y:S01]  /*d2e0*/  IMAD.MOV.U32 R2, RZ, RZ, c[0x0][0x27c] ;  /* 0x00009f00ff027624 */ /* 0x000fe200078e00ff */
[----:B------:R-:W-:Y:S02]  /*d2f0*/  SHF.R.U64 R12, R12, 0x10, R13 ;  /* 0x000000100c0c7819 */ /* 0x000fe4000000120d */
[----:B------:R-:W-:Y:S02]  /*d300*/  SHF.R.U64 R16, R16, 0x10, R17 ;  /* 0x0000001010107819 */ /* 0x000fe40000001211 */
[----:B------:R-:W-:Y:S02]  /*d310*/  LEA.HI R2, R2, R248, RZ, 0x1d ;  /* 0x000000f802027211 */ /* 0x000fe400078fe8ff */
[----:B------:R-:W-:Y:S02]  /*d320*/  SHF.R.U32.HI R3, RZ, 0x10, R13 ;  /* 0x00000010ff037819 */ /* 0x000fe4000001160d */
[----:B------:R-:W-:-:S02]  /*d330*/  SHF.R.S32.HI R0, RZ, 0x1f, R2 ;  /* 0x0000001fff007819 */ /* 0x000fc40000011402 */
[----:B------:R-:W-:Y:S02]  /*d340*/  SHF.R.U64 R18, R18, 0x10, R19 ;  /* 0x0000001012127819 */ /* 0x000fe40000001213 */
[----:B------:R-:W-:Y:S01]  /*d350*/  LEA.HI R0, R0, R2, RZ, 0x3 ;  /* 0x0000000200007211 */ /* 0x000fe200078f18ff */
[----:B------:R-:W-:Y:S01]  /*d360*/  IMAD.SHL.U32 R2, R2, 0x8, RZ ;  /* 0x0000000802027824 */ /* 0x000fe200078e00ff */
[----:B------:R-:W-:Y:S02]  /*d370*/  PRMT R13, R37, 0x5432, R12 ;  /* 0x00005432250d7816 */ /* 0x000fe4000000000c */
[--C-:B------:R-:W-:Y:S01]  /*d380*/  SHF.R.U64 R14, R14, 0x10, R15.reuse ;  /* 0x000000100e0e7819 */ /* 0x100fe2000000120f */
[----:B------:R-:W-:Y:S01]  /*d390*/  IMAD.SHL.U32 R0, R0, 0x400, RZ ;  /* 0x0000040000007824 */ /* 0x000fe200078e00ff */
[----:B------:R-:W-:Y:S02]  /*d3a0*/  LOP3.LUT R2, R227, 0x38, R2, 0xf8, !PT ;  /* 0x00000038e3027812 */ /* 0x000fe400078ef802 */
[----:B------:R-:W-:-:S02]  /*d3b0*/  SHF.R.U32.HI R29, RZ, 0x10, R15 ;  /* 0x00000010ff1d7819 */ /* 0x000fc4000001160f */
[----:B------:R-:W-:Y:S02]  /*d3c0*/  LOP3.LUT R2, R2, R228, RZ, 0x3c, !PT ;  /* 0x000000e402027212 */ /* 0x000fe400078e3cff */
[----:B------:R-:W-:Y:S02]  /*d3d0*/  LOP3.LUT R0, R0, 0x7fffe000, RZ, 0xc0, !PT ;  /* 0x7fffe00000007812 */ /* 0x000fe400078ec0ff */
[----:B------:R-:W-:Y:S02]  /*d3e0*/  PRMT R15, R37, 0x5410, R3 ;  /* 0x00005410250f7816 */ /* 0x000fe40000000003 */
[----:B------:R-:W-:Y:S02]  /*d3f0*/  IADD3 R0, R2, R0, R229 ;  /* 0x0000000002007210 */ /* 0x000fe40007ffe0e5 */
[----:B------:R-:W-:Y:S01]  /*d400*/  SHF.R.U32.HI R2, RZ, 0x10, R19 ;  /* 0x00000010ff027819 */ /* 0x000fe20000011613 */
[----:B------:R-:W-:Y:S01]  /*d410*/  IMAD.U32 R31, R15, 0x10000, RZ ;  /* 0x000100000f1f7824 */ /* 0x000fe200078e00ff */
[----:B------:R-:W-:Y:S01]  /*d420*/  PRMT R19, R39, 0x5432, R18 ;  /* 0x0000543227137816 */ /* 0x000fe20000000012 */
[----:B------:R-:W-:Y:S01]  /*d430*/  IMAD.SHL.U32 R30, R0, 0x2, RZ ;  /* 0x00000002001e7824 */ /* 0x000fe200078e00ff */
[----:B------:R-:W-:Y:S01]  /*d440*/  SHF.R.U32.HI R0, RZ, 0x10, R17 ;  /* 0x00000010ff007819 */ /* 0x000fe20000011611 */
[----:B------:R-:W-:Y:S01]  /*d450*/  IMAD.U32 R18, R13, 0x10000, RZ ;  /* 0x000100000d127824 */ /* 0x000fe200078e00ff */
[----:B------:R-:W-:-:S02]  /*d460*/  PRMT R17, R38, 0x5432, R16 ;  /* 0x0000543226117816 */ /* 0x000fc40000000010 */
[----:B------:R-:W1:Y:S01]  /*d470*/  LDS.128 R20, [R30+0xc100] ;  /* 0x00c100001e147984 */ /* 0x000e620000000c00 */
[----:B------:R-:W-:Y:S02]  /*d480*/  PRMT R16, R38, 0x5410, R0 ;  /* 0x0000541026107816 */ /* 0x000fe40000000000 */
[----:B------:R-:W-:Y:S01]  /*d490*/  IMAD.U32 R12, R17, 0x10000, RZ ;  /* 0x00010000110c7824 */ /* 0x000fe200078e00ff */
[----:B------:R-:W-:Y:S02]  /*d4a0*/  PRMT R28, R39, 0x5410, R2 ;  /* 0x00005410271c7816 */ /* 0x000fe40000000002 */
[----:B------:R-:W-:Y:S02]  /*d4b0*/  LOP3.LUT R17, R17, 0xffff0000, RZ, 0xc0, !PT ;  /* 0xffff000011117812 */ /* 0x000fe400078ec0ff */
[----:B------:R-:W-:Y:S02]  /*d4c0*/  LOP3.LUT R15, R15, 0xffff0000, RZ, 0xc0, !PT ;  /* 0xffff00000f0f7812 */ /* 0x000fe400078ec0ff */
[----:B------:R-:W-:-:S02]  /*d4d0*/  PRMT R14, R68, 0x5432, R14 ;  /* 0x00005432440e7816 */ /* 0x000fc4000000000e */
[----:B-1----:R-:W-:-:S05]  /*d4e0*/  SHF.L.U32 R0, R20, 0x10, RZ ;  /* 0x0000001014007819 */ /* 0x002fca00000006ff */
[C---:B------:R-:W-:Y:S02]  /*d4f0*/  FMUL.FTZ R3, R0.reuse, R18 ;  /* 0x0000001200037220 */ /* 0x040fe40000410000 */
[----:B------:R-:W-:Y:S01]  /*d500*/  FMUL.FTZ R0, R0, R12 ;  /* 0x0000000c00007220 */ /* 0x000fe20000410000 */
[----:B--2---:R-:W1:Y:S02]  /*d510*/  LDS.128 R24, [R94] ;  /* 0x000000005e187984 */ /* 0x004e640000000c00 */
[----:B-1----:R-:W-:-:S04]  /*d520*/  IMAD.U32 R2, R24, 0x10000, RZ ;  /* 0x0001000018027824 */ /* 0x002fc800078e00ff */
[C---:B------:R-:W-:Y:S01]  /*d530*/  FFMA.FTZ R38, R2.reuse, R18, R0 ;  /* 0x0000001202267223 */ /* 0x040fe20000010000 */
[----:B------:R-:W-:Y:S01]  /*d540*/  SHF.L.U32 R0, R21, 0x10, RZ ;  /* 0x0000001015007819 */ /* 0x000fe200000006ff */
[----:B------:R-:W-:Y:S01]  /*d550*/  FFMA.FTZ R39, R2, R12, -R3 ;  /* 0x0000000c02277223 */ /* 0x000fe20000010803 */
[----:B------:R-:W-:Y:S01]  /*d560*/  PRMT R18, R68, 0x5410, R29 ;  /* 0x0000541044127816 */ /* 0x000fe2000000001d */
[----:B------:R-:W-:Y:S02]  /*d570*/  IMAD.U32 R12, R16, 0x10000, RZ ;  /* 0x00010000100c7824 */ /* 0x000fe400078e00ff */
[C---:B------:R-:W-:Y:S02]  /*d580*/  FMUL.FTZ R3, R0.reuse, R31 ;  /* 0x0000001f00037220 */ /* 0x040fe40000410000 */
[----:B------:R-:W-:Y:S02]  /*d590*/  IMAD.U32 R2, R25, 0x10000, RZ ;  /* 0x0001000019027824 */ /* 0x000fe400078e00ff */
[----:B------:R-:W-:-:S02]  /*d5a0*/  FMUL.FTZ R0, R0, R12 ;  /* 0x0000000c00007220 */ /* 0x000fc40000410000 */
[C---:B------:R-:W-:Y:S02]  /*d5b0*/  FFMA.FTZ R37, R2.reuse, R12, -R3 ;  /* 0x0000000c02257223 */ /* 0x040fe40000010803 */
[----:B------:R-:W-:Y:S01]  /*d5c0*/  FFMA.FTZ R31, R2, R31, R0 ;  /* 0x0000001f021f7223 */ /* 0x000fe20000010000 */
[----:B------:R-:W-:Y:S01]  /*d5d0*/  SHF.L.U32 R0, R23, 0x10, RZ ;  /* 0x0000001017007819 */ /* 0x000fe200000006ff */
[C---:B------:R-:W-:Y:S01]  /*d5e0*/  IMAD.U32 R29, R18.reuse, 0x10000, RZ ;  /* 0x00010000121d7824 */ /* 0x040fe200078e00ff */
[----:B------:R-:W-:Y:S01]  /*d5f0*/  LOP3.LUT R18, R18, 0xffff0000, RZ, 0xc0, !PT ;  /* 0xffff000012127812 */ /* 0x000fe200078ec0ff */
[----:B------:R-:W-:Y:S02]  /*d600*/  IMAD.U32 R12, R28, 0x10000, RZ ;  /* 0x000100001c0c7824 */ /* 0x000fe400078e00ff */
[----:B------:R-:W-:Y:S02]  /*d610*/  IMAD.U32 R2, R27, 0x10000, RZ ;  /* 0x000100001b027824 */ /* 0x000fe400078e00ff */
[----:B------:R-:W-:-:S02]  /*d620*/  FMUL.FTZ R3, R0, R29 ;  /* 0x0000001d00037220 */ /* 0x000fc40000410000 */
[-C--:B------:R-:W-:Y:S02]  /*d630*/  FMUL.FTZ R0, R0, R12.reuse ;  /* 0x0000000c00007220 */ /* 0x080fe40000410000 */
[C---:B------:R-:W-:Y:S01]  /*d640*/  FFMA.FTZ R36, R2.reuse, R12, -R3 ;  /* 0x0000000c02247223 */ /* 0x040fe20000010803 */
[----:B------:R-:W-:Y:S01]  /*d650*/  LOP3.LUT R3, R25, 0xffff0000, RZ, 0xc0, !PT ;  /* 0xffff000019037812 */ /* 0x000fe200078ec0ff */
[----:B------:R-:W-:Y:S01]  /*d660*/  FFMA.FTZ R29, R2, R29, R0 ;  /* 0x0000001d021d7223 */ /* 0x000fe20000010000 */
[----:B------:R-:W-:Y:S02]  /*d670*/  LOP3.LUT R25, R13, 0xffff0000, RZ, 0xc0, !PT ;  /* 0xffff00000d197812 */ /* 0x000fe400078ec0ff */
[----:B------:R-:W-:Y:S02]  /*d680*/  LOP3.LUT R2, R20, 0xffff0000, RZ, 0xc0, !PT ;  /* 0xffff000014027812 */ /* 0x000fe400078ec0ff */
[----:B------:R-:W-:Y:S02]  /*d690*/  LOP3.LUT R12, R24, 0xffff0000, RZ, 0xc0, !PT ;  /* 0xffff0000180c7812 */ /* 0x000fe400078ec0ff */
[----:B------:R-:W-:Y:S01]  /*d6a0*/  LOP3.LUT R0, R21, 0xffff0000, RZ, 0xc0, !PT ;  /* 0xffff000015007812 */ /* 0x000fe200078ec0ff */
[----:B------:R-:W-:-:S02]  /*d6b0*/  FMUL.FTZ R13, R2, R25 ;  /* 0x00000019020d7220 */ /* 0x000fc40000410000 */
[-C--:B------:R-:W-:Y:S02]  /*d6c0*/  FMUL.FTZ R2, R2, R17.reuse ;  /* 0x0000001102027220 */ /* 0x080fe40000410000 */
[----:B------:R-:W-:Y:S01]  /*d6d0*/  FFMA.FTZ R24, R12, R17, -R13 ;  /* 0x000000110c187223 */ /* 0x000fe2000001080d */
[----:B------:R-:W-:Y:S01]  /*d6e0*/  LOP3.LUT R13, R16, 0xffff0000, RZ, 0xc0, !PT ;  /* 0xffff0000100d7812 */ /* 0x000fe200078ec0ff */
[----:B------:R-:W-:Y:S02]  /*d6f0*/  FFMA.FTZ R12, R12, R25, R2 ;  /* 0x000000190c0c7223 */ /* 0x000fe40000010002 */
[C---:B------:R-:W-:Y:S02]  /*d700*/  FMUL.FTZ R2, R0.reuse, R15 ;  /* 0x0000000f00027220 */ /* 0x040fe40000410000 */
[-C--:B------:R-:W-:Y:S01]  /*d710*/  FMUL.FTZ R0, R0, R13.reuse ;  /* 0x0000000d00007220 */ /* 0x080fe20000410000 */
[----:B------:R-:W-:Y:S01]  /*d720*/  F2FP.BF16.PACK_AB R12, R12, R38 ;  /* 0x000000260c0c723e */ /* 0x000fe200000010ff */
[----:B------:R-:W-:-:S02]  /*d730*/  FFMA.FTZ R17, R3, R13, -R2 ;  /* 0x0000000d03117223 */ /* 0x000fc40000010802 */
[----:B------:R-:W-:Y:S01]  /*d740*/  FFMA.FTZ R13, R3, R15, R0 ;  /* 0x0000000f030d7223 */ /* 0x000fe20000010000 */
[----:B------:R-:W-:Y:S01]  /*d750*/  SHF.L.U32 R0, R22, 0x10, RZ ;  /* 0x0000001016007819 */ /* 0x000fe200000006ff */
[----:B------:R-:W-:Y:S01]  /*d760*/  IMAD.U32 R16, R14, 0x10000, RZ ;  /* 0x000100000e107824 */ /* 0x000fe200078e00ff */
[----:B------:R-:W-:Y:S01]  /*d770*/  F2FP.BF16.PACK_AB R17, R17, R37 ;  /* 0x000000251111723e */ /* 0x000fe200000010ff */
[----:B------:R-:W-:Y:S01]  /*d780*/  IMAD.U32 R15, R19, 0x10000, RZ ;  /* 0x00010000130f7824 */ /* 0x000fe200078e00ff */
[----:B------:R-:W-:Y:S01]  /*d790*/  F2FP.BF16.PACK_AB R13, R13, R31 ;  /* 0x0000001f0d0d723e */ /* 0x000fe200000010ff */
[----:B------:R-:W-:Y:S02]  /*d7a0*/  FMUL.FTZ R3, R0, R16 ;  /* 0x0000001000037220 */ /* 0x000fe40000410000 */
[----:B------:R-:W-:Y:S02]  /*d7b0*/  IMAD.U32 R2, R26, 0x10000, RZ ;  /* 0x000100001a027824 */ /* 0x000fe400078e00ff */
[----:B------:R-:W-:-:S02]  /*d7c0*/  FMUL.FTZ R0, R0, R15 ;  /* 0x0000000f00007220 */ /* 0x000fc40000410000 */
[C---:B------:R-:W-:Y:S02]  /*d7d0*/  FFMA.FTZ R21, R2.reuse, R15, -R3 ;  /* 0x0000000f02157223 */ /* 0x040fe40000010803 */
[----:B------:R-:W-:Y:S01]  /*d7e0*/  FFMA.FTZ R20, R2, R16, R0 ;  /* 0x0000001002147223 */ /* 0x000fe20000010000 */
[----:B------:R-:W-:Y:S02]  /*d7f0*/  LOP3.LUT R16, R14, 0xffff0000, RZ, 0xc0, !PT ;  /* 0xffff00000e107812 */ /* 0x000fe400078ec0ff */
[----:B------:R-:W-:Y:S02]  /*d800*/  LOP3.LUT R0, R22, 0xffff0000, RZ, 0xc0, !PT ;  /* 0xffff000016007812 */ /* 0x000fe400078ec0ff */
[----:B------:R-:W-:Y:S02]  /*d810*/  LOP3.LUT R14, R19, 0xffff0000, RZ, 0xc0, !PT ;  /* 0xffff0000130e7812 */ /* 0x000fe400078ec0ff */
[----:B------:R-:W-:Y:S01]  /*d820*/  LOP3.LUT R2, R26, 0xffff0000, RZ, 0xc0, !PT ;  /* 0xffff00001a027812 */ /* 0x000fe200078ec0ff */
[----:B------:R-:W-:-:S02]  /*d830*/  FMUL.FTZ R3, R0, R16 ;  /* 0x0000001000037220 */ /* 0x000fc40000410000 */
[-C--:B------:R-:W-:Y:S02]  /*d840*/  FMUL.FTZ R0, R0, R14.reuse ;  /* 0x0000000e00007220 */ /* 0x080fe40000410000 */
[C---:B------:R-:W-:Y:S02]  /*d850*/  FFMA.FTZ R15, R2.reuse, R14, -R3 ;  /* 0x0000000e020f7223 */ /* 0x040fe40000010803 */
[----:B------:R-:W-:Y:S01]  /*d860*/  FFMA.FTZ R14, R2, R16, R0 ;  /* 0x00000010020e7223 */ /* 0x000fe20000010000 */
[----:B------:R-:W-:Y:S02]  /*d870*/  LOP3.LUT R2, R23, 0xffff0000, RZ, 0xc0, !PT ;  /* 0xffff000017027812 */ /* 0x000fe400078ec0ff */
[----:B------:R-:W-:Y:S02]  /*d880*/  LOP3.LUT R16, R28, 0xffff0000, RZ, 0xc0, !PT ;  /* 0xffff00001c107812 */ /* 0x000fe400078ec0ff */
[----:B------:R-:W-:Y:S01]  /*d890*/  LOP3.LUT R0, R27, 0xffff0000, RZ, 0xc0, !PT ;  /* 0xffff00001b007812 */ /* 0x000fe200078ec0ff */
[----:B------:R-:W-:Y:S01]  /*d8a0*/  FMUL.FTZ R3, R2, R18 ;  /* 0x0000001202037220 */ /* 0x000fe20000410000 */
[----:B------:R-:W-:Y:S01]  /*d8b0*/  F2FP.BF16.PACK_AB R14, R14, R20 ;  /* 0x000000140e0e723e */ /* 0x000fe200000010ff */
[----:B------:R-:W-:-:S02]  /*d8c0*/  FMUL.FTZ R2, R2, R16 ;  /* 0x0000001002027220 */ /* 0x000fc40000410000 */
[----:B------:R-:W-:Y:S01]  /*d8d0*/  FFMA.FTZ R3, R0, R16, -R3 ;  /* 0x0000001000037223 */ /* 0x000fe20000010803 */
[----:B------:R-:W-:Y:S01]  /*d8e0*/  F2FP.BF16.PACK_AB R16, R24, R39 ;  /* 0x000000271810723e */ /* 0x000fe200000010ff */
[----:B------:R-:W-:Y:S01]  /*d8f0*/  FFMA.FTZ R2, R0, R18, R2 ;  /* 0x0000001200027223 */ /* 0x000fe20000010002 */
[----:B------:R-:W-:Y:S02]  /*d900*/  F2FP.BF16.PACK_AB R18, R15, R21 ;  /* 0x000000150f12723e */ /* 0x000fe400000010ff */
[----:B------:R-:W-:Y:S02]  /*d910*/  F2FP.BF16.PACK_AB R19, R3, R36 ;  /* 0x000000240313723e */ /* 0x000fe400000010ff */
[----:B------:R-:W-:-:S03]  /*d920*/  F2FP.BF16.PACK_AB R15, R2, R29 ;  /* 0x0000001d020f723e */ /* 0x000fc600000010ff */
[----:B------:R1:W-:Y:S04]  /*d930*/  STS.128 [R94], R16 ;  /* 0x000000105e007388 */ /* 0x0003e80000000c00 */
[----:B------:R1:W-:Y:S02]  /*d940*/  STS.128 [R30+0xc100], R12 ;  /* 0x00c1000c1e007388 */ /* 0x0003e40000000c00 */
.L_x_1378:
[----:B------:R-:W-:Y:S05]  /*d950*/  BSYNC B0 ;  /* 0x0000000000007941 */ /* 0x000fea0003800000 */
.L_x_1377:
[----:B------:R-:W-:Y:S01]  /*d960*/  ISETP.GE.AND P0, PT, R107, c[0x0][0x27c], PT ;  /* 0x00009f006b007a0c */ /* 0x000fe20003f06270 */
[----:B------:R-:W-:-:S12]  /*d970*/  BSSY B0, `(.L_x_1379) ;  /* 0x000006a000007945 */ /* 0x000fd80003800000 */
[----:B------:R-:W-:Y:S05]  /*d980*/  @P0 BRA `(.L_x_1380) ;  /* 0x0000068000000947 */ /* 0x000fea0003800000 */
[----:B-1----:R-:W2:Y:S01]  /*d990*/  LDL R30, [R1+0x4c] ;  /* 0x00004c00011e7983 */ /* 0x002ea20000100800 */
[----:B------:R-:W-:Y:S01]  /*d9a0*/  IMAD.MOV.U32 R0, RZ, RZ, c[0x0][0x27c] ;  /* 0x00009f00ff007624 */ /* 0x000fe200078e00ff */
[----:B------:R-:W-:-:S04]  /*d9b0*/  SHF.R.U64 R6, R6, 0x10, R7 ;  /* 0x0000001006067819 */ /* 0x000fc80000001207 */
[----:B------:R-:W-:-:S04]  /*d9c0*/  LEA.HI R0, R0, R226, RZ, 0x1d ;  /* 0x000000e200007211 */ /* 0x000fc800078fe8ff */
[----:B------:R-:W-:Y:S01]  /*d9d0*/  SHF.R.S32.HI R2, RZ, 0x1f, R0 ;  /* 0x0000001fff027819 */ /* 0x000fe20000011400 */
[----:B------:R-:W-:-:S03]  /*d9e0*/  IMAD.SHL.U32 R3, R0, 0x8, RZ ;  /* 0x0000000800037824 */ /* 0x000fc600078e00ff */
[----:B------:R-:W-:Y:S02]  /*d9f0*/  LEA.HI R0, R2, R0, RZ, 0x3 ;  /* 0x0000000002007211 */ /* 0x000fe400078f18ff */
[----:B------:R-:W-:Y:S02]  /*da00*/  LOP3.LUT R2, R227, 0x38, R3, 0xf8, !PT ;  /* 0x00000038e3027812 */ /* 0x000fe400078ef803 */
[----:B------:R-:W-:Y:S01]  /*da10*/  SHF.R.U64 R3, R4, 0x10, R5 ;  /* 0x0000001004037819 */ /* 0x000fe20000001205 */
[----:B------:R-:W-:Y:S01]  /*da20*/  IMAD.SHL.U32 R0, R0, 0x400, RZ ;  /* 0x0000040000007824 */ /* 0x000fe200078e00ff */
[----:B------:R-:W-:Y:S02]  /*da30*/  LOP3.LUT R2, R2, R228, RZ, 0x3c, !PT ;  /* 0x000000e402027212 */ /* 0x000fe400078e3cff */
[----:B------:R-:W-:Y:S02]  /*da40*/  PRMT R3, R70, 0x5410, R3 ;  /* 0x0000541046037816 */ /* 0x000fe40000000003 */
[----:B------:R-:W-:-:S03]  /*da50*/  LOP3.LUT R0, R0, 0x7fffe000, RZ, 0xc0, !PT ;  /* 0x7fffe00000007812 */ /* 0x000fc600078ec0ff */
[----:B------:R-:W-:Y:S01]  /*da60*/  IMAD.U32 R20, R3, 0x10000, RZ ;  /* 0x0001000003147824 */ /* 0x000fe200078e00ff */
[----:B------:R-:W-:-:S05]  /*da70*/  IADD3 R0, R2, R0, R229 ;  /* 0x0000000002007210 */ /* 0x000fca0007ffe0e5 */
[----:B------:R-:W-:Y:S01]  /*da80*/  IMAD.SHL.U32 R22, R0, 0x2, RZ ;  /* 0x0000000200167824 */ /* 0x000fe200078e00ff */
[--C-:B------:R-:W-:Y:S02]  /*da90*/  SHF.R.U64 R0, R8, 0x10, R9.reuse ;  /* 0x0000001008007819 */ /* 0x100fe40000001209 */
[----:B------:R-:W-:Y:S02]  /*daa0*/  SHF.R.U32.HI R8, RZ, 0x10, R9 ;  /* 0x00000010ff087819 */ /* 0x000fe40000011609 */
[----:B------:R-:W1:Y:S01]  /*dab0*/  LDS.128 R12, [R22+0xc100] ;  /* 0x00c10000160c7984 */ /* 0x000e620000000c00 */
[C---:B------:R-:W-:Y:S02]  /*dac0*/  PRMT R4, R71.reuse, 0x5410, R0 ;  /* 0x0000541047047816 */ /* 0x040fe40000000000 */
[----:B------:R-:W-:Y:S02]  /*dad0*/  SHF.R.U32.HI R9, RZ, 0x10, R5 ;  /* 0x00000010ff097819 */ /* 0x000fe40000011605 */
[----:B------:R-:W-:Y:S01]  /*dae0*/  PRMT R8, R71, 0x5432, R8 ;  /* 0x0000543247087816 */ /* 0x000fe20000000008 */
[----:B------:R-:W-:Y:S01]  /*daf0*/  IMAD.U32 R21, R4, 0x10000, RZ ;  /* 0x0001000004157824 */ /* 0x000fe200078e00ff */
[----:B-1----:R-:W-:-:S05]  /*db00*/  SHF.L.U32 R0, R12, 0x10, RZ ;  /* 0x000000100c007819 */ /* 0x002fca00000006ff */
[C---:B------:R-:W-:Y:S02]  /*db10*/  FMUL.FTZ R5, R0.reuse, R20 ;  /* 0x0000001400057220 */ /* 0x040fe40000410000 */
[----:B------:R-:W-:Y:S01]  /*db20*/  FMUL.FTZ R0, R0, R21 ;  /* 0x0000001500007220 */ /* 0x000fe20000410000 */
[----:B--2---:R-:W1:Y:S02]  /*db30*/  LDS.128 R16, [R30] ;  /* 0x000000001e107984 */ /* 0x004e640000000c00 */
[----:B-1----:R-:W-:-:S04]  /*db40*/  IMAD.U32 R2, R16, 0x10000, RZ ;  /* 0x0001000010027824 */ /* 0x002fc800078e00ff */
[----:B------:R-:W-:Y:S01]  /*db50*/  FFMA.FTZ R29, R2, R21, -R5 ;  /* 0x00000015021d7223 */ /* 0x000fe20000010805 */
[----:B------:R-:W-:Y:S01]  /*db60*/  PRMT R5, R70, 0x5432, R9 ;  /* 0x0000543246057816 */ /* 0x000fe20000000009 */
[----:B------:R-:W-:Y:S01]  /*db70*/  FFMA.FTZ R27, R2, R20, R0 ;  /* 0x00000014021b7223 */ /* 0x000fe20000010000 */
[----:B------:R-:W-:Y:S01]  /*db80*/  SHF.L.U32 R0, R13, 0x10, RZ ;  /* 0x000000100d007819 */ /* 0x000fe200000006ff */
[----:B------:R-:W-:Y:S02]  /*db90*/  IMAD.U32 R20, R8, 0x10000, RZ ;  /* 0x0001000008147824 */ /* 0x000fe400078e00ff */
[----:B------:R-:W-:Y:S02]  /*dba0*/  IMAD.U32 R21, R5, 0x10000, RZ ;  /* 0x0001000005157824 */ /* 0x000fe400078e00ff */
[----:B------:R-:W-:Y:S02]  /*dbb0*/  IMAD.U32 R2, R17, 0x10000, RZ ;  /* 0x0001000011027824 */ /* 0x000fe400078e00ff */
[----:B------:R-:W-:-:S02]  /*dbc0*/  FMUL.FTZ R9, R0, R21 ;  /* 0x0000001500097220 */ /* 0x000fc40000410000 */
[-C--:B------:R-:W-:Y:S02]  /*dbd0*/  FMUL.FTZ R0, R0, R20.reuse ;  /* 0x0000001400007220 */ /* 0x080fe40000410000 */
[C---:B------:R-:W-:Y:S02]  /*dbe0*/  FFMA.FTZ R26, R2.reuse, R20, -R9 ;  /* 0x00000014021a7223 */ /* 0x040fe40000010809 */
[----:B------:R-:W-:Y:S01]  /*dbf0*/  FFMA.FTZ R25, R2, R21, R0 ;  /* 0x0000001502197223 */ /* 0x000fe20000010000 */
[----:B------:R-:W-:Y:S02]  /*dc00*/  SHF.R.U32.HI R2, RZ, 0x10, R7 ;  /* 0x00000010ff027819 */ /* 0x000fe40000011607 */
[----:B------:R-:W-:Y:S02]  /*dc10*/  SHF.R.U32.HI R0, RZ, 0x10, R11 ;  /* 0x00000010ff007819 */ /* 0x000fe4000001160b */
[C---:B------:R-:W-:Y:S01]  /*dc20*/  PRMT R9, R72.reuse, 0x5410, R2 ;  /* 0x0000541048097816 */ /* 0x040fe20000000002 */
[----:B------:R-:W-:Y:S01]  /*dc30*/  IMAD.U32 R2, R19, 0x10000, RZ ;  /* 0x0001000013027824 */ /* 0x000fe200078e00ff */
[----:B------:R-:W-:-:S02]  /*dc40*/  PRMT R20, R72, 0x5432, R0 ;  /* 0x0000543248147816 */ /* 0x000fc40000000000 */
[----:B------:R-:W-:Y:S01]  /*dc50*/  SHF.L.U32 R0, R15, 0x10, RZ ;  /* 0x000000100f007819 */ /* 0x000fe200000006ff */
[----:B------:R-:W-:Y:S01]  /*dc60*/  IMAD.U32 R28, R9, 0x10000, RZ ;  /* 0x00010000091c7824 */ /* 0x000fe200078e00ff */
[----:B------:R-:W-:Y:S01]  /*dc70*/  LOP3.LUT R7, R5, 0xffff0000, RZ, 0xc0, !PT ;  /* 0xffff000005077812 */ /* 0x000fe200078ec0ff */
[----:B------:R-:W-:Y:S01]  /*dc80*/  IMAD.U32 R23, R20, 0x10000, RZ ;  /* 0x0001000014177824 */ /* 0x000fe200078e00ff */
[----:B------:R-:W-:Y:S01]  /*dc90*/  LOP3.LUT R5, R8, 0xffff0000, RZ, 0xc0, !PT ;  /* 0xffff000008057812 */ /* 0x000fe200078ec0ff */
[CC--:B------:R-:W-:Y:S02]  /*dca0*/  FMUL.FTZ R21, R0.reuse, R28.reuse ;  /* 0x0000001c00157220 */ /* 0x0c0fe40000410000 */
[-C--:B------:R-:W-:Y:S02]  /*dcb0*/  FMUL.FTZ R0, R0, R23.reuse ;  /* 0x0000001700007220 */ /* 0x080fe40000410000 */
[----:B------:R-:W-:Y:S01]  /*dcc0*/  FFMA.FTZ R24, R2, R23, -R21 ;  /* 0x0000001702187223 */ /* 0x000fe20000010815 */
[----:B------:R-:W-:Y:S01]  /*dcd0*/  LOP3.LUT R21, R4, 0xffff0000, RZ, 0xc0, !PT ;  /* 0xffff000004157812 */ /* 0x000fe200078ec0ff */
[----:B------:R-:W-:Y:S01]  /*dce0*/  FFMA.FTZ R23, R2, R28, R0 ;  /* 0x0000001c02177223 */ /* 0x000fe20000010000 */
[----:B------:R-:W-:-:S02]  /*dcf0*/  LOP3.LUT R4, R3, 0xffff0000, RZ, 0xc0, !PT ;  /* 0xffff000003047812 */ /* 0x000fc400078ec0ff */
[----:B------:R-:W-:Y:S02]  /*dd00*/  LOP3.LUT R0, R12, 0xffff0000, RZ, 0xc0, !PT ;  /* 0xffff00000c007812 */ /* 0x000fe400078ec0ff */
[----:B------:R-:W-:-:S03]  /*dd10*/  LOP3.LUT R2, R16, 0xffff0000, RZ, 0xc0, !PT ;  /* 0xffff000010027812 */ /* 0x000fc600078ec0ff */
[CC--:B------:R-:W-:Y:S02]  /*dd20*/  FMUL.FTZ R3, R0.reuse, R4.reuse ;  /* 0x0000000400037220 */ /* 0x0c0fe40000410000 */
[-C--:B------:R-:W-:Y:S02]  /*dd30*/  FMUL.FTZ R0, R0, R21.reuse ;  /* 0x0000001500007220 */ /* 0x080fe40000410000 */
[C---:B------:R-:W-:Y:S02]  /*dd40*/  FFMA.FTZ R21, R2.reuse, R21, -R3 ;  /* 0x0000001502157223 */ /* 0x040fe40000010803 */
[----:B------:R-:W-:Y:S01]  /*dd50*/  FFMA.FTZ R16, R2, R4, R0 ;  /* 0x0000000402107223 */ /* 0x000fe20000010000 */
[----:B------:R-:W-:Y:S02]  /*dd60*/  LOP3.LUT R2, R13, 0xffff0000, RZ, 0xc0, !PT ;  /* 0xffff00000d027812 */ /* 0x000fe400078ec0ff */
[----:B------:R-:W-:Y:S02]  /*dd70*/  LOP3.LUT R0, R17, 0xffff0000, RZ, 0xc0, !PT ;  /* 0xffff000011007812 */ /* 0x000fe400078ec0ff */
[----:B------:R-:W-:Y:S01]  /*dd80*/  SHF.R.U64 R4, R10, 0x10, R11 ;  /* 0x000000100a047819 */ /* 0x000fe2000000120b */
[C---:B------:R-:W-:Y:S01]  /*dd90*/  FMUL.FTZ R3, R2.reuse, R7 ;  /* 0x0000000702037220 */ /* 0x040fe20000410000 */
[----:B------:R-:W-:Y:S01]  /*dda0*/  F2FP.BF16.PACK_AB R8, R21, R29 ;  /* 0x0000001d1508723e */ /* 0x000fe200000010ff */
[----:B------:R-:W-:-:S02]  /*ddb0*/  FMUL.FTZ R2, R2, R5 ;  /* 0x0000000502027220 */ /* 0x000fc40000410000 */
[----:B------:R-:W-:Y:S01]  /*ddc0*/  FFMA.FTZ R13, R0, R5, -R3 ;  /* 0x00000005000d7223 */ /* 0x000fe20000010803 */
[----:B------:R-:W-:Y:S01]  /*ddd0*/  SHF.L.U32 R3, R14, 0x10, RZ ;  /* 0x000000100e037819 */ /* 0x000fe200000006ff */
[----:B------:R-:W-:Y:S01]  /*dde0*/  FFMA.FTZ R12, R0, R7, R2 ;  /* 0x00000007000c7223 */ /* 0x000fe20000010002 */
[C---:B------:R-:W-:Y:S02]  /*ddf0*/  PRMT R0, R73.reuse, 0x5410, R6 ;  /* 0x0000541049007816 */ /* 0x040fe40000000006 */
[----:B------:R-:W-:Y:S01]  /*de00*/  PRMT R2, R73, 0x5432, R4 ;  /* 0x0000543249027816 */ /* 0x000fe20000000004 */
[----:B------:R-:W-:Y:S02]  /*de10*/  IMAD.U32 R4, R18, 0x10000, RZ ;  /* 0x0001000012047824 */ /* 0x000fe400078e00ff */
[----:B------:R-:W-:Y:S02]  /*de20*/  IMAD.U32 R7, R0, 0x10000, RZ ;  /* 0x0001000000077824 */ /* 0x000fe400078e00ff */
[----:B------:R-:W-:-:S02]  /*de30*/  IMAD.U32 R6, R2, 0x10000, RZ ;  /* 0x0001000002067824 */ /* 0x000fc400078e00ff */
[CC--:B------:R-:W-:Y:S02]  /*de40*/  FMUL.FTZ R5, R3.reuse, R7.reuse ;  /* 0x0000000703057220 */ /* 0x0c0fe40000410000 */
[-C--:B------:R-:W-:Y:S02]  /*de50*/  FMUL.FTZ R3, R3, R6.reuse ;  /* 0x0000000603037220 */ /* 0x080fe40000410000 */
[----:B------:R-:W-:Y:S01]  /*de60*/  FFMA.FTZ R10, R4, R6, -R5 ;  /* 0x00000006040a7223 */ /* 0x000fe20000010805 */
[----:B------:R-:W-:Y:S01]  /*de70*/  LOP3.LUT R6, R0, 0xffff0000, RZ, 0xc0, !PT ;  /* 0xffff000000067812 */ /* 0x000fe200078ec0ff */
[----:B------:R-:W-:Y:S01]  /*de80*/  FFMA.FTZ R11, R4, R7, R3 ;  /* 0x00000007040b7223 */ /* 0x000fe20000010003 */
[----:B------:R-:W-:Y:S02]  /*de90*/  LOP3.LUT R0, R14, 0xffff0000, RZ, 0xc0, !PT ;  /* 0xffff00000e007812 */ /* 0x000fe400078ec0ff */
[----:B------:R-:W-:Y:S02]  /*dea0*/  LOP3.LUT R7, R2, 0xffff0000, RZ, 0xc0, !PT ;  /* 0xffff000002077812 */ /* 0x000fe400078ec0ff */
[----:B------:R-:W-:Y:S01]  /*deb0*/  LOP3.LUT R2, R18, 0xffff0000, RZ, 0xc0, !PT ;  /* 0xffff000012027812 */ /* 0x000fe200078ec0ff */
[C---:B------:R-:W-:Y:S01]  /*dec0*/  FMUL.FTZ R3, R0.reuse, R6 ;  /* 0x0000000600037220 */ /* 0x040fe20000410000 */
[----:B------:R-:W-:Y:S01]  /*ded0*/  LOP3.LUT R5, R9, 0xffff0000, RZ, 0xc0, !PT ;  /* 0xffff000009057812 */ /* 0x000fe200078ec0ff */
[-C--:B------:R-:W-:Y:S01]  /*dee0*/  FMUL.FTZ R0, R0, R7.reuse ;  /* 0x0000000700007220 */ /* 0x080fe20000410000 */
[----:B------:R-:W-:Y:S01]  /*def0*/  LOP3.LUT R4, R20, 0xffff0000, RZ, 0xc0, !PT ;  /* 0xffff000014047812 */ /* 0x000fe200078ec0ff */
[C---:B------:R-:W-:Y:S01]  /*df00*/  FFMA.FTZ R7, R2.reuse, R7, -R3 ;  /* 0x0000000702077223 */ /* 0x040fe20000010803 */
[----:B------:R-:W-:Y:S01]  /*df10*/  F2FP.BF16.PACK_AB R9, R13, R26 ;  /* 0x0000001a0d09723e */ /* 0x000fe200000010ff */
[----:B------:R-:W-:Y:S01]  /*df20*/  FFMA.FTZ R6, R2, R6, R0 ;  /* 0x0000000602067223 */ /* 0x000fe20000010000 */
[----:B------:R-:W-:-:S02]  /*df30*/  LOP3.LUT R2, R15, 0xffff0000, RZ, 0xc0, !PT ;  /* 0xffff00000f027812 */ /* 0x000fc400078ec0ff */
[----:B------:R-:W-:Y:S02]  /*df40*/  LOP3.LUT R0, R19, 0xffff0000, RZ, 0xc0, !PT ;  /* 0xffff000013007812 */ /* 0x000fe400078ec0ff */
[----:B------:R-:W-:Y:S01]  /*df50*/  F2FP.BF16.PACK_AB R6, R6, R11 ;  /* 0x0000000b0606723e */ /* 0x000fe200000010ff */
[C---:B------:R-:W-:Y:S01]  /*df60*/  FMUL.FTZ R3, R2.reuse, R5 ;  /* 0x0000000502037220 */ /* 0x040fe20000410000 */
[----:B------:R-:W-:Y:S01]  /*df70*/  F2FP.BF16.PACK_AB R10, R7, R10 ;  /* 0x0000000a070a723e */ /* 0x000fe200000010ff */
[-C--:B------:R-:W-:Y:S02]  /*df80*/  FMUL.FTZ R2, R2, R4.reuse ;  /* 0x0000000402027220 */ /* 0x080fe40000410000 */
[----:B------:R-:W-:Y:S01]  /*df90*/  FFMA.FTZ R3, R0, R4, -R3 ;  /* 0x0000000400037223 */ /* 0x000fe20000010803 */
[----:B------:R-:W-:Y:S01]  /*dfa0*/  F2FP.BF16.PACK_AB R4, R16, R27 ;  /* 0x0000001b1004723e */ /* 0x000fe200000010ff */
[----:B------:R-:W-:Y:S01]  /*dfb0*/  FFMA.FTZ R2, R0, R5, R2 ;  /* 0x0000000500027223 */ /* 0x000fe20000010002 */
[----:B------:R-:W-:-:S02]  /*dfc0*/  F2FP.BF16.PACK_AB R5, R12, R25 ;  /* 0x000000190c05723e */ /* 0x000fc400000010ff */
[----:B------:R-:W-:Y:S02]  /*dfd0*/  F2FP.BF16.PACK_AB R11, R3, R24 ;  /* 0x00000018030b723e */ /* 0x000fe400000010ff */
[----:B------:R-:W-:-:S03]  /*dfe0*/  F2FP.BF16.PACK_AB R7, R2, R23 ;  /* 0x000000170207723e */ /* 0x000fc600000010ff */
[----:B------:R1:W-:Y:S04]  /*dff0*/  STS.128 [R30], R8 ;  /* 0x000000081e007388 */ /* 0x0003e80000000c00 */
[----:B------:R1:W-:Y:S02]  /*e000*/  STS.128 [R22+0xc100], R4 ;  /* 0x00c1000416007388 */ /* 0x0003e40000000c00 */
.L_x_1380:
[----:B------:R-:W-:Y:S05]  /*e010*/  BSYNC B0 ;  /* 0x0000000000007941 */ /* 0x000fea0003800000 */
.L_x_1379:
[----:B------:R-:W-:-:S13]  /*e020*/  ISETP.GE.AND P0, PT, R106, c[0x0][0x27c], PT ;  /* 0x00009f006a007a0c */ /* 0x000fda0003f06270 */
[----:B------:R-:W-:Y:S05]  /*e030*/  @P0 BRA `(.L_x_1376) ;  /* 0x0000068000000947 */ /* 0x000fea0003800000 */
[----:B------:R-:W2:Y:S01]  /*e040*/  LDL R38, [R1+0x44] ;  /* 0x0000440001267983 */ /* 0x000ea20000100800 */
[----:B------:R-:W-:Y:S01]  /*e050*/  IMAD.MOV.U32 R0, RZ, RZ, c[0x0][0x27c] ;  /* 0x00009f00ff007624 */ /* 0x000fe200078e00ff */
[----:B-1----:R-:W-:Y:S02]  /*e060*/  SHF.R.U64 R13, R40, 0x10, R41 ;  /* 0x00000010280d7819 */ /* 0x002fe40000001229 */
[----:B------:R-:W-:Y:S02]  /*e070*/  SHF.R.U64 R15, R42, 0x10, R43 ;  /* 0x000000102a0f7819 */ /* 0x000fe4000000122b */
[----:B------:R-:W-:Y:S02]  /*e080*/  LEA.HI R0, R0, R225, RZ, 0x1d ;  /* 0x000000e100007211 */ /* 0x000fe400078fe8ff */
[----:B------:R-:W-:Y:S02]  /*e090*/  PRMT R18, R74, 0x5432, R13 ;  /* 0x000054324a127816 */ /* 0x000fe4000000000d */
[----:B------:R-:W-:Y:S01]  /*e0a0*/  SHF.R.S32.HI R2, RZ, 0x1f, R0 ;  /* 0x0000001fff027819 */ /* 0x000fe20000011400 */
[----:B------:R-:W-:Y:S01]  /*e0b0*/  IMAD.SHL.U32 R3, R0, 0x8, RZ ;  /* 0x0000000800037824 */ /* 0x000fe200078e00ff */
[----:B------:R-:W-:Y:S01]  /*e0c0*/  SHF.R.U32.HI R14, RZ, 0x10, R41 ;  /* 0x00000010ff0e7819 */ /* 0x000fe20000011629 */
[----:B------:R-:W-:Y:S01]  /*e0d0*/  IMAD.U32 R29, R18, 0x10000, RZ ;  /* 0x00010000121d7824 */ /* 0x000fe200078e00ff */
[----:B------:R-:W-:-:S02]  /*e0e0*/  LEA.HI R0, R2, R0, RZ, 0x3 ;  /* 0x0000000002007211 */ /* 0x000fc400078f18ff */
[----:B------:R-:W-:Y:S02]  /*e0f0*/  LOP3.LUT R2, R227, 0x38, R3, 0xf8, !PT ;  /* 0x00000038e3027812 */ /* 0x000fe400078ef803 */
[----:B------:R-:W-:Y:S01]  /*e100*/  SHF.R.U32.HI R23, RZ, 0x10, R43 ;  /* 0x00000010ff177819 */ /* 0x000fe2000001162b */
[----:B------:R-:W-:Y:S01]  /*e110*/  IMAD.SHL.U32 R0, R0, 0x400, RZ ;  /* 0x0000040000007824 */ /* 0x000fe200078e00ff */
[----:B------:R-:W-:Y:S02]  /*e120*/  LOP3.LUT R2, R2, R228, RZ, 0x3c, !PT ;  /* 0x000000e402027212 */ /* 0x000fe400078e3cff */
[----:B------:R-:W-:Y:S02]  /*e130*/  SHF.R.U64 R3, R46, 0x10, R47 ;  /* 0x000000102e037819 */ /* 0x000fe4000000122f */
[----:B------:R-:W-:Y:S02]  /*e140*/  LOP3.LUT R0, R0, 0x7fffe000, RZ, 0xc0, !PT ;  /* 0x7fffe00000007812 */ /* 0x000fe400078ec0ff */
[----:B------:R-:W-:-:S02]  /*e150*/  PRMT R16, R75, 0x5432, R15 ;  /* 0x000054324b107816 */ /* 0x000fc4000000000f */
[----:B------:R-:W-:Y:S02]  /*e160*/  IADD3 R0, R2, R0, R229 ;  /* 0x0000000002007210 */ /* 0x000fe40007ffe0e5 */
[--C-:B------:R-:W-:Y:S02]  /*e170*/  SHF.R.U32.HI R2, RZ, 0x10, R45.reuse ;  /* 0x00000010ff027819 */ /* 0x100fe4000001162d */
[----:B------:R-:W-:Y:S01]  /*e180*/  PRMT R17, R74, 0x5410, R14 ;  /* 0x000054104a117816 */ /* 0x000fe2000000000e */
[----:B------:R-:W-:Y:S01]  /*e190*/  IMAD.SHL.U32 R28, R0, 0x2, RZ ;  /* 0x00000002001c7824 */ /* 0x000fe200078e00ff */
[----:B------:R-:W-:Y:S02]  /*e1a0*/  SHF.R.U64 R0, R44, 0x10, R45 ;  /* 0x000000102c007819 */ /* 0x000fe4000000122d */
[----:B------:R-:W-:Y:S01]  /*e1b0*/  PRMT R15, R75, 0x5410, R23 ;  /* 0x000054104b0f7816 */ /* 0x000fe20000000017 */
[----:B------:R-:W-:Y:S01]  /*e1c0*/  IMAD.U32 R36, R17, 0x10000, RZ ;  /* 0x0001000011247824 */ /* 0x000fe200078e00ff */
[----:B------:R-:W1:Y:S01]  /*e1d0*/  LDS.128 R4, [R28+0xc100] ;  /* 0x00c100001c047984 */ /* 0x000e620000000c00 */
[----:B------:R-:W-:-:S02]  /*e1e0*/  PRMT R22, R77, 0x5432, R0 ;  /* 0x000054324d167816 */ /* 0x000fc40000000000 */
[----:B------:R-:W-:Y:S01]  /*e1f0*/  SHF.R.U32.HI R12, RZ, 0x10, R47 ;  /* 0x00000010ff0c7819 */ /* 0x000fe2000001162f */
[----:B------:R-:W-:Y:S01]  /*e200*/  IMAD.U32 R31, R15, 0x10000, RZ ;  /* 0x000100000f1f7824 */ /* 0x000fe200078e00ff */
[----:B------:R-:W-:Y:S01]  /*e210*/  PRMT R20, R78, 0x5432, R3 ;  /* 0x000054324e147816 */ /* 0x000fe20000000003 */
[----:B------:R-:W-:Y:S01]  /*e220*/  IMAD.U32 R30, R22, 0x10000, RZ ;  /* 0x00010000161e7824 */ /* 0x000fe200078e00ff */
[----:B------:R-:W-:Y:S02]  /*e230*/  PRMT R21, R77, 0x5410, R2 ;  /* 0x000054104d157816 */ /* 0x000fe40000000002 */
[----:B------:R-:W-:Y:S02]  /*e240*/  PRMT R19, R78, 0x5410, R12 ;  /* 0x000054104e137816 */ /* 0x000fe4000000000c */
[----:B------:R-:W-:Y:S02]  /*e250*/  LOP3.LUT R37, R18, 0xffff0000, RZ, 0xc0, !PT ;  /* 0xffff000012257812 */ /* 0x000fe400078ec0ff */
[----:B------:R-:W-:-:S02]  /*e260*/  LOP3.LUT R17, R17, 0xffff0000, RZ, 0xc0, !PT ;  /* 0xffff000011117812 */ /* 0x000fc400078ec0ff */
[----:B------:R-:W-:Y:S02]  /*e270*/  LOP3.LUT R15, R15, 0xffff0000, RZ, 0xc0, !PT ;  /* 0xffff00000f0f7812 */ /* 0x000fe400078ec0ff */
[----:B-1----:R-:W-:Y:S01]  /*e280*/  LOP3.LUT R3, R6, 0xffff0000, RZ, 0xc0, !PT ;  /* 0xffff000006037812 */ /* 0x002fe200078ec0ff */
[C---:B------:R-:W-:Y:S01]  /*e290*/  IMAD.U32 R2, R7.reuse, 0x10000, RZ ;  /* 0x0001000007027824 */ /* 0x040fe200078e00ff */
[----:B------:R-:W-:Y:S01]  /*e2a0*/  LOP3.LUT R0, R7, 0xffff0000, RZ, 0xc0, !PT ;  /* 0xffff000007007812 */ /* 0x000fe200078ec0ff */
[----:B--2---:R-:W1:Y:S02]  /*e2b0*/  LDS.128 R8, [R38] ;  /* 0x0000000026087984 */ /* 0x004e640000000c00 */
[C---:B-1----:R-:W-:Y:S01]  /*e2c0*/  IMAD.U32 R13, R10.reuse, 0x10000, RZ ;  /* 0x000100000a0d7824 */ /* 0x042fe200078e00ff */
[----:B------:R-:W-:Y:S01]  /*e2d0*/  LOP3.LUT R26, R10, 0xffff0000, RZ, 0xc0, !PT ;  /* 0xffff00000a1a7812 */ /* 0x000fe200078ec0ff */
[----:B------:R-:W-:Y:S01]  /*e2e0*/  IMAD.U32 R10, R4, 0x10000, RZ ;  /* 0x00010000040a7824 */ /* 0x000fe200078e00ff */
[C---:B------:R-:W-:Y:S01]  /*e2f0*/  SHF.L.U32 R23, R9.reuse, 0x10, RZ ;  /* 0x0000001009177819 */ /* 0x040fe200000006ff */
[----:B------:R-:W-:Y:S01]  /*e300*/  IMAD.U32 R25, R8, 0x10000, RZ ;  /* 0x0001000008197824 */ /* 0x000fe200078e00ff */
[----:B------:R-:W-:Y:S01]  /*e310*/  LOP3.LUT R14, R9, 0xffff0000, RZ, 0xc0, !PT ;  /* 0xffff0000090e7812 */ /* 0x000fe200078ec0ff */
[-C--:B------:R-:W-:Y:S01]  /*e320*/  FMUL.FTZ R27, R10, R29.reuse ;  /* 0x0000001d0a1b7220 */ /* 0x080fe20000410000 */
[----:B------:R-:W-:Y:S01]  /*e330*/  LOP3.LUT R9, R4, 0xffff0000, RZ, 0xc0, !PT ;  /* 0xffff000004097812 */ /* 0x000fe200078ec0ff */
[----:B------:R-:W-:Y:S01]  /*e340*/  IMAD.U32 R12, R11, 0x10000, RZ ;  /* 0x000100000b0c7824 */ /* 0x000fe200078e00ff */
[----:B------:R-:W-:Y:S01]  /*e350*/  SHF.L.U32 R4, R6, 0x10, RZ ;  /* 0x0000001006047819 */ /* 0x000fe200000006ff */
[-C--:B------:R-:W-:Y:S01]  /*e360*/  FMUL.FTZ R6, R10, R30.reuse ;  /* 0x0000001e0a067220 */ /* 0x080fe20000410000 */
[----:B------:R-:W-:Y:S01]  /*e370*/  LOP3.LUT R24, R8, 0xffff0000, RZ, 0xc0, !PT ;  /* 0xffff000008187812 */ /* 0x000fe200078ec0ff */
[----:B------:R-:W-:Y:S01]  /*e380*/  FFMA.FTZ R30, R25, R30, -R27 ;  /* 0x0000001e191e7223 */ /* 0x000fe2000001081b */
[----:B------:R-:W-:Y:S01]  /*e390*/  SHF.L.U32 R8, R5, 0x10, RZ ;  /* 0x0000001005087819 */ /* 0x000fe200000006ff */
[----:B------:R-:W-:Y:S01]  /*e3a0*/  FFMA.FTZ R29, R25, R29, R6 ;  /* 0x0000001d191d7223 */ /* 0x000fe20000010006 */
[----:B------:R-:W-:Y:S01]  /*e3b0*/  SHF.L.U32 R25, R19, 0x10, RZ ;  /* 0x0000001013197819 */ /* 0x000fe200000006ff */
[----:B------:R-:W-:Y:S01]  /*e3c0*/  IMAD.U32 R27, R21, 0x10000, RZ ;  /* 0x00010000151b7824 */ /* 0x000fe200078e00ff */
[----:B------:R-:W-:Y:S01]  /*e3d0*/  LOP3.LUT R5, R5, 0xffff0000, RZ, 0xc0, !PT ;  /* 0xffff000005057812 */ /* 0x000fe200078ec0ff */
[C---:B------:R-:W-:Y:S01]  /*e3e0*/  FMUL.FTZ R10, R8.reuse, R36 ;  /* 0x00000024080a7220 */ /* 0x040fe20000410000 */
[----:B------:R-:W-:Y:S01]  /*e3f0*/  LOP3.LUT R21, R21, 0xffff0000, RZ, 0xc0, !PT ;  /* 0xffff000015157812 */ /* 0x000fe200078ec0ff */
[----:B------:R-:W-:Y:S01]  /*e400*/  FMUL.FTZ R7, R8, R27 ;  /* 0x0000001b08077220 */ /* 0x000fe20000410000 */
[----:B------:R-:W-:Y:S01]  /*e410*/  LOP3.LUT R11, R11, 0xffff0000, RZ, 0xc0, !PT ;  /* 0xffff00000b0b7812 */ /* 0x000fe200078ec0ff */
[----:B------:R-:W-:-:S02]  /*e420*/  FMUL.FTZ R6, R2, R31 ;  /* 0x0000001f02067220 */ /* 0x000fc40000410000 */
[----:B------:R-:W-:Y:S02]  /*e430*/  FMUL.FTZ R2, R2, R25 ;  /* 0x0000001902027220 */ /* 0x000fe40000410000 */
[C---:B------:R-:W-:Y:S02]  /*e440*/  FFMA.FTZ R27, R23.reuse, R27, -R10 ;  /* 0x0000001b171b7223 */ /* 0x040fe4000001080a */
[----:B------:R-:W-:Y:S01]  /*e450*/  FFMA.FTZ R23, R23, R36, R7 ;  /* 0x0000002417177223 */ /* 0x000fe20000010007 */
[----:B------:R-:W-:Y:S01]  /*e460*/  LOP3.LUT R7, R22, 0xffff0000, RZ, 0xc0, !PT ;  /* 0xffff000016077812 */ /* 0x000fe200078ec0ff */
[C---:B------:R-:W-:Y:S02]  /*e470*/  FFMA.FTZ R18, R12.reuse, R31, R2 ;  /* 0x0000001f0c127223 */ /* 0x040fe40000010002 */
[----:B------:R-:W-:Y:S02]  /*e480*/  FMUL.FTZ R2, R9, R37 ;  /* 0x0000002509027220 */ /* 0x000fe40000410000 */
[----:B------:R-:W-:-:S02]  /*e490*/  FFMA.FTZ R25, R12, R25, -R6 ;  /* 0x000000190c197223 */ /* 0x000fc40000010806 */
[-C--:B------:R-:W-:Y:S02]  /*e4a0*/  FMUL.FTZ R6, R9, R7.reuse ;  /* 0x0000000709067220 */ /* 0x080fe40000410000 */
[----:B------:R-:W-:Y:S02]  /*e4b0*/  FFMA.FTZ R8, R24, R7, -R2 ;  /* 0x0000000718087223 */ /* 0x000fe40000010802 */
[C---:B------:R-:W-:Y:S01]  /*e4c0*/  IMAD.U32 R22, R16.reuse, 0x10000, RZ ;  /* 0x0001000010167824 */ /* 0x040fe200078e00ff */
[----:B------:R-:W-:Y:S01]  /*e4d0*/  LOP3.LUT R16, R16, 0xffff0000, RZ, 0xc0, !PT ;  /* 0xffff000010107812 */ /* 0x000fe200078ec0ff */
[C---:B------:R-:W-:Y:S01]  /*e4e0*/  FMUL.FTZ R7, R5.reuse, R17 ;  /* 0x0000001105077220 */ /* 0x040fe20000410000 */
[----:B------:R-:W-:Y:S01]  /*e4f0*/  F2FP.BF16.PACK_AB R8, R8, R30 ;  /* 0x0000001e0808723e */ /* 0x000fe200000010ff */
[----:B------:R-:W-:Y:S02]  /*e500*/  FMUL.FTZ R2, R5, R21 ;  /* 0x0000001505027220 */ /* 0x000fe40000410000 */
[----:B------:R-:W-:-:S02]  /*e510*/  IMAD.U32 R10, R20, 0x10000, RZ ;  /* 0x00010000140a7824 */ /* 0x000fc400078e00ff */
[----:B------:R-:W-:Y:S02]  /*e520*/  FMUL.FTZ R5, R4, R22 ;  /* 0x0000001604057220 */ /* 0x000fe40000410000 */
[C---:B------:R-:W-:Y:S02]  /*e530*/  FFMA.FTZ R9, R14.reuse, R21, -R7 ;  /* 0x000000150e097223 */ /* 0x040fe40000010807 */
[----:B------:R-:W-:Y:S02]  /*e540*/  FFMA.FTZ R14, R14, R17, R2 ;  /* 0x000000110e0e7223 */ /* 0x000fe40000010002 */
[----:B------:R-:W-:Y:S01]  /*e550*/  FFMA.FTZ R12, R24, R37, R6 ;  /* 0x00000025180c7223 */ /* 0x000fe20000010006 */
[----:B------:R-:W-:Y:S01]  /*e560*/  LOP3.LUT R6, R20, 0xffff0000, RZ, 0xc0, !PT ;  /* 0xffff000014067812 */ /* 0x000fe200078ec0ff */
[-C--:B------:R-:W-:Y:S01]  /*e570*/  FMUL.FTZ R2, R4, R10.reuse ;  /* 0x0000000a04027220 */ /* 0x080fe20000410000 */
[----:B------:R-:W-:Y:S01]  /*e580*/  F2FP.BF16.PACK_AB R9, R9, R27 ;  /* 0x0000001b0909723e */ /* 0x000fe200000010ff */
[----:B------:R-:W-:Y:S01]  /*e590*/  FFMA.FTZ R10, R13, R10, -R5 ;  /* 0x0000000a0d0a7223 */ /* 0x000fe20000010805 */
[----:B------:R-:W-:Y:S01]  /*e5a0*/  LOP3.LUT R5, R19, 0xffff0000, RZ, 0xc0, !PT ;  /* 0xffff000013057812 */ /* 0x000fe200078ec0ff */
[----:B------:R-:W-:-:S02]  /*e5b0*/  FFMA.FTZ R7, R13, R22, R2 ;  /* 0x000000160d077223 */ /* 0x000fc40000010002 */
[C---:B------:R-:W-:Y:S02]  /*e5c0*/  FMUL.FTZ R4, R3.reuse, R16 ;  /* 0x0000001003047220 */ /* 0x040fe40000410000 */
[-C--:B------:R-:W-:Y:S02]  /*e5d0*/  FMUL.FTZ R3, R3, R6.reuse ;  /* 0x0000000603037220 */ /* 0x080fe40000410000 */
[C---:B------:R-:W-:Y:S02]  /*e5e0*/  FMUL.FTZ R2, R0.reuse, R15 ;  /* 0x0000000f00027220 */ /* 0x040fe40000410000 */
[----:B------:R-:W-:Y:S02]  /*e5f0*/  FMUL.FTZ R0, R0, R5 ;  /* 0x0000000500007220 */ /* 0x000fe40000410000 */
[----:B------:R-:W-:Y:S01]  /*e600*/  FFMA.FTZ R6, R26, R6, -R4 ;  /* 0x000000061a067223 */ /* 0x000fe20000010804 */
[----:B------:R-:W-:Y:S01]  /*e610*/  F2FP.BF16.PACK_AB R4, R12, R29 ;  /* 0x0000001d0c04723e */ /* 0x000fe200000010ff */
[----:B------:R-:W-:-:S02]  /*e620*/  FFMA.FTZ R3, R26, R16, R3 ;  /* 0x000000101a037223 */ /* 0x000fc40000010003 */
[C---:B------:R-:W-:Y:S01]  /*e630*/  FFMA.FTZ R2, R11.reuse, R5, -R2 ;  /* 0x000000050b027223 */ /* 0x040fe20000010802 */
[----:B------:R-:W-:Y:S01]  /*e640*/  F2FP.BF16.PACK_AB R10, R6, R10 ;  /* 0x0000000a060a723e */ /* 0x000fe200000010ff */
[----:B------:R-:W-:Y:S01]  /*e650*/  FFMA.FTZ R0, R11, R15, R0 ;  /* 0x0000000f0b007223 */ /* 0x000fe20000010000 */
[----:B------:R-:W-:Y:S02]  /*e660*/  F2FP.BF16.PACK_AB R6, R3, R7 ;  /* 0x000000070306723e */ /* 0x000fe400000010ff */
[----:B------:R-:W-:Y:S02]  /*e670*/  F2FP.BF16.PACK_AB R11, R2, R25 ;  /* 0x00000019020b723e */ /* 0x000fe400000010ff */
[----:B------:R-:W-:Y:S02]  /*e680*/  F2FP.BF16.PACK_AB R5, R14, R23 ;  /* 0x000000170e05723e */ /* 0x000fe400000010ff */
[----:B------:R-:W-:Y:S01]  /*e690*/  F2FP.BF16.PACK_AB R7, R0, R18 ;  /* 0x000000120007723e */ /* 0x000fe200000010ff */
[----:B------:R1:W-:Y:S04]  /*e6a0*/  STS.128 [R38], R8 ;  /* 0x0000000826007388 */ /* 0x0003e80000000c00 */
[----:B------:R1:W-:Y:S02]  /*e6b0*/  STS.128 [R28+0xc100], R4 ;  /* 0x00c100041c007388 */ /* 0x0003e40000000c00 */
.L_x_1376:
[----:B------:R-:W-:Y:S05]  /*e6c0*/  BSYNC B1 ;  /* 0x0000000000017941 */ /* 0x000fea0003800000 */
.L_x_1375:
[----:B------:R-:W-:-:S04]  /*e6d0*/  IADD3 R0, R216, 0x40, RZ ;  /* 0x00000040d8007810 */ /* 0x000fc80007ffe0ff */
[----:B------:R-:W-:-:S13]  /*e6e0*/  ISETP.GE.AND P0, PT, R0, R69, PT ;  /* 0x000000450000720c */ /* 0x000fda0003f06270 */
[----:B------:R-:W-:Y:S05]  /*e6f0*/  @P0 BRA `(.L_x_1360) ;  /* 0x000014a000000947 */ /* 0x000fea0003800000 */
[----:B------:R2:W5:Y:S01]  /*e700*/  LDL R36, [R1+0x28] ;  /* 0x0000280001247983 */ /* 0x0005620000100800 */
[----:B------:R-:W-:Y:S01]  /*e710*/  ISETP.GE.AND P0, PT, R102, c[0x0][0x27c], PT ;  /* 0x00009f0066007a0c */ /* 0x000fe20003f06270 */
[----:B------:R-:W-:Y:S01]  /*e720*/  BSSY B0, `(.L_x_1381) ;  /* 0x0000071000007945 */ /* 0x000fe20003800000 */
[C---:B------:R-:W-:Y:S02]  /*e730*/  IADD3 R37, R216.reuse, 0x40, RZ ;  /* 0x00000040d8257810 */ /* 0x040fe40007ffe0ff */
[----:B-1----:R-:W-:-:S03]  /*e740*/  IADD3 R38, R216, 0x40, RZ ;  /* 0x00000040d8267810 */ /* 0x002fc60007ffe0ff */
[----:B------:R-:W-:Y:S02]  /*e750*/  IMAD.SHL.U32 R37, R37, 0x40, RZ ;  /* 0x0000004025257824 */ /* 0x000fe400078e00ff */
[----:B------:R-:W-:-:S03]  /*e760*/  IMAD.SHL.U32 R38, R38, 0x40, RZ ;  /* 0x0000004026267824 */ /* 0x000fc600078e00ff */
[----:B------:R-:W-:Y:S02]  /*e770*/  LOP3.LUT R37, R37, 0x1c0, RZ, 0xc0, !PT ;  /* 0x000001c025257812 */ /* 0x000fe400078ec0ff */
[----:B------:R-:W-:Y:S02]  /*e780*/  LOP3.LUT R38, R38, 0x1c0, RZ, 0xc0, !PT ;  /* 0x000001c026267812 */ /* 0x000fe400078ec0ff */
[----:B------:R-:W-:Y:S01]  /*e790*/  SHF.R.U32.HI R37, RZ, 0x3, R37 ;  /* 0x00000003ff257819 */ /* 0x000fe20000011625 */
[----:B------:R-:W-:Y:S05]  /*e7a0*/  @P0 BRA `(.L_x_1382) ;  /* 0x0000068000000947 */ /* 0x000fea0003800000 */
[----:B------:R-:W3:Y:S01]  /*e7b0*/  LDL R39, [R1+0x54] ;  /* 0x0000540001277983 */ /* 0x000ee20000100800 */
[----:B------:R-:W-:Y:S01]  /*e7c0*/  IMAD.MOV.U32 R0, RZ, RZ, c[0x0][0x27c] ;  /* 0x00009f00ff007624 */ /* 0x000fe200078e00ff */
[----:B------:R-:W-:Y:S02]  /*e7d0*/  SHF.R.U64 R13, R48, 0x10, R49 ;  /* 0x00000010300d7819 */ /* 0x000fe40000001231 */
[----:B------:R-:W-:Y:S02]  /*e7e0*/  SHF.R.U64 R15, R50, 0x10, R51 ;  /* 0x00000010320f7819 */ /* 0x000fe40000001233 */
[----:B------:R-:W-:-:S02]  /*e7f0*/  LEA.HI R0, R0, R248, RZ, 0x1d ;  /* 0x000000f800007211 */ /* 0x000fc400078fe8ff */
[----:B------:R-:W-:Y:S02]  /*e800*/  PRMT R18, R79, 0x5432, R13 ;  /* 0x000054324f127816 */ /* 0x000fe4000000000d */
[----:B------:R-:W-:Y:S01]  /*e810*/  SHF.R.S32.HI R3, RZ, 0x1f, R0 ;  /* 0x0000001fff037819 */ /* 0x000fe20000011400 */
[----:B------:R-:W-:Y:S01]  /*e820*/  IMAD.SHL.U32 R2, R0, 0x8, RZ ;  /* 0x0000000800027824 */ /* 0x000fe200078e00ff */
[----:B------:R-:W-:Y:S01]  /*e830*/  SHF.R.U32.HI R14, RZ, 0x10, R49 ;  /* 0x00000010ff0e7819 */ /* 0x000fe20000011631 */
[----:B------:R-:W-:Y:S01]  /*e840*/  IMAD.U32 R29, R18, 0x10000, RZ ;  /* 0x00010000121d7824 */ /* 0x000fe200078e00ff */
[----:B------:R-:W-:Y:S02]  /*e850*/  LEA.HI R0, R3, R0, RZ, 0x3 ;  /* 0x0000000003007211 */ /* 0x000fe400078f18ff */
[----:B------:R-:W-:Y:S02]  /*e860*/  LOP3.LUT R2, R38, 0x38, R2, 0xf8, !PT ;  /* 0x0000003826027812 */ /* 0x000fe400078ef802 */
[----:B------:R-:W-:Y:S01]  /*e870*/  SHF.R.U32.HI R23, RZ, 0x10, R51 ;  /* 0x00000010ff177819 */ /* 0x000fe20000011633 */
[----:B------:R-:W-:Y:S01]  /*e880*/  IMAD.SHL.U32 R0, R0, 0x400, RZ ;  /* 0x0000040000007824 */ /* 0x000fe200078e00ff */
[----:B------:R-:W-:-:S02]  /*e890*/  LOP3.LUT R2, R2, R37, RZ, 0x3c, !PT ;  /* 0x0000002502027212 */ /* 0x000fc400078e3cff */
[----:B------:R-:W-:Y:S02]  /*e8a0*/  SHF.R.U64 R3, R34, 0x10, R35 ;  /* 0x0000001022037819 */ /* 0x000fe40000001223 */
[----:B------:R-:W-:Y:S02]  /*e8b0*/  LOP3.LUT R0, R0, 0x7fffe000, RZ, 0xc0, !PT ;  /* 0x7fffe00000007812 */ /* 0x000fe400078ec0ff */
[----:B------:R-:W-:Y:S02]  /*e8c0*/  PRMT R16, R80, 0x5432, R15 ;  /* 0x0000543250107816 */ /* 0x000fe4000000000f */
[----:B-----5:R-:W-:Y:S02]  /*e8d0*/  IADD3 R0, R2, R0, R36 ;  /* 0x0000000002007210 */ /* 0x020fe40007ffe024 */
[--C-:B------:R-:W-:Y:S02]  /*e8e0*/  SHF.R.U32.HI R2, RZ, 0x10, R33.reuse ;  /* 0x00000010ff027819 */ /* 0x100fe40000011621 */
[----:B------:R-:W-:Y:S01]  /*e8f0*/  PRMT R17, R79, 0x5410, R14 ;  /* 0x000054104f117816 */ /* 0x000fe2000000000e */
[----:B------:R-:W-:Y:S01]  /*e900*/  IMAD.SHL.U32 R28, R0, 0x2, RZ ;  /* 0x00000002001c7824 */ /* 0x000fe200078e00ff */
[----:B------:R-:W-:-:S02]  /*e910*/  SHF.R.U64 R0, R32, 0x10, R33 ;  /* 0x0000001020007819 */ /* 0x000fc40000001221 */
[----:B------:R-:W-:Y:S01]  /*e920*/  PRMT R15, R80, 0x5410, R23 ;  /* 0x00005410500f7816 */ /* 0x000fe20000000017 */
[----:B------:R-:W-:Y:S01]  /*e930*/  IMAD.U32 R32, R17, 0x10000, RZ ;  /* 0x0001000011207824 */ /* 0x000fe200078e00ff */
[----:B------:R-:W1:Y:S01]  /*e940*/  LDS.128 R4, [R28+0xc100] ;  /* 0x00c100001c047984 */ /* 0x000e620000000c00 */
[----:B------:R-:W-:Y:S02]  /*e950*/  PRMT R22, R81, 0x5432, R0 ;  /* 0x0000543251167816 */ /* 0x000fe40000000000 */
[----:B------:R-:W-:Y:S01]  /*e960*/  SHF.R.U32.HI R12, RZ, 0x10, R35 ;  /* 0x00000010ff0c7819 */ /* 0x000fe20000011623 */
[----:B------:R-:W-:Y:S01]  /*e970*/  IMAD.U32 R31, R15, 0x10000, RZ ;  /* 0x000100000f1f7824 */ /* 0x000fe200078e00ff */
[----:B------:R-:W-:Y:S01]  /*e980*/  PRMT R20, R82, 0x5432, R3 ;  /* 0x0000543252147816 */ /* 0x000fe20000000003 */
[----:B------:R-:W-:Y:S01]  /*e990*/  IMAD.U32 R30, R22, 0x10000, RZ ;  /* 0x00010000161e7824 */ /* 0x000fe200078e00ff */
[----:B------:R-:W-:Y:S02]  /*e9a0*/  PRMT R21, R81, 0x5410, R2 ;  /* 0x0000541051157816 */ /* 0x000fe40000000002 */
[----:B------:R-:W-:-:S02]  /*e9b0*/  PRMT R19, R82, 0x5410, R12 ;  /* 0x0000541052137816 */ /* 0x000fc4000000000c */
[----:B------:R-:W-:Y:S02]  /*e9c0*/  LOP3.LUT R33, R18, 0xffff0000, RZ, 0xc0, !PT ;  /* 0xffff000012217812 */ /* 0x000fe400078ec0ff */
[----:B------:R-:W-:Y:S02]  /*e9d0*/  LOP3.LUT R17, R17, 0xffff0000, RZ, 0xc0, !PT ;  /* 0xffff000011117812 */ /* 0x000fe400078ec0ff */
[----:B------:R-:W-:Y:S02]  /*e9e0*/  LOP3.LUT R15, R15, 0xffff0000, RZ, 0xc0, !PT ;  /* 0xffff00000f0f7812 */ /* 0x000fe400078ec0ff */
[----:B-1----:R-:W-:Y:S01]  /*e9f0*/  LOP3.LUT R3, R6, 0xffff0000, RZ, 0xc0, !PT ;  /* 0xffff000006037812 */ /* 0x002fe200078ec0ff */
[C---:B------:R-:W-:Y:S01]  /*ea00*/  IMAD.U32 R2, R7.reuse, 0x10000, RZ ;  /* 0x0001000007027824 */ /* 0x040fe200078e00ff */
[----:B------:R-:W-:Y:S01]  /*ea10*/  LOP3.LUT R0, R7, 0xffff0000, RZ, 0xc0, !PT ;  /* 0xffff000007007812 */ /* 0x000fe200078ec0ff */
[----:B---3--:R-:W1:Y:S02]  /*ea20*/  LDS.128 R8, [R39] ;  /* 0x0000000027087984 */ /* 0x008e640000000c00 */
        /* <DEDUP_REMOVED lines=64> */
.L_x_1382:
[----:B------:R-:W-:Y:S05]  /*ee30*/  BSYNC B0 ;  /* 0x0000000000007941 */ /* 0x000fea0003800000 */
.L_x_1381:
[----:B------:R-:W-:Y:S01]  /*ee40*/  ISETP.GE.AND P0, PT, R107, c[0x0][0x27c], PT ;  /* 0x00009f006b007a0c */ /* 0x000fe20003f06270 */
[----:B------:R-:W-:-:S12]  /*ee50*/  BSSY B0, `(.L_x_1383) ;  /* 0x000006a000007945 */ /* 0x000fd80003800000 */
[----:B------:R-:W-:Y:S05]  /*ee60*/  @P0 BRA `(.L_x_1384) ;  /* 0x0000068000000947 */ /* 0x000fea0003800000 */
[----:B------:R-:W3:Y:S01]  /*ee70*/  LDL R34, [R1+0x48] ;  /* 0x0000480001227983 */ /* 0x000ee20000100800 */
[----:B------:R-:W-:Y:S01]  /*ee80*/  IMAD.MOV.U32 R0, RZ, RZ, c[0x0][0x27c] ;  /* 0x00009f00ff007624 */ /* 0x000fe200078e00ff */
[----:B------:R-:W-:Y:S02]  /*ee90*/  SHF.R.U64 R13, R56, 0x10, R57 ;  /* 0x00000010380d7819 */ /* 0x000fe40000001239 */
        /* <DEDUP_REMOVED lines=15> */
[----:B-----5:R-:W-:Y:S02]  /*ef90*/  IADD3 R0, R2, R0, R36 ;  /* 0x0000000002007210 */ /* 0x020fe40007ffe024 */
[--C-:B------:R-:W-:Y:S02]  /*efa0*/  SHF.R.U32.HI R2, RZ, 0x10, R53.reuse ;  /* 0x00000010ff027819 */ /* 0x100fe40000011635 */
[----:B------:R-:W-:Y:S01]  /*efb0*/  PRMT R17, R84, 0x5410, R14 ;  /* 0x0000541054117816 */ /* 0x000fe2000000000e */
[----:B-1----:R-:W-:Y:S01]  /*efc0*/  IMAD.SHL.U32 R28, R0, 0x2, RZ ;  /* 0x00000002001c7824 */ /* 0x002fe200078e00ff */
[----:B------:R-:W-:Y:S02]  /*efd0*/  SHF.R.U64 R0, R52, 0x10, R53 ;  /* 0x0000001034007819 */ /* 0x000fe40000001235 */
[----:B------:R-:W-:Y:S01]  /*efe0*/  PRMT R15, R85, 0x5410, R23 ;  /* 0x00005410550f7816 */ /* 0x000fe20000000017 */
[----:B------:R-:W-:Y:S01]  /*eff0*/  IMAD.U32 R32, R17, 0x10000, RZ ;  /* 0x0001000011207824 */ /* 0x000fe200078e00ff */
[----:B------:R-:W1:Y:S01]  /*f000*/  LDS.128 R4, [R28+0xc100] ;  /* 0x00c100001c047984 */ /* 0x000e620000000c00 */
[----:B------:R-:W-:-:S02]  /*f010*/  PRMT R22, R86, 0x5432, R0 ;  /* 0x0000543256167816 */ /* 0x000fc40000000000 */
[----:B------:R-:W-:Y:S01]  /*f020*/  SHF.R.U32.HI R12, RZ, 0x10, R55 ;  /* 0x00000010ff0c7819 */ /* 0x000fe20000011637 */
[----:B------:R-:W-:Y:S01]  /*f030*/  IMAD.U32 R31, R15, 0x10000, RZ ;  /* 0x000100000f1f7824 */ /* 0x000fe200078e00ff */
[C---:B------:R-:W-:Y:S01]  /*f040*/  PRMT R20, R87.reuse, 0x5432, R3 ;  /* 0x0000543257147816 */ /* 0x040fe20000000003 */
        /* <DEDUP_REMOVED lines=74> */
.L_x_1384:
[----:B------:R-:W-:Y:S05]  /*f4f0*/  BSYNC B0 ;  /* 0x0000000000007941 */ /* 0x000fea0003800000 */
.L_x_1383:
[----:B------:R-:W-:-:S13]  /*f500*/  ISETP.GE.AND P0, PT, R106, c[0x0][0x27c], PT ;  /* 0x00009f006a007a0c */ /* 0x000fda0003f06270 */
[----:B------:R-:W-:Y:S05]  /*f510*/  @P0 BRA `(.L_x_1360) ;  /* 0x0000068000000947 */ /* 0x000fea0003800000 */
[----:B-1----:R-:W3:Y:S01]  /*f520*/  LDL R34, [R1+0x40] ;  /* 0x0000400001227983 */ /* 0x002ee20000100800 */
        /* <DEDUP_REMOVED lines=103> */
.L_x_1360:
[----:B------:R-:W-:Y:S05]  /*fba0*/  BSYNC B2 ;  /* 0x0000000000027941 */ /* 0x000fea0003800000 */
.L_x_1342:
[----:B------:R-:W-:-:S04]  /*fbb0*/  DEPBAR.LE SB0, 0x0 ;  /* 0x000080000000791a */ /* 0x000fc80000000000 */
[----:B------:R-:W-:Y:S01]  /*fbc0*/  BAR.SYNC.DEFER_BLOCKING 0x0 ;  /* 0x0000000000007b1d */ /* 0x000fe20000010000 */
[----:B------:R-:W-:Y:S01]  /*fbd0*/  IMAD R0, R92, c[0x0][0x208], RZ ;  /* 0x000082005c007a24 */ /* 0x000fe200078e02ff */
[----:B------:R-:W-:Y:S01]  /*fbe0*/  SHF.L.U64.HI R96, R206, 0x1, R220 ;  /* 0x00000001ce607819 */ /* 0x000fe200000102dc */
[----:B------:R-:W-:Y:S01]  /*fbf0*/  IMAD.WIDE.U32 R2, R198, c[0x0][0x208], RZ ;  /* 0x00008200c6027a25 */ /* 0x000fe200078e00ff */
[----:B------:R-:W-:Y:S02]  /*fc00*/  SHF.L.U64.HI R95, R204, 0x1, R205 ;  /* 0x00000001cc5f7819 */ /* 0x000fe400000102cd */
[----:B------:R-:W-:Y:S01]  /*fc10*/  SHF.L.U64.HI R97, R207, 0x1, R219 ;  /* 0x00000001cf617819 */ /* 0x000fe200000102db */
[----:B------:R-:W-:Y:S01]  /*fc20*/  IMAD R0, R198, c[0x0][0x20c], R0 ;  /* 0x00008300c6007a24 */ /* 0x000fe200078e0200 */
[----:B------:R-:W-:Y:S01]  /*fc30*/  ISETP.GE.AND P5, PT, R204, c[0x0][0x1d4], PT ;  /* 0x00007500cc007a0c */ /* 0x000fe20003fa6270 */
[----:B------:R-:W-:Y:S01]  /*fc40*/  IMAD.WIDE.U32 R222, R83, c[0x0][0x210], RZ ;  /* 0x0000840053de7a25 */ /* 0x000fe200078e00ff */
[----:B------:R-:W-:Y:S01]  /*fc50*/  ISETP.GE.AND P4, PT, R206, c[0x0][0x1d4], PT ;  /* 0x00007500ce007a0c */ /* 0x000fe20003f86270 */
[----:B------:R-:W-:Y:S02]  /*fc60*/  BSSY B0, `(.L_x_1385) ;  /* 0x0000116000007945 */ /* 0x000fe40003800000 */
[----:B------:R-:W-:-:S02]  /*fc70*/  IMAD.IADD R3, R3, 0x1, R0 ;  /* 0x0000000103037824 */ /* 0x000fc400078e0200 */
[----:B------:R-:W-:Y:S02]  /*fc80*/  IMAD R0, R93, c[0x0][0x218], RZ ;  /* 0x000086005d007a24 */ /* 0x000fe400078e02ff */
[----:B------:R-:W-:-:S04]  /*fc90*/  IMAD.WIDE.U32 R2, R196, c[0x0][0x218], R2 ;  /* 0x00008600c4027a25 */ /* 0x000fc800078e0002 */
[----:B------:R-:W-:Y:S02]  /*fca0*/  IMAD R224, R83, c[0x0][0x214], R223 ;  /* 0x0000850053e07a24 */ /* 0x000fe400078e02df */
[----:B------:R-:W-:Y:S01]  /*fcb0*/  IMAD.SHL.U32 R93, R206, 0x2, RZ ;  /* 0x00000002ce5d7824 */ /* 0x000fe200078e00ff */
[----:B-12---:R-:W-:Y:S01]  /*fcc0*/  LDSM.16.M88.4 R8, [R178] ;  /* 0x00000000b208783b */ /* 0x006fe20000000200 */
[----:B------:R-:W-:Y:S02]  /*fcd0*/  IMAD.SHL.U32 R92, R204, 0x2, RZ ;  /* 0x00000002cc5c7824 */ /* 0x000fe400078e00ff */
[----:B------:R-:W-:Y:S01]  /*fce0*/  IMAD.SHL.U32 R94, R207, 0x2, RZ ;  /* 0x00000002cf5e7824 */ /* 0x000fe200078e00ff */
[----:B------:R-:W1:Y:S04]  /*fcf0*/  LDSM.16.M88.4 R4, [R147] ;  /* 0x000000009304783b */ /* 0x000e680000000200 */
[----:B------:R-:W2:Y:S04]  /*fd00*/  LDSM.16.M88.4 R12, [R147+0x800] ;  /* 0x00080000930c783b */ /* 0x000ea80000000200 */
[----:B------:R-:W3:Y:S04]  /*fd10*/  LDSM.16.M88.4 R16, [R147+0x1000] ;  /* 0x001000009310783b */ /* 0x000ee80000000200 */
[----:B------:R-:W-:Y:S04]  /*fd20*/  LDSM.16.M88.4 R28, [R147+0x1800] ;  /* 0x00180000931c783b */ /* 0x000fe80000000200 */
[----:B------:R-:W-:Y:S04]  /*fd30*/  LDSM.16.M88.4 R24, [R182] ;  /* 0x00000000b618783b */ /* 0x000fe80000000200 */
[----:B-----5:R-:W-:Y:S04]  /*fd40*/  LDSM.16.M88.4 R36, [R193] ;  /* 0x00000000c124783b */ /* 0x020fe80000000200 */
[----:B------:R-:W-:Y:S01]  /*fd50*/  LDSM.16.M88.4 R48, [R191] ;  /* 0x00000000bf30783b */ /* 0x000fe20000000200 */
[C---:B-1----:R-:W-:Y:S07]  /*fd60*/  HMMA.16816.F32.BF16 R44, R8.reuse, R4, RZ ;  /* 0x00000004082c723c */ /* 0x042fee00000418ff */
[----:B------:R-:W-:Y:S01]  /*fd70*/  IMAD R4, R196, c[0x0][0x21c], R0 ;  /* 0x00008700c4047a24 */ /* 0x000fe200078e0200 */
[----:B------:R-:W-:Y:S01]  /*fd80*/  IADD3 R0, P0, R2, R222, RZ ;  /* 0x000000de02007210 */ /* 0x000fe20007f1e0ff */
[----:B--2---:R-:W-:Y:S03]  /*fd90*/  HMMA.16816.F32.BF16 R32, R8, R12, RZ ;  /* 0x0000000c0820723c */ /* 0x004fe600000418ff */
[----:B------:R-:W-:-:S02]  /*fda0*/  IADD3.X R3, R224, R3, R4, P0, !PT ;  /* 0x00000003e0037210 */ /* 0x000fc400007fe404 */
[----:B------:R-:W-:-:S03]  /*fdb0*/  LEA R2, P0, R0, c[0x0][0x1f8], 0x1 ;  /* 0x00007e0000027a11 */ /* 0x000fc600078008ff */
[C---:B------:R-:W-:Y:S01]  /*fdc0*/  HMMA.16816.F32.BF16 R40, R8.reuse, R6, RZ ;  /* 0x000000060828723c */ /* 0x040fe200000418ff */
[----:B------:R-:W-:Y:S01]  /*fdd0*/  LEA.HI.X R13, R0, c[0x0][0x1fc], R3, 0x1, P0 ;  /* 0x00007f00000d7a11 */ /* 0x000fe200000f0c03 */
[----:B------:R-:W-:Y:S04]  /*fde0*/  LDSM.16.M88.4 R4, [R179] ;  /* 0x00000000b304783b */ /* 0x000fe80000000200 */
[----:B------:R-:W1:Y:S02]  /*fdf0*/  SHFL.IDX PT, R3, R2, RZ, 0x181f ;  /* 0x00181fff02037589 */ /* 0x000e6400000e0000 */
[C---:B---3--:R-:W-:Y:S02]  /*fe00*/  HMMA.16816.F32.BF16 R64, R8.reuse, R18, RZ ;  /* 0x000000120840723c */ /* 0x048fe400000418ff */
[----:B------:R-:W2:Y:S04]  /*fe10*/  SHFL.IDX PT, R12, R13, RZ, 0x181f ;  /* 0x00181fff0d0c7589 */ /* 0x000ea800000e0000 */
[----:B------:R-:W3:Y:S02]  /*fe20*/  SHFL.IDX PT, R0, R2, 0x1, 0x181f ;  /* 0x00381f0002007f89 */ /* 0x000ee400000e0000 */
[C---:B------:R-:W-:Y:S02]  /*fe30*/  HMMA.16816.F32.BF16 R52, R8.reuse, R14, RZ ;  /* 0x0000000e0834723c */ /* 0x040fe400000418ff */
[----:B------:R-:W4:Y:S06]  /*fe40*/  SHFL.IDX PT, R2, R13, 0x1, 0x181f ;  /* 0x00381f000d027f89 */ /* 0x000f2c00000e0000 */
[----:B------:R-:W-:Y:S01]  /*fe50*/  HMMA.16816.F32.BF16 R56, R8, R16, RZ ;  /* 0x000000100838723c */ /* 0x000fe200000418ff */
[----:B-1----:R-:W-:-:S02]  /*fe60*/  IADD3 R20, P1, R3, R93, RZ ;  /* 0x0000005d03147210 */ /* 0x002fc40007f3e0ff */
[----:B------:R-:W-:-:S05]  /*fe70*/  IADD3 R22, P0, R3, R92, RZ ;  /* 0x0000005c03167210 */ /* 0x000fca0007f1e0ff */
[C---:B------:R-:W-:Y:S01]  /*fe80*/  HMMA.16816.F32.BF16 R68, R8.reuse, R28, RZ ;  /* 0x0000001c0844723c */ /* 0x040fe200000418ff */
[----:B------:R-:W-:Y:S01]  /*fe90*/  IADD3 R18, P2, R3, R94, RZ ;  /* 0x0000005e03127210 */ /* 0x000fe20007f5e0ff */
[C-C-:B--2---:R-:W-:Y:S02]  /*fea0*/  IMAD.X R21, R12.reuse, 0x1, R96.reuse, P1 ;  /* 0x000000010c157824 */ /* 0x144fe400008e0660 */
[----:B------:R-:W-:Y:S01]  /*feb0*/  IMAD.X R23, R12, 0x1, R95, P0 ;  /* 0x000000010c177824 */ /* 0x000fe200000e065f */
[----:B---3--:R-:W-:Y:S01]  /*fec0*/  IADD3 R14, P1, R0, R93, RZ ;  /* 0x0000005d000e7210 */ /* 0x008fe20007f3e0ff */
[----:B------:R-:W-:Y:S01]  /*fed0*/  IMAD.X R19, R12, 0x1, R97, P2 ;  /* 0x000000010c137824 */ /* 0x000fe200010e0661 */
[----:B------:R-:W-:Y:S01]  /*fee0*/  IADD3 R16, P0, R0, R92, RZ ;  /* 0x0000005c00107210 */ /* 0x000fe20007f1e0ff */
[----:B------:R-:W-:Y:S01]  /*fef0*/  HMMA.16816.F32.BF16 R60, R8, R30, RZ ;  /* 0x0000001e083c723c */ /* 0x000fe200000418ff */
[----:B------:R-:W-:Y:S01]  /*ff00*/  ISETP.LT.OR P2, PT, R76, 0x1, P5 ;  /* 0x000000014c00780c */ /* 0x000fe20002f41670 */
[----:B----4-:R-:W-:Y:S01]  /*ff10*/  IMAD.X R15, R2, 0x1, R96, P1 ;  /* 0x00000001020f7824 */ /* 0x010fe200008e0660 */
[----:B------:R-:W-:Y:S01]  /*ff20*/  ISETP.LT.OR P1, PT, R76, 0x1, P4 ;  /* 0x000000014c00780c */ /* 0x000fe20002721670 */
[----:B------:R-:W-:Y:S01]  /*ff30*/  IMAD.X R17, R2, 0x1, R95, P0 ;  /* 0x0000000102117824 */ /* 0x000fe200000e065f */
[----:B------:R-:W-:Y:S01]  /*ff40*/  IADD3 R12, P0, R0, R94, RZ ;  /* 0x0000005e000c7210 */ /* 0x000fe20007f1e0ff */
[----:B------:R-:W1:Y:S02]  /*ff50*/  LDSM.16.M88.4 R8, [R192] ;  /* 0x00000000c008783b */ /* 0x000e640000000200 */
[----:B------:R-:W-:Y:S02]  /*ff60*/  HMMA.16816.F32.BF16 R72, R4, R24, R44 ;  /* 0x000000180448723c */ /* 0x000fe4000004182c */
[----:B------:R-:W-:Y:S01]  /*ff70*/  IMAD.X R13, R2, 0x1, R97, P0 ;  /* 0x00000001020d7824 */ /* 0x000fe200000e0661 */
[----:B------:R-:W-:-:S03]  /*ff80*/  ISETP.GE.AND P0, PT, R207, c[0x0][0x1d4], PT ;  /* 0x00007500cf007a0c */ /* 0x000fc60003f06270 */
[----:B------:R-:W-:Y:S01]  /*ff90*/  @!PT LDS RZ, [RZ] ;  /* 0x00000000fffff984 */ /* 0x000fe20000000800 */
[----:B------:R-:W-:Y:S01]  /*ffa0*/  @!PT LDS RZ, [RZ] ;  /* 0x00000000fffff984 */ /* 0x000fe20000000800 */
[----:B------:R-:W-:Y:S01]  /*ffb0*/  @!PT LDS RZ, [RZ] ;  /* 0x00000000fffff984 */ /* 0x000fe20000000800 */
[----:B------:R2:W-:Y:S01]  /*ffc0*/  LDGSTS.E.BYPASS.LTC128B.128 [R194+0x100], [R22.64], !P2 ;  /* 0x0010000016c27fae */ /* 0x0005e2000d101d48 */
[C---:B------:R-:W-:Y:S01]  /*ffd0*/  ISETP.LT.OR P3, PT, R76.reuse, 0x1, P0 ;  /* 0x000000014c00780c */ /* 0x040fe20000761670 */
[----:B------:R-:W-:Y:S01]  /*ffe0*/  HMMA.16816.F32.BF16 R44, R4, R26, R40 ;  /* 0x0000001a042c723c */ /* 0x000fe20000041828 */
[C---:B------:R-:W-:Y:S01]  /*fff0*/  ISETP.LT.OR P2, PT, R76.reuse, 0x21, P5 ;  /* 0x000000214c00780c */ /* 0x040fe20002f41670 */
[----:B------:R2:W-:Y:S01]  /*10000*/  LDGSTS.E.BYPASS.LTC128B.128 [R194+0x2100], [R20.64], !P1 ;  /* 0x0210000014c27fae */ /* 0x0005e2000c901d48 */
[C---:B------:R-:W-:Y:S02]  /*10010*/  ISETP.LT.OR P1, PT, R76.reuse, 0x21, P4 ;  /* 0x000000214c00780c */ /* 0x040fe40002721670 */
[----:B------:R-:W-:-:S03]  /*10020*/  ISETP.LT.OR P0, PT, R76, 0x21, P0 ;  /* 0x000000214c00780c */ /* 0x000fc60000701670 */
[C---:B------:R-:W-:Y:S04]  /*10030*/  HMMA.16816.F32.BF16 R40, R4.reuse, R36, R32 ;  /* 0x000000240428723c */ /* 0x040fe80000041820 */
[----:B------:R1:W-:Y:S04]  /*10040*/  LDGSTS.E.BYPASS.LTC128B.128 [R194+0x4100], [R18.64], !P3 ;  /* 0x0410000012c27fae */ /* 0x0003e8000d901d48 */
[----:B------:R1:W-:Y:S01]  /*10050*/  LDGSTS.E.BYPASS.LTC128B.128 [R194+0x1100], [R16.64], !P2 ;  /* 0x0110000010c27fae */ /* 0x0003e2000d101d48 */
[----:B------:R-:W-:Y:S03]  /*10060*/  HMMA.16816.F32.BF16 R60, R4, R50, R60 ;  /* 0x00000032043c723c */ /* 0x000fe6000004183c */
[----:B------:R3:W-:Y:S04]  /*10070*/  LDGSTS.E.BYPASS.LTC128B.128 [R194+0x3100], [R14.64], !P1 ;  /* 0x031000000ec27fae */ /* 0x0007e8000c901d48 */
[----:B------:R3:W-:Y:S01]  /*10080*/  LDGSTS.E.BYPASS.LTC128B.128 [R194+0x5100], [R12.64], !P0 ;  /* 0x051000000cc27fae */ /* 0x0007e2000c101d48 */
[----:B------:R-:W-:-:S03]  /*10090*/  ISETP.GT.AND P0, PT, R98, R215, PT ;  /* 0x000000d76200720c */ /* 0x000fc60003f04270 */
[----:B------:R-:W-:Y:S01]  /*100a0*/  LDSM.16.M88.4 R32, [R177] ;  /* 0x00000000b120783b */ /* 0x000fe20000000200 */
[C---:B--2---:R-:W-:Y:S03]  /*100b0*/  HMMA.16816.F32.BF16 R20, R4.reuse, R38, R52 ;  /* 0x000000260414723c */ /* 0x044fe60000041834 */
[----:B------:R-:W-:Y:S04]  /*100c0*/  LDSM.16.M88.4 R28, [R177+0x800] ;  /* 0x00080000b11c783b */ /* 0x000fe80000000200 */
[----:B------:R-:W-:Y:S01]  /*100d0*/  LDSM.16.M88.4 R80, [R177+0x1800] ;  /* 0x00180000b150783b */ /* 0x000fe20000000200 */
[C---:B------:R-:W-:Y:S03]  /*100e0*/  HMMA.16816.F32.BF16 R36, R4.reuse, R48, R68 ;  /* 0x000000300424723c */ /* 0x040fe60000041844 */
[----:B------:R-:W-:Y:S04]  /*100f0*/  LDSM.16.M88.4 R24, [R177+0x1000] ;  /* 0x00100000b118783b */ /* 0x000fe80000000200 */
[----:B------:R-:W-:Y:S01]  /*10100*/  LDSM.16.M88.4 R68, [R174] ;  /* 0x00000000ae44783b */ /* 0x000fe20000000200 */
[C---:B-1----:R-:W-:Y:S03]  /*10110*/  HMMA.16816.F32.BF16 R16, R4.reuse, R8, R56 ;  /* 0x000000080410723c */ /* 0x042fe60000041838 */
[----:B------:R-:W-:Y:S04]  /*10120*/  LDSM.16.M88.4 R76, [R174+0x800] ;  /* 0x00080000ae4c783b */ /* 0x000fe80000000200 */
[----:B---3--:R-:W1:Y:S01]  /*10130*/  LDSM.16.M88.4 R12, [R181] ;  /* 0x00000000b50c783b */ /* 0x008e620000000200 */
[----:B------:R-:W-:Y:S03]  /*10140*/  HMMA.16816.F32.BF16 R8, R4, R10, R64 ;  /* 0x0000000a0408723c */ /* 0x000fe60000041840 */
[----:B------:R-:W2:Y:S04]  /*10150*/  LDSM.16.M88.4 R4, [R180] ;  /* 0x00000000b404783b */ /* 0x000ea80000000200 */
[----:B------:R-:W-:Y:S04]  /*10160*/  LDSM.16.M88.4 R84, [R187] ;  /* 0x00000000bb54783b */ /* 0x000fe80000000200 */
[----:B------:R-:W-:Y:S04]  /*10170*/  LDSM.16.M88.4 R88, [R177+0x2800] ;  /* 0x00280000b158783b */ /* 0x000fe80000000200 */
[----:B------:R-:W0:Y:S01]  /*10180*/  LDGDEPBAR ;  /* 0x00000000000079af */ /* 0x000e220000000000 */
[C---:B-1----:R-:W-:Y:S03]  /*10190*/  HMMA.16816.F32.BF16 R64, R12.reuse, R32, R72 ;  /* 0x000000200c40723c */ /* 0x042fe60000041848 */
[----:B------:R-:W-:Y:S05]  /*101a0*/  LDSM.16.M88.4 R72, [R147+0x3800] ;  /* 0x003800009348783b */ /* 0x000fea0000000200 */
[C---:B------:R-:W-:Y:S08]  /*101b0*/  HMMA.16816.F32.BF16 R56, R12.reuse, R34, R44 ;  /* 0x000000220c38723c */ /* 0x040ff0000004182c */
[C---:B------:R-:W-:Y:S01]  /*101c0*/  HMMA.16816.F32.BF16 R52, R12.reuse, R28, R40 ;  /* 0x0000001c0c34723c */ /* 0x040fe20000041828 */
[----:B------:R-:W1:Y:S07]  /*101d0*/  LDSM.16.M88.4 R40, [R174+0x1000] ;  /* 0x00100000ae28783b */ /* 0x000e6e0000000200 */
[C---:B------:R-:W-:Y:S08]  /*101e0*/  HMMA.16816.F32.BF16 R48, R12.reuse, R30, R20 ;  /* 0x0000001e0c30723c */ /* 0x040ff00000041814 */
[C---:B------:R-:W-:Y:S01]  /*101f0*/  HMMA.16816.F32.BF16 R28, R12.reuse, R80, R36 ;  /* 0x000000500c1c723c */ /* 0x040fe20000041824 */
[----:B------:R-:W3:Y:S07]  /*10200*/  LDSM.16.M88.4 R36, [R174+0x1800] ;  /* 0x00180000ae24783b */ /* 0x000eee0000000200 */
[C---:B------:R-:W-:Y:S08]  /*10210*/  HMMA.16816.F32.BF16 R44, R12.reuse, R24, R16 ;  /* 0x000000180c2c723c */ /* 0x040ff00000041810 */
[C---:B------:R-:W-:Y:S01]  /*10220*/  HMMA.16816.F32.BF16 R32, R12.reuse, R26, R8 ;  /* 0x0000001a0c20723c */ /* 0x040fe20000041808 */
[----:B------:R-:W-:Y:S04]  /*10230*/  LDSM.16.M88.4 R8, [R178+0x4000] ;  /* 0x00400000b208783b */ /* 0x000fe80000000200 */
[----:B------:R-:W4:Y:S03]  /*10240*/  LDSM.16.M88.4 R24, [R147+0x2000] ;  /* 0x002000009318783b */ /* 0x000f260000000200 */
[----:B------:R-:W-:Y:S01]  /*10250*/  HMMA.16816.F32.BF16 R20, R12, R82, R60 ;  /* 0x000000520c14723c */ /* 0x000fe2000004183c */
[----:B------:R-:W3:Y:S07]  /*10260*/  LDSM.16.M88.4 R80, [R147+0x2800] ;  /* 0x002800009350783b */ /* 0x000eee0000000200 */
[C---:B--2---:R-:W-:Y:S08]  /*10270*/  HMMA.16816.F32.BF16 R16, R4.reuse, R68, R64 ;  /* 0x000000440410723c */ /* 0x044ff00000041840 */
[C---:B------:R-:W-:Y:S01]  /*10280*/  HMMA.16816.F32.BF16 R12, R4.reuse, R70, R56 ;  /* 0x00000046040c723c */ /* 0x040fe20000041838 */
[----:B------:R-:W2:Y:S07]  /*10290*/  LDSM.16.M88.4 R68, [R147+0x3000] ;  /* 0x003000009344783b */ /* 0x000eae0000000200 */
[C---:B------:R-:W-:Y:S08]  /*102a0*/  HMMA.16816.F32.BF16 R64, R4.reuse, R76, R52 ;  /* 0x0000004c0440723c */ /* 0x040ff00000041834 */
[C---:B------:R-:W-:Y:S01]  /*102b0*/  HMMA.16816.F32.BF16 R60, R4.reuse, R78, R48 ;  /* 0x0000004e043c723c */ /* 0x040fe20000041830 */
[----:B------:R-:W-:Y:S07]  /*102c0*/  LDSM.16.M88.4 R76, [R188] ;  /* 0x00000000bc4c783b */ /* 0x000fee0000000200 */
[C---:B-1----:R-:W-:Y:S08]  /*102d0*/  HMMA.16816.F32.BF16 R52, R4.reuse, R40, R44 ;  /* 0x000000280434723c */ /* 0x042ff0000004182c */
[C---:B------:R-:W-:Y:S01]  /*102e0*/  HMMA.16816.F32.BF16 R48, R4.reuse, R42, R32 ;  /* 0x0000002a0430723c */ /* 0x040fe20000041820 */
[----:B------:R-:W-:Y:S07]  /*102f0*/  LDSM.16.M88.4 R32, [R189] ;  /* 0x00000000bd20783b */ /* 0x000fee0000000200 */
[C---:B---3--:R-:W-:Y:S08]  /*10300*/  HMMA.16816.F32.BF16 R56, R4.reuse, R36, R28 ;  /* 0x000000240438723c */ /* 0x048ff0000004181c */
[----:B------:R-:W-:Y:S01]  /*10310*/  HMMA.16816.F32.BF16 R44, R4, R38, R20 ;  /* 0x00000026042c723c */ /* 0x000fe20000041814 */
[----:B------:R-:W-:Y:S04]  /*10320*/  LDSM.16.M88.4 R4, [R179+0x4000] ;  /* 0x00400000b304783b */ /* 0x000fe80000000200 */
[----:B------:R-:W1:Y:S03]  /*10330*/  LDSM.16.M88.4 R36, [R190] ;  /* 0x00000000be24783b */ /* 0x000e660000000200 */
[C---:B----4-:R-:W-:Y:S08]  /*10340*/  HMMA.16816.F32.BF16 R40, R8.reuse, R24, R16 ;  /* 0x000000180828723c */ /* 0x050ff00000041810 */
[C---:B------:R-:W-:Y:S08]  /*10350*/  HMMA.16816.F32.BF16 R28, R8.reuse, R26, R12 ;  /* 0x0000001a081c723c */ /* 0x040ff0000004180c */
[C---:B------:R-:W-:Y:S08]  /*10360*/  HMMA.16816.F32.BF16 R24, R8.reuse, R80, R64 ;  /* 0x000000500818723c */ /* 0x040ff00000041840 */
[C---:B--2---:R-:W-:Y:S08]  /*10370*/  HMMA.16816.F32.BF16 R16, R8.reuse, R68, R52 ;  /* 0x000000440810723c */ /* 0x044ff00000041834 */
[C---:B------:R-:W-:Y:S01]  /*10380*/  HMMA.16816.F32.BF16 R20, R8.reuse, R82, R60 ;  /* 0x000000520814723c */ /* 0x040fe2000004183c */
[----:B------:R-:W-:Y:S07]  /*10390*/  LDSM.16.M88.4 R80, [R177+0x2000] ;  /* 0x00200000b150783b */ /* 0x000fee0000000200 */
[C---:B------:R-:W-:Y:S08]  /*103a0*/  HMMA.16816.F32.BF16 R12, R8.reuse, R70, R48 ;  /* 0x00000046080c723c */ /* 0x040ff00000041830 */
[C---:B------:R-:W-:Y:S08]  /*103b0*/  HMMA.16816.F32.BF16 R56, R8.reuse, R72, R56 ;  /* 0x000000480838723c */ /* 0x040ff00000041838 */
[----:B------:R-:W-:Y:S01]  /*103c0*/  HMMA.16816.F32.BF16 R52, R8, R74, R44 ;  /* 0x0000004a0834723c */ /* 0x000fe2000004182c */
[----:B------:R-:W2:Y:S04]  /*103d0*/  LDSM.16.M88.4 R8, [R181+0x4000] ;  /* 0x00400000b508783b */ /* 0x000ea80000000200 */
[----:B------:R-:W3:Y:S03]  /*103e0*/  LDSM.16.M88.4 R44, [R177+0x3000] ;  /* 0x00300000b12c783b */ /* 0x000ee60000000200 */
[C---:B-1----:R-:W-:Y:S08]  /*103f0*/  HMMA.16816.F32.BF16 R72, R4.reuse, R36, R40 ;  /* 0x000000240448723c */ /* 0x042ff00000041828 */
[C---:B------:R-:W-:Y:S08]  /*10400*/  HMMA.16816.F32.BF16 R68, R4.reuse, R38, R28 ;  /* 0x000000260444723c */ /* 0x040ff0000004181c */
[C---:B------:R-:W-:Y:S01]  /*10410*/  HMMA.16816.F32.BF16 R64, R4.reuse, R32, R24 ;  /* 0x000000200440723c */ /* 0x040fe20000041818 */
        /* <DEDUP_REMOVED lines=9> */
[----:B------:R-:W-:Y:S03]  /*104b0*/  LDSM.16.M88.4 R84, [R177+0x5800] ;  /* 0x00580000b154783b */ /* 0x000fe60000000200 */
[C---:B--2---:R-:W-:Y:S01]  /*104c0*/  HMMA.16816.F32.BF16 R20, R8.reuse, R80, R72 ;  /* 0x000000500814723c */ /* 0x044fe20000041848 */
[----:B------:R-:W-:Y:S07]  /*104d0*/  LDSM.16.M88.4 R72, [R174+0x3800] ;  /* 0x00380000ae48783b */ /* 0x000fee0000000200 */
[C---:B------:R-:W-:Y:S01]  /*104e0*/  HMMA.16816.F32.BF16 R16, R8.reuse, R82, R68 ;  /* 0x000000520810723c */ /* 0x040fe20000041844 */
[----:B------:R-:W2:Y:S04]  /*104f0*/  LDSM.16.M88.4 R68, [R174+0x3000] ;  /* 0x00300000ae44783b */ /* 0x000ea80000000200 */
[----:B------:R-:W-:Y:S03]  /*10500*/  LDSM.16.M88.4 R80, [R147+0x5800] ;  /* 0x005800009350783b */ /* 0x000fe60000000200 */
[C---:B------:R-:W-:Y:S08]  /*10510*/  HMMA.16816.F32.BF16 R12, R8.reuse, R88, R64 ;  /* 0x00000058080c723c */ /* 0x040ff00000041840 */
[C---:B------:R-:W-:Y:S01]  /*10520*/  HMMA.16816.F32.BF16 R64, R8.reuse, R90, R60 ;  /* 0x0000005a0840723c */ /* 0x040fe2000004183c */
[----:B------:R-:W-:Y:S07]  /*10530*/  LDSM.16.M88.4 R88, [R177+0x4800] ;  /* 0x00480000b158783b */ /* 0x000fee0000000200 */
[C---:B---3--:R-:W-:Y:S08]  /*10540*/  HMMA.16816.F32.BF16 R60, R8.reuse, R44, R48 ;  /* 0x0000002c083c723c */ /* 0x048ff00000041830 */
[----:B------:R-:W-:Y:S08]  /*10550*/  HMMA.16816.F32.BF16 R56, R8, R46, R40 ;  /* 0x0000002e0838723c */ /* 0x000ff00000041828 */
[C---:B-1----:R-:W-:Y:S08]  /*10560*/  HMMA.16816.F32.BF16 R44, R4.reuse, R24, R20 ;  /* 0x00000018042c723c */ /* 0x042ff00000041814 */
[----:B------:R-:W-:Y:S08]  /*10570*/  HMMA.16816.F32.BF16 R40, R4, R26, R16 ;  /* 0x0000001a0428723c */ /* 0x000ff00000041810 */
[----:B------:R-:W-:Y:S01]  /*10580*/  HMMA.16816.F32.BF16 R52, R8, R32, R36 ;  /* 0x000000200834723c */ /* 0x000fe20000041824 */
[----:B------:R-:W-:Y:S07]  /*10590*/  LDSM.16.M88.4 R36, [R147+0x4000] ;  /* 0x004000009324783b */ /* 0x000fee0000000200 */
[----:B------:R-:W-:Y:S01]  /*105a0*/  HMMA.16816.F32.BF16 R24, R4, R76, R12 ;  /* 0x0000004c0418723c */ /* 0x000fe2000004180c */
[----:B------:R-:W1:Y:S07]  /*105b0*/  LDSM.16.M88.4 R12, [R178+0x8000] ;  /* 0x00800000b20c783b */ /* 0x000e6e0000000200 */
[----:B------:R-:W-:Y:S01]  /*105c0*/  HMMA.16816.F32.BF16 R48, R8, R34, R28 ;  /* 0x000000220830723c */ /* 0x000fe2000004181c */
[----:B------:R-:W3:Y:S04]  /*105d0*/  LDSM.16.M88.4 R32, [R147+0x4800] ;  /* 0x004800009320783b */ /* 0x000ee80000000200 */
[----:B------:R-:W4:Y:S03]  /*105e0*/  LDSM.16.M88.4 R28, [R147+0x5000] ;  /* 0x00500000931c783b */ /* 0x000f260000000200 */
[C---:B------:R-:W-:Y:S01]  /*105f0*/  HMMA.16816.F32.BF16 R20, R4.reuse, R78, R64 ;  /* 0x0000004e0414723c */ /* 0x040fe20000041840 */
[----:B------:R-:W-:Y:S07]  /*10600*/  LDSM.16.M88.4 R76, [R185] ;  /* 0x00000000b94c783b */ /* 0x000fee0000000200 */
[C---:B--2---:R-:W-:Y:S08]  /*10610*/  HMMA.16816.F32.BF16 R16, R4.reuse, R68, R60 ;  /* 0x000000440410723c */ /* 0x044ff0000004183c */
[C---:B------:R-:W-:Y:S08]  /*10620*/  HMMA.16816.F32.BF16 R8, R4.reuse, R70, R56 ;  /* 0x000000460408723c */ /* 0x040ff00000041838 */
[C---:B------:R-:W-:Y:S08]  /*10630*/  HMMA.16816.F32.BF16 R52, R4.reuse, R72, R52 ;  /* 0x000000480434723c */ /* 0x040ff00000041834 */
[----:B------:R-:W-:Y:S01]  /*10640*/  HMMA.16816.F32.BF16 R68, R4, R74, R48 ;  /* 0x0000004a0444723c */ /* 0x000fe20000041830 */
[----:B------:R-:W-:Y:S04]  /*10650*/  LDSM.16.M88.4 R4, [R179+0x8000] ;  /* 0x00800000b304783b */ /* 0x000fe80000000200 */
[----:B------:R-:W2:Y:S03]  /*10660*/  LDSM.16.M88.4 R72, [R186] ;  /* 0x00000000ba48783b */ /* 0x000ea60000000200 */
[C---:B-1----:R-:W-:Y:S08]  /*10670*/  HMMA.16816.F32.BF16 R64, R12.reuse, R36, R44 ;  /* 0x000000240c40723c */ /* 0x042ff0000004182c */
[C---:B------:R-:W-:Y:S01]  /*10680*/  HMMA.16816.F32.BF16 R60, R12.reuse, R38, R40 ;  /* 0x000000260c3c723c */ /* 0x040fe20000041828 */
[----:B------:R-:W1:Y:S04]  /*10690*/  LDSM.16.M88.4 R40, [R184] ;  /* 0x00000000b828783b */ /* 0x000e680000000200 */
[----:B------:R-:W1:Y:S03]  /*106a0*/  LDSM.16.M88.4 R36, [R183] ;  /* 0x00000000b724783b */ /* 0x000e660000000200 */
[C---:B---3--:R-:W-:Y:S01]  /*106b0*/  HMMA.16816.F32.BF16 R56, R12.reuse, R32, R24 ;  /* 0x000000200c38723c */ /* 0x048fe20000041818 */
[----:B------:R-:W-:Y:S07]  /*106c0*/  LDSM.16.M88.4 R24, [R177+0x4000] ;  /* 0x00400000b118783b */ /* 0x000fee0000000200 */
[C---:B------:R-:W-:Y:S08]  /*106d0*/  HMMA.16816.F32.BF16 R48, R12.reuse, R34, R20 ;  /* 0x000000220c30723c */ /* 0x040ff00000041814 */
[C---:B----4-:R-:W-:Y:S08]  /*106e0*/  HMMA.16816.F32.BF16 R44, R12.reuse, R28, R16 ;  /* 0x0000001c0c2c723c */ /* 0x050ff00000041810 */
[C---:B------:R-:W-:Y:S01]  /*106f0*/  HMMA.16816.F32.BF16 R32, R12.reuse, R30, R8 ;  /* 0x0000001e0c20723c */ /* 0x040fe20000041808 */
[----:B------:R-:W3:Y:S07]  /*10700*/  LDSM.16.M88.4 R8, [R181+0x8000] ;  /* 0x00800000b508783b */ /* 0x000eee0000000200 */
[C---:B------:R-:W-:Y:S08]  /*10710*/  HMMA.16816.F32.BF16 R28, R12.reuse, R80, R52 ;  /* 0x000000500c1c723c */ /* 0x040ff00000041834 */
[----:B------:R-:W-:Y:S01]  /*10720*/  HMMA.16816.F32.BF16 R20, R12, R82, R68 ;  /* 0x000000520c14723c */ /* 0x000fe20000041844 */
[----:B------:R-:W4:Y:S07]  /*10730*/  LDSM.16.M88.4 R80, [R177+0x5000] ;  /* 0x00500000b150783b */ /* 0x000f2e0000000200 */
[C---:B--2---:R-:W-:Y:S08]  /*10740*/  HMMA.16816.F32.BF16 R16, R4.reuse, R72, R64 ;  /* 0x000000480410723c */ /* 0x044ff00000041840 */
[C---:B------:R-:W-:Y:S08]  /*10750*/  HMMA.16816.F32.BF16 R12, R4.reuse, R74, R60 ;  /* 0x0000004a040c723c */ /* 0x040ff0000004183c */
[C---:B------:R-:W-:Y:S08]  /*10760*/  HMMA.16816.F32.BF16 R68, R4.reuse, R76, R56 ;  /* 0x0000004c0444723c */ /* 0x040ff00000041838 */
[C---:B------:R-:W-:Y:S01]  /*10770*/  HMMA.16816.F32.BF16 R76, R4.reuse, R78, R48 ;  /* 0x0000004e044c723c */ /* 0x040fe20000041830 */
[----:B------:R-:W-:Y:S07]  /*10780*/  LDSM.16.M88.4 R48, [R174+0x4000] ;  /* 0x00400000ae30783b */ /* 0x000fee0000000200 */
[C---:B-1----:R-:W-:Y:S01]  /*10790*/  HMMA.16816.F32.BF16 R72, R4.reuse, R40, R44 ;  /* 0x000000280448723c */ /* 0x042fe2000004182c */
[----:B------:R-:W-:Y:S07]  /*107a0*/  LDSM.16.M88.4 R44, [R174+0x4800] ;  /* 0x00480000ae2c783b */ /* 0x000fee0000000200 */
[C---:B------:R-:W-:Y:S01]  /*107b0*/  HMMA.16816.F32.BF16 R64, R4.reuse, R42, R32 ;  /* 0x0000002a0440723c */ /* 0x040fe20000041820 */
[----:B------:R-:W-:Y:S07]  /*107c0*/  LDSM.16.M88.4 R40, [R174+0x5000] ;  /* 0x00500000ae28783b */ /* 0x000fee0000000200 */
[C---:B------:R-:W-:Y:S08]  /*107d0*/  HMMA.16816.F32.BF16 R60, R4.reuse, R36, R28 ;  /* 0x00000024043c723c */ /* 0x040ff0000004181c */
[----:B------:R-:W-:Y:S01]  /*107e0*/  HMMA.16816.F32.BF16 R56, R4, R38, R20 ;  /* 0x000000260438723c */ /* 0x000fe20000041814 */
[----:B------:R-:W1:Y:S04]  /*107f0*/  LDSM.16.M88.4 R4, [R180+0x8000] ;  /* 0x00800000b404783b */ /* 0x000e680000000200 */
[----:B------:R-:W2:Y:S01]  /*10800*/  LDSM.16.M88.4 R36, [R174+0x5800] ;  /* 0x00580000ae24783b */ /* 0x000ea20000000200 */
[----:B------:R-:W-:-:S04]  /*10810*/  DEPBAR.LE SB0, 0x0 ;  /* 0x000080000000791a */ /* 0x000fc80000000000 */
[C---:B---3--:R-:W-:Y:S08]  /*10820*/  HMMA.16816.F32.BF16 R52, R8.reuse, R24, R16 ;  /* 0x000000180834723c */ /* 0x048ff00000041810 */
[C---:B------:R-:W-:Y:S08]  /*10830*/  HMMA.16816.F32.BF16 R32, R8.reuse, R26, R12 ;  /* 0x0000001a0820723c */ /* 0x040ff0000004180c */
[C---:B------:R-:W-:Y:S08]  /*10840*/  HMMA.16816.F32.BF16 R28, R8.reuse, R88, R68 ;  /* 0x00000058081c723c */ /* 0x040ff00000041844 */
[C---:B------:R-:W-:Y:S08]  /*10850*/  HMMA.16816.F32.BF16 R24, R8.reuse, R90, R76 ;  /* 0x0000005a0818723c */ /* 0x040ff0000004184c */
[C---:B----4-:R-:W-:Y:S08]  /*10860*/  HMMA.16816.F32.BF16 R20, R8.reuse, R80, R72 ;  /* 0x000000500814723c */ /* 0x050ff00000041848 */
        /* <DEDUP_REMOVED lines=8> */
[C---:B--2---:R-:W-:Y:S08]  /*108f0*/  HMMA.16816.F32.BF16 R24, R4.reuse, R36, R12 ;  /* 0x000000240418723c */ /* 0x044ff0000004180c */
[C---:B------:R-:W-:Y:S08]  /*10900*/  HMMA.16816.F32.BF16 R40, R4.reuse, R42, R16 ;  /* 0x0000002a0428723c */ /* 0x040ff00000041810 */
[----:B------:R-:W-:Y:S01]  /*10910*/  HMMA.16816.F32.BF16 R36, R4, R38, R8 ;  /* 0x000000260424723c */ /* 0x000fe20000041808 */
[----:B------:R-:W-:Y:S06]  /*10920*/  BAR.SYNC.DEFER_BLOCKING 0x0 ;  /* 0x0000000000007b1d */ /* 0x000fec0000010000 */
[----:B------:R-:W-:Y:S01]  /*10930*/  @!UPT UIADD3 URZ, URZ, URZ, URZ ;  /* 0x0000003f3f3ff290 */ /* 0x000fe2000fffe03f */
[----:B------:R-:W-:Y:S11]  /*10940*/  @!P0 BRA `(.L_x_1386) ;  /* 0x0000047000008947 */ /* 0x000ff60003800000 */
[----:B------:R-:W-:Y:S01]  /*10950*/  ISETP.NE.AND P5, PT, R100, 0x1, PT ;  /* 0x000000016400780c */ /* 0x000fe20003fa5270 */
[----:B------:R-:W-:-:S02]  /*10960*/  IMAD R2, R98, 0x40, R239 ;  /* 0x0000004062027824 */ /* 0x000fc400078e02ef */
        /* <DEDUP_REMOVED lines=27> */
.L_x_1484:
        /* <DEDUP_REMOVED lines=21> */
.L_x_1485:
        /* <DEDUP_REMOVED lines=21> */
.L_x_1386:
[----:B------:R-:W-:Y:S05]  /*10dc0*/  BSYNC B0 ;  /* 0x0000000000007941 */ /* 0x000fea0003800000 */
.L_x_1385:
[----:B------:R-:W-:Y:S01]  /*10dd0*/  IMAD.MOV.U32 R0, RZ, RZ, c[0x0][0x2c4] ;  /* 0x0000b100ff007624 */ /* 0x000fe200078e00ff */
[----:B------:R-:W0:Y:S01]  /*10de0*/  LDGDEPBAR ;  /* 0x00000000000079af */ /* 0x000e220000000000 */
[----:B-1----:R-:W-:Y:S01]  /*10df0*/  IMAD.MOV.U32 R2, RZ, RZ, 0x1 ;  /* 0x00000001ff027424 */ /* 0x002fe200078e00ff */
[----:B------:R-:W-:-:S02]  /*10e00*/  IADD3 R6, -R243, R99, RZ ;  /* 0x00000063f3067210 */ /* 0x000fc40007ffe1ff */
[----:B------:R-:W-:Y:S01]  /*10e10*/  ISETP.NE.AND P0, PT, R0, 0x1, PT ;  /* 0x000000010000780c */ /* 0x000fe20003f05270 */
[----:B------:R-:W-:Y:S01]  /*10e20*/  IMAD R2, R98, -0x40, R2 ;  /* 0xffffffc062027824 */ /* 0x000fe200078e0202 */
[----:B------:R-:W-:-:S05]  /*10e30*/  IADD3 R0, R249, R240, RZ ;  /* 0x000000f0f9007210 */ /* 0x000fca0007ffe0ff */
[----:B------:R-:W-:-:S06]  /*10e40*/  IMAD.MOV.U32 R4, RZ, RZ, R0 ;  /* 0x000000ffff047224 */ /* 0x000fcc00078e0000 */
[----:B------:R-:W-:Y:S01]  /*10e50*/  @P0 IMAD.HI.U32 R3, R0, c[0x0][0x2c8], RZ ;  /* 0x0000b20000030a27 */ /* 0x000fe200078e00ff */
[----:B------:R-:W-:-:S04]  /*10e60*/  IADD3 R0, -R243, R2, R241 ;  /* 0x00000002f3007210 */ /* 0x000fc80007ffe1f1 */
[----:B------:R-:W-:Y:S02]  /*10e70*/  @P0 SHF.R.U32.HI R4, RZ, c[0x0][0x2cc], R3 ;  /* 0x0000b300ff040a19 */ /* 0x000fe40000011603 */
[----:B------:R-:W-:Y:S01]  /*10e80*/  IADD3 R5, R0, -R242, RZ ;  /* 0x800000f200057210 */ /* 0x000fe20007ffe0ff */
[----:B------:R-:W-:Y:S05]  /*10e90*/  BRA.DIV ~URZ, `(.L_x_1389) ;  /* 0x0000d3127f007947 */ /* 0x000fea000b800000 */
[----:B------:R1:W2:Y:S02]  /*10ea0*/  SHFL.IDX PT, R0, R4, RZ, 0x1c1f ;  /* 0x001c1fff04007589 */ /* 0x0002a400000e0000 */
.L_x_1486:
[----:B--2---:R-:W-:-:S05]  /*10eb0*/  IMAD.IADD R0, R5, 0x1, R0 ;  /* 0x0000000105007824 */ /* 0x004fca00078e0200 */
[----:B------:R-:W-:-:S04]  /*10ec0*/  IMNMX R0, R6, R0, PT ;  /* 0x0000000006007217 */ /* 0x000fc80003800200 */
[C---:B------:R-:W-:Y:S02]  /*10ed0*/  ISETP.GT.AND P0, PT, R0.reuse, RZ, PT ;  /* 0x000000ff0000720c */ /* 0x040fe40003f04270 */
[----:B------:R-:W-:Y:S02]  /*10ee0*/  ISETP.GT.AND P2, PT, R0, 0x1, PT ;  /* 0x000000010000780c */ /* 0x000fe40003f44270 */
[----:B------:R-:W-:Y:S02]  /*10ef0*/  FSEL R8, R52, -INF , P0 ;  /* 0xff80000034087808 */ /* 0x000fe40000000000 */
[C---:B------:R-:W-:Y:S02]  /*10f00*/  ISETP.GT.AND P3, PT, R0.reuse, 0x8, PT ;  /* 0x000000080000780c */ /* 0x040fe40003f64270 */
[C---:B------:R-:W-:Y:S02]  /*10f10*/  ISETP.GT.AND P4, PT, R0.reuse, 0x9, PT ;  /* 0x000000090000780c */ /* 0x040fe40003f84270 */
[----:B------:R-:W-:-:S02]  /*10f20*/  ISETP.GT.AND P1, PT, R0, 0x10, PT ;  /* 0x000000100000780c */ /* 0x000fc40003f24270 */
[----:B------:R-:W-:Y:S02]  /*10f30*/  ISETP.GT.AND P0, PT, R0, 0x11, PT ;  /* 0x000000110000780c */ /* 0x000fe40003f04270 */
[----:B------:R-:W-:Y:S02]  /*10f40*/  FSEL R9, R53, -INF , P2 ;  /* 0xff80000035097808 */ /* 0x000fe40001000000 */
[----:B------:R-:W-:Y:S02]  /*10f50*/  FSEL R10, R48, -INF , P3 ;  /* 0xff800000300a7808 */ /* 0x000fe40001800000 */
[----:B------:R-:W-:Y:S02]  /*10f60*/  FSEL R11, R49, -INF , P4 ;  /* 0xff800000310b7808 */ /* 0x000fe40002000000 */
[----:B------:R-:W-:Y:S02]  /*10f70*/  FSEL R14, R32, -INF , P1 ;  /* 0xff800000200e7808 */ /* 0x000fe40000800000 */
[----:B------:R-:W-:-:S02]  /*10f80*/  FSEL R15, R33, -INF , P0 ;  /* 0xff800000210f7808 */ /* 0x000fc40000000000 */
[C---:B------:R-:W-:Y:S02]  /*10f90*/  ISETP.GT.AND P3, PT, R0.reuse, 0x18, PT ;  /* 0x000000180000780c */ /* 0x040fe40003f64270 */
[C---:B------:R-:W-:Y:S02]  /*10fa0*/  ISETP.GT.AND P4, PT, R0.reuse, 0x19, PT ;  /* 0x000000190000780c */ /* 0x040fe40003f84270 */
[C---:B------:R-:W-:Y:S02]  /*10fb0*/  ISETP.GT.AND P2, PT, R0.reuse, 0x20, PT ;  /* 0x000000200000780c */ /* 0x040fe40003f44270 */
[C---:B------:R-:W-:Y:S02]  /*10fc0*/  ISETP.GT.AND P1, PT, R0.reuse, 0x21, PT ;  /* 0x000000210000780c */ /* 0x040fe40003f24270 */
[----:B------:R-:W-:Y:S02]  /*10fd0*/  ISETP.GT.AND P0, PT, R0, 0x28, PT ;  /* 0x000000280000780c */ /* 0x000fe40003f04270 */
[----:B------:R-:W-:-:S02]  /*10fe0*/  FSEL R19, R44, -INF , P3 ;  /* 0xff8000002c137808 */ /* 0x000fc40001800000 */
[----:B------:R-:W-:Y:S02]  /*10ff0*/  FSEL R21, R45, -INF , P4 ;  /* 0xff8000002d157808 */ /* 0x000fe40002000000 */
[----:B------:R-:W-:Y:S02]  /*11000*/  FSEL R83, R28, -INF , P2 ;  /* 0xff8000001c537808 */ /* 0x000fe40001000000 */
[----:B------:R-:W-:Y:S02]  /*11010*/  FSEL R82, R29, -INF , P1 ;  /* 0xff8000001d527808 */ /* 0x000fe40000800000 */
[----:B------:R-:W-:Y:S02]  /*11020*/  FSEL R81, R40, -INF , P0 ;  /* 0xff80000028517808 */ /* 0x000fe40000000000 */
[C---:B------:R-:W-:Y:S02]  /*11030*/  ISETP.GT.AND P4, PT, R0.reuse, 0x29, PT ;  /* 0x000000290000780c */ /* 0x040fe40003f84270 */
[----:B------:R-:W-:-:S02]  /*11040*/  ISETP.GT.AND P3, PT, R0, 0x30, PT ;  /* 0x000000300000780c */ /* 0x000fc40003f64270 */
[C---:B------:R-:W-:Y:S02]  /*11050*/  ISETP.GT.AND P2, PT, R0.reuse, 0x31, PT ;  /* 0x000000310000780c */ /* 0x040fe40003f44270 */
[C---:B------:R-:W-:Y:S02]  /*11060*/  ISETP.GT.AND P1, PT, R0.reuse, 0x38, PT ;  /* 0x000000380000780c */ /* 0x040fe40003f24270 */
[----:B------:R-:W-:Y:S02]  /*11070*/  ISETP.GT.AND P0, PT, R0, 0x39, PT ;  /* 0x000000390000780c */ /* 0x000fe40003f04270 */
[----:B------:R-:W-:Y:S02]  /*11080*/  FSEL R80, R41, -INF , P4 ;  /* 0xff80000029507808 */ /* 0x000fe40002000000 */
        /* <DEDUP_REMOVED lines=19> */
[----:B------:R-:W-:Y:S02]  /*111c0*/  FSEL R6, R54, -INF , P1 ;  /* 0xff80000036067808 */ /* 0x000fe40000800000 */
        /* <DEDUP_REMOVED lines=49> */
[----:B------:R-:W2:Y:S02]  /*114e0*/  SHFL.BFLY PT, R3, R0, 0x2, 0x1f ;  /* 0x0c401f0000037f89 */ /* 0x000ea400000e0000 */
[----:B------:R-:W-:-:S05]  /*114f0*/  FMNMX.FTZ R2, R68, R2, !PT ;  /* 0x0000000244027209 */ /* 0x000fca0007810000 */
[----:B-1----:R-:W1:Y:S01]  /*11500*/  SHFL.BFLY PT, R4, R2, 0x2, 0x1f ;  /* 0x0c401f0002047f89 */ /* 0x002e6200000e0000 */
[----:B--2---:R-:W-:-:S05]  /*11510*/  FMNMX.FTZ R0, R3, R0, !PT ;  /* 0x0000000003007209 */ /* 0x004fca0007810000 */
[----:B------:R-:W2:Y:S01]  /*11520*/  SHFL.BFLY PT, R3, R0, 0x1, 0x1f ;  /* 0x0c201f0000037f89 */ /* 0x000ea200000e0000 */
[----:B-1----:R-:W-:-:S05]  /*11530*/  FMNMX.FTZ R4, R2, R4, !PT ;  /* 0x0000000402047209 */ /* 0x002fca0007810000 */
[----:B------:R1:W3:Y:S01]  /*11540*/  SHFL.BFLY PT, R5, R4, 0x1, 0x1f ;  /* 0x0c201f0004057f89 */ /* 0x0002e200000e0000 */
[----:B--2---:R-:W-:-:S05]  /*11550*/  FMNMX.FTZ R101, R0, R3, !PT ;  /* 0x0000000300657209 */ /* 0x004fca0007810000 */
.L_x_1487:
[C---:B------:R-:W-:Y:S01]  /*11560*/  FMUL.FTZ R2, R101.reuse, c[0x0][0x2d0] ;  /* 0x0000b40065027a20 */ /* 0x040fe20000410000 */
[----:B------:R-:W-:Y:S01]  /*11570*/  FSETP.NEU.FTZ.AND P0, PT, R101, -INF , PT ;  /* 0xff8000006500780b */ /* 0x000fe20003f1d000 */
[----:B------:R-:W-:Y:S01]  /*11580*/  WARPSYNC 0xffffffff ;  /* 0xffffffff00007948 */ /* 0x000fe20003800000 */
[----:B---3--:R-:W-:Y:S01]  /*11590*/  FMNMX.FTZ R16, R5, R4, !PT ;  /* 0x0000000405107209 */ /* 0x008fe20007810000 */
[----:B------:R-:W-:Y:S01]  /*115a0*/  LDSM.16.MT88.4 R28, [R173+0x800] ;  /* 0x00080000ad1c783b */ /* 0x000fe20000004200 */
[----:B------:R-:W-:Y:S02]  /*115b0*/  FSEL R2, R2, RZ, P0 ;  /* 0x000000ff02027208 */ /* 0x000fe40000000000 */
[----:B------:R-:W-:Y:S01]  /*115c0*/  FSETP.NEU.FTZ.AND P0, PT, R16, -INF , PT ;  /* 0xff8000001000780b */ /* 0x000fe20003f1d000 */
[----:B------:R-:W-:Y:S01]  /*115d0*/  LDSM.16.MT88.4 R40, [R175] ;  /* 0x00000000af28783b */ /* 0x000fe20000004200 */
[----:B------:R-:W-:Y:S01]  /*115e0*/  MOV R104, c[0x0][0x2c4] ;  /* 0x0000b10000687a02 */ /* 0x000fe20000000f00 */
[--C-:B------:R-:W-:Y:S01]  /*115f0*/  FFMA.FTZ R0, R8, c[0x0][0x2d0], -R2.reuse ;  /* 0x0000b40008007a23 */ /* 0x100fe20000010802 */
[----:B------:R-:W-:Y:S01]  /*11600*/  IADD3 R197, R197, -0x2, RZ ;  /* 0xfffffffec5c57810 */ /* 0x000fe20007ffe0ff */
[----:B------:R-:W-:Y:S01]  /*11610*/  FFMA.FTZ R3, R11, c[0x0][0x2d0], -R2 ;  /* 0x0000b4000b037a23 */ /* 0x000fe20000010802 */
[----:B------:R-:W-:Y:S01]  /*11620*/  LDSM.16.MT88.4 R52, [R176] ;  /* 0x00000000b034783b */ /* 0x000fe20000004200 */
[----:B------:R2:W-:Y:S01]  /*11630*/  MUFU.EX2 R86, R0 ;  /* 0x0000000000567308 */ /* 0x0005e20000000800 */
[----:B------:R-:W-:-:S02]  /*11640*/  ISETP.NE.AND P1, PT, R104, 0x1, PT ;  /* 0x000000016800780c */ /* 0x000fc40003f25270 */
[----:B------:R-:W-:Y:S04]  /*11650*/  LDSM.16.MT88.4 R32, [R172+0x800] ;  /* 0x00080000ac20783b */ /* 0x000fe80000004200 */
[----:B------:R-:W-:Y:S01]  /*11660*/  LDSM.16.MT88.4 R56, [R176+0x800] ;  /* 0x00080000b038783b */ /* 0x000fe20000004200 */
[----:B------:R3:W-:Y:S03]  /*11670*/  MUFU.EX2 R90, R3 ;  /* 0x00000003005a7308 */ /* 0x0007e60000000800 */
[----:B------:R-:W-:Y:S04]  /*11680*/  LDSM.16.MT88.4 R60, [R172+0x2000] ;  /* 0x00200000ac3c783b */ /* 0x000fe80000004200 */
[----:B------:R-:W-:Y:S01]  /*11690*/  LDSM.16.MT88.4 R64, [R172+0x2800] ;  /* 0x00280000ac40783b */ /* 0x000fe20000004200 */
[----:B--2---:R-:W-:-:S04]  /*116a0*/  FFMA.FTZ R0, R9, c[0x0][0x2d0], -R2 ;  /* 0x0000b40009007a23 */ /* 0x004fc80000010802 */
[----:B------:R2:W-:Y:S01]  /*116b0*/  MUFU.EX2 R84, R0 ;  /* 0x0000000000547308 */ /* 0x0005e20000000800 */
[----:B---3--:R-:W-:-:S07]  /*116c0*/  FFMA.FTZ R3, R14, c[0x0][0x2d0], -R2 ;  /* 0x0000b4000e037a23 */ /* 0x008fce0000010802 */
[----:B------:R-:W-:Y:S01]  /*116d0*/  MUFU.EX2 R95, R3 ;  /* 0x00000003005f7308 */ /* 0x000fe20000000800 */
[----:B--2---:R-:W-:Y:S02]  /*116e0*/  FFMA.FTZ R0, R10, c[0x0][0x2d0], -R2 ;  /* 0x0000b4000a007a23 */ /* 0x004fe40000010802 */
[----:B------:R-:W-:Y:S05]  /*116f0*/  LDSM.16.MT88.4 R8, [R172] ;  /* 0x00000000ac08783b */ /* 0x000fea0000004200 */
[----:B------:R2:W3:Y:S02]  /*11700*/  MUFU.EX2 R88, R0 ;  /* 0x0000000000587308 */ /* 0x0004e40000000800 */
[----:B--2---:R-:W-:Y:S01]  /*11710*/  FMUL.FTZ R0, R16, c[0x0][0x2d0] ;  /* 0x0000b40010007a20 */ /* 0x004fe20000410000 */
[----:B---3--:R-:W-:-:S04]  /*11720*/  F2FP.BF16.PACK_AB R14, R90, R88 ;  /* 0x000000585a0e723e */ /* 0x008fc800000010ff */
[----:B------:R-:W-:-:S05]  /*11730*/  FSEL R0, R0, RZ, P0 ;  /* 0x000000ff00007208 */ /* 0x000fca0000000000 */
[----:B------:R-:W-:-:S04]  /*11740*/  FFMA.FTZ R3, R6, c[0x0][0x2d0], -R0 ;  /* 0x0000b40006037a23 */ /* 0x000fc80000010800 */
[----:B------:R2:W-:Y:S02]  /*11750*/  MUFU.EX2 R87, R3 ;  /* 0x0000000300577308 */ /* 0x0005e40000000800 */
[--C-:B--2---:R-:W-:Y:S02]  /*11760*/  FFMA.FTZ R3, R7, c[0x0][0x2d0], -R0.reuse ;  /* 0x0000b40007037a23 */ /* 0x104fe40000010800 */
[----:B-1----:R-:W1:Y:S04]  /*11770*/  LDSM.16.MT88.4 R4, [R173] ;  /* 0x00000000ad04783b */ /* 0x002e680000004200 */
[----:B------:R2:W3:Y:S02]  /*11780*/  MUFU.EX2 R85, R3 ;  /* 0x0000000300557308 */ /* 0x0004e40000000800 */
[----:B--2---:R-:W-:Y:S01]  /*11790*/  FFMA.FTZ R3, R12, c[0x0][0x2d0], -R0 ;  /* 0x0000b4000c037a23 */ /* 0x004fe20000010800 */
[----:B------:R-:W-:-:S05]  /*117a0*/  F2FP.BF16.PACK_AB R12, R84, R86 ;  /* 0x00000056540c723e */ /* 0x000fca00000010ff */
[----:B------:R2:W-:Y:S02]  /*117b0*/  MUFU.EX2 R89, R3 ;  /* 0x0000000300597308 */ /* 0x0005e40000000800 */
[----:B--2---:R-:W-:Y:S01]  /*117c0*/  FFMA.FTZ R3, R13, c[0x0][0x2d0], -R0 ;  /* 0x0000b4000d037a23 */ /* 0x004fe20000010800 */
[----:B---3--:R-:W-:-:S05]  /*117d0*/  F2FP.BF16.PACK_AB R13, R85, R87 ;  /* 0x00000057550d723e */ /* 0x008fca00000010ff */
[----:B------:R2:W3:Y:S02]  /*117e0*/  MUFU.EX2 R92, R3 ;  /* 0x00000003005c7308 */ /* 0x0004e40000000800 */
[----:B--2---:R-:W-:Y:S01]  /*117f0*/  FFMA.FTZ R3, R15, c[0x0][0x2d0], -R2 ;  /* 0x0000b4000f037a23 */ /* 0x004fe20000010802 */
[----:B---3--:R-:W-:-:S05]  /*11800*/  F2FP.BF16.PACK_AB R15, R92, R89 ;  /* 0x000000595c0f723e */ /* 0x008fca00000010ff */
[----:B------:R2:W3:Y:S02]  /*11810*/  MUFU.EX2 R93, R3 ;  /* 0x00000003005d7308 */ /* 0x0004e40000000800 */
[C---:B-1----:R-:W-:Y:S08]  /*11820*/  HMMA.16816.F32.BF16 R24, R12.reuse, R4, RZ ;  /* 0x000000040c18723c */ /* 0x042ff000000418ff */
[----:B------:R-:W-:Y:S01]  /*11830*/  HMMA.16816.F32.BF16 R44, R12, R8, RZ ;  /* 0x000000080c2c723c */ /* 0x000fe200000418ff */
[----:B--2---:R-:W-:-:S02]  /*11840*/  FFMA.FTZ R3, R19, c[0x0][0x2d0], -R2 ;  /* 0x0000b40013037a23 */ /* 0x004fc40000010802 */
[----:B------:R-:W-:-:S04]  /*11850*/  FFMA.FTZ R19, R82, c[0x0][0x2d0], -R2 ;  /* 0x0000b40052137a23 */ /* 0x000fc80000010802 */
[----:B---3--:R-:W-:Y:S01]  /*11860*/  F2FP.BF16.PACK_AB R8, R93, R95 ;  /* 0x0000005f5d08723e */ /* 0x008fe200000010ff */
[----:B------:R1:W-:Y:S01]  /*11870*/  MUFU.EX2 R96, R3 ;  /* 0x0000000300607308 */ /* 0x0003e20000000800 */
[----:B------:R-:W-:Y:S01]  /*11880*/  HMMA.16816.F32.BF16 R36, R12, R10, RZ ;  /* 0x0000000a0c24723c */ /* 0x000fe200000418ff */
[----:B-1----:R-:W-:-:S06]  /*11890*/  FFMA.FTZ R3, R21, c[0x0][0x2d0], -R2 ;  /* 0x0000b40015037a23 */ /* 0x002fcc0000010802 */
[----:B------:R1:W2:Y:S02]  /*118a0*/  MUFU.EX2 R99, R3 ;  /* 0x0000000300637308 */ /* 0x0002a40000000800 */
[----:B-1----:R-:W-:Y:S01]  /*118b0*/  FFMA.FTZ R3, R18, c[0x0][0x2d0], -R0 ;  /* 0x0000b40012037a23 */ /* 0x002fe20000010800 */
[----:B--2---:R-:W-:Y:S01]  /*118c0*/  F2FP.BF16.PACK_AB R10, R99, R96 ;  /* 0x00000060630a723e */ /* 0x004fe200000010ff */
[----:B------:R-:W-:-:S04]  /*118d0*/  FFMA.FTZ R18, R81, c[0x0][0x2d0], -R2 ;  /* 0x0000b40051127a23 */ /* 0x000fc80000010802 */
[----:B------:R1:W-:Y:S02]  /*118e0*/  MUFU.EX2 R94, R3 ;  /* 0x00000003005e7308 */ /* 0x0003e40000000800 */
[----:B-1----:R-:W-:Y:S02]  /*118f0*/  FFMA.FTZ R3, R17, c[0x0][0x2d0], -R0 ;  /* 0x0000b40011037a23 */ /* 0x002fe40000010800 */
[----:B------:R-:W-:-:S04]  /*11900*/  FADD.FTZ R17, R87, R85 ;  /* 0x0000005557117221 */ /* 0x000fc80000010000 */
[----:B------:R1:W2:Y:S01]  /*11910*/  MUFU.EX2 R97, R3 ;  /* 0x0000000300617308 */ /* 0x0002a20000000800 */
[----:B------:R-:W-:Y:S02]  /*11920*/  FADD.FTZ R17, R89, R17 ;  /* 0x0000001159117221 */ /* 0x000fe40000010000 */
[--C-:B-1----:R-:W-:Y:S01]  /*11930*/  FFMA.FTZ R3, R20, c[0x0][0x2d0], -R0.reuse ;  /* 0x0000b40014037a23 */ /* 0x102fe20000010800 */
[----:B--2---:R-:W-:Y:S01]  /*11940*/  F2FP.BF16.PACK_AB R9, R97, R94 ;  /* 0x0000005e6109723e */ /* 0x004fe200000010ff */
[C---:B------:R-:W-:Y:S03]  /*11950*/  HMMA.16816.F32.BF16 R20, R12.reuse, R6, RZ ;  /* 0x000000060c14723c */ /* 0x040fe600000418ff */
[----:B------:R1:W-:Y:S05]  /*11960*/  MUFU.EX2 R98, R3 ;  /* 0x0000000300627308 */ /* 0x0003ea0000000800 */
        /* <DEDUP_REMOVED lines=10> */
[----:B------:R-:W-:Y:S02]  /*11a10*/  HMMA.16816.F32.BF16 R120, R8, R30, R20 ;  /* 0x0000001e0878723c */ /* 0x000fe40000041814 */
[----:B------:R-:W-:-:S06]  /*11a20*/  FADD.FTZ R3, R93, R3 ;  /* 0x000000035d037221 */ /* 0x000fcc0000010000 */
[C---:B------:R-:W-:Y:S08]  /*11a30*/  HMMA.16816.F32.BF16 R24, R12.reuse, R40, RZ ;  /* 0x000000280c18723c */ /* 0x040ff000000418ff */
[----:B------:R-:W-:Y:S01]  /*11a40*/  HMMA.16816.F32.BF16 R20, R12, R42, RZ ;  /* 0x0000002a0c14723c */ /* 0x000fe200000418ff */
[----:B------:R-:W2:Y:S07]  /*11a50*/  LDSM.16.MT88.4 R40, [R173+0x2000] ;  /* 0x00200000ad28783b */ /* 0x000eae0000004200 */
[C---:B------:R-:W-:Y:S01]  /*11a60*/  HMMA.16816.F32.BF16 R136, R8.reuse, R32, R44 ;  /* 0x000000200888723c */ /* 0x040fe2000004182c */
[----:B------:R-:W3:Y:S07]  /*11a70*/  LDSM.16.MT88.4 R44, [R176+0x2000] ;  /* 0x00200000b02c783b */ /* 0x000eee0000004200 */
[C---:B------:R-:W-:Y:S01]  /*11a80*/  HMMA.16816.F32.BF16 R128, R8.reuse, R34, R36 ;  /* 0x000000220880723c */ /* 0x040fe20000041824 */
[----:B------:R-:W4:Y:S04]  /*11a90*/  LDSM.16.MT88.4 R32, [R173+0x2800] ;  /* 0x00280000ad20783b */ /* 0x000f280000004200 */
[----:B------:R-:W5:Y:S03]  /*11aa0*/  LDSM.16.MT88.4 R36, [R176+0x2800] ;  /* 0x00280000b024783b */ /* 0x000f660000004200 */
[----:B------:R-:W-:Y:S08]  /*11ab0*/  HMMA.16816.F32.BF16 R160, R8, R56, R4 ;  /* 0x0000003808a0723c */ /* 0x000ff00000041804 */
[C---:B------:R-:W-:Y:S08]  /*11ac0*/  HMMA.16816.F32.BF16 R4, R12.reuse, R60, RZ ;  /* 0x0000003c0c04723c */ /* 0x040ff000000418ff */
        /* <DEDUP_REMOVED lines=9> */
[----:B----4-:R-:W-:Y:S01]  /*11b60*/  HMMA.16816.F32.BF16 R56, R8, R32, R24 ;  /* 0x000000200838723c */ /* 0x010fe20000041818 */
[----:B------:R-:W2:Y:S06]  /*11b70*/  LDSM.16.MT88.4 R24, [R175+0x2800] ;  /* 0x00280000af18783b */ /* 0x000eac0000004200 */
[--C-:B------:R-:W-:Y:S01]  /*11b80*/  FFMA.FTZ R32, R70, c[0x0][0x2d0], -R0.reuse ;  /* 0x0000b40046207a23 */ /* 0x100fe20000010800 */
[----:B------:R-:W-:Y:S01]  /*11b90*/  HMMA.16816.F32.BF16 R28, R12, R62, RZ ;  /* 0x0000003e0c1c723c */ /* 0x000fe200000418ff */
[----:B------:R-:W-:-:S07]  /*11ba0*/  FFMA.FTZ R33, R68, c[0x0][0x2d0], -R0 ;  /* 0x0000b40044217a23 */ /* 0x000fce0000010800 */
[----:B-----5:R-:W-:Y:S07]  /*11bb0*/  HMMA.16816.F32.BF16 R124, R8, R36, R4 ;  /* 0x00000024087c723c */ /* 0x020fee0000041804 */
        /* <DEDUP_REMOVED lines=91> */
[----:B------:R-:W-:Y:S01]  /*12170*/  MOV R0, R240 ;  /* 0x000000f000007202 */ /* 0x000fe20000000f00 */
[----:B------:R-:W-:-:S05]  /*12180*/  @P1 IMAD.HI.U32 R2, R240, c[0x0][0x2c8], RZ ;  /* 0x0000b200f0021a27 */ /* 0x000fca00078e00ff */
[----:B------:R-:W-:-:S04]  /*12190*/  @P1 SHF.R.U32.HI R0, RZ, c[0x0][0x2cc], R2 ;  /* 0x0000b300ff001a19 */ /* 0x000fc80000011602 */
[----:B------:R-:W-:Y:S01]  /*121a0*/  IADD3 R0, R0, R241, -R242 ;  /* 0x000000f100007210 */ /* 0x000fe20007ffe8f2 */
[----:B----4-:R-:W-:Y:S03]  /*121b0*/  HMMA.16816.F32.BF16 R24, R12, R20, RZ ;  /* 0x000000140c18723c */ /* 0x010fe600000418ff */
[----:B------:R-:W-:-:S04]  /*121c0*/  SHF.R.S32.HI R2, RZ, 0x1f, R0 ;  /* 0x0000001fff027819 */ /* 0x000fc80000011400 */
[----:B------:R-:W-:Y:S01]  /*121d0*/  LEA.HI R0, R2, R0, RZ, 0x6 ;  /* 0x0000000002007211 */ /* 0x000fe200078f30ff */
[----:B------:R-:W-:Y:S01]  /*121e0*/  HMMA.16816.F32.BF16 R12, R12, R22, RZ ;  /* 0x000000160c0c723c */ /* 0x000fe200000418ff */
[----:B------:R-:W1:Y:S02]  /*121f0*/  LDSM.16.MT88.4 R20, [R175+0x4800] ;  /* 0x00480000af14783b */ /* 0x000e640000004200 */
[----:B------:R-:W-:-:S04]  /*12200*/  SHF.R.S32.HI R0, RZ, 0x6, R0 ;  /* 0x00000006ff007819 */ /* 0x000fc80000011400 */
[----:B------:R-:W-:-:S04]  /*12210*/  IMNMX R217, R215, R0, !PT ;  /* 0x00000000d7d97217 */ /* 0x000fc80007800200 */
[----:B------:R-:W-:-:S05]  /*12220*/  ISETP.GE.AND P0, PT, R197, R217, PT ;  /* 0x000000d9c500720c */ /* 0x000fca0003f06270 */
        /* <DEDUP_REMOVED lines=74> */
[----:B------:R-:W-:Y:S03]  /*126d0*/  @!UPT UIADD3 URZ, URZ, URZ, URZ ;  /* 0x0000003f3f3ff290 */ /* 0x000fe6000fffe03f */
[----:B------:R-:W-:Y:S11]  /*126e0*/  @!P0 BRA `(.L_x_1391) ;  /* 0x000032a000008947 */ /* 0x000ff60003800000 */
[----:B------:R-:W-:Y:S02]  /*126f0*/  MOV R105, R16 ;  /* 0x0000001000697202 */ /* 0x000fe40000000f00 */
[----:B------:R-:W-:-:S07]  /*12700*/  MOV R104, R101 ;  /* 0x0000006500687202 */ /* 0x000fce0000000f00 */
.L_x_1402:
        /* <DEDUP_REMOVED lines=20> */
[----:B------:R-:W-:Y:S01]  /*12850*/  SHF.L.U64.HI R23, R207, 0x1, R219 ;  /* 0x00000001cf177819 */ /* 0x000fe200000102db */
[----:B------:R-:W-:Y:S01]  /*12860*/  IMAD R0, R0, c[0x0][0x208], RZ ;  /* 0x0000820000007a24 */ /* 0x000fe200078e02ff */
[----:B------:R-:W-:Y:S01]  /*12870*/  SHF.L.U64.HI R21, R206, 0x1, R220 ;  /* 0x00000001ce157819 */ /* 0x000fe200000102dc */
[----:B------:R-:W-:Y:S01]  /*12880*/  IMAD R4, R4, c[0x0][0x218], RZ ;  /* 0x0000860004047a24 */ /* 0x000fe200078e02ff */
[----:B------:R-:W-:Y:S01]  /*12890*/  SHF.L.U32 R20, R206, 0x1, RZ ;  /* 0x00000001ce147819 */ /* 0x000fe200000006ff */
[----:B------:R-:W-:Y:S01]  /*128a0*/  IMAD R0, R198, c[0x0][0x20c], R0 ;  /* 0x00008300c6007a24 */ /* 0x000fe200078e0200 */
[----:B------:R-:W-:Y:S01]  /*128b0*/  SHF.L.U64.HI R15, R204, 0x1, R205 ;  /* 0x00000001cc0f7819 */ /* 0x000fe200000102cd */
[----:B------:R-:W-:Y:S02]  /*128c0*/  IMAD R4, R196, c[0x0][0x21c], R4 ;  /* 0x00008700c4047a24 */ /* 0x000fe400078e0204 */
[----:B------:R-:W-:Y:S02]  /*128d0*/  IMAD.IADD R3, R3, 0x1, R0 ;  /* 0x0000000103037824 */ /* 0x000fe400078e0200 */
[----:B------:R-:W-:Y:S02]  /*128e0*/  IMAD.SHL.U32 R14, R204, 0x2, RZ ;  /* 0x00000002cc0e7824 */ /* 0x000fe400078e00ff */
[----:B------:R-:W-:Y:S05]  /*128f0*/  IMAD.WIDE.U32 R2, R196, c[0x0][0x218], R2 ;  /* 0x00008600c4027a25 */ /* 0x000fea00078e0002 */
[----:B------:R-:W-:Y:S04]  /*12900*/  IADD3 R0, P0, R222, R2, RZ ;  /* 0x00000002de007210 */ /* 0x000fe80007f1e0ff */
[----:B------:R-:W-:Y:S02]  /*12910*/  IADD3.X R2, R224, R3, R4, P0, !PT ;  /* 0x00000003e0027210 */ /* 0x000fe400007fe404 */
[C---:B------:R-:W-:Y:S04]  /*12920*/  LEA R13, P0, R0.reuse, c[0x0][0x1f8], 0x1 ;  /* 0x00007e00000d7a11 */ /* 0x040fe800078008ff */
[----:B------:R-:W-:Y:S01]  /*12930*/  LEA.HI.X R5, R0, c[0x0][0x1fc], R2, 0x1, P0 ;  /* 0x00007f0000057a11 */ /* 0x000fe200000f0c02 */
[----:B------:R-:W-:-:S06]  /*12940*/  BRA.DIV ~URZ, `(.L_x_1394) ;  /* 0x0000be627f007947 */ /* 0x000fcc000b800000 */
[----:B------:R4:W3:Y:S02]  /*12950*/  SHFL.IDX PT, R4, R5, RZ, 0x181f ;  /* 0x00181fff05047589 */ /* 0x0008e400000e0000 */
.L_x_1488:
[----:B------:R-:W-:-:S05]  /*12960*/  BRA.DIV ~URZ, `(.L_x_1395) ;  /* 0x0000beb27f007947 */ /* 0x000fca000b800000 */
[----:B------:R-:W5:Y:S01]  /*12970*/  SHFL.IDX PT, R0, R13, RZ, 0x181f ;  /* 0x00181fff0d007589 */ /* 0x000f6200000e0000 */
[----:B------:R-:W-:Y:S02]  /*12980*/  ISETP.GE.AND P3, PT, R204, c[0x0][0x1d4], PT ;  /* 0x00007500cc007a0c */ /* 0x000fe40003f66270 */
[----:B------:R-:W-:Y:S04]  /*12990*/  ISETP.GE.AND P1, PT, R206, c[0x0][0x1d4], PT ;  /* 0x00007500ce007a0c */ /* 0x000fe80003f26270 */
[----:B------:R-:W-:Y:S02]  /*129a0*/  SEL R12, RZ, 0x10, P1 ;  /* 0x00000010ff0c7807 */ /* 0x000fe40000800000 */
[----:B-----5:R-:W-:Y:S05]  /*129b0*/  IADD3 R2, P0, R0, R14, RZ ;  /* 0x0000000e00027210 */ /* 0x020fea0007f1e0ff */
[----:B---3--:R-:W-:Y:S01]  /*129c0*/  IMAD.X R3, R4, 0x1, R15, P0 ;  /* 0x0000000104037824 */ /* 0x008fe200000e060f */
[----:B------:R-:W-:Y:S04]  /*129d0*/  ISETP.GE.AND P0, PT, R207, c[0x0][0x1d4], PT ;  /* 0x00007500cf007a0c */ /* 0x000fe80003f06270 */
[----:B------:R-:W-:Y:S01]  /*129e0*/  @!PT LDS RZ, [RZ] ;  /* 0x00000000fffff984 */ /* 0x000fe20000000800 */
[----:B------:R-:W-:Y:S01]  /*129f0*/  @!PT LDS RZ, [RZ] ;  /* 0x00000000fffff984 */ /* 0x000fe20000000800 */
[----:B------:R3:W-:Y:S02]  /*12a00*/  LDGSTS.E.BYPASS.LTC128B.128 [R194+0x100], [R2.64], !P3 ;  /* 0x0010000002c27fae */ /* 0x0007e4000d901d48 */
[----:B---3--:R-:W-:Y:S05]  /*12a10*/  IADD3 R2, P2, R0, R20, RZ ;  /* 0x0000001400027210 */ /* 0x008fea0007f5e0ff */
[----:B------:R-:W-:Y:S01]  /*12a20*/  IMAD.X R3, R4, 0x1, R21, P2 ;  /* 0x0000000104037824 */ /* 0x000fe200010e0615 */
[----:B------:R-:W-:Y:S02]  /*12a30*/  IADD3 R6, P2, R0, R22, RZ ;  /* 0x0000001600067210 */ /* 0x000fe40007f5e0ff */
[----:B------:R-:W3:Y:S03]  /*12a40*/  SHFL.IDX PT, R0, R13, 0x1, 0x181f ;  /* 0x00381f000d007f89 */ /* 0x000ee600000e0000 */
[----:B------:R-:W-:Y:S01]  /*12a50*/  IMAD.X R7, R4, 0x1, R23, P2 ;  /* 0x0000000104077824 */ /* 0x000fe200010e0617 */
[----:B------:R4:W-:Y:S04]  /*12a60*/  LDGSTS.E.BYPASS.LTC128B.128 [R194+0x2100], [R2.64], !P1 ;  /* 0x0210000002c27fae */ /* 0x0009e8000c901d48 */
[----:B------:R5:W-:Y:S04]  /*12a70*/  LDGSTS.E.BYPASS.LTC128B.128 [R194+0x4100], [R6.64], !P0 ;  /* 0x0410000006c27fae */ /* 0x000be8000c101d48 */
[----:B------:R2:W1:Y:S02]  /*12a80*/  SHFL.IDX PT, R4, R5, 0x1, 0x181f ;  /* 0x00381f0005047f89 */ /* 0x00046400000e0000 */
[----:B--2-4-:R-:W-:Y:S02]  /*12a90*/  SEL R5, RZ, 0x10, P3 ;  /* 0x00000010ff057807 */ /* 0x014fe40001800000 */
[----:B-----5:R-:W-:Y:S02]  /*12aa0*/  SEL R7, RZ, 0x10, P0 ;  /* 0x00000010ff077807 */ /* 0x020fe40000000000 */
.L_x_1489:
[C---:B-1-3--:R-:W-:Y:S02]  /*12ab0*/  IADD3 R2, -R5.reuse, 0x10, RZ ;  /* 0x0000001005027810 */ /* 0x04afe40007ffe1ff */
        /* <DEDUP_REMOVED lines=20> */
.L_x_1393:
[----:B------:R-:W-:Y:S05]  /*12c00*/  BSYNC B0 ;  /* 0x0000000000007941 */ /* 0x000fea0003800000 */
.L_x_1392:
        /* <DEDUP_REMOVED lines=154> */
[----:B------:R-:W-:Y:S01]  /*135b0*/  IMAD.MOV.U32 R0, RZ, RZ, c[0x0][0x2b8] ;  /* 0x0000ae00ff007624 */ /* 0x000fe200078e00ff */
[----:B------:R-:W-:Y:S01]  /*135c0*/  ISETP.GT.AND P1, PT, R221, 0x3f, PT ;  /* 0x0000003fdd00780c */ /* 0x000fe20003f24270 */
[----:B------:R-:W-:Y:S01]  /*135d0*/  IMAD R2, R197, 0x40, R239 ;  /* 0x00000040c5027824 */ /* 0x000fe200078e02ef */
[C---:B------:R-:W-:Y:S01]  /*135e0*/  SHF.L.U64.HI R156, R207.reuse, 0x1, R219 ;  /* 0x00000001cf9c7819 */ /* 0x040fe200000102db */
[----:B------:R-:W-:Y:S01]  /*135f0*/  IMAD.MOV.U32 R196, RZ, RZ, RZ ;  /* 0x000000ffffc47224 */ /* 0x000fe200078e00ff */
[----:B------:R-:W-:Y:S01]  /*13600*/  ISETP.NE.AND P2, PT, R0, 0x1, PT ;  /* 0x000000010000780c */ /* 0x000fe20003f45270 */
        /* <DEDUP_REMOVED lines=31> */
.L_x_1490:
        /* <DEDUP_REMOVED lines=21> */
.L_x_1491:
        /* <DEDUP_REMOVED lines=21> */
.L_x_1397:
[----:B------:R-:W-:Y:S05]  /*13aa0*/  BSYNC B0 ;  /* 0x0000000000007941 */ /* 0x000fea0003800000 */
.L_x_1396:
[----:B------:R-:W-:Y:S01]  /*13ab0*/  IMAD.MOV.U32 R0, RZ, RZ, c[0x0][0x2c4] ;  /* 0x0000b100ff007624 */ /* 0x000fe200078e00ff */
[----:B------:R-:W0:Y:S01]  /*13ac0*/  LDGDEPBAR ;  /* 0x00000000000079af */ /* 0x000e220000000000 */
[----:B------:R-:W-:Y:S03]  /*13ad0*/  IMAD.IADD R100, R249, 0x1, R240 ;  /* 0x00000001f9647824 */ /* 0x000fe600078e02f0 */
[----:B------:R-:W-:Y:S11]  /*13ae0*/  ISETP.NE.AND P0, PT, R0, 0x1, PT ;  /* 0x000000010000780c */ /* 0x000ff60003f05270 */
[----:B------:R-:W-:Y:S02]  /*13af0*/  @!UPT UIADD3 URZ, URZ, URZ, URZ ;  /* 0x0000003f3f3ff290 */ /* 0x000fe4000fffe03f */
        /* <DEDUP_REMOVED lines=8> */
.L_x_1492:
[----:B---3--:R-:W-:Y:S05]  /*13b80*/  IMAD.IADD R0, R101, 0x1, R0 ;  /* 0x0000000165007824 */ /* 0x008fea00078e0200 */
[C---:B------:R-:W-:Y:S02]  /*13b90*/  ISETP.GT.AND P0, PT, R0.reuse, RZ, PT ;  /* 0x000000ff0000720c */ /* 0x040fe40003f04270 */
[C---:B------:R-:W-:Y:S02]  /*13ba0*/  ISETP.GT.AND P2, PT, R0.reuse, 0x1, PT ;  /* 0x000000010000780c */ /* 0x040fe40003f44270 */
[C---:B------:R-:W-:Y:S02]  /*13bb0*/  ISETP.GT.AND P3, PT, R0.reuse, 0x8, PT ;  /* 0x000000080000780c */ /* 0x040fe40003f64270 */
[----:B------:R-:W-:Y:S02]  /*13bc0*/  ISETP.GT.AND P4, PT, R0, 0x9, PT ;  /* 0x000000090000780c */ /* 0x000fe40003f84270 */
[----:B------:R-:W-:Y:S02]  /*13bd0*/  FSEL R155, R4, -INF , P0 ;  /* 0xff800000049b7808 */ /* 0x000fe40000000000 */
[C---:B------:R-:W-:Y:S02]  /*13be0*/  ISETP.GT.AND P1, PT, R0.reuse, 0x10, PT ;  /* 0x000000100000780c */ /* 0x040fe40003f24270 */
[----:B------:R-:W-:Y:S02]  /*13bf0*/  ISETP.GT.AND P0, PT, R0, 0x11, PT ;  /* 0x000000110000780c */ /* 0x000fe40003f04270 */
[----:B------:R-:W-:Y:S02]  /*13c00*/  FSEL R159, R5, -INF , P2 ;  /* 0xff800000059f7808 */ /* 0x000fe40001000000 */
[----:B------:R-:W-:Y:S02]  /*13c10*/  FSEL R158, R8, -INF , P3 ;  /* 0xff800000089e7808 */ /* 0x000fe40001800000 */
[C---:B------:R-:W-:Y:S02]  /*13c20*/  ISETP.GT.AND P3, PT, R0.reuse, 0x18, PT ;  /* 0x000000180000780c */ /* 0x040fe40003f64270 */
[----:B------:R-:W-:Y:S02]  /*13c30*/  FSEL R157, R9, -INF , P4 ;  /* 0xff800000099d7808 */ /* 0x000fe40002000000 */
[----:B------:R-:W-:Y:S02]  /*13c40*/  ISETP.GT.AND P4, PT, R0, 0x19, PT ;  /* 0x000000190000780c */ /* 0x000fe40003f84270 */
[----:B------:R-:W-:Y:S02]  /*13c50*/  FSEL R156, R12, -INF , P1 ;  /* 0xff8000000c9c7808 */ /* 0x000fe40000800000 */
[C---:B------:R-:W-:Y:S02]  /*13c60*/  ISETP.GT.AND P2, PT, R0.reuse, 0x20, PT ;  /* 0x000000200000780c */ /* 0x040fe40003f44270 */
[----:B------:R-:W-:Y:S02]  /*13c70*/  FSEL R154, R13, -INF , P0 ;  /* 0xff8000000d9a7808 */ /* 0x000fe40000000000 */
[C---:B------:R-:W-:Y:S02]  /*13c80*/  ISETP.GT.AND P1, PT, R0.reuse, 0x21, PT ;  /* 0x000000210000780c */ /* 0x040fe40003f24270 */
[----:B------:R-:W-:Y:S02]  /*13c90*/  ISETP.GT.AND P0, PT, R0, 0x28, PT ;  /* 0x000000280000780c */ /* 0x000fe40003f04270 */
[----:B------:R-:W-:Y:S02]  /*13ca0*/  FSEL R153, R16, -INF , P3 ;  /* 0xff80000010997808 */ /* 0x000fe40001800000 */
[----:B------:R-:W-:Y:S02]  /*13cb0*/  FSEL R152, R17, -INF , P4 ;  /* 0xff80000011987808 */ /* 0x000fe40002000000 */
[----:B------:R-:W-:Y:S02]  /*13cc0*/  ISETP.GT.AND P4, PT, R0, 0x29, PT ;  /* 0x000000290000780c */ /* 0x000fe40003f84270 */
[----:B------:R-:W-:Y:S02]  /*13cd0*/  FSEL R151, R20, -INF , P2 ;  /* 0xff80000014977808 */ /* 0x000fe40001000000 */
[C---:B------:R-:W-:Y:S02]  /*13ce0*/  ISETP.GT.AND P3, PT, R0.reuse, 0x30, PT ;  /* 0x000000300000780c */ /* 0x040fe40003f64270 */
[----:B------:R-:W-:Y:S02]  /*13cf0*/  FSEL R150, R21, -INF , P1 ;  /* 0xff80000015967808 */ /* 0x000fe40000800000 */
[----:B------:R-:W-:Y:S02]  /*13d00*/  ISETP.GT.AND P2, PT, R0, 0x31, PT ;  /* 0x000000310000780c */ /* 0x000fe40003f44270 */
[----:B-1----:R-:W-:Y:S02]  /*13d10*/  FSEL R149, R24, -INF , P0 ;  /* 0xff80000018957808 */ /* 0x002fe40000000000 */
[C---:B------:R-:W-:Y:S02]  /*13d20*/  ISETP.GT.AND P1, PT, R0.reuse, 0x38, PT ;  /* 0x000000380000780c */ /* 0x040fe40003f24270 */
[----:B------:R-:W-:Y:S02]  /*13d30*/  ISETP.GT.AND P0, PT, R0, 0x39, PT ;  /* 0x000000390000780c */ /* 0x000fe40003f04270 */
[----:B------:R-:W-:Y:S02]  /*13d40*/  FSEL R148, R25, -INF , P4 ;  /* 0xff80000019947808 */ /* 0x000fe40002000000 */
[----:B------:R-:W-:Y:S02]  /*13d50*/  FSEL R28, R28, -INF , P3 ;  /* 0xff8000001c1c7808 */ /* 0x000fe40001800000 */
[----:B------:R-:W-:Y:S02]  /*13d60*/  FSEL R29, R29, -INF , P2 ;  /* 0xff8000001d1d7808 */ /* 0x000fe40001000000 */
[----:B------:R-:W-:Y:S02]  /*13d70*/  FSEL R25, R32, -INF , P1 ;  /* 0xff80000020197808 */ /* 0x000fe40000800000 */
[----:B------:R-:W-:Y:S01]  /*13d80*/  FSEL R4, R33, -INF , P0 ;  /* 0xff80000021047808 */ /* 0x000fe20000000000 */
[----:B------:R-:W-:-:S05]  /*13d90*/  BRA.DIV ~URZ, `(.L_x_1401) ;  /* 0x0000afb27f007947 */ /* 0x000fca000b800000 */
[----:B------:R-:W1:Y:S02]  /*13da0*/  SHFL.IDX PT, R0, R100, 0x1, 0x1c1f ;  /* 0x003c1f0064007f89 */ /* 0x000e6400000e0000 */
[----:B-1----:R-:W-:Y:S05]  /*13db0*/  IMAD.IADD R0, R101, 0x1, R0 ;  /* 0x0000000165007824 */ /* 0x002fea00078e0200 */
        /* <DEDUP_REMOVED lines=30> */
[----:B------:R-:W-:Y:S02]  /*13fa0*/  FMNMX.FTZ R0, R159, R0, !PT ;  /* 0x000000009f007209 */ /* 0x000fe40007810000 */
[----:B------:R-:W-:Y:S02]  /*13fb0*/  FSEL R7, R31, -INF , P2 ;  /* 0xff8000001f077808 */ /* 0x000fe40001000000 */
[----:B------:R-:W-:Y:S02]  /*13fc0*/  FMNMX.FTZ R0, R158, R0, !PT ;  /* 0x000000009e007209 */ /* 0x000fe40007810000 */
[----:B------:R-:W-:Y:S02]  /*13fd0*/  FSEL R6, R34, -INF , P1 ;  /* 0xff80000022067808 */ /* 0x000fe40000800000 */
[----:B------:R-:W-:Y:S02]  /*13fe0*/  FMNMX.FTZ R0, R157, R0, !PT ;  /* 0x000000009d007209 */ /* 0x000fe40007810000 */
[----:B------:R-:W-:Y:S02]  /*13ff0*/  FSEL R5, R35, -INF , P0 ;  /* 0xff80000023057808 */ /* 0x000fe40000000000 */
        /* <DEDUP_REMOVED lines=33> */
[----:B-12---:R-:W-:Y:S06]  /*14210*/  FMNMX.FTZ R100, R0, R2, !PT ;  /* 0x0000000200647209 */ /* 0x006fec0007810000 */
[----:B------:R1:W2:Y:S02]  /*14220*/  SHFL.BFLY PT, R0, R100, 0x1, 0x1f ;  /* 0x0c201f0064007f89 */ /* 0x0002a400000e0000 */
.L_x_1493:
        /* <DEDUP_REMOVED lines=27> */
[----:B------:R-:W-:Y:S03]  /*143e0*/  FFMA.FTZ R158, R153, c[0x0][0x2d0], -R2 ;  /* 0x0000b400999e7a23 */ /* 0x000fe60000010802 */
[----:B------:R-:W-:Y:S10]  /*143f0*/  MUFU.EX2 R22, R22 ;  /* 0x0000001600167308 */ /* 0x000ff40000000800 */
[----:B------:R-:W2:Y:S02]  /*14400*/  MUFU.EX2 R23, R23 ;  /* 0x0000001700177308 */ /* 0x000ea40000000800 */
[----:B--2---:R-:W-:Y:S01]  /*14410*/  F2FP.BF16.PACK_AB R150, R23, R22 ;  /* 0x000000161796723e */ /* 0x004fe200000010ff */
[----:B------:R-:W-:Y:S01]  /*14420*/  FFMA.FTZ R2, R0, R209, R18 ;  /* 0x000000d100027223 */ /* 0x000fe20000010012 */
[----:B------:R-:W-:Y:S01]  /*14430*/  F2FP.BF16.PACK_AB R148, R4, R18 ;  /* 0x000000120494723e */ /* 0x000fe200000010ff */
[----:B------:R-:W-:Y:S02]  /*14440*/  FMUL.FTZ R32, R0, R108 ;  /* 0x0000006c00207220 */ /* 0x000fe40000410000 */
[----:B------:R-:W-:Y:S01]  /*14450*/  FADD.FTZ R19, R4, R2 ;  /* 0x0000000204137221 */ /* 0x000fe20000010000 */
[C---:B------:R-:W-:Y:S01]  /*14460*/  FSEL R2, R3.reuse, RZ, P0 ;  /* 0x000000ff03027208 */ /* 0x040fe20000000000 */
[----:B------:R-:W-:Y:S02]  /*14470*/  FMUL.FTZ R4, R3, c[0x0][0x2d0] ;  /* 0x0000b40003047a20 */ /* 0x000fe40000410000 */
[----:B------:R-:W-:Y:S02]  /*14480*/  FMUL.FTZ R33, R0, R109 ;  /* 0x0000006d00217220 */ /* 0x000fe40000410000 */
[----:B------:R-:W-:Y:S01]  /*14490*/  FADD.FTZ R2, -R2, R105 ;  /* 0x0000006902027221 */ /* 0x000fe20000010100 */
[----:B------:R-:W-:Y:S01]  /*144a0*/  FSEL R4, R4, RZ, P0 ;  /* 0x000000ff04047208 */ /* 0x000fe20000000000 */
[----:B------:R-:W-:Y:S01]  /*144b0*/  FMUL.FTZ R25, R0, R117 ;  /* 0x0000007500197220 */ /* 0x000fe20000410000 */
[----:B------:R-:W-:Y:S01]  /*144c0*/  MUFU.EX2 R105, R158 ;  /* 0x0000009e00697308 */ /* 0x000fe20000000800 */
[----:B------:R-:W-:Y:S01]  /*144d0*/  FMUL.FTZ R2, R2, c[0x0][0x2d0] ;  /* 0x0000b40002027a20 */ /* 0x000fe20000410000 */
[----:B------:R-:W-:Y:S01]  /*144e0*/  ISETP.GT.AND P0, PT, R197, R217, PT ;  /* 0x000000d9c500720c */ /* 0x000fe20003f04270 */
[--C-:B------:R-:W-:Y:S01]  /*144f0*/  FFMA.FTZ R17, R17, c[0x0][0x2d0], -R4.reuse ;  /* 0x0000b40011117a23 */ /* 0x100fe20000010804 */
[----:B------:R-:W-:Y:S01]  /*14500*/  IADD3 R197, R197, -0x1, RZ ;  /* 0xffffffffc5c57810 */ /* 0x000fe20007ffe0ff */
[--C-:B------:R-:W-:Y:S02]  /*14510*/  FFMA.FTZ R170, R7, c[0x0][0x2d0], -R4.reuse ;  /* 0x0000b40007aa7a23 */ /* 0x100fe40000010804 */
[--C-:B------:R-:W-:Y:S02]  /*14520*/  FFMA.FTZ R18, R24, c[0x0][0x2d0], -R4.reuse ;  /* 0x0000b40018127a23 */ /* 0x100fe40000010804 */
[--C-:B-1----:R-:W-:Y:S01]  /*14530*/  FFMA.FTZ R100, R21, c[0x0][0x2d0], -R4.reuse ;  /* 0x0000b40015647a23 */ /* 0x102fe20000010804 */
[----:B------:R-:W1:Y:S01]  /*14540*/  MUFU.EX2 R2, R2 ;  /* 0x0000000200027308 */ /* 0x000e620000000800 */
[--C-:B------:R-:W-:Y:S02]  /*14550*/  FFMA.FTZ R104, R20, c[0x0][0x2d0], -R4.reuse ;  /* 0x0000b40014687a23 */ /* 0x100fe40000010804 */
[--C-:B------:R-:W-:Y:S02]  /*14560*/  FFMA.FTZ R154, R16, c[0x0][0x2d0], -R4.reuse ;  /* 0x0000b400109a7a23 */ /* 0x100fe40000010804 */
[----:B------:R-:W-:Y:S02]  /*14570*/  FMUL.FTZ R16, R0, R124 ;  /* 0x0000007c00107220 */ /* 0x000fe40000410000 */
[--C-:B------:R-:W-:Y:S02]  /*14580*/  FFMA.FTZ R199, R6, c[0x0][0x2d0], -R4.reuse ;  /* 0x0000b40006c77a23 */ /* 0x100fe40000010804 */
[--C-:B------:R-:W-:Y:S01]  /*14590*/  FFMA.FTZ R161, R11, c[0x0][0x2d0], -R4.reuse ;  /* 0x0000b4000ba17a23 */ /* 0x100fe20000010804 */
[----:B------:R2:W3:Y:S01]  /*145a0*/  MUFU.EX2 R7, R17 ;  /* 0x0000001100077308 */ /* 0x0004e20000000800 */
        /* <DEDUP_REMOVED lines=11> */
[----:B------:R-:W4:Y:S01]  /*14660*/  MUFU.EX2 R6, R18 ;  /* 0x0000001200067308 */ /* 0x000f220000000800 */
[----:B------:R-:W-:Y:S02]  /*14670*/  FFMA.FTZ R202, R5, c[0x0][0x2d0], -R4 ;  /* 0x0000b40005ca7a23 */ /* 0x000fe40000010804 */
[----:B------:R-:W-:Y:S02]  /*14680*/  FADD.FTZ R4, R22, R19 ;  /* 0x0000001316047221 */ /* 0x000fe40000010000 */
[----:B--2---:R-:W-:Y:S02]  /*14690*/  FMUL.FTZ R17, R0, R125 ;  /* 0x0000007d00117220 */ /* 0x004fe40000410000 */
[----:B---3--:R-:W-:Y:S02]  /*146a0*/  FFMA.FTZ R5, R2, R203, R7 ;  /* 0x000000cb02057223 */ /* 0x008fe40000010007 */
[----:B------:R-:W-:Y:S01]  /*146b0*/  FADD.FTZ R152, R23, R4 ;  /* 0x0000000417987221 */ /* 0x000fe20000010000 */
[----:B------:R-:W2:Y:S01]  /*146c0*/  MUFU.EX2 R125, R104 ;  /* 0x00000068007d7308 */ /* 0x000ea20000000800 */
[C---:B------:R-:W-:Y:S02]  /*146d0*/  FMUL.FTZ R4, R0.reuse, R136 ;  /* 0x0000008800047220 */ /* 0x040fe40000410000 */
[C---:B------:R-:W-:Y:S02]  /*146e0*/  FMUL.FTZ R8, R0.reuse, R132 ;  /* 0x0000008400087220 */ /* 0x040fe40000410000 */
[----:B------:R-:W-:Y:S02]  /*146f0*/  FMUL.FTZ R9, R0, R133 ;  /* 0x0000008500097220 */ /* 0x000fe40000410000 */
[C---:B------:R-:W-:Y:S02]  /*14700*/  FMUL.FTZ R10, R2.reuse, R134 ;  /* 0x00000086020a7220 */ /* 0x040fe40000410000 */
[----:B------:R-:W-:Y:S01]  /*14710*/  FMUL.FTZ R11, R2, R135 ;  /* 0x00000087020b7220 */ /* 0x000fe20000410000 */
[----:B------:R-:W3:Y:S01]  /*14720*/  MUFU.EX2 R100, R160 ;  /* 0x000000a000647308 */ /* 0x000ee20000000800 */
[C---:B------:R-:W-:Y:S01]  /*14730*/  FMUL.FTZ R12, R0.reuse, R128 ;  /* 0x00000080000c7220 */ /* 0x040fe20000410000 */
[----:B------:R-:W-:Y:S01]  /*14740*/  LDSM.16.MT88.4 R132, [R172+0x1800] ;  /* 0x00180000ac84783b */ /* 0x000fe20000004200 */
[----:B------:R-:W-:Y:S01]  /*14750*/  FMUL.FTZ R13, R0, R129 ;  /* 0x00000081000d7220 */ /* 0x000fe20000410000 */
[C---:B----4-:R-:W-:Y:S01]  /*14760*/  F2FP.BF16.PACK_AB R149, R6.reuse, R7 ;  /* 0x000000070695723e */ /* 0x050fe200000010ff */
[----:B------:R-:W-:Y:S02]  /*14770*/  FADD.FTZ R203, R6, R5 ;  /* 0x0000000506cb7221 */ /* 0x000fe40000010000 */
[----:B------:R-:W-:Y:S02]  /*14780*/  FMUL.FTZ R5, R0, R137 ;  /* 0x0000008900057220 */ /* 0x000fe40000410000 */
[C---:B------:R-:W-:Y:S01]  /*14790*/  FMUL.FTZ R6, R2.reuse, R138 ;  /* 0x0000008a02067220 */ /* 0x040fe20000410000 */
[----:B------:R-:W-:Y:S01]  /*147a0*/  MUFU.EX2 R104, R157 ;  /* 0x0000009d00687308 */ /* 0x000fe20000000800 */
[C---:B------:R-:W-:Y:S02]  /*147b0*/  FMUL.FTZ R7, R2.reuse, R139 ;  /* 0x0000008b02077220 */ /* 0x040fe40000410000 */
[C---:B------:R-:W-:Y:S01]  /*147c0*/  FMUL.FTZ R14, R2.reuse, R130 ;  /* 0x00000082020e7220 */ /* 0x040fe20000410000 */
[----:B--2---:R-:W-:Y:S01]  /*147d0*/  F2FP.BF16.PACK_AB R151, R125, R124 ;  /* 0x0000007c7d97723e */ /* 0x004fe200000010ff */
        /* <DEDUP_REMOVED lines=8> */
[----:B------:R-:W1:Y:S01]  /*14860*/  LDSM.16.MT88.4 R108, [R173] ;  /* 0x00000000ad6c783b */ /* 0x000e620000004200 */
[----:B------:R-:W-:Y:S02]  /*14870*/  MUFU.EX2 R208, R154 ;  /* 0x0000009a00d07308 */ /* 0x000fe40000000800 */
[C---:B------:R-:W-:Y:S02]  /*14880*/  FMUL.FTZ R15, R2.reuse, R131 ;  /* 0x00000083020f7220 */ /* 0x040fe40000410000 */
[----:B------:R-:W-:Y:S02]  /*14890*/  FMUL.FTZ R23, R2, R123 ;  /* 0x0000007b02177220 */ /* 0x000fe40000410000 */
[----:B------:R-:W-:Y:S01]  /*148a0*/  FMUL.FTZ R24, R0, R116 ;  /* 0x0000007400187220 */ /* 0x000fe20000410000 */
[----:B------:R-:W-:Y:S03]  /*148b0*/  LDSM.16.MT88.4 R120, [R176+0x1000] ;  /* 0x00100000b078783b */ /* 0x000fe60000004200 */
[C---:B------:R-:W-:Y:S01]  /*148c0*/  FMUL.FTZ R26, R2.reuse, R118 ;  /* 0x00000076021a7220 */ /* 0x040fe20000410000 */
[----:B------:R-:W-:Y:S01]  /*148d0*/  MUFU.EX2 R154, R164 ;  /* 0x000000a4009a7308 */ /* 0x000fe20000000800 */
[----:B------:R-:W-:Y:S02]  /*148e0*/  FMUL.FTZ R27, R2, R119 ;  /* 0x00000077021b7220 */ /* 0x000fe40000410000 */
[C---:B------:R-:W-:Y:S01]  /*148f0*/  FMUL.FTZ R28, R0.reuse, R112 ;  /* 0x00000070001c7220 */ /* 0x040fe20000410000 */
[----:B------:R-:W-:Y:S01]  /*14900*/  LDSM.16.MT88.4 R116, [R173+0x800] ;  /* 0x00080000ad74783b */ /* 0x000fe20000004200 */
[----:B------:R-:W-:Y:S02]  /*14910*/  FMUL.FTZ R29, R0, R113 ;  /* 0x00000071001d7220 */ /* 0x000fe40000410000 */
[C---:B------:R-:W-:Y:S02]  /*14920*/  FMUL.FTZ R30, R2.reuse, R114 ;  /* 0x00000072021e7220 */ /* 0x040fe40000410000 */
[----:B------:R-:W-:Y:S01]  /*14930*/  FMUL.FTZ R31, R2, R115 ;  /* 0x00000073021f7220 */ /* 0x000fe20000410000 */
[----:B------:R-:W-:Y:S01]  /*14940*/  MUFU.EX2 R160, R153 ;  /* 0x0000009900a07308 */ /* 0x000fe20000000800 */
[C---:B------:R-:W-:Y:S01]  /*14950*/  FMUL.FTZ R36, R0.reuse, R36 ;  /* 0x0000002400247220 */ /* 0x040fe20000410000 */
[----:B------:R-:W-:Y:S01]  /*14960*/  LDSM.16.MT88.4 R112, [R172+0x800] ;  /* 0x00080000ac70783b */ /* 0x000fe20000004200 */
        /* <DEDUP_REMOVED lines=10> */
[----:B------:R-:W-:Y:S01]  /*14a10*/  MUFU.EX2 R156, R161 ;  /* 0x000000a1009c7308 */ /* 0x000fe20000000800 */
[----:B------:R-:W-:Y:S02]  /*14a20*/  FMUL.FTZ R45, R0, R45 ;  /* 0x0000002d002d7220 */ /* 0x000fe40000410000 */
[C---:B------:R-:W-:Y:S02]  /*14a30*/  FMUL.FTZ R46, R2.reuse, R46 ;  /* 0x0000002e022e7220 */ /* 0x040fe40000410000 */
[----:B------:R-:W-:Y:S01]  /*14a40*/  FMUL.FTZ R47, R2, R47 ;  /* 0x0000002f022f7220 */ /* 0x000fe20000410000 */
[C---:B------:R-:W-:Y:S01]  /*14a50*/  HMMA.16816.F32.BF16 R16, R148.reuse, R110, R16 ;  /* 0x0000006e9410723c */ /* 0x040fe20000041810 */
[----:B------:R-:W1:Y:S03]  /*14a60*/  LDSM.16.MT88.4 R108, [R176] ;  /* 0x00000000b06c783b */ /* 0x000e660000004200 */
[C---:B------:R-:W-:Y:S01]  /*14a70*/  FMUL.FTZ R48, R0.reuse, R48 ;  /* 0x0000003000307220 */ /* 0x040fe20000410000 */
[----:B------:R-:W-:Y:S01]  /*14a80*/  MUFU.EX2 R153, R169 ;  /* 0x000000a900997308 */ /* 0x000fe20000000800 */
        /* <DEDUP_REMOVED lines=48> */
[C---:B------:R-:W-:Y:S02]  /*14d90*/  FMUL.FTZ R91, R2.reuse, R91 ;  /* 0x0000005b025b7220 */ /* 0x040fe40000410000 */
[C---:B------:R-:W-:Y:S04]  /*14da0*/  FMUL.FTZ R94, R2.reuse, R94 ;  /* 0x0000005e025e7220 */ /* 0x040fe80000410000 */
        /* <DEDUP_REMOVED lines=8> */
[----:B---3--:R-:W-:Y:S01]  /*14e30*/  FADD.FTZ R0, R100, R152 ;  /* 0x0000009864007221 */ /* 0x008fe20000010000 */
[----:B------:R-:W3:Y:S10]  /*14e40*/  MUFU.EX2 R159, R155 ;  /* 0x0000009b009f7308 */ /* 0x000ef40000000800 */
[----:B------:R-:W-:Y:S01]  /*14e50*/  MUFU.EX2 R155, R163 ;  /* 0x000000a3009b7308 */ /* 0x000fe20000000800 */
[C---:B-1----:R-:W-:Y:S03]  /*14e60*/  HMMA.16816.F32.BF16 R36, R148.reuse, R108, R36 ;  /* 0x0000006c9424723c */ /* 0x042fe60000041824 */
[----:B--2---:R-:W-:Y:S04]  /*14e70*/  FADD.FTZ R0, R2, R0 ;  /* 0x0000000002007221 */ /* 0x004fe80000010000 */
[----:B------:R-:W-:Y:S01]  /*14e80*/  FADD.FTZ R0, R105, R0 ;  /* 0x0000000069007221 */ /* 0x000fe20000010000 */
[C---:B------:R-:W-:Y:S01]  /*14e90*/  HMMA.16816.F32.BF16 R40, R148.reuse, R110, R40 ;  /* 0x0000006e9428723c */ /* 0x040fe20000041828 */
[----:B------:R-:W1:Y:S01]  /*14ea0*/  LDSM.16.MT88.4 R108, [R173+0x2000] ;  /* 0x00200000ad6c783b */ /* 0x000e620000004200 */
[----:B------:R-:W2:Y:S02]  /*14eb0*/  MUFU.EX2 R152, R170 ;  /* 0x000000aa00987308 */ /* 0x000ea40000000800 */
[----:B------:R-:W-:Y:S04]  /*14ec0*/  FADD.FTZ R0, R104, R0 ;  /* 0x0000000068007221 */ /* 0x000fe80000010000 */
        /* <DEDUP_REMOVED lines=24> */
[----:B---3--:R-:W-:Y:S02]  /*15050*/  F2FP.BF16.PACK_AB R111, R158, R159 ;  /* 0x0000009f9e6f723e */ /* 0x008fe400000010ff */
[----:B------:R-:W3:Y:S01]  /*15060*/  MUFU.EX2 R2, R167 ;  /* 0x000000a700027308 */ /* 0x000ee20000000800 */
[----:B--2---:R-:W-:Y:S04]  /*15070*/  F2FP.BF16.PACK_AB R149, R152, R153 ;  /* 0x000000999895723e */ /* 0x004fe800000010ff */
[C---:B------:R-:W-:Y:S05]  /*15080*/  HMMA.16816.F32.BF16 R4, R108.reuse, R112, R4 ;  /* 0x000000706c04723c */ /* 0x040fea0000041804 */
[----:B------:R-:W2:Y:S03]  /*15090*/  MUFU.EX2 R105, R166 ;  /* 0x000000a600697308 */ /* 0x000ea60000000800 */
[C---:B------:R-:W-:Y:S01]  /*150a0*/  HMMA.16816.F32.BF16 R8, R108.reuse, R114, R8 ;  /* 0x000000726c08723c */ /* 0x040fe20000041808 */
[----:B------:R-:W4:Y:S03]  /*150b0*/  LDSM.16.MT88.4 R112, [R176+0x800] ;  /* 0x00080000b070783b */ /* 0x000f260000004200 */
[----:B-1----:R-:W-:Y:S03]  /*150c0*/  FADD.FTZ R0, R100, R0 ;  /* 0x0000000064007221 */ /* 0x002fe60000010000 */
[----:B------:R-:W1:Y:S01]  /*150d0*/  MUFU.EX2 R104, R165 ;  /* 0x000000a500687308 */ /* 0x000e620000000800 */
[C---:B------:R-:W-:Y:S04]  /*150e0*/  HMMA.16816.F32.BF16 R12, R108.reuse, R116, R12 ;  /* 0x000000746c0c723c */ /* 0x040fe8000004180c */
[----:B---3--:R-:W-:Y:S04]  /*150f0*/  FADD.FTZ R0, R2, R0 ;  /* 0x0000000002007221 */ /* 0x008fe80000010000 */
[C---:B------:R-:W-:Y:S01]  /*15100*/  HMMA.16816.F32.BF16 R16, R108.reuse, R118, R16 ;  /* 0x000000766c10723c */ /* 0x040fe20000041810 */
[----:B------:R-:W3:Y:S03]  /*15110*/  LDSM.16.MT88.4 R116, [R175+0x800] ;  /* 0x00080000af74783b */ /* 0x000ee60000004200 */
[----:B--2---:R-:W-:Y:S04]  /*15120*/  FADD.FTZ R0, R105, R0 ;  /* 0x0000000069007221 */ /* 0x004fe80000010000 */
[----:B-1----:R-:W-:Y:S01]  /*15130*/  FADD.FTZ R0, R104, R0 ;  /* 0x0000000068007221 */ /* 0x002fe20000010000 */
[C---:B----4-:R-:W-:Y:S08]  /*15140*/  HMMA.16816.F32.BF16 R20, R108.reuse, R112, R20 ;  /* 0x000000706c14723c */ /* 0x050ff00000041814 */
[C---:B------:R-:W-:Y:S01]  /*15150*/  HMMA.16816.F32.BF16 R24, R108.reuse, R114, R24 ;  /* 0x000000726c18723c */ /* 0x040fe20000041818 */
[----:B------:R-:W1:Y:S07]  /*15160*/  LDSM.16.MT88.4 R112, [R172+0x2800] ;  /* 0x00280000ac70783b */ /* 0x000e6e0000004200 */
[C---:B---3--:R-:W-:Y:S08]  /*15170*/  HMMA.16816.F32.BF16 R28, R108.reuse, R116, R28 ;  /* 0x000000746c1c723c */ /* 0x048ff0000004181c */
        /* <DEDUP_REMOVED lines=28> */
[----:B------:R-:W-:Y:S02]  /*15340*/  MUFU.EX2 R2, R195 ;  /* 0x000000c300027308 */ /* 0x000fe40000000800 */
[----:B------:R-:W-:Y:S02]  /*15350*/  F2FP.BF16.PACK_AB R109, R156, R157 ;  /* 0x0000009d9c6d723e */ /* 0x000fe400000010ff */
[----:B------:R-:W-:Y:S06]  /*15360*/  F2FP.BF16.PACK_AB R111, R154, R155 ;  /* 0x0000009b9a6f723e */ /* 0x000fec00000010ff */
[----:B------:R-:W3:Y:S01]  /*15370*/  MUFU.EX2 R105, R171 ;  /* 0x000000ab00697308 */ /* 0x000ee20000000800 */
[C---:B-1----:R-:W-:Y:S09]  /*15380*/  HMMA.16816.F32.BF16 R4, R108.reuse, R112, R4 ;  /* 0x000000706c04723c */ /* 0x042ff20000041804 */
[----:B------:R-:W1:Y:S01]  /*15390*/  MUFU.EX2 R104, R201 ;  /* 0x000000c900687308 */ /* 0x000e620000000800 */
[C---:B------:R-:W-:Y:S01]  /*153a0*/  HMMA.16816.F32.BF16 R8, R108.reuse, R114, R8 ;  /* 0x000000726c08723c */ /* 0x040fe20000041808 */
[----:B------:R-:W4:Y:S08]  /*153b0*/  LDSM.16.MT88.4 R112, [R175+0x1000] ;  /* 0x00100000af70783b */ /* 0x000f300000004200 */
[----:B------:R-:W5:Y:S01]  /*153c0*/  MUFU.EX2 R100, R200 ;  /* 0x000000c800647308 */ /* 0x000f620000000800 */
[C---:B--2---:R-:W-:Y:S03]  /*153d0*/  HMMA.16816.F32.BF16 R12, R108.reuse, R116, R12 ;  /* 0x000000746c0c723c */ /* 0x044fe6000004180c */
[C---:B---3--:R-:W-:Y:S01]  /*153e0*/  F2FP.BF16.PACK_AB R148, R2.reuse, R105 ;  /* 0x000000690294723e */ /* 0x048fe200000010ff */
[----:B------:R-:W-:Y:S01]  /*153f0*/  FADD.FTZ R0, R105, R0 ;  /* 0x0000000069007221 */ /* 0x000fe20000010000 */
[----:B------:R-:W-:Y:S03]  /*15400*/  MOV R105, R3 ;  /* 0x0000000300697202 */ /* 0x000fe60000000f00 */
[C---:B------:R-:W-:Y:S01]  /*15410*/  HMMA.16816.F32.BF16 R16, R108.reuse, R118, R16 ;  /* 0x000000766c10723c */ /* 0x040fe20000041810 */
[----:B------:R-:W2:Y:S03]  /*15420*/  LDSM.16.MT88.4 R116, [R172+0x3000] ;  /* 0x00300000ac74783b */ /* 0x000ea60000004200 */
[----:B------:R-:W-:Y:S02]  /*15430*/  FADD.FTZ R0, R2, R0 ;  /* 0x0000000002007221 */ /* 0x000fe40000010000 */
[----:B------:R-:W-:Y:S02]  /*15440*/  FADD.FTZ R2, R124, R203 ;  /* 0x000000cb7c027221 */ /* 0x000fe40000010000 */
[C---:B------:R-:W-:Y:S04]  /*15450*/  HMMA.16816.F32.BF16 R20, R108.reuse, R120, R20 ;  /* 0x000000786c14723c */ /* 0x040fe80000041814 */
[----:B-1----:R-:W-:Y:S01]  /*15460*/  FADD.FTZ R0, R104, R0 ;  /* 0x0000000068007221 */ /* 0x002fe20000010000 */
[C---:B-----5:R-:W-:Y:S03]  /*15470*/  F2FP.BF16.PACK_AB R150, R100.reuse, R104 ;  /* 0x000000686496723e */ /* 0x060fe600000010ff */
[C---:B------:R-:W-:Y:S01]  /*15480*/  HMMA.16816.F32.BF16 R24, R108.reuse, R122, R24 ;  /* 0x0000007a6c18723c */ /* 0x040fe20000041818 */
[----:B------:R-:W1:Y:S03]  /*15490*/  LDSM.16.MT88.4 R120, [R173+0x3000] ;  /* 0x00300000ad78783b */ /* 0x000e660000004200 */
[----:B------:R-:W-:Y:S01]  /*154a0*/  FADD.FTZ R209, R100, R0 ;  /* 0x0000000064d17221 */ /* 0x000fe20000010000 */
[----:B------:R-:W-:Y:S01]  /*154b0*/  MOV R104, R101 ;  /* 0x0000006500687202 */ /* 0x000fe20000000f00 */
[----:B------:R-:W-:Y:S01]  /*154c0*/  FADD.FTZ R0, R125, R2 ;  /* 0x000000027d007221 */ /* 0x000fe20000010000 */
[----:B------:R-:W-:Y:S01]  /*154d0*/  MUFU.EX2 R100, R199 ;  /* 0x000000c700647308 */ /* 0x000fe20000000800 */
[C---:B----4-:R-:W-:Y:S01]  /*154e0*/  HMMA.16816.F32.BF16 R28, R108.reuse, R112, R28 ;  /* 0x000000706c1c723c */ /* 0x050fe2000004181c */
[----:B------:R-:W-:Y:S03]  /*154f0*/  LDSM.16.MT88.4 R124, [R173+0x1800] ;  /* 0x00180000ad7c783b */ /* 0x000fe60000004200 */
[----:B------:R-:W-:Y:S04]  /*15500*/  FADD.FTZ R0, R208, R0 ;  /* 0x00000000d0007221 */ /* 0x000fe80000010000 */
[----:B------:R-:W-:Y:S01]  /*15510*/  FADD.FTZ R0, R160, R0 ;  /* 0x00000000a0007221 */ /* 0x000fe20000010000 */
[C---:B------:R-:W-:Y:S01]  /*15520*/  HMMA.16816.F32.BF16 R32, R108.reuse, R114, R32 ;  /* 0x000000726c20723c */ /* 0x040fe20000041820 */
[----:B------:R-:W3:Y:S01]  /*15530*/  LDSM.16.MT88.4 R112, [R176+0x3000] ;  /* 0x00300000b070783b */ /* 0x000ee20000004200 */
[----:B------:R-:W4:Y:S01]  /*15540*/  MUFU.EX2 R2, R202 ;  /* 0x000000ca00027308 */ /* 0x000f220000000800 */
[----:B------:R-:W-:Y:S05]  /*15550*/  FADD.FTZ R0, R159, R0 ;  /* 0x000000009f007221 */ /* 0x000fea0000010000 */
[C---:B--2---:R-:W-:Y:S04]  /*15560*/  HMMA.16816.F32.BF16 R36, R108.reuse, R116, R36 ;  /* 0x000000746c24723c */ /* 0x044fe80000041824 */
[----:B------:R-:W-:Y:S04]  /*15570*/  FADD.FTZ R0, R158, R0 ;  /* 0x000000009e007221 */ /* 0x000fe80000010000 */
[C---:B------:R-:W-:Y:S01]  /*15580*/  HMMA.16816.F32.BF16 R40, R108.reuse, R118, R40 ;  /* 0x000000766c28723c */ /* 0x040fe20000041828 */
[----:B------:R-:W2:Y:S03]  /*15590*/  LDSM.16.MT88.4 R116, [R175+0x3000] ;  /* 0x00300000af74783b */ /* 0x000ea60000004200 */
[----:B------:R-:W-:Y:S04]  /*155a0*/  FADD.FTZ R0, R157, R0 ;  /* 0x000000009d007221 */ /* 0x000fe80000010000 */
[C---:B-1----:R-:W-:Y:S04]  /*155b0*/  HMMA.16816.F32.BF16 R44, R108.reuse, R120, R44 ;  /* 0x000000786c2c723c */ /* 0x042fe8000004182c */
[----:B----4-:R-:W-:Y:S01]  /*155c0*/  F2FP.BF16.PACK_AB R151, R2, R100 ;  /* 0x000000640297723e */ /* 0x010fe200000010ff */
[----:B------:R-:W-:Y:S03]  /*155d0*/  FADD.FTZ R0, R156, R0 ;  /* 0x000000009c007221 */ /* 0x000fe60000010000 */
[C---:B------:R-:W-:Y:S01]  /*155e0*/  HMMA.16816.F32.BF16 R48, R108.reuse, R122, R48 ;  /* 0x0000007a6c30723c */ /* 0x040fe20000041830 */
[----:B------:R-:W1:Y:S03]  /*155f0*/  LDSM.16.MT88.4 R120, [R172+0x5000] ;  /* 0x00500000ac78783b */ /* 0x000e660000004200 */
[----:B------:R-:W-:Y:S04]  /*15600*/  FADD.FTZ R0, R155, R0 ;  /* 0x000000009b007221 */ /* 0x000fe80000010000 */
[----:B------:R-:W-:Y:S01]  /*15610*/  FADD.FTZ R0, R154, R0 ;  /* 0x000000009a007221 */ /* 0x000fe20000010000 */
[C---:B---3--:R-:W-:Y:S03]  /*15620*/  HMMA.16816.F32.BF16 R52, R108.reuse, R112, R52 ;  /* 0x000000706c34723c */ /* 0x048fe60000041834 */
[----:B------:R-:W-:Y:S04]  /*15630*/  FADD.FTZ R0, R153, R0 ;  /* 0x0000000099007221 */ /* 0x000fe80000010000 */
[----:B------:R-:W-:Y:S01]  /*15640*/  FADD.FTZ R0, R152, R0 ;  /* 0x0000000098007221 */ /* 0x000fe20000010000 */
[C---:B------:R-:W-:Y:S01]  /*15650*/  HMMA.16816.F32.BF16 R56, R108.reuse, R114, R56 ;  /* 0x000000726c38723c */ /* 0x040fe20000041838 */
[----:B------:R-:W3:Y:S03]  /*15660*/  LDSM.16.MT88.4 R112, [R173+0x5000] ;  /* 0x00500000ad70783b */ /* 0x000ee60000004200 */
[----:B------:R-:W-:Y:S04]  /*15670*/  FADD.FTZ R0, R100, R0 ;  /* 0x0000000064007221 */ /* 0x000fe80000010000 */
[C---:B--2---:R-:W-:Y:S04]  /*15680*/  HMMA.16816.F32.BF16 R60, R108.reuse, R116, R60 ;  /* 0x000000746c3c723c */ /* 0x044fe8000004183c */
[----:B------:R-:W-:Y:S04]  /*15690*/  FADD.FTZ R203, R2, R0 ;  /* 0x0000000002cb7221 */ /* 0x000fe80000010000 */
[C---:B------:R-:W-:Y:S01]  /*156a0*/  HMMA.16816.F32.BF16 R64, R108.reuse, R118, R64 ;  /* 0x000000766c40723c */ /* 0x040fe20000041840 */
[----:B------:R-:W2:Y:S07]  /*156b0*/  LDSM.16.MT88.4 R116, [R176+0x5000] ;  /* 0x00500000b074783b */ /* 0x000eae0000004200 */
[C---:B-1----:R-:W-:Y:S08]  /*156c0*/  HMMA.16816.F32.BF16 R68, R108.reuse, R120, R68 ;  /* 0x000000786c44723c */ /* 0x042ff00000041844 */
[C---:B------:R-:W-:Y:S01]  /*156d0*/  HMMA.16816.F32.BF16 R72, R108.reuse, R122, R72 ;  /* 0x0000007a6c48723c */ /* 0x040fe20000041848 */
[----:B------:R-:W1:Y:S07]  /*156e0*/  LDSM.16.MT88.4 R120, [R175+0x5000] ;  /* 0x00500000af78783b */ /* 0x000e6e0000004200 */
[C---:B---3--:R-:W-:Y:S08]  /*156f0*/  HMMA.16816.F32.BF16 R76, R108.reuse, R112, R76 ;  /* 0x000000706c4c723c */ /* 0x048ff0000004184c */
[C---:B------:R-:W-:Y:S08]  /*15700*/  HMMA.16816.F32.BF16 R80, R108.reuse, R114, R80 ;  /* 0x000000726c50723c */ /* 0x040ff00000041850 */
[C---:B--2---:R-:W-:Y:S08]  /*15710*/  HMMA.16816.F32.BF16 R84, R108.reuse, R116, R84 ;  /* 0x000000746c54723c */ /* 0x044ff00000041854 */
[C---:B------:R-:W-:Y:S01]  /*15720*/  HMMA.16816.F32.BF16 R88, R108.reuse, R118, R88 ;  /* 0x000000766c58723c */ /* 0x040fe20000041858 */
[----:B------:R-:W2:Y:S07]  /*15730*/  LDSM.16.MT88.4 R116, [R176+0x1800] ;  /* 0x00180000b074783b */ /* 0x000eae0000004200 */
[C---:B-1----:R-:W-:Y:S08]  /*15740*/  HMMA.16816.F32.BF16 R92, R108.reuse, R120, R92 ;  /* 0x000000786c5c723c */ /* 0x042ff0000004185c */
[----:B------:R-:W-:Y:S01]  /*15750*/  HMMA.16816.F32.BF16 R96, R108, R122, R96 ;  /* 0x0000007a6c60723c */ /* 0x000fe20000041860 */
[----:B------:R-:W1:Y:S07]  /*15760*/  LDSM.16.MT88.4 R108, [R175+0x1800] ;  /* 0x00180000af6c783b */ /* 0x000e6e0000004200 */
        /* <DEDUP_REMOVED lines=8> */
[C---:B--2---:R-:W-:Y:S08]  /*157f0*/  HMMA.16816.F32.BF16 R120, R148.reuse, R116, R20 ;  /* 0x000000749478723c */ /* 0x044ff00000041814 */
        /* <DEDUP_REMOVED lines=24> */
[----:B------:R-:W-:-:S07]  /*15980*/  @P0 BRA `(.L_x_1402) ;  /* 0xffffcd8000000947 */ /* 0x000fce000383ffff */
.L_x_1391:
[----:B------:R-:W-:-:S13]  /*15990*/  ISETP.GE.AND P0, PT, R197, R215, PT ;  /* 0x000000d7c500720c */ /* 0x000fda0003f06270 */
[----:B------:R-:W-:Y:S05]  /*159a0*/  @!P0 BRA `(.L_x_1403) ;  /* 0x00002c3000008947 */ /* 0x000fea0003800000 */
[----:B------:R-:W-:Y:S02]  /*159b0*/  MOV R105, R16 ;  /* 0x0000001000697202 */ /* 0x000fe40000000f00 */
[----:B------:R-:W-:Y:S02]  /*159c0*/  MOV R104, R101 ;  /* 0x0000006500687202 */ /* 0x000fe40000000f00 */
.L_x_1410:
[----:B------:R-:W-:Y:S04]  /*159d0*/  DEPBAR.LE SB0, 0x0 ;  /* 0x000080000000791a */ /* 0x000fe80000000000 */
[----:B------:R-:W-:Y:S01]  /*159e0*/  WARPSYNC 0xffffffff ;  /* 0xffffffff00007948 */ /* 0x000fe20003800000 */
[----:B------:R-:W-:Y:S01]  /*159f0*/  BAR.SYNC.DEFER_BLOCKING 0x0 ;  /* 0x0000000000007b1d */ /* 0x000fe20000010000 */
[----:B------:R-:W-:Y:S01]  /*15a00*/  SHF.R.S32.HI R0, RZ, 0x1f, R198 ;  /* 0x0000001fff007819 */ /* 0x000fe200000114c6 */
[----:B------:R-:W-:Y:S01]  /*15a10*/  IMAD.WIDE.U32 R2, R198, c[0x0][0x208], RZ ;  /* 0x00008200c6027a25 */ /* 0x000fe200078e00ff */
[C---:B------:R-:W-:Y:S02]  /*15a20*/  SHF.L.U64.HI R30, R207.reuse, 0x1, R219 ;  /* 0x00000001cf1e7819 */ /* 0x040fe400000102db */
[----:B------:R-:W-:Y:S01]  /*15a30*/  SHF.L.U64.HI R22, R206, 0x1, R220 ;  /* 0x00000001ce167819 */ /* 0x000fe200000102dc */
[----:B------:R-:W-:Y:S01]  /*15a40*/  IMAD R0, R0, c[0x0][0x208], RZ ;  /* 0x0000820000007a24 */ /* 0x000fe200078e02ff */
[----:B------:R-:W-:Y:S01]  /*15a50*/  SHF.L.U32 R15, R206, 0x1, RZ ;  /* 0x00000001ce0f7819 */ /* 0x000fe200000006ff */
[----:B------:R-:W-:Y:S01]  /*15a60*/  IMAD.SHL.U32 R23, R207, 0x2, RZ ;  /* 0x00000002cf177824 */ /* 0x000fe200078e00ff */
[----:B------:R-:W-:Y:S01]  /*15a70*/  SHF.L.U64.HI R13, R204, 0x1, R205 ;  /* 0x00000001cc0d7819 */ /* 0x000fe200000102cd */
[----:B------:R-:W-:Y:S02]  /*15a80*/  IMAD R0, R198, c[0x0][0x20c], R0 ;  /* 0x00008300c6007a24 */ /* 0x000fe400078e0200 */
[----:B------:R-:W-:Y:S02]  /*15a90*/  IMAD.SHL.U32 R12, R204, 0x2, RZ ;  /* 0x00000002cc0c7824 */ /* 0x000fe400078e00ff */
[----:B------:R-:W-:Y:S01]  /*15aa0*/  IMAD.IADD R3, R3, 0x1, R0 ;  /* 0x0000000103037824 */ /* 0x000fe200078e0200 */
[----:B------:R-:W-:Y:S03]  /*15ab0*/  SHF.R.S32.HI R0, RZ, 0x1f, R196 ;  /* 0x0000001fff007819 */ /* 0x000fe600000114c4 */
        /* <DEDUP_REMOVED lines=19> */
.L_x_1494:
[----:B------:R-:W5:Y:S01]  /*15bf0*/  SHFL.IDX PT, R4, R5, RZ, 0x181f ;  /* 0x00181fff05047589 */ /* 0x000f6200000e0000 */
[----:B------:R-:W-:Y:S01]  /*15c00*/  ISETP.GE.AND P0, PT, R204, c[0x0][0x1d4], PT ;  /* 0x00007500cc007a0c */ /* 0x000fe20003f06270 */
[----:B------:R-:W-:Y:S01]  /*15c10*/  BSSY B0, `(.L_x_1405) ;  /* 0x0000101000007945 */ /* 0x000fe20003800000 */
[----:B------:R-:W-:Y:S02]  /*15c20*/  ISETP.GE.AND P5, PT, R206, c[0x0][0x1d4], PT ;  /* 0x00007500ce007a0c */ /* 0x000fe40003fa6270 */
[----:B------:R-:W-:Y:S01]  /*15c30*/  SHFL.IDX PT, R3, R7, 0x1, 0x181f ;  /* 0x00381f0007037f89 */ /* 0x000fe200000e0000 */
[----:B------:R-:W-:Y:S02]  /*15c40*/  SEL R195, RZ, 0x10, P0 ;  /* 0x00000010ffc37807 */ /* 0x000fe40000000000 */
[----:B------:R-:W-:Y:S02]  /*15c50*/  ISETP.GE.AND P4, PT, R207, c[0x0][0x1d4], PT ;  /* 0x00007500cf007a0c */ /* 0x000fe40003f86270 */
[----:B------:R4:W3:Y:S02]  /*15c60*/  SHFL.IDX PT, R2, R5, 0x1, 0x181f ;  /* 0x00381f0005027f89 */ /* 0x0008e400000e0000 */
[----:B------:R-:W-:Y:S02]  /*15c70*/  SEL R14, RZ, 0x10, P4 ;  /* 0x00000010ff0e7807 */ /* 0x000fe40002000000 */
[----:B----4-:R-:W-:Y:S02]  /*15c80*/  SEL R5, RZ, 0x10, P5 ;  /* 0x00000010ff057807 */ /* 0x010fe40002800000 */
[----:B-----5:R-:W-:Y:S02]  /*15c90*/  IADD3 R6, P1, R4, R12, RZ ;  /* 0x0000000c04067210 */ /* 0x020fe40007f3e0ff */
[C---:B------:R-:W-:Y:S02]  /*15ca0*/  ISETP.NE.U32.AND P6, PT, R5.reuse, RZ, PT ;  /* 0x000000ff0500720c */ /* 0x040fe40003fc5070 */
[----:B------:R-:W-:Y:S01]  /*15cb0*/  IADD3 R5, -R5, 0x10, RZ ;  /* 0x0000001005057810 */ /* 0x000fe20007ffe1ff */
[--C-:B---3--:R-:W-:Y:S03]  /*15cc0*/  IMAD.X R7, R0, 0x1, R13.reuse, P1 ;  /* 0x0000000100077824 */ /* 0x108fe600008e060d */
[----:B------:R-:W-:Y:S02]  /*15cd0*/  LOP3.LUT R5, R5, 0xf, RZ, 0xc0, !PT ;  /* 0x0000000f05057812 */ /* 0x000fe400078ec0ff */
[----:B------:R3:W-:Y:S02]  /*15ce0*/  LDGSTS.E.BYPASS.LTC128B.128 [R194+0x100], [R6.64], !P0 ;  /* 0x0010000006c27fae */ /* 0x0007e4000c101d48 */
[----:B---3--:R-:W-:Y:S04]  /*15cf0*/  IADD3 R6, -R195, 0x10, RZ ;  /* 0x00000010c3067810 */ /* 0x008fe80007ffe1ff */
[----:B------:R-:W-:Y:S04]  /*15d00*/  LOP3.LUT R6, R6, 0xf, RZ, 0xc0, !PT ;  /* 0x0000000f06067812 */ /* 0x000fe800078ec0ff */
[-C--:B------:R-:W-:Y:S02]  /*15d10*/  IADD3 R20, P1, P0, R6, R2.reuse, R12 ;  /* 0x0000000206147210 */ /* 0x080fe4000783e00c */
[----:B------:R-:W-:Y:S02]  /*15d20*/  IADD3 R6, -R14, 0x10, RZ ;  /* 0x000000100e067810 */ /* 0x000fe40007ffe1ff */
[----:B------:R-:W-:Y:S02]  /*15d30*/  IADD3.X R21, RZ, R3, R13, P1, P0 ;  /* 0x00000003ff157210 */ /* 0x000fe40000fe040d */
[-C--:B------:R-:W-:Y:S02]  /*15d40*/  IADD3 R28, P1, P0, R5, R2.reuse, R15 ;  /* 0x00000002051c7210 */ /* 0x080fe4000783e00f */
[----:B------:R-:W-:Y:S02]  /*15d50*/  LOP3.LUT R5, R6, 0xf, RZ, 0xc0, !PT ;  /* 0x0000000f06057812 */ /* 0x000fe400078ec0ff */
[C---:B------:R-:W-:Y:S02]  /*15d60*/  IADD3 R6, P2, R4.reuse, R15, RZ ;  /* 0x0000000f04067210 */ /* 0x040fe40007f5e0ff */
[----:B------:R-:W-:Y:S02]  /*15d70*/  IADD3 R12, P3, R4, R23, RZ ;  /* 0x00000017040c7210 */ /* 0x000fe40007f7e0ff */
[-CC-:B------:R-:W-:Y:S01]  /*15d80*/  IADD3.X R29, RZ, R3.reuse, R22.reuse, P1, P0 ;  /* 0x00000003ff1d7210 */ /* 0x180fe20000fe0416 */
[C---:B------:R-:W-:Y:S01]  /*15d90*/  IMAD.X R7, R0.reuse, 0x1, R22, P2 ;  /* 0x0000000100077824 */ /* 0x040fe200010e0616 */
[----:B------:R-:W-:Y:S01]  /*15da0*/  IADD3 R2, P1, P0, R5, R2, R23 ;  /* 0x0000000205027210 */ /* 0x000fe2000783e017 */
[--C-:B------:R-:W-:Y:S03]  /*15db0*/  IMAD.X R13, R0, 0x1, R30.reuse, P3 ;  /* 0x00000001000d7824 */ /* 0x100fe600018e061e */
[----:B------:R3:W-:Y:S01]  /*15dc0*/  LDGSTS.E.BYPASS.LTC128B.128 [R194+0x2100], [R6.64], !P5 ;  /* 0x0210000006c27fae */ /* 0x0007e2000e901d48 */
[----:B------:R-:W-:Y:S02]  /*15dd0*/  IADD3.X R3, RZ, R3, R30, P1, P0 ;  /* 0x00000003ff037210 */ /* 0x000fe40000fe041e */
[----:B------:R-:W-:Y:S02]  /*15de0*/  ISETP.NE.U32.AND P1, PT, R195, RZ, PT ;  /* 0x000000ffc300720c */ /* 0x000fe40003f25070 */
[----:B------:R4:W-:Y:S01]  /*15df0*/  LDGSTS.E.BYPASS.LTC128B.128 [R194+0x4100], [R12.64], !P4 ;  /* 0x041000000cc27fae */ /* 0x0009e2000e101d48 */
[----:B------:R-:W-:Y:S10]  /*15e00*/  ISETP.NE.U32.AND P0, PT, R14, RZ, PT ;  /* 0x000000ff0e00720c */ /* 0x000ff40003f05070 */
[----:B------:R5:W-:Y:S05]  /*15e10*/  LDGSTS.E.BYPASS.LTC128B.128.ZFILL [R194+0x1100], [R20.64], P1 ;  /* 0x0110000014c27fae */ /* 0x000bea0008941d48 */
[----:B------:R2:W-:Y:S05]  /*15e20*/  LDGSTS.E.BYPASS.LTC128B.128.ZFILL [R194+0x3100], [R28.64], P6 ;  /* 0x031000001cc27fae */ /* 0x0005ea000b141d48 */
[----:B------:R1:W-:Y:S01]  /*15e30*/  LDGSTS.E.BYPASS.LTC128B.128.ZFILL [R194+0x5100], [R2.64], P0 ;  /* 0x0510000002c27fae */ /* 0x0003e20008141d48 */
[C---:B--23--:R-:W-:Y:S03]  /*15e40*/  HMMA.16816.F32.BF16 R4, R32.reuse, R8, RZ ;  /* 0x000000082004723c */ /* 0x04cfe600000418ff */
[----:B------:R-:W-:Y:S01]  /*15e50*/  ISETP.GT.AND P0, PT, R197, R215, PT ;  /* 0x000000d7c500720c */ /* 0x000fe20003f04270 */
[----:B------:R-:W0:Y:S04]  /*15e60*/  LDGDEPBAR ;  /* 0x00000000000079af */ /* 0x000e280000000000 */
[C---:B------:R-:W-:Y:S08]  /*15e70*/  HMMA.16816.F32.BF16 R8, R32.reuse, R10, RZ ;  /* 0x0000000a2008723c */ /* 0x040ff000000418ff */
[C---:B----4-:R-:W-:Y:S08]  /*15e80*/  HMMA.16816.F32.BF16 R12, R32.reuse, R16, RZ ;  /* 0x00000010200c723c */ /* 0x050ff000000418ff */
[C---:B------:R-:W-:Y:S08]  /*15e90*/  HMMA.16816.F32.BF16 R16, R32.reuse, R18, RZ ;  /* 0x000000122010723c */ /* 0x040ff000000418ff */
[C---:B-1---5:R-:W-:Y:S08]  /*15ea0*/  HMMA.16816.F32.BF16 R20, R32.reuse, R24, RZ ;  /* 0x000000182014723c */ /* 0x062ff000000418ff */
        /* <DEDUP_REMOVED lines=182> */
.L_x_1495:
        /* <DEDUP_REMOVED lines=18> */
.L_x_1496:
        /* <DEDUP_REMOVED lines=15> */
.L_x_1406:
[----:B------:R-:W-:Y:S05]  /*16c20*/  BSYNC B0 ;  /* 0x0000000000007941 */ /* 0x000fea0003800000 */
.L_x_1405:
        /* <DEDUP_REMOVED lines=41> */
.L_x_1497:
        /* <DEDUP_REMOVED lines=45> */
[----:B------:R-:W-:Y:S04]  /*17190*/  FFMA.FTZ R152, R15, c[0x0][0x2d0], -R4 ;  /* 0x0000b4000f987a23 */ /* 0x000fe80000010804 */
        /* <DEDUP_REMOVED lines=324> */
.L_x_1403:
[----:B------:R-:W-:Y:S05]  /*185e0*/  BRA.DIV ~URZ, `(.L_x_1411) ;  /* 0x000070b27f007947 */ /* 0x000fea000b800000 */
[----:B------:R1:W2:Y:S02]  /*185f0*/  SHFL.BFLY PT, R0, R209, 0x2, 0x1f ;  /* 0x0c401f00d1007f89 */ /* 0x0002a400000e0000 */
.L_x_1498:
[----:B--2---:R-:W-:Y:S01]  /*18600*/  FADD.FTZ R4, R0, R209 ;  /* 0x000000d100047221 */ /* 0x004fe20000010000 */
[----:B------:R-:W-:Y:S05]  /*18610*/  BRA.DIV ~URZ, `(.L_x_1412) ;  /* 0x000070d27f007947 */ /* 0x000fea000b800000 */
[----:B------:R-:W2:Y:S02]  /*18620*/  SHFL.BFLY PT, R0, R203, 0x2, 0x1f ;  /* 0x0c401f00cb007f89 */ /* 0x000ea400000e0000 */
[----:B--2---:R-:W-:-:S02]  /*18630*/  FADD.FTZ R5, R0, R203 ;  /* 0x000000cb00057221 */ /* 0x004fc40000010000 */
[----:B------:R-:W2:Y:S04]  /*18640*/  SHFL.BFLY PT, R0, R4, 0x1, 0x1f ;  /* 0x0c201f0004007f89 */ /* 0x000ea800000e0000 */
[----:B------:R3:W4:Y:S01]  /*18650*/  SHFL.BFLY PT, R3, R5, 0x1, 0x1f ;  /* 0x0c201f0005037f89 */ /* 0x00072200000e0000 */
[----:B--2---:R-:W-:-:S05]  /*18660*/  FADD.FTZ R4, R4, R0 ;  /* 0x0000000004047221 */ /* 0x004fca0000010000 */
.L_x_1499:
[----:B------:R-:W-:Y:S01]  /*18670*/  FSETP.NE.FTZ.AND P1, PT, R4, RZ, PT ;  /* 0x000000ff0400720b */ /* 0x000fe20003f35000 */
[----:B----4-:R-:W-:Y:S01]  /*18680*/  FADD.FTZ R3, R3, R5 ;  /* 0x0000000503037221 */ /* 0x010fe20000010000 */
[----:B------:R-:W-:Y:S02]  /*18690*/  MOV R2, RZ ;  /* 0x000000ff00027202 */ /* 0x000fe40000000f00 */
[----:B------:R-:W-:Y:S02]  /*186a0*/  MOV R15, 0xff800000 ;  /* 0xff800000000f7802 */ /* 0x000fe40000000f00 */
[----:B------:R-:W-:-:S02]  /*186b0*/  FSETP.NE.FTZ.AND P0, PT, R3, RZ, PT ;  /* 0x000000ff0300720b */ /* 0x000fc40003f15000 */
[----:B------:R-:W-:-:S05]  /*186c0*/  MOV R18, 0xff800000 ;  /* 0xff80000000127802 */ /* 0x000fca0000000f00 */
[----:B------:R-:W2:Y:S01]  /*186d0*/  @P1 MUFU.LG2 R0, R4 ;  /* 0x0000000400001308 */ /* 0x000ea20000000c00 */
[----:B---3--:R-:W-:-:S07]  /*186e0*/  @P1 MOV R5, 0x3f317218 ;  /* 0x3f31721800051802 */ /* 0x008fce0000000f00 */
[----:B------:R2:W3:Y:S02]  /*186f0*/  @P1 MUFU.RCP R2, R4 ;  /* 0x0000000400021308 */ /* 0x0004e40000001000 */
[----:B--2---:R-:W-:Y:S02]  /*18700*/  @P1 FMUL.FTZ R4, R0, 0.69314718246459960938 ;  /* 0x3f31721800041820 */ /* 0x004fe40000410000 */
[----:B------:R-:W-:Y:S01]  /*18710*/  @P1 FMUL.FTZ R0, R5, c[0x0][0x2d0] ;  /* 0x0000b40005001a20 */ /* 0x000fe20000410000 */
[----:B------:R-:W-:Y:S01]  /*18720*/  @P0 MOV R5, 0x3f317218 ;  /* 0x3f31721800050802 */ /* 0x000fe20000000f00 */
[----:B---3--:R-:W-:Y:S02]  /*18730*/  FMUL.FTZ R100, R2, R108 ;  /* 0x0000006c02647220 */ /* 0x008fe40000410000 */
[----:B------:R-:W-:Y:S01]  /*18740*/  @P1 FFMA.FTZ R15, R0, R101, R4 ;  /* 0x00000065000f1223 */ /* 0x000fe20000010004 */
[----:B------:R-:W-:Y:S01]  /*18750*/  MOV R0, RZ ;  /* 0x000000ff00007202 */ /* 0x000fe20000000f00 */
[----:B------:R-:W-:Y:S01]  /*18760*/  @P0 MUFU.LG2 R4, R3 ;  /* 0x0000000300040308 */ /* 0x000fe20000000c00 */
[----:B------:R-:W-:-:S02]  /*18770*/  FMUL.FTZ R101, R2, R109 ;  /* 0x0000006d02657220 */ /* 0x000fc40000410000 */
[C---:B------:R-:W-:Y:S02]  /*18780*/  FMUL.FTZ R108, R2.reuse, R88 ;  /* 0x00000058026c7220 */ /* 0x040fe40000410000 */
[C---:B------:R-:W-:Y:S02]  /*18790*/  FMUL.FTZ R109, R2.reuse, R89 ;  /* 0x00000059026d7220 */ /* 0x040fe40000410000 */
[C---:B------:R-:W-:Y:S01]  /*187a0*/  FMUL.FTZ R104, R2.reuse, R68 ;  /* 0x0000004402687220 */ /* 0x040fe20000410000 */
[----:B------:R-:W2:Y:S01]  /*187b0*/  @P0 MUFU.RCP R0, R3 ;  /* 0x0000000300000308 */ /* 0x000ea20000001000 */
        /* <DEDUP_REMOVED lines=8> */
[----:B--2---:R-:W-:-:S02]  /*18840*/  FMUL.FTZ R88, R0, R122 ;  /* 0x0000007a00587220 */ /* 0x004fc40000410000 */
[----:B------:R-:W-:Y:S02]  /*18850*/  FMUL.FTZ R89, R0, R123 ;  /* 0x0000007b00597220 */ /* 0x000fe40000410000 */
[----:B------:R-:W-:Y:S02]  /*18860*/  @P0 FMUL.FTZ R3, R4, 0.69314718246459960938 ;  /* 0x3f31721804030820 */ /* 0x000fe40000410000 */
[C---:B------:R-:W-:Y:S02]  /*18870*/  FMUL.FTZ R122, R0.reuse, R38 ;  /* 0x00000026007a7220 */ /* 0x040fe40000410000 */
[----:B------:R-:W-:Y:S02]  /*18880*/  FMUL.FTZ R123, R0, R39 ;  /* 0x00000027007b7220 */ /* 0x000fe40000410000 */
[----:B------:R-:W-:Y:S02]  /*18890*/  @P0 FMUL.FTZ R4, R5, c[0x0][0x2d0] ;  /* 0x0000b40005040a20 */ /* 0x000fe40000410000 */
        /* <DEDUP_REMOVED lines=81> */
.L_x_1328:
        /* <DEDUP_REMOVED lines=17> */
.L_x_1414:
[----:B------:R-:W-:Y:S05]  /*18ec0*/  BSYNC B0 ;  /* 0x0000000000007941 */ /* 0x000fea0003800000 */
.L_x_1413:
        /* <DEDUP_REMOVED lines=8> */
[----:B------:R-:W3:Y:S04]  /*18f50*/  LDL R7, [R1+0x10] ;  /* 0x0000100001077983 */ /* 0x000ee80000100800 */
[----:B------:R-:W3:Y:S04]  /*18f60*/  LDL R6, [R1+0x24] ;  /* 0x0000240001067983 */ /* 0x000ee80000100800 */
[----:B------:R-:W3:Y:S04]  /*18f70*/  LDL R5, [R1+0x1c] ;  /* 0x00001c0001057983 */ /* 0x000ee80000100800 */
[----:B------:R-:W3:Y:S04]  /*18f80*/  LDL R4, [R1+0x20] ;  /* 0x0000200001047983 */ /* 0x000ee80000100800 */
[----:B------:R-:W3:Y:S01]  /*18f90*/  LDL R3, [R1+0x18] ;  /* 0x0000180001037983 */ /* 0x000ee20000100800 */
[----:B------:R-:W-:Y:S01]  /*18fa0*/  WARPSYNC 0xffffffff ;  /* 0xffffffff00007948 */ /* 0x000fe20003800000 */
[----:B------:R-:W-:Y:S01]  /*18fb0*/  F2FP.BF16.PACK_AB R2, R23, R22 ;  /* 0x000000161702723e */ /* 0x000fe200000010ff */
[----:B------:R-:W-:Y:S01]  /*18fc0*/  IMAD.MOV.U32 R14, RZ, RZ, c[0x0][0x388] ;  /* 0x0000e200ff0e7624 */ /* 0x000fe200078e00ff */
[----:B------:R-:W-:Y:S01]  /*18fd0*/  BAR.SYNC.DEFER_BLOCKING 0x1, 0x100 ;  /* 0x0044000000007b1d */ /* 0x000fe20000010000 */
[----:B------:R-:W-:-:S02]  /*18fe0*/  F2FP.BF16.PACK_AB R0, R93, R92 ;  /* 0x0000005c5d00723e */ /* 0x000fc400000010ff */
[----:B------:R-:W-:-:S04]  /*18ff0*/  ISETP.NE.U32.AND P0, PT, RZ, c[0x0][0x508], PT ;  /* 0x00014200ff007a0c */ /* 0x000fc80003f05070 */
[----:B------:R-:W-:Y:S02]  /*19000*/  ISETP.NE.AND.EX P1, PT, RZ, c[0x0][0x50c], PT, P0 ;  /* 0x00014300ff007a0c */ /* 0x000fe40003f25300 */
[----:B------:R-:W-:-:S04]  /*19010*/  ISETP.NE.U32.AND P2, PT, RZ, c[0x0][0x500], PT ;  /* 0x00014000ff007a0c */ /* 0x000fc80003f45070 */
[----:B------:R-:W-:Y:S01]  /*19020*/  ISETP.NE.AND.EX P2, PT, RZ, c[0x0][0x504], PT, P2 ;  /* 0x00014100ff007a0c */ /* 0x000fe20003f45320 */
[----:B--2---:R2:W-:Y:S04]  /*19030*/  STS [R10], R2 ;  /* 0x000000020a007388 */ /* 0x0045e80000000800 */
[----:B------:R1:W-:Y:S01]  /*19040*/  STS [R10+0x400], R0 ;  /* 0x000400000a007388 */ /* 0x0003e20000000800 */
[----:B--2---:R-:W-:Y:S02]  /*19050*/  F2FP.BF16.PACK_AB R2, R25, R24 ;  /* 0x000000181902723e */ /* 0x004fe400000010ff */
[----:B-1----:R-:W-:-:S03]  /*19060*/  F2FP.BF16.PACK_AB R0, R85, R84 ;  /* 0x000000545500723e */ /* 0x002fc600000010ff */
        /* <DEDUP_REMOVED lines=105> */
.L_x_1417:
[----:B------:R-:W2:Y:S04]  /*19700*/  LDL.LU R3, [R1] ;  /* 0x0000000001037983 */ /* 0x000ea80000300800 */
[----:B------:R-:W3:Y:S01]  /*19710*/  LDL R19, [R1+0x4] ;  /* 0x0000040001137983 */ /* 0x000ee20000100800 */
[----:B------:R-:W-:Y:S01]  /*19720*/  IMAD.MOV.U32 R13, RZ, RZ, 0x368 ;  /* 0x00000368ff0d7424 */ /* 0x000fe200078e00ff */
[----:B------:R-:W-:-:S02]  /*19730*/  ISETP.GT.AND P2, PT, R0, 0x1, PT ;  /* 0x000000010000780c */ /* 0x000fc40003f44270 */
[----:B------:R-:W4:Y:S01]  /*19740*/  LDL R87, [R1+0x5c] ;  /* 0x00005c0001577983 */ /* 0x000f220000100800 */
[----:B------:R-:W-:Y:S02]  /*19750*/  ISETP.NE.U32.AND P0, PT, RZ, c[0x0][0x500], PT ;  /* 0x00014000ff007a0c */ /* 0x000fe40003f05070 */
[----:B------:R-:W-:Y:S02]  /*19760*/  SEL R13, R13, 0x328, P2 ;  /* 0x000003280d0d7807 */ /* 0x000fe40001000000 */
[----:B------:R-:W-:Y:S02]  /*19770*/  ISETP.NE.AND.EX P0, PT, RZ, c[0x0][0x504], PT, P0 ;  /* 0x00014100ff007a0c */ /* 0x000fe40003f05300 */
[----:B------:R-:W1:Y:S02]  /*19780*/  LDC.64 R6, c[0x0][R13+0x170] ;  /* 0x00005c000d067b82 */ /* 0x000e640000000a00 */
[----:B-1----:R-:W-:Y:S02]  /*19790*/  LOP3.LUT R5, R246, 0xffff, RZ, 0xc0, !PT ;  /* 0x0000fffff6057812 */ /* 0x002fe400078ec0ff */
[----:B------:R-:W-:-:S04]  /*197a0*/  SEL R0, R252, RZ, !P0 ;  /* 0x000000fffc007207 */ /* 0x000fc80004000000 */
[----:B------:R-:W1:Y:S08]  /*197b0*/  LDC.64 R10, c[0x0][R13+0x168] ;  /* 0x00005a000d0a7b82 */ /* 0x000e700000000a00 */
[----:B------:R-:W2:Y:S01]  /*197c0*/  LDC.64 R16, c[0x0][R13+0x178] ;  /* 0x00005e000d107b82 */ /* 0x000ea20000000a00 */
[----:B-1----:R-:W-:Y:S01]  /*197d0*/  IMAD.WIDE.U32 R8, R10, R5, RZ ;  /* 0x000000050a087225 */ /* 0x002fe200078e00ff */
[----:B------:R-:W1:Y:S01]  /*197e0*/  S2R R90, SR_TID.X ;  /* 0x00000000005a7919 */ /* 0x000e620000002100 */
[----:B--2---:R-:W-:-:S02]  /*197f0*/  SEL R4, R3, RZ, !P0 ;  /* 0x000000ff03047207 */ /* 0x004fc40004000000 */
[----:B------:R-:W-:-:S04]  /*19800*/  IMAD R3, R7, R0, RZ ;  /* 0x0000000007037224 */ /* 0x000fc800078e02ff */
[C---:B------:R-:W-:Y:S02]  /*19810*/  IMAD R4, R6.reuse, R4, R3 ;  /* 0x0000000406047224 */ /* 0x040fe400078e0203 */
[----:B------:R-:W-:Y:S02]  /*19820*/  IMAD R3, R11, R5, RZ ;  /* 0x000000050b037224 */ /* 0x000fe400078e02ff */
[----:B------:R-:W-:-:S04]  /*19830*/  IMAD.WIDE.U32 R6, R6, R0, RZ ;  /* 0x0000000006067225 */ /* 0x000fc800078e00ff */
[----:B------:R-:W-:Y:S01]  /*19840*/  IMAD.IADD R9, R9, 0x1, R3 ;  /* 0x0000000109097824 */ /* 0x000fe200078e0203 */
[--C-:B-----5:R-:W-:Y:S01]  /*19850*/  IADD3 R12, P1, P0, R6, R8, R2.reuse ;  /* 0x00000008060c7210 */ /* 0x120fe2000783e002 */
[----:B------:R-:W-:Y:S01]  /*19860*/  IMAD.MOV.U32 R3, RZ, RZ, c[0x0][0x4e8] ;  /* 0x00013a00ff037624 */ /* 0x000fe200078e00ff */
[----:B------:R-:W-:Y:S01]  /*19870*/  SHF.R.S32.HI R8, RZ, 0x1f, R2 ;  /* 0x0000001fff087819 */ /* 0x000fe20000011402 */
[----:B------:R-:W-:Y:S01]  /*19880*/  IMAD.IADD R4, R7, 0x1, R4 ;  /* 0x0000000107047824 */ /* 0x000fe200078e0204 */
[----:B---3--:R-:W-:Y:S02]  /*19890*/  SEL R6, R19, RZ, P2 ;  /* 0x000000ff13067207 */ /* 0x008fe40001000000 */
[----:B------:R-:W-:Y:S01]  /*198a0*/  ISETP.NE.AND P3, PT, R3, 0x1, PT ;  /* 0x000000010300780c */ /* 0x000fe20003f65270 */
[----:B------:R-:W-:Y:S01]  /*198b0*/  IMAD.IADD R3, R249, 0x1, R240 ;  /* 0x00000001f9037824 */ /* 0x000fe200078e02f0 */
[----:B------:R-:W-:Y:S01]  /*198c0*/  IADD3.X R11, R4, R9, R8, P1, P0 ;  /* 0x00000009040b7210 */ /* 0x000fe20000fe0408 */
[----:B------:R-:W-:-:S02]  /*198d0*/  IMAD R10, R17, R6, RZ ;  /* 0x00000006110a7224 */ /* 0x000fc400078e02ff */
[----:B------:R-:W-:-:S04]  /*198e0*/  IMAD.WIDE.U32 R6, R16, R6, RZ ;  /* 0x0000000610067225 */ /* 0x000fc800078e00ff */
[----:B------:R-:W-:-:S04]  /*198f0*/  IMAD.MOV.U32 R4, RZ, RZ, R3 ;  /* 0x000000ffff047224 */ /* 0x000fc800078e0003 */
[----:B------:R-:W-:-:S05]  /*19900*/  @P3 IMAD.HI.U32 R9, R3, c[0x0][0x4ec], RZ ;  /* 0x00013b0003093a27 */ /* 0x000fca00078e00ff */
[----:B------:R-:W-:Y:S01]  /*19910*/  @P3 SHF.R.U32.HI R4, RZ, c[0x0][0x4f0], R9 ;  /* 0x00013c00ff043a19 */ /* 0x000fe20000011609 */
[----:B------:R-:W-:-:S03]  /*19920*/  IMAD.IADD R10, R7, 0x1, R10 ;  /* 0x00000001070a7824 */ /* 0x000fc600078e020a */
        /* <DEDUP_REMOVED lines=27> */
[----:B----4-:R-:W-:-:S05]  /*19ae0*/  IMAD.IADD R6, R87, 0x1, R240 ;  /* 0x0000000157067824 */ /* 0x010fca00078e02f0 */
        /* <DEDUP_REMOVED lines=14> */
[----:B------:R-:W-:Y:S01]  /*19bd0*/  IADD3 R8, R221, R240, RZ ;  /* 0x000000f0dd087210 */ /* 0x000fe20007ffe0ff */
        /* <DEDUP_REMOVED lines=18> */
[----:B--2---:R2:W1:Y:S01]  /*19d00*/  LDS.128 R16, [R194+0x8080] ;  /* 0x00808000c2107984 */ /* 0x0044620000000c00 */
        /* <DEDUP_REMOVED lines=10> */
[----:B------:R-:W5:Y:S01]  /*19db0*/  S2R R87, SR_TID.X ;  /* 0x0000000000577919 */ /* 0x000f620000002100 */
[----:B------:R-:W-:Y:S01]  /*19dc0*/  IADD3 R3, R3, R8, RZ ;  /* 0x0000000803037210 */ /* 0x000fe20007ffe0ff */
[----:B------:R-:W-:-:S04]  /*19dd0*/  IMAD R5, R5, c[0x0][0x3d8], RZ ;  /* 0x0000f60005057a24 */ /* 0x000fc800078e02ff */
[----:B------:R-:W-:-:S04]  /*19de0*/  IMAD.WIDE.U32 R2, R0, c[0x0][0x3d8], R2 ;  /* 0x0000f60000027a25 */ /* 0x000fc800078e0002 */
[----:B------:R-:W-:Y:S01]  /*19df0*/  IMAD R0, R0, c[0x0][0x3dc], R5 ;  /* 0x0000f70000007a24 */ /* 0x000fe200078e0205 */
[----:B------:R-:W-:-:S04]  /*19e00*/  LEA R7, P0, R2, c[0x0][0x380], 0x1 ;  /* 0x0000e00002077a11 */ /* 0x000fc800078008ff */
[----:B------:R-:W-:-:S04]  /*19e10*/  IADD3 R0, R3, R0, RZ ;  /* 0x0000000003007210 */ /* 0x000fc80007ffe0ff */
[----:B------:R-:W-:Y:S02]  /*19e20*/  LEA.HI.X R6, R2, c[0x0][0x384], R0, 0x1, P0 ;  /* 0x0000e10002067a11 */ /* 0x000fe400000f0c00 */
[----:B-----5:R-:W-:-:S04]  /*19e30*/  SHF.R.S32.HI R14, RZ, 0x1f, R87 ;  /* 0x0000001fff0e7819 */ /* 0x020fc80000011457 */
[----:B------:R-:W-:-:S04]  /*19e40*/  LEA.HI R14, R14, R87, RZ, 0x3 ;  /* 0x000000570e0e7211 */ /* 0x000fc800078f18ff */
[----:B------:R-:W-:-:S04]  /*19e50*/  SHF.R.S32.HI R14, RZ, 0x3, R14 ;  /* 0x00000003ff0e7819 */ /* 0x000fc8000001140e */
[----:B------:R-:W-:Y:S01]  /*19e60*/  IADD3 R5, R14, R240, RZ ;  /* 0x000000f00e057210 */ /* 0x000fe20007ffe0ff */
[----:B------:R-:W-:Y:S05]  /*19e70*/  BRA.DIV ~URZ, `(.L_x_1419) ;  /* 0x000059727f007947 */ /* 0x000fea000b800000 */
[----:B-1234-:R1:W2:Y:S02]  /*19e80*/  SHFL.IDX PT, R8, R6, RZ, 0x181f ;  /* 0x00181fff06087589 */ /* 0x01e2a400000e0000 */
.L_x_1500:
[----:B------:R-:W-:Y:S05]  /*19e90*/  BRA.DIV ~URZ, `(.L_x_1420) ;  /* 0x000059c27f007947 */ /* 0x000fea000b800000 */
[----:B------:R3:W4:Y:S02]  /*19ea0*/  SHFL.IDX PT, R0, R7, RZ, 0x181f ;  /* 0x00181fff07007589 */ /* 0x00072400000e0000 */
.L_x_1501:
[----:B------:R-:W-:Y:S01]  /*19eb0*/  ISETP.GE.AND P0, PT, R5, R4, PT ;  /* 0x000000040500720c */ /* 0x000fe20003f06270 */
[----:B------:R-:W-:-:S12]  /*19ec0*/  BSSY B0, `(.L_x_1421) ;  /* 0x000000e000007945 */ /* 0x000fd80003800000 */
        /* <DEDUP_REMOVED lines=10> */
[----:B------:R2:W-:Y:S04]  /*19f70*/  @!P2 ST.E.128 [R12.64], R24 ;  /* 0x000000180c00a985 */ /* 0x0005e8000c101d08 */
[----:B------:R2:W-:Y:S04]  /*19f80*/  @!P1 ST.E.128 [R10.64], R20 ;  /* 0x000000140a009985 */ /* 0x0005e8000c101d08 */
[----:B------:R2:W-:Y:S02]  /*19f90*/  @!P0 ST.E.128 [R2.64], R16 ;  /* 0x0000001002008985 */ /* 0x0005e4000c101d08 */
.L_x_1422:
[----:B------:R-:W-:Y:S05]  /*19fa0*/  BSYNC B0 ;  /* 0x0000000000007941 */ /* 0x000fea0003800000 */
.L_x_1421:
[----:B------:R-:W-:Y:S05]  /*19fb0*/  BRA.DIV ~URZ, `(.L_x_1423) ;  /* 0x000059027f007947 */ /* 0x000fea000b800000 */
[----:B--2---:R2:W1:Y:S04]  /*19fc0*/  SHFL.IDX PT, R8, R6, 0x1, 0x181f ;  /* 0x00381f0006087f89 */ /* 0x00446800000e0000 */
[----:B----4-:R2:W4:Y:S02]  /*19fd0*/  SHFL.IDX PT, R0, R7, 0x1, 0x181f ;  /* 0x00381f0007007f89 */ /* 0x01052400000e0000 */
.L_x_1502:
        /* <DEDUP_REMOVED lines=13> */
[----:B------:R1:W-:Y:S04]  /*1a0b0*/  @!P2 ST.E.128 [R12.64], R36 ;  /* 0x000000240c00a985 */ /* 0x0003e8000c101d08 */
[----:B------:R1:W-:Y:S04]  /*1a0c0*/  @!P1 ST.E.128 [R10.64], R32 ;  /* 0x000000200a009985 */ /* 0x0003e8000c101d08 */
[----:B------:R1:W-:Y:S02]  /*1a0d0*/  @!P0 ST.E.128 [R2.64], R28 ;  /* 0x0000001c02008985 */ /* 0x0003e4000c101d08 */
.L_x_1425:
[----:B------:R-:W-:Y:S05]  /*1a0e0*/  BSYNC B0 ;  /* 0x0000000000007941 */ /* 0x000fea0003800000 */
.L_x_1424:
[----:B------:R-:W-:Y:S05]  /*1a0f0*/  BRA.DIV ~URZ, `(.L_x_1426) ;  /* 0x000058827f007947 */ /* 0x000fea000b800000 */
[----:B-1----:R1:W2:Y:S02]  /*1a100*/  SHFL.IDX PT, R8, R6, 0x2, 0x181f ;  /* 0x00581f0006087f89 */ /* 0x0022a400000e0000 */
.L_x_1503:
[----:B------:R-:W-:Y:S05]  /*1a110*/  BRA.DIV ~URZ, `(.L_x_1427) ;  /* 0x000058d27f007947 */ /* 0x000fea000b800000 */
[----:B----4-:R4:W1:Y:S02]  /*1a120*/  SHFL.IDX PT, R0, R7, 0x2, 0x181f ;  /* 0x00581f0007007f89 */ /* 0x01086400000e0000 */
.L_x_1504:
        /* <DEDUP_REMOVED lines=16> */
.L_x_1429:
[----:B------:R-:W-:Y:S05]  /*1a230*/  BSYNC B0 ;  /* 0x0000000000007941 */ /* 0x000fea0003800000 */
.L_x_1428:
[----:B------:R-:W-:Y:S05]  /*1a240*/  BRA.DIV ~URZ, `(.L_x_1430) ;  /* 0x000058027f007947 */ /* 0x000fea000b800000 */
[----:B-12---:R-:W1:Y:S04]  /*1a250*/  SHFL.IDX PT, R6, R6, 0x3, 0x181f ;  /* 0x00781f0006067f89 */ /* 0x006e6800000e0000 */
[----:B------:R2:W3:Y:S02]  /*1a260*/  SHFL.IDX PT, R0, R7, 0x3, 0x181f ;  /* 0x00781f0007007f89 */ /* 0x0004e400000e0000 */
.L_x_1505:
[----:B------:R-:W-:-:S04]  /*1a270*/  IADD3 R2, R5, 0x60, RZ ;  /* 0x0000006005027810 */ /* 0x000fc80007ffe0ff */
[----:B------:R-:W-:-:S13]  /*1a280*/  ISETP.GE.AND P0, PT, R2, R4, PT ;  /* 0x000000040200720c */ /* 0x000fda0003f06270 */
[----:B------:R-:W-:Y:S05]  /*1a290*/  @P0 BRA `(.L_x_1431) ;  /* 0x0000259000000947 */ /* 0x000fea0003800000 */
[----:B------:R-:W-:Y:S02]  /*1a2a0*/  ISETP.GE.AND P1, PT, R204, c[0x0][0x3c8], PT ;  /* 0x0000f200cc007a0c */ /* 0x000fe40003f26270 */
[----:B------:R-:W-:-:S11]  /*1a2b0*/  ISETP.GE.AND P0, PT, R206, c[0x0][0x3c8], PT ;  /* 0x0000f200ce007a0c */ /* 0x000fd60003f06270 */
[-C--:B---3--:R-:W-:Y:S02]  /*1a2c0*/  @!P1 LEA R4, P3, R204, R0.reuse, 0x1 ;  /* 0x00000000cc049211 */ /* 0x088fe400078608ff */
[----:B------:R-:W-:Y:S02]  /*1a2d0*/  @!P0 LEA R2, P2, R206, R0, 0x1 ;  /* 0x00000000ce028211 */ /* 0x000fe400078408ff */
[-C--:B-1----:R-:W-:Y:S02]  /*1a2e0*/  @!P1 LEA.HI.X R5, R204, R6.reuse, R205, 0x1, P3 ;  /* 0x00000006cc059211 */ /* 0x082fe400018f0ccd */
[----:B------:R-:W-:-:S03]  /*1a2f0*/  @!P0 LEA.HI.X R3, R206, R6, R220, 0x1, P2 ;  /* 0x00000006ce038211 */ /* 0x000fc600010f0cdc */
[----:B------:R1:W-:Y:S04]  /*1a300*/  @!P1 ST.E.128 [R4.64], R56 ;  /* 0x0000003804009985 */ /* 0x0003e8000c101d08 */
[----:B------:R1:W-:Y:S01]  /*1a310*/  @!P0 ST.E.128 [R2.64], R52 ;  /* 0x0000003402008985 */ /* 0x0003e2000c101d08 */
[----:B------:R-:W-:-:S13]  /*1a320*/  ISETP.GE.AND P0, PT, R207, c[0x0][0x3c8], PT ;  /* 0x0000f200cf007a0c */ /* 0x000fda0003f06270 */
[----:B------:R-:W-:Y:S05]  /*1a330*/  @P0 BRA `(.L_x_1431) ;  /* 0x000024f000000947 */ /* 0x000fea0003800000 */
[----:B-1----:R-:W-:-:S04]  /*1a340*/  LEA R2, P0, R207, R0, 0x1 ;  /* 0x00000000cf027211 */ /* 0x002fc800078008ff */
[----:B------:R-:W-:-:S05]  /*1a350*/  LEA.HI.X R3, R207, R6, R219, 0x1, P0 ;  /* 0x00000006cf037211 */ /* 0x000fca00000f0cdb */
[----:B------:R1:W-:Y:S01]  /*1a360*/  ST.E.128 [R2.64], R60 ;  /* 0x0000003c02007985 */ /* 0x0003e2000c101d08 */
[----:B------:R-:W-:Y:S05]  /*1a370*/  BRA `(.L_x_1431) ;  /* 0x000024b000007947 */ /* 0x000fea0003800000 */
.L_x_1418:
[----:B------:R-:W3:Y:S01]  /*1a380*/  LDL.LU R9, [R1+0x4] ;  /* 0x0000040001097983 */ /* 0x000ee20000300800 */
        /* <DEDUP_REMOVED lines=13> */
[----:B------:R-:W-:-:S05]  /*1a460*/  @P3 IMAD.HI.U32 R2, R3, c[0x0][0x4ec], RZ ;  /* 0x00013b0003023a27 */ /* 0x000fca00078e00ff */
[----:B------:R-:W-:-:S04]  /*1a470*/  @P3 SHF.R.U32.HI R0, RZ, c[0x0][0x4f0], R2 ;  /* 0x00013c00ff003a19 */ /* 0x000fc80000011602 */
[----:B------:R-:W-:-:S05]  /*1a480*/  SHF.R.S32.HI R2, RZ, 0x1f, R0 ;  /* 0x0000001fff027819 */ /* 0x000fca0000011400 */
[----:B------:R-:W-:-:S04]  /*1a490*/  IMAD R2, R2, c[0x0][0x430], RZ ;  /* 0x00010c0002027a24 */ /* 0x000fc800078e02ff */
[----:B------:R-:W-:Y:S02]  /*1a4a0*/  IMAD R2, R0, c[0x0][0x434], R2 ;  /* 0x00010d0000027a24 */ /* 0x000fe400078e0202 */
[----:B---3--:R-:W-:-:S04]  /*1a4b0*/  IMAD.WIDE.U32 R4, R9, c[0x0][0x448], R4 ;  /* 0x0001120009047a25 */ /* 0x008fc800078e0004 */
[----:B------:R-:W-:-:S04]  /*1a4c0*/  IMAD R5, R9, c[0x0][0x44c], R5 ;  /* 0x0001130009057a24 */ /* 0x000fc800078e0205 */
[C---:B------:R-:W-:Y:S01]  /*1a4d0*/  IMAD.WIDE.U32 R4, R0.reuse, c[0x0][0x430], R4 ;  /* 0x00010c0000047a25 */ /* 0x040fe200078e0004 */
        /* <DEDUP_REMOVED lines=13> */
.L_x_1506:
[----:B------:R-:W-:Y:S05]  /*1a5b0*/  BRA.DIV ~URZ, `(.L_x_1433) ;  /* 0x000055c27f007947 */ /* 0x000fea000b800000 */
[----:B------:R4:W1:Y:S02]  /*1a5c0*/  SHFL.IDX PT, R0, R12, RZ, 0x1c1f ;  /* 0x001c1fff0c007589 */ /* 0x00086400000e0000 */
.L_x_1507:
        /* <DEDUP_REMOVED lines=12> */
[C---:B------:R-:W-:Y:S02]  /*1a690*/  IADD3 R14, R243.reuse, 0x20, RZ ;  /* 0x00000020f30e7810 */ /* 0x040fe40007ffe0ff */
[C---:B--2---:R-:W-:Y:S01]  /*1a6a0*/  IADD3 R10, R243.reuse, 0x30, RZ ;  /* 0x00000030f30a7810 */ /* 0x044fe20007ffe0ff */
[C---:B------:R-:W-:Y:S01]  /*1a6b0*/  @!P0 IMAD.WIDE R2, R243.reuse, 0x4, R2 ;  /* 0x00000004f3028825 */ /* 0x040fe200078e0202 */
[----:B------:R-:W-:-:S02]  /*1a6c0*/  IADD3 R15, R243, 0x20, RZ ;  /* 0x00000020f30f7810 */ /* 0x000fc40007ffe0ff */
[C---:B------:R-:W-:Y:S02]  /*1a6d0*/  IADD3 R11, R243.reuse, 0x28, RZ ;  /* 0x00000028f30b7810 */ /* 0x040fe40007ffe0ff */
[----:B------:R1:W-:Y:S01]  /*1a6e0*/  @!P0 ST.E.64 [R2.64], R22 ;  /* 0x0000001602008985 */ /* 0x0003e2000c101b08 */
[----:B------:R-:W-:Y:S02]  /*1a6f0*/  SHF.R.S32.HI R15, RZ, 0x1f, R15 ;  /* 0x0000001fff0f7819 */ /* 0x000fe4000001140f */
[----:B------:R-:W-:Y:S02]  /*1a700*/  SHF.R.S32.HI R11, RZ, 0x1f, R11 ;  /* 0x0000001fff0b7819 */ /* 0x000fe4000001140b */
[C---:B------:R-:W-:Y:S02]  /*1a710*/  IADD3 R16, R243.reuse, 0x60, RZ ;  /* 0x00000060f3107810 */ /* 0x040fe40007ffe0ff */
[C---:B------:R-:W-:Y:S02]  /*1a720*/  IADD3 R17, R243.reuse, 0x70, RZ ;  /* 0x00000070f3117810 */ /* 0x040fe40007ffe0ff */
[----:B------:R-:W-:-:S02]  /*1a730*/  IADD3 R18, R243, 0x60, RZ ;  /* 0x00000060f3127810 */ /* 0x000fc40007ffe0ff */
[----:B------:R-:W-:Y:S02]  /*1a740*/  IADD3 R19, R243, 0xa8, RZ ;  /* 0x000000a8f3137810 */ /* 0x000fe40007ffe0ff */
[----:B------:R-:W-:Y:S02]  /*1a750*/  SHF.R.S32.HI R18, RZ, 0x1f, R18 ;  /* 0x0000001fff127819 */ /* 0x000fe40000011412 */
        /* <DEDUP_REMOVED lines=8> */
[----:B------:R-:W-:-:S02]  /*1a7e0*/  ISETP.GE.AND P3, PT, R9, c[0x0][0x3c8], PT ;  /* 0x0000f20009007a0c */ /* 0x000fc40003f66270 */
        /* <DEDUP_REMOVED lines=10> */
[----:B------:R-:W-:-:S03]  /*1a890*/  @!P3 LEA R6, P0, R9, R0, 0x2 ;  /* 0x000000000906b211 */ /* 0x000fc600078010ff */
[----:B------:R1:W-:Y:S01]  /*1a8a0*/  @!P1 ST.E.64 [R2.64], R28 ;  /* 0x0000001c02009985 */ /* 0x0003e2000c101b08 */
[----:B------:R-:W-:Y:S02]  /*1a8b0*/  ISETP.GE.AND P1, PT, R10, c[0x0][0x3c8], PT ;  /* 0x0000f2000a007a0c */ /* 0x000fe40003f26270 */
[----:B------:R-:W-:Y:S02]  /*1a8c0*/  @!P3 LEA.HI.X R7, R9, R4, R11, 0x2, P0 ;  /* 0x000000040907b211 */ /* 0x000fe400000f140b */
        /* <DEDUP_REMOVED lines=9> */
[----:B------:R-:W-:Y:S01]  /*1a960*/  SHF.R.S32.HI R15, RZ, 0x1f, R15 ;  /* 0x0000001fff0f7819 */ /* 0x000fe2000001140f */
[----:B------:R2:W-:Y:S01]  /*1a970*/  @!P3 ST.E.64 [R6.64], R32 ;  /* 0x000000200600b985 */ /* 0x0005e2000c101b08 */
[----:B------:R-:W-:-:S02]  /*1a980*/  ISETP.GE.AND P3, PT, R9, c[0x0][0x3c8], PT ;  /* 0x0000f20009007a0c */ /* 0x000fc40003f66270 */
[-C--:B-1----:R-:W-:Y:S02]  /*1a990*/  @!P1 LEA R2, P5, R10, R0.reuse, 0x2 ;  /* 0x000000000a029211 */ /* 0x082fe400078a10ff */
[----:B--2---:R-:W-:Y:S02]  /*1a9a0*/  @!P4 LEA R6, P0, R8, R0, 0x2 ;  /* 0x000000000806c211 */ /* 0x004fe400078010ff */
[-C--:B------:R-:W-:Y:S02]  /*1a9b0*/  @!P1 LEA.HI.X R3, R10, R4.reuse, R15, 0x2, P5 ;  /* 0x000000040a039211 */ /* 0x080fe400028f140f */
[----:B------:R-:W-:Y:S02]  /*1a9c0*/  @!P4 LEA.HI.X R7, R8, R4, R11, 0x2, P0 ;  /* 0x000000040807c211 */ /* 0x000fe400000f140b */
[C---:B------:R-:W-:Y:S01]  /*1a9d0*/  IADD3 R10, R243.reuse, 0x50, RZ ;  /* 0x00000050f30a7810 */ /* 0x040fe20007ffe0ff */
[----:B------:R1:W-:Y:S01]  /*1a9e0*/  @!P1 ST.E.64 [R2.64], R34 ;  /* 0x0000002202009985 */ /* 0x0003e2000c101b08 */
[----:B------:R-:W-:-:S02]  /*1a9f0*/  IADD3 R8, R243, 0x58, RZ ;  /* 0x00000058f3087810 */ /* 0x000fc40007ffe0ff */
[C---:B------:R-:W-:Y:S01]  /*1aa00*/  IADD3 R15, R243.reuse, 0x40, RZ ;  /* 0x00000040f30f7810 */ /* 0x040fe20007ffe0ff */
[----:B------:R2:W-:Y:S01]  /*1aa10*/  @!P4 ST.E.64 [R6.64], R100 ;  /* 0x000000640600c985 */ /* 0x0005e2000c101b08 */
[----:B------:R-:W-:Y:S02]  /*1aa20*/  IADD3 R11, R243, 0x48, RZ ;  /* 0x00000048f30b7810 */ /* 0x000fe40007ffe0ff */
[----:B------:R-:W-:Y:S02]  /*1aa30*/  ISETP.GE.AND P1, PT, R10, c[0x0][0x3c8], PT ;  /* 0x0000f2000a007a0c */ /* 0x000fe40003f26270 */
[----:B------:R-:W-:Y:S02]  /*1aa40*/  ISETP.GE.AND P4, PT, R8, c[0x0][0x3c8], PT ;  /* 0x0000f20008007a0c */ /* 0x000fe40003f86270 */
[----:B------:R-:W-:Y:S02]  /*1aa50*/  SHF.R.S32.HI R15, RZ, 0x1f, R15 ;  /* 0x0000001fff0f7819 */ /* 0x000fe4000001140f */
[----:B------:R-:W-:-:S02]  /*1aa60*/  SHF.R.S32.HI R11, RZ, 0x1f, R11 ;  /* 0x0000001fff0b7819 */ /* 0x000fc4000001140b */
[CC--:B-1----:R-:W-:Y:S02]  /*1aa70*/  @!P2 LEA R2, P5, R14.reuse, R0.reuse, 0x2 ;  /* 0x000000000e02a211 */ /* 0x0c2fe400078a10ff */
[C---:B--2---:R-:W-:Y:S02]  /*1aa80*/  @!P3 LEA R6, P0, R9.reuse, R0, 0x2 ;  /* 0x000000000906b211 */ /* 0x044fe400078010ff */
[-C--:B------:R-:W-:Y:S02]  /*1aa90*/  @!P2 LEA.HI.X R3, R14, R4.reuse, R15, 0x2, P5 ;  /* 0x000000040e03a211 */ /* 0x080fe400028f140f */
[----:B------:R-:W-:Y:S02]  /*1aaa0*/  @!P3 LEA.HI.X R7, R9, R4, R11, 0x2, P0 ;  /* 0x000000040907b211 */ /* 0x000fe400000f140b */
[C---:B------:R-:W-:Y:S01]  /*1aab0*/  IADD3 R11, R243.reuse, 0x68, RZ ;  /* 0x00000068f30b7810 */ /* 0x040fe20007ffe0ff */
[----:B------:R1:W-:Y:S01]  /*1aac0*/  @!P2 ST.E.64 [R2.64], R36 ;  /* 0x000000240200a985 */ /* 0x0003e2000c101b08 */
[----:B------:R-:W-:-:S02]  /*1aad0*/  IADD3 R14, R243, 0x50, RZ ;  /* 0x00000050f30e7810 */ /* 0x000fc40007ffe0ff */
[----:B------:R-:W-:Y:S01]  /*1aae0*/  IADD3 R9, R243, 0x58, RZ ;  /* 0x00000058f3097810 */ /* 0x000fe20007ffe0ff */
[----:B------:R2:W-:Y:S01]  /*1aaf0*/  @!P3 ST.E.64 [R6.64], R40 ;  /* 0x000000280600b985 */ /* 0x0005e2000c101b08 */
[----:B------:R-:W-:Y:S02]  /*1ab00*/  ISETP.GE.AND P2, PT, R16, c[0x0][0x3c8], PT ;  /* 0x0000f20010007a0c */ /* 0x000fe40003f46270 */
[----:B------:R-:W-:Y:S02]  /*1ab10*/  ISETP.GE.AND P3, PT, R11, c[0x0][0x3c8], PT ;  /* 0x0000f2000b007a0c */ /* 0x000fe40003f66270 */
[----:B------:R-:W-:Y:S02]  /*1ab20*/  SHF.R.S32.HI R14, RZ, 0x1f, R14 ;  /* 0x0000001fff0e7819 */ /* 0x000fe4000001140e */
[----:B------:R-:W-:Y:S02]  /*1ab30*/  SHF.R.S32.HI R9, RZ, 0x1f, R9 ;  /* 0x0000001fff097819 */ /* 0x000fe40000011409 */
[----:B------:R-:W-:-:S02]  /*1ab40*/  IADD3 R15, R243, 0x80, RZ ;  /* 0x00000080f30f7810 */ /* 0x000fc40007ffe0ff */
[-C--:B-1----:R-:W-:Y:S02]  /*1ab50*/  @!P1 LEA R2, P5, R10, R0.reuse, 0x2 ;  /* 0x000000000a029211 */ /* 0x082fe400078a10ff */
[----:B--2---:R-:W-:Y:S02]  /*1ab60*/  @!P4 LEA R6, P0, R8, R0, 0x2 ;  /* 0x000000000806c211 */ /* 0x004fe400078010ff */
[-C--:B------:R-:W-:Y:S02]  /*1ab70*/  @!P1 LEA.HI.X R3, R10, R4.reuse, R14, 0x2, P5 ;  /* 0x000000040a039211 */ /* 0x080fe400028f140e */
[----:B------:R-:W-:Y:S02]  /*1ab80*/  @!P4 LEA.HI.X R7, R8, R4, R9, 0x2, P0 ;  /* 0x000000040807c211 */ /* 0x000fe400000f1409 */
[C---:B------:R-:W-:Y:S01]  /*1ab90*/  IADD3 R10, R243.reuse, 0x78, RZ ;  /* 0x00000078f30a7810 */ /* 0x040fe20007ffe0ff */
[----:B------:R1:W-:Y:S01]  /*1aba0*/  @!P1 ST.E.64 [R2.64], R44 ;  /* 0x0000002c02009985 */ /* 0x0003e2000c101b08 */
[----:B------:R-:W-:-:S02]  /*1abb0*/  IADD3 R14, R243, 0x68, RZ ;  /* 0x00000068f30e7810 */ /* 0x000fc40007ffe0ff */
[----:B------:R-:W-:Y:S01]  /*1abc0*/  ISETP.GE.AND P0, PT, R17, c[0x0][0x3c8], PT ;  /* 0x0000f20011007a0c */ /* 0x000fe20003f06270 */
[----:B------:R2:W-:Y:S01]  /*1abd0*/  @!P4 ST.E.64 [R6.64], R48 ;  /* 0x000000300600c985 */ /* 0x0005e2000c101b08 */
[----:B------:R-:W-:Y:S02]  /*1abe0*/  ISETP.GE.AND P4, PT, R10, c[0x0][0x3c8], PT ;  /* 0x0000f2000a007a0c */ /* 0x000fe40003f86270 */
[----:B------:R-:W-:Y:S02]  /*1abf0*/  SHF.R.S32.HI R14, RZ, 0x1f, R14 ;  /* 0x0000001fff0e7819 */ /* 0x000fe4000001140e */
[----:B------:R-:W-:-:S04]  /*1ac00*/  @!P3 LEA R8, P1, R11, R0, 0x2 ;  /* 0x000000000b08b211 */ /* 0x000fc800078210ff */
[----:B------:R-:W-:Y:S02]  /*1ac10*/  @!P3 LEA.HI.X R9, R11, R4, R14, 0x2, P1 ;  /* 0x000000040b09b211 */ /* 0x000fe400008f140e */
[C---:B------:R-:W-:Y:S02]  /*1ac20*/  IADD3 R14, R243.reuse, 0x88, RZ ;  /* 0x00000088f30e7810 */ /* 0x040fe40007ffe0ff */
[----:B------:R-:W-:Y:S02]  /*1ac30*/  IADD3 R11, R243, 0x90, RZ ;  /* 0x00000090f30b7810 */ /* 0x000fe40007ffe0ff */
[----:B------:R-:W-:Y:S02]  /*1ac40*/  ISETP.GE.AND P1, PT, R14, c[0x0][0x3c8], PT ;  /* 0x0000f2000e007a0c */ /* 0x000fe40003f26270 */
[----:B------:R-:W-:Y:S02]  /*1ac50*/  ISETP.GE.AND P6, PT, R11, c[0x0][0x3c8], PT ;  /* 0x0000f2000b007a0c */ /* 0x000fe40003fc6270 */
[----:B-1----:R-:W-:-:S04]  /*1ac60*/  @!P2 LEA R2, P5, R16, R0, 0x2 ;  /* 0x000000001002a211 */ /* 0x002fc800078a10ff */
[----:B------:R-:W-:Y:S02]  /*1ac70*/  @!P2 LEA.HI.X R3, R16, R4, R18, 0x2, P5 ;  /* 0x000000041003a211 */ /* 0x000fe400028f1412 */
[C---:B------:R-:W-:Y:S02]  /*1ac80*/  IADD3 R18, R243.reuse, 0x70, RZ ;  /* 0x00000070f3127810 */ /* 0x040fe40007ffe0ff */
[----:B------:R-:W-:Y:S01]  /*1ac90*/  IADD3 R16, R243, 0x78, RZ ;  /* 0x00000078f3107810 */ /* 0x000fe20007ffe0ff */
[----:B------:R1:W-:Y:S01]  /*1aca0*/  @!P2 ST.E.64 [R2.64], R52 ;  /* 0x000000340200a985 */ /* 0x0003e2000c101b08 */
[----:B------:R-:W-:Y:S02]  /*1acb0*/  ISETP.GE.AND P2, PT, R15, c[0x0][0x3c8], PT ;  /* 0x0000f2000f007a0c */ /* 0x000fe40003f46270 */
[----:B--2---:R-:W-:Y:S01]  /*1acc0*/  @!P0 LEA R6, P5, R17, R0, 0x2 ;  /* 0x0000000011068211 */ /* 0x004fe200078a10ff */
[----:B------:R2:W-:Y:S01]  /*1acd0*/  @!P3 ST.E.64 [R8.64], R56 ;  /* 0x000000380800b985 */ /* 0x0005e2000c101b08 */
[----:B------:R-:W-:-:S02]  /*1ace0*/  SHF.R.S32.HI R18, RZ, 0x1f, R18 ;  /* 0x0000001fff127819 */ /* 0x000fc40000011412 */
[----:B------:R-:W-:Y:S02]  /*1acf0*/  SHF.R.S32.HI R16, RZ, 0x1f, R16 ;  /* 0x0000001fff107819 */ /* 0x000fe40000011410 */
[----:B------:R-:W-:Y:S02]  /*1ad00*/  @!P0 LEA.HI.X R7, R17, R4, R18, 0x2, P5 ;  /* 0x0000000411078211 */ /* 0x000fe400028f1412 */
[C---:B------:R-:W-:Y:S02]  /*1ad10*/  IADD3 R17, R243.reuse, 0x80, RZ ;  /* 0x00000080f3117810 */ /* 0x040fe40007ffe0ff */
[----:B------:R-:W-:Y:S01]  /*1ad20*/  IADD3 R18, R243, 0xa8, RZ ;  /* 0x000000a8f3127810 */ /* 0x000fe20007ffe0ff */
[----:B------:R3:W-:Y:S01]  /*1ad30*/  @!P0 ST.E.64 [R6.64], R60 ;  /* 0x0000003c06008985 */ /* 0x0007e2000c101b08 */
[----:B------:R-:W-:Y:S02]  /*1ad40*/  SHF.R.S32.HI R17, RZ, 0x1f, R17 ;  /* 0x0000001fff117819 */ /* 0x000fe40000011411 */
[----:B-1----:R-:W-:-:S04]  /*1ad50*/  @!P4 LEA R2, P3, R10, R0, 0x2 ;  /* 0x000000000a02c211 */ /* 0x002fc800078610ff */
[----:B------:R-:W-:Y:S02]  /*1ad60*/  @!P4 LEA.HI.X R3, R10, R4, R16, 0x2, P3 ;  /* 0x000000040a03c211 */ /* 0x000fe400018f1410 */
[C---:B------:R-:W-:Y:S02]  /*1ad70*/  IADD3 R16, R243.reuse, 0x88, RZ ;  /* 0x00000088f3107810 */ /* 0x040fe40007ffe0ff */
[----:B------:R-:W-:Y:S01]  /*1ad80*/  IADD3 R10, R243, 0x98, RZ ;  /* 0x00000098f30a7810 */ /* 0x000fe20007ffe0ff */
[----:B------:R1:W-:Y:S01]  /*1ad90*/  @!P4 ST.E.64 [R2.64], R64 ;  /* 0x000000400200c985 */ /* 0x0003e2000c101b08 */
[----:B------:R-:W-:Y:S02]  /*1ada0*/  SHF.R.S32.HI R16, RZ, 0x1f, R16 ;  /* 0x0000001fff107819 */ /* 0x000fe40000011410 */
[----:B--2---:R-:W-:Y:S02]  /*1adb0*/  @!P2 LEA R8, P0, R15, R0, 0x2 ;  /* 0x000000000f08a211 */ /* 0x004fe400078010ff */
[----:B------:R-:W-:-:S02]  /*1adc0*/  ISETP.GE.AND P5, PT, R10, c[0x0][0x3c8], PT ;  /* 0x0000f2000a007a0c */ /* 0x000fc40003fa6270 */
[----:B------:R-:W-:Y:S02]  /*1add0*/  @!P2 LEA.HI.X R9, R15, R4, R17, 0x2, P0 ;  /* 0x000000040f09a211 */ /* 0x000fe400000f1411 */
[----:B------:R-:W-:Y:S02]  /*1ade0*/  IADD3 R15, R243, 0xa0, RZ ;  /* 0x000000a0f30f7810 */ /* 0x000fe40007ffe0ff */
[----:B---3--:R-:W-:Y:S01]  /*1adf0*/  @!P6 LEA R6, P0, R11, R0, 0x2 ;  /* 0x000000000b06e211 */ /* 0x008fe200078010ff */
[----:B------:R-:W-:Y:S01]  /*1ae00*/  @!P2 ST.E.64 [R8.64], R104 ;  /* 0x000000680800a985 */ /* 0x000fe2000c101b08 */
[----:B------:R-:W-:Y:S02]  /*1ae10*/  ISETP.GE.AND P4, PT, R15, c[0x0][0x3c8], PT ;  /* 0x0000f2000f007a0c */ /* 0x000fe40003f86270 */
        /* <DEDUP_REMOVED lines=35> */
.L_x_1435:
[----:B------:R-:W-:Y:S05]  /*1b050*/  BSYNC B0 ;  /* 0x0000000000007941 */ /* 0x000fea0003800000 */
.L_x_1434:
[----:B------:R-:W-:Y:S05]  /*1b060*/  BRA.DIV ~URZ, `(.L_x_1436) ;  /* 0x00004b727f007947 */ /* 0x000fea000b800000 */
[----:B---3--:R3:W2:Y:S04]  /*1b070*/  SHFL.IDX PT, R4, R5, 0x1, 0x1c1f ;  /* 0x003c1f0005047f89 */ /* 0x0086a800000e0000 */
[----:B-1----:R3:W1:Y:S02]  /*1b080*/  SHFL.IDX PT, R0, R12, 0x1, 0x1c1f ;  /* 0x003c1f000c007f89 */ /* 0x00266400000e0000 */
.L_x_1508:
[----:B------:R-:W-:-:S13]  /*1b090*/  ISETP.NE.AND P0, PT, R13, RZ, PT ;  /* 0x000000ff0d00720c */ /* 0x000fda0003f05270 */
[----:B------:R-:W-:Y:S05]  /*1b0a0*/  @P0 BRA `(.L_x_1431) ;  /* 0x0000178000000947 */ /* 0x000fea0003800000 */
[C---:B------:R-:W-:Y:S02]  /*1b0b0*/  ISETP.GE.AND P4, PT, R243.reuse, c[0x0][0x3c8], PT ;  /* 0x0000f200f3007a0c */ /* 0x040fe40003f86270 */
[C---:B------:R-:W-:Y:S02]  /*1b0c0*/  IADD3 R15, R243.reuse, 0x18, RZ ;  /* 0x00000018f30f7810 */ /* 0x040fe40007ffe0ff */
[----:B------:R-:W-:Y:S02]  /*1b0d0*/  IADD3 R8, R243, 0x8, RZ ;  /* 0x00000008f3087810 */ /* 0x000fe40007ffe0ff */
[----:B------:R-:W-:Y:S02]  /*1b0e0*/  ISETP.GE.AND P1, PT, R15, c[0x0][0x3c8], PT ;  /* 0x0000f2000f007a0c */ /* 0x000fe40003f26270 */
[----:B------:R-:W-:Y:S02]  /*1b0f0*/  ISETP.GE.AND P3, PT, R8, c[0x0][0x3c8], PT ;  /* 0x0000f20008007a0c */ /* 0x000fe40003f66270 */
[----:B---3--:R-:W-:-:S02]  /*1b100*/  IADD3 R5, R243, 0x10, RZ ;  /* 0x00000010f3057810 */ /* 0x008fc40007ffe0ff */
[----:B------:R-:W-:Y:S01]  /*1b110*/  IADD3 R9, R243, 0x8, RZ ;  /* 0x00000008f3097810 */ /* 0x000fe20007ffe0ff */
[----:B-1----:R-:W-:Y:S01]  /*1b120*/  @!P4 IMAD.MOV.U32 R6, RZ, RZ, R0 ;  /* 0x000000ffff06c224 */ /* 0x002fe200078e0000 */
[----:B------:R-:W-:Y:S01]  /*1b130*/  ISETP.GE.AND P2, PT, R5, c[0x0][0x3c8], PT ;  /* 0x0000f20005007a0c */ /* 0x000fe20003f46270 */
[----:B--2---:R-:W-:Y:S01]  /*1b140*/  @!P4 IMAD.MOV.U32 R7, RZ, RZ, R4 ;  /* 0x000000ffff07c224 */ /* 0x004fe200078e0004 */
        /* <DEDUP_REMOVED lines=33> */
[----:B------:R-:W-:Y:S01]  /*1b360*/  IADD3 R15, R243, 0x48, RZ ;  /* 0x00000048f30f7810 */ /* 0x000fe20007ffe0ff */
[----:B------:R2:W-:Y:S01]  /*1b370*/  @!P0 ST.E.64 [R2.64], R88 ;  /* 0x0000005802008985 */ /* 0x0005e2000c101b08 */
[----:B---3--:R-:W-:Y:S02]  /*1b380*/  @!P5 LEA R8, P0, R11, R0, 0x2 ;  /* 0x000000000b08d211 */ /* 0x008fe400078010ff */
[----:B------:R-:W-:Y:S02]  /*1b390*/  SHF.R.S32.HI R12, RZ, 0x1f, R12 ;  /* 0x0000001fff0c7819 */ /* 0x000fe4000001140c */
[----:B------:R-:W-:Y:S02]  /*1b3a0*/  IADD3 R10, R243, 0x40, RZ ;  /* 0x00000040f30a7810 */ /* 0x000fe40007ffe0ff */
        /* <DEDUP_REMOVED lines=28> */
[----:B------:R-:W-:Y:S02]  /*1b570*/  IADD3 R12, R243, 0x50, RZ ;  /* 0x00000050f30c7810 */ /* 0x000fe40007ffe0ff */
        /* <DEDUP_REMOVED lines=14> */
[----:B-1----:R-:W-:Y:S02]  /*1b660*/  @!P5 LEA R8, P0, R5, R0, 0x2 ;  /* 0x000000000508d211 */ /* 0x002fe400078010ff */
[----:B------:R-:W-:Y:S02]  /*1b670*/  SHF.R.S32.HI R13, RZ, 0x1f, R13 ;  /* 0x0000001fff0d7819 */ /* 0x000fe4000001140d */
[----:B------:R-:W-:Y:S02]  /*1b680*/  IADD3 R15, R243, 0x60, RZ ;  /* 0x00000060f30f7810 */ /* 0x000fe40007ffe0ff */
[----:B------:R-:W-:Y:S02]  /*1b690*/  ISETP.GE.AND P1, PT, R12, c[0x0][0x3c8], PT ;  /* 0x0000f2000c007a0c */ /* 0x000fe40003f26270 */
[----:B------:R-:W-:-:S02]  /*1b6a0*/  @!P5 LEA.HI.X R9, R5, R4, R13, 0x2, P0 ;  /* 0x000000040509d211 */ /* 0x000fc400000f140d */
[----:B------:R-:W-:Y:S02]  /*1b6b0*/  SHF.R.S32.HI R15, RZ, 0x1f, R15 ;  /* 0x0000001fff0f7819 */ /* 0x000fe4000001140f */
[C---:B------:R-:W-:Y:S01]  /*1b6c0*/  IADD3 R11, R243.reuse, 0x70, RZ ;  /* 0x00000070f30b7810 */ /* 0x040fe20007ffe0ff */
[----:B------:R1:W-:Y:S01]  /*1b6d0*/  @!P5 ST.E.64 [R8.64], R124 ;  /* 0x0000007c0800d985 */ /* 0x0003e2000c101b08 */
[----:B------:R-:W-:Y:S02]  /*1b6e0*/  IADD3 R13, R243, 0x68, RZ ;  /* 0x00000068f30d7810 */ /* 0x000fe40007ffe0ff */
        /* <DEDUP_REMOVED lines=14> */
[----:B-1----:R-:W-:Y:S02]  /*1b7d0*/  @!P2 LEA R8, P3, R11, R0, 0x2 ;  /* 0x000000000b08a211 */ /* 0x002fe400078610ff */
[----:B------:R-:W-:Y:S02]  /*1b7e0*/  IADD3 R14, R243, 0x88, RZ ;  /* 0x00000088f30e7810 */ /* 0x000fe40007ffe0ff */
        /* <DEDUP_REMOVED lines=18> */
[C---:B------:R-:W-:Y:S01]  /*1b910*/  IADD3 R11, R243.reuse, 0x90, RZ ;  /* 0x00000090f30b7810 */ /* 0x040fe20007ffe0ff */
        /* <DEDUP_REMOVED lines=9> */
[C---:B--2---:R-:W-:Y:S02]  /*1b9b0*/  @!P4 LEA R2, P6, R10.reuse, R0, 0x2 ;  /* 0x000000000a02c211 */ /* 0x044fe400078c10ff */
        /* <DEDUP_REMOVED lines=35> */
.L_x_1416:
        /* <DEDUP_REMOVED lines=16> */
[----:B-----5:R3:W4:Y:S04]  /*1bcf0*/  LDG.E R15, [R2.64] ;  /* 0x00000008020f7981 */ /* 0x020728000c1e1900 */
[----:B--23--:R-:W4:Y:S02]  /*1bd00*/  LDG.E R2, [R2.64+0x4] ;  /* 0x0000040802027981 */ /* 0x00cf24000c1e1900 */
[----:B----4-:R-:W-:Y:S02]  /*1bd10*/  IADD3 R15, -R15, R2, RZ ;  /* 0x000000020f0f7210 */ /* 0x010fe40007ffe1ff */
.L_x_1437:
[----:B--2---:R-:W2:Y:S01]  /*1bd20*/  LDL.LU R2, [R1] ;  /* 0x0000000001027983 */ /* 0x004ea20000300800 */
[----:B------:R-:W-:Y:S01]  /*1bd30*/  BSSY B0, `(.L_x_1438) ;  /* 0x0000038000007945 */ /* 0x000fe20003800000 */
[----:B------:R-:W-:Y:S02]  /*1bd40*/  LOP3.LUT R4, R246, 0xffff, RZ, 0xc0, !PT ;  /* 0x0000fffff6047812 */ /* 0x000fe400078ec0ff */
[----:B------:R-:W3:Y:S01]  /*1bd50*/  S2R R5, SR_TID.X ;  /* 0x0000000000057919 */ /* 0x000ee20000002100 */
[----:B------:R-:W-:-:S02]  /*1bd60*/  SEL R3, R252, RZ, !P3 ;  /* 0x000000fffc037207 */ /* 0x000fc40005800000 */
[----:B-----5:R-:W-:Y:S02]  /*1bd70*/  SHF.R.S32.HI R18, RZ, 0x1f, R0 ;  /* 0x0000001fff127819 */ /* 0x020fe40000011400 */
[----:B---3--:R-:W-:Y:S02]  /*1bd80*/  ISETP.GT.AND P0, PT, R5, 0x7f, PT ;  /* 0x0000007f0500780c */ /* 0x008fe40003f04270 */
[----:B--2---:R-:W-:-:S11]  /*1bd90*/  SEL R20, R2, RZ, !P3 ;  /* 0x000000ff02147207 */ /* 0x004fd60005800000 */
[----:B------:R-:W-:Y:S05]  /*1bda0*/  @P0 BRA `(.L_x_1439) ;  /* 0x0000030000000947 */ /* 0x000fea0003800000 */
[----:B------:R-:W-:Y:S01]  /*1bdb0*/  IMAD R2, R15, c[0x0][0x4e8], RZ ;  /* 0x00013a000f027a24 */ /* 0x000fe200078e02ff */
[----:B------:R-:W-:-:S04]  /*1bdc0*/  IADD3 R14, R240, R5, RZ ;  /* 0x00000005f00e7210 */ /* 0x000fc80007ffe0ff */
[----:B------:R-:W-:-:S13]  /*1bdd0*/  ISETP.GE.AND P0, PT, R14, R2, PT ;  /* 0x000000020e00720c */ /* 0x000fda0003f06270 */
[----:B------:R-:W-:Y:S05]  /*1bde0*/  @P0 BRA `(.L_x_1439) ;  /* 0x000002c000000947 */ /* 0x000fea0003800000 */
[----:B------:R-:W2:Y:S01]  /*1bdf0*/  LDL.LU R22, [R1+0x4] ;  /* 0x0000040001167983 */ /* 0x000ea20000300800 */
[----:B------:R-:W-:Y:S01]  /*1be00*/  IMAD.MOV.U32 R2, RZ, RZ, 0x368 ;  /* 0x00000368ff027424 */ /* 0x000fe200078e00ff */
[----:B------:R-:W-:-:S04]  /*1be10*/  ISETP.GT.AND P2, PT, R19, 0x1, PT ;  /* 0x000000011300780c */ /* 0x000fc80003f44270 */
[----:B------:R-:W-:-:S04]  /*1be20*/  SEL R2, R2, 0x328, P2 ;  /* 0x0000032802027807 */ /* 0x000fc80001000000 */
[----:B------:R3:W4:Y:S08]  /*1be30*/  LDC.64 R10, c[0x0][R2+0x170] ;  /* 0x00005c00020a7b82 */ /* 0x0007300000000a00 */
[----:B------:R3:W5:Y:S08]  /*1be40*/  LDC.64 R8, c[0x0][R2+0x168] ;  /* 0x00005a0002087b82 */ /* 0x0007700000000a00 */
[----:B------:R3:W1:Y:S08]  /*1be50*/  LDC.64 R16, c[0x0][R2+0x178] ;  /* 0x00005e0002107b82 */ /* 0x0006700000000a00 */
[----:B------:R3:W1:Y:S02]  /*1be60*/  LDC.64 R12, c[0x0][R2+0x160] ;  /* 0x00005800020c7b82 */ /* 0x0006640000000a00 */
[----:B---3--:R-:W-:-:S02]  /*1be70*/  IMAD.MOV.U32 R2, RZ, RZ, c[0x0][0x4e8] ;  /* 0x00013a00ff027624 */ /* 0x008fc400078e00ff */
        /* <DEDUP_REMOVED lines=13> */
[----:B------:R-:W-:-:S03]  /*1bf50*/  IADD3.X R11, R7, R11, R18, P1, P0 ;  /* 0x0000000b070b7210 */ /* 0x000fc60000fe0412 */
[----:B------:R-:W-:-:S05]  /*1bf60*/  IMAD R6, R6, c[0x0][0x4e8], R14 ;  /* 0x00013a0006067a24 */ /* 0x000fca00078e020e */
[----:B------:R-:W-:Y:S02]  /*1bf70*/  SHF.R.S32.HI R7, RZ, 0x1f, R6 ;  /* 0x0000001fff077819 */ /* 0x000fe40000011406 */
[----:B--2---:R-:W-:-:S05]  /*1bf80*/  SEL R5, R22, RZ, P2 ;  /* 0x000000ff16057207 */ /* 0x004fca0001000000 */
[-C--:B-1----:R-:W-:Y:S02]  /*1bf90*/  IMAD R10, R17, R5.reuse, RZ ;  /* 0x00000005110a7224 */ /* 0x082fe400078e02ff */
[----:B------:R-:W-:Y:S01]  /*1bfa0*/  IMAD.WIDE.U32 R8, R16, R5, RZ ;  /* 0x0000000510087225 */ /* 0x000fe200078e00ff */
[----:B------:R-:W-:-:S04]  /*1bfb0*/  SHF.R.S32.HI R5, RZ, 0x1f, R2 ;  /* 0x0000001fff057819 */ /* 0x000fc80000011402 */
[----:B------:R-:W-:Y:S01]  /*1bfc0*/  IADD3 R9, R9, R10, RZ ;  /* 0x0000000a09097210 */ /* 0x000fe20007ffe0ff */
[----:B------:R-:W-:Y:S01]  /*1bfd0*/  IMAD.MOV.U32 R10, RZ, RZ, c[0x0][0x4a8] ;  /* 0x00012a00ff0a7624 */ /* 0x000fe200078e00ff */
[----:B------:R-:W-:Y:S01]  /*1bfe0*/  IADD3 R8, P1, P0, R2, R21, R8 ;  /* 0x0000001502087210 */ /* 0x000fe2000783e008 */
[----:B------:R-:W-:-:S03]  /*1bff0*/  IMAD R2, R13, R6, RZ ;  /* 0x000000060d027224 */ /* 0x000fc600078e02ff */
[----:B------:R-:W-:Y:S01]  /*1c000*/  IADD3.X R9, R5, R11, R9, P1, P0 ;  /* 0x0000000b05097210 */ /* 0x000fe20000fe0409 */
[----:B------:R-:W-:Y:S01]  /*1c010*/  IMAD R2, R12, R7, R2 ;  /* 0x000000070c027224 */ /* 0x000fe200078e0202 */
[----:B------:R-:W-:-:S03]  /*1c020*/  MOV R5, c[0x0][0x4ac] ;  /* 0x00012b0000057a02 */ /* 0x000fc60000000f00 */
[----:B------:R-:W-:Y:S01]  /*1c030*/  IMAD.WIDE.U32 R6, R12, R6, R8 ;  /* 0x000000060c067225 */ /* 0x000fe200078e0008 */
[----:B------:R-:W-:Y:S02]  /*1c040*/  SEL R8, R10, c[0x0][0x450], P2 ;  /* 0x000114000a087a07 */ /* 0x000fe40001000000 */
[----:B------:R-:W-:Y:S01]  /*1c050*/  SEL R5, R5, c[0x0][0x454], P2 ;  /* 0x0001150005057a07 */ /* 0x000fe20001000000 */
[----:B------:R-:W-:Y:S01]  /*1c060*/  IMAD.IADD R2, R7, 0x1, R2 ;  /* 0x0000000107027824 */ /* 0x000fe200078e0202 */
[----:B------:R-:W-:-:S04]  /*1c070*/  LEA R8, P0, R6, R8, 0x2 ;  /* 0x0000000806087211 */ /* 0x000fc800078010ff */
[----:B------:R-:W-:Y:S02]  /*1c080*/  LEA.HI.X R9, R6, R5, R2, 0x2, P0 ;  /* 0x0000000506097211 */ /* 0x000fe400000f1402 */
[----:B------:R-:W-:-:S05]  /*1c090*/  MOV R2, 0xff800000 ;  /* 0xff80000000027802 */ /* 0x000fca0000000f00 */
[----:B------:R1:W-:Y:S02]  /*1c0a0*/  STG.E [R8.64], R2 ;  /* 0x0000000208007986 */ /* 0x0003e4000c101908 */
.L_x_1439:
[----:B------:R-:W-:Y:S05]  /*1c0b0*/  BSYNC B0 ;  /* 0x0000000000007941 */ /* 0x000fea0003800000 */
.L_x_1438:
[----:B------:R-:W-:-:S13]  /*1c0c0*/  ISETP.GT.AND P0, PT, R19, 0x1, PT ;  /* 0x000000011300780c */ /* 0x000fda0003f04270 */
[----:B------:R-:W-:Y:S05]  /*1c0d0*/  @P0 BRA `(.L_x_1431) ;  /* 0x0000075000000947 */ /* 0x000fea0003800000 */
[----:B------:R-:W-:Y:S01]  /*1c0e0*/  MOV R5, c[0x0][0x4e8] ;  /* 0x00013a0000057a02 */ /* 0x000fe20000000f00 */
[----:B-1----:R-:W-:Y:S01]  /*1c0f0*/  IMAD R2, R18, c[0x0][0x3a0], RZ ;  /* 0x0000e80012027a24 */ /* 0x002fe200078e02ff */
[----:B------:R-:W1:Y:S01]  /*1c100*/  S2R R11, SR_TID.X ;  /* 0x00000000000b7919 */ /* 0x000e620000002100 */
[----:B------:R-:W-:Y:S01]  /*1c110*/  IMAD.WIDE.U32 R6, R0, c[0x0][0x3a0], RZ ;  /* 0x0000e80000067a25 */ /* 0x000fe200078e00ff */
[----:B------:R-:W-:-:S03]  /*1c120*/  ISETP.NE.AND P0, PT, R5, 0x1, PT ;  /* 0x000000010500780c */ /* 0x000fc60003f05270 */
[----:B------:R-:W-:Y:S01]  /*1c130*/  IMAD R0, R0, c[0x0][0x3a4], R2 ;  /* 0x0000e90000007a24 */ /* 0x000fe200078e0202 */
[----:B------:R-:W-:Y:S01]  /*1c140*/  IADD3 R2, R221, R240, RZ ;  /* 0x000000f0dd027210 */ /* 0x000fe20007ffe0ff */
        /* <DEDUP_REMOVED lines=8> */
[----:B------:R-:W-:Y:S01]  /*1c1d0*/  SHF.R.S32.HI R8, RZ, 0x1f, R0 ;  /* 0x0000001fff087819 */ /* 0x000fe20000011400 */
[----:B------:R-:W-:Y:S01]  /*1c1e0*/  IMAD.MOV.U32 R4, RZ, RZ, R6 ;  /* 0x000000ffff047224 */ /* 0x000fe200078e0006 */
[----:B-1----:R-:W-:-:S03]  /*1c1f0*/  SHF.R.S32.HI R10, RZ, 0x1f, R11 ;  /* 0x0000001fff0a7819 */ /* 0x002fc6000001140b */
[----:B------:R-:W-:Y:S01]  /*1c200*/  IMAD.WIDE.U32 R6, R3, c[0x0][0x3f0], R4 ;  /* 0x0000fc0003067a25 */ /* 0x000fe200078e0004 */
[----:B------:R-:W-:Y:S02]  /*1c210*/  IADD3 R4, -R0, RZ, RZ ;  /* 0x000000ff00047210 */ /* 0x000fe40007ffe1ff */
[----:B------:R-:W-:Y:S01]  /*1c220*/  LEA.HI R10, R10, R11, RZ, 0x3 ;  /* 0x0000000b0a0a7211 */ /* 0x000fe200078f18ff */
[----:B------:R-:W-:Y:S01]  /*1c230*/  IMAD R5, R8, c[0x0][0x3e0], RZ ;  /* 0x0000f80008057a24 */ /* 0x000fe200078e02ff */
[----:B------:R-:W-:Y:S01]  /*1c240*/  IADD3 R3, R7, R9, RZ ;  /* 0x0000000907037210 */ /* 0x000fe20007ffe0ff */
[----:B------:R-:W-:Y:S01]  /*1c250*/  IMAD R4, R4, c[0x0][0x4e8], R2 ;  /* 0x00013a0004047a24 */ /* 0x000fe200078e0202 */
[----:B------:R-:W-:Y:S01]  /*1c260*/  SHF.R.S32.HI R10, RZ, 0x3, R10 ;  /* 0x00000003ff0a7819 */ /* 0x000fe2000001140a */
[----:B------:R-:W-:Y:S02]  /*1c270*/  IMAD.MOV.U32 R2, RZ, RZ, R6 ;  /* 0x000000ffff027224 */ /* 0x000fe400078e0006 */
[----:B------:R-:W-:-:S02]  /*1c280*/  IMAD R5, R0, c[0x0][0x3e4], R5 ;  /* 0x0000f90000057a24 */ /* 0x000fc400078e0205 */
[----:B------:R-:W-:Y:S01]  /*1c290*/  IMAD.WIDE.U32 R2, R0, c[0x0][0x3e0], R2 ;  /* 0x0000f80000027a25 */ /* 0x000fe200078e0002 */
[----:B------:R-:W-:-:S04]  /*1c2a0*/  SHF.R.S32.HI R0, RZ, 0x1f, R4 ;  /* 0x0000001fff007819 */ /* 0x000fc80000011404 */
[----:B------:R-:W-:Y:S01]  /*1c2b0*/  IADD3 R3, R3, R5, RZ ;  /* 0x0000000503037210 */ /* 0x000fe20007ffe0ff */
[----:B------:R-:W-:-:S04]  /*1c2c0*/  IMAD R0, R0, c[0x0][0x3d8], RZ ;  /* 0x0000f60000007a24 */ /* 0x000fc800078e02ff */
[----:B------:R-:W-:-:S04]  /*1c2d0*/  IMAD.WIDE.U32 R2, R4, c[0x0][0x3d8], R2 ;  /* 0x0000f60004027a25 */ /* 0x000fc800078e0002 */
[----:B------:R-:W-:Y:S01]  /*1c2e0*/  IMAD R4, R4, c[0x0][0x3dc], R0 ;  /* 0x0000f70004047a24 */ /* 0x000fe200078e0200 */
[----:B------:R-:W-:-:S04]  /*1c2f0*/  LEA R7, P0, R2, c[0x0][0x380], 0x1 ;  /* 0x0000e00002077a11 */ /* 0x000fc800078008ff */
[----:B------:R-:W-:Y:S02]  /*1c300*/  IADD3 R6, R3, R4, RZ ;  /* 0x0000000403067210 */ /* 0x000fe40007ffe0ff */
[----:B------:R-:W-:Y:S02]  /*1c310*/  IADD3 R4, R10, R240, RZ ;  /* 0x000000f00a047210 */ /* 0x000fe40007ffe0ff */
[----:B------:R-:W-:Y:S01]  /*1c320*/  LEA.HI.X R6, R2, c[0x0][0x384], R6, 0x1, P0 ;  /* 0x0000e10002067a11 */ /* 0x000fe200000f0c06 */
[----:B------:R-:W-:Y:S05]  /*1c330*/  BRA.DIV ~URZ, `(.L_x_1440) ;  /* 0x000039627f007947 */ /* 0x000fea000b800000 */
[----:B------:R1:W2:Y:S02]  /*1c340*/  SHFL.IDX PT, R8, R6, RZ, 0x181f ;  /* 0x00181fff06087589 */ /* 0x0002a400000e0000 */
.L_x_1509:
[----:B------:R-:W-:Y:S05]  /*1c350*/  BRA.DIV ~URZ, `(.L_x_1441) ;  /* 0x000039b27f007947 */ /* 0x000fea000b800000 */
[----:B------:R3:W4:Y:S02]  /*1c360*/  SHFL.IDX PT, R0, R7, RZ, 0x181f ;  /* 0x00181fff07007589 */ /* 0x00072400000e0000 */
.L_x_1510:
        /* <DEDUP_REMOVED lines=16> */
.L_x_1443:
[----:B------:R-:W-:Y:S05]  /*1c470*/  BSYNC B0 ;  /* 0x0000000000007941 */ /* 0x000fea0003800000 */
.L_x_1442:
[----:B------:R-:W-:Y:S05]  /*1c480*/  BRA.DIV ~URZ, `(.L_x_1444) ;  /* 0x000038e27f007947 */ /* 0x000fea000b800000 */
[----:B--2---:R2:W1:Y:S04]  /*1c490*/  SHFL.IDX PT, R8, R6, 0x1, 0x181f ;  /* 0x00381f0006087f89 */ /* 0x00446800000e0000 */
[----:B----4-:R2:W4:Y:S02]  /*1c4a0*/  SHFL.IDX PT, R0, R7, 0x1, 0x181f ;  /* 0x00381f0007007f89 */ /* 0x01052400000e0000 */
.L_x_1511:
        /* <DEDUP_REMOVED lines=16> */
.L_x_1446:
[----:B------:R-:W-:Y:S05]  /*1c5b0*/  BSYNC B0 ;  /* 0x0000000000007941 */ /* 0x000fea0003800000 */
.L_x_1445:
[----:B------:R-:W-:Y:S05]  /*1c5c0*/  BRA.DIV ~URZ, `(.L_x_1447) ;  /* 0x000038627f007947 */ /* 0x000fea000b800000 */
[----:B-1----:R1:W2:Y:S02]  /*1c5d0*/  SHFL.IDX PT, R8, R6, 0x2, 0x181f ;  /* 0x00581f0006087f89 */ /* 0x0022a400000e0000 */
.L_x_1512:
[----:B------:R-:W-:Y:S05]  /*1c5e0*/  BRA.DIV ~URZ, `(.L_x_1448) ;  /* 0x000038b27f007947 */ /* 0x000fea000b800000 */
[----:B----4-:R4:W1:Y:S02]  /*1c5f0*/  SHFL.IDX PT, R0, R7, 0x2, 0x181f ;  /* 0x00581f0007007f89 */ /* 0x01086400000e0000 */
.L_x_1513:
        /* <DEDUP_REMOVED lines=16> */
.L_x_1450:
[----:B------:R-:W-:Y:S05]  /*1c700*/  BSYNC B0 ;  /* 0x0000000000007941 */ /* 0x000fea0003800000 */
.L_x_1449:
[----:B------:R-:W-:Y:S05]  /*1c710*/  BRA.DIV ~URZ, `(.L_x_1451) ;  /* 0x000037e27f007947 */ /* 0x000fea000b800000 */
[----:B-12---:R-:W1:Y:S04]  /*1c720*/  SHFL.IDX PT, R6, R6, 0x3, 0x181f ;  /* 0x00781f0006067f89 */ /* 0x006e6800000e0000 */
[----:B---34-:R-:W2:Y:S02]  /*1c730*/  SHFL.IDX PT, R7, R7, 0x3, 0x181f ;  /* 0x00781f0007077f89 */ /* 0x018ea400000e0000 */
.L_x_1514:
[----:B------:R-:W-:-:S04]  /*1c740*/  IADD3 R4, R4, 0x60, RZ ;  /* 0x0000006004047810 */ /* 0x000fc80007ffe0ff */
        /* <DEDUP_REMOVED lines=14> */
.L_x_1431:
[----:B------:R-:W-:Y:S05]  /*1c830*/  BSYNC B1 ;  /* 0x0000000000017941 */ /* 0x000fea0003800000 */
.L_x_1415:
[----:B-1-3--:R-:W3:Y:S02]  /*1c840*/  LDL R0, [R1+0x58] ;  /* 0x0000580001007983 */ /* 0x00aee40000100800 */
[----:B---3--:R-:W-:-:S13]  /*1c850*/  ISETP.NE.AND P0, PT, R0, RZ, PT ;  /* 0x000000ff0000720c */ /* 0x008fda0003f05270 */
[----:B------:R-:W-:Y:S01]  /*1c860*/  @P0 WARPSYNC 0xffffffff ;  /* 0xffffffff00000948 */ /* 0x000fe20003800000 */
[----:B------:R-:W-:Y:S06]  /*1c870*/  @P0 BAR.SYNC.DEFER_BLOCKING 0x5, 0x100 ;  /* 0x0144000000000b1d */ /* 0x000fec0000010000 */
[----:B------:R-:W1:Y:S04]  /*1c880*/  @P0 LDS.128 R244, [0x18100] ;  /* 0x01810000fff40984 */ /* 0x000e680000000c00 */
[----:B------:R-:W-:Y:S06]  /*1c890*/  @P0 BAR.ARV 0x4, 0x100 ;  /* 0x0104000000000b1d */ /* 0x000fec0000002000 */
[----:B------:R-:W-:Y:S05]  /*1c8a0*/  @P0 BRA `(.L_x_1452) ;  /* 0x00000f6000000947 */ /* 0x000fea0003800000 */
[----:B------:R-:W3:Y:S01]  /*1c8b0*/  S2R R0, SR_TID.X ;  /* 0x0000000000007919 */ /* 0x000ee20000002100 */
[----:B------:R-:W-:Y:S01]  /*1c8c0*/  IMAD.MOV.U32 R8, RZ, RZ, RZ ;  /* 0x000000ffff087224 */ /* 0x000fe200078e00ff */
[----:B---3--:R-:W-:-:S04]  /*1c8d0*/  LOP3.LUT R13, R0, 0x1f, RZ, 0xc0, !PT ;  /* 0x0000001f000d7812 */ /* 0x008fc800078ec0ff */
[----:B------:R-:W-:Y:S01]  /*1c8e0*/  ISETP.NE.AND P6, PT, R13, 0x1f, PT ;  /* 0x0000001f0d00780c */ /* 0x000fe20003fc5270 */
[----:B------:R-:W-:Y:S10]  /*1c8f0*/  BRA.DIV ~URZ, `(.L_x_1453) ;  /* 0x000036d27f007947 */ /* 0x000ff4000b800000 */
[----:B------:R3:W4:Y:S02]  /*1c900*/  SHFL.IDX PT, R9, R86, RZ, 0x1f ;  /* 0x00001fff56097589 */ /* 0x00072400000e0000 */
.L_x_1515:
[----:B------:R-:W-:Y:S05]  /*1c910*/  BRA.DIV ~URZ, `(.L_x_1454) ;  /* 0x000037227f007947 */ /* 0x000fea000b800000 */
[----:B------:R3:W4:Y:S02]  /*1c920*/  SHFL.IDX PT, R6, R86, 0x1, 0x1f ;  /* 0x00201f0056067f89 */ /* 0x00072400000e0000 */
.L_x_1516:
[----:B-1----:R-:W-:Y:S02]  /*1c930*/  IMAD.IADD R0, R247, 0x1, R13 ;  /* 0x00000001f7007824 */ /* 0x002fe400078e020d */
[----:B--2-4-:R-:W-:-:S03]  /*1c940*/  IMAD.MOV.U32 R7, RZ, RZ, RZ ;  /* 0x000000ffff077224 */ /* 0x014fc600078e00ff */
[----:B------:R-:W-:-:S13]  /*1c950*/  ISETP.GE.OR P0, PT, R0, c[0x0][0x53c], !P6 ;  /* 0x00014f0000007a0c */ /* 0x000fda0007706670 */
[----:B------:R-:W-:Y:S01]  /*1c960*/  @!P0 MOV R2, 0x4 ;  /* 0x0000000400028802 */ /* 0x000fe20000000f00 */
[----:B------:R-:W-:-:S04]  /*1c970*/  @!P0 IMAD.MOV.U32 R4, RZ, RZ, 0x4 ;  /* 0x00000004ff048424 */ /* 0x000fc800078e00ff */
[----:B------:R-:W-:-:S04]  /*1c980*/  @!P0 IMAD.WIDE R4, R0, R4, c[0x0][0x580] ;  /* 0x0001600000048625 */ /* 0x000fc800078e0204 */
[----:B------:R-:W-:Y:S01]  /*1c990*/  @!P0 IMAD.WIDE R2, R0, R2, c[0x0][0x578] ;  /* 0x00015e0000028625 */ /* 0x000fe200078e0202 */
[----:B------:R-:W2:Y:S04]  /*1c9a0*/  @!P0 LDG.E R7, [R4.64] ;  /* 0x0000000804078981 */ /* 0x000ea8000c1e1900 */
[----:B------:R-:W2:Y:S01]  /*1c9b0*/  @!P0 LDG.E R8, [R2.64] ;  /* 0x0000000802088981 */ /* 0x000ea2000c1e1900 */
[C---:B------:R-:W-:Y:S02]  /*1c9c0*/  ISETP.GE.U32.AND P4, PT, R13.reuse, 0x10, PT ;  /* 0x000000100d00780c */ /* 0x040fe40003f86070 */
[C---:B------:R-:W-:Y:S02]  /*1c9d0*/  ISETP.GE.U32.AND P3, PT, R13.reuse, 0x8, PT ;  /* 0x000000080d00780c */ /* 0x040fe40003f66070 */
[----:B------:R-:W-:-:S02]  /*1c9e0*/  ISETP.GE.U32.AND P2, PT, R13, 0x4, PT ;  /* 0x000000040d00780c */ /* 0x000fc40003f46070 */
[C---:B------:R-:W-:Y:S02]  /*1c9f0*/  ISETP.GE.U32.AND P1, PT, R13.reuse, 0x2, PT ;  /* 0x000000020d00780c */ /* 0x040fe40003f26070 */
[----:B------:R-:W-:Y:S02]  /*1ca00*/  ISETP.NE.AND P5, PT, R13, RZ, PT ;  /* 0x000000ff0d00720c */ /* 0x000fe40003fa5270 */
[----:B------:R-:W-:Y:S01]  /*1ca10*/  MOV R12, RZ ;  /* 0x000000ff000c7202 */ /* 0x000fe20000000f00 */
[----:B--2---:R-:W-:Y:S01]  /*1ca20*/  IMAD R0, R8, R7, RZ ;  /* 0x0000000708007224 */ /* 0x004fe200078e02ff */
[----:B------:R-:W-:Y:S07]  /*1ca30*/  BRA.DIV ~URZ, `(.L_x_1455) ;  /* 0x000036727f007947 */ /* 0x000fee000b800000 */
[----:B------:R1:W2:Y:S02]  /*1ca40*/  SHFL.UP PT, R4, R0, 0x1, RZ ;  /* 0x0420000000047989 */ /* 0x0002a400000e00ff */
.L_x_1517:
        /* <DEDUP_REMOVED lines=16> */
.L_x_1518:
[----:B--2---:R-:W-:Y:S01]  /*1cb50*/  IMAD R0, R0, c[0x0][0x538], RZ ;  /* 0x00014e0000007a24 */ /* 0x004fe200078e02ff */
[----:B------:R-:W-:Y:S04]  /*1cb60*/  BSSY B1, `(.L_x_1457) ;  /* 0x00000c5000017945 */ /* 0x000fe80003800000 */
[----:B------:R-:W-:-:S04]  /*1cb70*/  IADD3 R6, R0, R6, RZ ;  /* 0x0000000600067210 */ /* 0x000fc80007ffe0ff */
[----:B------:R-:W-:-:S13]  /*1cb80*/  ISETP.GT.AND P0, PT, R6, R9, PT ;  /* 0x000000090600720c */ /* 0x000fda0003f04270 */
[----:B------:R-:W-:Y:S05]  /*1cb90*/  @P0 BRA `(.L_x_1458) ;  /* 0x0000025000000947 */ /* 0x000fea0003800000 */
.L_x_1462:
        /* <DEDUP_REMOVED lines=17> */
.L_x_1519:
        /* <DEDUP_REMOVED lines=16> */
.L_x_1520:
[----:B--2---:R-:W-:-:S05]  /*1cdb0*/  IMAD R0, R0, c[0x0][0x538], RZ ;  /* 0x00014e0000007a24 */ /* 0x004fca00078e02ff */
[----:B------:R-:W-:-:S04]  /*1cdc0*/  IADD3 R6, R0, R6, RZ ;  /* 0x0000000600067210 */ /* 0x000fc80007ffe0ff */
[----:B------:R-:W-:-:S13]  /*1cdd0*/  ISETP.GT.AND P0, PT, R6, R9, PT ;  /* 0x000000090600720c */ /* 0x000fda0003f04270 */
[----:B-1-3--:R-:W-:Y:S05]  /*1cde0*/  @!P0 BRA `(.L_x_1462) ;  /* 0xfffffdb000008947 */ /* 0x00afea000383ffff */
.L_x_1458:
[----:B------:R-:W-:-:S05]  /*1cdf0*/  IADD3 R11, -R0, R6, RZ ;  /* 0x00000006000b7210 */ /* 0x000fca0007ffe1ff */
[----:B------:R-:W-:-:S05]  /*1ce00*/  IMAD R0, R4, c[0x0][0x538], R11 ;  /* 0x00014e0004007a24 */ /* 0x000fca00078e020b */
[----:B------:R-:W-:Y:S01]  /*1ce10*/  ISETP.GT.AND P0, PT, R0, R9, PT ;  /* 0x000000090000720c */ /* 0x000fe20003f04270 */
[----:B------:R-:W-:-:S12]  /*1ce20*/  BRA.DIV ~URZ, `(.L_x_1463) ;  /* 0x000036527f007947 */ /* 0x000fd8000b800000 */
[----:B------:R-:W-:-:S04]  /*1ce30*/  VOTE.ANY R10, PT, !P0 ;  /* 0x00000000000a7806 */ /* 0x000fc800040e0100 */
.L_x_1521:
[----:B------:R-:W2:Y:S02]  /*1ce40*/  POPC R6, R10 ;  /* 0x0000000a00067309 */ /* 0x000ea40000000000 */
[----:B--2---:R-:W-:Y:S01]  /*1ce50*/  IADD3 R247, R6, R247, RZ ;  /* 0x000000f706f77210 */ /* 0x004fe20007ffe0ff */
[----:B------:R-:W-:Y:S05]  /*1ce60*/  BRA.DIV ~URZ, `(.L_x_1464) ;  /* 0x000036627f007947 */ /* 0x000fea000b800000 */
[----:B------:R2:W4:Y:S04]  /*1ce70*/  SHFL.IDX PT, R7, R7, R6, 0x1f ;  /* 0x00001f0607077589 */ /* 0x00052800000e0000 */
[----:B------:R2:W1:Y:S02]  /*1ce80*/  SHFL.IDX PT, R5, R8, R6, 0x1f ;  /* 0x00001f0608057589 */ /* 0x00046400000e0000 */
.L_x_1522:
[----:B------:R-:W-:Y:S01]  /*1ce90*/  ISETP.NE.AND P0, PT, R10, RZ, PT ;  /* 0x000000ff0a00720c */ /* 0x000fe20003f05270 */
[----:B------:R-:W-:-:S12]  /*1cea0*/  BSSY B0, `(.L_x_1465) ;  /* 0x0000005000007945 */ /* 0x000fd80003800000 */
[----:B------:R-:W-:Y:S05]  /*1ceb0*/  @!P0 BRA `(.L_x_1466) ;  /* 0x0000003000008947 */ /* 0x000fea0003800000 */
[----:B--2---:R-:W-:Y:S01]  /*1cec0*/  IADD3 R6, R6, -0x1, RZ ;  /* 0xffffffff06067810 */ /* 0x004fe20007ffe0ff */
[----:B------:R-:W-:Y:S05]  /*1ced0*/  BRA.DIV ~URZ, `(.L_x_1467) ;  /* 0x000036c27f007947 */ /* 0x000fea000b800000 */
[----:B------:R2:W3:Y:S02]  /*1cee0*/  SHFL.IDX PT, R12, R4, R6, 0x1f ;  /* 0x00001f06040c7589 */ /* 0x0004e400000e0000 */
.L_x_1466:
[----:B------:R-:W-:Y:S05]  /*1cef0*/  BSYNC B0 ;  /* 0x0000000000007941 */ /* 0x000fea0003800000 */
.L_x_1465:
[----:B-1----:R-:W-:Y:S01]  /*1cf00*/  ISETP.NE.AND P0, PT, R5, 0x1, PT ;  /* 0x000000010500780c */ /* 0x002fe20003f05270 */
[----:B---3--:R-:W-:Y:S01]  /*1cf10*/  IMAD R244, R12, c[0x0][0x538], R11 ;  /* 0x00014e000cf47a24 */ /* 0x008fe200078e020b */
[----:B------:R-:W-:Y:S04]  /*1cf20*/  BSSY B0, `(.L_x_1468) ;  /* 0x0000081000007945 */ /* 0x000fe80003800000 */
[----:B------:R-:W-:-:S07]  /*1cf30*/  IADD3 R3, -R244, R9, RZ ;  /* 0x00000009f4037210 */ /* 0x000fce0007ffe1ff */
[----:B------:R-:W-:Y:S05]  /*1cf40*/  @!P0 BRA `(.L_x_1469) ;  /* 0x000003e000008947 */ /* 0x000fea0003800000 */
[-C--:B----4-:R-:W-:Y:S01]  /*1cf50*/  IABS R2, R7.reuse ;  /* 0x0000000700027213 */ /* 0x090fe20000000000 */
[----:B--2---:R-:W-:Y:S01]  /*1cf60*/  IMAD.MOV.U32 R8, RZ, RZ, RZ ;  /* 0x000000ffff087224 */ /* 0x004fe200078e00ff */
[----:B------:R-:W-:Y:S02]  /*1cf70*/  IABS R10, R7 ;  /* 0x00000007000a7213 */ /* 0x000fe40000000000 */
[----:B------:R-:W1:Y:S08]  /*1cf80*/  I2F.RP R0, R2 ;  /* 0x0000000200007306 */ /* 0x000e700000209400 */
[----:B-1----:R-:W1:Y:S02]  /*1cf90*/  MUFU.RCP R0, R0 ;  /* 0x0000000000007308 */ /* 0x002e640000001000 */
[----:B-1----:R-:W-:-:S06]  /*1cfa0*/  IADD3 R0, R0, 0xffffffe, RZ ;  /* 0x0ffffffe00007810 */ /* 0x002fcc0007ffe0ff */
[----:B------:R-:W1:Y:S02]  /*1cfb0*/  F2I.FTZ.U32.TRUNC.NTZ R9, R0 ;  /* 0x0000000000097305 */ /* 0x000e64000021f000 */
[----:B-1----:R-:W-:Y:S01]  /*1cfc0*/  IMAD.MOV R4, RZ, RZ, -R9 ;  /* 0x000000ffff047224 */ /* 0x002fe200078e0a09 */
[----:B------:R-:W-:-:S03]  /*1cfd0*/  IABS R0, R5 ;  /* 0x0000000500007213 */ /* 0x000fc60000000000 */
[----:B------:R-:W-:Y:S02]  /*1cfe0*/  IMAD.MOV.U32 R6, RZ, RZ, R4 ;  /* 0x000000ffff067224 */ /* 0x000fe400078e0004 */
[----:B------:R-:W-:Y:S01]  /*1cff0*/  IMAD.MOV.U32 R4, RZ, RZ, R0 ;  /* 0x000000ffff047224 */ /* 0x000fe200078e0000 */
[----:B------:R-:W-:Y:S01]  /*1d000*/  IABS R0, R3 ;  /* 0x0000000300007213 */ /* 0x000fe20000000000 */
[----:B------:R-:W-:Y:S02]  /*1d010*/  IMAD R6, R6, R2, RZ ;  /* 0x0000000206067224 */ /* 0x000fe400078e02ff */
[----:B------:R-:W1:Y:S02]  /*1d020*/  I2F.RP R11, R4 ;  /* 0x00000004000b7306 */ /* 0x000e640000209400 */
[----:B------:R-:W-:Y:S01]  /*1d030*/  IMAD.HI.U32 R9, R9, R6, R8 ;  /* 0x0000000609097227 */ /* 0x000fe200078e0008 */
[----:B------:R-:W-:-:S03]  /*1d040*/  MOV R6, R0 ;  /* 0x0000000000067202 */ /* 0x000fc60000000f00 */
[----:B------:R-:W-:-:S04]  /*1d050*/  IMAD.MOV R0, RZ, RZ, -R10 ;  /* 0x000000ffff007224 */ /* 0x000fc800078e0a0a */
[----:B------:R-:W-:Y:S02]  /*1d060*/  IMAD.MOV.U32 R8, RZ, RZ, R0 ;  /* 0x000000ffff087224 */ /* 0x000fe400078e0000 */
[----:B------:R-:W-:-:S04]  /*1d070*/  IMAD.HI.U32 R0, R9, R6, RZ ;  /* 0x0000000609007227 */ /* 0x000fc800078e00ff */
[----:B------:R-:W-:Y:S02]  /*1d080*/  IMAD R6, R0, R8, R6 ;  /* 0x0000000800067224 */ /* 0x000fe400078e0206 */
[----:B-1----:R-:W1:Y:S03]  /*1d090*/  MUFU.RCP R8, R11 ;  /* 0x0000000b00087308 */ /* 0x002e660000001000 */
[----:B------:R-:W-:Y:S02]  /*1d0a0*/  ISETP.GT.U32.AND P0, PT, R2, R6, PT ;  /* 0x000000060200720c */ /* 0x000fe40003f04070 */
[----:B-1----:R-:W-:-:S11]  /*1d0b0*/  IADD3 R8, R8, 0xffffffe, RZ ;  /* 0x0ffffffe08087810 */ /* 0x002fd60007ffe0ff */
[----:B------:R-:W-:Y:S01]  /*1d0c0*/  @!P0 IMAD.IADD R6, R6, 0x1, -R2 ;  /* 0x0000000106068824 */ /* 0x000fe200078e0a02 */
[----:B------:R-:W-:Y:S01]  /*1d0d0*/  @!P0 IADD3 R0, R0, 0x1, RZ ;  /* 0x0000000100008810 */ /* 0x000fe20007ffe0ff */
[----:B------:R-:W1:Y:S01]  /*1d0e0*/  F2I.FTZ.U32.TRUNC.NTZ R9, R8 ;  /* 0x0000000800097305 */ /* 0x000e62000021f000 */
[----:B------:R-:W-:Y:S02]  /*1d0f0*/  ISETP.NE.AND P0, PT, R7, RZ, PT ;  /* 0x000000ff0700720c */ /* 0x000fe40003f05270 */
[----:B------:R-:W-:Y:S02]  /*1d100*/  ISETP.GE.U32.AND P2, PT, R6, R2, PT ;  /* 0x000000020600720c */ /* 0x000fe40003f46070 */
[----:B------:R-:W-:-:S04]  /*1d110*/  LOP3.LUT R2, R3, R7, RZ, 0x3c, !PT ;  /* 0x0000000703027212 */ /* 0x000fc800078e3cff */
[----:B------:R-:W-:-:S07]  /*1d120*/  ISETP.GE.AND P1, PT, R2, RZ, PT ;  /* 0x000000ff0200720c */ /* 0x000fce0003f26270 */
[----:B------:R-:W-:Y:S02]  /*1d130*/  @P2 IADD3 R0, R0, 0x1, RZ ;  /* 0x0000000100002810 */ /* 0x000fe40007ffe0ff */
[----:B-1----:R-:W-:Y:S02]  /*1d140*/  IADD3 R2, RZ, -R9, RZ ;  /* 0x80000009ff027210 */ /* 0x002fe40007ffe0ff */
[----:B------:R-:W-:Y:S02]  /*1d150*/  MOV R8, RZ ;  /* 0x000000ff00087202 */ /* 0x000fe40000000f00 */
[----:B------:R-:W-:Y:S01]  /*1d160*/  @!P1 IMAD.MOV R0, RZ, RZ, -R0 ;  /* 0x000000ffff009224 */ /* 0x000fe200078e0a00 */
[----:B------:R-:W-:Y:S01]  /*1d170*/  @!P0 LOP3.LUT R0, RZ, R7, RZ, 0x33, !PT ;  /* 0x00000007ff008212 */ /* 0x000fe200078e33ff */
[----:B------:R-:W-:Y:S01]  /*1d180*/  IMAD.MOV.U32 R6, RZ, RZ, R2 ;  /* 0x000000ffff067224 */ /* 0x000fe200078e0002 */
[----:B------:R-:W-:Y:S02]  /*1d190*/  IABS R2, R5 ;  /* 0x0000000500027213 */ /* 0x000fe40000000000 */
[----:B------:R-:W-:Y:S01]  /*1d1a0*/  IABS R11, R0 ;  /* 0x00000000000b7213 */ /* 0x000fe20000000000 */
[----:B------:R-:W-:-:S02]  /*1d1b0*/  IMAD R6, R6, R4, RZ ;  /* 0x0000000406067224 */ /* 0x000fc400078e02ff */
        /* <DEDUP_REMOVED lines=10> */
[----:B------:R-:W-:Y:S01]  /*1d260*/  ISETP.GE.U32.AND P2, PT, R6, R4, PT ;  /* 0x000000040600720c */ /* 0x000fe20003f46070 */
[----:B------:R-:W-:Y:S01]  /*1d270*/  IMAD.MOV R6, RZ, RZ, -R0 ;  /* 0x000000ffff067224 */ /* 0x000fe200078e0a00 */
        /* <DEDUP_REMOVED lines=11> */
.L_x_1469:
[----:B--2---:R-:W-:-:S04]  /*1d330*/  IMAD.MOV.U32 R4, RZ, RZ, 0x4 ;  /* 0x00000004ff047424 */ /* 0x004fc800078e00ff */
[----:B------:R-:W-:-:S05]  /*1d340*/  IMAD.WIDE R4, R247, R4, c[0x0][0x590] ;  /* 0x00016400f7047625 */ /* 0x000fca00078e0204 */
[----:B------:R1:W2:Y:S01]  /*1d350*/  LDG.E R6, [R4.64] ;  /* 0x0000000804067981 */ /* 0x0002a2000c1e1900 */
[----:B------:R-:W-:Y:S01]  /*1d360*/  IABS R2, R3 ;  /* 0x0000000300027213 */ /* 0x000fe20000000000 */
[----:B-1----:R-:W-:Y:S02]  /*1d370*/  IMAD.MOV.U32 R4, RZ, RZ, RZ ;  /* 0x000000ffff047224 */ /* 0x002fe400078e00ff */
[----:B--2-4-:R-:W-:-:S05]  /*1d380*/  IMAD R11, R6, R7, RZ ;  /* 0x00000007060b7224 */ /* 0x014fca00078e02ff */
        /* <DEDUP_REMOVED lines=8> */
[----:B------:R-:W-:-:S04]  /*1d410*/  IMAD R0, R0, R8, RZ ;  /* 0x0000000800007224 */ /* 0x000fc800078e02ff */
[----:B------:R-:W-:-:S04]  /*1d420*/  IMAD.HI.U32 R0, R5, R0, R4 ;  /* 0x0000000005007227 */ /* 0x000fc800078e0004 */
[----:B------:R-:W-:Y:S02]  /*1d430*/  IMAD.MOV R4, RZ, RZ, -R9 ;  /* 0x000000ffff047224 */ /* 0x000fe400078e0a09 */
[----:B------:R-:W-:-:S04]  /*1d440*/  IMAD.HI.U32 R0, R0, R2, RZ ;  /* 0x0000000200007227 */ /* 0x000fc800078e00ff */
[----:B------:R-:W-:-:S05]  /*1d450*/  IMAD R2, R0, R4, R2 ;  /* 0x0000000400027224 */ /* 0x000fca00078e0202 */
[----:B------:R-:W-:-:S13]  /*1d460*/  ISETP.GT.U32.AND P0, PT, R8, R2, PT ;  /* 0x000000020800720c */ /* 0x000fda0003f04070 */
[-C--:B------:R-:W-:Y:S02]  /*1d470*/  @!P0 IADD3 R2, R2, -R8.reuse, RZ ;  /* 0x8000000802028210 */ /* 0x080fe40007ffe0ff */
[----:B------:R-:W-:Y:S02]  /*1d480*/  @!P0 IADD3 R0, R0, 0x1, RZ ;  /* 0x0000000100008810 */ /* 0x000fe40007ffe0ff */
[----:B------:R-:W-:Y:S01]  /*1d490*/  ISETP.GE.U32.AND P2, PT, R2, R8, PT ;  /* 0x000000080200720c */ /* 0x000fe20003f46070 */
[----:B------:R-:W-:Y:S01]  /*1d4a0*/  IMAD.MOV.U32 R8, RZ, RZ, RZ ;  /* 0x000000ffff087224 */ /* 0x000fe200078e00ff */
[----:B------:R-:W-:Y:S02]  /*1d4b0*/  LOP3.LUT R2, R3, R11, RZ, 0x3c, !PT ;  /* 0x0000000b03027212 */ /* 0x000fe400078e3cff */
[----:B------:R-:W-:Y:S02]  /*1d4c0*/  ISETP.NE.AND P0, PT, R11, RZ, PT ;  /* 0x000000ff0b00720c */ /* 0x000fe40003f05270 */
[----:B------:R-:W-:-:S07]  /*1d4d0*/  ISETP.GE.AND P1, PT, R2, RZ, PT ;  /* 0x000000ff0200720c */ /* 0x000fce0003f26270 */
[----:B------:R-:W-:-:S05]  /*1d4e0*/  @P2 IADD3 R0, R0, 0x1, RZ ;  /* 0x0000000100002810 */ /* 0x000fca0007ffe0ff */
[----:B------:R-:W-:-:S04]  /*1d4f0*/  IMAD.MOV.U32 R2, RZ, RZ, R0 ;  /* 0x000000ffff027224 */ /* 0x000fc800078e0000 */
[----:B------:R-:W-:Y:S01]  /*1d500*/  @!P1 IMAD.MOV R2, RZ, RZ, -R2 ;  /* 0x000000ffff029224 */ /* 0x000fe200078e0a02 */
[----:B------:R-:W-:-:S05]  /*1d510*/  @!P0 LOP3.LUT R2, RZ, R11, RZ, 0x33, !PT ;  /* 0x0000000bff028212 */ /* 0x000fca00078e33ff */
[----:B------:R-:W-:Y:S02]  /*1d520*/  IMAD R10, R6, R2, RZ ;  /* 0x00000002060a7224 */ /* 0x000fe400078e02ff */
[----:B------:R-:W-:-:S03]  /*1d530*/  IMAD.MOV R2, RZ, RZ, -R2 ;  /* 0x000000ffff027224 */ /* 0x000fc600078e0a02 */
[----:B------:R-:W-:-:S04]  /*1d540*/  IADD3 R0, -R10, c[0x0][0x538], RZ ;  /* 0x00014e000a007a10 */ /* 0x000fc80007ffe1ff */
[----:B------:R-:W-:-:S04]  /*1d550*/  IMNMX R0, R6, R0, PT ;  /* 0x0000000006007217 */ /* 0x000fc80003800200 */
[----:B------:R-:W-:-:S04]  /*1d560*/  IABS R4, R0 ;  /* 0x0000000000047213 */ /* 0x000fc80000000000 */
[----:B------:R-:W1:Y:S08]  /*1d570*/  I2F.RP R5, R4 ;  /* 0x0000000400057306 */ /* 0x000e700000209400 */
[----:B-1----:R-:W1:Y:S02]  /*1d580*/  MUFU.RCP R5, R5 ;  /* 0x0000000500057308 */ /* 0x002e640000001000 */
[----:B-1----:R-:W-:-:S06]  /*1d590*/  IADD3 R5, R5, 0xffffffe, RZ ;  /* 0x0ffffffe05057810 */ /* 0x002fcc0007ffe0ff */
[----:B------:R-:W1:Y:S02]  /*1d5a0*/  F2I.FTZ.U32.TRUNC.NTZ R9, R5 ;  /* 0x0000000500097305 */ /* 0x000e64000021f000 */
[----:B-1----:R-:W-:Y:S02]  /*1d5b0*/  IMAD.MOV R6, RZ, RZ, -R9 ;  /* 0x000000ffff067224 */ /* 0x002fe400078e0a09 */
[----:B------:R-:W-:-:S03]  /*1d5c0*/  IMAD R5, R11, R2, R3 ;  /* 0x000000020b057224 */ /* 0x000fc600078e0203 */
[----:B------:R-:W-:Y:S02]  /*1d5d0*/  MOV R2, R6 ;  /* 0x0000000600027202 */ /* 0x000fe40000000f00 */
[----:B------:R-:W-:Y:S02]  /*1d5e0*/  IABS R6, R0 ;  /* 0x0000000000067213 */ /* 0x000fe40000000000 */
[----:B------:R-:W-:Y:S01]  /*1d5f0*/  IABS R3, R5 ;  /* 0x0000000500037213 */ /* 0x000fe20000000000 */
        /* <DEDUP_REMOVED lines=19> */
.L_x_1470:
[----:B------:R-:W-:Y:S05]  /*1d730*/  BSYNC B0 ;  /* 0x0000000000007941 */ /* 0x000fea0003800000 */
.L_x_1468:
[----:B------:R-:W-:-:S04]  /*1d740*/  LOP3.LUT R2, RZ, R2, RZ, 0x33, !PT ;  /* 0x00000002ff027212 */ /* 0x000fc800078e33ff */
[----:B------:R-:W-:Y:S01]  /*1d750*/  IADD3 R245, R2, R7, RZ ;  /* 0x0000000702f57210 */ /* 0x000fe20007ffe0ff */
[----:B------:R-:W-:Y:S05]  /*1d760*/  BRA `(.L_x_1471) ;  /* 0x0000004000007947 */ /* 0x000fea0003800000 */
.L_x_1459:
[----:B------:R-:W-:Y:S01]  /*1d770*/  IMAD.MOV.U32 R244, RZ, RZ, R9 ;  /* 0x000000fffff47224 */ /* 0x000fe200078e0009 */
[----:B------:R-:W-:Y:S01]  /*1d780*/  MOV R246, RZ ;  /* 0x000000ff00f67202 */ /* 0x000fe20000000f00 */
[----:B------:R-:W-:Y:S01]  /*1d790*/  IMAD.MOV.U32 R245, RZ, RZ, RZ ;  /* 0x000000fffff57224 */ /* 0x000fe200078e00ff */
[----:B------:R-:W-:Y:S02]  /*1d7a0*/  MOV R247, c[0x0][0x53c] ;  /* 0x00014f0000f77a02 */ /* 0x000fe40000000f00 */
.L_x_1471:
[----:B------:R-:W-:Y:S05]  /*1d7b0*/  BSYNC B1 ;  /* 0x0000000000017941 */ /* 0x000fea0003800000 */
.L_x_1457:
[----:B------:R-:W-:Y:S01]  /*1d7c0*/  WARPSYNC 0xffffffff ;  /* 0xffffffff00007948 */ /* 0x000fe20003800000 */
[----:B------:R-:W-:Y:S01]  /*1d7d0*/  BAR.SYNC.DEFER_BLOCKING 0x4, 0x100 ;  /* 0x0104000000007b1d */ /* 0x000fe20000010000 */
[----:B------:R-:W-:-:S13]  /*1d7e0*/  ISETP.NE.AND P0, PT, R13, RZ, PT ;  /* 0x000000ff0d00720c */ /* 0x000fda0003f05270 */
[----:B------:R2:W-:Y:S04]  /*1d7f0*/  @!P0 STS.128 [0x18100], R244 ;  /* 0x018100f4ff008388 */ /* 0x0005e80000000c00 */
[----:B------:R-:W-:Y:S06]  /*1d800*/  BAR.ARV 0x5, 0x100 ;  /* 0x0144000000007b1d */ /* 0x000fec0000002000 */
.L_x_1452:
[----:B-1----:R-:W-:-:S13]  /*1d810*/  ISETP.GE.AND P0, PT, R247, c[0x0][0x53c], PT ;  /* 0x00014f00f7007a0c */ /* 0x002fda0003f06270 */
[----:B--234-:R-:W-:Y:S01]  /*1d820*/  @P0 CALL.REL.NOINC `(.L_x_1472) ;  /* 0x0000001000000944 */ /* 0x01cfe20003c00000 */
[----:B------:R-:W-:Y:S05]  /*1d830*/  BRA `(.L_x_1473) ;  /* 0xfffe487000007947 */ /* 0x000fea000383ffff */
.L_x_1472:
[----:B------:R-:W-:Y:S05]  /*1d840*/  EXIT ;  /* 0x000000000000794d */ /* 0x000fea0003800000 */
.L_x_1283:
[----:B------:R-:W-:Y:S01]  /*1d850*/  IMAD.MOV.U32 R0, RZ, RZ, R5 ;  /* 0x000000ffff007224 */ /* 0x000fe200078e0005 */
[----:B------:R-:W-:Y:S02]  /*1d860*/  MOV R3, 0x1 ;  /* 0x0000000100037802 */ /* 0x000fe40000000f00 */
[----:B------:R-:W-:Y:S02]  /*1d870*/  MOV R2, 0x1d890 ;  /* 0x0001d89000027802 */ /* 0x000fe40000000f00 */
[----:B--2---:R-:W-:Y:S05]  /*1d880*/  CALL.REL.NOINC `($__internal_24_$__cuda_sm70_shflsync_up_p) ;  /* 0x00002e3000007944 */ /* 0x004fea0003c00000 */
[----:B------:R-:W-:Y:S01]  /*1d890*/  MOV R0, R4 ;  /* 0x0000000400007202 */ /* 0x000fe20000000f00 */
[----:B------:R-:W-:Y:S05]  /*1d8a0*/  BRA `(.L_x_1474) ;  /* 0xfffe2b9000007947 */ /* 0x000fea000383ffff */
.L_x_1284:
[----:B------:R-:W-:Y:S01]  /*1d8b0*/  IMAD.MOV.U32 R0, RZ, RZ, R5 ;  /* 0x000000ffff007224 */ /* 0x000fe200078e0005 */
[----:B------:R-:W-:Y:S02]  /*1d8c0*/  MOV R3, 0x2 ;  /* 0x0000000200037802 */ /* 0x000fe40000000f00 */
[----:B------:R-:W-:Y:S02]  /*1d8d0*/  MOV R2, 0x1d8f0 ;  /* 0x0001d8f000027802 */ /* 0x000fe40000000f00 */
[----:B--2---:R-:W-:Y:S05]  /*1d8e0*/  CALL.REL.NOINC `($__internal_24_$__cuda_sm70_shflsync_up_p) ;  /* 0x00002dd000007944 */ /* 0x004fea0003c00000 */
[----:B------:R-:W-:Y:S01]  /*1d8f0*/  SEL R4, R4, RZ, P4 ;  /* 0x000000ff04047207 */ /* 0x000fe20002000000 */
[----:B------:R-:W-:Y:S01]  /*1d900*/  IMAD.MOV.U32 R3, RZ, RZ, 0x4 ;  /* 0x00000004ff037424 */ /* 0x000fe200078e00ff */
[----:B------:R-:W-:-:S03]  /*1d910*/  MOV R2, 0x1d940 ;  /* 0x0001d94000027802 */ /* 0x000fc60000000f00 */
[----:B------:R-:W-:Y:S02]  /*1d920*/  IMAD.IADD R0, R5, 0x1, R4 ;  /* 0x0000000105007824 */ /* 0x000fe400078e0204 */
[----:B------:R-:W-:Y:S05]  /*1d930*/  CALL.REL.NOINC `($__internal_24_$__cuda_sm70_shflsync_up_p) ;  /* 0x00002d8000007944 */ /* 0x000fea0003c00000 */
        /* <DEDUP_REMOVED lines=10> */
[----:B------:R-:W-:Y:S02]  /*1d9e0*/  SEL R4, R4, RZ, P1 ;  /* 0x000000ff04047207 */ /* 0x000fe40000800000 */
[----:B------:R-:W-:Y:S02]  /*1d9f0*/  MOV R3, 0x1f ;  /* 0x0000001f00037802 */ /* 0x000fe40000000f00 */
[----:B------:R-:W-:Y:S01]  /*1da00*/  MOV R2, 0x1da50 ;  /* 0x0001da5000027802 */ /* 0x000fe20000000f00 */
[----:B------:R-:W-:Y:S02]  /*1da10*/  IMAD.IADD R4, R0, 0x1, R4 ;  /* 0x0000000100047824 */ /* 0x000fe400078e0204 */
[----:B------:R-:W-:Y:S02]  /*1da20*/  IMAD.MOV.U32 R0, RZ, RZ, 0x1f ;  /* 0x0000001fff007424 */ /* 0x000fe400078e00ff */
[----:B------:R-:W-:Y:S02]  /*1da30*/  IMAD.MOV.U32 R199, RZ, RZ, R4 ;  /* 0x000000ffffc77224 */ /* 0x000fe400078e0004 */
[----:B------:R-:W-:Y:S05]  /*1da40*/  CALL.REL.NOINC `($__internal_23_$__cuda_sm70_shflsync_idx_p) ;  /* 0x00002c2000007944 */ /* 0x000fea0003c00000 */
[----:B------:R-:W-:Y:S05]  /*1da50*/  BRA `(.L_x_1475) ;  /* 0xfffe2ae000007947 */ /* 0x000fea000383ffff */
.L_x_1286:
[----:B------:R-:W-:Y:S02]  /*1da60*/  SEL R0, RZ, 0x1, P0 ;  /* 0x00000001ff007807 */ /* 0x000fe40000000000 */
[----:B------:R-:W-:-:S02]  /*1da70*/  MOV R2, 0x1da90 ;  /* 0x0001da9000027802 */ /* 0x000fc40000000f00 */
[----:B--2---:R-:W-:Y:S05]  /*1da80*/  CALL.REL.NOINC `($__internal_25_$__cuda_sm70_votesync_ballot) ;  /* 0x00002c9000007944 */ /* 0x004fea0003c00000 */
[----:B------:R-:W-:Y:S01]  /*1da90*/  MOV R10, R0 ;  /* 0x00000000000a7202 */ /* 0x000fe20000000f00 */
[----:B------:R-:W-:Y:S05]  /*1daa0*/  BRA `(.L_x_1476) ;  /* 0xfffe2b2000007947 */ /* 0x000fea000383ffff */
.L_x_1287:
[----:B------:R-:W-:Y:S01]  /*1dab0*/  IMAD.MOV.U32 R199, RZ, RZ, R9 ;  /* 0x000000ffffc77224 */ /* 0x000fe200078e0009 */
[----:B------:R-:W-:Y:S01]  /*1dac0*/  MOV R0, R5 ;  /* 0x0000000500007202 */ /* 0x000fe20000000f00 */
[----:B------:R-:W-:Y:S01]  /*1dad0*/  IMAD.MOV.U32 R3, RZ, RZ, 0x1f ;  /* 0x0000001fff037424 */ /* 0x000fe200078e00ff */
[----:B------:R-:W-:-:S02]  /*1dae0*/  MOV R2, 0x1db00 ;  /* 0x0001db0000027802 */ /* 0x000fc40000000f00 */
[----:B------:R-:W-:Y:S05]  /*1daf0*/  CALL.REL.NOINC `($__internal_23_$__cuda_sm70_shflsync_idx_p) ;  /* 0x00002b7000007944 */ /* 0x000fea0003c00000 */
[----:B------:R-:W-:Y:S01]  /*1db00*/  IMAD.MOV.U32 R12, RZ, RZ, R0 ;  /* 0x000000ffff0c7224 */ /* 0x000fe200078e0000 */
[----:B------:R-:W-:Y:S01]  /*1db10*/  MOV R199, R8 ;  /* 0x0000000800c77202 */ /* 0x000fe20000000f00 */
[----:B------:R-:W-:Y:S01]  /*1db20*/  IMAD.MOV.U32 R6, RZ, RZ, RZ ;  /* 0x000000ffff067224 */ /* 0x000fe200078e00ff */
[----:B------:R-:W-:Y:S01]  /*1db30*/  MOV R0, R5 ;  /* 0x0000000500007202 */ /* 0x000fe20000000f00 */
[----:B------:R-:W-:Y:S01]  /*1db40*/  IMAD.MOV.U32 R3, RZ, RZ, 0x1f ;  /* 0x0000001fff037424 */ /* 0x000fe200078e00ff */
[----:B------:R-:W-:-:S02]  /*1db50*/  MOV R2, 0x1db70 ;  /* 0x0001db7000027802 */ /* 0x000fc40000000f00 */
[----:B------:R-:W-:Y:S05]  /*1db60*/  CALL.REL.NOINC `($__internal_23_$__cuda_sm70_shflsync_idx_p) ;  /* 0x00002b0000007944 */ /* 0x000fea0003c00000 */
[----:B------:R-:W-:Y:S01]  /*1db70*/  MOV R9, R0 ;  /* 0x0000000000097202 */ /* 0x000fe20000000f00 */
[----:B------:R-:W-:Y:S05]  /*1db80*/  BRA `(.L_x_1477) ;  /* 0xfffe2aa000007947 */ /* 0x000fea000383ffff */
.L_x_1290:
[----:B------:R-:W-:Y:S01]  /*1db90*/  IMAD.MOV.U32 R199, RZ, RZ, R4 ;  /* 0x000000ffffc77224 */ /* 0x000fe200078e0004 */
[----:B------:R-:W-:-:S02]  /*1dba0*/  MOV R3, 0x1f ;  /* 0x0000001f00037802 */ /* 0x000fc40000000f00 */
[----:B------:R-:W-:Y:S02]  /*1dbb0*/  MOV R2, 0x1dbd0 ;  /* 0x0001dbd000027802 */ /* 0x000fe40000000f00 */
[----:B-123--:R-:W-:Y:S05]  /*1dbc0*/  CALL.REL.NOINC `($__internal_23_$__cuda_sm70_shflsync_idx_p) ;  /* 0x00002aa000007944 */ /* 0x00efea0003c00000 */
[----:B------:R-:W-:Y:S01]  /*1dbd0*/  MOV R6, R0 ;  /* 0x0000000000067202 */ /* 0x000fe20000000f00 */
[----:B------:R-:W-:Y:S05]  /*1dbe0*/  BRA `(.L_x_1289) ;  /* 0xfffe2aa000007947 */ /* 0x000fea000383ffff */
.L_x_1329:
[----:B------:R-:W-:Y:S01]  /*1dbf0*/  IMAD.MOV.U32 R199, RZ, RZ, R5 ;  /* 0x000000ffffc77224 */ /* 0x000fe200078e0005 */
[----:B------:R-:W-:Y:S01]  /*1dc00*/  MOV R0, RZ ;  /* 0x000000ff00007202 */ /* 0x000fe20000000f00 */
[----:B------:R-:W-:Y:S01]  /*1dc10*/  IMAD.MOV.U32 R3, RZ, RZ, 0x181f ;  /* 0x0000181fff037424 */ /* 0x000fe200078e00ff */
[----:B------:R-:W-:Y:S02]  /*1dc20*/  MOV R2, 0x1dc40 ;  /* 0x0001dc4000027802 */ /* 0x000fe40000000f00 */
[----:B-----5:R-:W-:Y:S05]  /*1dc30*/  CALL.REL.NOINC `($__internal_23_$__cuda_sm70_shflsync_idx_p) ;  /* 0x00002a3000007944 */ /* 0x020fea0003c00000 */
[----:B------:R-:W-:Y:S01]  /*1dc40*/  MOV R6, R0 ;  /* 0x0000000000067202 */ /* 0x000fe20000000f00 */
[----:B------:R-:W-:Y:S05]  /*1dc50*/  BRA `(.L_x_1478) ;  /* 0xfffea7a000007947 */ /* 0x000fea000383ffff */
.L_x_1330:
[----:B------:R-:W-:Y:S01]  /*1dc60*/  IMAD.MOV.U32 R199, RZ, RZ, R7 ;  /* 0x000000ffffc77224 */ /* 0x000fe200078e0007 */
[----:B------:R-:W-:Y:S01]  /*1dc70*/  MOV R0, RZ ;  /* 0x000000ff00007202 */ /* 0x000fe20000000f00 */
[----:B------:R-:W-:Y:S01]  /*1dc80*/  IMAD.MOV.U32 R3, RZ, RZ, 0x181f ;  /* 0x0000181fff037424 */ /* 0x000fe200078e00ff */
[----:B------:R-:W-:Y:S02]  /*1dc90*/  MOV R2, 0x1dcb0 ;  /* 0x0001dcb000027802 */ /* 0x000fe40000000f00 */
[----:B-12--5:R-:W-:Y:S05]  /*1dca0*/  CALL.REL.NOINC `($__internal_23_$__cuda_sm70_shflsync_idx_p) ;  /* 0x000029c000007944 */ /* 0x026fea0003c00000 */
[----:B------:R-:W-:Y:S05]  /*1dcb0*/  BRA `(.L_x_1479) ;  /* 0xfffea76000007947 */ /* 0x000fea000383ffff */
.L_x_1333:
[----:B------:R-:W-:Y:S01]  /*1dcc0*/  IMAD.MOV.U32 R199, RZ, RZ, R5 ;  /* 0x000000ffffc77224 */ /* 0x000fe200078e0005 */
[----:B----4-:R-:W-:Y:S01]  /*1dcd0*/  MOV R0, 0x1 ;  /* 0x0000000100007802 */ /* 0x010fe20000000f00 */
[----:B--2---:R-:W-:Y:S01]  /*1dce0*/  IMAD.MOV.U32 R3, RZ, RZ, 0x181f ;  /* 0x0000181fff037424 */ /* 0x004fe200078e00ff */
[----:B------:R-:W-:-:S02]  /*1dcf0*/  MOV R2, 0x1dd10 ;  /* 0x0001dd1000027802 */ /* 0x000fc40000000f00 */
[----:B-1-3-5:R-:W-:Y:S05]  /*1dd00*/  CALL.REL.NOINC `($__internal_23_$__cuda_sm70_shflsync_idx_p) ;  /* 0x0000296000007944 */ /* 0x02afea0003c00000 */
[----:B------:R-:W-:Y:S01]  /*1dd10*/  IMAD.MOV.U32 R6, RZ, RZ, R0 ;  /* 0x000000ffff067224 */ /* 0x000fe200078e0000 */
[----:B------:R-:W-:Y:S01]  /*1dd20*/  MOV R0, 0x1 ;  /* 0x0000000100007802 */ /* 0x000fe20000000f00 */
[----:B------:R-:W-:Y:S01]  /*1dd30*/  IMAD.MOV.U32 R199, RZ, RZ, R7 ;  /* 0x000000ffffc77224 */ /* 0x000fe200078e0007 */
[----:B------:R-:W-:-:S02]  /*1dd40*/  MOV R3, 0x181f ;  /* 0x0000181f00037802 */ /* 0x000fc40000000f00 */
[----:B------:R-:W-:Y:S02]  /*1dd50*/  MOV R2, 0x1dd70 ;  /* 0x0001dd7000027802 */ /* 0x000fe40000000f00 */
[----:B------:R-:W-:Y:S05]  /*1dd60*/  CALL.REL.NOINC `($__internal_23_$__cuda_sm70_shflsync_idx_p) ;  /* 0x0000290000007944 */ /* 0x000fea0003c00000 */
[----:B------:R-:W-:Y:S05]  /*1dd70*/  BRA `(.L_x_1480) ;  /* 0xfffea7e000007947 */ /* 0x000fea000383ffff */
.L_x_1336:
[----:B------:R-:W-:Y:S01]  /*1dd80*/  IMAD.MOV.U32 R199, RZ, RZ, R5 ;  /* 0x000000ffffc77224 */ /* 0x000fe200078e0005 */
[----:B----4-:R-:W-:Y:S01]  /*1dd90*/  MOV R0, 0x2 ;  /* 0x0000000200007802 */ /* 0x010fe20000000f00 */
[----:B-1----:R-:W-:Y:S01]  /*1dda0*/  IMAD.MOV.U32 R3, RZ, RZ, 0x181f ;  /* 0x0000181fff037424 */ /* 0x002fe200078e00ff */
[----:B------:R-:W-:Y:S02]  /*1ddb0*/  MOV R2, 0x1ddd0 ;  /* 0x0001ddd000027802 */ /* 0x000fe40000000f00 */
[----:B--23-5:R-:W-:Y:S05]  /*1ddc0*/  CALL.REL.NOINC `($__internal_23_$__cuda_sm70_shflsync_idx_p) ;  /* 0x000028a000007944 */ /* 0x02cfea0003c00000 */
[----:B------:R-:W-:Y:S01]  /*1ddd0*/  MOV R6, R0 ;  /* 0x0000000000067202 */ /* 0x000fe20000000f00 */
[----:B------:R-:W-:Y:S05]  /*1dde0*/  BRA `(.L_x_1481) ;  /* 0xfffea8a000007947 */ /* 0x000fea000383ffff */
.L_x_1337:
[----:B------:R-:W-:Y:S01]  /*1ddf0*/  IMAD.MOV.U32 R199, RZ, RZ, R7 ;  /* 0x000000ffffc77224 */ /* 0x000fe200078e0007 */
[----:B----4-:R-:W-:Y:S01]  /*1de00*/  MOV R0, 0x2 ;  /* 0x0000000200007802 */ /* 0x010fe20000000f00 */
[----:B------:R-:W-:Y:S01]  /*1de10*/  IMAD.MOV.U32 R3, RZ, RZ, 0x181f ;  /* 0x0000181fff037424 */ /* 0x000fe200078e00ff */
[----:B------:R-:W-:Y:S02]  /*1de20*/  MOV R2, 0x1de40 ;  /* 0x0001de4000027802 */ /* 0x000fe40000000f00 */
[----:B-123-5:R-:W-:Y:S05]  /*1de30*/  CALL.REL.NOINC `($__internal_23_$__cuda_sm70_shflsync_idx_p) ;  /* 0x0000283000007944 */ /* 0x02efea0003c00000 */
[----:B------:R-:W-:Y:S05]  /*1de40*/  BRA `(.L_x_1482) ;  /* 0xfffea86000007947 */ /* 0x000fea000383ffff */
.L_x_1340:
[----:B------:R-:W-:Y:S01]  /*1de50*/  IMAD.MOV.U32 R199, RZ, RZ, R5 ;  /* 0x000000ffffc77224 */ /* 0x000fe200078e0005 */
[----:B-1----:R-:W-:Y:S01]  /*1de60*/  MOV R0, 0x3 ;  /* 0x0000000300007802 */ /* 0x002fe20000000f00 */
[----:B------:R-:W-:Y:S01]  /*1de70*/  IMAD.MOV.U32 R3, RZ, RZ, 0x181f ;  /* 0x0000181fff037424 */ /* 0x000fe200078e00ff */
[----:B------:R-:W-:-:S02]  /*1de80*/  MOV R2, 0x1dea0 ;  /* 0x0001dea000027802 */ /* 0x000fc40000000f00 */
[----:B--2345:R-:W-:Y:S05]  /*1de90*/  CALL.REL.NOINC `($__internal_23_$__cuda_sm70_shflsync_idx_p) ;  /* 0x000027d000007944 */ /* 0x03cfea0003c00000 */
[----:B------:R-:W-:Y:S01]  /*1dea0*/  IMAD.MOV.U32 R5, RZ, RZ, R0 ;  /* 0x000000ffff057224 */ /* 0x000fe200078e0000 */
[----:B------:R-:W-:Y:S01]  /*1deb0*/  MOV R0, 0x3 ;  /* 0x0000000300007802 */ /* 0x000fe20000000f00 */
[----:B------:R-:W-:Y:S01]  /*1dec0*/  IMAD.MOV.U32 R199, RZ, RZ, R7 ;  /* 0x000000ffffc77224 */ /* 0x000fe200078e0007 */
[----:B------:R-:W-:-:S02]  /*1ded0*/  MOV R3, 0x181f ;  /* 0x0000181f00037802 */ /* 0x000fc40000000f00 */
[----:B------:R-:W-:Y:S02]  /*1dee0*/  MOV R2, 0x1df00 ;  /* 0x0001df0000027802 */ /* 0x000fe40000000f00 */
[----:B------:R-:W-:Y:S05]  /*1def0*/  CALL.REL.NOINC `($__internal_23_$__cuda_sm70_shflsync_idx_p) ;  /* 0x0000277000007944 */ /* 0x000fea0003c00000 */
[----:B------:R-:W-:Y:S05]  /*1df00*/  BRA `(.L_x_1483) ;  /* 0xfffea8e000007947 */ /* 0x000fea000383ffff */
.L_x_1387:
[----:B------:R-:W-:Y:S01]  /*1df10*/  IMAD.MOV.U32 R199, RZ, RZ, R5 ;  /* 0x000000ffffc77224 */ /* 0x000fe200078e0005 */
[----:B------:R-:W-:Y:S01]  /*1df20*/  MOV R0, RZ ;  /* 0x000000ff00007202 */ /* 0x000fe20000000f00 */
[----:B------:R-:W-:Y:S01]  /*1df30*/  IMAD.MOV.U32 R3, RZ, RZ, 0x181f ;  /* 0x0000181fff037424 */ /* 0x000fe200078e00ff */
[----:B------:R-:W-:Y:S02]  /*1df40*/  MOV R2, 0x1df60 ;  /* 0x0001df6000027802 */ /* 0x000fe40000000f00 */
[----:B------:R-:W-:Y:S05]  /*1df50*/  CALL.REL.NOINC `($__internal_23_$__cuda_sm70_shflsync_idx_p) ;  /* 0x0000271000007944 */ /* 0x000fea0003c00000 */
[----:B------:R-:W-:Y:S01]  /*1df60*/  MOV R4, R0 ;  /* 0x0000000000047202 */ /* 0x000fe20000000f00 */
[----:B------:R-:W-:Y:S05]  /*1df70*/  BRA `(.L_x_1484) ;  /* 0xffff2ba000007947 */ /* 0x000fea000383ffff */
.L_x_1388:
[----:B------:R-:W-:Y:S01]  /*1df80*/  IMAD.MOV.U32 R199, RZ, RZ, R12 ;  /* 0x000000ffffc77224 */ /* 0x000fe200078e000c */
[----:B------:R-:W-:Y:S01]  /*1df90*/  MOV R0, RZ ;  /* 0x000000ff00007202 */ /* 0x000fe20000000f00 */
[----:B------:R-:W-:Y:S01]  /*1dfa0*/  IMAD.MOV.U32 R3, RZ, RZ, 0x181f ;  /* 0x0000181fff037424 */ /* 0x000fe200078e00ff */
[----:B------:R-:W-:Y:S02]  /*1dfb0*/  MOV R2, 0x1dfd0 ;  /* 0x0001dfd000027802 */ /* 0x000fe40000000f00 */
[----:B-12---:R-:W-:Y:S05]  /*1dfc0*/  CALL.REL.NOINC `($__internal_23_$__cuda_sm70_shflsync_idx_p) ;  /* 0x000026a000007944 */ /* 0x006fea0003c00000 */
[----:B------:R-:W-:Y:S01]  /*1dfd0*/  ISETP.GE.AND P2, PT, R204, c[0x0][0x1d4], PT ;  /* 0x00007500cc007a0c */ /* 0x000fe20003f46270 */
[----:B------:R-:W-:Y:S01]  /*1dfe0*/  IMAD.MOV.U32 R199, RZ, RZ, R5 ;  /* 0x000000ffffc77224 */ /* 0x000fe200078e0005 */
[----:B------:R-:W-:Y:S02]  /*1dff0*/  IADD3 R2, P0, R0, R92, RZ ;  /* 0x0000005c00027210 */ /* 0x000fe40007f1e0ff */
[----:B------:R-:W-:-:S02]  /*1e000*/  ISETP.GE.AND P1, PT, R206, c[0x0][0x1d4], PT ;  /* 0x00007500ce007a0c */ /* 0x000fc40003f26270 */
[----:B------:R-:W-:Y:S01]  /*1e010*/  SEL R11, RZ, 0x10, P2 ;  /* 0x00000010ff0b7807 */ /* 0x000fe20001000000 */
[----:B------:R-:W-:Y:S01]  /*1e020*/  IMAD.X R3, R4, 0x1, R95, P0 ;  /* 0x0000000104037824 */ /* 0x000fe200000e065f */
[----:B------:R-:W-:-:S05]  /*1e030*/  SEL R10, RZ, 0x10, P1 ;  /* 0x00000010ff0a7807 */ /* 0x000fca0000800000 */
[----:B------:R-:W-:Y:S01]  /*1e040*/  @!PT LDS RZ, [RZ] ;  /* 0x00000000fffff984 */ /* 0x000fe20000000800 */
[----:B------:R-:W-:Y:S01]  /*1e050*/  @!PT LDS RZ, [RZ] ;  /* 0x00000000fffff984 */ /* 0x000fe20000000800 */
[----:B------:R-:W-:Y:S01]  /*1e060*/  @!PT LDS RZ, [RZ] ;  /* 0x00000000fffff984 */ /* 0x000fe20000000800 */
[----:B------:R1:W-:Y:S02]  /*1e070*/  LDGSTS.E.BYPASS.LTC128B.128 [R194+0x6100], [R2.64], !P2 ;  /* 0x0610000002c27fae */ /* 0x0003e4000d101d48 */
[----:B-1----:R-:W-:-:S05]  /*1e080*/  IADD3 R2, P0, R0, R93, RZ ;  /* 0x0000005d00027210 */ /* 0x002fca0007f1e0ff */
[----:B------:R-:W-:Y:S01]  /*1e090*/  IMAD.X R3, R4, 0x1, R96, P0 ;  /* 0x0000000104037824 */ /* 0x000fe200000e0660 */
[----:B------:R-:W-:-:S04]  /*1e0a0*/  ISETP.GE.AND P0, PT, R207, c[0x0][0x1d4], PT ;  /* 0x00007500cf007a0c */ /* 0x000fc80003f06270 */
[----:B------:R1:W-:Y:S01]  /*1e0b0*/  LDGSTS.E.BYPASS.LTC128B.128 [R194+0x8100], [R2.64], !P1 ;  /* 0x0810000002c27fae */ /* 0x0003e2000c901d48 */
[----:B------:R-:W-:Y:S02]  /*1e0c0*/  SEL R5, RZ, 0x10, P0 ;  /* 0x00000010ff057807 */ /* 0x000fe40000000000 */
[----:B-1----:R-:W-:Y:S01]  /*1e0d0*/  IADD3 R2, P3, R0, R94, RZ ;  /* 0x0000005e00027210 */ /* 0x002fe20007f7e0ff */
[----:B------:R-:W-:-:S04]  /*1e0e0*/  IMAD.MOV.U32 R0, RZ, RZ, 0x1 ;  /* 0x00000001ff007424 */ /* 0x000fc800078e00ff */
[----:B------:R-:W-:-:S05]  /*1e0f0*/  IMAD.X R3, R4, 0x1, R97, P3 ;  /* 0x0000000104037824 */ /* 0x000fca00018e0661 */
[----:B------:R1:W-:Y:S02]  /*1e100*/  LDGSTS.E.BYPASS.LTC128B.128 [R194+0xa100], [R2.64], !P0 ;  /* 0x0a10000002c27fae */ /* 0x0003e4000c101d48 */
[----:B-1----:R-:W-:Y:S01]  /*1e110*/  IMAD.MOV.U32 R3, RZ, RZ, 0x181f ;  /* 0x0000181fff037424 */ /* 0x002fe200078e00ff */
[----:B------:R-:W-:Y:S02]  /*1e120*/  MOV R2, 0x1e140 ;  /* 0x0001e14000027802 */ /* 0x000fe40000000f00 */
[----:B------:R-:W-:Y:S05]  /*1e130*/  CALL.REL.NOINC `($__internal_23_$__cuda_sm70_shflsync_idx_p) ;  /* 0x0000253000007944 */ /* 0x000fea0003c00000 */
[----:B------:R-:W-:Y:S01]  /*1e140*/  IMAD.MOV.U32 R4, RZ, RZ, R0 ;  /* 0x000000ffff047224 */ /* 0x000fe200078e0000 */
[----:B------:R-:W-:Y:S01]  /*1e150*/  MOV R0, 0x1 ;  /* 0x0000000100007802 */ /* 0x000fe20000000f00 */
[----:B------:R-:W-:Y:S01]  /*1e160*/  IMAD.MOV.U32 R199, RZ, RZ, R12 ;  /* 0x000000ffffc77224 */ /* 0x000fe200078e000c */
[----:B------:R-:W-:Y:S02]  /*1e170*/  MOV R3, 0x181f ;  /* 0x0000181f00037802 */ /* 0x000fe40000000f00 */
[----:B------:R-:W-:Y:S02]  /*1e180*/  MOV R2, 0x1e1a0 ;  /* 0x0001e1a000027802 */ /* 0x000fe40000000f00 */
[----:B------:R-:W-:Y:S05]  /*1e190*/  CALL.REL.NOINC `($__internal_23_$__cuda_sm70_shflsync_idx_p) ;  /* 0x000024d000007944 */ /* 0x000fea0003c00000 */
[----:B------:R-:W-:Y:S05]  /*1e1a0*/  BRA `(.L_x_1485) ;  /* 0xffff2ac000007947 */ /* 0x000fea000383ffff */
.L_x_1389:
[----:B------:R-:W-:Y:S01]  /*1e1b0*/  IMAD.MOV.U32 R199, RZ, RZ, R4 ;  /* 0x000000ffffc77224 */ /* 0x000fe200078e0004 */
[----:B------:R-:W-:Y:S01]  /*1e1c0*/  MOV R0, RZ ;  /* 0x000000ff00007202 */ /* 0x000fe20000000f00 */
[----:B------:R-:W-:Y:S01]  /*1e1d0*/  IMAD.MOV.U32 R3, RZ, RZ, 0x1c1f ;  /* 0x00001c1fff037424 */ /* 0x000fe200078e00ff */
[----:B------:R-:W-:-:S02]  /*1e1e0*/  MOV R2, 0x1e200 ;  /* 0x0001e20000027802 */ /* 0x000fc40000000f00 */
[----:B------:R-:W-:Y:S05]  /*1e1f0*/  CALL.REL.NOINC `($__internal_23_$__cuda_sm70_shflsync_idx_p) ;  /* 0x0000247000007944 */ /* 0x000fea0003c00000 */
[----:B------:R-:W-:Y:S05]  /*1e200*/  BRA `(.L_x_1486) ;  /* 0xffff2ca000007947 */ /* 0x000fea000383ffff */
.L_x_1390:
[----:B------:R-:W-:Y:S01]  /*1e210*/  IMAD.MOV.U32 R199, RZ, RZ, R4 ;  /* 0x000000ffffc77224 */ /* 0x000fe200078e0004 */
[----:B------:R-:W-:Y:S01]  /*1e220*/  MOV R0, 0x1 ;  /* 0x0000000100007802 */ /* 0x000fe20000000f00 */
[----:B------:R-:W-:Y:S01]  /*1e230*/  IMAD.MOV.U32 R3, RZ, RZ, 0x1c1f ;  /* 0x00001c1fff037424 */ /* 0x000fe200078e00ff */
[----:B------:R-:W-:-:S02]  /*1e240*/  MOV R2, 0x1e260 ;  /* 0x0001e26000027802 */ /* 0x000fc40000000f00 */
[----:B-1----:R-:W-:Y:S05]  /*1e250*/  CALL.REL.NOINC `($__internal_23_$__cuda_sm70_shflsync_idx_p) ;  /* 0x0000241000007944 */ /* 0x002fea0003c00000 */
[----:B------:R-:W-:Y:S01]  /*1e260*/  IMAD.IADD R0, R5, 0x1, R0 ;  /* 0x0000000105007824 */ /* 0x000fe200078e0200 */
[----:B------:R-:W-:-:S04]  /*1e270*/  FMNMX.FTZ R3, R8, R9, !PT ;  /* 0x0000000908037209 */ /* 0x000fc80007810000 */
[----:B------:R-:W-:Y:S02]  /*1e280*/  IMNMX R0, R6, R0, PT ;  /* 0x0000000006007217 */ /* 0x000fe40003800200 */
[----:B------:R-:W-:Y:S02]  /*1e290*/  FMNMX.FTZ R3, R10, R3, !PT ;  /* 0x000000030a037209 */ /* 0x000fe40007810000 */
[C---:B------:R-:W-:Y:S02]  /*1e2a0*/  ISETP.GT.AND P3, PT, R0.reuse, RZ, PT ;  /* 0x000000ff0000720c */ /* 0x040fe40003f64270 */
        /* <DEDUP_REMOVED lines=27> */
[----:B------:R-:W-:Y:S02]  /*1e460*/  FMNMX.FTZ R0, R6, R7, !PT ;  /* 0x0000000706007209 */ /* 0x000fe40007810000 */
[----:B------:R-:W-:Y:S02]  /*1e470*/  FMNMX.FTZ R3, R11, R3, !PT ;  /* 0x000000030b037209 */ /* 0x000fe40007810000 */
[----:B------:R-:W-:Y:S02]  /*1e480*/  FMNMX.FTZ R0, R12, R0, !PT ;  /* 0x000000000c007209 */ /* 0x000fe40007810000 */
[----:B------:R-:W-:Y:S02]  /*1e490*/  FMNMX.FTZ R3, R14, R3, !PT ;  /* 0x000000030e037209 */ /* 0x000fe40007810000 */
[----:B------:R-:W-:Y:S02]  /*1e4a0*/  FMNMX.FTZ R0, R13, R0, !PT ;  /* 0x000000000d007209 */ /* 0x000fe40007810000 */
[----:B------:R-:W-:-:S02]  /*1e4b0*/  FMNMX.FTZ R3, R15, R3, !PT ;  /* 0x000000030f037209 */ /* 0x000fc40007810000 */
        /* <DEDUP_REMOVED lines=9> */
[----:B------:R-:W-:Y:S02]  /*1e550*/  FSEL R71, R26, -INF , P3 ;  /* 0xff8000001a477808 */ /* 0x000fe40001800000 */
[----:B------:R-:W-:Y:S02]  /*1e560*/  FMNMX.FTZ R2, R74, R0, !PT ;  /* 0x000000004a027209 */ /* 0x000fe40007810000 */
[----:B------:R-:W-:-:S02]  /*1e570*/  FMNMX.FTZ R0, R81, R3, !PT ;  /* 0x0000000351007209 */ /* 0x000fc40007810000 */
[----:B------:R-:W-:Y:S02]  /*1e580*/  FMNMX.FTZ R3, R73, R2, !PT ;  /* 0x0000000249037209 */ /* 0x000fe40007810000 */
[----:B------:R-:W-:Y:S02]  /*1e590*/  FMNMX.FTZ R0, R80, R0, !PT ;  /* 0x0000000050007209 */ /* 0x000fe40007810000 */
[----:B------:R-:W-:Y:S02]  /*1e5a0*/  FMNMX.FTZ R4, R72, R3, !PT ;  /* 0x0000000348047209 */ /* 0x000fe40007810000 */
[----:B------:R-:W-:Y:S02]  /*1e5b0*/  FMNMX.FTZ R0, R79, R0, !PT ;  /* 0x000000004f007209 */ /* 0x000fe40007810000 */
[----:B------:R-:W-:Y:S02]  /*1e5c0*/  FSEL R70, R27, -INF , P2 ;  /* 0xff8000001b467808 */ /* 0x000fe40001000000 */
[----:B------:R-:W-:-:S02]  /*1e5d0*/  FMNMX.FTZ R0, R78, R0, !PT ;  /* 0x000000004e007209 */ /* 0x000fc40007810000 */
[----:B------:R-:W-:Y:S02]  /*1e5e0*/  FMNMX.FTZ R4, R71, R4, !PT ;  /* 0x0000000447047209 */ /* 0x000fe40007810000 */
[----:B------:R-:W-:Y:S02]  /*1e5f0*/  FMNMX.FTZ R0, R77, R0, !PT ;  /* 0x000000004d007209 */ /* 0x000fe40007810000 */
[----:B------:R-:W-:Y:S02]  /*1e600*/  FSEL R69, R38, -INF , P1 ;  /* 0xff80000026457808 */ /* 0x000fe40000800000 */
[----:B------:R-:W-:Y:S02]  /*1e610*/  FMNMX.FTZ R4, R70, R4, !PT ;  /* 0x0000000446047209 */ /* 0x000fe40007810000 */
[----:B------:R-:W-:Y:S01]  /*1e620*/  FMNMX.FTZ R101, R76, R0, !PT ;  /* 0x000000004c657209 */ /* 0x000fe20007810000 */
[----:B------:R-:W-:Y:S01]  /*1e630*/  IMAD.MOV.U32 R0, RZ, RZ, 0x2 ;  /* 0x00000002ff007424 */ /* 0x000fe200078e00ff */
[----:B------:R-:W-:-:S02]  /*1e640*/  FSEL R68, R39, -INF , P0 ;  /* 0xff80000027447808 */ /* 0x000fc40000000000 */
[----:B------:R-:W-:Y:S01]  /*1e650*/  FMNMX.FTZ R4, R69, R4, !PT ;  /* 0x0000000445047209 */ /* 0x000fe20007810000 */
[----:B------:R-:W-:Y:S01]  /*1e660*/  IMAD.MOV.U32 R100, RZ, RZ, R101 ;  /* 0x000000ffff647224 */ /* 0x000fe200078e0065 */
[----:B------:R-:W-:Y:S02]  /*1e670*/  MOV R2, 0x1e6a0 ;  /* 0x0001e6a000027802 */ /* 0x000fe40000000f00 */
[----:B------:R-:W-:Y:S02]  /*1e680*/  FMNMX.FTZ R4, R68, R4, !PT ;  /* 0x0000000444047209 */ /* 0x000fe40007810000 */
[----:B------:R-:W-:Y:S05]  /*1e690*/  CALL.REL.NOINC `($__internal_22_$__cuda_sm70_shflsync_bfly_p) ;  /* 0x00001f7000007944 */ /* 0x000fea0003c00000 */
[----:B------:R-:W-:Y:S01]  /*1e6a0*/  FMNMX.FTZ R101, R101, R0, !PT ;  /* 0x0000000065657209 */ /* 0x000fe20007810000 */
[----:B------:R-:W-:Y:S01]  /*1e6b0*/  IMAD.MOV.U32 R0, RZ, RZ, 0x1 ;  /* 0x00000001ff007424 */ /* 0x000fe200078e00ff */
[----:B------:R-:W-:-:S03]  /*1e6c0*/  MOV R2, 0x1e6f0 ;  /* 0x0001e6f000027802 */ /* 0x000fc60000000f00 */
[----:B------:R-:W-:Y:S02]  /*1e6d0*/  IMAD.MOV.U32 R100, RZ, RZ, R101 ;  /* 0x000000ffff647224 */ /* 0x000fe400078e0065 */
[----:B------:R-:W-:Y:S05]  /*1e6e0*/  CALL.REL.NOINC `($__internal_22_$__cuda_sm70_shflsync_bfly_p) ;  /* 0x00001f2000007944 */ /* 0x000fea0003c00000 */
[----:B------:R-:W-:Y:S01]  /*1e6f0*/  FMNMX.FTZ R101, R101, R0, !PT ;  /* 0x0000000065657209 */ /* 0x000fe20007810000 */
[----:B------:R-:W-:Y:S01]  /*1e700*/  IMAD.MOV.U32 R100, RZ, RZ, R4 ;  /* 0x000000ffff647224 */ /* 0x000fe200078e0004 */
[----:B------:R-:W-:Y:S01]  /*1e710*/  MOV R2, 0x1e740 ;  /* 0x0001e74000027802 */ /* 0x000fe20000000f00 */
[----:B------:R-:W-:Y:S02]  /*1e720*/  IMAD.MOV.U32 R0, RZ, RZ, 0x2 ;  /* 0x00000002ff007424 */ /* 0x000fe400078e00ff */
[----:B------:R-:W-:Y:S05]  /*1e730*/  CALL.REL.NOINC `($__internal_22_$__cuda_sm70_shflsync_bfly_p) ;  /* 0x00001ed000007944 */ /* 0x000fea0003c00000 */
[----:B------:R-:W-:Y:S01]  /*1e740*/  FMNMX.FTZ R4, R4, R0, !PT ;  /* 0x0000000004047209 */ /* 0x000fe20007810000 */
[----:B------:R-:W-:Y:S01]  /*1e750*/  IMAD.MOV.U32 R0, RZ, RZ, 0x1 ;  /* 0x00000001ff007424 */ /* 0x000fe200078e00ff */
[----:B------:R-:W-:-:S03]  /*1e760*/  MOV R2, 0x1e790 ;  /* 0x0001e79000027802 */ /* 0x000fc60000000f00 */
[----:B------:R-:W-:Y:S02]  /*1e770*/  IMAD.MOV.U32 R100, RZ, RZ, R4 ;  /* 0x000000ffff647224 */ /* 0x000fe400078e0004 */
[----:B------:R-:W-:Y:S05]  /*1e780*/  CALL.REL.NOINC `($__internal_22_$__cuda_sm70_shflsync_bfly_p) ;  /* 0x00001e8000007944 */ /* 0x000fea0003c00000 */
[----:B------:R-:W-:Y:S01]  /*1e790*/  MOV R5, R0 ;  /* 0x0000000000057202 */ /* 0x000fe20000000f00 */
[----:B------:R-:W-:Y:S05]  /*1e7a0*/  BRA `(.L_x_1487) ;  /* 0xffff2db000007947 */ /* 0x000fea000383ffff */
.L_x_1394:
[----:B------:R-:W-:Y:S01]  /*1e7b0*/  MOV R0, RZ ;  /* 0x000000ff00007202 */ /* 0x000fe20000000f00 */
[----:B------:R-:W-:Y:S01]  /*1e7c0*/  IMAD.MOV.U32 R199, RZ, RZ, R5 ;  /* 0x000000ffffc77224 */ /* 0x000fe200078e0005 */
[----:B------:R-:W-:Y:S01]  /*1e7d0*/  MOV R2, 0x1e800 ;  /* 0x0001e80000027802 */ /* 0x000fe20000000f00 */
[----:B------:R-:W-:Y:S02]  /*1e7e0*/  IMAD.MOV.U32 R3, RZ, RZ, 0x181f ;  /* 0x0000181fff037424 */ /* 0x000fe400078e00ff */
[----:B-1234-:R-:W-:Y:S05]  /*1e7f0*/  CALL.REL.NOINC `($__internal_23_$__cuda_sm70_shflsync_idx_p) ;  /* 0x00001e7000007944 */ /* 0x01efea0003c00000 */
[----:B------:R-:W-:Y:S01]  /*1e800*/  MOV R4, R0 ;  /* 0x0000000000047202 */ /* 0x000fe20000000f00 */
[----:B------:R-:W-:-:S05]  /*1e810*/  BRA `(.L_x_1488) ;  /* 0xffff414000007947 */ /* 0x000fca000383ffff */
.L_x_1395:
[----:B------:R-:W-:Y:S01]  /*1e820*/  MOV R0, RZ ;  /* 0x000000ff00007202 */ /* 0x000fe20000000f00 */
[----:B------:R-:W-:Y:S01]  /*1e830*/  IMAD.MOV.U32 R199, RZ, RZ, R13 ;  /* 0x000000ffffc77224 */ /* 0x000fe200078e000d */
[----:B------:R-:W-:Y:S01]  /*1e840*/  MOV R2, 0x1e870 ;  /* 0x0001e87000027802 */ /* 0x000fe20000000f00 */
[----:B------:R-:W-:Y:S02]  /*1e850*/  IMAD.MOV.U32 R3, RZ, RZ, 0x181f ;  /* 0x0000181fff037424 */ /* 0x000fe400078e00ff */
[----:B-1234-:R-:W-:Y:S05]  /*1e860*/  CALL.REL.NOINC `($__internal_23_$__cuda_sm70_shflsync_idx_p) ;  /* 0x00001e0000007944 */ /* 0x01efea0003c00000 */
[----:B------:R-:W-:Y:S01]  /*1e870*/  ISETP.GE.AND P2, PT, R204, c[0x0][0x1d4], PT ;  /* 0x00007500cc007a0c */ /* 0x000fe20003f46270 */
[----:B------:R-:W-:Y:S01]  /*1e880*/  IMAD.MOV.U32 R199, RZ, RZ, R5 ;  /* 0x000000ffffc77224 */ /* 0x000fe200078e0005 */
[----:B------:R-:W-:Y:S02]  /*1e890*/  IADD3 R2, P0, R0, R14, RZ ;  /* 0x0000000e00027210 */ /* 0x000fe40007f1e0ff */
[----:B------:R-:W-:Y:S02]  /*1e8a0*/  ISETP.GE.AND P1, PT, R206, c[0x0][0x1d4], PT ;  /* 0x00007500ce007a0c */ /* 0x000fe40003f26270 */
[----:B------:R-:W-:Y:S01]  /*1e8b0*/  IADD3 R6, P3, R0, R20, RZ ;  /* 0x0000001400067210 */ /* 0x000fe20007f7e0ff */
[C---:B------:R-:W-:Y:S01]  /*1e8c0*/  IMAD.X R3, R4.reuse, 0x1, R15, P0 ;  /* 0x0000000104037824 */ /* 0x040fe200000e060f */
[----:B------:R-:W-:Y:S02]  /*1e8d0*/  ISETP.GE.AND P0, PT, R207, c[0x0][0x1d4], PT ;  /* 0x00007500cf007a0c */ /* 0x000fe40003f06270 */
[----:B------:R-:W-:Y:S01]  /*1e8e0*/  SEL R5, RZ, 0x10, P2 ;  /* 0x00000010ff057807 */ /* 0x000fe20001000000 */
[----:B------:R-:W-:Y:S01]  /*1e8f0*/  IMAD.X R7, R4, 0x1, R21, P3 ;  /* 0x0000000104077824 */ /* 0x000fe200018e0615 */
[----:B------:R-:W-:Y:S01]  /*1e900*/  SEL R12, RZ, 0x10, P1 ;  /* 0x00000010ff0c7807 */ /* 0x000fe20000800000 */
[----:B------:R-:W-:Y:S01]  /*1e910*/  @!PT LDS RZ, [RZ] ;  /* 0x00000000fffff984 */ /* 0x000fe20000000800 */
[----:B------:R-:W-:Y:S01]  /*1e920*/  @!PT LDS RZ, [RZ] ;  /* 0x00000000fffff984 */ /* 0x000fe20000000800 */
[----:B------:R-:W-:Y:S01]  /*1e930*/  @!PT LDS RZ, [RZ] ;  /* 0x00000000fffff984 */ /* 0x000fe20000000800 */
[----:B------:R1:W-:Y:S04]  /*1e940*/  LDGSTS.E.BYPASS.LTC128B.128 [R194+0x100], [R2.64], !P2 ;  /* 0x0010000002c27fae */ /* 0x0003e8000d101d48 */
[----:B------:R2:W-:Y:S01]  /*1e950*/  LDGSTS.E.BYPASS.LTC128B.128 [R194+0x2100], [R6.64], !P1 ;  /* 0x0210000006c27fae */ /* 0x0005e2000c901d48 */
[----:B-1----:R-:W-:Y:S01]  /*1e960*/  IADD3 R2, P3, R0, R22, RZ ;  /* 0x0000001600027210 */ /* 0x002fe20007f7e0ff */
[----:B------:R-:W-:Y:S01]  /*1e970*/  IMAD.MOV.U32 R0, RZ, RZ, 0x1 ;  /* 0x00000001ff007424 */ /* 0x000fe200078e00ff */
[----:B--2---:R-:W-:Y:S03]  /*1e980*/  SEL R7, RZ, 0x10, P0 ;  /* 0x00000010ff077807 */ /* 0x004fe60000000000 */
[----:B------:R-:W-:Y:S05]  /*1e990*/  IMAD.X R3, R4, 0x1, R23, P3 ;  /* 0x0000000104037824 */ /* 0x000fea00018e0617 */
[----:B------:R1:W-:Y:S02]  /*1e9a0*/  LDGSTS.E.BYPASS.LTC128B.128 [R194+0x4100], [R2.64], !P0 ;  /* 0x0410000002c27fae */ /* 0x0003e4000c101d48 */
[----:B-1----:R-:W-:Y:S01]  /*1e9b0*/  MOV R2, 0x1e9e0 ;  /* 0x0001e9e000027802 */ /* 0x002fe20000000f00 */
[----:B------:R-:W-:Y:S02]  /*1e9c0*/  IMAD.MOV.U32 R3, RZ, RZ, 0x181f ;  /* 0x0000181fff037424 */ /* 0x000fe400078e00ff */
[----:B------:R-:W-:Y:S05]  /*1e9d0*/  CALL.REL.NOINC `($__internal_23_$__cuda_sm70_shflsync_idx_p) ;  /* 0x00001c9000007944 */ /* 0x000fea0003c00000 */
[----:B------:R-:W-:Y:S01]  /*1e9e0*/  MOV R3, 0x181f ;  /* 0x0000181f00037802 */ /* 0x000fe20000000f00 */
[----:B------:R-:W-:Y:S01]  /*1e9f0*/  IMAD.MOV.U32 R4, RZ, RZ, R0 ;  /* 0x000000ffff047224 */ /* 0x000fe200078e0000 */
[----:B------:R-:W-:Y:S01]  /*1ea00*/  MOV R0, 0x1 ;  /* 0x0000000100007802 */ /* 0x000fe20000000f00 */
[----:B------:R-:W-:Y:S01]  /*1ea10*/  IMAD.MOV.U32 R199, RZ, RZ, R13 ;  /* 0x000000ffffc77224 */ /* 0x000fe200078e000d */
[----:B------:R-:W-:Y:S02]  /*1ea20*/  MOV R2, 0x1ea40 ;  /* 0x0001ea4000027802 */ /* 0x000fe40000000f00 */
[----:B------:R-:W-:Y:S05]  /*1ea30*/  CALL.REL.NOINC `($__internal_23_$__cuda_sm70_shflsync_idx_p) ;  /* 0x00001c3000007944 */ /* 0x000fea0003c00000 */
[----:B------:R-:W-:-:S05]  /*1ea40*/  BRA `(.L_x_1489) ;  /* 0xffff406000007947 */ /* 0x000fca000383ffff */
.L_x_1398:
[----:B------:R-:W-:Y:S01]  /*1ea50*/  MOV R0, RZ ;  /* 0x000000ff00007202 */ /* 0x000fe20000000f00 */
[----:B------:R-:W-:Y:S01]  /*1ea60*/  IMAD.MOV.U32 R199, RZ, RZ, R101 ;  /* 0x000000ffffc77224 */ /* 0x000fe200078e0065 */
[----:B------:R-:W-:Y:S01]  /*1ea70*/  MOV R2, 0x1eaa0 ;  /* 0x0001eaa000027802 */ /* 0x000fe20000000f00 */
[----:B------:R-:W-:Y:S02]  /*1ea80*/  IMAD.MOV.U32 R3, RZ, RZ, 0x181f ;  /* 0x0000181fff037424 */ /* 0x000fe400078e00ff */
[----:B------:R-:W-:Y:S05]  /*1ea90*/  CALL.REL.NOINC `($__internal_23_$__cuda_sm70_shflsync_idx_p) ;  /* 0x00001bd000007944 */ /* 0x000fea0003c00000 */
[----:B------:R-:W-:Y:S01]  /*1eaa0*/  MOV R100, R0 ;  /* 0x0000000000647202 */ /* 0x000fe20000000f00 */
[----:B------:R-:W-:-:S05]  /*1eab0*/  BRA `(.L_x_1490) ;  /* 0xffff4d4000007947 */ /* 0x000fca000383ffff */
.L_x_1399:
[----:B------:R-:W-:Y:S01]  /*1eac0*/  MOV R0, RZ ;  /* 0x000000ff00007202 */ /* 0x000fe20000000f00 */
[----:B------:R-:W-:Y:S01]  /*1ead0*/  IMAD.MOV.U32 R199, RZ, RZ, R150 ;  /* 0x000000ffffc77224 */ /* 0x000fe200078e0096 */
[----:B------:R-:W-:Y:S01]  /*1eae0*/  MOV R2, 0x1eb10 ;  /* 0x0001eb1000027802 */ /* 0x000fe20000000f00 */
[----:B------:R-:W-:Y:S02]  /*1eaf0*/  IMAD.MOV.U32 R3, RZ, RZ, 0x181f ;  /* 0x0000181fff037424 */ /* 0x000fe400078e00ff */
[----:B-12---:R-:W-:Y:S05]  /*1eb00*/  CALL.REL.NOINC `($__internal_23_$__cuda_sm70_shflsync_idx_p) ;  /* 0x00001b6000007944 */ /* 0x006fea0003c00000 */
        /* <DEDUP_REMOVED lines=8> */
[----:B------:R-:W-:Y:S02]  /*1eb90*/  IMAD.X R149, R100, 0x1, R154, P3 ;  /* 0x0000000164957824 */ /* 0x000fe400018e069a */
        /* <DEDUP_REMOVED lines=8> */
[----:B------:R-:W-:Y:S01]  /*1ec20*/  IMAD.X R3, R100, 0x1, R156, P3 ;  /* 0x0000000164037824 */ /* 0x000fe200018e069c */
[----:B------:R-:W-:Y:S04]  /*1ec30*/  SEL R149, RZ, 0x10, P0 ;  /* 0x00000010ff957807 */ /* 0x000fe80000000000 */
        /* <DEDUP_REMOVED lines=11> */
.L_x_1400:
[----:B------:R-:W-:Y:S01]  /*1ecf0*/  MOV R0, RZ ;  /* 0x000000ff00007202 */ /* 0x000fe20000000f00 */
[----:B------:R-:W-:Y:S01]  /*1ed00*/  IMAD.MOV.U32 R199, RZ, RZ, R100 ;  /* 0x000000ffffc77224 */ /* 0x000fe200078e0064 */
[----:B-1----:R-:W-:Y:S01]  /*1ed10*/  MOV R2, 0x1ed40 ;  /* 0x0001ed4000027802 */ /* 0x002fe20000000f00 */
[----:B------:R-:W-:Y:S02]  /*1ed20*/  IMAD.MOV.U32 R3, RZ, RZ, 0x1c1f ;  /* 0x00001c1fff037424 */ /* 0x000fe400078e00ff */
[----:B------:R-:W-:Y:S05]  /*1ed30*/  CALL.REL.NOINC `($__internal_23_$__cuda_sm70_shflsync_idx_p) ;  /* 0x0000193000007944 */ /* 0x000fea0003c00000 */
[----:B------:R-:W-:-:S05]  /*1ed40*/  BRA `(.L_x_1492) ;  /* 0xffff4e3000007947 */ /* 0x000fca000383ffff */
.L_x_1401:
[----:B------:R-:W-:Y:S01]  /*1ed50*/  MOV R0, 0x1 ;  /* 0x0000000100007802 */ /* 0x000fe20000000f00 */
[----:B------:R-:W-:Y:S01]  /*1ed60*/  IMAD.MOV.U32 R199, RZ, RZ, R100 ;  /* 0x000000ffffc77224 */ /* 0x000fe200078e0064 */
[----:B------:R-:W-:Y:S01]  /*1ed70*/  MOV R2, 0x1eda0 ;  /* 0x0001eda000027802 */ /* 0x000fe20000000f00 */
[----:B------:R-:W-:Y:S02]  /*1ed80*/  IMAD.MOV.U32 R3, RZ, RZ, 0x1c1f ;  /* 0x00001c1fff037424 */ /* 0x000fe400078e00ff */
[----:B--2---:R-:W-:Y:S05]  /*1ed90*/  CALL.REL.NOINC `($__internal_23_$__cuda_sm70_shflsync_idx_p) ;  /* 0x000018d000007944 */ /* 0x004fea0003c00000 */
        /* <DEDUP_REMOVED lines=67> */
[----:B------:R-:W-:Y:S05]  /*1f1d0*/  CALL.REL.NOINC `($__internal_22_$__cuda_sm70_shflsync_bfly_p) ;  /* 0x0000143000007944 */ /* 0x000fea0003c00000 */
[----:B------:R-:W-:Y:S01]  /*1f1e0*/  FMNMX.FTZ R100, R100, R0, !PT ;  /* 0x0000000064647209 */ /* 0x000fe20007810000 */
[----:B------:R-:W-:Y:S01]  /*1f1f0*/  IMAD.MOV.U32 R0, RZ, RZ, 0x1 ;  /* 0x00000001ff007424 */ /* 0x000fe200078e00ff */
[----:B------:R-:W-:Y:S02]  /*1f200*/  MOV R2, 0x1f220 ;  /* 0x0001f22000027802 */ /* 0x000fe40000000f00 */
        /* <DEDUP_REMOVED lines=8> */
[----:B------:R-:W-:Y:S02]  /*1f290*/  MOV R2, 0x1f2b0 ;  /* 0x0001f2b000027802 */ /* 0x000fe40000000f00 */
[----:B------:R-:W-:Y:S05]  /*1f2a0*/  CALL.REL.NOINC `($__internal_22_$__cuda_sm70_shflsync_bfly_p) ;  /* 0x0000136000007944 */ /* 0x000fea0003c00000 */
[----:B------:R-:W-:-:S05]  /*1f2b0*/  BRA `(.L_x_1493) ;  /* 0xffff4f7000007947 */ /* 0x000fca000383ffff */
.L_x_1404:
[----:B------:R-:W-:Y:S01]  /*1f2c0*/  MOV R0, RZ ;  /* 0x000000ff00007202 */ /* 0x000fe20000000f00 */
[----:B------:R-:W-:Y:S01]  /*1f2d0*/  IMAD.MOV.U32 R199, RZ, RZ, R7 ;  /* 0x000000ffffc77224 */ /* 0x000fe200078e0007 */
[----:B------:R-:W-:Y:S01]  /*1f2e0*/  MOV R2, 0x1f310 ;  /* 0x0001f31000027802 */ /* 0x000fe20000000f00 */
[----:B------:R-:W-:Y:S02]  /*1f2f0*/  IMAD.MOV.U32 R3, RZ, RZ, 0x181f ;  /* 0x0000181fff037424 */ /* 0x000fe400078e00ff */
[----:B-1234-:R-:W-:Y:S05]  /*1f300*/  CALL.REL.NOINC `($__internal_23_$__cuda_sm70_shflsync_idx_p) ;  /* 0x0000136000007944 */ /* 0x01efea0003c00000 */
[----:B------:R-:W-:-:S05]  /*1f310*/  BRA `(.L_x_1494) ;  /* 0xffff68d000007947 */ /* 0x000fca000383ffff */
.L_x_1407:
[----:B------:R-:W-:Y:S01]  /*1f320*/  MOV R0, RZ ;  /* 0x000000ff00007202 */ /* 0x000fe20000000f00 */
[----:B------:R-:W-:Y:S01]  /*1f330*/  IMAD.MOV.U32 R199, RZ, RZ, R101 ;  /* 0x000000ffffc77224 */ /* 0x000fe200078e0065 */
[----:B------:R-:W-:Y:S01]  /*1f340*/  MOV R2, 0x1f370 ;  /* 0x0001f37000027802 */ /* 0x000fe20000000f00 */
[----:B------:R-:W-:Y:S02]  /*1f350*/  IMAD.MOV.U32 R3, RZ, RZ, 0x181f ;  /* 0x0000181fff037424 */ /* 0x000fe400078e00ff */
[----:B------:R-:W-:Y:S05]  /*1f360*/  CALL.REL.NOINC `($__internal_23_$__cuda_sm70_shflsync_idx_p) ;  /* 0x0000130000007944 */ /* 0x000fea0003c00000 */
[----:B------:R-:W-:Y:S01]  /*1f370*/  MOV R100, R0 ;  /* 0x0000000000647202 */ /* 0x000fe20000000f00 */
[----:B------:R-:W-:-:S05]  /*1f380*/  BRA `(.L_x_1495) ;  /* 0xffff768000007947 */ /* 0x000fca000383ffff */
.L_x_1408:
[----:B------:R-:W-:Y:S01]  /*1f390*/  MOV R0, RZ ;  /* 0x000000ff00007202 */ /* 0x000fe20000000f00 */
[----:B------:R-:W-:Y:S01]  /*1f3a0*/  IMAD.MOV.U32 R199, RZ, RZ, R150 ;  /* 0x000000ffffc77224 */ /* 0x000fe200078e0096 */
[----:B------:R-:W-:Y:S01]  /*1f3b0*/  MOV R2, 0x1f3e0 ;  /* 0x0001f3e000027802 */ /* 0x000fe20000000f00 */
[----:B------:R-:W-:Y:S02]  /*1f3c0*/  IMAD.MOV.U32 R3, RZ, RZ, 0x181f ;  /* 0x0000181fff037424 */ /* 0x000fe400078e00ff */
[----:B-12---:R-:W-:Y:S05]  /*1f3d0*/  CALL.REL.NOINC `($__internal_23_$__cuda_sm70_shflsync_idx_p) ;  /* 0x0000129000007944 */ /* 0x006fea0003c00000 */
[C---:B------:R-:W-:Y:S01]  /*1f3e0*/  IADD3 R2, -R195.reuse, 0x10, RZ ;  /* 0x00000010c3027810 */ /* 0x040fe20007ffe1ff */
[----:B------:R-:W-:Y:S01]  /*1f3f0*/  IMAD.MOV.U32 R199, RZ, RZ, R101 ;  /* 0x000000ffffc77224 */ /* 0x000fe200078e0065 */
        /* <DEDUP_REMOVED lines=17> */
[----:B--2---:R-:W-:Y:S05]  /*1f510*/  CALL.REL.NOINC `($__internal_23_$__cuda_sm70_shflsync_idx_p) ;  /* 0x0000115000007944 */ /* 0x004fea0003c00000 */
[----:B------:R-:W-:Y:S01]  /*1f520*/  MOV R3, 0x181f ;  /* 0x0000181f00037802 */ /* 0x000fe20000000f00 */
[----:B------:R-:W-:Y:S01]  /*1f530*/  IMAD.MOV.U32 R100, RZ, RZ, R0 ;  /* 0x000000ffff647224 */ /* 0x000fe200078e0000 */
[----:B------:R-:W-:Y:S01]  /*1f540*/  MOV R0, 0x1 ;  /* 0x0000000100007802 */ /* 0x000fe20000000f00 */
[----:B------:R-:W-:Y:S01]  /*1f550*/  IMAD.MOV.U32 R199, RZ, RZ, R150 ;  /* 0x000000ffffc77224 */ /* 0x000fe200078e0096 */
[----:B------:R-:W-:Y:S02]  /*1f560*/  MOV R2, 0x1f580 ;  /* 0x0001f58000027802 */ /* 0x000fe40000000f00 */
[----:B------:R-:W-:Y:S05]  /*1f570*/  CALL.REL.NOINC `($__internal_23_$__cuda_sm70_shflsync_idx_p) ;  /* 0x000010f000007944 */ /* 0x000fea0003c00000 */
[----:B------:R-:W-:-:S05]  /*1f580*/  BRA `(.L_x_1496) ;  /* 0xffff75a000007947 */ /* 0x000fca000383ffff */
.L_x_1409:
[----:B------:R-:W-:Y:S02]  /*1f590*/  MOV R0, 0x2 ;  /* 0x0000000200007802 */ /* 0x000fe40000000f00 */
[----:B------:R-:W-:Y:S02]  /*1f5a0*/  MOV R2, 0x1f5c0 ;  /* 0x0001f5c000027802 */ /* 0x000fe40000000f00 */
[----:B-1----:R-:W-:Y:S05]  /*1f5b0*/  CALL.REL.NOINC `($__internal_22_$__cuda_sm70_shflsync_bfly_p) ;  /* 0x0000105000007944 */ /* 0x002fea0003c00000 */
        /* <DEDUP_REMOVED lines=14> */
.L_x_1411:
[----:B------:R-:W-:Y:S01]  /*1f6a0*/  IMAD.MOV.U32 R100, RZ, RZ, R209 ;  /* 0x000000ffff647224 */ /* 0x000fe200078e00d1 */
[----:B------:R-:W-:-:S02]  /*1f6b0*/  MOV R0, 0x2 ;  /* 0x0000000200007802 */ /* 0x000fc40000000f00 */
[----:B------:R-:W-:Y:S02]  /*1f6c0*/  MOV R2, 0x1f6e0 ;  /* 0x0001f6e000027802 */ /* 0x000fe40000000f00 */
[----:B------:R-:W-:Y:S05]  /*1f6d0*/  CALL.REL.NOINC `($__internal_22_$__cuda_sm70_shflsync_bfly_p) ;  /* 0x00000f3000007944 */ /* 0x000fea0003c00000 */
[----:B------:R-:W-:Y:S05]  /*1f6e0*/  BRA `(.L_x_1498) ;  /* 0xffff8f1000007947 */ /* 0x000fea000383ffff */
.L_x_1412:
[----:B------:R-:W-:Y:S01]  /*1f6f0*/  IMAD.MOV.U32 R100, RZ, RZ, R4 ;  /* 0x000000ffff647224 */ /* 0x000fe200078e0004 */
[----:B------:R-:W-:Y:S02]  /*1f700*/  MOV R0, 0x1 ;  /* 0x0000000100007802 */ /* 0x000fe40000000f00 */
[----:B------:R-:W-:Y:S02]  /*1f710*/  MOV R2, 0x1f730 ;  /* 0x0001f73000027802 */ /* 0x000fe40000000f00 */
[----:B-1----:R-:W-:Y:S05]  /*1f720*/  CALL.REL.NOINC `($__internal_22_$__cuda_sm70_shflsync_bfly_p) ;  /* 0x00000ee000007944 */ /* 0x002fea0003c00000 */
[----:B------:R-:W-:Y:S01]  /*1f730*/  FADD.FTZ R4, R4, R0 ;  /* 0x0000000004047221 */ /* 0x000fe20000010000 */
[----:B------:R-:W-:Y:S02]  /*1f740*/  MOV R100, R203 ;  /* 0x000000cb00647202 */ /* 0x000fe40000000f00 */
[----:B------:R-:W-:Y:S02]  /*1f750*/  MOV R0, 0x2 ;  /* 0x0000000200007802 */ /* 0x000fe40000000f00 */
[----:B------:R-:W-:Y:S02]  /*1f760*/  MOV R2, 0x1f780 ;  /* 0x0001f78000027802 */ /* 0x000fe40000000f00 */
[----:B------:R-:W-:Y:S05]  /*1f770*/  CALL.REL.NOINC `($__internal_22_$__cuda_sm70_shflsync_bfly_p) ;  /* 0x00000e9000007944 */ /* 0x000fea0003c00000 */
[----:B------:R-:W-:Y:S01]  /*1f780*/  FADD.FTZ R5, R203, R0 ;  /* 0x00000000cb057221 */ /* 0x000fe20000010000 */
[----:B------:R-:W-:Y:S02]  /*1f790*/  MOV R0, 0x1 ;  /* 0x0000000100007802 */ /* 0x000fe40000000f00 */
[----:B------:R-:W-:-:S02]  /*1f7a0*/  MOV R2, 0x1f7d0 ;  /* 0x0001f7d000027802 */ /* 0x000fc40000000f00 */
[----:B------:R-:W-:Y:S02]  /*1f7b0*/  MOV R100, R5 ;  /* 0x0000000500647202 */ /* 0x000fe40000000f00 */
[----:B------:R-:W-:Y:S05]  /*1f7c0*/  CALL.REL.NOINC `($__internal_22_$__cuda_sm70_shflsync_bfly_p) ;  /* 0x00000e4000007944 */ /* 0x000fea0003c00000 */
[----:B------:R-:W-:Y:S01]  /*1f7d0*/  MOV R3, R0 ;  /* 0x0000000000037202 */ /* 0x000fe20000000f00 */
[----:B------:R-:W-:Y:S05]  /*1f7e0*/  BRA `(.L_x_1499) ;  /* 0xffff8e8000007947 */ /* 0x000fea000383ffff */
.L_x_1419:
[----:B-1234-:R-:W-:Y:S01]  /*1f7f0*/  IMAD.MOV.U32 R199, RZ, RZ, R6 ;  /* 0x000000ffffc77224 */ /* 0x01efe200078e0006 */
[----:B------:R-:W-:Y:S01]  /*1f800*/  MOV R0, RZ ;  /* 0x000000ff00007202 */ /* 0x000fe20000000f00 */
[----:B------:R-:W-:Y:S01]  /*1f810*/  IMAD.MOV.U32 R3, RZ, RZ, 0x181f ;  /* 0x0000181fff037424 */ /* 0x000fe200078e00ff */
[----:B------:R-:W-:Y:S02]  /*1f820*/  MOV R2, 0x1f840 ;  /* 0x0001f84000027802 */ /* 0x000fe40000000f00 */
[----:B------:R-:W-:Y:S05]  /*1f830*/  CALL.REL.NOINC `($__internal_23_$__cuda_sm70_shflsync_idx_p) ;  /* 0x00000e3000007944 */ /* 0x000fea0003c00000 */
[----:B------:R-:W-:Y:S01]  /*1f840*/  MOV R8, R0 ;  /* 0x0000000000087202 */ /* 0x000fe20000000f00 */
[----:B------:R-:W-:Y:S05]  /*1f850*/  BRA `(.L_x_1500) ;  /* 0xffffa63000007947 */ /* 0x000fea000383ffff */
.L_x_1420:
[----:B------:R-:W-:Y:S01]  /*1f860*/  IMAD.MOV.U32 R199, RZ, RZ, R7 ;  /* 0x000000ffffc77224 */ /* 0x000fe200078e0007 */
[----:B------:R-:W-:Y:S01]  /*1f870*/  MOV R0, RZ ;  /* 0x000000ff00007202 */ /* 0x000fe20000000f00 */
[----:B------:R-:W-:Y:S01]  /*1f880*/  IMAD.MOV.U32 R3, RZ, RZ, 0x181f ;  /* 0x0000181fff037424 */ /* 0x000fe200078e00ff */
[----:B------:R-:W-:Y:S02]  /*1f890*/  MOV R2, 0x1f8b0 ;  /* 0x0001f8b000027802 */ /* 0x000fe40000000f00 */
[----:B-12---:R-:W-:Y:S05]  /*1f8a0*/  CALL.REL.NOINC `($__internal_23_$__cuda_sm70_shflsync_idx_p) ;  /* 0x00000dc000007944 */ /* 0x006fea0003c00000 */
[----:B------:R-:W-:Y:S05]  /*1f8b0*/  BRA `(.L_x_1501) ;  /* 0xffffa5f000007947 */ /* 0x000fea000383ffff */
.L_x_1423:
[----:B------:R-:W-:Y:S01]  /*1f8c0*/  IMAD.MOV.U32 R199, RZ, RZ, R6 ;  /* 0x000000ffffc77224 */ /* 0x000fe200078e0006 */
[----:B----4-:R-:W-:Y:S01]  /*1f8d0*/  MOV R0, 0x1 ;  /* 0x0000000100007802 */ /* 0x010fe20000000f00 */
[----:B--2---:R-:W-:Y:S01]  /*1f8e0*/  IMAD.MOV.U32 R3, RZ, RZ, 0x181f ;  /* 0x0000181fff037424 */ /* 0x004fe200078e00ff */
[----:B------:R-:W-:-:S02]  /*1f8f0*/  MOV R2, 0x1f910 ;  /* 0x0001f91000027802 */ /* 0x000fc40000000f00 */
[----:B-1-3--:R-:W-:Y:S05]  /*1f900*/  CALL.REL.NOINC `($__internal_23_$__cuda_sm70_shflsync_idx_p) ;  /* 0x00000d6000007944 */ /* 0x00afea0003c00000 */
[----:B------:R-:W-:Y:S01]  /*1f910*/  IMAD.MOV.U32 R8, RZ, RZ, R0 ;  /* 0x000000ffff087224 */ /* 0x000fe200078e0000 */
[----:B------:R-:W-:Y:S01]  /*1f920*/  MOV R0, 0x1 ;  /* 0x0000000100007802 */ /* 0x000fe20000000f00 */
[----:B------:R-:W-:Y:S01]  /*1f930*/  IMAD.MOV.U32 R199, RZ, RZ, R7 ;  /* 0x000000ffffc77224 */ /* 0x000fe200078e0007 */
[----:B------:R-:W-:-:S02]  /*1f940*/  MOV R3, 0x181f ;  /* 0x0000181f00037802 */ /* 0x000fc40000000f00 */
[----:B------:R-:W-:Y:S02]  /*1f950*/  MOV R2, 0x1f970 ;  /* 0x0001f97000027802 */ /* 0x000fe40000000f00 */
[----:B------:R-:W-:Y:S05]  /*1f960*/  CALL.REL.NOINC `($__internal_23_$__cuda_sm70_shflsync_idx_p) ;  /* 0x00000d0000007944 */ /* 0x000fea0003c00000 */
[----:B------:R-:W-:Y:S05]  /*1f970*/  BRA `(.L_x_1502) ;  /* 0xffffa66000007947 */ /* 0x000fea000383ffff */
.L_x_1426:
[----:B------:R-:W-:Y:S01]  /*1f980*/  IMAD.MOV.U32 R199, RZ, RZ, R6 ;  /* 0x000000ffffc77224 */ /* 0x000fe200078e0006 */
[----:B----4-:R-:W-:Y:S01]  /*1f990*/  MOV R0, 0x2 ;  /* 0x0000000200007802 */ /* 0x010fe20000000f00 */
[----:B-1----:R-:W-:Y:S01]  /*1f9a0*/  IMAD.MOV.U32 R3, RZ, RZ, 0x181f ;  /* 0x0000181fff037424 */ /* 0x002fe200078e00ff */
[----:B------:R-:W-:Y:S02]  /*1f9b0*/  MOV R2, 0x1f9d0 ;  /* 0x0001f9d000027802 */ /* 0x000fe40000000f00 */
[----:B--23--:R-:W-:Y:S05]  /*1f9c0*/  CALL.REL.NOINC `($__internal_23_$__cuda_sm70_shflsync_idx_p) ;  /* 0x00000ca000007944 */ /* 0x00cfea0003c00000 */
[----:B------:R-:W-:Y:S01]  /*1f9d0*/  MOV R8, R0 ;  /* 0x0000000000087202 */ /* 0x000fe20000000f00 */
[----:B------:R-:W-:Y:S05]  /*1f9e0*/  BRA `(.L_x_1503) ;  /* 0xffffa72000007947 */ /* 0x000fea000383ffff */
.L_x_1427:
[----:B------:R-:W-:Y:S01]  /*1f9f0*/  IMAD.MOV.U32 R199, RZ, RZ, R7 ;  /* 0x000000ffffc77224 */ /* 0x000fe200078e0007 */
[----:B----4-:R-:W-:Y:S01]  /*1fa00*/  MOV R0, 0x2 ;  /* 0x0000000200007802 */ /* 0x010fe20000000f00 */
[----:B------:R-:W-:Y:S01]  /*1fa10*/  IMAD.MOV.U32 R3, RZ, RZ, 0x181f ;  /* 0x0000181fff037424 */ /* 0x000fe200078e00ff */
[----:B------:R-:W-:Y:S02]  /*1fa20*/  MOV R2, 0x1fa40 ;  /* 0x0001fa4000027802 */ /* 0x000fe40000000f00 */
[----:B-123--:R-:W-:Y:S05]  /*1fa30*/  CALL.REL.NOINC `($__internal_23_$__cuda_sm70_shflsync_idx_p) ;  /* 0x00000c3000007944 */ /* 0x00efea0003c00000 */
[----:B------:R-:W-:Y:S05]  /*1fa40*/  BRA `(.L_x_1504) ;  /* 0xffffa6e000007947 */ /* 0x000fea000383ffff */
.L_x_1430:
[----:B------:R-:W-:Y:S01]  /*1fa50*/  IMAD.MOV.U32 R199, RZ, RZ, R6 ;  /* 0x000000ffffc77224 */ /* 0x000fe200078e0006 */
[----:B-1----:R-:W-:Y:S01]  /*1fa60*/  MOV R0, 0x3 ;  /* 0x0000000300007802 */ /* 0x002fe20000000f00 */
[----:B------:R-:W-:Y:S01]  /*1fa70*/  IMAD.MOV.U32 R3, RZ, RZ, 0x181f ;  /* 0x0000181fff037424 */ /* 0x000fe200078e00ff */
[----:B------:R-:W-:-:S02]  /*1fa80*/  MOV R2, 0x1faa0 ;  /* 0x0001faa000027802 */ /* 0x000fc40000000f00 */
[----:B--234-:R-:W-:Y:S05]  /*1fa90*/  CALL.REL.NOINC `($__internal_23_$__cuda_sm70_shflsync_idx_p) ;  /* 0x00000bd000007944 */ /* 0x01cfea0003c00000 */
[----:B------:R-:W-:Y:S01]  /*1faa0*/  IMAD.MOV.U32 R6, RZ, RZ, R0 ;  /* 0x000000ffff067224 */ /* 0x000fe200078e0000 */
[----:B------:R-:W-:Y:S01]  /*1fab0*/  MOV R0, 0x3 ;  /* 0x0000000300007802 */ /* 0x000fe20000000f00 */
[----:B------:R-:W-:Y:S01]  /*1fac0*/  IMAD.MOV.U32 R199, RZ, RZ, R7 ;  /* 0x000000ffffc77224 */ /* 0x000fe200078e0007 */
[----:B------:R-:W-:-:S02]  /*1fad0*/  MOV R3, 0x181f ;  /* 0x0000181f00037802 */ /* 0x000fc40000000f00 */
[----:B------:R-:W-:Y:S02]  /*1fae0*/  MOV R2, 0x1fb00 ;  /* 0x0001fb0000027802 */ /* 0x000fe40000000f00 */
[----:B------:R-:W-:Y:S05]  /*1faf0*/  CALL.REL.NOINC `($__internal_23_$__cuda_sm70_shflsync_idx_p) ;  /* 0x00000b7000007944 */ /* 0x000fea0003c00000 */
[----:B------:R-:W-:Y:S05]  /*1fb00*/  BRA `(.L_x_1505) ;  /* 0xffffa76000007947 */ /* 0x000fea000383ffff */
.L_x_1432:
[----:B------:R-:W-:Y:S01]  /*1fb10*/  IMAD.MOV.U32 R199, RZ, RZ, R5 ;  /* 0x000000ffffc77224 */ /* 0x000fe200078e0005 */
[----:B------:R-:W-:Y:S01]  /*1fb20*/  MOV R0, RZ ;  /* 0x000000ff00007202 */ /* 0x000fe20000000f00 */
[----:B------:R-:W-:Y:S01]  /*1fb30*/  IMAD.MOV.U32 R3, RZ, RZ, 0x1c1f ;  /* 0x00001c1fff037424 */ /* 0x000fe200078e00ff */
[----:B------:R-:W-:Y:S02]  /*1fb40*/  MOV R2, 0x1fb60 ;  /* 0x0001fb6000027802 */ /* 0x000fe40000000f00 */
[----:B--2---:R-:W-:Y:S05]  /*1fb50*/  CALL.REL.NOINC `($__internal_23_$__cuda_sm70_shflsync_idx_p) ;  /* 0x00000b1000007944 */ /* 0x004fea0003c00000 */
[----:B------:R-:W-:Y:S01]  /*1fb60*/  MOV R4, R0 ;  /* 0x0000000000047202 */ /* 0x000fe20000000f00 */
[----:B------:R-:W-:Y:S05]  /*1fb70*/  BRA `(.L_x_1506) ;  /* 0xffffaa3000007947 */ /* 0x000fea000383ffff */
.L_x_1433:
[----:B------:R-:W-:Y:S01]  /*1fb80*/  IMAD.MOV.U32 R199, RZ, RZ, R12 ;  /* 0x000000ffffc77224 */ /* 0x000fe200078e000c */
[----:B------:R-:W-:Y:S01]  /*1fb90*/  MOV R0, RZ ;  /* 0x000000ff00007202 */ /* 0x000fe20000000f00 */
[----:B------:R-:W-:Y:S01]  /*1fba0*/  IMAD.MOV.U32 R3, RZ, RZ, 0x1c1f ;  /* 0x00001c1fff037424 */ /* 0x000fe200078e00ff */
[----:B------:R-:W-:Y:S02]  /*1fbb0*/  MOV R2, 0x1fbd0 ;  /* 0x0001fbd000027802 */ /* 0x000fe40000000f00 */
[----:B-123--:R-:W-:Y:S05]  /*1fbc0*/  CALL.REL.NOINC `($__internal_23_$__cuda_sm70_shflsync_idx_p) ;  /* 0x00000aa000007944 */ /* 0x00efea0003c00000 */
[----:B------:R-:W-:Y:S05]  /*1fbd0*/  BRA `(.L_x_1507) ;  /* 0xffffa9f000007947 */ /* 0x000fea000383ffff */
.L_x_1436:
[----:B------:R-:W-:Y:S01]  /*1fbe0*/  IMAD.MOV.U32 R199, RZ, RZ, R5 ;  /* 0x000000ffffc77224 */ /* 0x000fe200078e0005 */
[----:B-1----:R-:W-:Y:S01]  /*1fbf0*/  MOV R0, 0x1 ;  /* 0x0000000100007802 */ /* 0x002fe20000000f00 */
[----:B---3--:R-:W-:Y:S01]  /*1fc00*/  IMAD.MOV.U32 R3, RZ, RZ, 0x1c1f ;  /* 0x00001c1fff037424 */ /* 0x008fe200078e00ff */
[----:B------:R-:W-:-:S02]  /*1fc10*/  MOV R2, 0x1fc30 ;  /* 0x0001fc3000027802 */ /* 0x000fc40000000f00 */
[----:B--2-4-:R-:W-:Y:S05]  /*1fc20*/  CALL.REL.NOINC `($__internal_23_$__cuda_sm70_shflsync_idx_p) ;  /* 0x00000a4000007944 */ /* 0x014fea0003c00000 */
[----:B------:R-:W-:Y:S01]  /*1fc30*/  IMAD.MOV.U32 R4, RZ, RZ, R0 ;  /* 0x000000ffff047224 */ /* 0x000fe200078e0000 */
[----:B------:R-:W-:Y:S01]  /*1fc40*/  MOV R0, 0x1 ;  /* 0x0000000100007802 */ /* 0x000fe20000000f00 */
[----:B------:R-:W-:Y:S01]  /*1fc50*/  IMAD.MOV.U32 R199, RZ, RZ, R12 ;  /* 0x000000ffffc77224 */ /* 0x000fe200078e000c */
[----:B------:R-:W-:-:S02]  /*1fc60*/  MOV R3, 0x1c1f ;  /* 0x00001c1f00037802 */ /* 0x000fc40000000f00 */
[----:B------:R-:W-:Y:S02]  /*1fc70*/  MOV R2, 0x1fc90 ;  /* 0x0001fc9000027802 */ /* 0x000fe40000000f00 */
[----:B------:R-:W-:Y:S05]  /*1fc80*/  CALL.REL.NOINC `($__internal_23_$__cuda_sm70_shflsync_idx_p) ;  /* 0x000009e000007944 */ /* 0x000fea0003c00000 */
[----:B------:R-:W-:Y:S05]  /*1fc90*/  BRA `(.L_x_1508) ;  /* 0xffffb3f000007947 */ /* 0x000fea000383ffff */
.L_x_1440:
[----:B------:R-:W-:Y:S01]  /*1fca0*/  IMAD.MOV.U32 R199, RZ, RZ, R6 ;  /* 0x000000ffffc77224 */ /* 0x000fe200078e0006 */
[----:B------:R-:W-:Y:S01]  /*1fcb0*/  MOV R0, RZ ;  /* 0x000000ff00007202 */ /* 0x000fe20000000f00 */
[----:B------:R-:W-:Y:S01]  /*1fcc0*/  IMAD.MOV.U32 R3, RZ, RZ, 0x181f ;  /* 0x0000181fff037424 */ /* 0x000fe200078e00ff */
[----:B------:R-:W-:Y:S02]  /*1fcd0*/  MOV R2, 0x1fcf0 ;  /* 0x0001fcf000027802 */ /* 0x000fe40000000f00 */
[----:B------:R-:W-:Y:S05]  /*1fce0*/  CALL.REL.NOINC `($__internal_23_$__cuda_sm70_shflsync_idx_p) ;  /* 0x0000098000007944 */ /* 0x000fea0003c00000 */
[----:B------:R-:W-:Y:S01]  /*1fcf0*/  MOV R8, R0 ;  /* 0x0000000000087202 */ /* 0x000fe20000000f00 */
[----:B------:R-:W-:Y:S05]  /*1fd00*/  BRA `(.L_x_1509) ;  /* 0xffffc64000007947 */ /* 0x000fea000383ffff */
.L_x_1441:
[----:B------:R-:W-:Y:S01]  /*1fd10*/  IMAD.MOV.U32 R199, RZ, RZ, R7 ;  /* 0x000000ffffc77224 */ /* 0x000fe200078e0007 */
[----:B------:R-:W-:Y:S01]  /*1fd20*/  MOV R0, RZ ;  /* 0x000000ff00007202 */ /* 0x000fe20000000f00 */
[----:B------:R-:W-:Y:S01]  /*1fd30*/  IMAD.MOV.U32 R3, RZ, RZ, 0x181f ;  /* 0x0000181fff037424 */ /* 0x000fe200078e00ff */
[----:B------:R-:W-:Y:S02]  /*1fd40*/  MOV R2, 0x1fd60 ;  /* 0x0001fd6000027802 */ /* 0x000fe40000000f00 */
[----:B-12---:R-:W-:Y:S05]  /*1fd50*/  CALL.REL.NOINC `($__internal_23_$__cuda_sm70_shflsync_idx_p) ;  /* 0x0000091000007944 */ /* 0x006fea0003c00000 */
[----:B------:R-:W-:Y:S05]  /*1fd60*/  BRA `(.L_x_1510) ;  /* 0xffffc60000007947 */ /* 0x000fea000383ffff */
.L_x_1444:
        /* <DEDUP_REMOVED lines=12> */
.L_x_1447:
[----:B------:R-:W-:Y:S01]  /*1fe30*/  IMAD.MOV.U32 R199, RZ, RZ, R6 ;  /* 0x000000ffffc77224 */ /* 0x000fe200078e0006 */
[----:B----4-:R-:W-:Y:S01]  /*1fe40*/  MOV R0, 0x2 ;  /* 0x0000000200007802 */ /* 0x010fe20000000f00 */
[----:B-1----:R-:W-:Y:S01]  /*1fe50*/  IMAD.MOV.U32 R3, RZ, RZ, 0x181f ;  /* 0x0000181fff037424 */ /* 0x002fe200078e00ff */
[----:B------:R-:W-:Y:S02]  /*1fe60*/  MOV R2, 0x1fe80 ;  /* 0x0001fe8000027802 */ /* 0x000fe40000000f00 */
[----:B--23--:R-:W-:Y:S05]  /*1fe70*/  CALL.REL.NOINC `($__internal_23_$__cuda_sm70_shflsync_idx_p) ;  /* 0x000007f000007944 */ /* 0x00cfea0003c00000 */
[----:B------:R-:W-:Y:S01]  /*1fe80*/  MOV R8, R0 ;  /* 0x0000000000087202 */ /* 0x000fe20000000f00 */
[----:B------:R-:W-:Y:S05]  /*1fe90*/  BRA `(.L_x_1512) ;  /* 0xffffc74000007947 */ /* 0x000fea000383ffff */
.L_x_1448:
[----:B------:R-:W-:Y:S01]  /*1fea0*/  IMAD.MOV.U32 R199, RZ, RZ, R7 ;  /* 0x000000ffffc77224 */ /* 0x000fe200078e0007 */
[----:B----4-:R-:W-:Y:S01]  /*1feb0*/  MOV R0, 0x2 ;  /* 0x0000000200007802 */ /* 0x010fe20000000f00 */
[----:B------:R-:W-:Y:S01]  /*1fec0*/  IMAD.MOV.U32 R3, RZ, RZ, 0x181f ;  /* 0x0000181fff037424 */ /* 0x000fe200078e00ff */
[----:B------:R-:W-:Y:S02]  /*1fed0*/  MOV R2, 0x1fef0 ;  /* 0x0001fef000027802 */ /* 0x000fe40000000f00 */
[----:B-123--:R-:W-:Y:S05]  /*1fee0*/  CALL.REL.NOINC `($__internal_23_$__cuda_sm70_shflsync_idx_p) ;  /* 0x0000078000007944 */ /* 0x00efea0003c00000 */
[----:B------:R-:W-:Y:S05]  /*1fef0*/  BRA `(.L_x_1513) ;  /* 0xffffc70000007947 */ /* 0x000fea000383ffff */
.L_x_1451:
        /* <DEDUP_REMOVED lines=11> */
[----:B------:R-:W-:Y:S01]  /*1ffb0*/  MOV R7, R0 ;  /* 0x0000000000077202 */ /* 0x000fe20000000f00 */
[----:B------:R-:W-:Y:S05]  /*1ffc0*/  BRA `(.L_x_1514) ;  /* 0xffffc77000007947 */ /* 0x000fea000383ffff */
.L_x_1453:
[----:B------:R-:W-:Y:S01]  /*1ffd0*/  IMAD.MOV.U32 R199, RZ, RZ, R86 ;  /* 0x000000ffffc77224 */ /* 0x000fe200078e0056 */
[----:B------:R-:W-:Y:S01]  /*1ffe0*/  MOV R0, RZ ;  /* 0x000000ff00007202 */ /* 0x000fe20000000f00 */
[----:B------:R-:W-:Y:S01]  /*1fff0*/  IMAD.MOV.U32 R3, RZ, RZ, 0x1f ;  /* 0x0000001fff037424 */ /* 0x000fe200078e00ff */
[----:B------:R-:W-:Y:S02]  /*20000*/  MOV R2, 0x20020 ;  /* 0x0002002000027802 */ /* 0x000fe40000000f00 */
[----:B-12-4-:R-:W-:Y:S05]  /*20010*/  CALL.REL.NOINC `($__internal_23_$__cuda_sm70_shflsync_idx_p) ;  /* 0x0000065000007944 */ /* 0x016fea0003c00000 */
[----:B------:R-:W-:Y:S01]  /*20020*/  MOV R9, R0 ;  /* 0x0000000000097202 */ /* 0x000fe20000000f00 */
[----:B------:R-:W-:Y:S05]  /*20030*/  BRA `(.L_x_1515) ;  /* 0xffffc8d000007947 */ /* 0x000fea000383ffff */
.L_x_1454:
[----:B------:R-:W-:Y:S01]  /*20040*/  IMAD.MOV.U32 R199, RZ, RZ, R86 ;  /* 0x000000ffffc77224 */ /* 0x000fe200078e0056 */
[----:B------:R-:W-:Y:S01]  /*20050*/  MOV R0, 0x1 ;  /* 0x0000000100007802 */ /* 0x000fe20000000f00 */
[----:B------:R-:W-:Y:S01]  /*20060*/  IMAD.MOV.U32 R3, RZ, RZ, 0x1f ;  /* 0x0000001fff037424 */ /* 0x000fe200078e00ff */
[----:B------:R-:W-:Y:S02]  /*20070*/  MOV R2, 0x20090 ;  /* 0x0002009000027802 */ /* 0x000fe40000000f00 */
[----:B-1234-:R-:W-:Y:S05]  /*20080*/  CALL.REL.NOINC `($__internal_23_$__cuda_sm70_shflsync_idx_p) ;  /* 0x000005e000007944 */ /* 0x01efea0003c00000 */
[----:B------:R-:W-:Y:S01]  /*20090*/  MOV R6, R0 ;  /* 0x0000000000067202 */ /* 0x000fe20000000f00 */
[----:B------:R-:W-:Y:S05]  /*200a0*/  BRA `(.L_x_1516) ;  /* 0xffffc88000007947 */ /* 0x000fea000383ffff */
.L_x_1455:
[----:B------:R-:W-:Y:S02]  /*200b0*/  MOV R3, 0x1 ;  /* 0x0000000100037802 */ /* 0x000fe40000000f00 */
[----:B------:R-:W-:-:S02]  /*200c0*/  MOV R2, 0x200e0 ;  /* 0x000200e000027802 */ /* 0x000fc40000000f00 */
[----:B---3--:R-:W-:Y:S05]  /*200d0*/  CALL.REL.NOINC `($__internal_24_$__cuda_sm70_shflsync_up_p) ;  /* 0x000005e000007944 */ /* 0x008fea0003c00000 */
[----:B------:R-:W-:Y:S05]  /*200e0*/  BRA `(.L_x_1517) ;  /* 0xffffc96000007947 */ /* 0x000fea000383ffff */
.L_x_1456:
[----:B------:R-:W-:Y:S02]  /*200f0*/  MOV R3, 0x2 ;  /* 0x0000000200037802 */ /* 0x000fe40000000f00 */
[----:B------:R-:W-:-:S02]  /*20100*/  MOV R2, 0x20120 ;  /* 0x0002012000027802 */ /* 0x000fc40000000f00 */
[----:B---3--:R-:W-:Y:S05]  /*20110*/  CALL.REL.NOINC `($__internal_24_$__cuda_sm70_shflsync_up_p) ;  /* 0x000005a000007944 */ /* 0x008fea0003c00000 */
        /* <DEDUP_REMOVED lines=23> */
.L_x_1460:
[----:B------:R-:W-:Y:S02]  /*20290*/  MOV R3, 0x1 ;  /* 0x0000000100037802 */ /* 0x000fe40000000f00 */
[----:B------:R-:W-:-:S02]  /*202a0*/  MOV R2, 0x202c0 ;  /* 0x000202c000027802 */ /* 0x000fc40000000f00 */
[----:B---3--:R-:W-:Y:S05]  /*202b0*/  CALL.REL.NOINC `($__internal_24_$__cuda_sm70_shflsync_up_p) ;  /* 0x0000040000007944 */ /* 0x008fea0003c00000 */
[----:B------:R-:W-:Y:S01]  /*202c0*/  MOV R2, R4 ;  /* 0x0000000400027202 */ /* 0x000fe20000000f00 */
[----:B------:R-:W-:Y:S05]  /*202d0*/  BRA `(.L_x_1519) ;  /* 0xffffc9d000007947 */ /* 0x000fea000383ffff */
.L_x_1461:
        /* <DEDUP_REMOVED lines=26> */
.L_x_1463:
[----:B------:R-:W-:Y:S02]  /*20480*/  SEL R0, RZ, 0x1, P0 ;  /* 0x00000001ff007807 */ /* 0x000fe40000000000 */
[----:B------:R-:W-:-:S02]  /*20490*/  MOV R2, 0x204b0 ;  /* 0x000204b000027802 */ /* 0x000fc40000000f00 */
[----:B-1-3--:R-:W-:Y:S05]  /*204a0*/  CALL.REL.NOINC `($__internal_25_$__cuda_sm70_votesync_ballot) ;  /* 0x0000027000007944 */ /* 0x00afea0003c00000 */
[----:B------:R-:W-:Y:S01]  /*204b0*/  MOV R10, R0 ;  /* 0x00000000000a7202 */ /* 0x000fe20000000f00 */
[----:B------:R-:W-:Y:S05]  /*204c0*/  BRA `(.L_x_1521) ;  /* 0xffffc97000007947 */ /* 0x000fea000383ffff */
.L_x_1464:
[----:B------:R-:W-:Y:S01]  /*204d0*/  IMAD.MOV.U32 R199, RZ, RZ, R7 ;  /* 0x000000ffffc77224 */ /* 0x000fe200078e0007 */
[----:B------:R-:W-:Y:S01]  /*204e0*/  MOV R0, R6 ;  /* 0x0000000600007202 */ /* 0x000fe20000000f00 */
[----:B------:R-:W-:Y:S01]  /*204f0*/  IMAD.MOV.U32 R3, RZ, RZ, 0x1f ;  /* 0x0000001fff037424 */ /* 0x000fe200078e00ff */
[----:B------:R-:W-:-:S02]  /*20500*/  MOV R2, 0x20520 ;  /* 0x0002052000027802 */ /* 0x000fc40000000f00 */
[----:B-1-3--:R-:W-:Y:S05]  /*20510*/  CALL.REL.NOINC `($__internal_23_$__cuda_sm70_shflsync_idx_p) ;  /* 0x0000015000007944 */ /* 0x00afea0003c00000 */
[----:B------:R-:W-:Y:S01]  /*20520*/  IMAD.MOV.U32 R7, RZ, RZ, R0 ;  /* 0x000000ffff077224 */ /* 0x000fe200078e0000 */
[----:B------:R-:W-:Y:S01]  /*20530*/  MOV R0, R6 ;  /* 0x0000000600007202 */ /* 0x000fe20000000f00 */
[----:B------:R-:W-:Y:S01]  /*20540*/  IMAD.MOV.U32 R199, RZ, RZ, R8 ;  /* 0x000000ffffc77224 */ /* 0x000fe200078e0008 */
[----:B------:R-:W-:-:S02]  /*20550*/  MOV R3, 0x1f ;  /* 0x0000001f00037802 */ /* 0x000fc40000000f00 */
[----:B------:R-:W-:Y:S02]  /*20560*/  MOV R2, 0x20580 ;  /* 0x0002058000027802 */ /* 0x000fe40000000f00 */
[----:B------:R-:W-:Y:S05]  /*20570*/  CALL.REL.NOINC `($__internal_23_$__cuda_sm70_shflsync_idx_p) ;  /* 0x000000f000007944 */ /* 0x000fea0003c00000 */
[----:B------:R-:W-:Y:S01]  /*20580*/  MOV R5, R0 ;  /* 0x0000000000057202 */ /* 0x000fe20000000f00 */
[----:B------:R-:W-:Y:S05]  /*20590*/  BRA `(.L_x_1522) ;  /* 0xffffc8f000007947 */ /* 0x000fea000383ffff */
.L_x_1467:
[----:B------:R-:W-:Y:S01]  /*205a0*/  IMAD.MOV.U32 R199, RZ, RZ, R4 ;  /* 0x000000ffffc77224 */ /* 0x000fe200078e0004 */
[----:B------:R-:W-:Y:S01]  /*205b0*/  MOV R0, R6 ;  /* 0x0000000600007202 */ /* 0x000fe20000000f00 */
[----:B------:R-:W-:Y:S01]  /*205c0*/  IMAD.MOV.U32 R3, RZ, RZ, 0x1f ;  /* 0x0000001fff037424 */ /* 0x000fe200078e00ff */
[----:B------:R-:W-:Y:S02]  /*205d0*/  MOV R2, 0x205f0 ;  /* 0x000205f000027802 */ /* 0x000fe40000000f00 */
[----:B-1-34-:R-:W-:Y:S05]  /*205e0*/  CALL.REL.NOINC `($__internal_23_$__cuda_sm70_shflsync_idx_p) ;  /* 0x0000008000007944 */ /* 0x01afea0003c00000 */
[----:B------:R-:W-:Y:S01]  /*205f0*/  MOV R12, R0 ;  /* 0x00000000000c7202 */ /* 0x000fe20000000f00 */
[----:B------:R-:W-:Y:S05]  /*20600*/  BRA `(.L_x_1466) ;  /* 0xffffc8e000007947 */ /* 0x000fea000383ffff */
        .weak           $__internal_22_$__cuda_sm70_shflsync_bfly_p
        .type           $__internal_22_$__cuda_sm70_shflsync_bfly_p,@function
        .size           $__internal_22_$__cuda_sm70_shflsync_bfly_p,($__internal_23_$__cuda_sm70_shflsync_idx_p - $__internal_22_$__cuda_sm70_shflsync_bfly_p)
$__internal_22_$__cuda_sm70_shflsync_bfly_p:
[----:B------:R-:W-:Y:S02]  /*20610*/  MOV R160, 0xffffffff ;  /* 0xffffffff00a07802 */ /* 0x000fe40000000f00 */
[----:B------:R-:W-:Y:S02]  /*20620*/  MOV R3, 0x1f ;  /* 0x0000001f00037802 */ /* 0x000fe40000000f00 */
[----:B------:R-:W-:Y:S04]  /*20630*/  WARPSYNC R160 ;  /* 0x000000a000007348 */ /* 0x000fe80003800000 */
[----:B------:R1:W2:Y:S02]  /*20640*/  SHFL.BFLY PT, R0, R100, R0, R3 ;  /* 0x0c00000064007389 */ /* 0x0002a400000e0003 */
[----:B-1----:R-:W-:-:S04]  /*20650*/  MOV R3, 0x0 ;  /* 0x0000000000037802 */ /* 0x002fc80000000f00 */
[----:B--2---:R-:W-:Y:S05]  /*20660*/  RET.REL.NODEC R2 `(_ZN7cutlass13device_kernelIN5flash19enable_sm80_to_sm89INS1_16FlashAttnFwdSm80INS1_25CollectiveMainloopFwdSm80ILi8ELi1ELb0EN4cute5tupleIJNS5_1CILi128EEENS7_ILi64EEENS7_ILi192EEEEEELi192ENS_10bfloat16_tEfNS_4arch4Sm80ELb1ELb0ELb0ELb1ELb1ELb1ELb1ELb1EEENS1_21CollectiveEpilogueFwdINS6_IJS8_SA_S9_EEENS6_IJNS7_ILi1EEESI_SI_EEESC_SE_Li256ELb1ELb1ELb1ELb0EEENS1_36VarlenDynamicPersistentTileSchedulerILi128ELi64ELi256ELi256ELb1ELb1ELb0ELb1ELb1ELb1EEEEEEEEEvNT_6ParamsE) ;  /* 0xfffdf99002007950 */ /* 0x004fea0003c3ffff */
        .weak           $__internal_23_$__cuda_sm70_shflsync_idx_p
        .type           $__internal_23_$__cuda_sm70_shflsync_idx_p,@function
        .size           $__internal_23_$__cuda_sm70_shflsync_idx_p,($__internal_24_$__cuda_sm70_shflsync_up_p - $__internal_23_$__cuda_sm70_shflsync_idx_p)
$__internal_23_$__cuda_sm70_shflsync_idx_p:
[----:B------:R-:W-:-:S04]  /*20670*/  MOV R200, 0xffffffff ;  /* 0xffffffff00c87802 */ /* 0x000fc80000000f00 */
[----:B------:R-:W-:Y:S04]  /*20680*/  WARPSYNC R200 ;  /* 0x000000c800007348 */ /* 0x000fe80003800000 */
[----:B------:R1:W2:Y:S02]  /*20690*/  SHFL.IDX PT, R0, R199, R0, R3 ;  /* 0x00000000c7007389 */ /* 0x0002a400000e0003 */
[----:B-1----:R-:W-:-:S04]  /*206a0*/  MOV R3, 0x0 ;  /* 0x0000000000037802 */ /* 0x002fc80000000f00 */
[----:B--2---:R-:W-:Y:S05]  /*206b0*/  RET.REL.NODEC R2 `(_ZN7cutlass13device_kernelIN5flash19enable_sm80_to_sm89INS1_16FlashAttnFwdSm80INS1_25CollectiveMainloopFwdSm80ILi8ELi1ELb0EN4cute5tupleIJNS5_1CILi128EEENS7_ILi64EEENS7_ILi192EEEEEELi192ENS_10bfloat16_tEfNS_4arch4Sm80ELb1ELb0ELb0ELb1ELb1ELb1ELb1ELb1EEENS1_21CollectiveEpilogueFwdINS6_IJS8_SA_S9_EEENS6_IJNS7_ILi1EEESI_SI_EEESC_SE_Li256ELb1ELb1ELb1ELb0EEENS1_36VarlenDynamicPersistentTileSchedulerILi128ELi64ELi256ELi256ELb1ELb1ELb0ELb1ELb1ELb1EEEEEEEEEvNT_6ParamsE) ;  /* 0xfffdf94002007950 */ /* 0x004fea0003c3ffff */
        .weak           $__internal_24_$__cuda_sm70_shflsync_up_p
        .type           $__internal_24_$__cuda_sm70_shflsync_up_p,@function
        .size           $__internal_24_$__cuda_sm70_shflsync_up_p,($__internal_25_$__cuda_sm70_votesync_ballot - $__internal_24_$__cuda_sm70_shflsync_up_p)
$__internal_24_$__cuda_sm70_shflsync_up_p:
[----:B------:R-:W-:Y:S02]  /*206c0*/  MOV R4, RZ ;  /* 0x000000ff00047202 */ /* 0x000fe40000000f00 */
[----:B------:R-:W-:-:S04]  /*206d0*/  MOV R10, 0xffffffff ;  /* 0xffffffff000a7802 */ /* 0x000fc80000000f00 */
[----:B------:R-:W-:Y:S04]  /*206e0*/  WARPSYNC R10 ;  /* 0x0000000a00007348 */ /* 0x000fe80003800000 */
[----:B------:R1:W2:Y:S02]  /*206f0*/  SHFL.UP PT, R4, R0, R3, R4 ;  /* 0x0400000300047389 */ /* 0x0002a400000e0004 */
[----:B-1----:R-:W-:-:S04]  /*20700*/  MOV R3, 0x0 ;  /* 0x0000000000037802 */ /* 0x002fc80000000f00 */
[----:B--2---:R-:W-:Y:S05]  /*20710*/  RET.REL.NODEC R2 `(_ZN7cutlass13device_kernelIN5flash19enable_sm80_to_sm89INS1_16FlashAttnFwdSm80INS1_25CollectiveMainloopFwdSm80ILi8ELi1ELb0EN4cute5tupleIJNS5_1CILi128EEENS7_ILi64EEENS7_ILi192EEEEEELi192ENS_10bfloat16_tEfNS_4arch4Sm80ELb1ELb0ELb0ELb1ELb1ELb1ELb1ELb1EEENS1_21CollectiveEpilogueFwdINS6_IJS8_SA_S9_EEENS6_IJNS7_ILi1EEESI_SI_EEESC_SE_Li256ELb1ELb1ELb1ELb0EEENS1_36VarlenDynamicPersistentTileSchedulerILi128ELi64ELi256ELi256ELb1ELb1ELb0ELb1ELb1ELb1EEEEEEEEEvNT_6ParamsE) ;  /* 0xfffdf8e002007950 */ /* 0x004fea0003c3ffff */
        .weak           $__internal_25_$__cuda_sm70_votesync_ballot
        .type           $__internal_25_$__cuda_sm70_votesync_ballot,@function
        .size           $__internal_25_$__cuda_sm70_votesync_ballot,(.L_x_3136 - $__internal_25_$__cuda_sm70_votesync_ballot)
$__internal_25_$__cuda_sm70_votesync_ballot:
[----:B------:R-:W-:Y:S01]  /*20720*/  ISETP.NE.U32.AND P0, PT, R0, 0x1, PT ;  /* 0x000000010000780c */ /* 0x000fe20003f05070 */
[----:B------:R-:W-:-:S04]  /*20730*/  IMAD.MOV.U32 R3, RZ, RZ, -0x1 ;  /* 0xffffffffff037424 */ /* 0x000fc800078e00ff */
[----:B------:R-:W-:Y:S08]  /*20740*/  WARPSYNC R3 ;  /* 0x0000000300007348 */ /* 0x000ff00003800000 */
[----:B------:R-:W-:-:S04]  /*20750*/  VOTE.ANY R0, PT, !P0 ;  /* 0x0000000000007806 */ /* 0x000fc800040e0100 */
[----:B------:R-:W-:Y:S01]  /*20760*/  LOP3.LUT R0, R0, R3, RZ, 0xc0, !PT ;  /* 0x0000000300007212 */ /* 0x000fe200078ec0ff */
[----:B------:R-:W-:-:S04]  /*20770*/  IMAD.MOV.U32 R3, RZ, RZ, 0x0 ;  /* 0x00000000ff037424 */ /* 0x000fc800078e00ff */
[----:B------:R-:W-:Y:S05]  /*20780*/  RET.REL.NODEC R2 `(_ZN7cutlass13device_kernelIN5flash19enable_sm80_to_sm89INS1_16FlashAttnFwdSm80INS1_25CollectiveMainloopFwdSm80ILi8ELi1ELb0EN4cute5tupleIJNS5_1CILi128EEENS7_ILi64EEENS7_ILi192EEEEEELi192ENS_10bfloat16_tEfNS_4arch4Sm80ELb1ELb0ELb0ELb1ELb1ELb1ELb1ELb1EEENS1_21CollectiveEpilogueFwdINS6_IJS8_SA_S9_EEENS6_IJNS7_ILi1EEESI_SI_EEESC_SE_Li256ELb1ELb1ELb1ELb0EEENS1_36VarlenDynamicPersistentTileSchedulerILi128ELi64ELi256ELi256ELb1ELb1ELb0ELb1ELb1ELb1EEEEEEEEEvNT_6ParamsE) ;  /* 0xfffdf87002007950 */ /* 0x000fea0003c3ffff */
.L_x_1523:
        /* <DEDUP_REMOVED lines=15> */
.L_x_3136:


//--------------------- .text._ZN7cutlass13device_kernelIN5flash19enable_sm80_to_sm89INS1_16FlashAttnFwdSm80INS1_25CollectiveMainloopFwdSm80ILi8ELi2ELb0EN4cute5tupleIJNS5_1CILi128EEENS7_ILi64EEENS7_ILi192EEEEEELi192ENS_10bfloat16_tEfNS_4arch4Sm80ELb0ELb0ELb0ELb0ELb1ELb0ELb1ELb1EEENS1_21CollectiveEpilogueFwdINS6_IJS8_SA_S9_EEENS6_IJNS7_ILi1EEESI_SI_EEESC_SE_Li256ELb0ELb1ELb1ELb0EEENS1_19SingleTileSchedulerILb0ELb1ELb1ELi128EEEEEEEEEvNT_6ParamsE --------------------------
	.section	.text._ZN7cutlass13device_kernelIN5flash19enable_sm80_to_sm89INS1_16FlashAttnFwdSm80INS1_25CollectiveMainloopFwdSm80ILi8ELi2ELb0EN4cute5tupleIJNS5_1CILi128EEENS7_ILi64EEENS7_ILi192EEEEEELi192ENS_10bfloat16_tEfNS_4arch4Sm80ELb0ELb0ELb0ELb0ELb1ELb0ELb1ELb1EEENS1_21CollectiveEpilogueFwdINS6_IJS8_SA_S9_EEENS6_IJNS7_ILi1EEESI_SI_EEESC_SE_Li256ELb0ELb1ELb1ELb0EEENS1_19SingleTileSchedulerILb0ELb1ELb1ELi128EEEEEEEEEvNT_6ParamsE,"ax",@progbits
	.sectioninfo	@"SHI_REGISTERS=245"
	.align	128
.text._ZN7cutlass13device_kernelIN5flash19enable_sm80_to_sm89INS1_16FlashAttnFwdSm80INS1_25CollectiveMainloopFwdSm80ILi8ELi2ELb0EN4cute5tupleIJNS5_1CILi128EEENS7_ILi64EEENS7_ILi192EEEEEELi192ENS_10bfloat16_tEfNS_4arch4Sm80ELb0ELb0ELb0ELb0ELb1ELb0ELb1ELb1EEENS1_21CollectiveEpilogueFwdINS6_IJS8_SA_S9_EEENS6_IJNS7_ILi1EEESI_SI_EEESC_SE_Li256ELb0ELb1ELb1ELb0EEENS1_19SingleTileSchedulerILb0ELb1ELb1ELi128EEEEEEEEEvNT_6ParamsE:
        .type           _ZN7cutlass13device_kernelIN5flash19enable_sm80_to_sm89INS1_16FlashAttnFwdSm80INS1_25CollectiveMainloopFwdSm80ILi8ELi2ELb0EN4cute5tupleIJNS5_1CILi128EEENS7_ILi64EEENS7_ILi192EEEEEELi192ENS_10bfloat16_tEfNS_4arch4Sm80ELb0ELb0ELb0ELb0ELb1ELb0ELb1ELb1EEENS1_21CollectiveEpilogueFwdINS6_IJS8_SA_S9_EEENS6_IJNS7_ILi1EEESI_SI_EEESC_SE_Li256ELb0ELb1ELb1ELb0EEENS1_19SingleTileSchedulerILb0ELb1ELb1ELi128EEEEEEEEEvNT_6ParamsE,@function
        .size           _ZN7cutlass13device_kernelIN5flash19enable_sm80_to_sm89INS1_16FlashAttnFwdSm80INS1_25CollectiveMainloopFwdSm80ILi8ELi2ELb0EN4cute5tupleIJNS5_1CILi128EEENS7_ILi64EEENS7_ILi192EEEEEELi192ENS_10bfloat16_tEfNS_4arch4Sm80ELb0ELb0ELb0ELb0ELb1ELb0ELb1ELb1EEENS1_21CollectiveEpilogueFwdINS6_IJS8_SA_S9_EEENS6_IJNS7_ILi1EEESI_SI_EEESC_SE_Li256ELb0ELb1ELb1ELb0EEENS1_19SingleTileSchedulerILb0ELb1ELb1ELi128EEEEEEEEEvNT_6ParamsE,(.L_x_3141 - _ZN7cutlass13device_kernelIN5flash19enable_sm80_to_sm89INS1_16FlashAttnFwdSm80INS1_25CollectiveMainloopFwdSm80ILi8ELi2ELb0EN4cute5tupleIJNS5_1CILi128EEENS7_ILi64EEENS7_ILi192EEEEEELi192ENS_10bfloat16_tEfNS_4arch4Sm80ELb0ELb0ELb0ELb0ELb1ELb0ELb1ELb1EEENS1_21CollectiveEpilogueFwdINS6_IJS8_SA_S9_EEENS6_IJNS7_ILi1EEESI_SI_EEESC_SE_Li256ELb0ELb1ELb1ELb0EEENS1_19SingleTileSchedulerILb0ELb1ELb1ELi128EEEEEEEEEvNT_6ParamsE)
        .other          _ZN7cutlass13device_kernelIN5flash19enable_sm80_to_sm89INS1_16FlashAttnFwdSm80INS1_25CollectiveMainloopFwdSm80ILi8ELi2ELb0EN4cute5tupleIJNS5_1CILi128EEENS7_ILi64EEENS7_ILi192EEEEEELi192ENS_10bfloat16_tEfNS_4arch4Sm80ELb0ELb0ELb0ELb0ELb1ELb0ELb1ELb1EEENS1_21CollectiveEpilogueFwdINS6_IJS8_SA_S9_EEENS6_IJNS7_ILi1EEESI_SI_EEESC_SE_Li256ELb0ELb1ELb1ELb0EEENS1_19SingleTileSchedulerILb0ELb1ELb1ELi128EEEEEEEEEvNT_6ParamsE,@"STO_CUDA_ENTRY STV_DEFAULT"
_ZN7cutlass13device_kernelIN5flash19enable_sm80_to_sm89INS1_16FlashAttnFwdSm80INS1_25CollectiveMainloopFwdSm80ILi8ELi2ELb0EN4cute5tupleIJNS5_1CILi128EEENS7_ILi64EEENS7_ILi192EEEEEELi192ENS_10bfloat16_tEfNS_4arch4Sm80ELb0ELb0ELb0ELb0ELb1ELb0ELb1ELb1EEENS1_21CollectiveEpilogueFwdINS6_IJS8_SA_S9_EEENS6_IJNS7_ILi1EEESI_SI_EEESC_SE_Li256ELb0ELb1ELb1ELb0EEENS1_19SingleTileSchedulerILb0ELb1ELb1ELi128EEEEEEEEEvNT_6ParamsE:
[----:B------:R-:W-:Y:S02]  /*0000*/  MOV R1, c[0x0][0x28] ;  /* 0x00000a0000017a02 */ /* 0x000fe40000000f00 */
[----:B------:R-:W1:Y:S04]  /*0010*/  S2R R6, SR_TID.X ;  /* 0x0000000000067919 */ /* 0x000e680000002100 */
[----:B------:R-:W2:Y:S04]  /*0020*/  S2R R3, SR_CTAID.Y ;  /* 0x0000000000037919 */ /* 0x000ea80000002600 */
[----:B------:R-:W3:Y:S01]  /*0030*/  S2R R0, SR_CTAID.Z ;  /* 0x0000000000007919 */ /* 0x000ee20000002700 */
[----:B-1----:R-:W-:-:S06]  /*0040*/  SHF.R.U32.HI R2, RZ, 0x5, R6 ;  /* 0x00000005ff027819 */ /* 0x002fcc0000011606 */
[----:B------:R-:W1:Y:S02]  /*0050*/  SHFL.IDX PT, R2, R2, RZ, 0x1f ;  /* 0x00001fff02027589 */ /* 0x000e6400000e0000 */
[----:B-1----:R-:W-:-:S13]  /*0060*/  ISETP.NE.AND P0, PT, R2, RZ, PT ;  /* 0x000000ff0200720c */ /* 0x002fda0003f05270 */
[----:B------:R-:W-:Y:S05]  /*0070*/  @!P0 BRA `(.L_x_1524) ;  /* 0x0000007000008947 */ /* 0x000fea0003800000 */
[----:B--23--:R-:W-:Y:S01]  /*0080*/  IMAD.MOV.U32 R2, RZ, RZ, c[0x0][0x550] ;  /* 0x00015400ff027624 */ /* 0x00cfe200078e00ff */
[----:B------:R-:W-:-:S04]  /*0090*/  MOV R197, R3 ;  /* 0x0000000300c57202 */ /* 0x000fc80000000f00 */
[----:B------:R-:W-:-:S13]  /*00a0*/  ISETP.NE.AND P0, PT, R2, 0x1, PT ;  /* 0x000000010200780c */ /* 0x000fda0003f05270 */
[----:B------:R-:W-:Y:S05]  /*00b0*/  @!P0 BRA `(.L_x_1525) ;  /* 0x0000008000008947 */ /* 0x000fea0003800000 */
[----:B------:R-:W-:-:S05]  /*00c0*/  IMAD.HI.U32 R197, R3, c[0x0][0x554], RZ ;  /* 0x0001550003c57a27 */ /* 0x000fca00078e00ff */
[----:B------:R-:W-:Y:S01]  /*00d0*/  SHF.R.U32.HI R197, RZ, c[0x0][0x558], R197 ;  /* 0x00015600ffc57a19 */ /* 0x000fe200000116c5 */
[----:B------:R-:W-:Y:S05]  /*00e0*/  BRA `(.L_x_1525) ;  /* 0x0000005000007947 */ /* 0x000fea0003800000 */
.L_x_1524:
[----:B--23--:R-:W-:Y:S01]  /*00f0*/  IMAD.MOV.U32 R2, RZ, RZ, c[0x0][0x550] ;  /* 0x00015400ff027624 */ /* 0x00cfe200078e00ff */
[----:B------:R-:W-:-:S04]  /*0100*/  MOV R197, R3 ;  /* 0x0000000300c57202 */ /* 0x000fc80000000f00 */
[----:B------:R-:W-:-:S13]  /*0110*/  ISETP.NE.AND P0, PT, R2, 0x1, PT ;  /* 0x000000010200780c */ /* 0x000fda0003f05270 */
[----:B------:R-:W-:-:S05]  /*0120*/  @P0 IMAD.HI.U32 R2, R3, c[0x0][0x554], RZ ;  /* 0x0001550003020a27 */ /* 0x000fca00078e00ff */
[----:B------:R-:W-:Y:S02]  /*0130*/  @P0 SHF.R.U32.HI R197, RZ, c[0x0][0x558], R2 ;  /* 0x00015600ffc50a19 */ /* 0x000fe40000011602 */
.L_x_1525:
[----:B------:R-:W-:Y:S02]  /*0140*/  ISETP.GE.AND P0, PT, R0, RZ, PT ;  /* 0x000000ff0000720c */ /* 0x000fe40003f06270 */
[----:B------:R-:W-:-:S05]  /*0150*/  IADD3 R2, -R197, RZ, RZ ;  /* 0x000000ffc5027210 */ /* 0x000fca0007ffe1ff */
[----:B------:R-:W-:-:S06]  /*0160*/  IMAD R7, R2, c[0x0][0x550], R3 ;  /* 0x0001540002077a24 */ /* 0x000fcc00078e0203 */
[----:B------:R-:W-:Y:S05]  /*0170*/  @!P0 EXIT ;  /* 0x000000000000894d */ /* 0x000fea0003800000 */
[----:B------:R-:W-:Y:S01]  /*0180*/  ISETP.NE.U32.AND P0, PT, RZ, c[0x0][0x370], PT ;  /* 0x0000dc00ff007a0c */ /* 0x000fe20003f05070 */
[----:B------:R-:W-:Y:S01]  /*0190*/  IMAD.MOV.U32 R196, RZ, RZ, RZ ;  /* 0x000000ffffc47224 */ /* 0x000fe200078e00ff */
[----:B------:R-:W-:Y:S02]  /*01a0*/  ULDC.64 UR6, c[0x0][0x118] ;  /* 0x0000460000067ab9 */ /* 0x000fe40000000a00 */
[----:B------:R-:W-:-:S13]  /*01b0*/  ISETP.NE.AND.EX P0, PT, RZ, c[0x0][0x374], PT, P0 ;  /* 0x0000dd00ff007a0c */ /* 0x000fda0003f05300 */
[----:B------:R-:W-:-:S04]  /*01c0*/  @P0 IMAD.MOV.U32 R3, RZ, RZ, 0x4 ;  /* 0x00000004ff030424 */ /* 0x000fc800078e00ff */
[----:B------:R-:W-:-:S04]  /*01d0*/  @P0 IMAD.WIDE R8, R0, R3, c[0x0][0x370] ;  /* 0x0000dc0000080625 */ /* 0x000fc800078e0203 */
[----:B------:R-:W-:Y:S01]  /*01e0*/  IMAD.MOV.U32 R3, RZ, RZ, c[0x0][0x2ac] ;  /* 0x0000ab00ff037624 */ /* 0x000fe200078e00ff */
[----:B------:R1:W5:Y:S01]  /*01f0*/  @P0 LDG.E R196, [R8.64] ;  /* 0x0000000608c40981 */ /* 0x000362000c1e1900 */
[----:B------:R-:W-:Y:S02]  /*0200*/  IMAD.MOV.U32 R11, RZ, RZ, RZ ;  /* 0x000000ffff0b7224 */ /* 0x000fe400078e00ff */
[----:B------:R-:W-:-:S05]  /*0210*/  IMAD R3, R3, c[0x0][0x1d0], RZ ;  /* 0x0000740003037a24 */ /* 0x000fca00078e02ff */
[C---:B------:R-:W-:Y:S02]  /*0220*/  ISETP.GE.AND P0, PT, R3.reuse, 0x1, PT ;  /* 0x000000010300780c */ /* 0x040fe40003f06270 */
[----:B------:R-:W-:-:S04]  /*0230*/  IADD3 R5, R3, 0x3f, RZ ;  /* 0x0000003f03057810 */ /* 0x000fc80007ffe0ff */
[----:B------:R-:W-:-:S04]  /*0240*/  SHF.R.S32.HI R144, RZ, 0x1f, R5 ;  /* 0x0000001fff907819 */ /* 0x000fc80000011405 */
[----:B------:R-:W-:-:S04]  /*0250*/  LEA.HI R144, R144, R5, RZ, 0x6 ;  /* 0x0000000590907211 */ /* 0x000fc800078f30ff */
[----:B------:R-:W-:Y:S01]  /*0260*/  SHF.R.S32.HI R144, RZ, 0x6, R144 ;  /* 0x00000006ff907819 */ /* 0x000fe20000011490 */
[----:B------:R-:W-:Y:S05]  /*0270*/  @!P0 BRA `(.L_x_1526) ;  /* 0x000001c000008947 */ /* 0x000fea0003800000 */
[----:B------:R-:W-:-:S04]  /*0280*/  SHF.R.U32.HI R5, RZ, 0x10, R7 ;  /* 0x00000010ff057819 */ /* 0x000fc80000011607 */
[----:B------:R-:W-:-:S04]  /*0290*/  ISETP.NE.AND P0, PT, R5, RZ, PT ;  /* 0x000000ff0500720c */ /* 0x000fc80003f05270 */
[----:B------:R-:W-:-:S04]  /*02a0*/  SEL R5, R5, c[0x0][0x338], P0 ;  /* 0x0000ce0005057a07 */ /* 0x000fc80000000000 */
[-C--:B-1----:R-:W-:Y:S02]  /*02b0*/  IABS R9, R5.reuse ;  /* 0x0000000500097213 */ /* 0x082fe40000000000 */
[----:B------:R-:W-:Y:S02]  /*02c0*/  IADD3 R10, R144, -0x1, R5 ;  /* 0xffffffff900a7810 */ /* 0x000fe40007ffe005 */
[----:B------:R-:W1:Y:S01]  /*02d0*/  I2F.RP R11, R9 ;  /* 0x00000009000b7306 */ /* 0x000e620000209400 */
[-C--:B------:R-:W-:Y:S02]  /*02e0*/  IABS R2, R5.reuse ;  /* 0x0000000500027213 */ /* 0x080fe40000000000 */
[----:B------:R-:W-:Y:S02]  /*02f0*/  IABS R4, R10 ;  /* 0x0000000a00047213 */ /* 0x000fe40000000000 */
[----:B------:R-:W-:Y:S01]  /*0300*/  LOP3.LUT R10, R10, R5, RZ, 0x3c, !PT ;  /* 0x000000050a0a7212 */ /* 0x000fe200078e3cff */
[----:B------:R-:W-:-:S03]  /*0310*/  IMAD.MOV R2, RZ, RZ, -R2 ;  /* 0x000000ffff027224 */ /* 0x000fc600078e0a02 */
[----:B------:R-:W-:Y:S01]  /*0320*/  ISETP.GE.AND P1, PT, R10, RZ, PT ;  /* 0x000000ff0a00720c */ /* 0x000fe20003f26270 */
[----:B-1----:R-:W1:Y:S02]  /*0330*/  MUFU.RCP R12, R11 ;  /* 0x0000000b000c7308 */ /* 0x002e640000001000 */
[----:B-1----:R-:W-:-:S06]  /*0340*/  IADD3 R12, R12, 0xffffffe, RZ ;  /* 0x0ffffffe0c0c7810 */ /* 0x002fcc0007ffe0ff */
[----:B------:R-:W1:Y:S02]  /*0350*/  F2I.FTZ.U32.TRUNC.NTZ R13, R12 ;  /* 0x0000000c000d7305 */ /* 0x000e64000021f000 */
[----:B-1----:R-:W-:Y:S02]  /*0360*/  IMAD.MOV R8, RZ, RZ, -R13 ;  /* 0x000000ffff087224 */ /* 0x002fe400078e0a0d */
[----:B------:R-:W-:Y:S02]  /*0370*/  IMAD.MOV.U32 R12, RZ, RZ, RZ ;  /* 0x000000ffff0c7224 */ /* 0x000fe400078e00ff */
[----:B------:R-:W-:-:S04]  /*0380*/  IMAD R8, R8, R9, RZ ;  /* 0x0000000908087224 */ /* 0x000fc800078e02ff */
[----:B------:R-:W-:-:S06]  /*0390*/  IMAD.HI.U32 R8, R13, R8, R12 ;  /* 0x000000080d087227 */ /* 0x000fcc00078e000c */
        /* <DEDUP_REMOVED lines=10> */
.L_x_1526:
[----:B------:R-:W-:Y:S01]  /*0440*/  LOP3.LUT R2, R7, 0xffff, RZ, 0xc0, !PT ;  /* 0x0000ffff07027812 */ /* 0x000fe200078ec0ff */
[----:B------:R-:W-:Y:S01]  /*0450*/  IMAD.MOV.U32 R5, RZ, RZ, RZ ;  /* 0x000000ffff057224 */ /* 0x000fe200078e00ff */
[----:B------:R-:W-:Y:S01]  /*0460*/  PLOP3.LUT P2, PT, PT, PT, PT, 0x80, 0x0 ;  /* 0x000000000000781c */ /* 0x000fe20003f4f070 */
[----:B------:R-:W-:Y:S01]  /*0470*/  CS2R R112, SRZ ;  /* 0x0000000000707805 */ /* 0x000fe2000001ff00 */
[----:B------:R-:W-:Y:S01]  /*0480*/  CS2R R118, SRZ ;  /* 0x0000000000767805 */ /* 0x000fe2000001ff00 */
[----:B------:R-:W-:Y:S01]  /*0490*/  IMAD R189, R2, R11, RZ ;  /* 0x0000000b02bd7224 */ /* 0x000fe200078e02ff */
[----:B------:R-:W-:Y:S01]  /*04a0*/  CS2R R116, SRZ ;  /* 0x0000000000747805 */ /* 0x000fe2000001ff00 */
[----:B------:R-:W-:Y:S01]  /*04b0*/  IMAD.MOV.U32 R2, RZ, RZ, RZ ;  /* 0x000000ffff027224 */ /* 0x000fe200078e00ff */
        /* <DEDUP_REMOVED lines=51> */
[----:B------:R-:W-:-:S04]  /*07f0*/  @P2 IMAD.MOV.U32 R5, RZ, RZ, 0x4 ;  /* 0x00000004ff052424 */ /* 0x000fc800078e00ff */
[----:B------:R-:W-:-:S06]  /*0800*/  @P2 IMAD.WIDE R202, R0, R5, c[0x0][0x340] ;  /* 0x0000d00000ca2625 */ /* 0x000fcc00078e0205 */
[----:B------:R2:W5:Y:S01]  /*0810*/  @P2 LDG.E R202, [R202.64] ;  /* 0x00000006caca2981 */ /* 0x000562000c1e1900 */
[----:B------:R-:W-:Y:S01]  /*0820*/  SHF.R.S32.HI R11, RZ, 0x1f, R6 ;  /* 0x0000001fff0b7819 */ /* 0x000fe20000011406 */
[----:B------:R-:W-:Y:S01]  /*0830*/  IMAD.MOV.U32 R2, RZ, RZ, c[0x0][0x2c4] ;  /* 0x0000b100ff027624 */ /* 0x000fe200078e00ff */
[----:B------:R-:W-:Y:S01]  /*0840*/  ULDC UR5, c[0x0][0x2c4] ;  /* 0x0000b10000057ab9 */ /* 0x000fe20000000800 */
[----:B-1----:R-:W1:Y:S01]  /*0850*/  S2R R9, SR_CTAID.X ;  /* 0x0000000000097919 */ /* 0x002e620000002500 */
[----:B------:R-:W-:Y:S01]  /*0860*/  LEA.HI R4, R11, R6, RZ, 0x3 ;  /* 0x000000060b047211 */ /* 0x000fe200078f18ff */
[----:B------:R-:W-:Y:S01]  /*0870*/  IMAD.WIDE.U32 R14, R197, c[0x0][0x1b8], RZ ;  /* 0x00006e00c50e7a25 */ /* 0x000fe200078e00ff */
[----:B------:R-:W-:Y:S01]  /*0880*/  ISETP.NE.AND P0, PT, R2, 0x1, PT ;  /* 0x000000010200780c */ /* 0x000fe20003f05270 */
[----:B------:R-:W-:Y:S01]  /*0890*/  ULDC UR4, c[0x0][0x168] ;  /* 0x00005a0000047ab9 */ /* 0x000fe20000000800 */
[----:B------:R-:W-:Y:S01]  /*08a0*/  LOP3.LUT R5, R4, 0xfffffff8, RZ, 0xc0, !PT ;  /* 0xfffffff804057812 */ /* 0x000fe200078ec0ff */
[----:B------:R-:W-:Y:S01]  /*08b0*/  UIMAD UR4, UR5, UR4, URZ ;  /* 0x00000004050472a4 */ /* 0x000fe2000f8e023f */
[----:B------:R-:W-:Y:S01]  /*08c0*/  SHF.R.S32.HI R4, RZ, 0x3, R4 ;  /* 0x00000003ff047819 */ /* 0x000fe20000011404 */
[----:B------:R-:W-:Y:S01]  /*08d0*/  BSSY B0, `(.L_x_1528) ;  /* 0x0000048000007945 */ /* 0x000fe20003800000 */
[----:B------:R-:W-:Y:S01]  /*08e0*/  SHF.R.S32.HI R2, RZ, 0x1f, R197 ;  /* 0x0000001fff027819 */ /* 0x000fe200000114c5 */
[----:B------:R-:W-:Y:S01]  /*08f0*/  IMAD.IADD R8, R6, 0x1, -R5 ;  /* 0x0000000106087824 */ /* 0x000fe200078e0a05 */
[----:B------:R-:W-:Y:S01]  /*0900*/  SHF.R.S32.HI R5, RZ, 0x1f, R0 ;  /* 0x0000001fff057819 */ /* 0x000fe20000011400 */
[----:B------:R-:W-:-:S02]  /*0910*/  IMAD.SHL.U32 R194, R4, 0x40, RZ ;  /* 0x0000004004c27824 */ /* 0x000fc400078e00ff */
[----:B------:R-:W-:Y:S02]  /*0920*/  IMAD R195, R8, 0x20, R4 ;  /* 0x0000002008c37824 */ /* 0x000fe400078e0204 */
[----:B------:R-:W-:Y:S01]  /*0930*/  IMAD R2, R2, c[0x0][0x1b8], RZ ;  /* 0x00006e0002027a24 */ /* 0x000fe200078e02ff */
[----:B------:R-:W-:Y:S01]  /*0940*/  LOP3.LUT R194, R194, 0x1c0, RZ, 0xc0, !PT ;  /* 0x000001c0c2c27812 */ /* 0x000fe200078ec0ff */
[----:B------:R-:W-:Y:S02]  /*0950*/  IMAD R5, R5, c[0x0][0x1c0], RZ ;  /* 0x0000700005057a24 */ /* 0x000fe400078e02ff */
[----:B------:R-:W-:Y:S02]  /*0960*/  IMAD R7, R197, c[0x0][0x1bc], R2 ;  /* 0x00006f00c5077a24 */ /* 0x000fe400078e0202 */
[----:B------:R-:W-:Y:S02]  /*0970*/  IMAD R5, R0, c[0x0][0x1c4], R5 ;  /* 0x0000710000057a24 */ /* 0x000fe400078e0205 */
[C---:B-1----:R-:W-:Y:S01]  /*0980*/  IMAD R13, R9.reuse, 0x80, R195 ;  /* 0x00000080090d7824 */ /* 0x042fe200078e02c3 */
[----:B------:R-:W-:Y:S01]  /*0990*/  LEA R9, R9, R4, 0x7 ;  /* 0x0000000409097211 */ /* 0x000fe200078e38ff */
[----:B------:R-:W-:-:S02]  /*09a0*/  IMAD.IADD R15, R15, 0x1, R7 ;  /* 0x000000010f0f7824 */ /* 0x000fc400078e0207 */
[----:B------:R-:W-:Y:S01]  /*09b0*/  @P0 IMAD.HI.U32 R2, R13, c[0x0][0x2c8], RZ ;  /* 0x0000b2000d020a27 */ /* 0x000fe200078e00ff */
[----:B------:R-:W-:-:S03]  /*09c0*/  ISETP.GE.AND P1, PT, R9, UR4, PT ;  /* 0x0000000409007c0c */ /* 0x000fc6000bf26270 */
[----:B------:R-:W-:Y:S01]  /*09d0*/  IMAD.MOV.U32 R10, RZ, RZ, R13 ;  /* 0x000000ffff0a7224 */ /* 0x000fe200078e000d */
[----:B------:R-:W-:Y:S01]  /*09e0*/  @P0 SHF.R.U32.HI R10, RZ, c[0x0][0x2cc], R2 ;  /* 0x0000b300ff0a0a19 */ /* 0x000fe20000011602 */
[----:B------:R-:W-:-:S03]  /*09f0*/  IMAD.WIDE.U32 R14, R0, c[0x0][0x1c0], R14 ;  /* 0x00007000000e7a25 */ /* 0x000fc600078e000e */
[--C-:B------:R-:W-:Y:S01]  /*0a00*/  SHF.R.S32.HI R7, RZ, 0x1f, R10.reuse ;  /* 0x0000001fff077819 */ /* 0x100fe2000001140a */
[----:B------:R-:W-:Y:S02]  /*0a10*/  IMAD.MOV R2, RZ, RZ, -R10 ;  /* 0x000000ffff027224 */ /* 0x000fe400078e0a0a */
[----:B------:R-:W-:Y:S02]  /*0a20*/  IMAD.IADD R15, R15, 0x1, R5 ;  /* 0x000000010f0f7824 */ /* 0x000fe400078e0205 */
[----:B------:R-:W-:Y:S02]  /*0a30*/  IMAD R7, R7, c[0x0][0x1b0], RZ ;  /* 0x00006c0007077a24 */ /* 0x000fe400078e02ff */
[----:B------:R-:W-:Y:S02]  /*0a40*/  IMAD R2, R2, c[0x0][0x2c4], R13 ;  /* 0x0000b10002027a24 */ /* 0x000fe400078e020d */
[----:B------:R-:W-:-:S03]  /*0a50*/  IMAD.WIDE.U32 R14, R10, c[0x0][0x1b0], R14 ;  /* 0x00006c000a0e7a25 */ /* 0x000fc600078e000e */
[----:B------:R-:W-:Y:S01]  /*0a60*/  SHF.R.S32.HI R5, RZ, 0x1f, R2 ;  /* 0x0000001fff057819 */ /* 0x000fe20000011402 */
[----:B------:R-:W-:Y:S01]  /*0a70*/  IMAD R7, R10, c[0x0][0x1b4], R7 ;  /* 0x00006d000a077a24 */ /* 0x000fe200078e0207 */
[-C--:B------:R-:W-:Y:S01]  /*0a80*/  LEA.HI R10, R11, R6.reuse, RZ, 0x4 ;  /* 0x000000060b0a7211 */ /* 0x080fe200078f20ff */
[----:B------:R-:W-:Y:S02]  /*0a90*/  IMAD.SHL.U32 R149, R8, 0x8, RZ ;  /* 0x0000000808957824 */ /* 0x000fe400078e00ff */
[----:B------:R-:W-:Y:S01]  /*0aa0*/  IMAD R5, R5, c[0x0][0x1a8], RZ ;  /* 0x00006a0005057a24 */ /* 0x000fe200078e02ff */
[----:B------:R-:W-:Y:S02]  /*0ab0*/  IADD3 R15, R15, R7, RZ ;  /* 0x000000070f0f7210 */ /* 0x000fe40007ffe0ff */
[----:B------:R-:W-:Y:S01]  /*0ac0*/  SHF.R.U32.HI R7, RZ, 0x3, R194 ;  /* 0x00000003ff077819 */ /* 0x000fe200000116c2 */
[----:B------:R-:W-:Y:S01]  /*0ad0*/  IMAD R5, R2, c[0x0][0x1ac], R5 ;  /* 0x00006b0002057a24 */ /* 0x000fe200078e0205 */
[----:B------:R-:W-:Y:S01]  /*0ae0*/  LOP3.LUT R194, R194, 0x38, R149, 0xf8, !PT ;  /* 0x00000038c2c27812 */ /* 0x000fe200078ef895 */
[----:B------:R-:W-:Y:S01]  /*0af0*/  IMAD.WIDE.U32 R12, R2, c[0x0][0x1a8], R14 ;  /* 0x00006a00020c7a25 */ /* 0x000fe200078e000e */
[----:B------:R-:W-:-:S02]  /*0b00*/  LEA.HI R15, R11, R6, RZ, 0x6 ;  /* 0x000000060b0f7211 */ /* 0x000fc400078f30ff */
[----:B------:R-:W-:Y:S01]  /*0b10*/  LOP3.LUT R194, R194, R7, RZ, 0x3c, !PT ;  /* 0x00000007c2c27212 */ /* 0x000fe200078e3cff */
[----:B------:R-:W-:Y:S01]  /*0b20*/  IMAD.IADD R5, R13, 0x1, R5 ;  /* 0x000000010d057824 */ /* 0x000fe200078e0205 */
[C---:B------:R-:W-:Y:S01]  /*0b30*/  LEA R14, P0, R12.reuse, c[0x0][0x160], 0x1 ;  /* 0x000058000c0e7a11 */ /* 0x040fe200078008ff */
[----:B------:R-:W-:Y:S01]  /*0b40*/  IMAD.SHL.U32 R15, R15, 0x8, RZ ;  /* 0x000000080f0f7824 */ /* 0x000fe200078e00ff */
[C---:B------:R-:W-:Y:S02]  /*0b50*/  IADD3 R13, R149.reuse, 0x40, RZ ;  /* 0x00000040950d7810 */ /* 0x040fe40007ffe0ff */
[----:B------:R-:W-:Y:S01]  /*0b60*/  LEA.HI.X R2, R12, c[0x0][0x164], R5, 0x1, P0 ;  /* 0x000059000c027a11 */ /* 0x000fe200000f0c05 */
[----:B------:R2:W1:Y:S01]  /*0b70*/  SHFL.IDX PT, R16, R14, RZ, 0x181f ;  /* 0x00181fff0e107589 */ /* 0x00046200000e0000 */
[----:B------:R-:W-:Y:S02]  /*0b80*/  LOP3.LUT R5, R10, 0xfffffff0, RZ, 0xc0, !PT ;  /* 0xfffffff00a057812 */ /* 0x000fe400078ec0ff */
[C---:B------:R-:W-:Y:S01]  /*0b90*/  IADD3 R12, R149.reuse, 0x80, RZ ;  /* 0x00000080950c7810 */ /* 0x040fe20007ffe0ff */
[----:B------:R2:W3:Y:S01]  /*0ba0*/  SHFL.IDX PT, R17, R2, RZ, 0x181f ;  /* 0x00181fff02117589 */ /* 0x0004e200000e0000 */
[----:B------:R-:W-:Y:S01]  /*0bb0*/  LOP3.LUT P0, RZ, R8, 0x2, RZ, 0xc0, !PT ;  /* 0x0000000208ff7812 */ /* 0x000fe2000780c0ff */
[----:B------:R-:W-:Y:S01]  /*0bc0*/  IMAD.IADD R18, R6, 0x1, -R5 ;  /* 0x0000000106127824 */ /* 0x000fe200078e0a05 */
[----:B------:R-:W-:-:S02]  /*0bd0*/  ISETP.GE.AND P5, PT, R149, c[0x0][0x198], PT ;  /* 0x0000660095007a0c */ /* 0x000fc40003fa6270 */
[----:B------:R-:W-:Y:S02]  /*0be0*/  ISETP.GE.AND P4, PT, R13, c[0x0][0x198], PT ;  /* 0x000066000d007a0c */ /* 0x000fe40003f86270 */
[----:B------:R-:W-:Y:S02]  /*0bf0*/  SHF.R.S32.HI R7, RZ, 0x1f, R18 ;  /* 0x0000001fff077819 */ /* 0x000fe40000011412 */
[----:B------:R-:W-:Y:S02]  /*0c00*/  ISETP.GE.AND P3, PT, R12, c[0x0][0x198], PT ;  /* 0x000066000c007a0c */ /* 0x000fe40003f66270 */
[----:B------:R-:W-:Y:S02]  /*0c10*/  LEA.HI R7, R7, R18, RZ, 0x3 ;  /* 0x0000001207077211 */ /* 0x000fe400078f18ff */
[----:B------:R-:W-:Y:S02]  /*0c20*/  LOP3.LUT R194, R194, 0xfffffe00, R15, 0xf8, !PT ;  /* 0xfffffe00c2c27812 */ /* 0x000fe400078ef80f */
[----:B------:R-:W-:-:S05]  /*0c30*/  LOP3.LUT R5, R7, 0xfffffff8, RZ, 0xc0, !PT ;  /* 0xfffffff807057812 */ /* 0x000fca00078ec0ff */
[----:B------:R-:W-:Y:S02]  /*0c40*/  IMAD.IADD R5, R18, 0x1, -R5 ;  /* 0x0000000112057824 */ /* 0x000fe400078e0a05 */
[----:B------:R-:W-:Y:S01]  /*0c50*/  @!P2 IMAD.MOV.U32 R202, RZ, RZ, R0 ;  /* 0x000000ffffcaa224 */ /* 0x000fe200078e0000 */
[----:B------:R-:W-:Y:S05]  /*0c60*/  @P1 BRA `(.L_x_1529) ;  /* 0x000000e000001947 */ /* 0x000fea0003800000 */
[----:B-123--:R-:W-:Y:S01]  /*0c70*/  SHF.R.S32.HI R0, RZ, 0x1f, R13 ;  /* 0x0000001fff007819 */ /* 0x00efe2000001140d */
[----:B------:R-:W-:Y:S01]  /*0c80*/  IMAD.WIDE R20, R149, 0x2, R16 ;  /* 0x0000000295147825 */ /* 0x000fe200078e0210 */
[----:B------:R-:W-:Y:S02]  /*0c90*/  SHF.R.S32.HI R15, RZ, 0x1f, R12 ;  /* 0x0000001fff0f7819 */ /* 0x000fe4000001140c */
[----:B------:R-:W-:Y:S01]  /*0ca0*/  LEA.HI R19, R0, R13, RZ, 0x3 ;  /* 0x0000000d00137211 */ /* 0x000fe200078f18ff */
[----:B------:R-:W-:Y:S01]  /*0cb0*/  IMAD.SHL.U32 R0, R194, 0x2, RZ ;  /* 0x00000002c2007824 */ /* 0x000fe200078e00ff */
[----:B------:R-:W-:Y:S02]  /*0cc0*/  LEA.HI R15, R15, R12, RZ, 0x3 ;  /* 0x0000000c0f0f7211 */ /* 0x000fe400078f18ff */
[----:B------:R-:W-:-:S02]  /*0cd0*/  LOP3.LUT R19, R19, 0xfffffff8, RZ, 0xc0, !PT ;  /* 0xfffffff813137812 */ /* 0x000fc400078ec0ff */
[----:B------:R-:W-:Y:S01]  /*0ce0*/  LOP3.LUT R15, R15, 0xfffffff8, RZ, 0xc0, !PT ;  /* 0xfffffff80f0f7812 */ /* 0x000fe200078ec0ff */
[----:B------:R-:W-:Y:S01]  /*0cf0*/  @!PT LDS RZ, [RZ] ;  /* 0x00000000fffff984 */ /* 0x000fe20000000800 */
[----:B------:R1:W-:Y:S02]  /*0d00*/  LDGSTS.E.BYPASS.LTC128B.128 [R0+0x18100], [R20.64], !P5 ;  /* 0x1810000014007fae */ /* 0x0003e4000e901d46 */
[----:B------:R-:W-:-:S04]  /*0d10*/  IMAD.WIDE R18, R19, 0x2, R16 ;  /* 0x0000000213127825 */ /* 0x000fc800078e0210 */
[----:B------:R-:W-:Y:S01]  /*0d20*/  IMAD.WIDE R16, R15, 0x2, R16 ;  /* 0x000000020f107825 */ /* 0x000fe200078e0210 */
[----:B------:R1:W-:Y:S04]  /*0d30*/  LDGSTS.E.BYPASS.LTC128B.128 [R0+0x1c100], [R18.64], !P4 ;  /* 0x1c10000012007fae */ /* 0x0003e8000e101d46 */
[----:B------:R1:W-:Y:S02]  /*0d40*/  LDGSTS.E.BYPASS.LTC128B.128 [R0+0x20100], [R16.64], !P3 ;  /* 0x2010000010007fae */ /* 0x0003e4000d901d46 */
.L_x_1529:
[----:B-123--:R-:W-:Y:S05]  /*0d50*/  BSYNC B0 ;  /* 0x0000000000007941 */ /* 0x00efea0003800000 */
.L_x_1528:
        /* <DEDUP_REMOVED lines=20> */
.L_x_1531:
[----:B------:R-:W-:Y:S05]  /*0ea0*/  BSYNC B0 ;  /* 0x0000000000007941 */ /* 0x000fea0003800000 */
.L_x_1530:
        /* <DEDUP_REMOVED lines=20> */
.L_x_1533:
[----:B------:R-:W-:Y:S05]  /*0ff0*/  BSYNC B0 ;  /* 0x0000000000007941 */ /* 0x000fea0003800000 */
.L_x_1532:
[----:B------:R-:W-:Y:S01]  /*1000*/  IMAD.MOV.U32 R190, RZ, RZ, c[0x0][0x2b8] ;  /* 0x0000ae00ffbe7624 */ /* 0x000fe200078e00ff */
[----:B------:R-:W-:Y:S01]  /*1010*/  IADD3 R0, R144, -0x1, RZ ;  /* 0xffffffff90007810 */ /* 0x000fe20007ffe0ff */
[----:B------:R-:W-:Y:S01]  /*1020*/  SHFL.IDX PT, R24, R14, 0x3, 0x181f ;  /* 0x00781f000e187f89 */ /* 0x000fe200000e0000 */
[----:B------:R-:W-:Y:S01]  /*1030*/  IADD3 R9, R9, 0x60, RZ ;  /* 0x0000006009097810 */ /* 0x000fe20007ffe0ff */
[----:B------:R-:W-:Y:S01]  /*1040*/  IMAD.MOV.U32 R192, RZ, RZ, RZ ;  /* 0x000000ffffc07224 */ /* 0x000fe200078e00ff */
[----:B------:R-:W-:Y:S01]  /*1050*/  ISETP.NE.AND P6, PT, R190, 0x1, PT ;  /* 0x00000001be00780c */ /* 0x000fe20003fc5270 */
[----:B------:R1:W2:Y:S01]  /*1060*/  SHFL.IDX PT, R25, R2, 0x3, 0x181f ;  /* 0x00781f0002197f89 */ /* 0x0002a200000e0000 */
[----:B------:R-:W-:Y:S01]  /*1070*/  IMAD R193, R0, 0x40, R195 ;  /* 0x0000004000c17824 */ /* 0x000fe200078e02c3 */
[----:B------:R-:W-:Y:S01]  /*1080*/  ISETP.GE.AND P1, PT, R9, UR4, PT ;  /* 0x0000000409007c0c */ /* 0x000fe2000bf26270 */
[----:B------:R-:W-:Y:S01]  /*1090*/  IMAD.SHL.U32 R9, R194, 0x2, RZ ;  /* 0x00000002c2097824 */ /* 0x000fe200078e00ff */
[----:B------:R-:W-:-:S02]  /*10a0*/  SHF.R.S32.HI R134, RZ, 0x1f, R13 ;  /* 0x0000001fff867819 */ /* 0x000fc4000001140d */
[C---:B------:R-:W-:Y:S01]  /*10b0*/  ISETP.GE.AND P2, PT, R193.reuse, R3, PT ;  /* 0x00000003c100720c */ /* 0x040fe20003f46270 */
[----:B-----5:R-:W-:Y:S01]  /*10c0*/  IMAD.IADD R193, R193, 0x1, R196 ;  /* 0x00000001c1c17824 */ /* 0x020fe200078e02c4 */
[----:B---34-:R-:W-:Y:S02]  /*10d0*/  SHF.R.S32.HI R19, RZ, 0x1f, R12 ;  /* 0x0000001fff137819 */ /* 0x018fe4000001140c */
[----:B------:R-:W-:Y:S01]  /*10e0*/  LEA.HI R134, R134, R13, RZ, 0x3 ;  /* 0x0000000d86867211 */ /* 0x000fe200078f18ff */
[----:B------:R-:W-:Y:S01]  /*10f0*/  IMAD.MOV.U32 R15, RZ, RZ, R193 ;  /* 0x000000ffff0f7224 */ /* 0x000fe200078e00c1 */
[----:B------:R-:W-:Y:S02]  /*1100*/  SHF.R.S32.HI R17, RZ, 0x1f, R202 ;  /* 0x0000001fff117819 */ /* 0x000fe400000114ca */
[----:B------:R-:W-:Y:S02]  /*1110*/  LOP3.LUT R134, R134, 0xfffffff8, RZ, 0xc0, !PT ;  /* 0xfffffff886867812 */ /* 0x000fe400078ec0ff */
[----:B------:R-:W-:Y:S01]  /*1120*/  ISETP.GT.OR P2, PT, R195, 0x3f, P2 ;  /* 0x0000003fc300780c */ /* 0x000fe20001744670 */
[----:B------:R-:W-:-:S04]  /*1130*/  IMAD R17, R17, c[0x0][0x2b0], RZ ;  /* 0x0000ac0011117a24 */ /* 0x000fc800078e02ff */
[----:B------:R-:W-:Y:S01]  /*1140*/  IMAD R17, R202, c[0x0][0x2b4], R17 ;  /* 0x0000ad00ca117a24 */ /* 0x000fe200078e0211 */
[----:B-12---:R-:W-:Y:S01]  /*1150*/  P2R R2, PR, RZ, 0x40 ;  /* 0x00000040ff027803 */ /* 0x006fe20000000000 */
[----:B------:R-:W-:-:S04]  /*1160*/  @!P1 IMAD.WIDE R22, R149, 0x2, R24 ;  /* 0x0000000295169825 */ /* 0x000fc800078e0218 */
[----:B------:R-:W-:Y:S01]  /*1170*/  @P6 IMAD.HI.U32 R2, R193, c[0x0][0x2bc], RZ ;  /* 0x0000af00c1026a27 */ /* 0x000fe200078e00ff */
[----:B------:R-:W-:Y:S01]  /*1180*/  @!PT LDS RZ, [RZ] ;  /* 0x00000000fffff984 */ /* 0x000fe20000000800 */
[----:B------:R1:W-:Y:S03]  /*1190*/  @!P1 LDGSTS.E.BYPASS.LTC128B.128 [R9+0x1b100], [R22.64], !P5 ;  /* 0x1b10000016099fae */ /* 0x0003e6000e901d46 */
[----:B------:R-:W-:Y:S01]  /*11a0*/  IMAD.WIDE.U32 R202, R202, c[0x0][0x2b0], RZ ;  /* 0x0000ac00caca7a25 */ /* 0x000fe200078e00ff */
[----:B------:R-:W-:Y:S02]  /*11b0*/  @P6 SHF.R.U32.HI R15, RZ, c[0x0][0x2c0], R2 ;  /* 0x0000b000ff0f6a19 */ /* 0x000fe40000011602 */
[----:B------:R-:W-:Y:S01]  /*11c0*/  LEA.HI R2, R19, R12, RZ, 0x3 ;  /* 0x0000000c13027211 */ /* 0x000fe200078f18ff */
[----:B------:R-:W-:-:S03]  /*11d0*/  @!P1 IMAD.WIDE R18, R134, 0x2, R24 ;  /* 0x0000000286129825 */ /* 0x000fc600078e0218 */
[----:B------:R-:W-:Y:S01]  /*11e0*/  LOP3.LUT R2, R2, 0xfffffff8, RZ, 0xc0, !PT ;  /* 0xfffffff802027812 */ /* 0x000fe200078ec0ff */
[----:B------:R-:W-:Y:S01]  /*11f0*/  IMAD.IADD R188, R203, 0x1, R17 ;  /* 0x00000001cbbc7824 */ /* 0x000fe200078e0211 */
[----:B------:R2:W-:Y:S01]  /*1200*/  @!P1 LDGSTS.E.BYPASS.LTC128B.128 [R9+0x1f100], [R18.64], !P4 ;  /* 0x1f10000012099fae */ /* 0x0005e2000e101d46 */
[C---:B------:R-:W-:Y:S02]  /*1210*/  @!P2 IADD3 R17, P5, R15.reuse, R202, RZ ;  /* 0x000000ca0f11a210 */ /* 0x040fe40007fbe0ff */
[----:B------:R-:W-:Y:S02]  /*1220*/  @!P1 IMAD.WIDE R24, R2, 0x2, R24 ;  /* 0x0000000202189825 */ /* 0x000fe400078e0218 */
[----:B------:R-:W-:Y:S02]  /*1230*/  @!P2 LEA.HI.X.SX32 R14, R15, R188, 0x1, P5 ;  /* 0x000000bc0f0ea211 */ /* 0x000fe400028f0eff */
[C---:B------:R-:W-:Y:S01]  /*1240*/  @!P2 LEA R20, P4, R17.reuse, c[0x0][0x2a0], 0x2 ;  /* 0x0000a8001114aa11 */ /* 0x040fe200078810ff */
[----:B------:R3:W-:Y:S03]  /*1250*/  @!P1 LDGSTS.E.BYPASS.LTC128B.128 [R9+0x23100], [R24.64], !P3 ;  /* 0x2310000018099fae */ /* 0x0007e6000d901d46 */
[----:B------:R-:W-:Y:S01]  /*1260*/  @!P2 LEA.HI.X R21, R17, c[0x0][0x2a4], R14, 0x2, P4 ;  /* 0x0000a9001115aa11 */ /* 0x000fe200020f140e */
[----:B------:R-:W0:Y:S04]  /*1270*/  LDGDEPBAR ;  /* 0x00000000000079af */ /* 0x000e280000000000 */
[----:B------:R-:W-:Y:S06]  /*1280*/  BAR.SYNC.DEFER_BLOCKING 0x0 ;  /* 0x0000000000007b1d */ /* 0x000fec0000010000 */
[----:B------:R4:W3:Y:S01]  /*1290*/  @!P2 LDG.E R192, [R20.64] ;  /* 0x0000000614c0a981 */ /* 0x0008e2000c1e1900 */
[----:B------:R-:W-:Y:S01]  /*12a0*/  IMAD.MOV R14, RZ, RZ, -R15 ;  /* 0x000000ffff0e7224 */ /* 0x000fe200078e0a0f */
[----:B------:R-:W-:Y:S01]  /*12b0*/  ISETP.GE.AND P5, PT, R149, c[0x0][0x1d4], PT ;  /* 0x0000750095007a0c */ /* 0x000fe20003fa6270 */
[----:B------:R-:W-:Y:S01]  /*12c0*/  IMAD.WIDE.U32 R200, R197, c[0x0][0x1e8], RZ ;  /* 0x00007a00c5c87a25 */ /* 0x000fe200078e00ff */
[----:B------:R-:W-:-:S02]  /*12d0*/  ISETP.GE.AND P4, PT, R13, c[0x0][0x1d4], PT ;  /* 0x000075000d007a0c */ /* 0x000fc40003f86270 */
[----:B------:R-:W-:Y:S01]  /*12e0*/  ISETP.GE.AND P6, PT, R12, c[0x0][0x1d4], PT ;  /* 0x000075000c007a0c */ /* 0x000fe20003fc6270 */
[----:B------:R-:W-:Y:S01]  /*12f0*/  IMAD R193, R14, c[0x0][0x2b8], R193 ;  /* 0x0000ae000ec17a24 */ /* 0x000fe200078e02c1 */
[----:B------:R-:W-:Y:S01]  /*1300*/  SHF.R.S32.HI R14, RZ, 0x1f, R197 ;  /* 0x0000001fff0e7819 */ /* 0x000fe200000114c5 */
[----:B------:R-:W-:Y:S01]  /*1310*/  IMAD.WIDE.U32 R198, R197, c[0x0][0x210], RZ ;  /* 0x00008400c5c67a25 */ /* 0x000fe200078e00ff */
[----:B------:R-:W-:Y:S02]  /*1320*/  ISETP.GE.AND P3, PT, R149, c[0x0][0x1d4], PT ;  /* 0x0000750095007a0c */ /* 0x000fe40003f66270 */
[----:B------:R-:W-:Y:S01]  /*1330*/  SHF.R.S32.HI R26, RZ, 0x1f, R193 ;  /* 0x0000001fff1a7819 */ /* 0x000fe200000114c1 */
[----:B--2---:R-:W-:Y:S01]  /*1340*/  IMAD.WIDE.U32 R18, R193, c[0x0][0x1e0], RZ ;  /* 0x00007800c1127a25 */ /* 0x004fe200078e00ff */
[----:B------:R-:W-:Y:S02]  /*1350*/  SHF.R.S32.HI R146, RZ, 0x1f, R149 ;  /* 0x0000001fff927819 */ /* 0x000fe40000011495 */
[----:B------:R-:W-:Y:S01]  /*1360*/  SEL R147, RZ, 0x10, P6 ;  /* 0x00000010ff937807 */ /* 0x000fe20003000000 */
[----:B-1----:R-:W-:Y:S01]  /*1370*/  IMAD R22, R26, c[0x0][0x1e0], RZ ;  /* 0x000078001a167a24 */ /* 0x002fe200078e02ff */
[----:B------:R-:W-:Y:S01]  /*1380*/  IADD3 R191, R9, 0x100, RZ ;  /* 0x0000010009bf7810 */ /* 0x000fe20007ffe0ff */
[----:B------:R-:W-:Y:S01]  /*1390*/  IMAD R16, R14, c[0x0][0x1e8], RZ ;  /* 0x00007a000e107a24 */ /* 0x000fe200078e02ff */
[----:B------:R-:W-:Y:S01]  /*13a0*/  SHF.R.S32.HI R145, RZ, 0x1f, R134 ;  /* 0x0000001fff917819 */ /* 0x000fe20000011486 */
[----:B------:R-:W-:Y:S01]  /*13b0*/  IMAD R22, R193, c[0x0][0x1e4], R22 ;  /* 0x00007900c1167a24 */ /* 0x000fe200078e0216 */
[----:B------:R-:W-:Y:S01]  /*13c0*/  SHF.R.S32.HI R133, RZ, 0x1f, R2 ;  /* 0x0000001fff857819 */ /* 0x000fe20000011402 */
[----:B------:R-:W-:-:S02]  /*13d0*/  IMAD R187, R197, c[0x0][0x1ec], R16 ;  /* 0x00007b00c5bb7a24 */ /* 0x000fc400078e0210 */
[----:B------:R-:W-:Y:S02]  /*13e0*/  IMAD.IADD R23, R19, 0x1, R22 ;  /* 0x0000000113177824 */ /* 0x000fe400078e0216 */
[----:B------:R-:W-:Y:S02]  /*13f0*/  IMAD.MOV.U32 R22, RZ, RZ, R18 ;  /* 0x000000ffff167224 */ /* 0x000fe400078e0012 */
[----:B------:R-:W-:Y:S02]  /*1400*/  IMAD.IADD R187, R201, 0x1, R187 ;  /* 0x00000001c9bb7824 */ /* 0x000fe400078e02bb */
[----:B------:R-:W-:Y:S02]  /*1410*/  IMAD R26, R26, c[0x0][0x208], RZ ;  /* 0x000082001a1a7a24 */ /* 0x000fe400078e02ff */
[----:B----4-:R-:W-:-:S04]  /*1420*/  IMAD.WIDE.U32 R20, R193, c[0x0][0x208], RZ ;  /* 0x00008200c1147a25 */ /* 0x010fc800078e00ff */
[----:B------:R-:W-:Y:S02]  /*1430*/  IMAD R26, R193, c[0x0][0x20c], R26 ;  /* 0x00008300c11a7a24 */ /* 0x000fe400078e021a */
[----:B------:R-:W-:Y:S02]  /*1440*/  IMAD R14, R14, c[0x0][0x210], RZ ;  /* 0x000084000e0e7a24 */ /* 0x000fe400078e02ff */
[----:B------:R-:W-:Y:S02]  /*1450*/  IMAD.IADD R27, R21, 0x1, R26 ;  /* 0x00000001151b7824 */ /* 0x000fe400078e021a */
[----:B------:R-:W-:Y:S02]  /*1460*/  IMAD.MOV.U32 R26, RZ, RZ, R20 ;  /* 0x000000ffff1a7224 */ /* 0x000fe400078e0014 */
[----:B------:R-:W-:Y:S02]  /*1470*/  IMAD R3, R0, -0x40, R3 ;  /* 0xffffffc000037824 */ /* 0x000fe400078e0203 */
[----:B------:R-:W-:-:S04]  /*1480*/  IMAD.WIDE R204, R149, 0x2, RZ ;  /* 0x0000000295cc7825 */ /* 0x000fc800078e02ff */
[----:B------:R-:W-:Y:S01]  /*1490*/  IMAD.MOV.U32 R181, RZ, RZ, 0x10 ;  /* 0x00000010ffb57424 */ /* 0x000fe200078e00ff */
[----:B---3--:R-:W-:Y:S01]  /*14a0*/  SHF.R.S32.HI R17, RZ, 0x1f, R192 ;  /* 0x0000001fff117819 */ /* 0x008fe200000114c0 */
[----:B------:R-:W-:-:S04]  /*14b0*/  IMAD.WIDE.U32 R22, R192, c[0x0][0x1f0], R22 ;  /* 0x00007c00c0167a25 */ /* 0x000fc800078e0016 */
[C---:B------:R-:W-:Y:S02]  /*14c0*/  IMAD R15, R17.reuse, c[0x0][0x1f0], RZ ;  /* 0x00007c00110f7a24 */ /* 0x040fe400078e02ff */
[----:B------:R-:W-:Y:S02]  /*14d0*/  IMAD R17, R17, c[0x0][0x218], RZ ;  /* 0x0000860011117a24 */ /* 0x000fe400078e02ff */
[----:B------:R-:W-:Y:S01]  /*14e0*/  IMAD R18, R192, c[0x0][0x1f4], R15 ;  /* 0x00007d00c0127a24 */ /* 0x000fe200078e020f */
[----:B------:R-:W-:Y:S01]  /*14f0*/  IADD3 R15, P1, R200, R22, RZ ;  /* 0x00000016c80f7210 */ /* 0x000fe20007f3e0ff */
[----:B------:R-:W-:-:S03]  /*1500*/  IMAD.WIDE.U32 R26, R192, c[0x0][0x218], R26 ;  /* 0x00008600c01a7a25 */ /* 0x000fc600078e001a */
[----:B------:R-:W-:Y:S01]  /*1510*/  IADD3.X R18, R187, R23, R18, P1, !PT ;  /* 0x00000017bb127210 */ /* 0x000fe20000ffe412 */
[----:B------:R-:W-:Y:S01]  /*1520*/  IMAD R17, R192, c[0x0][0x21c], R17 ;  /* 0x00008700c0117a24 */ /* 0x000fe200078e0211 */
[----:B------:R-:W-:-:S04]  /*1530*/  LEA R24, P1, R15, c[0x0][0x1c8], 0x1 ;  /* 0x000072000f187a11 */ /* 0x000fc800078208ff */
[----:B------:R-:W-:Y:S01]  /*1540*/  LEA.HI.X R18, R15, c[0x0][0x1cc], R18, 0x1, P1 ;  /* 0x000073000f127a11 */ /* 0x000fe200008f0c12 */
[----:B------:R-:W-:Y:S01]  /*1550*/  IMAD R15, R197, c[0x0][0x214], R14 ;  /* 0x00008500c50f7a24 */ /* 0x000fe200078e020e */
[----:B------:R-:W-:Y:S01]  /*1560*/  SHFL.IDX PT, R22, R24, RZ, 0x181f ;  /* 0x00181fff18167589 */ /* 0x000fe200000e0000 */
[----:B------:R-:W-:Y:S02]  /*1570*/  IMAD.IADD R14, R3, 0x1, -R4 ;  /* 0x00000001030e7824 */ /* 0x000fe400078e0a04 */
[----:B------:R-:W-:Y:S01]  /*1580*/  IMAD.IADD R186, R199, 0x1, R15 ;  /* 0x00000001c7ba7824 */ /* 0x000fe200078e020f */
[----:B------:R-:W1:Y:S01]  /*1590*/  SHFL.IDX PT, R23, R18, RZ, 0x181f ;  /* 0x00181fff12177589 */ /* 0x000e6200000e0000 */
[----:B------:R-:W-:Y:S02]  /*15a0*/  IADD3 R15, P1, R198, R26, RZ ;  /* 0x0000001ac60f7210 */ /* 0x000fe40007f3e0ff */
[----:B------:R-:W-:Y:S01]  /*15b0*/  ISETP.GE.AND P2, PT, R14, 0x1, PT ;  /* 0x000000010e00780c */ /* 0x000fe20003f46270 */
[----:B------:R-:W-:Y:S01]  /*15c0*/  SHFL.IDX PT, R20, R24, 0x1, 0x181f ;  /* 0x00381f0018147f89 */ /* 0x000fe200000e0000 */
[----:B------:R-:W-:-:S02]  /*15d0*/  IADD3.X R26, R186, R27, R17, P1, !PT ;  /* 0x0000001bba1a7210 */ /* 0x000fc40000ffe411 */
[C---:B------:R-:W-:Y:S01]  /*15e0*/  LEA R16, P1, R15.reuse, c[0x0][0x1f8], 0x1 ;  /* 0x00007e000f107a11 */ /* 0x040fe200078208ff */
[----:B------:R-:W2:Y:S03]  /*15f0*/  SHFL.IDX PT, R21, R18, 0x1, 0x181f ;  /* 0x00381f0012157f89 */ /* 0x000ea600000e0000 */
[----:B------:R-:W-:Y:S01]  /*1600*/  LEA.HI.X R15, R15, c[0x0][0x1fc], R26, 0x1, P1 ;  /* 0x00007f000f0f7a11 */ /* 0x000fe200008f0c1a */
[----:B------:R-:W3:Y:S01]  /*1610*/  SHFL.IDX PT, R17, R16, RZ, 0x181f ;  /* 0x00181fff10117589 */ /* 0x000ee200000e0000 */
[----:B------:R-:W-:-:S03]  /*1620*/  ISETP.GT.AND P1, PT, R14, 0x20, PT ;  /* 0x000000200e00780c */ /* 0x000fc60003f24270 */
[----:B------:R-:W4:Y:S04]  /*1630*/  SHFL.IDX PT, R19, R15, RZ, 0x181f ;  /* 0x00181fff0f137589 */ /* 0x000f2800000e0000 */
[----:B------:R-:W-:Y:S01]  /*1640*/  SHFL.IDX PT, R15, R15, 0x1, 0x181f ;  /* 0x00381f000f0f7f89 */ /* 0x000fe200000e0000 */
[----:B-1----:R-:W-:-:S04]  /*1650*/  @P2 IMAD.WIDE R34, R149, 0x2, R22 ;  /* 0x0000000295222825 */ /* 0x002fc800078e0216 */
[--C-:B------:R-:W-:Y:S01]  /*1660*/  @P2 IMAD.WIDE R32, R134, 0x2, R22.reuse ;  /* 0x0000000286202825 */ /* 0x100fe200078e0216 */
[----:B------:R1:W-:Y:S03]  /*1670*/  @P2 LDGSTS.E.BYPASS.LTC128B.128 [R9+0xc100], [R34.64], !P5 ;  /* 0x0c10000022092fae */ /* 0x0003e6000e901d46 */
[----:B------:R-:W-:Y:S01]  /*1680*/  @P2 IMAD.WIDE R26, R2, 0x2, R22 ;  /* 0x00000002021a2825 */ /* 0x000fe200078e0216 */
[----:B------:R1:W-:Y:S03]  /*1690*/  @P2 LDGSTS.E.BYPASS.LTC128B.128 [R9+0xe100], [R32.64], !P4 ;  /* 0x0e10000020092fae */ /* 0x0003e6000e101d46 */
[----:B--2---:R-:W-:Y:S01]  /*16a0*/  @P1 IMAD.WIDE R24, R149, 0x2, R20 ;  /* 0x0000000295181825 */ /* 0x004fe200078e0214 */
[----:B------:R2:W-:Y:S01]  /*16b0*/  @P2 LDGSTS.E.BYPASS.LTC128B.128 [R9+0x10100], [R26.64], !P6 ;  /* 0x101000001a092fae */ /* 0x0005e2000f101d46 */
[----:B---3--:R-:W-:-:S02]  /*16c0*/  IADD3 R30, P2, R17, R204, RZ ;  /* 0x000000cc111e7210 */ /* 0x008fc40007f5e0ff */
[--C-:B------:R-:W-:Y:S01]  /*16d0*/  @P1 IMAD.WIDE R22, R134, 0x2, R20.reuse ;  /* 0x0000000286161825 */ /* 0x100fe200078e0214 */
[----:B------:R3:W-:Y:S03]  /*16e0*/  @P1 LDGSTS.E.BYPASS.LTC128B.128 [R9+0xd100], [R24.64], !P5 ;  /* 0x0d10000018091fae */ /* 0x0007e6000e901d46 */
[----:B------:R-:W-:Y:S01]  /*16f0*/  @P1 IMAD.WIDE R28, R2, 0x2, R20 ;  /* 0x00000002021c1825 */ /* 0x000fe200078e0214 */
[----:B------:R2:W-:Y:S03]  /*1700*/  @P1 LDGSTS.E.BYPASS.LTC128B.128 [R9+0xf100], [R22.64], !P4 ;  /* 0x0f10000016091fae */ /* 0x0005e6000e101d46 */
[----:B----4-:R-:W-:Y:S01]  /*1710*/  IMAD.X R31, R19, 0x1, R205, P2 ;  /* 0x00000001131f7824 */ /* 0x010fe200010e06cd */
[----:B------:R4:W-:Y:S01]  /*1720*/  @P1 LDGSTS.E.BYPASS.LTC128B.128 [R9+0x11100], [R28.64], !P6 ;  /* 0x111000001c091fae */ /* 0x0009e2000f101d46 */
[----:B------:R-:W-:-:S02]  /*1730*/  ISETP.LT.OR P1, PT, R14, 0x1, P3 ;  /* 0x000000010e00780c */ /* 0x000fc40001f21670 */
[----:B------:R-:W-:Y:S01]  /*1740*/  ISETP.GE.AND P3, PT, R13, c[0x0][0x1d4], PT ;  /* 0x000075000d007a0c */ /* 0x000fe20003f66270 */
[----:B------:R-:W4:Y:S04]  /*1750*/  SHFL.IDX PT, R21, R16, 0x1, 0x181f ;  /* 0x00381f0010157f89 */ /* 0x000f2800000e0000 */
[----:B------:R-:W0:Y:S01]  /*1760*/  LDGDEPBAR ;  /* 0x00000000000079af */ /* 0x000e220000000000 */
[----:B-1----:R-:W-:-:S05]  /*1770*/  IMAD.WIDE R32, R134, 0x2, RZ ;  /* 0x0000000286207825 */ /* 0x002fca00078e02ff */
[----:B------:R1:W-:Y:S01]  /*1780*/  LDGSTS.E.BYPASS.LTC128B.128 [R9+0x100], [R30.64], !P1 ;  /* 0x001000001e097fae */ /* 0x0003e2000c901d46 */
[----:B---3--:R-:W-:Y:S01]  /*1790*/  IMAD.WIDE R24, R2, 0x2, RZ ;  /* 0x0000000202187825 */ /* 0x008fe200078e02ff */
[----:B--2---:R-:W-:-:S05]  /*17a0*/  IADD3 R22, P1, R17, R32, RZ ;  /* 0x0000002011167210 */ /* 0x004fca0007f3e0ff */
[----:B------:R-:W-:Y:S01]  /*17b0*/  IMAD.X R23, R19, 0x1, R33, P1 ;  /* 0x0000000113177824 */ /* 0x000fe200008e0621 */
[----:B------:R-:W-:-:S05]  /*17c0*/  IADD3 R18, P1, R17, R24, RZ ;  /* 0x0000001811127210 */ /* 0x000fca0007f3e0ff */
[----:B------:R-:W-:Y:S01]  /*17d0*/  IMAD.X R19, R19, 0x1, R25, P1 ;  /* 0x0000000113137824 */ /* 0x000fe200008e0619 */
[----:B----4-:R-:W-:-:S05]  /*17e0*/  IADD3 R26, P1, R32, R21, RZ ;  /* 0x00000015201a7210 */ /* 0x010fca0007f3e0ff */
[----:B------:R-:W-:Y:S01]  /*17f0*/  IMAD.X R27, R33, 0x1, R15, P1 ;  /* 0x00000001211b7824 */ /* 0x000fe200008e060f */
[----:B------:R-:W-:-:S05]  /*1800*/  IADD3 R16, P1, R24, R21, RZ ;  /* 0x0000001518107210 */ /* 0x000fca0007f3e0ff */
[----:B------:R-:W-:Y:S01]  /*1810*/  IMAD.X R17, R25, 0x1, R15, P1 ;  /* 0x0000000119117824 */ /* 0x000fe200008e060f */
[----:B------:R-:W-:-:S13]  /*1820*/  ISETP.LT.OR P1, PT, R14, 0x1, P3 ;  /* 0x000000010e00780c */ /* 0x000fda0001f21670 */
[----:B------:R1:W-:Y:S01]  /*1830*/  LDGSTS.E.BYPASS.LTC128B.128 [R9+0x2100], [R22.64], !P1 ;  /* 0x0210000016097fae */ /* 0x0003e2000c901d46 */
[----:B------:R-:W-:-:S04]  /*1840*/  ISETP.GE.AND P1, PT, R12, c[0x0][0x1d4], PT ;  /* 0x000075000c007a0c */ /* 0x000fc80003f26270 */
[C---:B------:R-:W-:Y:S02]  /*1850*/  ISETP.LT.OR P2, PT, R14.reuse, 0x1, P1 ;  /* 0x000000010e00780c */ /* 0x040fe40000f41670 */
[----:B------:R-:W-:-:S11]  /*1860*/  ISETP.LT.OR P1, PT, R14, 0x21, P1 ;  /* 0x000000210e00780c */ /* 0x000fd60000f21670 */
[----:B------:R1:W-:Y:S01]  /*1870*/  LDGSTS.E.BYPASS.LTC128B.128 [R9+0x4100], [R18.64], !P2 ;  /* 0x0410000012097fae */ /* 0x0003e2000d101d46 */
[----:B------:R-:W-:-:S05]  /*1880*/  IADD3 R12, P2, R204, R21, RZ ;  /* 0x00000015cc0c7210 */ /* 0x000fca0007f5e0ff */
[----:B------:R-:W-:Y:S01]  /*1890*/  IMAD.X R13, R205, 0x1, R15, P2 ;  /* 0x00000001cd0d7824 */ /* 0x000fe200010e060f */
[----:B------:R-:W-:-:S04]  /*18a0*/  ISETP.GE.AND P2, PT, R149, c[0x0][0x1d4], PT ;  /* 0x0000750095007a0c */ /* 0x000fc80003f46270 */
[----:B------:R-:W-:-:S13]  /*18b0*/  ISETP.LT.OR P2, PT, R14, 0x21, P2 ;  /* 0x000000210e00780c */ /* 0x000fda0001741670 */
[----:B------:R1:W-:Y:S01]  /*18c0*/  LDGSTS.E.BYPASS.LTC128B.128 [R9+0x1100], [R12.64], !P2 ;  /* 0x011000000c097fae */ /* 0x0003e2000d101d46 */
[----:B------:R-:W-:Y:S02]  /*18d0*/  ISETP.LT.OR P2, PT, R14, 0x21, P3 ;  /* 0x000000210e00780c */ /* 0x000fe40001f41670 */
[----:B------:R-:W-:-:S11]  /*18e0*/  ISETP.GT.AND P3, PT, R195, 0x3f, PT ;  /* 0x0000003fc300780c */ /* 0x000fd60003f64270 */
[----:B------:R1:W-:Y:S01]  /*18f0*/  LDGSTS.E.BYPASS.LTC128B.128 [R9+0x3100], [R26.64], !P2 ;  /* 0x031000001a097fae */ /* 0x0003e2000d101d46 */
[----:B------:R-:W-:-:S03]  /*1900*/  ISETP.GT.AND P2, PT, R0, R189, PT ;  /* 0x000000bd0000720c */ /* 0x000fc60003f44270 */
[----:B------:R1:W-:Y:S01]  /*1910*/  LDGSTS.E.BYPASS.LTC128B.128 [R9+0x5100], [R16.64], !P1 ;  /* 0x0510000010097fae */ /* 0x0003e2000c901d46 */
[----:B------:R-:W-:Y:S02]  /*1920*/  LOP3.LUT P1, RZ, R5, 0x2, RZ, 0xc0, !PT ;  /* 0x0000000205ff7812 */ /* 0x000fe4000782c0ff */
[----:B------:R-:W-:Y:S01]  /*1930*/  P2R R24, PR, RZ, 0x4 ;  /* 0x00000004ff187803 */ /* 0x000fe20000000000 */
[----:B------:R-:W0:Y:S01]  /*1940*/  LDGDEPBAR ;  /* 0x00000000000079af */ /* 0x000e220000000000 */
[----:B------:R-:W-:-:S05]  /*1950*/  SEL R181, R181, 0xfffffff0, !P1 ;  /* 0xfffffff0b5b57807 */ /* 0x000fca0004800000 */
[----:B------:R-:W-:Y:S05]  /*1960*/  @!P2 BRA `(.L_x_1534) ;  /* 0x000004300000a947 */ /* 0x000fea0003800000 */
[----:B------:R-:W-:Y:S01]  /*1970*/  ISETP.NE.AND P2, PT, R190, 0x1, PT ;  /* 0x00000001be00780c */ /* 0x000fe20003f45270 */
[----:B------:R-:W-:Y:S02]  /*1980*/  IMAD R0, R0, 0x40, R196 ;  /* 0x0000004000007824 */ /* 0x000fe400078e02c4 */
[----:B------:R-:W-:-:S03]  /*1990*/  IMAD.MOV.U32 R192, RZ, RZ, RZ ;  /* 0x000000ffffc07224 */ /* 0x000fc600078e00ff */
[----:B------:R-:W-:-:S05]  /*19a0*/  IADD3 R193, R0, -0x40, R195 ;  /* 0xffffffc000c17810 */ /* 0x000fca0007ffe0c3 */
[----:B-1----:R-:W-:Y:S02]  /*19b0*/  IMAD.MOV.U32 R13, RZ, RZ, R193 ;  /* 0x000000ffff0d7224 */ /* 0x002fe400078e00c1 */
[----:B------:R-:W-:-:S05]  /*19c0*/  @P2 IMAD.HI.U32 R0, R193, c[0x0][0x2bc], RZ ;  /* 0x0000af00c1002a27 */ /* 0x000fca00078e00ff */
[----:B------:R-:W-:-:S04]  /*19d0*/  @P2 SHF.R.U32.HI R13, RZ, c[0x0][0x2c0], R0 ;  /* 0x0000b000ff0d2a19 */ /* 0x000fc80000011600 */
[----:B------:R-:W-:-:S04]  /*19e0*/  @!P3 IADD3 R15, P1, R13, R202, RZ ;  /* 0x000000ca0d0fb210 */ /* 0x000fc80007f3e0ff */
[----:B------:R-:W-:Y:S02]  /*19f0*/  @!P3 LEA.HI.X.SX32 R0, R13, R188, 0x1, P1 ;  /* 0x000000bc0d00b211 */ /* 0x000fe400008f0eff */
[----:B------:R-:W-:-:S04]  /*1a00*/  @!P3 LEA R14, P1, R15, c[0x0][0x2a0], 0x2 ;  /* 0x0000a8000f0eba11 */ /* 0x000fc800078210ff */
[----:B------:R-:W-:-:S05]  /*1a10*/  @!P3 LEA.HI.X R15, R15, c[0x0][0x2a4], R0, 0x2, P1 ;  /* 0x0000a9000f0fba11 */ /* 0x000fca00008f1400 */
[----:B------:R-:W2:Y:S01]  /*1a20*/  @!P3 LDG.E R192, [R14.64] ;  /* 0x000000060ec0b981 */ /* 0x000ea2000c1e1900 */
[----:B------:R-:W-:Y:S01]  /*1a30*/  IMAD.MOV R0, RZ, RZ, -R13 ;  /* 0x000000ffff007224 */ /* 0x000fe200078e0a0d */
[----:B------:R-:W-:Y:S02]  /*1a40*/  SHF.L.U64.HI R18, R149, 0x1, R146 ;  /* 0x0000000195127819 */ /* 0x000fe40000010292 */
[----:B------:R-:W-:Y:S01]  /*1a50*/  IADD3 R21, -R147, 0x10, RZ ;  /* 0x0000001093157810 */ /* 0x000fe20007ffe1ff */
[----:B------:R-:W-:-:S03]  /*1a60*/  IMAD R193, R0, c[0x0][0x2b8], R193 ;  /* 0x0000ae0000c17a24 */ /* 0x000fc600078e02c1 */
[----:B------:R-:W-:Y:S01]  /*1a70*/  LOP3.LUT R21, R21, 0xf, RZ, 0xc0, !PT ;  /* 0x0000000f15157812 */ /* 0x000fe200078ec0ff */
[----:B------:R-:W-:Y:S01]  /*1a80*/  IMAD.WIDE.U32 R12, R193, c[0x0][0x1e0], RZ ;  /* 0x00007800c10c7a25 */ /* 0x000fe200078e00ff */
[----:B------:R-:W-:-:S03]  /*1a90*/  SHF.R.S32.HI R0, RZ, 0x1f, R193 ;  /* 0x0000001fff007819 */ /* 0x000fc600000114c1 */
[----:B------:R-:W-:Y:S02]  /*1aa0*/  IMAD.MOV.U32 R16, RZ, RZ, R12 ;  /* 0x000000ffff107224 */ /* 0x000fe400078e000c */
[----:B------:R-:W-:-:S04]  /*1ab0*/  IMAD R0, R0, c[0x0][0x1e0], RZ ;  /* 0x0000780000007a24 */ /* 0x000fc800078e02ff */
[----:B------:R-:W-:-:S04]  /*1ac0*/  IMAD R0, R193, c[0x0][0x1e4], R0 ;  /* 0x00007900c1007a24 */ /* 0x000fc800078e0200 */
[----:B------:R-:W-:Y:S01]  /*1ad0*/  IMAD.IADD R17, R13, 0x1, R0 ;  /* 0x000000010d117824 */ /* 0x000fe200078e0200 */
[----:B--2---:R-:W-:-:S03]  /*1ae0*/  SHF.R.S32.HI R0, RZ, 0x1f, R192 ;  /* 0x0000001fff007819 */ /* 0x004fc600000114c0 */
[----:B------:R-:W-:Y:S01]  /*1af0*/  IMAD.WIDE.U32 R14, R192, c[0x0][0x1f0], R16 ;  /* 0x00007c00c00e7a25 */ /* 0x000fe200078e0010 */
[----:B------:R-:W-:-:S03]  /*1b00*/  SEL R16, RZ, 0x10, P5 ;  /* 0x00000010ff107807 */ /* 0x000fc60002800000 */
[----:B------:R-:W-:Y:S01]  /*1b10*/  IMAD R13, R0, c[0x0][0x1f0], RZ ;  /* 0x00007c00000d7a24 */ /* 0x000fe200078e02ff */
[----:B------:R-:W-:Y:S01]  /*1b20*/  IADD3 R0, P1, R200, R14, RZ ;  /* 0x0000000ec8007210 */ /* 0x000fe20007f3e0ff */
[----:B------:R-:W-:Y:S01]  /*1b30*/  IMAD.SHL.U32 R17, R149, 0x2, RZ ;  /* 0x0000000295117824 */ /* 0x000fe200078e00ff */
[----:B------:R-:W-:Y:S01]  /*1b40*/  IADD3 R28, -R16, 0x10, RZ ;  /* 0x00000010101c7810 */ /* 0x000fe20007ffe1ff */
[----:B------:R-:W-:Y:S01]  /*1b50*/  IMAD R12, R192, c[0x0][0x1f4], R13 ;  /* 0x00007d00c00c7a24 */ /* 0x000fe200078e020d */
[----:B------:R-:W-:Y:S01]  /*1b60*/  SEL R13, RZ, 0x10, P4 ;  /* 0x00000010ff0d7807 */ /* 0x000fe20002000000 */
[----:B------:R-:W-:Y:S01]  /*1b70*/  IMAD.SHL.U32 R14, R134, 0x2, RZ ;  /* 0x00000002860e7824 */ /* 0x000fe200078e00ff */
[----:B------:R-:W-:Y:S02]  /*1b80*/  LOP3.LUT R28, R28, 0xf, RZ, 0xc0, !PT ;  /* 0x0000000f1c1c7812 */ /* 0x000fe400078ec0ff */
[----:B------:R-:W-:Y:S02]  /*1b90*/  IADD3.X R19, R187, R15, R12, P1, !PT ;  /* 0x0000000fbb137210 */ /* 0x000fe40000ffe40c */
[----:B------:R-:W-:-:S02]  /*1ba0*/  LEA R20, P1, R0, c[0x0][0x1c8], 0x1 ;  /* 0x0000720000147a11 */ /* 0x000fc400078208ff */
[----:B------:R-:W-:Y:S02]  /*1bb0*/  IADD3 R27, -R13, 0x10, RZ ;  /* 0x000000100d1b7810 */ /* 0x000fe40007ffe1ff */
[----:B------:R-:W-:Y:S01]  /*1bc0*/  LEA.HI.X R19, R0, c[0x0][0x1cc], R19, 0x1, P1 ;  /* 0x0000730000137a11 */ /* 0x000fe200008f0c13 */
[----:B------:R-:W1:Y:S01]  /*1bd0*/  SHFL.IDX PT, R22, R20, 0x1, 0x181f ;  /* 0x00381f0014167f89 */ /* 0x000e6200000e0000 */
[----:B------:R-:W-:Y:S01]  /*1be0*/  LOP3.LUT R27, R27, 0xf, RZ, 0xc0, !PT ;  /* 0x0000000f1b1b7812 */ /* 0x000fe200078ec0ff */
[----:B------:R-:W-:Y:S01]  /*1bf0*/  IMAD.SHL.U32 R0, R2, 0x2, RZ ;  /* 0x0000000202007824 */ /* 0x000fe200078e00ff */
[----:B------:R-:W-:Y:S01]  /*1c00*/  SHF.L.U64.HI R15, R134, 0x1, R145 ;  /* 0x00000001860f7819 */ /* 0x000fe20000010291 */
[----:B------:R-:W2:Y:S01]  /*1c10*/  SHFL.IDX PT, R23, R19, 0x1, 0x181f ;  /* 0x00381f0013177f89 */ /* 0x000ea200000e0000 */
[----:B------:R-:W-:-:S03]  /*1c20*/  SHF.L.U64.HI R12, R2, 0x1, R133 ;  /* 0x00000001020c7819 */ /* 0x000fc60000010285 */
[----:B------:R-:W-:Y:S01]  /*1c30*/  SHFL.IDX PT, R19, R19, RZ, 0x181f ;  /* 0x00181fff13137589 */ /* 0x000fe200000e0000 */
[----:B-1----:R-:W-:-:S04]  /*1c40*/  IADD3 R28, P2, P1, R28, R22, R17 ;  /* 0x000000161c1c7210 */ /* 0x002fc8000795e011 */
[----:B--2---:R-:W-:Y:S02]  /*1c50*/  IADD3.X R29, RZ, R23, R18, P2, P1 ;  /* 0x00000017ff1d7210 */ /* 0x004fe400017e2412 */
[----:B------:R-:W-:-:S04]  /*1c60*/  IADD3 R26, P2, P1, R27, R22, R14 ;  /* 0x000000161b1a7210 */ /* 0x000fc8000795e00e */
[-C--:B------:R-:W-:Y:S02]  /*1c70*/  IADD3.X R27, RZ, R23.reuse, R15, P2, P1 ;  /* 0x00000017ff1b7210 */ /* 0x080fe400017e240f */
[----:B------:R-:W-:Y:S02]  /*1c80*/  IADD3 R22, P2, P1, R21, R22, R0 ;  /* 0x0000001615167210 */ /* 0x000fe4000795e000 */
[----:B------:R-:W1:Y:S02]  /*1c90*/  SHFL.IDX PT, R21, R20, RZ, 0x181f ;  /* 0x00181fff14157589 */ /* 0x000e6400000e0000 */
[----:B------:R-:W-:Y:S02]  /*1ca0*/  IADD3.X R23, RZ, R23, R12, P2, P1 ;  /* 0x00000017ff177210 */ /* 0x000fe400017e240c */
[----:B-1----:R-:W-:-:S05]  /*1cb0*/  IADD3 R30, P1, R21, R17, RZ ;  /* 0x00000011151e7210 */ /* 0x002fca0007f3e0ff */
[----:B------:R-:W-:Y:S01]  /*1cc0*/  IMAD.X R31, R19, 0x1, R18, P1 ;  /* 0x00000001131f7824 */ /* 0x000fe200008e0612 */
[----:B------:R-:W-:-:S04]  /*1cd0*/  IADD3 R14, P1, R21, R14, RZ ;  /* 0x0000000e150e7210 */ /* 0x000fc80007f3e0ff */
[----:B------:R1:W-:Y:S01]  /*1ce0*/  LDGSTS.E.BYPASS.LTC128B.128 [R9+0x12100], [R30.64], !P5 ;  /* 0x121000001e097fae */ /* 0x0003e2000e901d46 */
[----:B------:R-:W-:Y:S01]  /*1cf0*/  IMAD.X R15, R19, 0x1, R15, P1 ;  /* 0x00000001130f7824 */ /* 0x000fe200008e060f */
[----:B------:R-:W-:-:S04]  /*1d00*/  IADD3 R32, P1, R21, R0, RZ ;  /* 0x0000000015207210 */ /* 0x000fc80007f3e0ff */
[----:B------:R1:W-:Y:S01]  /*1d10*/  LDGSTS.E.BYPASS.LTC128B.128 [R9+0x14100], [R14.64], !P4 ;  /* 0x141000000e097fae */ /* 0x0003e2000e101d46 */
[----:B------:R-:W-:Y:S01]  /*1d20*/  IMAD.X R33, R19, 0x1, R12, P1 ;  /* 0x0000000113217824 */ /* 0x000fe200008e060c */
[----:B------:R-:W-:-:S04]  /*1d30*/  ISETP.NE.U32.AND P1, PT, R16, RZ, PT ;  /* 0x000000ff1000720c */ /* 0x000fc80003f25070 */
[----:B------:R1:W-:Y:S09]  /*1d40*/  LDGSTS.E.BYPASS.LTC128B.128 [R9+0x16100], [R32.64], !P6 ;  /* 0x1610000020097fae */ /* 0x0003f2000f101d46 */
[----:B------:R1:W-:Y:S01]  /*1d50*/  LDGSTS.E.BYPASS.LTC128B.128.ZFILL [R9+0x13100], [R28.64], P1 ;  /* 0x131000001c097fae */ /* 0x0003e20008941d46 */
[----:B------:R-:W-:-:S13]  /*1d60*/  ISETP.NE.U32.AND P1, PT, R13, RZ, PT ;  /* 0x000000ff0d00720c */ /* 0x000fda0003f25070 */
[----:B------:R1:W-:Y:S01]  /*1d70*/  LDGSTS.E.BYPASS.LTC128B.128.ZFILL [R9+0x15100], [R26.64], P1 ;  /* 0x151000001a097fae */ /* 0x0003e20008941d46 */
[----:B------:R-:W-:-:S13]  /*1d80*/  ISETP.NE.U32.AND P1, PT, R147, RZ, PT ;  /* 0x000000ff9300720c */ /* 0x000fda0003f25070 */
[----:B------:R1:W-:Y:S02]  /*1d90*/  LDGSTS.E.BYPASS.LTC128B.128.ZFILL [R9+0x17100], [R22.64], P1 ;  /* 0x1710000016097fae */ /* 0x0003e40008941d46 */
.L_x_1534:
[----:B------:R-:W0:Y:S01]  /*1da0*/  LDGDEPBAR ;  /* 0x00000000000079af */ /* 0x000e220000000000 */
[----:B-1----:R-:W-:Y:S01]  /*1db0*/  SHF.R.S32.HI R13, RZ, 0x4, R10 ;  /* 0x00000004ff0d7819 */ /* 0x002fe2000001140a */
[----:B------:R-:W-:Y:S01]  /*1dc0*/  IMAD.SHL.U32 R0, R8, 0x40, RZ ;  /* 0x0000004008007824 */ /* 0x000fe200078e00ff */
[----:B------:R-:W-:Y:S01]  /*1dd0*/  LEA.HI R84, R11, R6, RZ, 0x5 ;  /* 0x000000060b547211 */ /* 0x000fe200078f28ff */
[----:B------:R-:W-:Y:S01]  /*1de0*/  IMAD.SHL.U32 R4, R4, 0x8, RZ ;  /* 0x0000000804047824 */ /* 0x000fe200078e00ff */
[----:B------:R-:W-:Y:S01]  /*1df0*/  LEA.HI R12, R10, R13, RZ, 0x1 ;  /* 0x0000000d0a0c7211 */ /* 0x000fe200078f08ff */
[----:B------:R-:W-:Y:S01]  /*1e00*/  IMAD.SHL.U32 R10, R5, 0x40, RZ ;  /* 0x00000040050a7824 */ /* 0x000fe200078e00ff */
[----:B------:R-:W-:Y:S01]  /*1e10*/  LOP3.LUT R15, R0, 0x1c0, RZ, 0xc0, !PT ;  /* 0x000001c0000f7812 */ /* 0x000fe200078ec0ff */
[----:B------:R-:W-:Y:S01]  /*1e20*/  IMAD.SHL.U32 R7, R7, 0x40, RZ ;  /* 0x0000004007077824 */ /* 0x000fe200078e00ff */
[----:B------:R-:W-:Y:S01]  /*1e30*/  LOP3.LUT R12, R12, 0xfffffffe, RZ, 0xc0, !PT ;  /* 0xfffffffe0c0c7812 */ /* 0x000fe200078ec0ff */
[----:B------:R-:W-:Y:S01]  /*1e40*/  IMAD.SHL.U32 R0, R84, 0x20, RZ ;  /* 0x0000002054007824 */ /* 0x000fe200078e00ff */
[----:B------:R-:W-:Y:S01]  /*1e50*/  LOP3.LUT R4, R15, 0x8, R4, 0xf8, !PT ;  /* 0x000000080f047812 */ /* 0x000fe200078ef804 */
[----:B------:R-:W-:Y:S01]  /*1e60*/  IMAD.MOV.U32 R11, RZ, RZ, 0x20 ;  /* 0x00000020ff0b7424 */ /* 0x000fe200078e00ff */
[----:B------:R-:W-:Y:S01]  /*1e70*/  SHF.R.U32.HI R15, RZ, 0x3, R15 ;  /* 0x00000003ff0f7819 */ /* 0x000fe2000001160f */
[----:B------:R-:W-:Y:S01]  /*1e80*/  IMAD.IADD R12, R13, 0x1, -R12 ;  /* 0x000000010d0c7824 */ /* 0x000fe200078e0a0c */
[----:B------:R-:W-:Y:S01]  /*1e90*/  LOP3.LUT R10, R10, 0x1c0, RZ, 0xc0, !PT ;  /* 0x000001c00a0a7812 */ /* 0x000fe200078ec0ff */
[----:B------:R-:W-:Y:S01]  /*1ea0*/  IMAD.SHL.U32 R181, R181, 0x2, RZ ;  /* 0x00000002b5b57824 */ /* 0x000fe200078e00ff */
[----:B------:R-:W-:Y:S01]  /*1eb0*/  LOP3.LUT R15, R4, R15, RZ, 0x3c, !PT ;  /* 0x0000000f040f7212 */ /* 0x000fe200078e3cff */
[----:B------:R-:W-:Y:S01]  /*1ec0*/  IMAD.SHL.U32 R13, R12, 0x8, RZ ;  /* 0x000000080c0d7824 */ /* 0x000fe200078e00ff */
[----:B------:R-:W-:-:S02]  /*1ed0*/  LOP3.LUT R7, R7, 0xfffffe00, RZ, 0xc0, !PT ;  /* 0xfffffe0007077812 */ /* 0x000fc400078ec0ff */
[----:B------:R-:W-:Y:S01]  /*1ee0*/  LOP3.LUT R0, R0, 0x7ffffc00, RZ, 0xc0, !PT ;  /* 0x7ffffc0000007812 */ /* 0x000fe200078ec0ff */
[----:B------:R-:W-:Y:S01]  /*1ef0*/  IMAD R182, R12, 0x200, R15 ;  /* 0x000002000cb67824 */ /* 0x000fe200078e020f */
[----:B------:R-:W-:Y:S01]  /*1f00*/  LOP3.LUT R4, R10, 0x8, R13, 0xf8, !PT ;  /* 0x000000080a047812 */ /* 0x000fe200078ef80d */
[----:B------:R-:W-:-:S04]  /*1f10*/  DEPBAR.LE SB0, 0x3 ;  /* 0x000080c00000791a */ /* 0x000fc80000000000 */
[----:B------:R-:W-:-:S04]  /*1f20*/  DEPBAR.LE SB0, 0x2 ;  /* 0x000080800000791a */ /* 0x000fc80000000000 */
[----:B------:R-:W-:Y:S01]  /*1f30*/  SHF.R.U32.HI R13, RZ, 0x3, R10 ;  /* 0x00000003ff0d7819 */ /* 0x000fe2000001160a */
[----:B------:R-:W-:Y:S01]  /*1f40*/  IMAD.SHL.U32 R182, R182, 0x2, RZ ;  /* 0x00000002b6b67824 */ /* 0x000fe200078e00ff */
[----:B------:R-:W-:Y:S01]  /*1f50*/  BAR.SYNC.DEFER_BLOCKING 0x0 ;  /* 0x0000000000007b1d */ /* 0x000fe20000010000 */
[----:B------:R-:W-:Y:S02]  /*1f60*/  ISETP.NE.AND P1, PT, R24, RZ, PT ;  /* 0x000000ff1800720c */ /* 0x000fe40003f25270 */
[----:B------:R-:W-:Y:S02]  /*1f70*/  LOP3.LUT R4, R4, R13, RZ, 0x3c, !PT ;  /* 0x0000000d04047212 */ /* 0x000fe400078e3cff */
[----:B------:R-:W-:Y:S02]  /*1f80*/  SEL R11, R11, 0xffffffe0, !P0 ;  /* 0xffffffe00b0b7807 */ /* 0x000fe40004000000 */
[----:B------:R-:W-:-:S03]  /*1f90*/  IADD3 R0, R4, R7, R0 ;  /* 0x0000000704007210 */ /* 0x000fc60007ffe000 */
[----:B------:R-:W-:Y:S01]  /*1fa0*/  IMAD.IADD R86, R182, 0x1, R11 ;  /* 0x00000001b6567824 */ /* 0x000fe200078e020b */
[C---:B------:R-:W-:Y:S01]  /*1fb0*/  LEA R184, R0.reuse, 0x18100, 0x1 ;  /* 0x0001810000b87811 */ /* 0x040fe200078e08ff */
[----:B------:R-:W-:-:S04]  /*1fc0*/  IMAD.SHL.U32 R32, R0, 0x2, RZ ;  /* 0x0000000200207824 */ /* 0x000fc800078e00ff */
[----:B------:R-:W-:Y:S01]  /*1fd0*/  IMAD.IADD R180, R184, 0x1, R181 ;  /* 0x00000001b8b47824 */ /* 0x000fe200078e02b5 */
[----:B------:R1:W2:Y:S04]  /*1fe0*/  LDSM.16.M88.4 R16, [R182+0xc100] ;  /* 0x00c10000b610783b */ /* 0x0002a80000000200 */
[----:B------:R1:W3:Y:S04]  /*1ff0*/  LDSM.16.M88.4 R60, [R182+0xc900] ;  /* 0x00c90000b63c783b */ /* 0x0002e80000000200 */
[----:B------:R1:W4:Y:S04]  /*2000*/  LDSM.16.M88.4 R52, [R182+0xd100] ;  /* 0x00d10000b634783b */ /* 0x0003280000000200 */
[----:B------:R1:W1:Y:S04]  /*2010*/  LDSM.16.M88.4 R28, [R182+0xd900] ;  /* 0x00d90000b61c783b */ /* 0x0002680000000200 */
[----:B------:R1:W1:Y:S04]  /*2020*/  LDSM.16.M88.4 R12, [R86+0xc100] ;  /* 0x00c10000560c783b */ /* 0x0002680000000200 */
[----:B------:R1:W1:Y:S04]  /*2030*/  LDSM.16.M88.4 R80, [R86+0xc900] ;  /* 0x00c900005650783b */ /* 0x0002680000000200 */
[----:B------:R1:W1:Y:S04]  /*2040*/  LDSM.16.M88.4 R40, [R86+0xd100] ;  /* 0x00d100005628783b */ /* 0x0002680000000200 */
[----:B------:R1:W1:Y:S04]  /*2050*/  LDSM.16.M88.4 R36, [R86+0xd900] ;  /* 0x00d900005624783b */ /* 0x0002680000000200 */
[----:B------:R-:W1:Y:S04]  /*2060*/  LDSM.16.M88.4 R32, [R32+0x18100] ;  /* 0x018100002020783b */ /* 0x000e680000000200 */
[----:B------:R1:W1:Y:S01]  /*2070*/  LDSM.16.M88.4 R44, [R180] ;  /* 0x00000000b42c783b */ /* 0x0002620000000200 */
[----:B------:R-:W-:Y:S05]  /*2080*/  @!P1 BRA `(.L_x_1535) ;  /* 0x0000034000009947 */ /* 0x000fea0003800000 */
[----:B------:R-:W-:Y:S01]  /*2090*/  SHF.R.S32.HI R0, RZ, 0x1f, R193 ;  /* 0x0000001fff007819 */ /* 0x000fe200000114c1 */
[----:B------:R-:W-:Y:S01]  /*20a0*/  IMAD.WIDE.U32 R20, R193, c[0x0][0x208], RZ ;  /* 0x00008200c1147a25 */ /* 0x000fe200078e00ff */
[----:B------:R-:W-:-:S02]  /*20b0*/  SEL R22, RZ, 0x10, P5 ;  /* 0x00000010ff167807 */ /* 0x000fc40002800000 */
[C---:B------:R-:W-:Y:S01]  /*20c0*/  SHF.L.U64.HI R24, R149.reuse, 0x1, R146 ;  /* 0x0000000195187819 */ /* 0x040fe20000010292 */
[----:B------:R-:W-:Y:S01]  /*20d0*/  IMAD R0, R0, c[0x0][0x208], RZ ;  /* 0x0000820000007a24 */ /* 0x000fe200078e02ff */
[----:B------:R-:W-:Y:S01]  /*20e0*/  IADD3 R56, -R22, 0x10, RZ ;  /* 0x0000001016387810 */ /* 0x000fe20007ffe1ff */
[----:B------:R-:W-:Y:S01]  /*20f0*/  IMAD.SHL.U32 R23, R149, 0x2, RZ ;  /* 0x0000000295177824 */ /* 0x000fe200078e00ff */
[----:B------:R-:W-:Y:S01]  /*2100*/  IADD3 R27, -R147, 0x10, RZ ;  /* 0x00000010931b7810 */ /* 0x000fe20007ffe1ff */
[----:B------:R-:W-:Y:S01]  /*2110*/  IMAD R10, R193, c[0x0][0x20c], R0 ;  /* 0x00008300c10a7a24 */ /* 0x000fe200078e0200 */
[----:B------:R-:W-:Y:S02]  /*2120*/  SHF.R.S32.HI R0, RZ, 0x1f, R192 ;  /* 0x0000001fff007819 */ /* 0x000fe400000114c0 */
[----:B------:R-:W-:Y:S01]  /*2130*/  LOP3.LUT R56, R56, 0xf, RZ, 0xc0, !PT ;  /* 0x0000000f38387812 */ /* 0x000fe200078ec0ff */
[----:B------:R-:W-:Y:S01]  /*2140*/  IMAD.IADD R21, R21, 0x1, R10 ;  /* 0x0000000115157824 */ /* 0x000fe200078e020a */
[----:B------:R-:W-:Y:S01]  /*2150*/  LOP3.LUT R27, R27, 0xf, RZ, 0xc0, !PT ;  /* 0x0000000f1b1b7812 */ /* 0x000fe200078ec0ff */
[----:B------:R-:W-:-:S02]  /*2160*/  IMAD R25, R0, c[0x0][0x218], RZ ;  /* 0x0000860000197a24 */ /* 0x000fc400078e02ff */
[----:B------:R-:W-:Y:S01]  /*2170*/  IMAD.WIDE.U32 R10, R192, c[0x0][0x218], R20 ;  /* 0x00008600c00a7a25 */ /* 0x000fe200078e0014 */
[----:B------:R-:W-:-:S03]  /*2180*/  SHF.L.U64.HI R21, R134, 0x1, R145 ;  /* 0x0000000186157819 */ /* 0x000fc60000010291 */
[----:B------:R-:W-:Y:S01]  /*2190*/  IMAD R25, R192, c[0x0][0x21c], R25 ;  /* 0x00008700c0197a24 */ /* 0x000fe200078e0219 */
[----:B------:R-:W-:Y:S01]  /*21a0*/  IADD3 R0, P1, R198, R10, RZ ;  /* 0x0000000ac6007210 */ /* 0x000fe20007f3e0ff */
[----:B------:R-:W-:Y:S01]  /*21b0*/  IMAD.SHL.U32 R20, R134, 0x2, RZ ;  /* 0x0000000286147824 */ /* 0x000fe200078e00ff */
[----:B------:R-:W-:Y:S02]  /*21c0*/  SHF.L.U64.HI R10, R2, 0x1, R133 ;  /* 0x00000001020a7819 */ /* 0x000fe40000010285 */
[----:B------:R-:W-:Y:S02]  /*21d0*/  IADD3.X R25, R186, R11, R25, P1, !PT ;  /* 0x0000000bba197210 */ /* 0x000fe40000ffe419 */
[C---:B------:R-:W-:Y:S02]  /*21e0*/  LEA R26, P1, R0.reuse, c[0x0][0x1f8], 0x1 ;  /* 0x00007e00001a7a11 */ /* 0x040fe400078208ff */
[----:B------:R-:W-:Y:S02]  /*21f0*/  SEL R11, RZ, 0x10, P4 ;  /* 0x00000010ff0b7807 */ /* 0x000fe40002000000 */
[----:B------:R-:W-:Y:S01]  /*2200*/  LEA.HI.X R25, R0, c[0x0][0x1fc], R25, 0x1, P1 ;  /* 0x00007f0000197a11 */ /* 0x000fe200008f0c19 */
[----:B------:R-:W5:Y:S01]  /*2210*/  SHFL.IDX PT, R48, R26, 0x1, 0x181f ;  /* 0x00381f001a307f89 */ /* 0x000f6200000e0000 */
[----:B------:R-:W-:Y:S01]  /*2220*/  IADD3 R51, -R11, 0x10, RZ ;  /* 0x000000100b337810 */ /* 0x000fe20007ffe1ff */
[----:B------:R-:W-:-:S02]  /*2230*/  IMAD.SHL.U32 R0, R2, 0x2, RZ ;  /* 0x0000000202007824 */ /* 0x000fc400078e00ff */
[----:B------:R-:W4:Y:S01]  /*2240*/  SHFL.IDX PT, R49, R25, 0x1, 0x181f ;  /* 0x00381f0019317f89 */ /* 0x000f2200000e0000 */
[----:B------:R-:W-:-:S03]  /*2250*/  LOP3.LUT R51, R51, 0xf, RZ, 0xc0, !PT ;  /* 0x0000000f33337812 */ /* 0x000fc600078ec0ff */
[----:B------:R-:W-:Y:S01]  /*2260*/  SHFL.IDX PT, R25, R25, RZ, 0x181f ;  /* 0x00181fff19197589 */ /* 0x000fe200000e0000 */
[----:B-----5:R-:W-:-:S04]  /*2270*/  IADD3 R56, P2, P1, R56, R48, R23 ;  /* 0x0000003038387210 */ /* 0x020fc8000795e017 */
[----:B----4-:R-:W-:Y:S02]  /*2280*/  IADD3.X R57, RZ, R49, R24, P2, P1 ;  /* 0x00000031ff397210 */ /* 0x010fe400017e2418 */
[----:B------:R-:W-:-:S04]  /*2290*/  IADD3 R50, P2, P1, R51, R48, R20 ;  /* 0x0000003033327210 */ /* 0x000fc8000795e014 */
[-C--:B------:R-:W-:Y:S02]  /*22a0*/  IADD3.X R51, RZ, R49.reuse, R21, P2, P1 ;  /* 0x00000031ff337210 */ /* 0x080fe400017e2415 */
[----:B------:R-:W-:Y:S02]  /*22b0*/  IADD3 R48, P2, P1, R27, R48, R0 ;  /* 0x000000301b307210 */ /* 0x000fe4000795e000 */
[----:B------:R-:W4:Y:S02]  /*22c0*/  SHFL.IDX PT, R27, R26, RZ, 0x181f ;  /* 0x00181fff1a1b7589 */ /* 0x000f2400000e0000 */
[----:B------:R-:W-:Y:S02]  /*22d0*/  IADD3.X R49, RZ, R49, R10, P2, P1 ;  /* 0x00000031ff317210 */ /* 0x000fe400017e240a */
[----:B----4-:R-:W-:-:S05]  /*22e0*/  IADD3 R58, P1, R27, R23, RZ ;  /* 0x000000171b3a7210 */ /* 0x010fca0007f3e0ff */
        /* <DEDUP_REMOVED lines=14> */
.L_x_1535:
[----:B------:R-:W-:Y:S01]  /*23d0*/  IMAD.MOV.U32 R0, RZ, RZ, 0x40 ;  /* 0x00000040ff007424 */ /* 0x000fe200078e00ff */
[----:B------:R-:W-:Y:S01]  /*23e0*/  LOP3.LUT P1, RZ, R5, 0x4, RZ, 0xc0, !PT ;  /* 0x0000000405ff7812 */ /* 0x000fe2000782c0ff */
[C---:B-12-4-:R-:W-:Y:S01]  /*23f0*/  HMMA.16816.F32.BF16 R20, R32.reuse, R16, RZ ;  /* 0x000000102014723c */ /* 0x056fe200000418ff */
[----:B------:R-:W0:Y:S01]  /*2400*/  LDGDEPBAR ;  /* 0x00000000000079af */ /* 0x000e220000000000 */
[----:B------:R-:W-:Y:S01]  /*2410*/  IMAD.IADD R176, R7, 0x1, R4 ;  /* 0x0000000107b07824 */ /* 0x000fe200078e0204 */
[----:B------:R-:W-:Y:S02]  /*2420*/  SEL R5, R0, 0xffffffc0, !P1 ;  /* 0xffffffc000057807 */ /* 0x000fe40004800000 */
[----:B------:R-:W-:Y:S01]  /*2430*/  LOP3.LUT P1, RZ, R8, 0x4, RZ, 0xc0, !PT ;  /* 0x0000000408ff7812 */ /* 0x000fe2000782c0ff */
[----:B------:R-:W-:Y:S02]  /*2440*/  IMAD.SHL.U32 R176, R176, 0x2, RZ ;  /* 0x00000002b0b07824 */ /* 0x000fe400078e00ff */
[--C-:B------:R-:W-:Y:S01]  /*2450*/  IMAD.IADD R178, R184, 0x1, R5.reuse ;  /* 0x00000001b8b27824 */ /* 0x100fe200078e0205 */
[----:B------:R-:W-:Y:S01]  /*2460*/  SEL R179, R0, 0xffffffc0, !P1 ;  /* 0xffffffc000b37807 */ /* 0x000fe20004800000 */
[----:B------:R-:W-:Y:S01]  /*2470*/  HMMA.16816.F32.BF16 R16, R32, R18, RZ ;  /* 0x000000122010723c */ /* 0x000fe200000418ff */
[----:B------:R-:W-:-:S02]  /*2480*/  IMAD.IADD R177, R180, 0x1, R5 ;  /* 0x00000001b4b17824 */ /* 0x000fc400078e0205 */
[----:B------:R-:W-:Y:S01]  /*2490*/  LDSM.16.M88.4 R24, [R178] ;  /* 0x00000000b218783b */ /* 0x000fe20000000200 */
[----:B------:R-:W-:Y:S02]  /*24a0*/  IMAD.IADD R85, R182, 0x1, R179 ;  /* 0x00000001b6557824 */ /* 0x000fe400078e02b3 */
[----:B------:R-:W-:Y:S02]  /*24b0*/  IMAD.IADD R0, R179, 0x1, R86 ;  /* 0x00000001b3007824 */ /* 0x000fe400078e0256 */
[----:B---3--:R-:W-:Y:S01]  /*24c0*/  HMMA.16816.F32.BF16 R64, R32, R60, RZ ;  /* 0x0000003c2040723c */ /* 0x008fe200000418ff */
[----:B------:R-:W1:Y:S01]  /*24d0*/  LDSM.16.M88.4 R8, [R85+0xc100] ;  /* 0x00c100005508783b */ /* 0x000e620000000200 */
[--C-:B------:R-:W-:Y:S02]  /*24e0*/  IMAD.IADD R135, R5, 0x1, R176.reuse ;  /* 0x0000000105877824 */ /* 0x100fe400078e02b0 */
[C---:B------:R-:W-:Y:S01]  /*24f0*/  IMAD.IADD R172, R181.reuse, 0x1, R176 ;  /* 0x00000001b5ac7824 */ /* 0x040fe200078e02b0 */
[----:B------:R-:W2:Y:S01]  /*2500*/  LDSM.16.M88.4 R76, [R85+0xc900] ;  /* 0x00c90000554c783b */ /* 0x000ea20000000200 */
[----:B------:R-:W-:-:S02]  /*2510*/  IMAD.IADD R162, R181, 0x1, R135 ;  /* 0x00000001b5a27824 */ /* 0x000fc400078e0287 */
[----:B------:R-:W-:Y:S01]  /*2520*/  HMMA.16816.F32.BF16 R56, R32, R52, RZ ;  /* 0x000000342038723c */ /* 0x000fe200000418ff */
[----:B------:R-:W-:Y:S01]  /*2530*/  LDSM.16.M88.4 R68, [R85+0xd900] ;  /* 0x00d900005544783b */ /* 0x000fe20000000200 */
[----:B------:R-:W-:-:S03]  /*2540*/  IMAD.IADD R5, R5, 0x1, R172 ;  /* 0x0000000105057824 */ /* 0x000fc600078e02ac */
[----:B------:R-:W-:Y:S03]  /*2550*/  LDSM.16.M88.4 R72, [R85+0xd100] ;  /* 0x00d100005548783b */ /* 0x000fe60000000200 */
[----:B------:R-:W-:Y:S08]  /*2560*/  HMMA.16816.F32.BF16 R20, R44, R12, R20 ;  /* 0x0000000c2c14723c */ /* 0x000ff00000041814 */
[C---:B------:R-:W-:Y:S08]  /*2570*/  HMMA.16816.F32.BF16 R60, R32.reuse, R62, RZ ;  /* 0x0000003e203c723c */ /* 0x040ff000000418ff */
[C---:B------:R-:W-:Y:S08]  /*2580*/  HMMA.16816.F32.BF16 R52, R32.reuse, R54, RZ ;  /* 0x000000362034723c */ /* 0x040ff000000418ff */
[C---:B------:R-:W-:Y:S08]  /*2590*/  HMMA.16816.F32.BF16 R48, R32.reuse, R28, RZ ;  /* 0x0000001c2030723c */ /* 0x040ff000000418ff */
[----:B------:R-:W-:Y:S01]  /*25a0*/  HMMA.16816.F32.BF16 R32, R32, R30, RZ ;  /* 0x0000001e2020723c */ /* 0x000fe200000418ff */
[----:B------:R-:W-:Y:S07]  /*25b0*/  LDSM.16.M88.4 R28, [R177] ;  /* 0x00000000b11c783b */ /* 0x000fee0000000200 */
[C---:B------:R-:W-:Y:S01]  /*25c0*/  HMMA.16816.F32.BF16 R16, R44.reuse, R14, R16 ;  /* 0x0000000e2c10723c */ /* 0x040fe20000041810 */
[----:B------:R-:W3:Y:S07]  /*25d0*/  LDSM.16.M88.4 R12, [R0+0xc100] ;  /* 0x00c10000000c783b */ /* 0x000eee0000000200 */
[----:B------:R-:W-:Y:S08]  /*25e0*/  HMMA.16816.F32.BF16 R64, R44, R80, R64 ;  /* 0x000000502c40723c */ /* 0x000ff00000041840 */
[----:B-1----:R-:W-:Y:S08]  /*25f0*/  HMMA.16816.F32.BF16 R20, R24, R8, R20 ;  /* 0x000000081814723c */ /* 0x002ff00000041814 */
[C---:B------:R-:W-:Y:S01]  /*2600*/  HMMA.16816.F32.BF16 R60, R44.reuse, R82, R60 ;  /* 0x000000522c3c723c */ /* 0x040fe2000004183c */
[----:B------:R-:W1:Y:S07]  /*2610*/  LDSM.16.M88.4 R80, [R0+0xc900] ;  /* 0x00c900000050783b */ /* 0x000e6e0000000200 */
[C---:B------:R-:W-:Y:S08]  /*2620*/  HMMA.16816.F32.BF16 R56, R44.reuse, R40, R56 ;  /* 0x000000282c38723c */ /* 0x040ff00000041838 */
[C---:B------:R-:W-:Y:S01]  /*2630*/  HMMA.16816.F32.BF16 R52, R44.reuse, R42, R52 ;  /* 0x0000002a2c34723c */ /* 0x040fe20000041834 */
[----:B------:R-:W-:Y:S07]  /*2640*/  LDSM.16.M88.4 R40, [R0+0xd100] ;  /* 0x00d100000028783b */ /* 0x000fee0000000200 */
[C---:B------:R-:W-:Y:S08]  /*2650*/  HMMA.16816.F32.BF16 R48, R44.reuse, R36, R48 ;  /* 0x000000242c30723c */ /* 0x040ff00000041830 */
[----:B------:R-:W-:Y:S01]  /*2660*/  HMMA.16816.F32.BF16 R44, R44, R38, R32 ;  /* 0x000000262c2c723c */ /* 0x000fe20000041820 */
[----:B------:R-:W-:Y:S04]  /*2670*/  LDSM.16.M88.4 R36, [R184+0x4000] ;  /* 0x00400000b824783b */ /* 0x000fe80000000200 */
[----:B------:R-:W-:Y:S03]  /*2680*/  LDSM.16.M88.4 R32, [R0+0xd900] ;  /* 0x00d900000020783b */ /* 0x000fe60000000200 */
[C---:B------:R-:W-:Y:S01]  /*2690*/  HMMA.16816.F32.BF16 R16, R24.reuse, R10, R16 ;  /* 0x0000000a1810723c */ /* 0x040fe20000041810 */
[----:B------:R-:W4:Y:S07]  /*26a0*/  LDSM.16.M88.4 R8, [R182+0xe100] ;  /* 0x00e10000b608783b */ /* 0x000f2e0000000200 */
[----:B--2---:R-:W-:Y:S08]  /*26b0*/  HMMA.16816.F32.BF16 R64, R24, R76, R64 ;  /* 0x0000004c1840723c */ /* 0x004ff00000041840 */
[----:B---3--:R-:W-:Y:S08]  /*26c0*/  HMMA.16816.F32.BF16 R20, R28, R12, R20 ;  /* 0x0000000c1c14723c */ /* 0x008ff00000041814 */
[C---:B------:R-:W-:Y:S08]  /*26d0*/  HMMA.16816.F32.BF16 R48, R24.reuse, R68, R48 ;  /* 0x000000441830723c */ /* 0x040ff00000041830 */
[C---:B------:R-:W-:Y:S01]  /*26e0*/  HMMA.16816.F32.BF16 R44, R24.reuse, R70, R44 ;  /* 0x00000046182c723c */ /* 0x040fe2000004182c */
[----:B------:R-:W-:Y:S07]  /*26f0*/  LDSM.16.M88.4 R68, [R182+0xf900] ;  /* 0x00f90000b644783b */ /* 0x000fee0000000200 */
[C---:B------:R-:W-:Y:S08]  /*2700*/  HMMA.16816.F32.BF16 R56, R24.reuse, R72, R56 ;  /* 0x000000481838723c */ /* 0x040ff00000041838 */
[C---:B------:R-:W-:Y:S01]  /*2710*/  HMMA.16816.F32.BF16 R52, R24.reuse, R74, R52 ;  /* 0x0000004a1834723c */ /* 0x040fe20000041834 */
[----:B------:R-:W-:Y:S07]  /*2720*/  LDSM.16.M88.4 R72, [R182+0xf100] ;  /* 0x00f10000b648783b */ /* 0x000fee0000000200 */
[----:B------:R-:W-:Y:S01]  /*2730*/  HMMA.16816.F32.BF16 R60, R24, R78, R60 ;  /* 0x0000004e183c723c */ /* 0x000fe2000004183c */
[----:B------:R-:W2:Y:S04]  /*2740*/  LDSM.16.M88.4 R76, [R182+0xe900] ;  /* 0x00e90000b64c783b */ /* 0x000ea80000000200 */
[----:B------:R-:W-:Y:S03]  /*2750*/  LDSM.16.M88.4 R24, [R180+0x4000] ;  /* 0x00400000b418783b */ /* 0x000fe60000000200 */
[C---:B------:R-:W-:Y:S01]  /*2760*/  HMMA.16816.F32.BF16 R16, R28.reuse, R14, R16 ;  /* 0x0000000e1c10723c */ /* 0x040fe20000041810 */
[----:B------:R-:W3:Y:S07]  /*2770*/  LDSM.16.M88.4 R12, [R86+0xe100] ;  /* 0x00e10000560c783b */ /* 0x000eee0000000200 */
[----:B-1----:R-:W-:Y:S08]  /*2780*/  HMMA.16816.F32.BF16 R64, R28, R80, R64 ;  /* 0x000000501c40723c */ /* 0x002ff00000041840 */
[----:B----4-:R-:W-:Y:S08]  /*2790*/  HMMA.16816.F32.BF16 R20, R36, R8, R20 ;  /* 0x000000082414723c */ /* 0x010ff00000041814 */
[C---:B------:R-:W-:Y:S08]  /*27a0*/  HMMA.16816.F32.BF16 R48, R28.reuse, R32, R48 ;  /* 0x000000201c30723c */ /* 0x040ff00000041830 */
[C---:B------:R-:W-:Y:S01]  /*27b0*/  HMMA.16816.F32.BF16 R44, R28.reuse, R34, R44 ;  /* 0x000000221c2c723c */ /* 0x040fe2000004182c */
[----:B------:R-:W-:Y:S07]  /*27c0*/  LDSM.16.M88.4 R32, [R86+0xf100] ;  /* 0x00f100005620783b */ /* 0x000fee0000000200 */
[C---:B------:R-:W-:Y:S08]  /*27d0*/  HMMA.16816.F32.BF16 R56, R28.reuse, R40, R56 ;  /* 0x000000281c38723c */ /* 0x040ff00000041838 */
[C---:B------:R-:W-:Y:S01]  /*27e0*/  HMMA.16816.F32.BF16 R52, R28.reuse, R42, R52 ;  /* 0x0000002a1c34723c */ /* 0x040fe20000041834 */
[----:B------:R-:W-:Y:S07]  /*27f0*/  LDSM.16.M88.4 R40, [R178+0x4000] ;  /* 0x00400000b228783b */ /* 0x000fee0000000200 */
[----:B------:R-:W-:Y:S01]  /*2800*/  HMMA.16816.F32.BF16 R60, R28, R82, R60 ;  /* 0x000000521c3c723c */ /* 0x000fe2000004183c */
[----:B------:R-:W1:Y:S04]  /*2810*/  LDSM.16.M88.4 R80, [R86+0xe900] ;  /* 0x00e900005650783b */ /* 0x000e680000000200 */
        /* <DEDUP_REMOVED lines=23> */
[----:B------:R-:W1:Y:S07]  /*2990*/  LDSM.16.M88.4 R32, [R0+0xe900] ;  /* 0x00e900000020783b */ /* 0x000e6e0000000200 */
        /* <DEDUP_REMOVED lines=35> */
[----:B------:R-:W2:Y:S07]  /*2bd0*/  LDSM.16.M88.4 R68, [R85+0x10900] ;  /* 0x010900005544783b */ /* 0x000eae0000000200 */
[C---:B------:R-:W-:Y:S08]  /*2be0*/  HMMA.16816.F32.BF16 R56, R80.reuse, R72, R56 ;  /* 0x000000485038723c */ /* 0x040ff00000041838 */
[----:B------:R-:W-:Y:S08]  /*2bf0*/  HMMA.16816.F32.BF16 R52, R80, R74, R52 ;  /* 0x0000004a5034723c */ /* 0x000ff00000041834 */
[----:B------:R-:W-:Y:S01]  /*2c00*/  HMMA.16816.F32.BF16 R72, R40, R38, R16 ;  /* 0x000000262848723c */ /* 0x000fe20000041810 */
[----:B------:R-:W-:Y:S04]  /*2c10*/  LDSM.16.M88.4 R36, [R177+0x8000] ;  /* 0x00800000b124783b */ /* 0x000fe80000000200 */
[----:B------:R-:W3:Y:S03]  /*2c20*/  LDSM.16.M88.4 R16, [R0+0x10100] ;  /* 0x010100000010783b */ /* 0x000ee60000000200 */
[----:B------:R-:W-:Y:S08]  /*2c30*/  HMMA.16816.F32.BF16 R60, R80, R78, R60 ;  /* 0x0000004e503c723c */ /* 0x000ff0000004183c */
[----:B-1----:R-:W-:Y:S08]  /*2c40*/  HMMA.16816.F32.BF16 R64, R40, R32, R64 ;  /* 0x000000202840723c */ /* 0x002ff00000041840 */
[----:B----4-:R-:W-:Y:S08]  /*2c50*/  HMMA.16816.F32.BF16 R20, R12, R8, R20 ;  /* 0x000000080c14723c */ /* 0x010ff00000041814 */
[C---:B------:R-:W-:Y:S08]  /*2c60*/  HMMA.16816.F32.BF16 R48, R40.reuse, R24, R48 ;  /* 0x000000182830723c */ /* 0x040ff00000041830 */
[----:B------:R-:W-:Y:S01]  /*2c70*/  HMMA.16816.F32.BF16 R44, R40, R26, R44 ;  /* 0x0000001a282c723c */ /* 0x000fe2000004182c */
[----:B------:R-:W1:Y:S07]  /*2c80*/  LDSM.16.M88.4 R24, [R85+0x11100] ;  /* 0x011100005518783b */ /* 0x000e6e0000000200 */
[----:B------:R-:W-:Y:S01]  /*2c90*/  HMMA.16816.F32.BF16 R72, R12, R10, R72 ;  /* 0x0000000a0c48723c */ /* 0x000fe20000041848 */
[----:B------:R-:W4:Y:S07]  /*2ca0*/  LDSM.16.M88.4 R8, [R0+0x10900] ;  /* 0x010900000008783b */ /* 0x000f2e0000000200 */
[C---:B------:R-:W-:Y:S01]  /*2cb0*/  HMMA.16816.F32.BF16 R60, R40.reuse, R34, R60 ;  /* 0x00000022283c723c */ /* 0x040fe2000004183c */
[----:B------:R-:W-:Y:S07]  /*2cc0*/  LDSM.16.M88.4 R32, [R0+0x11100] ;  /* 0x011100000020783b */ /* 0x000fee0000000200 */
[C---:B------:R-:W-:Y:S07]  /*2cd0*/  HMMA.16816.F32.BF16 R56, R40.reuse, R28, R56 ;  /* 0x0000001c2838723c */ /* 0x040fee0000041838 */
[----:B------:R-:W-:Y:S01]  /*2ce0*/  LOP3.LUT R29, R84, 0xffffffe0, RZ, 0xc0, !PT ;  /* 0xffffffe0541d7812 */ /* 0x000fe200078ec0ff */
[----:B------:R-:W-:Y:S04]  /*2cf0*/  HMMA.16816.F32.BF16 R52, R40, R30, R52 ;  /* 0x0000001e2834723c */ /* 0x000fe80000041834 */
[----:B------:R-:W-:-:S02]  /*2d00*/  IMAD.IADD R6, R6, 0x1, -R29 ;  /* 0x0000000106067824 */ /* 0x000fc400078e0a1d */
[----:B------:R-:W5:Y:S02]  /*2d10*/  LDSM.16.M88.4 R28, [R85+0x11900] ;  /* 0x01190000551c783b */ /* 0x000f640000000200 */
[----:B--2---:R-:W-:Y:S08]  /*2d20*/  HMMA.16816.F32.BF16 R64, R12, R68, R64 ;  /* 0x000000440c40723c */ /* 0x004ff00000041840 */
[----:B---3--:R-:W-:Y:S07]  /*2d30*/  HMMA.16816.F32.BF16 R20, R36, R16, R20 ;  /* 0x000000102414723c */ /* 0x008fee0000041814 */
[----:B------:R-:W-:Y:S01]  /*2d40*/  SHF.R.S32.HI R17, RZ, 0x1f, R6 ;  /* 0x0000001fff117819 */ /* 0x000fe20000011406 */
[----:B------:R-:W-:Y:S03]  /*2d50*/  HMMA.16816.F32.BF16 R60, R12, R70, R60 ;  /* 0x000000460c3c723c */ /* 0x000fe6000004183c */
[----:B------:R-:W-:-:S04]  /*2d60*/  LEA.HI R16, R17, R6, RZ, 0x2 ;  /* 0x0000000611107211 */ /* 0x000fc800078f10ff */
[----:B------:R-:W-:Y:S01]  /*2d70*/  LOP3.LUT R17, R16, 0x7ffffffc, RZ, 0xc0, !PT ;  /* 0x7ffffffc10117812 */ /* 0x000fe200078ec0ff */
[----:B------:R-:W-:Y:S04]  /*2d80*/  HMMA.16816.F32.BF16 R72, R36, R18, R72 ;  /* 0x000000122448723c */ /* 0x000fe80000041848 */
[----:B------:R-:W-:Y:S02]  /*2d90*/  IMAD.IADD R6, R6, 0x1, -R17 ;  /* 0x0000000106067824 */ /* 0x000fe400078e0a11 */
[----:B------:R2:W3:Y:S01]  /*2da0*/  LDSM.16.M88.4 R16, [R0+0x11900] ;  /* 0x011900000010783b */ /* 0x0004e20000000200 */
[----:B------:R-:W-:-:S04]  /*2db0*/  DEPBAR.LE SB0, 0x2 ;  /* 0x000080800000791a */ /* 0x000fc80000000000 */
[----:B------:R-:W-:Y:S01]  /*2dc0*/  IMAD R3, R6, -0x2, R3 ;  /* 0xfffffffe06037824 */ /* 0x000fe200078e0203 */
[----:B-1----:R-:W-:Y:S01]  /*2dd0*/  HMMA.16816.F32.BF16 R56, R12, R24, R56 ;  /* 0x000000180c38723c */ /* 0x002fe20000041838 */
[----:B------:R-:W-:Y:S03]  /*2de0*/  BAR.SYNC.DEFER_BLOCKING 0x0 ;  /* 0x0000000000007b1d */ /* 0x000fe60000010000 */
[----:B------:R-:W-:-:S04]  /*2df0*/  ISETP.GT.AND P1, PT, R3, RZ, PT ;  /* 0x000000ff0300720c */ /* 0x000fc80003f24270 */
[----:B----4-:R-:W-:Y:S01]  /*2e00*/  HMMA.16816.F32.BF16 R64, R36, R8, R64 ;  /* 0x000000082440723c */ /* 0x010fe20000041840 */
[----:B------:R-:W-:Y:S02]  /*2e10*/  FSEL R22, R22, -INF , P1 ;  /* 0xff80000016167808 */ /* 0x000fe40000800000 */
[----:B------:R-:W-:Y:S02]  /*2e20*/  FSEL R25, R20, -INF , P1 ;  /* 0xff80000014197808 */ /* 0x000fe40000800000 */
[----:B------:R-:W-:-:S03]  /*2e30*/  ISETP.GT.AND P1, PT, R3, 0x1, PT ;  /* 0x000000010300780c */ /* 0x000fc60003f24270 */
[----:B------:R-:W-:Y:S01]  /*2e40*/  HMMA.16816.F32.BF16 R52, R12, R26, R52 ;  /* 0x0000001a0c34723c */ /* 0x000fe20000041834 */
[----:B------:R-:W-:Y:S02]  /*2e50*/  FSEL R23, R23, -INF , P1 ;  /* 0xff80000017177808 */ /* 0x000fe40000800000 */
[----:B------:R-:W-:Y:S02]  /*2e60*/  FSEL R24, R21, -INF , P1 ;  /* 0xff80000015187808 */ /* 0x000fe40000800000 */
[----:B------:R-:W-:-:S03]  /*2e70*/  ISETP.GT.AND P1, PT, R3, 0x8, PT ;  /* 0x000000080300780c */ /* 0x000fc60003f24270 */
[----:B------:R-:W-:Y:S01]  /*2e80*/  HMMA.16816.F32.BF16 R60, R36, R10, R60 ;  /* 0x0000000a243c723c */ /* 0x000fe2000004183c */
[----:B------:R-:W-:Y:S01]  /*2e90*/  FSEL R74, R74, -INF , P1 ;  /* 0xff8000004a4a7808 */ /* 0x000fe20000800000 */
[----:B------:R-:W-:Y:S01]  /*2ea0*/  LDSM.16.MT88.4 R80, [R135+0x2100] ;  /* 0x002100008750783b */ /* 0x000fe20000004200 */
[----:B------:R-:W-:Y:S02]  /*2eb0*/  FSEL R27, R72, -INF , P1 ;  /* 0xff800000481b7808 */ /* 0x000fe40000800000 */
[----:B------:R-:W-:Y:S01]  /*2ec0*/  ISETP.GT.AND P1, PT, R3, 0x9, PT ;  /* 0x000000090300780c */ /* 0x000fe20003f24270 */
[----:B------:R-:W-:Y:S02]  /*2ed0*/  LDSM.16.MT88.4 R124, [R176+0x100] ;  /* 0x00010000b07c783b */ /* 0x000fe40000004200 */
[----:B-----5:R-:W-:Y:S01]  /*2ee0*/  HMMA.16816.F32.BF16 R48, R12, R28, R48 ;  /* 0x0000001c0c30723c */ /* 0x020fe20000041830 */
[----:B------:R-:W-:Y:S01]  /*2ef0*/  FSEL R6, R75, -INF , P1 ;  /* 0xff8000004b067808 */ /* 0x000fe20000800000 */
[----:B------:R-:W-:Y:S01]  /*2f00*/  LDSM.16.MT88.4 R40, [R172+0x100] ;  /* 0x00010000ac28783b */ /* 0x000fe20000004200 */
[----:B------:R-:W-:-:S02]  /*2f10*/  FSEL R73, R73, -INF , P1 ;  /* 0xff80000049497808 */ /* 0x000fc40000800000 */
[C---:B------:R-:W-:Y:S01]  /*2f20*/  ISETP.GT.AND P1, PT, R3.reuse, 0x10, PT ;  /* 0x000000100300780c */ /* 0x040fe20003f24270 */
[----:B------:R-:W-:Y:S02]  /*2f30*/  LDSM.16.MT88.4 R88, [R162+0x2100] ;  /* 0x00210000a258783b */ /* 0x000fe40000004200 */
[----:B------:R-:W-:Y:S01]  /*2f40*/  HMMA.16816.F32.BF16 R56, R36, R32, R56 ;  /* 0x000000202438723c */ /* 0x000fe20000041838 */
[----:B------:R-:W-:Y:S01]  /*2f50*/  FSEL R20, R66, -INF , P1 ;  /* 0xff80000042147808 */ /* 0x000fe20000800000 */
[----:B------:R-:W-:Y:S01]  /*2f60*/  LDSM.16.MT88.4 R96, [R176+0x4100] ;  /* 0x00410000b060783b */ /* 0x000fe20000004200 */
[----:B------:R-:W-:Y:S02]  /*2f70*/  FSEL R21, R64, -INF , P1 ;  /* 0xff80000040157808 */ /* 0x000fe40000800000 */
[----:B------:R-:W-:Y:S01]  /*2f80*/  ISETP.GT.AND P1, PT, R3, 0x11, PT ;  /* 0x000000110300780c */ /* 0x000fe20003f24270 */
[----:B------:R-:W-:Y:S02]  /*2f90*/  LDSM.16.MT88.4 R100, [R172+0x4100] ;  /* 0x00410000ac64783b */ /* 0x000fe40000004200 */
[----:B------:R-:W-:Y:S01]  /*2fa0*/  HMMA.16816.F32.BF16 R44, R12, R30, R44 ;  /* 0x0000001e0c2c723c */ /* 0x000fe2000004182c */
[----:B------:R-:W-:Y:S01]  /*2fb0*/  FSEL R10, R67, -INF , P1 ;  /* 0xff800000430a7808 */ /* 0x000fe20000800000 */
[----:B------:R-:W-:Y:S01]  /*2fc0*/  LDSM.16.MT88.4 R108, [R135+0x4100] ;  /* 0x00410000876c783b */ /* 0x000fe20000004200 */
[----:B------:R-:W-:-:S02]  /*2fd0*/  FSEL R11, R65, -INF , P1 ;  /* 0xff800000410b7808 */ /* 0x000fc40000800000 */
[----:B------:R-:W-:Y:S01]  /*2fe0*/  ISETP.GT.AND P1, PT, R3, 0x18, PT ;  /* 0x000000180300780c */ /* 0x000fe20003f24270 */
[----:B------:R-:W-:Y:S01]  /*2ff0*/  LDSM.16.MT88.4 R64, [R176+0x2100] ;  /* 0x00210000b040783b */ /* 0x000fe20000004200 */
[----:B------:R-:W-:Y:S01]  /*3000*/  FMNMX.FTZ R12, R25, R24, !PT ;  /* 0x00000018190c7209 */ /* 0x000fe20007810000 */
[C---:B------:R-:W-:Y:S01]  /*3010*/  HMMA.16816.F32.BF16 R52, R36.reuse, R34, R52 ;  /* 0x000000222434723c */ /* 0x040fe20000041834 */
[----:B--2---:R-:W-:Y:S01]  /*3020*/  FSEL R0, R62, -INF , P1 ;  /* 0xff8000003e007808 */ /* 0x004fe20000800000 */
[----:B------:R-:W-:Y:S01]  /*3030*/  LDSM.16.MT88.4 R136, [R172+0x900] ;  /* 0x00090000ac88783b */ /* 0x000fe20000004200 */
[----:B------:R-:W-:Y:S02]  /*3040*/  FSEL R9, R60, -INF , P1 ;  /* 0xff8000003c097808 */ /* 0x000fe40000800000 */
[----:B------:R-:W-:Y:S01]  /*3050*/  ISETP.GT.AND P1, PT, R3, 0x19, PT ;  /* 0x000000190300780c */ /* 0x000fe20003f24270 */
[----:B------:R-:W-:Y:S01]  /*3060*/  LDSM.16.MT88.4 R32, [R135+0x900] ;  /* 0x000900008720783b */ /* 0x000fe20000004200 */
[----:B------:R-:W-:Y:S01]  /*3070*/  FMNMX.FTZ R12, R27, R12, !PT ;  /* 0x0000000c1b0c7209 */ /* 0x000fe20007810000 */
[----:B---3--:R-:W-:Y:S01]  /*3080*/  HMMA.16816.F32.BF16 R48, R36, R16, R48 ;  /* 0x000000102430723c */ /* 0x008fe20000041830 */
[----:B------:R-:W-:Y:S01]  /*3090*/  FSEL R8, R63, -INF , P1 ;  /* 0xff8000003f087808 */ /* 0x000fe20000800000 */
[----:B------:R-:W-:Y:S01]  /*30a0*/  LDSM.16.MT88.4 R28, [R162+0x900] ;  /* 0x00090000a21c783b */ /* 0x000fe20000004200 */
[----:B------:R-:W-:-:S02]  /*30b0*/  FSEL R13, R61, -INF , P1 ;  /* 0xff8000003d0d7808 */ /* 0x000fc40000800000 */
[C---:B------:R-:W-:Y:S02]  /*30c0*/  ISETP.GT.AND P1, PT, R3.reuse, 0x20, PT ;  /* 0x000000200300780c */ /* 0x040fe40003f24270 */
[----:B------:R-:W-:Y:S01]  /*30d0*/  FMNMX.FTZ R15, R22, R23, !PT ;  /* 0x00000017160f7209 */ /* 0x000fe20007810000 */
[----:B------:R-:W-:Y:S01]  /*30e0*/  HMMA.16816.F32.BF16 R44, R36, R18, R44 ;  /* 0x00000012242c723c */ /* 0x000fe2000004182c */
[----:B------:R-:W-:Y:S02]  /*30f0*/  FSEL R170, R58, -INF , P1 ;  /* 0xff8000003aaa7808 */ /* 0x000fe40000800000 */
[----:B------:R-:W-:Y:S02]  /*3100*/  FSEL R175, R56, -INF , P1 ;  /* 0xff80000038af7808 */ /* 0x000fe40000800000 */
[----:B------:R-:W-:Y:S02]  /*3110*/  ISETP.GT.AND P1, PT, R3, 0x21, PT ;  /* 0x000000210300780c */ /* 0x000fe40003f24270 */
[----:B------:R-:W-:-:S02]  /*3120*/  FMNMX.FTZ R12, R73, R12, !PT ;  /* 0x0000000c490c7209 */ /* 0x000fc40007810000 */
[----:B------:R-:W-:Y:S02]  /*3130*/  FSEL R212, R59, -INF , P1 ;  /* 0xff8000003bd47808 */ /* 0x000fe40000800000 */
[----:B------:R-:W-:Y:S02]  /*3140*/  FSEL R167, R57, -INF , P1 ;  /* 0xff80000039a77808 */ /* 0x000fe40000800000 */
[----:B------:R-:W-:Y:S01]  /*3150*/  ISETP.GT.AND P1, PT, R3, 0x28, PT ;  /* 0x000000280300780c */ /* 0x000fe20003f24270 */
[----:B------:R-:W-:Y:S01]  /*3160*/  LDSM.16.MT88.4 R56, [R5+0x100] ;  /* 0x000100000538783b */ /* 0x000fe20000004200 */
[----:B------:R-:W-:Y:S02]  /*3170*/  FMNMX.FTZ R15, R74, R15, !PT ;  /* 0x0000000f4a0f7209 */ /* 0x000fe40007810000 */
[----:B------:R-:W-:Y:S02]  /*3180*/  FSEL R174, R54, -INF , P1 ;  /* 0xff80000036ae7808 */ /* 0x000fe40000800000 */
[----:B------:R-:W-:-:S02]  /*3190*/  FSEL R169, R52, -INF , P1 ;  /* 0xff80000034a97808 */ /* 0x000fc40000800000 */
[----:B------:R-:W-:Y:S02]  /*31a0*/  FMNMX.FTZ R12, R21, R12, !PT ;  /* 0x0000000c150c7209 */ /* 0x000fe40007810000 */
[----:B------:R-:W-:Y:S02]  /*31b0*/  ISETP.GT.AND P1, PT, R3, 0x29, PT ;  /* 0x000000290300780c */ /* 0x000fe40003f24270 */
[----:B------:R-:W-:Y:S02]  /*31c0*/  FMNMX.FTZ R15, R6, R15, !PT ;  /* 0x0000000f060f7209 */ /* 0x000fe40007810000 */
[----:B------:R-:W-:Y:S02]  /*31d0*/  FMNMX.FTZ R12, R11, R12, !PT ;  /* 0x0000000c0b0c7209 */ /* 0x000fe40007810000 */
[----:B------:R-:W-:Y:S02]  /*31e0*/  FSEL R210, R55, -INF , P1 ;  /* 0xff80000037d27808 */ /* 0x000fe40000800000 */
[----:B------:R-:W-:-:S02]  /*31f0*/  FSEL R173, R53, -INF , P1 ;  /* 0xff80000035ad7808 */ /* 0x000fc40000800000 */
[----:B------:R-:W-:Y:S02]  /*3200*/  ISETP.GT.AND P1, PT, R3, 0x30, PT ;  /* 0x000000300300780c */ /* 0x000fe40003f24270 */
[----:B------:R-:W-:Y:S02]  /*3210*/  FMNMX.FTZ R15, R20, R15, !PT ;  /* 0x0000000f140f7209 */ /* 0x000fe40007810000 */
[----:B------:R-:W-:Y:S02]  /*3220*/  FMNMX.FTZ R12, R9, R12, !PT ;  /* 0x0000000c090c7209 */ /* 0x000fe40007810000 */
        /* <DEDUP_REMOVED lines=8> */
[----:B------:R-:W-:Y:S01]  /*32b0*/  ISETP.GT.AND P1, PT, R3, 0x38, PT ;  /* 0x000000380300780c */ /* 0x000fe20003f24270 */
[----:B------:R-:W-:Y:S01]  /*32c0*/  LDSM.16.MT88.4 R48, [R135+0x100] ;  /* 0x000100008730783b */ /* 0x000fe20000004200 */
[----:B------:R-:W-:-:S02]  /*32d0*/  FMNMX.FTZ R12, R175, R12, !PT ;  /* 0x0000000caf0c7209 */ /* 0x000fc40007810000 */
[----:B------:R-:W-:Y:S02]  /*32e0*/  FMNMX.FTZ R15, R8, R15, !PT ;  /* 0x0000000f080f7209 */ /* 0x000fe40007810000 */
[----:B------:R-:W-:Y:S02]  /*32f0*/  FSEL R140, R46, -INF , P1 ;  /* 0xff8000002e8c7808 */ /* 0x000fe40000800000 */
[----:B------:R-:W-:Y:S02]  /*3300*/  FSEL R143, R44, -INF , P1 ;  /* 0xff8000002c8f7808 */ /* 0x000fe40000800000 */
[----:B------:R-:W-:Y:S02]  /*3310*/  FMNMX.FTZ R12, R167, R12, !PT ;  /* 0x0000000ca70c7209 */ /* 0x000fe40007810000 */
[----:B------:R-:W-:Y:S02]  /*3320*/  ISETP.GT.AND P1, PT, R3, 0x39, PT ;  /* 0x000000390300780c */ /* 0x000fe40003f24270 */
        /* <DEDUP_REMOVED lines=9> */
[----:B------:R-:W-:Y:S02]  /*33c0*/  FSEL R141, R45, -INF , P1 ;  /* 0xff8000002d8d7808 */ /* 0x000fe40000800000 */
[----:B------:R-:W-:Y:S02]  /*33d0*/  FMNMX.FTZ R12, R143, R12, !PT ;  /* 0x0000000c8f0c7209 */ /* 0x000fe40007810000 */
[----:B------:R-:W-:Y:S02]  /*33e0*/  FMNMX.FTZ R3, R142, R3, !PT ;  /* 0x000000038e037209 */ /* 0x000fe40007810000 */
[----:B------:R-:W-:-:S02]  /*33f0*/  FMNMX.FTZ R16, R141, R12, !PT ;  /* 0x0000000c8d107209 */ /* 0x000fc40007810000 */
[----:B------:R-:W-:Y:S02]  /*3400*/  FSEL R168, R47, -INF , P1 ;  /* 0xff8000002fa87808 */ /* 0x000fe40000800000 */
[----:B------:R-:W-:Y:S01]  /*3410*/  FMNMX.FTZ R3, R140, R3, !PT ;  /* 0x000000038c037209 */ /* 0x000fe20007810000 */
[----:B------:R-:W1:Y:S03]  /*3420*/  SHFL.BFLY PT, R15, R16, 0x2, 0x1f ;  /* 0x0c401f00100f7f89 */ /* 0x000e6600000e0000 */
[----:B------:R-:W-:-:S05]  /*3430*/  FMNMX.FTZ R14, R168, R3, !PT ;  /* 0x00000003a80e7209 */ /* 0x000fca0007810000 */
[----:B------:R-:W2:Y:S01]  /*3440*/  SHFL.BFLY PT, R3, R14, 0x2, 0x1f ;  /* 0x0c401f000e037f89 */ /* 0x000ea200000e0000 */
[----:B-1----:R-:W-:-:S03]  /*3450*/  FMNMX.FTZ R15, R16, R15, !PT ;  /* 0x0000000f100f7209 */ /* 0x002fc60007810000 */
[----:B------:R-:W-:Y:S04]  /*3460*/  LDSM.16.MT88.4 R16, [R135+0x2900] ;  /* 0x002900008710783b */ /* 0x000fe80000004200 */
[----:B------:R-:W1:Y:S01]  /*3470*/  SHFL.BFLY PT, R132, R15, 0x1, 0x1f ;  /* 0x0c201f000f847f89 */ /* 0x000e6200000e0000 */
[----:B--2---:R-:W-:-:S05]  /*3480*/  FMNMX.FTZ R12, R14, R3, !PT ;  /* 0x000000030e0c7209 */ /* 0x004fca0007810000 */
[----:B------:R-:W2:Y:S01]  /*3490*/  SHFL.BFLY PT, R3, R12, 0x1, 0x1f ;  /* 0x0c201f000c037f89 */ /* 0x000ea200000e0000 */
[----:B-1----:R-:W-:-:S04]  /*34a0*/  FMNMX.FTZ R132, R15, R132, !PT ;  /* 0x000000840f847209 */ /* 0x002fc80007810000 */
[C---:B------:R-:W-:Y:S01]  /*34b0*/  FSETP.NEU.FTZ.AND P1, PT, R132.reuse, -INF , PT ;  /* 0xff8000008400780b */ /* 0x040fe20003f3d000 */
[----:B------:R-:W-:Y:S01]  /*34c0*/  FMUL.FTZ R208, R132, c[0x0][0x2d0] ;  /* 0x0000b40084d07a20 */ /* 0x000fe20000410000 */
[----:B--2---:R-:W-:-:S04]  /*34d0*/  FMNMX.FTZ R3, R12, R3, !PT ;  /* 0x000000030c037209 */ /* 0x004fc80007810000 */
[----:B------:R-:W-:Y:S01]  /*34e0*/  FSEL R208, R208, RZ, P1 ;  /* 0x000000ffd0d07208 */ /* 0x000fe20000800000 */
[C---:B------:R-:W-:Y:S01]  /*34f0*/  FMUL.FTZ R171, R3.reuse, c[0x0][0x2d0] ;  /* 0x0000b40003ab7a20 */ /* 0x040fe20000410000 */
[----:B------:R-:W-:-:S03]  /*3500*/  FSETP.NEU.FTZ.AND P1, PT, R3, -INF , PT ;  /* 0xff8000000300780b */ /* 0x000fc60003f3d000 */
[--C-:B------:R-:W-:Y:S01]  /*3510*/  FFMA.FTZ R161, R25, c[0x0][0x2d0], -R208.reuse ;  /* 0x0000b40019a17a23 */ /* 0x100fe200000108d0 */
[----:B------:R-:W-:Y:S01]  /*3520*/  FSEL R171, R171, RZ, P1 ;  /* 0x000000ffabab7208 */ /* 0x000fe20000800000 */
[--C-:B------:R-:W-:Y:S02]  /*3530*/  FFMA.FTZ R158, R24, c[0x0][0x2d0], -R208.reuse ;  /* 0x0000b400189e7a23 */ /* 0x100fe400000108d0 */
[--C-:B------:R-:W-:Y:S02]  /*3540*/  FFMA.FTZ R159, R27, c[0x0][0x2d0], -R208.reuse ;  /* 0x0000b4001b9f7a23 */ /* 0x100fe400000108d0 */
[----:B------:R-:W-:Y:S01]  /*3550*/  MUFU.EX2 R161, R161 ;  /* 0x000000a100a17308 */ /* 0x000fe20000000800 */
[----:B------:R-:W-:Y:S01]  /*3560*/  FFMA.FTZ R154, R73, c[0x0][0x2d0], -R208 ;  /* 0x0000b400499a7a23 */ /* 0x000fe200000108d0 */
[----:B------:R-:W-:Y:S01]  /*3570*/  LDSM.16.MT88.4 R24, [R172+0x2900] ;  /* 0x00290000ac18783b */ /* 0x000fe20000004200 */
[--C-:B------:R-:W-:Y:S02]  /*3580*/  FFMA.FTZ R163, R22, c[0x0][0x2d0], -R171.reuse ;  /* 0x0000b40016a37a23 */ /* 0x100fe400000108ab */
[----:B------:R-:W-:-:S02]  /*3590*/  FFMA.FTZ R160, R23, c[0x0][0x2d0], -R171 ;  /* 0x0000b40017a07a23 */ /* 0x000fc400000108ab */
[--C-:B------:R-:W-:Y:S01]  /*35a0*/  FFMA.FTZ R165, R74, c[0x0][0x2d0], -R171.reuse ;  /* 0x0000b4004aa57a23 */ /* 0x100fe200000108ab */
[----:B------:R-:W1:Y:S01]  /*35b0*/  MUFU.EX2 R158, R158 ;  /* 0x0000009e009e7308 */ /* 0x000e620000000800 */
[--C-:B------:R-:W-:Y:S01]  /*35c0*/  FFMA.FTZ R156, R6, c[0x0][0x2d0], -R171.reuse ;  /* 0x0000b400069c7a23 */ /* 0x100fe200000108ab */
[----:B------:R-:W2:Y:S01]  /*35d0*/  LDSM.16.MT88.4 R72, [R172+0x2100] ;  /* 0x00210000ac48783b */ /* 0x000ea20000004200 */
[--C-:B------:R-:W-:Y:S02]  /*35e0*/  FFMA.FTZ R151, R0, c[0x0][0x2d0], -R171.reuse ;  /* 0x0000b40000977a23 */ /* 0x100fe400000108ab */
[--C-:B------:R-:W-:Y:S01]  /*35f0*/  FFMA.FTZ R152, R11, c[0x0][0x2d0], -R208.reuse ;  /* 0x0000b4000b987a23 */ /* 0x100fe200000108d0 */
[----:B------:R-:W3:Y:S01]  /*3600*/  LDSM.16.MT88.4 R4, [R5+0x4100] ;  /* 0x004100000504783b */ /* 0x000ee20000004200 */
[----:B------:R-:W-:Y:S01]  /*3610*/  FFMA.FTZ R153, R9, c[0x0][0x2d0], -R208 ;  /* 0x0000b40009997a23 */ /* 0x000fe200000108d0 */
[----:B------:R-:W-:Y:S01]  /*3620*/  MUFU.EX2 R159, R159 ;  /* 0x0000009f009f7308 */ /* 0x000fe20000000800 */
[----:B------:R-:W-:-:S02]  /*3630*/  FFMA.FTZ R150, R10, c[0x0][0x2d0], -R171 ;  /* 0x0000b4000a967a23 */ /* 0x000fc400000108ab */
[--C-:B------:R-:W-:Y:S02]  /*3640*/  FFMA.FTZ R0, R8, c[0x0][0x2d0], -R171.reuse ;  /* 0x0000b40008007a23 */ /* 0x100fe400000108ab */
[----:B------:R-:W4:Y:S01]  /*3650*/  LDSM.16.MT88.4 R8, [R176+0x2900] ;  /* 0x00290000b008783b */ /* 0x000f220000004200 */
[--C-:B------:R-:W-:Y:S02]  /*3660*/  FFMA.FTZ R157, R21, c[0x0][0x2d0], -R208.reuse ;  /* 0x0000b400159d7a23 */ /* 0x100fe400000108d0 */
[----:B------:R-:W5:Y:S01]  /*3670*/  MUFU.EX2 R154, R154 ;  /* 0x0000009a009a7308 */ /* 0x000f620000000800 */
[----:B-1----:R-:W-:Y:S01]  /*3680*/  F2FP.BF16.PACK_AB R112, R158, R161 ;  /* 0x000000a19e70723e */ /* 0x002fe200000010ff */
[--C-:B------:R-:W-:Y:S02]  /*3690*/  FFMA.FTZ R148, R13, c[0x0][0x2d0], -R208.reuse ;  /* 0x0000b4000d947a23 */ /* 0x100fe400000108d0 */
[----:B------:R-:W-:Y:S01]  /*36a0*/  FFMA.FTZ R155, R20, c[0x0][0x2d0], -R171 ;  /* 0x0000b400149b7a23 */ /* 0x000fe200000108ab */
[----:B------:R-:W-:Y:S01]  /*36b0*/  LDSM.16.MT88.4 R12, [R162+0x2900] ;  /* 0x00290000a20c783b */ /* 0x000fe20000004200 */
[----:B------:R-:W-:-:S02]  /*36c0*/  FFMA.FTZ R166, R169, c[0x0][0x2d0], -R208 ;  /* 0x0000b400a9a67a23 */ /* 0x000fc400000108d0 */
[----:B------:R-:W-:Y:S01]  /*36d0*/  MUFU.EX2 R163, R163 ;  /* 0x000000a300a37308 */ /* 0x000fe20000000800 */
[----:B------:R-:W1:Y:S01]  /*36e0*/  LDSM.16.MT88.4 R20, [R176+0x900] ;  /* 0x00090000b014783b */ /* 0x000e620000004200 */
[--C-:B------:R-:W-:Y:S02]  /*36f0*/  FFMA.FTZ R164, R175, c[0x0][0x2d0], -R208.reuse ;  /* 0x0000b400afa47a23 */ /* 0x100fe400000108d0 */
[--C-:B------:R-:W-:Y:S02]  /*3700*/  FFMA.FTZ R169, R173, c[0x0][0x2d0], -R208.reuse ;  /* 0x0000b400ada97a23 */ /* 0x100fe400000108d0 */
[----:B------:R-:W-:Y:S02]  /*3710*/  FFMA.FTZ R167, R167, c[0x0][0x2d0], -R208 ;  /* 0x0000b400a7a77a23 */ /* 0x000fe400000108d0 */
[----:B------:R-:W2:Y:S01]  /*3720*/  MUFU.EX2 R160, R160 ;  /* 0x000000a000a07308 */ /* 0x000ea20000000800 */
[----:B-----5:R-:W-:Y:S01]  /*3730*/  F2FP.BF16.PACK_AB R114, R154, R159 ;  /* 0x0000009f9a72723e */ /* 0x020fe200000010ff */
[----:B------:R-:W-:-:S02]  /*3740*/  FFMA.FTZ R170, R170, c[0x0][0x2d0], -R171 ;  /* 0x0000b400aaaa7a23 */ /* 0x000fc400000108ab */
[--C-:B------:R-:W-:Y:S02]  /*3750*/  FFMA.FTZ R173, R212, c[0x0][0x2d0], -R171.reuse ;  /* 0x0000b400d4ad7a23 */ /* 0x100fe400000108ab */
[--C-:B------:R-:W-:Y:S02]  /*3760*/  FFMA.FTZ R174, R174, c[0x0][0x2d0], -R171.reuse ;  /* 0x0000b400aeae7a23 */ /* 0x100fe400000108ab */
[----:B------:R-:W-:Y:S01]  /*3770*/  MUFU.EX2 R165, R165 ;  /* 0x000000a500a57308 */ /* 0x000fe20000000800 */
[----:B------:R-:W-:Y:S02]  /*3780*/  FFMA.FTZ R175, R210, c[0x0][0x2d0], -R171 ;  /* 0x0000b400d2af7a23 */ /* 0x000fe400000108ab */
[--C-:B------:R-:W-:Y:S02]  /*3790*/  FFMA.FTZ R210, R183, c[0x0][0x2d0], -R208.reuse ;  /* 0x0000b400b7d27a23 */ /* 0x100fe400000108d0 */
[--C-:B------:R-:W-:Y:S02]  /*37a0*/  FFMA.FTZ R185, R185, c[0x0][0x2d0], -R208.reuse ;  /* 0x0000b400b9b97a23 */ /* 0x100fe400000108d0 */
[--C-:B------:R-:W-:Y:S01]  /*37b0*/  FFMA.FTZ R183, R143, c[0x0][0x2d0], -R208.reuse ;  /* 0x0000b4008fb77a23 */ /* 0x100fe200000108d0 */
[----:B------:R-:W5:Y:S01]  /*37c0*/  MUFU.EX2 R156, R156 ;  /* 0x0000009c009c7308 */ /* 0x000f620000000800 */
[----:B--2---:R-:W-:Y:S01]  /*37d0*/  F2FP.BF16.PACK_AB R113, R160, R163 ;  /* 0x000000a3a071723e */ /* 0x004fe200000010ff */
[----:B------:R-:W-:-:S02]  /*37e0*/  FFMA.FTZ R208, R141, c[0x0][0x2d0], -R208 ;  /* 0x0000b4008dd07a23 */ /* 0x000fc400000108d0 */
[--C-:B------:R-:W-:Y:S02]  /*37f0*/  FFMA.FTZ R206, R206, c[0x0][0x2d0], -R171.reuse ;  /* 0x0000b400cece7a23 */ /* 0x100fe400000108ab */
[--C-:B------:R-:W-:Y:S02]  /*3800*/  FFMA.FTZ R207, R142, c[0x0][0x2d0], -R171.reuse ;  /* 0x0000b4008ecf7a23 */ /* 0x100fe400000108ab */
[----:B------:R-:W-:Y:S01]  /*3810*/  MUFU.EX2 R157, R157 ;  /* 0x0000009d009d7308 */ /* 0x000fe20000000800 */
[--C-:B------:R-:W-:Y:S02]  /*3820*/  FFMA.FTZ R209, R140, c[0x0][0x2d0], -R171.reuse ;  /* 0x0000b4008cd17a23 */ /* 0x100fe400000108ab */
[----:B------:R-:W-:Y:S01]  /*3830*/  FFMA.FTZ R168, R168, c[0x0][0x2d0], -R171 ;  /* 0x0000b400a8a87a23 */ /* 0x000fe200000108ab */
[----:B------:R-:W-:Y:S01]  /*3840*/  LDSM.16.MT88.4 R140, [R172+0x3900] ;  /* 0x00390000ac8c783b */ /* 0x000fe20000004200 */
[----:B------:R-:W-:Y:S02]  /*3850*/  FADD.FTZ R158, R161, R158 ;  /* 0x0000009ea19e7221 */ /* 0x000fe40000010000 */
[----:B------:R-:W-:Y:S01]  /*3860*/  FADD.FTZ R160, R163, R160 ;  /* 0x000000a0a3a07221 */ /* 0x000fe20000010000 */
[----:B-----5:R-:W-:Y:S01]  /*3870*/  F2FP.BF16.PACK_AB R115, R156, R165 ;  /* 0x000000a59c73723e */ /* 0x020fe200000010ff */
[----:B------:R-:W2:Y:S01]  /*3880*/  MUFU.EX2 R152, R152 ;  /* 0x0000009800987308 */ /* 0x000ea20000000800 */
[----:B------:R-:W-:-:S02]  /*3890*/  FADD.FTZ R159, R159, R158 ;  /* 0x0000009e9f9f7221 */ /* 0x000fc40000010000 */
[----:B------:R-:W-:Y:S02]  /*38a0*/  FADD.FTZ R165, R165, R160 ;  /* 0x000000a0a5a57221 */ /* 0x000fe40000010000 */
[----:B------:R-:W-:Y:S01]  /*38b0*/  FADD.FTZ R154, R154, R159 ;  /* 0x0000009f9a9a7221 */ /* 0x000fe20000010000 */
[C---:B------:R-:W-:Y:S01]  /*38c0*/  HMMA.16816.F32.BF16 R60, R112.reuse, R64, RZ ;  /* 0x00000040703c723c */ /* 0x040fe200000418ff */
[----:B------:R-:W-:Y:S01]  /*38d0*/  FADD.FTZ R156, R156, R165 ;  /* 0x000000a59c9c7221 */ /* 0x000fe20000010000 */
        /* <DEDUP_REMOVED lines=18> */
[----:B------:R-:W-:Y:S06]  /*3a00*/  MUFU.EX2 R169, R169 ;  /* 0x000000a900a97308 */ /* 0x000fec0000000800 */
        /* <DEDUP_REMOVED lines=24> */
[C---:B---3--:R-:W-:Y:S07]  /*3b90*/  HMMA.16816.F32.BF16 R116, R112.reuse, R4, RZ ;  /* 0x000000047074723c */ /* 0x048fee00000418ff */
[----:B--2---:R-:W-:Y:S01]  /*3ba0*/  F2FP.BF16.PACK_AB R4, R152, R157 ;  /* 0x0000009d9804723e */ /* 0x004fe200000010ff */
        /* <DEDUP_REMOVED lines=11> */
[----:B----4-:R-:W-:Y:S01]  /*3c60*/  HMMA.16816.F32.BF16 R60, R4, R8, R60 ;  /* 0x00000008043c723c */ /* 0x010fe2000004183c */
[----:B------:R-:W-:Y:S01]  /*3c70*/  FADD.FTZ R151, R0, R151 ;  /* 0x0000009700977221 */ /* 0x000fe20000010000 */
[----:B------:R-:W-:-:S04]  /*3c80*/  IADD3 R0, R144, -0x3, RZ ;  /* 0xfffffffd90007810 */ /* 0x000fc80007ffe0ff */
[----:B------:R-:W-:Y:S02]  /*3c90*/  ISETP.GE.AND P1, PT, R0, R189, PT ;  /* 0x000000bd0000720c */ /* 0x000fe40003f26270 */
        /* <DEDUP_REMOVED lines=37> */
[----:B------:R-:W-:Y:S01]  /*3ef0*/  F2FP.BF16.PACK_AB R5, R173, R170 ;  /* 0x000000aaad05723e */ /* 0x000fe200000010ff */
[----:B------:R-:W-:Y:S01]  /*3f00*/  FADD.FTZ R170, R170, R151 ;  /* 0x00000097aaaa7221 */ /* 0x000fe20000010000 */
[----:B------:R-:W-:Y:S01]  /*3f10*/  F2FP.BF16.PACK_AB R6, R169, R166 ;  /* 0x000000a6a906723e */ /* 0x000fe200000010ff */
[----:B------:R-:W-:Y:S01]  /*3f20*/  FADD.FTZ R167, R167, R164 ;  /* 0x000000a4a7a77221 */ /* 0x000fe20000010000 */
[----:B------:R-:W-:Y:S01]  /*3f30*/  F2FP.BF16.PACK_AB R7, R175, R174 ;  /* 0x000000aeaf07723e */ /* 0x000fe200000010ff */
[----:B------:R-:W-:-:S02]  /*3f40*/  FADD.FTZ R173, R173, R170 ;  /* 0x000000aaadad7221 */ /* 0x000fc40000010000 */
[----:B------:R-:W-:Y:S02]  /*3f50*/  FADD.FTZ R166, R166, R167 ;  /* 0x000000a7a6a67221 */ /* 0x000fe40000010000 */
[----:B------:R-:W-:Y:S02]  /*3f60*/  FADD.FTZ R174, R174, R173 ;  /* 0x000000adaeae7221 */ /* 0x000fe40000010000 */
[----:B-1----:R-:W-:Y:S01]  /*3f70*/  HMMA.16816.F32.BF16 R128, R4, R8, R128 ;  /* 0x000000080480723c */ /* 0x002fe20000041880 */
[----:B------:R-:W-:Y:S02]  /*3f80*/  FADD.FTZ R166, R169, R166 ;  /* 0x000000a6a9a67221 */ /* 0x000fe40000010000 */
[----:B------:R-:W-:-:S05]  /*3f90*/  FADD.FTZ R175, R175, R174 ;  /* 0x000000aeafaf7221 */ /* 0x000fca0000010000 */
        /* <DEDUP_REMOVED lines=37> */
[C---:B------:R-:W-:Y:S01]  /*41f0*/  F2FP.BF16.PACK_AB R5, R207.reuse, R206 ;  /* 0x000000cecf05723e */ /* 0x040fe200000010ff */
[----:B------:R-:W-:Y:S01]  /*4200*/  FADD.FTZ R206, R206, R175 ;  /* 0x000000afcece7221 */ /* 0x000fe20000010000 */
[----:B------:R-:W-:Y:S01]  /*4210*/  F2FP.BF16.PACK_AB R6, R208, R183 ;  /* 0x000000b7d006723e */ /* 0x000fe200000010ff */
[----:B------:R-:W-:Y:S01]  /*4220*/  FADD.FTZ R210, R210, R185 ;  /* 0x000000b9d2d27221 */ /* 0x000fe20000010000 */
[----:B------:R-:W-:Y:S01]  /*4230*/  F2FP.BF16.PACK_AB R7, R168, R209 ;  /* 0x000000d1a807723e */ /* 0x000fe200000010ff */
[----:B------:R-:W-:-:S02]  /*4240*/  FADD.FTZ R206, R207, R206 ;  /* 0x000000cecfce7221 */ /* 0x000fc40000010000 */
[----:B------:R-:W-:Y:S02]  /*4250*/  FADD.FTZ R183, R183, R210 ;  /* 0x000000d2b7b77221 */ /* 0x000fe40000010000 */
[----:B------:R-:W-:Y:S02]  /*4260*/  FADD.FTZ R209, R209, R206 ;  /* 0x000000ced1d17221 */ /* 0x000fe40000010000 */
[----:B---3--:R-:W-:Y:S01]  /*4270*/  HMMA.16816.F32.BF16 R36, R4, R12, R36 ;  /* 0x0000000c0424723c */ /* 0x008fe20000041824 */
[----:B------:R-:W-:Y:S02]  /*4280*/  FADD.FTZ R213, R208, R183 ;  /* 0x000000b7d0d57221 */ /* 0x000fe40000010000 */
[----:B------:R-:W-:-:S05]  /*4290*/  FADD.FTZ R211, R168, R209 ;  /* 0x000000d1a8d37221 */ /* 0x000fca0000010000 */
        /* <DEDUP_REMOVED lines=26> */
[----:B------:R-:W-:Y:S07]  /*4440*/  @!P1 BRA `(.L_x_1536) ;  /* 0x0000045000009947 */ /* 0x000fee0003800000 */
[----:B------:R-:W-:Y:S01]  /*4450*/  IADD3 R5, R144, -0x1, RZ ;  /* 0xffffffff90057810 */ /* 0x000fe20007ffe0ff */
[----:B------:R-:W-:Y:S01]  /*4460*/  IMAD.MOV.U32 R192, RZ, RZ, RZ ;  /* 0x000000ffffc07224 */ /* 0x000fe200078e00ff */
[----:B------:R-:W-:-:S03]  /*4470*/  ISETP.NE.AND P2, PT, R190, 0x1, PT ;  /* 0x00000001be00780c */ /* 0x000fc60003f45270 */
[----:B------:R-:W-:-:S05]  /*4480*/  IMAD R0, R5, 0x40, R196 ;  /* 0x0000004005007824 */ /* 0x000fca00078e02c4 */
        /* <DEDUP_REMOVED lines=10> */
[----:B------:R-:W-:Y:S01]  /*4530*/  SEL R11, RZ, 0x10, P4 ;  /* 0x00000010ff0b7807 */ /* 0x000fe20002000000 */
[----:B------:R-:W-:Y:S01]  /*4540*/  IMAD.SHL.U32 R12, R134, 0x2, RZ ;  /* 0x00000002860c7824 */ /* 0x000fe200078e00ff */
[----:B------:R-:W-:Y:S01]  /*4550*/  IADD3 R14, -R147, 0x10, RZ ;  /* 0x00000010930e7810 */ /* 0x000fe20007ffe1ff */
[----:B------:R-:W-:Y:S01]  /*4560*/  IMAD R193, R0, c[0x0][0x2b8], R193 ;  /* 0x0000ae0000c17a24 */ /* 0x000fe200078e02c1 */
[----:B------:R-:W-:Y:S01]  /*4570*/  IADD3 R16, -R11, 0x10, RZ ;  /* 0x000000100b107810 */ /* 0x000fe20007ffe1ff */
[----:B------:R-:W-:Y:S01]  /*4580*/  IMAD.SHL.U32 R10, R2, 0x2, RZ ;  /* 0x00000002020a7824 */ /* 0x000fe200078e00ff */
[----:B------:R-:W-:Y:S01]  /*4590*/  SHF.L.U64.HI R13, R134, 0x1, R145 ;  /* 0x00000001860d7819 */ /* 0x000fe20000010291 */
[----:B------:R-:W-:Y:S01]  /*45a0*/  IMAD.WIDE.U32 R4, R193, c[0x0][0x1e0], RZ ;  /* 0x00007800c1047a25 */ /* 0x000fe200078e00ff */
[----:B------:R-:W-:-:S02]  /*45b0*/  SHF.R.S32.HI R0, RZ, 0x1f, R193 ;  /* 0x0000001fff007819 */ /* 0x000fc400000114c1 */
[----:B------:R-:W-:Y:S01]  /*45c0*/  LOP3.LUT R16, R16, 0xf, RZ, 0xc0, !PT ;  /* 0x0000000f10107812 */ /* 0x000fe200078ec0ff */
[----:B------:R-:W-:Y:S01]  /*45d0*/  IMAD.MOV.U32 R8, RZ, RZ, R4 ;  /* 0x000000ffff087224 */ /* 0x000fe200078e0004 */
[----:B------:R-:W-:Y:S01]  /*45e0*/  LOP3.LUT R14, R14, 0xf, RZ, 0xc0, !PT ;  /* 0x0000000f0e0e7812 */ /* 0x000fe200078ec0ff */
[----:B------:R-:W-:-:S04]  /*45f0*/  IMAD R0, R0, c[0x0][0x1e0], RZ ;  /* 0x0000780000007a24 */ /* 0x000fc800078e02ff */
[----:B------:R-:W-:-:S04]  /*4600*/  IMAD R0, R193, c[0x0][0x1e4], R0 ;  /* 0x00007900c1007a24 */ /* 0x000fc800078e0200 */
[----:B------:R-:W-:Y:S01]  /*4610*/  IMAD.IADD R9, R5, 0x1, R0 ;  /* 0x0000000105097824 */ /* 0x000fe200078e0200 */
[----:B--2---:R-:W-:-:S03]  /*4620*/  SHF.R.S32.HI R5, RZ, 0x1f, R192 ;  /* 0x0000001fff057819 */ /* 0x004fc600000114c0 */
[----:B------:R-:W-:Y:S01]  /*4630*/  IMAD.WIDE.U32 R6, R192, c[0x0][0x1f0], R8 ;  /* 0x00007c00c0067a25 */ /* 0x000fe200078e0008 */
[----:B------:R-:W-:-:S03]  /*4640*/  SHF.L.U64.HI R9, R2, 0x1, R133 ;  /* 0x0000000102097819 */ /* 0x000fc60000010285 */
[----:B------:R-:W-:Y:S01]  /*4650*/  IMAD R5, R5, c[0x0][0x1f0], RZ ;  /* 0x00007c0005057a24 */ /* 0x000fe200078e02ff */
[----:B------:R-:W-:-:S03]  /*4660*/  IADD3 R0, P1, R200, R6, RZ ;  /* 0x00000006c8007210 */ /* 0x000fc60007f3e0ff */
[----:B------:R-:W-:-:S05]  /*4670*/  IMAD R4, R192, c[0x0][0x1f4], R5 ;  /* 0x00007d00c0047a24 */ /* 0x000fca00078e0205 */
[----:B------:R-:W-:Y:S01]  /*4680*/  IADD3.X R5, R187, R7, R4, P1, !PT ;  /* 0x00000007bb057210 */ /* 0x000fe20000ffe404 */
[C---:B------:R-:W-:Y:S01]  /*4690*/  IMAD.SHL.U32 R4, R149.reuse, 0x2, RZ ;  /* 0x0000000295047824 */ /* 0x040fe200078e00ff */
[C---:B------:R-:W-:Y:S02]  /*46a0*/  LEA R6, P1, R0.reuse, c[0x0][0x1c8], 0x1 ;  /* 0x0000720000067a11 */ /* 0x040fe400078208ff */
[----:B------:R-:W-:Y:S02]  /*46b0*/  SHF.L.U64.HI R149, R149, 0x1, R146 ;  /* 0x0000000195957819 */ /* 0x000fe40000010292 */
[----:B------:R-:W-:Y:S01]  /*46c0*/  LEA.HI.X R5, R0, c[0x0][0x1cc], R5, 0x1, P1 ;  /* 0x0000730000057a11 */ /* 0x000fe200008f0c05 */
[----:B------:R-:W1:Y:S01]  /*46d0*/  SHFL.IDX PT, R7, R6, 0x1, 0x181f ;  /* 0x00381f0006077f89 */ /* 0x000e6200000e0000 */
[----:B------:R-:W-:-:S03]  /*46e0*/  SEL R0, RZ, 0x10, P5 ;  /* 0x00000010ff007807 */ /* 0x000fc60002800000 */
[----:B------:R-:W2:Y:S01]  /*46f0*/  SHFL.IDX PT, R8, R5, 0x1, 0x181f ;  /* 0x00381f0005087f89 */ /* 0x000ea200000e0000 */
[----:B------:R-:W-:-:S04]  /*4700*/  IADD3 R18, -R0, 0x10, RZ ;  /* 0x0000001000127810 */ /* 0x000fc80007ffe1ff */
[----:B------:R-:W-:-:S04]  /*4710*/  LOP3.LUT R18, R18, 0xf, RZ, 0xc0, !PT ;  /* 0x0000000f12127812 */ /* 0x000fc800078ec0ff */
[----:B-1----:R-:W-:-:S04]  /*4720*/  IADD3 R18, P2, P1, R18, R7, R4 ;  /* 0x0000000712127210 */ /* 0x002fc8000795e004 */
[----:B--2---:R-:W-:Y:S02]  /*4730*/  IADD3.X R19, RZ, R8, R149, P2, P1 ;  /* 0x00000008ff137210 */ /* 0x004fe400017e2495 */
[----:B------:R-:W-:-:S04]  /*4740*/  IADD3 R16, P2, P1, R16, R7, R12 ;  /* 0x0000000710107210 */ /* 0x000fc8000795e00c */
[-C--:B------:R-:W-:Y:S02]  /*4750*/  IADD3.X R17, RZ, R8.reuse, R13, P2, P1 ;  /* 0x00000008ff117210 */ /* 0x080fe400017e240d */
[----:B------:R-:W-:Y:S02]  /*4760*/  IADD3 R14, P2, P1, R14, R7, R10 ;  /* 0x000000070e0e7210 */ /* 0x000fe4000795e00a */
[----:B------:R-:W1:Y:S02]  /*4770*/  SHFL.IDX PT, R7, R6, RZ, 0x181f ;  /* 0x00181fff06077589 */ /* 0x000e6400000e0000 */
[----:B------:R-:W-:Y:S02]  /*4780*/  IADD3.X R15, RZ, R8, R9, P2, P1 ;  /* 0x00000008ff0f7210 */ /* 0x000fe400017e2409 */
[----:B------:R-:W2:Y:S01]  /*4790*/  SHFL.IDX PT, R8, R5, RZ, 0x181f ;  /* 0x00181fff05087589 */ /* 0x000ea200000e0000 */
[----:B-1----:R-:W-:-:S05]  /*47a0*/  IADD3 R20, P1, R7, R4, RZ ;  /* 0x0000000407147210 */ /* 0x002fca0007f3e0ff */
[----:B--2---:R-:W-:Y:S01]  /*47b0*/  IMAD.X R21, R8, 0x1, R149, P1 ;  /* 0x0000000108157824 */ /* 0x004fe200008e0695 */
[----:B------:R-:W-:-:S05]  /*47c0*/  IADD3 R12, P1, R7, R12, RZ ;  /* 0x0000000c070c7210 */ /* 0x000fca0007f3e0ff */
[----:B------:R-:W-:Y:S01]  /*47d0*/  IMAD.X R13, R8, 0x1, R13, P1 ;  /* 0x00000001080d7824 */ /* 0x000fe200008e060d */
[----:B------:R-:W-:Y:S01]  /*47e0*/  IADD3 R22, P1, R7, R10, RZ ;  /* 0x0000000a07167210 */ /* 0x000fe20007f3e0ff */
[----:B------:R-:W-:-:S04]  /*47f0*/  IMAD.SHL.U32 R7, R194, 0x2, RZ ;  /* 0x00000002c2077824 */ /* 0x000fc800078e00ff */
[----:B------:R-:W-:Y:S01]  /*4800*/  IMAD.X R23, R8, 0x1, R9, P1 ;  /* 0x0000000108177824 */ /* 0x000fe200008e0609 */
[----:B------:R-:W-:Y:S01]  /*4810*/  ISETP.NE.U32.AND P1, PT, R0, RZ, PT ;  /* 0x000000ff0000720c */ /* 0x000fe20003f25070 */
[----:B------:R1:W-:Y:S04]  /*4820*/  LDGSTS.E.BYPASS.LTC128B.128 [R7+0xc100], [R20.64], !P5 ;  /* 0x0c10000014077fae */ /* 0x0003e8000e901d46 */
[----:B------:R1:W-:Y:S04]  /*4830*/  LDGSTS.E.BYPASS.LTC128B.128 [R7+0xe100], [R12.64], !P4 ;  /* 0x0e1000000c077fae */ /* 0x0003e8000e101d46 */
[----:B------:R1:W-:Y:S04]  /*4840*/  LDGSTS.E.BYPASS.LTC128B.128 [R7+0x10100], [R22.64], !P6 ;  /* 0x1010000016077fae */ /* 0x0003e8000f101d46 */
[----:B------:R1:W-:Y:S01]  /*4850*/  LDGSTS.E.BYPASS.LTC128B.128.ZFILL [R7+0xd100], [R18.64], P1 ;  /* 0x0d10000012077fae */ /* 0x0003e20008941d46 */
[----:B------:R-:W-:-:S13]  /*4860*/  ISETP.NE.U32.AND P1, PT, R11, RZ, PT ;  /* 0x000000ff0b00720c */ /* 0x000fda0003f25070 */
[----:B------:R1:W-:Y:S01]  /*4870*/  LDGSTS.E.BYPASS.LTC128B.128.ZFILL [R7+0xf100], [R16.64], P1 ;  /* 0x0f10000010077fae */ /* 0x0003e20008941d46 */
[----:B------:R-:W-:-:S13]  /*4880*/  ISETP.NE.U32.AND P1, PT, R147, RZ, PT ;  /* 0x000000ff9300720c */ /* 0x000fda0003f25070 */
[----:B------:R1:W-:Y:S02]  /*4890*/  LDGSTS.E.BYPASS.LTC128B.128.ZFILL [R7+0x11100], [R14.64], P1 ;  /* 0x111000000e077fae */ /* 0x0003e40008941d46 */
.L_x_1536:
[----:B------:R-:W-:Y:S01]  /*48a0*/  IADD3 R212, R144, -0x2, RZ ;  /* 0xfffffffe90d47810 */ /* 0x000fe20007ffe0ff */
[----:B------:R-:W0:Y:S03]  /*48b0*/  LDGDEPBAR ;  /* 0x00000000000079af */ /* 0x000e260000000000 */
[----:B------:R-:W-:-:S13]  /*48c0*/  ISETP.GE.AND P1, PT, R212, R189, PT ;  /* 0x000000bdd400720c */ /* 0x000fda0003f26270 */
[----:B------:R-:W-:Y:S05]  /*48d0*/  @!P1 BRA `(.L_x_1537) ;  /* 0x00002c5000009947 */ /* 0x000fea0003800000 */
[C---:B------:R-:W-:Y:S01]  /*48e0*/  SHF.L.U64.HI R209, R134.reuse, 0x1, R145 ;  /* 0x0000000186d17819 */ /* 0x040fe20000010291 */
[----:B------:R-:W-:Y:S01]  /*48f0*/  IMAD.SHL.U32 R208, R134, 0x2, RZ ;  /* 0x0000000286d07824 */ /* 0x000fe200078e00ff */
[----:B------:R-:W-:Y:S01]  /*4900*/  MOV R134, 0x20 ;  /* 0x0000002000867802 */ /* 0x000fe20000000f00 */
[C---:B------:R-:W-:Y:S01]  /*4910*/  IMAD.SHL.U32 R206, R2.reuse, 0x2, RZ ;  /* 0x0000000202ce7824 */ /* 0x040fe200078e00ff */
[----:B------:R-:W-:Y:S01]  /*4920*/  SHF.L.U64.HI R207, R2, 0x1, R133 ;  /* 0x0000000102cf7819 */ /* 0x000fe20000010285 */
[----:B------:R-:W-:Y:S01]  /*4930*/  IMAD.MOV.U32 R0, RZ, RZ, R3 ;  /* 0x000000ffff007224 */ /* 0x000fe200078e0003 */
[----:B------:R-:W-:Y:S01]  /*4940*/  MOV R133, R132 ;  /* 0x0000008400857202 */ /* 0x000fe20000000f00 */
[----:B------:R-:W-:Y:S01]  /*4950*/  IMAD.MOV.U32 R210, RZ, RZ, RZ ;  /* 0x000000ffffd27224 */ /* 0x000fe200078e00ff */
[----:B------:R-:W-:Y:S01]  /*4960*/  SEL R134, R134, 0xffffffe0, !P0 ;  /* 0xffffffe086867807 */ /* 0x000fe20004000000 */
[----:B------:R-:W-:Y:S02]  /*4970*/  UMOV UR5, 0x1 ;  /* 0x0000000100057882 */ /* 0x000fe40000000000 */
.L_x_1540:
[----:B------:R-:W-:Y:S04]  /*4980*/  DEPBAR.LE SB0, 0x2 ;  /* 0x000080800000791a */ /* 0x000fe80000000000 */
[----:B------:R-:W-:Y:S01]  /*4990*/  BAR.SYNC.DEFER_BLOCKING 0x0 ;  /* 0x0000000000007b1d */ /* 0x000fe20000010000 */
[----:B------:R-:W-:Y:S01]  /*49a0*/  UIMAD UR4, UR5, 0x6000, URZ ;  /* 0x00006000050478a4 */ /* 0x000fe2000f8e023f */
[----:B------:R-:W-:Y:S05]  /*49b0*/  ISETP.GE.AND P0, PT, R189, R212, PT ;  /* 0x000000d4bd00720c */ /* 0x000fea0003f06270 */
[----:B------:R-:W-:Y:S05]  /*49c0*/  IADD3 R185, R182, UR4, RZ ;  /* 0x00000004b6b97c10 */ /* 0x000fea000fffe0ff */
[----:B------:R-:W-:Y:S01]  /*49d0*/  IMAD.IADD R132, R134, 0x1, R185 ;  /* 0x0000000186847824 */ /* 0x000fe200078e02b9 */
[----:B------:R2:W3:Y:S04]  /*49e0*/  LDSM.16.M88.4 R136, [R184] ;  /* 0x00000000b888783b */ /* 0x0004e80000000200 */
[----:B------:R2:W4:Y:S04]  /*49f0*/  LDSM.16.M88.4 R140, [R182+UR4+0xc100] ;  /* 0x00c10004b68c783b */ /* 0x0005280008000200 */
[----:B-1----:R2:W1:Y:S04]  /*4a00*/  LDSM.16.M88.4 R144, [R182+UR4+0xc900] ;  /* 0x00c90004b690783b */ /* 0x0024680008000200 */
[----:B------:R2:W1:Y:S04]  /*4a10*/  LDSM.16.M88.4 R148, [R182+UR4+0xd100] ;  /* 0x00d10004b694783b */ /* 0x0004680008000200 */
[----:B------:R2:W1:Y:S04]  /*4a20*/  LDSM.16.M88.4 R152, [R182+UR4+0xd900] ;  /* 0x00d90004b698783b */ /* 0x0004680008000200 */
[----:B------:R2:W1:Y:S04]  /*4a30*/  LDSM.16.M88.4 R156, [R180] ;  /* 0x00000000b49c783b */ /* 0x0004680000000200 */
[----:B------:R2:W1:Y:S04]  /*4a40*/  LDSM.16.M88.4 R160, [R132+0xc100] ;  /* 0x00c1000084a0783b */ /* 0x0004680000000200 */
[----:B------:R2:W1:Y:S04]  /*4a50*/  LDSM.16.M88.4 R164, [R132+0xc900] ;  /* 0x00c9000084a4783b */ /* 0x0004680000000200 */
[----:B------:R2:W1:Y:S04]  /*4a60*/  LDSM.16.M88.4 R168, [R132+0xd100] ;  /* 0x00d1000084a8783b */ /* 0x0004680000000200 */
[----:B------:R2:W1:Y:S01]  /*4a70*/  LDSM.16.M88.4 R172, [R132+0xd900] ;  /* 0x00d9000084ac783b */ /* 0x0004620000000200 */
[----:B------:R-:W-:-:S05]  /*4a80*/  @P0 BRA `(.L_x_1538) ;  /* 0x0000030000000947 */ /* 0x000fca0003800000 */
[----:B------:R-:W-:Y:S01]  /*4a90*/  SHF.R.S32.HI R2, RZ, 0x1f, R193 ;  /* 0x0000001fff027819 */ /* 0x000fe200000114c1 */
[----:B-1----:R-:W-:Y:S01]  /*4aa0*/  IMAD.WIDE.U32 R6, R193, c[0x0][0x208], RZ ;  /* 0x00008200c1067a25 */ /* 0x002fe200078e00ff */
[----:B------:R-:W-:Y:S02]  /*4ab0*/  SHF.R.S32.HI R5, RZ, 0x1f, R192 ;  /* 0x0000001fff057819 */ /* 0x000fe400000114c0 */
[----:B------:R-:W-:Y:S01]  /*4ac0*/  SEL R4, RZ, 0x10, P5 ;  /* 0x00000010ff047807 */ /* 0x000fe20002800000 */
[----:B------:R-:W-:Y:S02]  /*4ad0*/  IMAD R2, R2, c[0x0][0x208], RZ ;  /* 0x0000820002027a24 */ /* 0x000fe400078e02ff */
[----:B------:R-:W-:Y:S01]  /*4ae0*/  IMAD R5, R5, c[0x0][0x218], RZ ;  /* 0x0000860005057a24 */ /* 0x000fe200078e02ff */
[----:B------:R-:W-:Y:S01]  /*4af0*/  ISETP.NE.U32.AND P2, PT, R4, RZ, PT ;  /* 0x000000ff0400720c */ /* 0x000fe20003f45070 */
[----:B------:R-:W-:Y:S02]  /*4b00*/  IMAD R2, R193, c[0x0][0x20c], R2 ;  /* 0x00008300c1027a24 */ /* 0x000fe400078e0202 */
[C---:B------:R-:W-:Y:S02]  /*4b10*/  IMAD R5, R192.reuse, c[0x0][0x21c], R5 ;  /* 0x00008700c0057a24 */ /* 0x040fe400078e0205 */
[----:B------:R-:W-:Y:S04]  /*4b20*/  IMAD.IADD R7, R7, 0x1, R2 ;  /* 0x0000000107077824 */ /* 0x000fe800078e0202 */
[----:B------:R-:W-:Y:S05]  /*4b30*/  IMAD.WIDE.U32 R6, R192, c[0x0][0x218], R6 ;  /* 0x00008600c0067a25 */ /* 0x000fea00078e0006 */
[----:B------:R-:W-:Y:S04]  /*4b40*/  IADD3 R3, P0, R198, R6, RZ ;  /* 0x00000006c6037210 */ /* 0x000fe80007f1e0ff */
[----:B------:R-:W-:Y:S02]  /*4b50*/  IADD3.X R2, R186, R7, R5, P0, !PT ;  /* 0x00000007ba027210 */ /* 0x000fe400007fe405 */
[C---:B------:R-:W-:Y:S02]  /*4b60*/  LEA R14, P0, R3.reuse, c[0x0][0x1f8], 0x1 ;  /* 0x00007e00030e7a11 */ /* 0x040fe400078008ff */
[----:B------:R-:W-:Y:S02]  /*4b70*/  IADD3 R5, -R4, 0x10, RZ ;  /* 0x0000001004057810 */ /* 0x000fe40007ffe1ff */
[----:B------:R-:W-:Y:S01]  /*4b80*/  LEA.HI.X R10, R3, c[0x0][0x1fc], R2, 0x1, P0 ;  /* 0x00007f00030a7a11 */ /* 0x000fe200000f0c02 */
[----:B------:R-:W1:Y:S01]  /*4b90*/  SHFL.IDX PT, R9, R14, 0x1, 0x181f ;  /* 0x00381f000e097f89 */ /* 0x000e6200000e0000 */
[----:B------:R-:W-:Y:S02]  /*4ba0*/  SEL R3, RZ, 0x10, P4 ;  /* 0x00000010ff037807 */ /* 0x000fe40002000000 */
[----:B------:R-:W-:Y:S01]  /*4bb0*/  LOP3.LUT R5, R5, 0xf, RZ, 0xc0, !PT ;  /* 0x0000000f05057812 */ /* 0x000fe200078ec0ff */
[----:B------:R-:W5:Y:S01]  /*4bc0*/  SHFL.IDX PT, R6, R10, 0x1, 0x181f ;  /* 0x00381f000a067f89 */ /* 0x000f6200000e0000 */
[----:B------:R-:W-:Y:S02]  /*4bd0*/  SEL R2, RZ, 0x10, P6 ;  /* 0x00000010ff027807 */ /* 0x000fe40003000000 */
[----:B------:R-:W-:Y:S01]  /*4be0*/  IADD3 R7, -R3, 0x10, RZ ;  /* 0x0000001003077810 */ /* 0x000fe20007ffe1ff */
[----:B------:R2:W4:Y:S03]  /*4bf0*/  SHFL.IDX PT, R11, R14, RZ, 0x181f ;  /* 0x00181fff0e0b7589 */ /* 0x00052600000e0000 */
[----:B------:R-:W-:Y:S01]  /*4c00*/  LOP3.LUT R7, R7, 0xf, RZ, 0xc0, !PT ;  /* 0x0000000f07077812 */ /* 0x000fe200078ec0ff */
[----:B------:R-:W3:Y:S01]  /*4c10*/  SHFL.IDX PT, R8, R10, RZ, 0x181f ;  /* 0x00181fff0a087589 */ /* 0x000ee200000e0000 */
[-C--:B-1----:R-:W-:Y:S02]  /*4c20*/  IADD3 R12, P1, P0, R5, R9.reuse, R204 ;  /* 0x00000009050c7210 */ /* 0x082fe4000783e0cc */
[----:B------:R-:W-:Y:S02]  /*4c30*/  IADD3 R5, -R2, 0x10, RZ ;  /* 0x0000001002057810 */ /* 0x000fe40007ffe1ff */
[-C--:B-----5:R-:W-:Y:S02]  /*4c40*/  IADD3.X R13, RZ, R6.reuse, R205, P1, P0 ;  /* 0x00000006ff0d7210 */ /* 0x0a0fe40000fe04cd */
[----:B------:R-:W-:Y:S02]  /*4c50*/  LOP3.LUT R5, R5, 0xf, RZ, 0xc0, !PT ;  /* 0x0000000f05057812 */ /* 0x000fe400078ec0ff */
[-C--:B--2---:R-:W-:Y:S04]  /*4c60*/  IADD3 R14, P1, P0, R7, R9.reuse, R208 ;  /* 0x00000009070e7210 */ /* 0x084fe8000783e0d0 */
[-C--:B------:R-:W-:Y:S02]  /*4c70*/  IADD3.X R15, RZ, R6.reuse, R209, P1, P0 ;  /* 0x00000006ff0f7210 */ /* 0x080fe40000fe04d1 */
[----:B------:R-:W-:Y:S01]  /*4c80*/  IADD3 R16, P1, P0, R5, R9, R206 ;  /* 0x0000000905107210 */ /* 0x000fe2000783e0ce */
[----:B------:R-:W-:Y:S03]  /*4c90*/  IMAD R5, R210, 0x6000, R191 ;  /* 0x00006000d2057824 */ /* 0x000fe600078e02bf */
[----:B------:R-:W-:Y:S02]  /*4ca0*/  IADD3.X R17, RZ, R6, R207, P1, P0 ;  /* 0x00000006ff117210 */ /* 0x000fe40000fe04cf */
[----:B----4-:R-:W-:Y:S02]  /*4cb0*/  IADD3 R18, P1, R204, R11, RZ ;  /* 0x0000000bcc127210 */ /* 0x010fe40007f3e0ff */
[----:B------:R-:W-:Y:S03]  /*4cc0*/  IADD3 R6, P0, R11, R208, RZ ;  /* 0x000000d00b067210 */ /* 0x000fe60007f1e0ff */
[----:B---3--:R-:W-:Y:S01]  /*4cd0*/  IMAD.X R19, R205, 0x1, R8, P1 ;  /* 0x00000001cd137824 */ /* 0x008fe200008e0608 */
[----:B------:R-:W-:Y:S01]  /*4ce0*/  ISETP.NE.U32.AND P1, PT, R3, RZ, PT ;  /* 0x000000ff0300720c */ /* 0x000fe20003f25070 */
[C---:B------:R-:W-:Y:S01]  /*4cf0*/  IMAD.X R7, R8.reuse, 0x1, R209, P0 ;  /* 0x0000000108077824 */ /* 0x040fe200000e06d1 */
[----:B------:R-:W-:Y:S02]  /*4d00*/  IADD3 R10, P0, R11, R206, RZ ;  /* 0x000000ce0b0a7210 */ /* 0x000fe40007f1e0ff */
[----:B------:R1:W-:Y:S03]  /*4d10*/  LDGSTS.E.BYPASS.LTC128B.128 [R5], [R18.64], !P5 ;  /* 0x0000000012057fae */ /* 0x0003e6000e901d46 */
[----:B------:R-:W-:Y:S01]  /*4d20*/  IMAD.X R11, R8, 0x1, R207, P0 ;  /* 0x00000001080b7824 */ /* 0x000fe200000e06cf */
[----:B------:R1:W-:Y:S01]  /*4d30*/  LDGSTS.E.BYPASS.LTC128B.128 [R5+0x2000], [R6.64], !P4 ;  /* 0x0200000006057fae */ /* 0x0003e2000e101d46 */
[----:B------:R-:W-:Y:S03]  /*4d40*/  ISETP.NE.U32.AND P0, PT, R2, RZ, PT ;  /* 0x000000ff0200720c */ /* 0x000fe60003f05070 */
[----:B------:R1:W-:Y:S04]  /*4d50*/  LDGSTS.E.BYPASS.LTC128B.128 [R5+0x4000], [R10.64], !P6 ;  /* 0x040000000a057fae */ /* 0x0003e8000f101d46 */
[----:B------:R1:W-:Y:S04]  /*4d60*/  LDGSTS.E.BYPASS.LTC128B.128.ZFILL [R5+0x1000], [R12.64], P2 ;  /* 0x010000000c057fae */ /* 0x0003e80009141d46 */
[----:B------:R1:W-:Y:S04]  /*4d70*/  LDGSTS.E.BYPASS.LTC128B.128.ZFILL [R5+0x3000], [R14.64], P1 ;  /* 0x030000000e057fae */ /* 0x0003e80008941d46 */
[----:B------:R1:W-:Y:S02]  /*4d80*/  LDGSTS.E.BYPASS.LTC128B.128.ZFILL [R5+0x5000], [R16.64], P0 ;  /* 0x0500000010057fae */ /* 0x0003e40008141d46 */
.L_x_1538:
[C---:B-1-34-:R-:W-:Y:S01]  /*4d90*/  HMMA.16816.F32.BF16 R4, R136.reuse, R140, RZ ;  /* 0x0000008c8804723c */ /* 0x05afe200000418ff */
[----:B------:R-:W0:Y:S02]  /*4da0*/  LDGDEPBAR ;  /* 0x00000000000079af */ /* 0x000e240000000000 */
[----:B------:R-:W-:Y:S02]  /*4db0*/  ISETP.GE.AND P1, PT, R210, 0x1, PT ;  /* 0x00000001d200780c */ /* 0x000fe40003f26270 */
[CC--:B------:R-:W-:Y:S02]  /*4dc0*/  IADD3 R183, R179.reuse, R185.reuse, RZ ;  /* 0x000000b9b3b77210 */ /* 0x0c0fe40007ffe0ff */
[----:B------:R-:W-:Y:S01]  /*4dd0*/  IADD3 R2, R179, R132, RZ ;  /* 0x00000084b3027210 */ /* 0x000fe20007ffe0ff */
[C---:B------:R-:W-:Y:S01]  /*4de0*/  HMMA.16816.F32.BF16 R8, R136.reuse, R142, RZ ;  /* 0x0000008e8808723c */ /* 0x040fe200000418ff */
[----:B------:R-:W-:Y:S01]  /*4df0*/  IADD3 R185, R134, R185, R179 ;  /* 0x000000b986b97210 */ /* 0x000fe20007ffe0b3 */
[----:B------:R-:W-:Y:S02]  /*4e00*/  LDSM.16.M88.4 R140, [R183+0xc100] ;  /* 0x00c10000b78c783b */ /* 0x000fe40000000200 */
[----:B------:R-:W-:Y:S04]  /*4e10*/  IADD3 R210, R210, 0x1, RZ ;  /* 0x00000001d2d27810 */ /* 0x000fe80007ffe0ff */
[C---:B------:R-:W-:Y:S01]  /*4e20*/  HMMA.16816.F32.BF16 R12, R136.reuse, R144, RZ ;  /* 0x00000090880c723c */ /* 0x040fe200000418ff */
[----:B------:R-:W-:Y:S07]  /*4e30*/  SEL R210, R210, RZ, !P1 ;  /* 0x000000ffd2d27207 */ /* 0x000fee0004800000 */
[C---:B------:R-:W-:Y:S01]  /*4e40*/  HMMA.16816.F32.BF16 R16, R136.reuse, R146, RZ ;  /* 0x000000928810723c */ /* 0x040fe200000418ff */
[----:B------:R-:W-:Y:S07]  /*4e50*/  LDSM.16.M88.4 R144, [R183+0xc900] ;  /* 0x00c90000b790783b */ /* 0x000fee0000000200 */
[C---:B------:R-:W-:Y:S08]  /*4e60*/  HMMA.16816.F32.BF16 R20, R136.reuse, R148, RZ ;  /* 0x000000948814723c */ /* 0x040ff000000418ff */
[C---:B------:R-:W-:Y:S01]  /*4e70*/  HMMA.16816.F32.BF16 R24, R136.reuse, R150, RZ ;  /* 0x000000968818723c */ /* 0x040fe200000418ff */
[----:B------:R-:W-:Y:S07]  /*4e80*/  LDSM.16.M88.4 R148, [R183+0xd100] ;  /* 0x00d10000b794783b */ /* 0x000fee0000000200 */
[C---:B------:R-:W-:Y:S08]  /*4e90*/  HMMA.16816.F32.BF16 R28, R136.reuse, R152, RZ ;  /* 0x00000098881c723c */ /* 0x040ff000000418ff */
[----:B------:R-:W-:Y:S01]  /*4ea0*/  HMMA.16816.F32.BF16 R32, R136, R154, RZ ;  /* 0x0000009a8820723c */ /* 0x000fe200000418ff */
[----:B------:R-:W1:Y:S07]  /*4eb0*/  LDSM.16.M88.4 R136, [R178] ;  /* 0x00000000b288783b */ /* 0x000e6e0000000200 */
[C---:B------:R-:W-:Y:S01]  /*4ec0*/  HMMA.16816.F32.BF16 R4, R156.reuse, R160, R4 ;  /* 0x000000a09c04723c */ /* 0x040fe20000041804 */
[----:B------:R-:W3:Y:S07]  /*4ed0*/  LDSM.16.M88.4 R152, [R183+0xd900] ;  /* 0x00d90000b798783b */ /* 0x000eee0000000200 */
[C---:B------:R-:W-:Y:S01]  /*4ee0*/  HMMA.16816.F32.BF16 R8, R156.reuse, R162, R8 ;  /* 0x000000a29c08723c */ /* 0x040fe20000041808 */
[----:B------:R-:W-:Y:S07]  /*4ef0*/  LDSM.16.M88.4 R160, [R177] ;  /* 0x00000000b1a0783b */ /* 0x000fee0000000200 */
[C---:B------:R-:W-:Y:S08]  /*4f00*/  HMMA.16816.F32.BF16 R12, R156.reuse, R164, R12 ;  /* 0x000000a49c0c723c */ /* 0x040ff0000004180c */
[C---:B------:R-:W-:Y:S01]  /*4f10*/  HMMA.16816.F32.BF16 R16, R156.reuse, R166, R16 ;  /* 0x000000a69c10723c */ /* 0x040fe20000041810 */
[----:B------:R-:W4:Y:S07]  /*4f20*/  LDSM.16.M88.4 R164, [R2+0xc100] ;  /* 0x00c1000002a4783b */ /* 0x000f2e0000000200 */
[C---:B------:R-:W-:Y:S08]  /*4f30*/  HMMA.16816.F32.BF16 R20, R156.reuse, R168, R20 ;  /* 0x000000a89c14723c */ /* 0x040ff00000041814 */
[C---:B------:R-:W-:Y:S01]  /*4f40*/  HMMA.16816.F32.BF16 R24, R156.reuse, R170, R24 ;  /* 0x000000aa9c18723c */ /* 0x040fe20000041818 */
[----:B------:R-:W-:Y:S07]  /*4f50*/  LDSM.16.M88.4 R168, [R2+0xd100] ;  /* 0x00d1000002a8783b */ /* 0x000fee0000000200 */
[C---:B------:R-:W-:Y:S08]  /*4f60*/  HMMA.16816.F32.BF16 R28, R156.reuse, R172, R28 ;  /* 0x000000ac9c1c723c */ /* 0x040ff0000004181c */
[----:B------:R-:W-:Y:S01]  /*4f70*/  HMMA.16816.F32.BF16 R32, R156, R174, R32 ;  /* 0x000000ae9c20723c */ /* 0x000fe20000041820 */
[----:B------:R-:W5:Y:S07]  /*4f80*/  LDSM.16.M88.4 R156, [R2+0xc900] ;  /* 0x00c90000029c783b */ /* 0x000f6e0000000200 */
[C---:B-1----:R-:W-:Y:S01]  /*4f90*/  HMMA.16816.F32.BF16 R4, R136.reuse, R140, R4 ;  /* 0x0000008c8804723c */ /* 0x042fe20000041804 */
[----:B------:R-:W-:Y:S07]  /*4fa0*/  LDSM.16.M88.4 R172, [R2+0x10100] ;  /* 0x0101000002ac783b */ /* 0x000fee0000000200 */
[C---:B------:R-:W-:Y:S01]  /*4fb0*/  HMMA.16816.F32.BF16 R8, R136.reuse, R142, R8 ;  /* 0x0000008e8808723c */ /* 0x040fe20000041808 */
[----:B------:R-:W1:Y:S07]  /*4fc0*/  LDSM.16.M88.4 R140, [R2+0xd900] ;  /* 0x00d90000028c783b */ /* 0x000e6e0000000200 */
[C---:B------:R-:W-:Y:S08]  /*4fd0*/  HMMA.16816.F32.BF16 R12, R136.reuse, R144, R12 ;  /* 0x00000090880c723c */ /* 0x040ff0000004180c */
[C---:B------:R-:W-:Y:S01]  /*4fe0*/  HMMA.16816.F32.BF16 R16, R136.reuse, R146, R16 ;  /* 0x000000928810723c */ /* 0x040fe20000041810 */
[----:B------:R-:W-:Y:S07]  /*4ff0*/  LDSM.16.M88.4 R144, [R182+UR4+0xe100] ;  /* 0x00e10004b690783b */ /* 0x000fee0008000200 */
[C---:B------:R-:W-:Y:S08]  /*5000*/  HMMA.16816.F32.BF16 R20, R136.reuse, R148, R20 ;  /* 0x000000948814723c */ /* 0x040ff00000041814 */
[C---:B------:R-:W-:Y:S01]  /*5010*/  HMMA.16816.F32.BF16 R24, R136.reuse, R150, R24 ;  /* 0x000000968818723c */ /* 0x040fe20000041818 */
[----:B------:R-:W-:Y:S07]  /*5020*/  LDSM.16.M88.4 R148, [R182+UR4+0xe900] ;  /* 0x00e90004b694783b */ /* 0x000fee0008000200 */
[C---:B---3--:R-:W-:Y:S08]  /*5030*/  HMMA.16816.F32.BF16 R28, R136.reuse, R152, R28 ;  /* 0x00000098881c723c */ /* 0x048ff0000004181c */
[----:B------:R-:W-:Y:S01]  /*5040*/  HMMA.16816.F32.BF16 R32, R136, R154, R32 ;  /* 0x0000009a8820723c */ /* 0x000fe20000041820 */
[----:B------:R-:W3:Y:S07]  /*5050*/  LDSM.16.M88.4 R136, [R184+0x4000] ;  /* 0x00400000b888783b */ /* 0x000eee0000000200 */
[C---:B----4-:R-:W-:Y:S01]  /*5060*/  HMMA.16816.F32.BF16 R4, R160.reuse, R164, R4 ;  /* 0x000000a4a004723c */ /* 0x050fe20000041804 */
[----:B------:R-:W4:Y:S07]  /*5070*/  LDSM.16.M88.4 R152, [R182+UR4+0xf100] ;  /* 0x00f10004b698783b */ /* 0x000f2e0008000200 */
[C---:B------:R-:W-:Y:S01]  /*5080*/  HMMA.16816.F32.BF16 R8, R160.reuse, R166, R8 ;  /* 0x000000a6a008723c */ /* 0x040fe20000041808 */
[----:B------:R-:W-:Y:S07]  /*5090*/  LDSM.16.M88.4 R164, [R180+0x4000] ;  /* 0x00400000b4a4783b */ /* 0x000fee0000000200 */
[C---:B-----5:R-:W-:Y:S08]  /*50a0*/  HMMA.16816.F32.BF16 R12, R160.reuse, R156, R12 ;  /* 0x0000009ca00c723c */ /* 0x060ff0000004180c */
[C---:B------:R-:W-:Y:S01]  /*50b0*/  HMMA.16816.F32.BF16 R16, R160.reuse, R158, R16 ;  /* 0x0000009ea010723c */ /* 0x040fe20000041810 */
[----:B------:R-:W5:Y:S07]  /*50c0*/  LDSM.16.M88.4 R156, [R182+UR4+0xf900] ;  /* 0x00f90004b69c783b */ /* 0x000f6e0008000200 */
[C---:B------:R-:W-:Y:S08]  /*50d0*/  HMMA.16816.F32.BF16 R20, R160.reuse, R168, R20 ;  /* 0x000000a8a014723c */ /* 0x040ff00000041814 */
[C---:B------:R-:W-:Y:S01]  /*50e0*/  HMMA.16816.F32.BF16 R24, R160.reuse, R170, R24 ;  /* 0x000000aaa018723c */ /* 0x040fe20000041818 */
[----:B------:R-:W2:Y:S07]  /*50f0*/  LDSM.16.M88.4 R168, [R132+0xe100] ;  /* 0x00e1000084a8783b */ /* 0x000eae0000000200 */
[C---:B-1----:R-:W-:Y:S08]  /*5100*/  HMMA.16816.F32.BF16 R28, R160.reuse, R140, R28 ;  /* 0x0000008ca01c723c */ /* 0x042ff0000004181c */
[----:B------:R-:W-:Y:S01]  /*5110*/  HMMA.16816.F32.BF16 R32, R160, R142, R32 ;  /* 0x0000008ea020723c */ /* 0x000fe20000041820 */
[----:B------:R-:W1:Y:S07]  /*5120*/  LDSM.16.M88.4 R140, [R132+0xe900] ;  /* 0x00e90000848c783b */ /* 0x000e6e0000000200 */
[C---:B---3--:R-:W-:Y:S01]  /*5130*/  HMMA.16816.F32.BF16 R4, R136.reuse, R144, R4 ;  /* 0x000000908804723c */ /* 0x048fe20000041804 */
[----:B------:R-:W-:Y:S07]  /*5140*/  LDSM.16.M88.4 R160, [R132+0xf900] ;  /* 0x00f9000084a0783b */ /* 0x000fee0000000200 */
[C---:B------:R-:W-:Y:S01]  /*5150*/  HMMA.16816.F32.BF16 R8, R136.reuse, R146, R8 ;  /* 0x000000928808723c */ /* 0x040fe20000041808 */
[----:B------:R-:W3:Y:S07]  /*5160*/  LDSM.16.M88.4 R144, [R132+0xf100] ;  /* 0x00f100008490783b */ /* 0x000eee0000000200 */
[C---:B------:R-:W-:Y:S08]  /*5170*/  HMMA.16816.F32.BF16 R12, R136.reuse, R148, R12 ;  /* 0x00000094880c723c */ /* 0x040ff0000004180c */
[C---:B------:R-:W-:Y:S01]  /*5180*/  HMMA.16816.F32.BF16 R16, R136.reuse, R150, R16 ;  /* 0x000000968810723c */ /* 0x040fe20000041810 */
[----:B------:R-:W-:Y:S07]  /*5190*/  LDSM.16.M88.4 R148, [R178+0x4000] ;  /* 0x00400000b294783b */ /* 0x000fee0000000200 */
[C---:B----4-:R-:W-:Y:S08]  /*51a0*/  HMMA.16816.F32.BF16 R20, R136.reuse, R152, R20 ;  /* 0x000000988814723c */ /* 0x050ff00000041814 */
[C---:B------:R-:W-:Y:S01]  /*51b0*/  HMMA.16816.F32.BF16 R24, R136.reuse, R154, R24 ;  /* 0x0000009a8818723c */ /* 0x040fe20000041818 */
[----:B------:R-:W4:Y:S07]  /*51c0*/  LDSM.16.M88.4 R152, [R183+0xe100] ;  /* 0x00e10000b798783b */ /* 0x000f2e0000000200 */
[C---:B-----5:R-:W-:Y:S08]  /*51d0*/  HMMA.16816.F32.BF16 R28, R136.reuse, R156, R28 ;  /* 0x0000009c881c723c */ /* 0x060ff0000004181c */
[----:B------:R-:W-:Y:S01]  /*51e0*/  HMMA.16816.F32.BF16 R32, R136, R158, R32 ;  /* 0x0000009e8820723c */ /* 0x000fe20000041820 */
[----:B------:R-:W5:Y:S07]  /*51f0*/  LDSM.16.M88.4 R136, [R183+0xe900] ;  /* 0x00e90000b788783b */ /* 0x000f6e0000000200 */
[C---:B--2---:R-:W-:Y:S01]  /*5200*/  HMMA.16816.F32.BF16 R4, R164.reuse, R168, R4 ;  /* 0x000000a8a404723c */ /* 0x044fe20000041804 */
[----:B------:R-:W-:Y:S07]  /*5210*/  LDSM.16.M88.4 R156, [R177+0x4000] ;  /* 0x00400000b19c783b */ /* 0x000fee0000000200 */
[C---:B------:R-:W-:Y:S01]  /*5220*/  HMMA.16816.F32.BF16 R8, R164.reuse, R170, R8 ;  /* 0x000000aaa408723c */ /* 0x040fe20000041808 */
[----:B------:R-:W-:Y:S07]  /*5230*/  LDSM.16.M88.4 R168, [R2+0xe100] ;  /* 0x00e1000002a8783b */ /* 0x000fee0000000200 */
[C---:B-1----:R-:W-:Y:S08]  /*5240*/  HMMA.16816.F32.BF16 R12, R164.reuse, R140, R12 ;  /* 0x0000008ca40c723c */ /* 0x042ff0000004180c */
[C---:B------:R-:W-:Y:S01]  /*5250*/  HMMA.16816.F32.BF16 R16, R164.reuse, R142, R16 ;  /* 0x0000008ea410723c */ /* 0x040fe20000041810 */
[----:B------:R-:W1:Y:S07]  /*5260*/  LDSM.16.M88.4 R140, [R183+0xf100] ;  /* 0x00f10000b78c783b */ /* 0x000e6e0000000200 */
[C---:B---3--:R-:W-:Y:S08]  /*5270*/  HMMA.16816.F32.BF16 R20, R164.reuse, R144, R20 ;  /* 0x00000090a414723c */ /* 0x048ff00000041814 */
[C---:B------:R-:W-:Y:S01]  /*5280*/  HMMA.16816.F32.BF16 R24, R164.reuse, R146, R24 ;  /* 0x00000092a418723c */ /* 0x040fe20000041818 */
[----:B------:R-:W2:Y:S07]  /*5290*/  LDSM.16.M88.4 R144, [R183+0xf900] ;  /* 0x00f90000b790783b */ /* 0x000eae0000000200 */
[C---:B------:R-:W-:Y:S08]  /*52a0*/  HMMA.16816.F32.BF16 R28, R164.reuse, R160, R28 ;  /* 0x000000a0a41c723c */ /* 0x040ff0000004181c */
[----:B------:R-:W-:Y:S01]  /*52b0*/  HMMA.16816.F32.BF16 R32, R164, R162, R32 ;  /* 0x000000a2a420723c */ /* 0x000fe20000041820 */
[----:B------:R-:W3:Y:S07]  /*52c0*/  LDSM.16.M88.4 R160, [R185+0xe900] ;  /* 0x00e90000b9a0783b */ /* 0x000eee0000000200 */
[C---:B----4-:R-:W-:Y:S01]  /*52d0*/  HMMA.16816.F32.BF16 R4, R148.reuse, R152, R4 ;  /* 0x000000989404723c */ /* 0x050fe20000041804 */
[----:B------:R-:W-:Y:S07]  /*52e0*/  LDSM.16.M88.4 R164, [R182+UR4+0x11100] ;  /* 0x01110004b6a4783b */ /* 0x000fee0008000200 */
[C---:B------:R-:W-:Y:S01]  /*52f0*/  HMMA.16816.F32.BF16 R8, R148.reuse, R154, R8 ;  /* 0x0000009a9408723c */ /* 0x040fe20000041808 */
[----:B------:R-:W-:Y:S07]  /*5300*/  LDSM.16.M88.4 R152, [R182+UR4+0x10900] ;  /* 0x01090004b698783b */ /* 0x000fee0008000200 */
[C---:B-----5:R-:W-:Y:S08]  /*5310*/  HMMA.16816.F32.BF16 R12, R148.reuse, R136, R12 ;  /* 0x00000088940c723c */ /* 0x060ff0000004180c */
[C---:B------:R-:W-:Y:S01]  /*5320*/  HMMA.16816.F32.BF16 R16, R148.reuse, R138, R16 ;  /* 0x0000008a9410723c */ /* 0x040fe20000041810 */
[----:B------:R-:W4:Y:S07]  /*5330*/  LDSM.16.M88.4 R136, [R185+0xf100] ;  /* 0x00f10000b988783b */ /* 0x000f2e0000000200 */
[C---:B-1----:R-:W-:Y:S08]  /*5340*/  HMMA.16816.F32.BF16 R20, R148.reuse, R140, R20 ;  /* 0x0000008c9414723c */ /* 0x042ff00000041814 */
[C---:B------:R-:W-:Y:S01]  /*5350*/  HMMA.16816.F32.BF16 R24, R148.reuse, R142, R24 ;  /* 0x0000008e9418723c */ /* 0x040fe20000041818 */
[----:B------:R-:W1:Y:S07]  /*5360*/  LDSM.16.M88.4 R140, [R185+0xf900] ;  /* 0x00f90000b98c783b */ /* 0x000e6e0000000200 */
[C---:B--2---:R-:W-:Y:S08]  /*5370*/  HMMA.16816.F32.BF16 R28, R148.reuse, R144, R28 ;  /* 0x00000090941c723c */ /* 0x044ff0000004181c */
[----:B------:R-:W-:Y:S01]  /*5380*/  HMMA.16816.F32.BF16 R32, R148, R146, R32 ;  /* 0x000000929420723c */ /* 0x000fe20000041820 */
[----:B------:R-:W-:Y:S07]  /*5390*/  LDSM.16.M88.4 R144, [R184+0x8000] ;  /* 0x00800000b890783b */ /* 0x000fee0000000200 */
[C---:B------:R-:W-:Y:S01]  /*53a0*/  HMMA.16816.F32.BF16 R4, R156.reuse, R168, R4 ;  /* 0x000000a89c04723c */ /* 0x040fe20000041804 */
[----:B------:R-:W2:Y:S07]  /*53b0*/  LDSM.16.M88.4 R148, [R182+UR4+0x10100] ;  /* 0x01010004b694783b */ /* 0x000eae0008000200 */
[C---:B------:R-:W-:Y:S01]  /*53c0*/  HMMA.16816.F32.BF16 R8, R156.reuse, R170, R8 ;  /* 0x000000aa9c08723c */ /* 0x040fe20000041808 */
[----:B------:R-:W-:Y:S07]  /*53d0*/  LDSM.16.M88.4 R168, [R132+0x10100] ;  /* 0x0101000084a8783b */ /* 0x000fee0000000200 */
[C---:B---3--:R-:W-:Y:S08]  /*53e0*/  HMMA.16816.F32.BF16 R12, R156.reuse, R160, R12 ;  /* 0x000000a09c0c723c */ /* 0x048ff0000004180c */
[C---:B------:R-:W-:Y:S01]  /*53f0*/  HMMA.16816.F32.BF16 R16, R156.reuse, R162, R16 ;  /* 0x000000a29c10723c */ /* 0x040fe20000041810 */
[----:B------:R-:W3:Y:S07]  /*5400*/  LDSM.16.M88.4 R160, [R182+UR4+0x11900] ;  /* 0x01190004b6a0783b */ /* 0x000eee0008000200 */
[C---:B----4-:R-:W-:Y:S08]  /*5410*/  HMMA.16816.F32.BF16 R20, R156.reuse, R136, R20 ;  /* 0x000000889c14723c */ /* 0x050ff00000041814 */
[C---:B------:R-:W-:Y:S01]  /*5420*/  HMMA.16816.F32.BF16 R24, R156.reuse, R138, R24 ;  /* 0x0000008a9c18723c */ /* 0x040fe20000041818 */
[----:B------:R-:W4:Y:S07]  /*5430*/  LDSM.16.M88.4 R136, [R180+0x8000] ;  /* 0x00800000b488783b */ /* 0x000f2e0000000200 */
[C---:B-1----:R-:W-:Y:S08]  /*5440*/  HMMA.16816.F32.BF16 R28, R156.reuse, R140, R28 ;  /* 0x0000008c9c1c723c */ /* 0x042ff0000004181c */
[----:B------:R-:W-:Y:S01]  /*5450*/  HMMA.16816.F32.BF16 R32, R156, R142, R32 ;  /* 0x0000008e9c20723c */ /* 0x000fe20000041820 */
[----:B------:R-:W1:Y:S07]  /*5460*/  LDSM.16.M88.4 R140, [R132+0x10900] ;  /* 0x01090000848c783b */ /* 0x000e6e0000000200 */
[C---:B--2---:R-:W-:Y:S01]  /*5470*/  HMMA.16816.F32.BF16 R4, R144.reuse, R148, R4 ;  /* 0x000000949004723c */ /* 0x044fe20000041804 */
[----:B------:R-:W-:Y:S07]  /*5480*/  LDSM.16.M88.4 R156, [R178+0x8000] ;  /* 0x00800000b29c783b */ /* 0x000fee0000000200 */
[C---:B------:R-:W-:Y:S01]  /*5490*/  HMMA.16816.F32.BF16 R8, R144.reuse, R150, R8 ;  /* 0x000000969008723c */ /* 0x040fe20000041808 */
[----:B------:R-:W2:Y:S07]  /*54a0*/  LDSM.16.M88.4 R148, [R132+0x11100] ;  /* 0x011100008494783b */ /* 0x000eae0000000200 */
[C---:B------:R-:W-:Y:S08]  /*54b0*/  HMMA.16816.F32.BF16 R12, R144.reuse, R152, R12 ;  /* 0x00000098900c723c */ /* 0x040ff0000004180c */
[C---:B------:R-:W-:Y:S01]  /*54c0*/  HMMA.16816.F32.BF16 R16, R144.reuse, R154, R16 ;  /* 0x0000009a9010723c */ /* 0x040fe20000041810 */
[----:B------:R-:W5:Y:S07]  /*54d0*/  LDSM.16.M88.4 R152, [R132+0x11900] ;  /* 0x011900008498783b */ /* 0x000f6e0000000200 */
[C---:B------:R-:W-:Y:S08]  /*54e0*/  HMMA.16816.F32.BF16 R20, R144.reuse, R164, R20 ;  /* 0x000000a49014723c */ /* 0x040ff00000041814 */
[C---:B------:R-:W-:Y:S01]  /*54f0*/  HMMA.16816.F32.BF16 R24, R144.reuse, R166, R24 ;  /* 0x000000a69018723c */ /* 0x040fe20000041818 */
[----:B------:R-:W2:Y:S07]  /*5500*/  LDSM.16.M88.4 R164, [R183+0x10100] ;  /* 0x01010000b7a4783b */ /* 0x000eae0000000200 */
[C---:B---3--:R-:W-:Y:S08]  /*5510*/  HMMA.16816.F32.BF16 R28, R144.reuse, R160, R28 ;  /* 0x000000a0901c723c */ /* 0x048ff0000004181c */
[----:B------:R-:W-:Y:S01]  /*5520*/  HMMA.16816.F32.BF16 R32, R144, R162, R32 ;  /* 0x000000a29020723c */ /* 0x000fe20000041820 */
[----:B------:R-:W3:Y:S07]  /*5530*/  LDSM.16.M88.4 R144, [R183+0x10900] ;  /* 0x01090000b790783b */ /* 0x000eee0000000200 */
[C---:B----4-:R-:W-:Y:S01]  /*5540*/  HMMA.16816.F32.BF16 R4, R136.reuse, R168, R4 ;  /* 0x000000a88804723c */ /* 0x050fe20000041804 */
[----:B------:R-:W4:Y:S07]  /*5550*/  LDSM.16.M88.4 R160, [R183+0x11100] ;  /* 0x01110000b7a0783b */ /* 0x000f2e0000000200 */
[C---:B------:R-:W-:Y:S01]  /*5560*/  HMMA.16816.F32.BF16 R8, R136.reuse, R170, R8 ;  /* 0x000000aa8808723c */ /* 0x040fe20000041808 */
[----:B------:R-:W-:Y:S07]  /*5570*/  LDSM.16.M88.4 R168, [R177+0x8000] ;  /* 0x00800000b1a8783b */ /* 0x000fee0000000200 */
[C---:B-1----:R-:W-:Y:S08]  /*5580*/  HMMA.16816.F32.BF16 R12, R136.reuse, R140, R12 ;  /* 0x0000008c880c723c */ /* 0x042ff0000004180c */
[C---:B------:R-:W-:Y:S01]  /*5590*/  HMMA.16816.F32.BF16 R16, R136.reuse, R142, R16 ;  /* 0x0000008e8810723c */ /* 0x040fe20000041810 */
[----:B------:R-:W1:Y:S07]  /*55a0*/  LDSM.16.M88.4 R140, [R183+0x11900] ;  /* 0x01190000b78c783b */ /* 0x000e6e0000000200 */
[C---:B--2---:R-:W-:Y:S08]  /*55b0*/  HMMA.16816.F32.BF16 R20, R136.reuse, R148, R20 ;  /* 0x000000948814723c */ /* 0x044ff00000041814 */
[C---:B------:R-:W-:Y:S08]  /*55c0*/  HMMA.16816.F32.BF16 R24, R136.reuse, R150, R24 ;  /* 0x000000968818723c */ /* 0x040ff00000041818 */
[C---:B-----5:R-:W-:Y:S08]  /*55d0*/  HMMA.16816.F32.BF16 R28, R136.reuse, R152, R28 ;  /* 0x00000098881c723c */ /* 0x060ff0000004181c */
[----:B------:R-:W-:Y:S01]  /*55e0*/  HMMA.16816.F32.BF16 R32, R136, R154, R32 ;  /* 0x0000009a8820723c */ /* 0x000fe20000041820 */
[----:B------:R-:W2:Y:S07]  /*55f0*/  LDSM.16.M88.4 R136, [R185+0x10900] ;  /* 0x01090000b988783b */ /* 0x000eae0000000200 */
[C---:B------:R-:W-:Y:S08]  /*5600*/  HMMA.16816.F32.BF16 R4, R156.reuse, R164, R4 ;  /* 0x000000a49c04723c */ /* 0x040ff00000041804 */
[C---:B------:R-:W-:Y:S08]  /*5610*/  HMMA.16816.F32.BF16 R8, R156.reuse, R166, R8 ;  /* 0x000000a69c08723c */ /* 0x040ff00000041808 */
[C---:B---3--:R-:W-:Y:S08]  /*5620*/  HMMA.16816.F32.BF16 R12, R156.reuse, R144, R12 ;  /* 0x000000909c0c723c */ /* 0x048ff0000004180c */
[C---:B------:R-:W-:Y:S01]  /*5630*/  HMMA.16816.F32.BF16 R16, R156.reuse, R146, R16 ;  /* 0x000000929c10723c */ /* 0x040fe20000041810 */
[----:B------:R-:W3:Y:S07]  /*5640*/  LDSM.16.M88.4 R144, [R185+0x11100] ;  /* 0x01110000b990783b */ /* 0x000eee0000000200 */
[C---:B----4-:R-:W-:Y:S08]  /*5650*/  HMMA.16816.F32.BF16 R20, R156.reuse, R160, R20 ;  /* 0x000000a09c14723c */ /* 0x050ff00000041814 */
[C---:B------:R-:W-:Y:S08]  /*5660*/  HMMA.16816.F32.BF16 R24, R156.reuse, R162, R24 ;  /* 0x000000a29c18723c */ /* 0x040ff00000041818 */
[C---:B-1----:R-:W-:Y:S08]  /*5670*/  HMMA.16816.F32.BF16 R28, R156.reuse, R140, R28 ;  /* 0x0000008c9c1c723c */ /* 0x042ff0000004181c */
[----:B------:R-:W-:Y:S01]  /*5680*/  HMMA.16816.F32.BF16 R32, R156, R142, R32 ;  /* 0x0000008e9c20723c */ /* 0x000fe20000041820 */
[----:B------:R-:W1:Y:S01]  /*5690*/  LDSM.16.M88.4 R140, [R185+0x11900] ;  /* 0x01190000b98c783b */ /* 0x000e620000000200 */
[----:B------:R-:W-:Y:S06]  /*56a0*/  DEPBAR.LE SB0, 0x2 ;  /* 0x000080800000791a */ /* 0x000fec0000000000 */
[C---:B------:R-:W-:Y:S01]  /*56b0*/  HMMA.16816.F32.BF16 R4, R168.reuse, R172, R4 ;  /* 0x000000aca804723c */ /* 0x040fe20000041804 */
[----:B------:R-:W-:Y:S07]  /*56c0*/  BAR.SYNC.DEFER_BLOCKING 0x0 ;  /* 0x0000000000007b1d */ /* 0x000fee0000010000 */
[C---:B------:R-:W-:Y:S08]  /*56d0*/  HMMA.16816.F32.BF16 R8, R168.reuse, R174, R8 ;  /* 0x000000aea808723c */ /* 0x040ff00000041808 */
[C---:B--2---:R-:W-:Y:S08]  /*56e0*/  HMMA.16816.F32.BF16 R12, R168.reuse, R136, R12 ;  /* 0x00000088a80c723c */ /* 0x044ff0000004180c */
[C---:B------:R-:W-:Y:S01]  /*56f0*/  HMMA.16816.F32.BF16 R16, R168.reuse, R138, R16 ;  /* 0x0000008aa810723c */ /* 0x040fe20000041810 */
[----:B------:R-:W-:Y:S03]  /*5700*/  LDSM.16.MT88.4 R136, [R176+UR4+0x100] ;  /* 0x00010004b088783b */ /* 0x000fe60008004200 */
[----:B------:R-:W-:Y:S02]  /*5710*/  FMNMX.FTZ R2, R4, R133, !PT ;  /* 0x0000008504027209 */ /* 0x000fe40007810000 */
[----:B------:R-:W-:Y:S02]  /*5720*/  FMNMX.FTZ R132, R6, R0, !PT ;  /* 0x0000000006847209 */ /* 0x000fe40007810000 */
[C---:B---3--:R-:W-:Y:S01]  /*5730*/  HMMA.16816.F32.BF16 R20, R168.reuse, R144, R20 ;  /* 0x00000090a814723c */ /* 0x048fe20000041814 */
[----:B------:R-:W-:Y:S03]  /*5740*/  LDSM.16.MT88.4 R148, [R176+UR4+0x2900] ;  /* 0x00290004b094783b */ /* 0x000fe60008004200 */
[----:B------:R-:W-:Y:S02]  /*5750*/  FMNMX.FTZ R3, R5, R2, !PT ;  /* 0x0000000205037209 */ /* 0x000fe40007810000 */
[----:B------:R-:W-:Y:S02]  /*5760*/  FMNMX.FTZ R163, R7, R132, !PT ;  /* 0x0000008407a37209 */ /* 0x000fe40007810000 */
[C---:B------:R-:W-:Y:S01]  /*5770*/  HMMA.16816.F32.BF16 R24, R168.reuse, R146, R24 ;  /* 0x00000092a818723c */ /* 0x040fe20000041818 */
[----:B------:R-:W-:Y:S03]  /*5780*/  LDSM.16.MT88.4 R156, [R135+UR4+0x2900] ;  /* 0x00290004879c783b */ /* 0x000fe60008004200 */
[----:B------:R-:W-:Y:S02]  /*5790*/  FMNMX.FTZ R2, R8, R3, !PT ;  /* 0x0000000308027209 */ /* 0x000fe40007810000 */
[----:B------:R-:W-:Y:S02]  /*57a0*/  FMNMX.FTZ R132, R10, R163, !PT ;  /* 0x000000a30a847209 */ /* 0x000fe40007810000 */
[C---:B-1----:R-:W-:Y:S04]  /*57b0*/  HMMA.16816.F32.BF16 R28, R168.reuse, R140, R28 ;  /* 0x0000008ca81c723c */ /* 0x042fe8000004181c */
[----:B------:R-:W-:Y:S02]  /*57c0*/  FMNMX.FTZ R3, R9, R2, !PT ;  /* 0x0000000209037209 */ /* 0x000fe40007810000 */
[----:B------:R-:W-:Y:S02]  /*57d0*/  FMNMX.FTZ R163, R11, R132, !PT ;  /* 0x000000840ba37209 */ /* 0x000fe40007810000 */
[----:B------:R-:W-:Y:S04]  /*57e0*/  HMMA.16816.F32.BF16 R32, R168, R142, R32 ;  /* 0x0000008ea820723c */ /* 0x000fe80000041820 */
[----:B------:R-:W-:Y:S02]  /*57f0*/  FMNMX.FTZ R2, R12, R3, !PT ;  /* 0x000000030c027209 */ /* 0x000fe40007810000 */
[----:B------:R-:W-:Y:S02]  /*5800*/  FMNMX.FTZ R132, R14, R163, !PT ;  /* 0x000000a30e847209 */ /* 0x000fe40007810000 */
[----:B------:R-:W-:Y:S04]  /*5810*/  FMNMX.FTZ R3, R13, R2, !PT ;  /* 0x000000020d037209 */ /* 0x000fe80007810000 */
        /* <DEDUP_REMOVED lines=16> */
[----:B------:R-:W-:Y:S02]  /*5920*/  IADD3 R140, R176, UR4, RZ ;  /* 0x00000004b08c7c10 */ /* 0x000fe4000fffe0ff */
[----:B------:R-:W-:Y:S02]  /*5930*/  FMNMX.FTZ R2, R32, R3, !PT ;  /* 0x0000000320027209 */ /* 0x000fe40007810000 */
[----:B------:R-:W-:Y:S02]  /*5940*/  FMNMX.FTZ R3, R31, R132, !PT ;  /* 0x000000841f037209 */ /* 0x000fe40007810000 */
[----:B------:R-:W-:Y:S02]  /*5950*/  FMNMX.FTZ R165, R33, R2, !PT ;  /* 0x0000000221a57209 */ /* 0x000fe40007810000 */
[----:B------:R-:W-:Y:S03]  /*5960*/  FMNMX.FTZ R132, R34, R3, !PT ;  /* 0x0000000322847209 */ /* 0x000fe60007810000 */
[----:B------:R-:W1:Y:S01]  /*5970*/  SHFL.BFLY PT, R2, R165, 0x2, 0x1f ;  /* 0x0c401f00a5027f89 */ /* 0x000e6200000e0000 */
[----:B------:R-:W-:Y:S07]  /*5980*/  FMNMX.FTZ R164, R35, R132, !PT ;  /* 0x0000008423a47209 */ /* 0x000fee0007810000 */
[----:B------:R-:W2:Y:S01]  /*5990*/  SHFL.BFLY PT, R3, R164, 0x2, 0x1f ;  /* 0x0c401f00a4037f89 */ /* 0x000ea200000e0000 */
[----:B-1----:R-:W-:Y:S07]  /*59a0*/  FMNMX.FTZ R163, R165, R2, !PT ;  /* 0x00000002a5a37209 */ /* 0x002fee0007810000 */
[----:B------:R-:W1:Y:S01]  /*59b0*/  SHFL.BFLY PT, R132, R163, 0x1, 0x1f ;  /* 0x0c201f00a3847f89 */ /* 0x000e6200000e0000 */
[----:B--2---:R-:W-:Y:S07]  /*59c0*/  FMNMX.FTZ R162, R164, R3, !PT ;  /* 0x00000003a4a27209 */ /* 0x004fee0007810000 */
[----:B------:R-:W2:Y:S08]  /*59d0*/  SHFL.BFLY PT, R3, R162, 0x1, 0x1f ;  /* 0x0c201f00a2037f89 */ /* 0x000eb000000e0000 */
[----:B------:R-:W-:Y:S01]  /*59e0*/  LDSM.16.MT88.4 R164, [R176+UR4+0x5900] ;  /* 0x00590004b0a4783b */ /* 0x000fe20008004200 */
[----:B-1----:R-:W-:Y:S05]  /*59f0*/  FMNMX.FTZ R132, R163, R132, !PT ;  /* 0x00000084a3847209 */ /* 0x002fea0007810000 */
[C---:B------:R-:W-:Y:S02]  /*5a00*/  FADD.FTZ R133, -R132.reuse, R133 ;  /* 0x0000008584857221 */ /* 0x040fe40000010100 */
[----:B------:R-:W-:Y:S01]  /*5a10*/  FMUL.FTZ R163, R132, c[0x0][0x2d0] ;  /* 0x0000b40084a37a20 */ /* 0x000fe20000410000 */
[----:B--2---:R-:W-:Y:S01]  /*5a20*/  FMNMX.FTZ R3, R162, R3, !PT ;  /* 0x00000003a2037209 */ /* 0x004fe20007810000 */
[----:B------:R-:W-:Y:S02]  /*5a30*/  FMUL.FTZ R2, R133, c[0x0][0x2d0] ;  /* 0x0000b40085027a20 */ /* 0x000fe40000410000 */
[--C-:B------:R-:W-:Y:S02]  /*5a40*/  FFMA.FTZ R173, R4, c[0x0][0x2d0], -R163.reuse ;  /* 0x0000b40004ad7a23 */ /* 0x100fe400000108a3 */
[C---:B------:R-:W-:Y:S02]  /*5a50*/  FADD.FTZ R133, -R3.reuse, R0 ;  /* 0x0000000003857221 */ /* 0x040fe40000010100 */
[----:B------:R-:W-:Y:S01]  /*5a60*/  FMUL.FTZ R162, R3, c[0x0][0x2d0] ;  /* 0x0000b40003a27a20 */ /* 0x000fe20000410000 */
[----:B------:R-:W1:Y:S01]  /*5a70*/  MUFU.EX2 R2, R2 ;  /* 0x0000000200027308 */ /* 0x000e620000000800 */
[----:B------:R-:W-:Y:S01]  /*5a80*/  FMUL.FTZ R0, R133, c[0x0][0x2d0] ;  /* 0x0000b40085007a20 */ /* 0x000fe20000410000 */
[----:B------:R-:W-:Y:S01]  /*5a90*/  IADD3 R133, R181, R140, RZ ;  /* 0x0000008cb5857210 */ /* 0x000fe20007ffe0ff */
[--C-:B------:R-:W-:Y:S02]  /*5aa0*/  FFMA.FTZ R174, R5, c[0x0][0x2d0], -R163.reuse ;  /* 0x0000b40005ae7a23 */ /* 0x100fe400000108a3 */
[--C-:B------:R-:W-:Y:S02]  /*5ab0*/  FFMA.FTZ R175, R8, c[0x0][0x2d0], -R163.reuse ;  /* 0x0000b40008af7a23 */ /* 0x100fe400000108a3 */
[--C-:B------:R-:W-:Y:S01]  /*5ac0*/  FFMA.FTZ R214, R9, c[0x0][0x2d0], -R163.reuse ;  /* 0x0000b40009d67a23 */ /* 0x100fe200000108a3 */
[----:B------:R-:W2:Y:S01]  /*5ad0*/  LDSM.16.MT88.4 R140, [R133+0x100] ;  /* 0x00010000858c783b */ /* 0x000ea20000004200 */
[--C-:B------:R-:W-:Y:S01]  /*5ae0*/  FFMA.FTZ R215, R6, c[0x0][0x2d0], -R162.reuse ;  /* 0x0000b40006d77a23 */ /* 0x100fe200000108a2 */
[----:B------:R-:W3:Y:S01]  /*5af0*/  MUFU.EX2 R0, R0 ;  /* 0x0000000000007308 */ /* 0x000ee20000000800 */
[--C-:B------:R-:W-:Y:S02]  /*5b00*/  FFMA.FTZ R216, R7, c[0x0][0x2d0], -R162.reuse ;  /* 0x0000b40007d87a23 */ /* 0x100fe400000108a2 */
[--C-:B------:R-:W-:Y:S02]  /*5b10*/  FFMA.FTZ R217, R10, c[0x0][0x2d0], -R162.reuse ;  /* 0x0000b4000ad97a23 */ /* 0x100fe400000108a2 */
[--C-:B------:R-:W-:Y:S01]  /*5b20*/  FFMA.FTZ R218, R11, c[0x0][0x2d0], -R162.reuse ;  /* 0x0000b4000bda7a23 */ /* 0x100fe200000108a2 */
[----:B------:R-:W-:Y:S01]  /*5b30*/  LDSM.16.MT88.4 R152, [R133+0x2900] ;  /* 0x002900008598783b */ /* 0x000fe20000004200 */
[--C-:B------:R-:W-:Y:S02]  /*5b40*/  FFMA.FTZ R219, R12, c[0x0][0x2d0], -R163.reuse ;  /* 0x0000b4000cdb7a23 */ /* 0x100fe400000108a3 */
[--C-:B------:R-:W-:Y:S01]  /*5b50*/  FFMA.FTZ R220, R13, c[0x0][0x2d0], -R163.reuse ;  /* 0x0000b4000ddc7a23 */ /* 0x100fe200000108a3 */
[----:B------:R-:W-:Y:S01]  /*5b60*/  MUFU.EX2 R173, R173 ;  /* 0x000000ad00ad7308 */ /* 0x000fe20000000800 */
[--C-:B------:R-:W-:Y:S02]  /*5b70*/  FFMA.FTZ R221, R14, c[0x0][0x2d0], -R162.reuse ;  /* 0x0000b4000edd7a23 */ /* 0x100fe400000108a2 */
[--C-:B------:R-:W-:Y:S01]  /*5b80*/  FFMA.FTZ R222, R15, c[0x0][0x2d0], -R162.reuse ;  /* 0x0000b4000fde7a23 */ /* 0x100fe200000108a2 */
[----:B------:R-:W-:Y:S01]  /*5b90*/  LDSM.16.MT88.4 R168, [R133+0x5900] ;  /* 0x0059000085a8783b */ /* 0x000fe20000004200 */
[C---:B-1----:R-:W-:Y:S02]  /*5ba0*/  FMUL.FTZ R4, R2.reuse, R128 ;  /* 0x0000008002047220 */ /* 0x042fe40000410000 */
[C---:B------:R-:W-:Y:S02]  /*5bb0*/  FMUL.FTZ R5, R2.reuse, R129 ;  /* 0x0000008102057220 */ /* 0x040fe40000410000 */
[C---:B------:R-:W-:Y:S01]  /*5bc0*/  FMUL.FTZ R8, R2.reuse, R124 ;  /* 0x0000007c02087220 */ /* 0x040fe20000410000 */
[----:B------:R-:W1:Y:S01]  /*5bd0*/  MUFU.EX2 R174, R174 ;  /* 0x000000ae00ae7308 */ /* 0x000e620000000800 */
[C---:B------:R-:W-:Y:S02]  /*5be0*/  FMUL.FTZ R9, R2.reuse, R125 ;  /* 0x0000007d02097220 */ /* 0x040fe40000410000 */
[----:B------:R-:W-:Y:S02]  /*5bf0*/  FMUL.FTZ R36, R2, R36 ;  /* 0x0000002402247220 */ /* 0x000fe40000410000 */
[C---:B---3--:R-:W-:Y:S02]  /*5c00*/  FMUL.FTZ R6, R0.reuse, R130 ;  /* 0x0000008200067220 */ /* 0x048fe40000410000 */
[C---:B------:R-:W-:Y:S02]  /*5c10*/  FMUL.FTZ R7, R0.reuse, R131 ;  /* 0x0000008300077220 */ /* 0x040fe40000410000 */
[C---:B------:R-:W-:Y:S01]  /*5c20*/  FMUL.FTZ R10, R0.reuse, R126 ;  /* 0x0000007e000a7220 */ /* 0x040fe20000410000 */
[----:B------:R-:W-:Y:S01]  /*5c30*/  MUFU.EX2 R175, R175 ;  /* 0x000000af00af7308 */ /* 0x000fe20000000800 */
[----:B------:R-:W-:Y:S02]  /*5c40*/  FMUL.FTZ R11, R0, R127 ;  /* 0x0000007f000b7220 */ /* 0x000fe40000410000 */
[----:B------:R-:W3:Y:S01]  /*5c50*/  LDSM.16.MT88.4 R124, [R135+UR4+0x100] ;  /* 0x00010004877c783b */ /* 0x000ee20008004200 */
[----:B------:R-:W-:Y:S02]  /*5c60*/  FMUL.FTZ R37, R2, R37 ;  /* 0x0000002502257220 */ /* 0x000fe40000410000 */
[C---:B------:R-:W-:Y:S02]  /*5c70*/  FMUL.FTZ R38, R0.reuse, R38 ;  /* 0x0000002600267220 */ /* 0x040fe40000410000 */
[----:B------:R-:W-:Y:S02]  /*5c80*/  FMUL.FTZ R39, R0, R39 ;  /* 0x0000002700277220 */ /* 0x000fe40000410000 */
[----:B------:R-:W4:Y:S01]  /*5c90*/  MUFU.EX2 R214, R214 ;  /* 0x000000d600d67308 */ /* 0x000f220000000800 */
[C---:B------:R-:W-:Y:S02]  /*5ca0*/  FMUL.FTZ R40, R2.reuse, R40 ;  /* 0x0000002802287220 */ /* 0x040fe40000410000 */
[----:B------:R-:W-:Y:S01]  /*5cb0*/  FMUL.FTZ R41, R2, R41 ;  /* 0x0000002902297220 */ /* 0x000fe20000410000 */
[----:B-1----:R-:W-:Y:S01]  /*5cc0*/  F2FP.BF16.PACK_AB R128, R174, R173 ;  /* 0x000000adae80723e */ /* 0x002fe200000010ff */
        /* <DEDUP_REMOVED lines=9> */
[----:B------:R-:W1:Y:S01]  /*5d60*/  MUFU.EX2 R216, R216 ;  /* 0x000000d800d87308 */ /* 0x000e620000000800 */
[C---:B------:R-:W-:Y:S02]  /*5d70*/  FMUL.FTZ R46, R0.reuse, R46 ;  /* 0x0000002e002e7220 */ /* 0x040fe40000410000 */
[----:B------:R-:W-:Y:S01]  /*5d80*/  FMUL.FTZ R47, R0, R47 ;  /* 0x0000002f002f7220 */ /* 0x000fe20000410000 */
[----:B----4-:R-:W-:Y:S01]  /*5d90*/  F2FP.BF16.PACK_AB R130, R214, R175 ;  /* 0x000000afd682723e */ /* 0x010fe200000010ff */
        /* <DEDUP_REMOVED lines=30> */
[C---:B------:R-:W-:Y:S05]  /*5f80*/  HMMA.16816.F32.BF16 R4, R128.reuse, R136, R4 ;  /* 0x000000888004723c */ /* 0x040fea0000041804 */
[----:B------:R-:W-:Y:S02]  /*5f90*/  FMUL.FTZ R71, R0, R71 ;  /* 0x0000004700477220 */ /* 0x000fe40000410000 */
[----:B------:R-:W-:Y:S01]  /*5fa0*/  IADD3 R136, R135, UR4, RZ ;  /* 0x0000000487887c10 */ /* 0x000fe2000fffe0ff */
[C---:B------:R-:W-:Y:S01]  /*5fb0*/  HMMA.16816.F32.BF16 R8, R128.reuse, R138, R8 ;  /* 0x0000008a8008723c */ /* 0x040fe20000041808 */
[----:B------:R-:W4:Y:S03]  /*5fc0*/  MUFU.EX2 R222, R222 ;  /* 0x000000de00de7308 */ /* 0x000f260000000800 */
[----:B------:R-:W-:Y:S01]  /*5fd0*/  IADD3 R172, R181, R136, RZ ;  /* 0x00000088b5ac7210 */ /* 0x000fe20007ffe0ff */
[C---:B------:R-:W-:Y:S02]  /*5fe0*/  FMUL.FTZ R72, R2.reuse, R72 ;  /* 0x0000004802487220 */ /* 0x040fe40000410000 */
[----:B------:R-:W-:Y:S01]  /*5ff0*/  FMUL.FTZ R73, R2, R73 ;  /* 0x0000004902497220 */ /* 0x000fe20000410000 */
[C---:B--2---:R-:W-:Y:S01]  /*6000*/  HMMA.16816.F32.BF16 R36, R128.reuse, R140, R36 ;  /* 0x0000008c8024723c */ /* 0x044fe20000041824 */
[----:B------:R-:W2:Y:S03]  /*6010*/  LDSM.16.MT88.4 R136, [R172+0x100] ;  /* 0x00010000ac88783b */ /* 0x000ea60000004200 */
[C---:B------:R-:W-:Y:S02]  /*6020*/  FMUL.FTZ R74, R0.reuse, R74 ;  /* 0x0000004a004a7220 */ /* 0x040fe40000410000 */
[----:B------:R-:W-:Y:S02]  /*6030*/  FMUL.FTZ R75, R0, R75 ;  /* 0x0000004b004b7220 */ /* 0x000fe40000410000 */
[C---:B------:R-:W-:Y:S01]  /*6040*/  HMMA.16816.F32.BF16 R40, R128.reuse, R142, R40 ;  /* 0x0000008e8028723c */ /* 0x040fe20000041828 */
[----:B------:R-:W5:Y:S03]  /*6050*/  LDSM.16.MT88.4 R140, [R176+UR4+0x2100] ;  /* 0x00210004b08c783b */ /* 0x000f660008004200 */
[C---:B------:R-:W-:Y:S02]  /*6060*/  FMUL.FTZ R76, R2.reuse, R76 ;  /* 0x0000004c024c7220 */ /* 0x040fe40000410000 */
[----:B------:R-:W-:Y:S02]  /*6070*/  FMUL.FTZ R77, R2, R77 ;  /* 0x0000004d024d7220 */ /* 0x000fe40000410000 */
[C---:B---3--:R-:W-:Y:S01]  /*6080*/  HMMA.16816.F32.BF16 R44, R128.reuse, R124, R44 ;  /* 0x0000007c802c723c */ /* 0x048fe2000004182c */
[----:B------:R-:W-:Y:S03]  /*6090*/  LDSM.16.MT88.4 R120, [R172+0x4100] ;  /* 0x00410000ac78783b */ /* 0x000fe60000004200 */
[C---:B------:R-:W-:Y:S02]  /*60a0*/  FMUL.FTZ R78, R0.reuse, R78 ;  /* 0x0000004e004e7220 */ /* 0x040fe40000410000 */
[----:B------:R-:W-:Y:S02]  /*60b0*/  FMUL.FTZ R79, R0, R79 ;  /* 0x0000004f004f7220 */ /* 0x000fe40000410000 */
[C---:B------:R-:W-:Y:S01]  /*60c0*/  HMMA.16816.F32.BF16 R48, R128.reuse, R126, R48 ;  /* 0x0000007e8030723c */ /* 0x040fe20000041830 */
[----:B------:R-:W3:Y:S03]  /*60d0*/  LDSM.16.MT88.4 R124, [R133+0x2100] ;  /* 0x00210000857c783b */ /* 0x000ee60000004200 */
[C---:B------:R-:W-:Y:S02]  /*60e0*/  FMUL.FTZ R80, R2.reuse, R80 ;  /* 0x0000005002507220 */ /* 0x040fe40000410000 */
[----:B------:R-:W-:Y:S02]  /*60f0*/  FMUL.FTZ R81, R2, R81 ;  /* 0x0000005102517220 */ /* 0x000fe40000410000 */
[C---:B------:R-:W-:Y:S01]  /*6100*/  FMUL.FTZ R82, R0.reuse, R82 ;  /* 0x0000005200527220 */ /* 0x040fe20000410000 */
[----:B------:R-:W-:Y:S03]  /*6110*/  LDSM.16.MT88.4 R144, [R172+0x900] ;  /* 0x00090000ac90783b */ /* 0x000fe60000004200 */
        /* <DEDUP_REMOVED lines=8> */
[----:B------:R-:W2:Y:S03]  /*61a0*/  LDSM.16.MT88.4 R136, [R135+UR4+0x2100] ;  /* 0x002100048788783b */ /* 0x000ea60008004200 */
[----:B------:R-:W-:Y:S02]  /*61b0*/  FMUL.FTZ R89, R2, R89 ;  /* 0x0000005902597220 */ /* 0x000fe40000410000 */
[C---:B------:R-:W-:Y:S02]  /*61c0*/  FMUL.FTZ R90, R0.reuse, R90 ;  /* 0x0000005a005a7220 */ /* 0x040fe40000410000 */
[C---:B-----5:R-:W-:Y:S04]  /*61d0*/  HMMA.16816.F32.BF16 R60, R128.reuse, R140, R60 ;  /* 0x0000008c803c723c */ /* 0x060fe8000004183c */
[----:B------:R-:W-:Y:S02]  /*61e0*/  FMUL.FTZ R91, R0, R91 ;  /* 0x0000005b005b7220 */ /* 0x000fe40000410000 */
[C---:B------:R-:W-:Y:S02]  /*61f0*/  FMUL.FTZ R92, R2.reuse, R92 ;  /* 0x0000005c025c7220 */ /* 0x040fe40000410000 */
[C---:B------:R-:W-:Y:S01]  /*6200*/  HMMA.16816.F32.BF16 R64, R128.reuse, R142, R64 ;  /* 0x0000008e8040723c */ /* 0x040fe20000041840 */
[----:B------:R-:W5:Y:S03]  /*6210*/  LDSM.16.MT88.4 R140, [R172+0x2100] ;  /* 0x00210000ac8c783b */ /* 0x000f660000004200 */
[----:B------:R-:W-:Y:S02]  /*6220*/  FMUL.FTZ R93, R2, R93 ;  /* 0x0000005d025d7220 */ /* 0x000fe40000410000 */
[C---:B------:R-:W-:Y:S02]  /*6230*/  FMUL.FTZ R94, R0.reuse, R94 ;  /* 0x0000005e005e7220 */ /* 0x040fe40000410000 */
[C---:B---3--:R-:W-:Y:S04]  /*6240*/  HMMA.16816.F32.BF16 R68, R128.reuse, R124, R68 ;  /* 0x0000007c8044723c */ /* 0x048fe80000041844 */
[----:B------:R-:W-:Y:S02]  /*6250*/  FMUL.FTZ R95, R0, R95 ;  /* 0x0000005f005f7220 */ /* 0x000fe40000410000 */
[C---:B------:R-:W-:Y:S02]  /*6260*/  FMUL.FTZ R96, R2.reuse, R96 ;  /* 0x0000006002607220 */ /* 0x040fe40000410000 */
[C---:B------:R-:W-:Y:S01]  /*6270*/  HMMA.16816.F32.BF16 R72, R128.reuse, R126, R72 ;  /* 0x0000007e8048723c */ /* 0x040fe20000041848 */
[----:B------:R-:W3:Y:S03]  /*6280*/  LDSM.16.MT88.4 R124, [R176+UR4+0x4100] ;  /* 0x00410004b07c783b */ /* 0x000ee60008004200 */
        /* <DEDUP_REMOVED lines=8> */
[----:B------:R-:W2:Y:S03]  /*6310*/  LDSM.16.MT88.4 R136, [R133+0x4100] ;  /* 0x004100008588783b */ /* 0x000ea60000004200 */
[----:B------:R-:W-:Y:S02]  /*6320*/  FMUL.FTZ R103, R0, R103 ;  /* 0x0000006700677220 */ /* 0x000fe40000410000 */
[C---:B------:R-:W-:Y:S02]  /*6330*/  FMUL.FTZ R104, R2.reuse, R104 ;  /* 0x0000006802687220 */ /* 0x040fe40000410000 */
[C---:B-----5:R-:W-:Y:S04]  /*6340*/  HMMA.16816.F32.BF16 R84, R128.reuse, R140, R84 ;  /* 0x0000008c8054723c */ /* 0x060fe80000041854 */
[----:B------:R-:W-:Y:S02]  /*6350*/  FMUL.FTZ R105, R2, R105 ;  /* 0x0000006902697220 */ /* 0x000fe40000410000 */
[C---:B------:R-:W-:Y:S02]  /*6360*/  FMUL.FTZ R106, R0.reuse, R106 ;  /* 0x0000006a006a7220 */ /* 0x040fe40000410000 */
[C---:B------:R-:W-:Y:S01]  /*6370*/  HMMA.16816.F32.BF16 R88, R128.reuse, R142, R88 ;  /* 0x0000008e8058723c */ /* 0x040fe20000041858 */
[----:B------:R-:W5:Y:S03]  /*6380*/  LDSM.16.MT88.4 R140, [R135+UR4+0x4100] ;  /* 0x00410004878c783b */ /* 0x000f660008004200 */
[----:B------:R-:W-:Y:S02]  /*6390*/  FMUL.FTZ R107, R0, R107 ;  /* 0x0000006b006b7220 */ /* 0x000fe40000410000 */
[--C-:B------:R-:W-:Y:S02]  /*63a0*/  FFMA.FTZ R223, R16, c[0x0][0x2d0], -R163.reuse ;  /* 0x0000b40010df7a23 */ /* 0x100fe400000108a3 */
[C---:B---3--:R-:W-:Y:S04]  /*63b0*/  HMMA.16816.F32.BF16 R92, R128.reuse, R124, R92 ;  /* 0x0000007c805c723c */ /* 0x048fe8000004185c */
[--C-:B------:R-:W-:Y:S01]  /*63c0*/  FFMA.FTZ R224, R17, c[0x0][0x2d0], -R163.reuse ;  /* 0x0000b40011e07a23 */ /* 0x100fe200000108a3 */
[----:B------:R-:W-:Y:S01]  /*63d0*/  MUFU.EX2 R223, R223 ;  /* 0x000000df00df7308 */ /* 0x000fe20000000800 */
[--C-:B------:R-:W-:Y:S02]  /*63e0*/  FFMA.FTZ R225, R18, c[0x0][0x2d0], -R162.reuse ;  /* 0x0000b40012e17a23 */ /* 0x100fe400000108a2 */
[C---:B------:R-:W-:Y:S01]  /*63f0*/  HMMA.16816.F32.BF16 R96, R128.reuse, R126, R96 ;  /* 0x0000007e8060723c */ /* 0x040fe20000041860 */
[----:B------:R-:W3:Y:S03]  /*6400*/  LDSM.16.MT88.4 R124, [R176+UR4+0x900] ;  /* 0x00090004b07c783b */ /* 0x000ee60008004200 */
[--C-:B------:R-:W-:Y:S02]  /*6410*/  FFMA.FTZ R226, R19, c[0x0][0x2d0], -R162.reuse ;  /* 0x0000b40013e27a23 */ /* 0x100fe400000108a2 */
[C---:B------:R-:W-:Y:S01]  /*6420*/  FMUL.FTZ R108, R2.reuse, R108 ;  /* 0x0000006c026c7220 */ /* 0x040fe20000410000 */
[----:B------:R-:W5:Y:S01]  /*6430*/  MUFU.EX2 R224, R224 ;  /* 0x000000e000e07308 */ /* 0x000f620000000800 */
[----:B------:R-:W-:Y:S01]  /*6440*/  FMUL.FTZ R109, R2, R109 ;  /* 0x0000006d026d7220 */ /* 0x000fe20000410000 */
[C---:B--2---:R-:W-:Y:S03]  /*6450*/  HMMA.16816.F32.BF16 R12, R128.reuse, R136, R12 ;  /* 0x00000088800c723c */ /* 0x044fe6000004180c */
[C---:B------:R-:W-:Y:S02]  /*6460*/  FMUL.FTZ R110, R0.reuse, R110 ;  /* 0x0000006e006e7220 */ /* 0x040fe40000410000 */
[----:B------:R-:W-:Y:S02]  /*6470*/  FMUL.FTZ R111, R0, R111 ;  /* 0x0000006f006f7220 */ /* 0x000fe40000410000 */
[C---:B------:R-:W-:Y:S01]  /*6480*/  FMUL.FTZ R16, R2.reuse, R116 ;  /* 0x0000007402107220 */ /* 0x040fe20000410000 */
[C---:B------:R-:W-:Y:S01]  /*6490*/  HMMA.16816.F32.BF16 R100, R128.reuse, R138, R100 ;  /* 0x0000008a8064723c */ /* 0x040fe20000041864 */
[----:B------:R-:W2:Y:S01]  /*64a0*/  LDSM.16.MT88.4 R136, [R133+0x900] ;  /* 0x000900008588783b */ /* 0x000ea20000004200 */
[----:B------:R-:W-:Y:S02]  /*64b0*/  MUFU.EX2 R225, R225 ;  /* 0x000000e100e17308 */ /* 0x000fe40000000800 */
[----:B------:R-:W-:Y:S01]  /*64c0*/  FMUL.FTZ R17, R2, R117 ;  /* 0x0000007502117220 */ /* 0x000fe20000410000 */
[----:B-1----:R-:W-:Y:S01]  /*64d0*/  F2FP.BF16.PACK_AB R116, R220, R219 ;  /* 0x000000dbdc74723e */ /* 0x002fe200000010ff */
[----:B------:R-:W-:Y:S01]  /*64e0*/  FMUL.FTZ R18, R0, R118 ;  /* 0x0000007600127220 */ /* 0x000fe20000410000 */
[----:B----4-:R-:W-:Y:S01]  /*64f0*/  F2FP.BF16.PACK_AB R117, R222, R221 ;  /* 0x000000ddde75723e */ /* 0x010fe200000010ff */
[C---:B-----5:R-:W-:Y:S04]  /*6500*/  HMMA.16816.F32.BF16 R104, R128.reuse, R140, R104 ;  /* 0x0000008c8068723c */ /* 0x060fe80000041868 */
[----:B------:R-:W1:Y:S01]  /*6510*/  MUFU.EX2 R226, R226 ;  /* 0x000000e200e27308 */ /* 0x000e620000000800 */
[----:B------:R-:W-:Y:S01]  /*6520*/  FMUL.FTZ R19, R0, R119 ;  /* 0x0000007700137220 */ /* 0x000fe20000410000 */
[----:B------:R-:W-:Y:S01]  /*6530*/  F2FP.BF16.PACK_AB R118, R224, R223 ;  /* 0x000000dfe076723e */ /* 0x000fe200000010ff */
[C---:B------:R-:W-:Y:S01]  /*6540*/  FMUL.FTZ R112, R2.reuse, R112 ;  /* 0x0000007002707220 */ /* 0x040fe20000410000 */
[C---:B------:R-:W-:Y:S01]  /*6550*/  HMMA.16816.F32.BF16 R108, R128.reuse, R142, R108 ;  /* 0x0000008e806c723c */ /* 0x040fe2000004186c */
[----:B------:R-:W4:Y:S03]  /*6560*/  LDSM.16.MT88.4 R140, [R135+UR4+0x900] ;  /* 0x00090004878c783b */ /* 0x000f260008004200 */
[----:B------:R-:W-:Y:S02]  /*6570*/  FMUL.FTZ R113, R2, R113 ;  /* 0x0000007102717220 */ /* 0x000fe40000410000 */
[C---:B------:R-:W-:Y:S02]  /*6580*/  FMUL.FTZ R114, R0.reuse, R114 ;  /* 0x0000007200727220 */ /* 0x040fe40000410000 */
[C---:B------:R-:W-:Y:S04]  /*6590*/  HMMA.16816.F32.BF16 R16, R128.reuse, R120, R16 ;  /* 0x000000788010723c */ /* 0x040fe80000041810 */
[----:B------:R-:W-:Y:S02]  /*65a0*/  FMUL.FTZ R115, R0, R115 ;  /* 0x0000007300737220 */ /* 0x000fe40000410000 */
[--C-:B------:R-:W-:Y:S02]  /*65b0*/  FFMA.FTZ R227, R20, c[0x0][0x2d0], -R163.reuse ;  /* 0x0000b40014e37a23 */ /* 0x100fe400000108a3 */
[--C-:B------:R-:W-:Y:S03]  /*65c0*/  FFMA.FTZ R228, R21, c[0x0][0x2d0], -R163.reuse ;  /* 0x0000b40015e47a23 */ /* 0x100fe600000108a3 */
[----:B------:R-:W-:Y:S01]  /*65d0*/  HMMA.16816.F32.BF16 R112, R128, R122, R112 ;  /* 0x0000007a8070723c */ /* 0x000fe20000041870 */
[----:B------:R-:W5:Y:S01]  /*65e0*/  LDSM.16.MT88.4 R120, [R172+0x2900] ;  /* 0x00290000ac78783b */ /* 0x000f620000004200 */
[----:B------:R-:W-:Y:S01]  /*65f0*/  MUFU.EX2 R227, R227 ;  /* 0x000000e300e37308 */ /* 0x000fe20000000800 */
[----:B-1----:R-:W-:Y:S01]  /*6600*/  F2FP.BF16.PACK_AB R119, R226, R225 ;  /* 0x000000e1e277723e */ /* 0x002fe200000010ff */
[--C-:B------:R-:W-:Y:S02]  /*6610*/  FFMA.FTZ R229, R22, c[0x0][0x2d0], -R162.reuse ;  /* 0x0000b40016e57a23 */ /* 0x100fe400000108a2 */
[--C-:B------:R-:W-:Y:S02]  /*6620*/  FFMA.FTZ R230, R23, c[0x0][0x2d0], -R162.reuse ;  /* 0x0000b40017e67a23 */ /* 0x100fe400000108a2 */
[--C-:B------:R-:W-:Y:S01]  /*6630*/  FFMA.FTZ R231, R24, c[0x0][0x2d0], -R163.reuse ;  /* 0x0000b40018e77a23 */ /* 0x100fe200000108a3 */
[----:B------:R-:W-:Y:S01]  /*6640*/  LDSM.16.MT88.4 R128, [R133+0x4900] ;  /* 0x004900008580783b */ /* 0x000fe20000004200 */
[C---:B---3--:R-:W-:Y:S02]  /*6650*/  HMMA.16816.F32.BF16 R4, R116.reuse, R124, R4 ;  /* 0x0000007c7404723c */ /* 0x048fe40000041804 */
[----:B------:R-:W1:Y:S03]  /*6660*/  MUFU.EX2 R228, R228 ;  /* 0x000000e400e47308 */ /* 0x000e660000000800 */
[--C-:B------:R-:W-:Y:S02]  /*6670*/  FFMA.FTZ R232, R25, c[0x0][0x2d0], -R163.reuse ;  /* 0x0000b40019e87a23 */ /* 0x100fe400000108a3 */
[--C-:B------:R-:W-:Y:S01]  /*6680*/  FFMA.FTZ R233, R26, c[0x0][0x2d0], -R162.reuse ;  /* 0x0000b4001ae97a23 */ /* 0x100fe200000108a2 */
[C---:B------:R-:W-:Y:S01]  /*6690*/  HMMA.16816.F32.BF16 R8, R116.reuse, R126, R8 ;  /* 0x0000007e7408723c */ /* 0x040fe20000041808 */
[----:B------:R-:W3:Y:S03]  /*66a0*/  LDSM.16.MT88.4 R124, [R176+UR4+0x4900] ;  /* 0x00490004b07c783b */ /* 0x000ee60008004200 */
[--C-:B------:R-:W-:Y:S01]  /*66b0*/  FFMA.FTZ R234, R27, c[0x0][0x2d0], -R162.reuse ;  /* 0x0000b4001bea7a23 */ /* 0x100fe200000108a2 */
[----:B------:R-:W-:Y:S01]  /*66c0*/  MUFU.EX2 R229, R229 ;  /* 0x000000e500e57308 */ /* 0x000fe20000000800 */
[--C-:B------:R-:W-:Y:S02]  /*66d0*/  FFMA.FTZ R235, R28, c[0x0][0x2d0], -R163.reuse ;  /* 0x0000b4001ceb7a23 */ /* 0x100fe400000108a3 */
[C---:B--2---:R-:W-:Y:S04]  /*66e0*/  HMMA.16816.F32.BF16 R36, R116.reuse, R136, R36 ;  /* 0x000000887424723c */ /* 0x044fe80000041824 */
[--C-:B------:R-:W-:Y:S02]  /*66f0*/  FFMA.FTZ R236, R29, c[0x0][0x2d0], -R163.reuse ;  /* 0x0000b4001dec7a23 */ /* 0x100fe400000108a3 */
[--C-:B------:R-:W-:Y:S01]  /*6700*/  FFMA.FTZ R237, R30, c[0x0][0x2d0], -R162.reuse ;  /* 0x0000b4001eed7a23 */ /* 0x100fe200000108a2 */
[----:B------:R-:W2:Y:S01]  /*6710*/  MUFU.EX2 R230, R230 ;  /* 0x000000e600e67308 */ /* 0x000ea20000000800 */
[C---:B------:R-:W-:Y:S01]  /*6720*/  HMMA.16816.F32.BF16 R40, R116.reuse, R138, R40 ;  /* 0x0000008a7428723c */ /* 0x040fe20000041828 */
[----:B------:R-:W1:Y:S03]  /*6730*/  LDSM.16.MT88.4 R136, [R135+UR4+0x4900] ;  /* 0x004900048788783b */ /* 0x000e660008004200 */
[--C-:B------:R-:W-:Y:S02]  /*6740*/  FFMA.FTZ R238, R31, c[0x0][0x2d0], -R162.reuse ;  /* 0x0000b4001fee7a23 */ /* 0x100fe400000108a2 */
[--C-:B------:R-:W-:Y:S02]  /*6750*/  FFMA.FTZ R239, R32, c[0x0][0x2d0], -R163.reuse ;  /* 0x0000b40020ef7a23 */ /* 0x100fe400000108a3 */
[C---:B----4-:R-:W-:Y:S01]  /*6760*/  HMMA.16816.F32.BF16 R44, R116.reuse, R140, R44 ;  /* 0x0000008c742c723c */ /* 0x050fe2000004182c */
[----:B------:R-:W-:Y:S03]  /*6770*/  MUFU.EX2 R231, R231 ;  /* 0x000000e700e77308 */ /* 0x000fe60000000800 */
[----:B------:R-:W-:Y:S02]  /*6780*/  FFMA.FTZ R163, R33, c[0x0][0x2d0], -R163 ;  /* 0x0000b40021a37a23 */ /* 0x000fe400000108a3 */
[--C-:B------:R-:W-:Y:S02]  /*6790*/  FFMA.FTZ R241, R34, c[0x0][0x2d0], -R162.reuse ;  /* 0x0000b40022f17a23 */ /* 0x100fe400000108a2 */
[C---:B------:R-:W-:Y:S01]  /*67a0*/  HMMA.16816.F32.BF16 R48, R116.reuse, R142, R48 ;  /* 0x0000008e7430723c */ /* 0x040fe20000041830 */
[----:B------:R-:W-:Y:S02]  /*67b0*/  LDSM.16.MT88.4 R140, [R133+0x1100] ;  /* 0x00110000858c783b */ /* 0x000fe40000004200 */
[----:B------:R-:W-:Y:S01]  /*67c0*/  MUFU.EX2 R240, R163 ;  /* 0x000000a300f07308 */ /* 0x000fe20000000800 */
[----:B------:R-:W-:Y:S02]  /*67d0*/  FFMA.FTZ R162, R35, c[0x0][0x2d0], -R162 ;  /* 0x0000b40023a27a23 */ /* 0x000fe400000108a2 */
[----:B------:R-:W-:Y:S02]  /*67e0*/  FFMA.FTZ R173, R2, R213, R173 ;  /* 0x000000d502ad7223 */ /* 0x000fe400000100ad */
[C---:B------:R-:W-:Y:S04]  /*67f0*/  HMMA.16816.F32.BF16 R52, R116.reuse, R144, R52 ;  /* 0x000000907434723c */ /* 0x040fe80000041834 */
[----:B------:R-:W-:Y:S01]  /*6800*/  FFMA.FTZ R215, R0, R211, R215 ;  /* 0x000000d300d77223 */ /* 0x000fe200000100d7 */
[----:B------:R4:W-:Y:S01]  /*6810*/  MUFU.EX2 R242, R162 ;  /* 0x000000a200f27308 */ /* 0x0009e20000000800 */
[----:B------:R-:W-:Y:S01]  /*6820*/  IADD3 R0, R212, -0x2, RZ ;  /* 0xfffffffed4007810 */ /* 0x000fe20007ffe0ff */
[----:B------:R-:W-:Y:S01]  /*6830*/  FADD.FTZ R174, R174, R173 ;  /* 0x000000adaeae7221 */ /* 0x000fe20000010000 */
[C---:B------:R-:W-:Y:S01]  /*6840*/  HMMA.16816.F32.BF16 R56, R116.reuse, R146, R56 ;  /* 0x000000927438723c */ /* 0x040fe20000041838 */
[----:B------:R-:W-:Y:S02]  /*6850*/  LDSM.16.MT88.4 R144, [R135+UR4+0x1100] ;  /* 0x001100048790783b */ /* 0x000fe40008004200 */
[----:B------:R-:W-:Y:S01]  /*6860*/  ISETP.GE.AND P0, PT, R0, R189, PT ;  /* 0x000000bd0000720c */ /* 0x000fe20003f06270 */
[----:B------:R-:W-:Y:S02]  /*6870*/  FADD.FTZ R216, R216, R215 ;  /* 0x000000d7d8d87221 */ /* 0x000fe40000010000 */
[----:B------:R-:W-:Y:S01]  /*6880*/  FADD.FTZ R175, R175, R174 ;  /* 0x000000aeafaf7221 */ /* 0x000fe20000010000 */
[----:B------:R-:W1:Y:S01]  /*6890*/  MUFU.EX2 R232, R232 ;  /* 0x000000e800e87308 */ /* 0x000e620000000800 */
[C---:B------:R-:W-:Y:S04]  /*68a0*/  HMMA.16816.F32.BF16 R60, R116.reuse, R148, R60 ;  /* 0x00000094743c723c */ /* 0x040fe8000004183c */
[----:B------:R-:W-:Y:S02]  /*68b0*/  FADD.FTZ R217, R217, R216 ;  /* 0x000000d8d9d97221 */ /* 0x000fe40000010000 */
[----:B------:R-:W-:Y:S02]  /*68c0*/  FADD.FTZ R214, R214, R175 ;  /* 0x000000afd6d67221 */ /* 0x000fe40000010000 */
[C---:B------:R-:W-:Y:S01]  /*68d0*/  HMMA.16816.F32.BF16 R64, R116.reuse, R150, R64 ;  /* 0x000000967440723c */ /* 0x040fe20000041840 */
[----:B------:R-:W-:Y:S01]  /*68e0*/  LDSM.16.MT88.4 R148, [R172+0x1900] ;  /* 0x00190000ac94783b */ /* 0x000fe20000004200 */
[----:B------:R-:W-:Y:S02]  /*68f0*/  MUFU.EX2 R233, R233 ;  /* 0x000000e900e97308 */ /* 0x000fe40000000800 */
[----:B------:R-:W-:Y:S02]  /*6900*/  FADD.FTZ R218, R218, R217 ;  /* 0x000000d9dada7221 */ /* 0x000fe40000010000 */
[----:B------:R-:W-:Y:S02]  /*6910*/  FADD.FTZ R219, R219, R214 ;  /* 0x000000d6dbdb7221 */ /* 0x000fe40000010000 */
[C---:B------:R-:W-:Y:S01]  /*6920*/  HMMA.16816.F32.BF16 R68, R116.reuse, R152, R68 ;  /* 0x000000987444723c */ /* 0x040fe20000041844 */
[----:B----4-:R-:W-:Y:S03]  /*6930*/  LDSM.16.MT88.4 R160, [R172+0x3900] ;  /* 0x00390000aca0783b */ /* 0x010fe60000004200 */
[----:B------:R-:W4:Y:S01]  /*6940*/  MUFU.EX2 R234, R234 ;  /* 0x000000ea00ea7308 */ /* 0x000f220000000800 */
[----:B------:R-:W-:Y:S02]  /*6950*/  FADD.FTZ R221, R221, R218 ;  /* 0x000000dadddd7221 */ /* 0x000fe40000010000 */
[----:B------:R-:W-:Y:S01]  /*6960*/  FADD.FTZ R220, R220, R219 ;  /* 0x000000dbdcdc7221 */ /* 0x000fe20000010000 */
[C---:B------:R-:W-:Y:S01]  /*6970*/  HMMA.16816.F32.BF16 R72, R116.reuse, R154, R72 ;  /* 0x0000009a7448723c */ /* 0x040fe20000041848 */
[----:B------:R-:W-:Y:S03]  /*6980*/  LDSM.16.MT88.4 R152, [R176+UR4+0x3900] ;  /* 0x00390004b098783b */ /* 0x000fe60008004200 */
[----:B------:R-:W-:Y:S02]  /*6990*/  FADD.FTZ R222, R222, R221 ;  /* 0x000000dddede7221 */ /* 0x000fe40000010000 */
[----:B------:R-:W-:Y:S01]  /*69a0*/  MUFU.EX2 R235, R235 ;  /* 0x000000eb00eb7308 */ /* 0x000fe20000000800 */
[----:B------:R-:W-:Y:S01]  /*69b0*/  FADD.FTZ R223, R223, R220 ;  /* 0x000000dcdfdf7221 */ /* 0x000fe20000010000 */
[C---:B------:R-:W-:Y:S04]  /*69c0*/  HMMA.16816.F32.BF16 R76, R116.reuse, R156, R76 ;  /* 0x0000009c744c723c */ /* 0x040fe8000004184c */
[----:B------:R-:W-:Y:S02]  /*69d0*/  FADD.FTZ R225, R225, R222 ;  /* 0x000000dee1e17221 */ /* 0x000fe40000010000 */
[----:B------:R-:W-:Y:S02]  /*69e0*/  FADD.FTZ R224, R224, R223 ;  /* 0x000000dfe0e07221 */ /* 0x000fe40000010000 */
[C---:B------:R-:W-:Y:S01]  /*69f0*/  HMMA.16816.F32.BF16 R80, R116.reuse, R158, R80 ;  /* 0x0000009e7450723c */ /* 0x040fe20000041850 */
[----:B------:R-:W-:Y:S01]  /*6a00*/  LDSM.16.MT88.4 R156, [R135+UR4+0x3900] ;  /* 0x00390004879c783b */ /* 0x000fe20008004200 */
[----:B------:R-:W1:Y:S02]  /*6a10*/  MUFU.EX2 R236, R236 ;  /* 0x000000ec00ec7308 */ /* 0x000e640000000800 */
[----:B------:R-:W-:Y:S04]  /*6a20*/  FADD.FTZ R226, R226, R225 ;  /* 0x000000e1e2e27221 */ /* 0x000fe80000010000 */
[C---:B-----5:R-:W-:Y:S04]  /*6a30*/  HMMA.16816.F32.BF16 R84, R116.reuse, R120, R84 ;  /* 0x000000787454723c */ /* 0x060fe80000041854 */
[----:B------:R-:W-:Y:S04]  /*6a40*/  MUFU.EX2 R237, R237 ;  /* 0x000000ed00ed7308 */ /* 0x000fe80000000800 */
[C---:B------:R-:W-:Y:S01]  /*6a50*/  HMMA.16816.F32.BF16 R88, R116.reuse, R122, R88 ;  /* 0x0000007a7458723c */ /* 0x040fe20000041858 */
[----:B------:R-:W5:Y:S05]  /*6a60*/  LDSM.16.MT88.4 R120, [R172+0x4900] ;  /* 0x00490000ac78783b */ /* 0x000f6a0000004200 */
[----:B------:R-:W1:Y:S02]  /*6a70*/  MUFU.EX2 R238, R238 ;  /* 0x000000ee00ee7308 */ /* 0x000e640000000800 */
[C---:B---3--:R-:W-:Y:S08]  /*6a80*/  HMMA.16816.F32.BF16 R92, R116.reuse, R124, R92 ;  /* 0x0000007c745c723c */ /* 0x048ff0000004185c */
[C---:B------:R-:W-:Y:S01]  /*6a90*/  HMMA.16816.F32.BF16 R96, R116.reuse, R126, R96 ;  /* 0x0000007e7460723c */ /* 0x040fe20000041860 */
[----:B------:R-:W3:Y:S01]  /*6aa0*/  LDSM.16.MT88.4 R124, [R176+UR4+0x1100] ;  /* 0x00110004b07c783b */ /* 0x000ee20008004200 */
[----:B------:R-:W2:Y:S06]  /*6ab0*/  MUFU.EX2 R239, R239 ;  /* 0x000000ef00ef7308 */ /* 0x000eac0000000800 */
[C---:B------:R-:W-:Y:S04]  /*6ac0*/  HMMA.16816.F32.BF16 R12, R116.reuse, R128, R12 ;  /* 0x00000080740c723c */ /* 0x040fe8000004180c */
[----:B------:R-:W2:Y:S04]  /*6ad0*/  MUFU.EX2 R241, R241 ;  /* 0x000000f100f17308 */ /* 0x000ea80000000800 */
[C---:B------:R-:W-:Y:S01]  /*6ae0*/  HMMA.16816.F32.BF16 R100, R116.reuse, R130, R100 ;  /* 0x000000827464723c */ /* 0x040fe20000041864 */
[----:B------:R-:W2:Y:S07]  /*6af0*/  LDSM.16.MT88.4 R128, [R172+0x1100] ;  /* 0x00110000ac80783b */ /* 0x000eae0000004200 */
[C---:B-1----:R-:W-:Y:S08]  /*6b00*/  HMMA.16816.F32.BF16 R104, R116.reuse, R136, R104 ;  /* 0x000000887468723c */ /* 0x042ff00000041868 */
[C---:B------:R-:W-:Y:S01]  /*6b10*/  HMMA.16816.F32.BF16 R108, R116.reuse, R138, R108 ;  /* 0x0000008a746c723c */ /* 0x040fe2000004186c */
[----:B------:R-:W1:Y:S07]  /*6b20*/  LDSM.16.MT88.4 R136, [R176+UR4+0x3100] ;  /* 0x00310004b088783b */ /* 0x000e6e0008004200 */
[C---:B-----5:R-:W-:Y:S08]  /*6b30*/  HMMA.16816.F32.BF16 R16, R116.reuse, R120, R16 ;  /* 0x000000787410723c */ /* 0x060ff00000041810 */
[----:B------:R-:W-:Y:S01]  /*6b40*/  HMMA.16816.F32.BF16 R112, R116, R122, R112 ;  /* 0x0000007a7470723c */ /* 0x000fe20000041870 */
[----:B------:R-:W5:Y:S06]  /*6b50*/  LDSM.16.MT88.4 R120, [R133+0x3100] ;  /* 0x003100008578783b */ /* 0x000f6c0000004200 */
[----:B------:R-:W-:Y:S01]  /*6b60*/  F2FP.BF16.PACK_AB R116, R228, R227 ;  /* 0x000000e3e474723e */ /* 0x000fe200000010ff */
[----:B------:R-:W-:Y:S01]  /*6b70*/  FADD.FTZ R227, R227, R224 ;  /* 0x000000e0e3e37221 */ /* 0x000fe20000010000 */
[----:B--2---:R-:W-:Y:S03]  /*6b80*/  F2FP.BF16.PACK_AB R117, R230, R229 ;  /* 0x000000e5e675723e */ /* 0x004fe600000010ff */
        /* <DEDUP_REMOVED lines=11> */
[----:B------:R-:W2:Y:S07]  /*6c40*/  LDSM.16.MT88.4 R124, [R135+UR4+0x3100] ;  /* 0x00310004877c783b */ /* 0x000eae0008004200 */
[C---:B------:R-:W-:Y:S08]  /*6c50*/  HMMA.16816.F32.BF16 R36, R116.reuse, R140, R36 ;  /* 0x0000008c7424723c */ /* 0x040ff00000041824 */
[C---:B------:R-:W-:Y:S01]  /*6c60*/  HMMA.16816.F32.BF16 R40, R116.reuse, R142, R40 ;  /* 0x0000008e7428723c */ /* 0x040fe20000041828 */
[----:B------:R-:W-:Y:S07]  /*6c70*/  LDSM.16.MT88.4 R140, [R133+0x1900] ;  /* 0x00190000858c783b */ /* 0x000fee0000004200 */
[C---:B------:R-:W-:Y:S08]  /*6c80*/  HMMA.16816.F32.BF16 R44, R116.reuse, R144, R44 ;  /* 0x00000090742c723c */ /* 0x040ff0000004182c */
[C---:B------:R-:W-:Y:S01]  /*6c90*/  HMMA.16816.F32.BF16 R48, R116.reuse, R146, R48 ;  /* 0x000000927430723c */ /* 0x040fe20000041830 */
[----:B------:R-:W-:Y:S07]  /*6ca0*/  LDSM.16.MT88.4 R144, [R135+UR4+0x1900] ;  /* 0x001900048790783b */ /* 0x000fee0008004200 */
[C---:B------:R-:W-:Y:S08]  /*6cb0*/  HMMA.16816.F32.BF16 R52, R116.reuse, R128, R52 ;  /* 0x000000807434723c */ /* 0x040ff00000041834 */
[C---:B------:R-:W-:Y:S01]  /*6cc0*/  HMMA.16816.F32.BF16 R56, R116.reuse, R130, R56 ;  /* 0x000000827438723c */ /* 0x040fe20000041838 */
[----:B------:R-:W3:Y:S07]  /*6cd0*/  LDSM.16.MT88.4 R128, [R172+0x3100] ;  /* 0x00310000ac80783b */ /* 0x000eee0000004200 */
[C---:B-1----:R-:W-:Y:S08]  /*6ce0*/  HMMA.16816.F32.BF16 R60, R116.reuse, R136, R60 ;  /* 0x00000088743c723c */ /* 0x042ff0000004183c */
[C---:B------:R-:W-:Y:S01]  /*6cf0*/  HMMA.16816.F32.BF16 R64, R116.reuse, R138, R64 ;  /* 0x0000008a7440723c */ /* 0x040fe20000041840 */
[----:B------:R-:W1:Y:S07]  /*6d00*/  LDSM.16.MT88.4 R136, [R176+UR4+0x5100] ;  /* 0x00510004b088783b */ /* 0x000e6e0008004200 */
[C---:B-----5:R-:W-:Y:S08]  /*6d10*/  HMMA.16816.F32.BF16 R68, R116.reuse, R120, R68 ;  /* 0x000000787444723c */ /* 0x060ff00000041844 */
[C---:B------:R-:W-:Y:S01]  /*6d20*/  HMMA.16816.F32.BF16 R72, R116.reuse, R122, R72 ;  /* 0x0000007a7448723c */ /* 0x040fe20000041848 */
[----:B------:R-:W4:Y:S07]  /*6d30*/  LDSM.16.MT88.4 R120, [R133+0x5100] ;  /* 0x005100008578783b */ /* 0x000f2e0000004200 */
[C---:B--2---:R-:W-:Y:S08]  /*6d40*/  HMMA.16816.F32.BF16 R76, R116.reuse, R124, R76 ;  /* 0x0000007c744c723c */ /* 0x044ff0000004184c */
[C---:B------:R-:W-:Y:S01]  /*6d50*/  HMMA.16816.F32.BF16 R80, R116.reuse, R126, R80 ;  /* 0x0000007e7450723c */ /* 0x040fe20000041850 */
[----:B------:R-:W2:Y:S07]  /*6d60*/  LDSM.16.MT88.4 R124, [R135+UR4+0x5100] ;  /* 0x00510004877c783b */ /* 0x000eae0008004200 */
[C---:B---3--:R-:W-:Y:S08]  /*6d70*/  HMMA.16816.F32.BF16 R84, R116.reuse, R128, R84 ;  /* 0x000000807454723c */ /* 0x048ff00000041854 */
[C---:B------:R-:W-:Y:S01]  /*6d80*/  HMMA.16816.F32.BF16 R88, R116.reuse, R130, R88 ;  /* 0x000000827458723c */ /* 0x040fe20000041858 */
[----:B------:R-:W3:Y:S07]  /*6d90*/  LDSM.16.MT88.4 R128, [R172+0x5100] ;  /* 0x00510000ac80783b */ /* 0x000eee0000004200 */
[C---:B-1----:R-:W-:Y:S07]  /*6da0*/  HMMA.16816.F32.BF16 R92, R116.reuse, R136, R92 ;  /* 0x00000088745c723c */ /* 0x042fee000004185c */
[----:B------:R-:W-:Y:S01]  /*6db0*/  F2FP.BF16.PACK_AB R136, R236, R235 ;  /* 0x000000ebec88723e */ /* 0x000fe200000010ff */
[C---:B------:R-:W-:Y:S04]  /*6dc0*/  HMMA.16816.F32.BF16 R96, R116.reuse, R138, R96 ;  /* 0x0000008a7460723c */ /* 0x040fe80000041860 */
[----:B------:R-:W-:Y:S01]  /*6dd0*/  F2FP.BF16.PACK_AB R137, R238, R237 ;  /* 0x000000edee89723e */ /* 0x000fe200000010ff */
[----:B------:R-:W-:Y:S02]  /*6de0*/  FADD.FTZ R235, R235, R232 ;  /* 0x000000e8ebeb7221 */ /* 0x000fe40000010000 */
[----:B------:R-:W-:Y:S01]  /*6df0*/  F2FP.BF16.PACK_AB R138, R240, R239 ;  /* 0x000000eff08a723e */ /* 0x000fe200000010ff */
[C---:B----4-:R-:W-:Y:S04]  /*6e00*/  HMMA.16816.F32.BF16 R12, R116.reuse, R120, R12 ;  /* 0x00000078740c723c */ /* 0x050fe8000004180c */
[----:B------:R-:W-:Y:S01]  /*6e10*/  F2FP.BF16.PACK_AB R139, R242, R241 ;  /* 0x000000f1f28b723e */ /* 0x000fe200000010ff */
[----:B------:R-:W-:Y:S02]  /*6e20*/  FADD.FTZ R237, R237, R234 ;  /* 0x000000eaeded7221 */ /* 0x000fe40000010000 */
[----:B------:R-:W-:Y:S01]  /*6e30*/  FADD.FTZ R236, R236, R235 ;  /* 0x000000ebecec7221 */ /* 0x000fe20000010000 */
[C---:B------:R-:W-:Y:S01]  /*6e40*/  HMMA.16816.F32.BF16 R100, R116.reuse, R122, R100 ;  /* 0x0000007a7464723c */ /* 0x040fe20000041864 */
[----:B------:R-:W1:Y:S03]  /*6e50*/  LDSM.16.MT88.4 R120, [R176+UR4+0x1900] ;  /* 0x00190004b078783b */ /* 0x000e660008004200 */
[----:B------:R-:W-:Y:S02]  /*6e60*/  FADD.FTZ R238, R238, R237 ;  /* 0x000000edeeee7221 */ /* 0x000fe40000010000 */
[----:B------:R-:W-:Y:S02]  /*6e70*/  FADD.FTZ R213, R239, R236 ;  /* 0x000000ecefd57221 */ /* 0x000fe40000010000 */
[C---:B--2---:R-:W-:Y:S04]  /*6e80*/  HMMA.16816.F32.BF16 R104, R116.reuse, R124, R104 ;  /* 0x0000007c7468723c */ /* 0x044fe80000041868 */
[----:B------:R-:W-:Y:S02]  /*6e90*/  FADD.FTZ R211, R241, R238 ;  /* 0x000000eef1d37221 */ /* 0x000fe40000010000 */
[----:B------:R-:W-:Y:S02]  /*6ea0*/  FADD.FTZ R213, R240, R213 ;  /* 0x000000d5f0d57221 */ /* 0x000fe40000010000 */
[C---:B------:R-:W-:Y:S04]  /*6eb0*/  HMMA.16816.F32.BF16 R108, R116.reuse, R126, R108 ;  /* 0x0000007e746c723c */ /* 0x040fe8000004186c */
[----:B------:R-:W-:Y:S04]  /*6ec0*/  FADD.FTZ R211, R242, R211 ;  /* 0x000000d3f2d37221 */ /* 0x000fe80000010000 */
[C---:B---3--:R-:W-:Y:S08]  /*6ed0*/  HMMA.16816.F32.BF16 R16, R116.reuse, R128, R16 ;  /* 0x000000807410723c */ /* 0x048ff00000041810 */
[----:B------:R-:W-:Y:S01]  /*6ee0*/  HMMA.16816.F32.BF16 R112, R116, R130, R112 ;  /* 0x000000827470723c */ /* 0x000fe20000041870 */
[----:B------:R-:W2:Y:S07]  /*6ef0*/  LDSM.16.MT88.4 R116, [R133+0x3900] ;  /* 0x003900008574783b */ /* 0x000eae0000004200 */
[C---:B-1----:R-:W-:Y:S08]  /*6f00*/  HMMA.16816.F32.BF16 R128, R136.reuse, R120, R4 ;  /* 0x000000788880723c */ /* 0x042ff00000041804 */
[C---:B------:R-:W-:Y:S08]  /*6f10*/  HMMA.16816.F32.BF16 R124, R136.reuse, R122, R8 ;  /* 0x0000007a887c723c */ /* 0x040ff00000041808 */
[C---:B------:R-:W-:Y:S08]  /*6f20*/  HMMA.16816.F32.BF16 R36, R136.reuse, R140, R36 ;  /* 0x0000008c8824723c */ /* 0x040ff00000041824 */
[C---:B------:R-:W-:Y:S01]  /*6f30*/  HMMA.16816.F32.BF16 R40, R136.reuse, R142, R40 ;  /* 0x0000008e8828723c */ /* 0x040fe20000041828 */
[----:B------:R-:W1:Y:S07]  /*6f40*/  LDSM.16.MT88.4 R140, [R135+UR4+0x5900] ;  /* 0x00590004878c783b */ /* 0x000e6e0008004200 */
[C---:B------:R-:W-:Y:S08]  /*6f50*/  HMMA.16816.F32.BF16 R44, R136.reuse, R144, R44 ;  /* 0x00000090882c723c */ /* 0x040ff0000004182c */
[C---:B------:R-:W-:Y:S01]  /*6f60*/  HMMA.16816.F32.BF16 R48, R136.reuse, R146, R48 ;  /* 0x000000928830723c */ /* 0x040fe20000041830 */
[----:B------:R-:W3:Y:S07]  /*6f70*/  LDSM.16.MT88.4 R144, [R172+0x5900] ;  /* 0x00590000ac90783b */ /* 0x000eee0000004200 */
[C---:B------:R-:W-:Y:S08]  /*6f80*/  HMMA.16816.F32.BF16 R52, R136.reuse, R148, R52 ;  /* 0x000000948834723c */ /* 0x040ff00000041834 */
[C---:B------:R-:W-:Y:S08]  /*6f90*/  HMMA.16816.F32.BF16 R56, R136.reuse, R150, R56 ;  /* 0x000000968838723c */ /* 0x040ff00000041838 */
[C---:B------:R-:W-:Y:S08]  /*6fa0*/  HMMA.16816.F32.BF16 R60, R136.reuse, R152, R60 ;  /* 0x00000098883c723c */ /* 0x040ff0000004183c */
[C---:B------:R-:W-:Y:S08]  /*6fb0*/  HMMA.16816.F32.BF16 R64, R136.reuse, R154, R64 ;  /* 0x0000009a8840723c */ /* 0x040ff00000041840 */
        /* <DEDUP_REMOVED lines=12> */
[C---:B---3--:R-:W-:Y:S08]  /*7080*/  HMMA.16816.F32.BF16 R116, R136.reuse, R144, R16 ;  /* 0x000000908874723c */ /* 0x048ff00000041810 */
[----:B------:R-:W-:Y:S01]  /*7090*/  HMMA.16816.F32.BF16 R112, R136, R146, R112 ;  /* 0x000000928870723c */ /* 0x000fe20000041870 */
[----:B------:R-:W-:-:S07]  /*70a0*/  @!P0 BRA `(.L_x_1539) ;  /* 0x000003f000008947 */ /* 0x000fce0003800000 */
[----:B------:R-:W-:Y:S01]  /*70b0*/  ISETP.NE.AND P2, PT, R190, 0x1, PT ;  /* 0x00000001be00780c */ /* 0x000fe20003f45270 */
[----:B------:R-:W-:Y:S01]  /*70c0*/  IMAD R0, R212, 0x40, R196 ;  /* 0x00000040d4007824 */ /* 0x000fe200078e02c4 */
[----:B------:R-:W-:Y:S01]  /*70d0*/  SEL R4, RZ, 0x10, P5 ;  /* 0x00000010ff047807 */ /* 0x000fe20002800000 */
[----:B------:R-:W-:Y:S01]  /*70e0*/  IMAD.MOV.U32 R192, RZ, RZ, RZ ;  /* 0x000000ffffc07224 */ /* 0x000fe200078e00ff */
[----:B------:R-:W-:Y:S02]  /*70f0*/  SEL R2, RZ, 0x10, P4 ;  /* 0x00000010ff027807 */ /* 0x000fe40002000000 */
[----:B------:R-:W-:Y:S05]  /*7100*/  IADD3 R193, R0, -0x80, R195 ;  /* 0xffffff8000c17810 */ /* 0x000fea0007ffe0c3 */
[----:B------:R-:W-:Y:S02]  /*7110*/  IMAD.MOV.U32 R5, RZ, RZ, R193 ;  /* 0x000000ffff057224 */ /* 0x000fe400078e00c1 */
[----:B------:R-:W-:Y:S05]  /*7120*/  @P2 IMAD.HI.U32 R0, R193, c[0x0][0x2bc], RZ ;  /* 0x0000af00c1002a27 */ /* 0x000fea00078e00ff */
[----:B------:R-:W-:Y:S02]  /*7130*/  @P2 SHF.R.U32.HI R5, RZ, c[0x0][0x2c0], R0 ;  /* 0x0000b000ff052a19 */ /* 0x000fe40000011600 */
[----:B------:R-:W-:Y:S02]  /*7140*/  ISETP.NE.U32.AND P2, PT, R4, RZ, PT ;  /* 0x000000ff0400720c */ /* 0x000fe40003f45070 */
[C---:B------:R-:W-:Y:S04]  /*7150*/  @!P3 IADD3 R7, P0, R5.reuse, R202, RZ ;  /* 0x000000ca0507b210 */ /* 0x040fe80007f1e0ff */
[----:B------:R-:W-:Y:S02]  /*7160*/  @!P3 LEA.HI.X.SX32 R0, R5, R188, 0x1, P0 ;  /* 0x000000bc0500b211 */ /* 0x000fe400000f0eff */
[C---:B------:R-:W-:Y:S04]  /*7170*/  @!P3 LEA R8, P0, R7.reuse, c[0x0][0x2a0], 0x2 ;  /* 0x0000a8000708ba11 */ /* 0x040fe800078010ff */
[----:B------:R-:W-:Y:S01]  /*7180*/  @!P3 LEA.HI.X R9, R7, c[0x0][0x2a4], R0, 0x2, P0 ;  /* 0x0000a9000709ba11 */ /* 0x000fe200000f1400 */
[----:B------:R-:W-:Y:S04]  /*7190*/  IMAD.MOV R0, RZ, RZ, -R5 ;  /* 0x000000ffff007224 */ /* 0x000fe800078e0a05 */
[----:B------:R-:W2:Y:S01]  /*71a0*/  @!P3 LDG.E R192, [R8.64] ;  /* 0x0000000608c0b981 */ /* 0x000ea2000c1e1900 */
[----:B------:R-:W-:Y:S04]  /*71b0*/  IMAD R193, R0, c[0x0][0x2b8], R193 ;  /* 0x0000ae0000c17a24 */ /* 0x000fe800078e02c1 */
[C---:B------:R-:W-:Y:S01]  /*71c0*/  IMAD.WIDE.U32 R6, R193.reuse, c[0x0][0x1e0], RZ ;  /* 0x00007800c1067a25 */ /* 0x040fe200078e00ff */
[----:B------:R-:W-:Y:S05]  /*71d0*/  SHF.R.S32.HI R0, RZ, 0x1f, R193 ;  /* 0x0000001fff007819 */ /* 0x000fea00000114c1 */
        /* <DEDUP_REMOVED lines=9> */
[C---:B------:R-:W-:Y:S02]  /*7270*/  LEA R14, P0, R5.reuse, c[0x0][0x1c8], 0x1 ;  /* 0x00007200050e7a11 */ /* 0x040fe400078008ff */
[----:B------:R-:W-:Y:S02]  /*7280*/  IADD3 R7, -R2, 0x10, RZ ;  /* 0x0000001002077810 */ /* 0x000fe40007ffe1ff */
[----:B------:R-:W-:Y:S01]  /*7290*/  LEA.HI.X R10, R5, c[0x0][0x1cc], R0, 0x1, P0 ;  /* 0x00007300050a7a11 */ /* 0x000fe200000f0c00 */
[----:B------:R-:W1:Y:S01]  /*72a0*/  SHFL.IDX PT, R9, R14, 0x1, 0x181f ;  /* 0x00381f000e097f89 */ /* 0x000e6200000e0000 */
[----:B------:R-:W-:Y:S02]  /*72b0*/  SEL R0, RZ, 0x10, P6 ;  /* 0x00000010ff007807 */ /* 0x000fe40003000000 */
[----:B------:R-:W-:Y:S01]  /*72c0*/  LOP3.LUT R7, R7, 0xf, RZ, 0xc0, !PT ;  /* 0x0000000f07077812 */ /* 0x000fe200078ec0ff */
[----:B------:R-:W2:Y:S01]  /*72d0*/  SHFL.IDX PT, R6, R10, 0x1, 0x181f ;  /* 0x00381f000a067f89 */ /* 0x000ea200000e0000 */
[----:B------:R-:W-:Y:S03]  /*72e0*/  IADD3 R5, -R4, 0x10, RZ ;  /* 0x0000001004057810 */ /* 0x000fe60007ffe1ff */
[----:B------:R3:W4:Y:S01]  /*72f0*/  SHFL.IDX PT, R11, R14, RZ, 0x181f ;  /* 0x00181fff0e0b7589 */ /* 0x00072200000e0000 */
[----:B------:R-:W-:Y:S03]  /*7300*/  LOP3.LUT R5, R5, 0xf, RZ, 0xc0, !PT ;  /* 0x0000000f05057812 */ /* 0x000fe600078ec0ff */
[----:B------:R-:W5:Y:S01]  /*7310*/  SHFL.IDX PT, R8, R10, RZ, 0x181f ;  /* 0x00181fff0a087589 */ /* 0x000f6200000e0000 */
[-C--:B-1----:R-:W-:Y:S02]  /*7320*/  IADD3 R12, P1, P0, R5, R9.reuse, R204 ;  /* 0x00000009050c7210 */ /* 0x082fe4000783e0cc */
[----:B------:R-:W-:Y:S02]  /*7330*/  IADD3 R5, -R0, 0x10, RZ ;  /* 0x0000001000057810 */ /* 0x000fe40007ffe1ff */
[-C--:B--2---:R-:W-:Y:S02]  /*7340*/  IADD3.X R13, RZ, R6.reuse, R205, P1, P0 ;  /* 0x00000006ff0d7210 */ /* 0x084fe40000fe04cd */
[----:B------:R-:W-:Y:S02]  /*7350*/  LOP3.LUT R5, R5, 0xf, RZ, 0xc0, !PT ;  /* 0x0000000f05057812 */ /* 0x000fe400078ec0ff */
[-C--:B---3--:R-:W-:Y:S04]  /*7360*/  IADD3 R14, P1, P0, R7, R9.reuse, R208 ;  /* 0x00000009070e7210 */ /* 0x088fe8000783e0d0 */
[-C--:B------:R-:W-:Y:S02]  /*7370*/  IADD3.X R15, RZ, R6.reuse, R209, P1, P0 ;  /* 0x00000006ff0f7210 */ /* 0x080fe40000fe04d1 */
[----:B------:R-:W-:Y:S01]  /*7380*/  IADD3 R16, P1, P0, R5, R9, R206 ;  /* 0x0000000905107210 */ /* 0x000fe2000783e0ce */
[----:B------:R-:W-:Y:S03]  /*7390*/  IMAD R5, R210, 0x3000, R194 ;  /* 0x00003000d2057824 */ /* 0x000fe600078e02c2 */
[----:B------:R-:W-:Y:S01]  /*73a0*/  IADD3.X R17, RZ, R6, R207, P1, P0 ;  /* 0x00000006ff117210 */ /* 0x000fe20000fe04cf */
[----:B------:R-:W-:Y:S01]  /*73b0*/  IMAD.SHL.U32 R7, R5, 0x2, RZ ;  /* 0x0000000205077824 */ /* 0x000fe200078e00ff */
[----:B----4-:R-:W-:Y:S02]  /*73c0*/  IADD3 R20, P1, R204, R11, RZ ;  /* 0x0000000bcc147210 */ /* 0x010fe40007f3e0ff */
[----:B------:R-:W-:Y:S03]  /*73d0*/  IADD3 R18, P0, R11, R208, RZ ;  /* 0x000000d00b127210 */ /* 0x000fe60007f1e0ff */
[----:B-----5:R-:W-:Y:S01]  /*73e0*/  IMAD.X R21, R205, 0x1, R8, P1 ;  /* 0x00000001cd157824 */ /* 0x020fe200008e0608 */
[----:B------:R-:W-:Y:S01]  /*73f0*/  ISETP.NE.U32.AND P1, PT, R2, RZ, PT ;  /* 0x000000ff0200720c */ /* 0x000fe20003f25070 */
[C---:B------:R-:W-:Y:S01]  /*7400*/  IMAD.X R19, R8.reuse, 0x1, R209, P0 ;  /* 0x0000000108137824 */ /* 0x040fe200000e06d1 */
[----:B------:R-:W-:Y:S02]  /*7410*/  IADD3 R10, P0, R11, R206, RZ ;  /* 0x000000ce0b0a7210 */ /* 0x000fe40007f1e0ff */
[----:B------:R1:W-:Y:S03]  /*7420*/  LDGSTS.E.BYPASS.LTC128B.128 [R7+0xc100], [R20.64], !P5 ;  /* 0x0c10000014077fae */ /* 0x0003e6000e901d46 */
[----:B------:R-:W-:Y:S01]  /*7430*/  IMAD.X R11, R8, 0x1, R207, P0 ;  /* 0x00000001080b7824 */ /* 0x000fe200000e06cf */
[----:B------:R1:W-:Y:S01]  /*7440*/  LDGSTS.E.BYPASS.LTC128B.128 [R7+0xe100], [R18.64], !P4 ;  /* 0x0e10000012077fae */ /* 0x0003e2000e101d46 */
[----:B------:R-:W-:Y:S03]  /*7450*/  ISETP.NE.U32.AND P0, PT, R0, RZ, PT ;  /* 0x000000ff0000720c */ /* 0x000fe60003f05070 */
[----:B------:R1:W-:Y:S04]  /*7460*/  LDGSTS.E.BYPASS.LTC128B.128 [R7+0x10100], [R10.64], !P6 ;  /* 0x101000000a077fae */ /* 0x0003e8000f101d46 */
[----:B------:R1:W-:Y:S04]  /*7470*/  LDGSTS.E.BYPASS.LTC128B.128.ZFILL [R7+0xd100], [R12.64], P2 ;  /* 0x0d1000000c077fae */ /* 0x0003e80009141d46 */
[----:B------:R1:W-:Y:S04]  /*7480*/  LDGSTS.E.BYPASS.LTC128B.128.ZFILL [R7+0xf100], [R14.64], P1 ;  /* 0x0f1000000e077fae */ /* 0x0003e80008941d46 */
[----:B------:R1:W-:Y:S02]  /*7490*/  LDGSTS.E.BYPASS.LTC128B.128.ZFILL [R7+0x11100], [R16.64], P0 ;  /* 0x1110000010077fae */ /* 0x0003e40008141d46 */
.L_x_1539:
[----:B------:R-:W-:Y:S01]  /*74a0*/  UIADD3 UR4, UR5, 0x1, URZ ;  /* 0x0000000105047890 */ /* 0x000fe2000fffe03f */
[----:B------:R-:W0:Y:S01]  /*74b0*/  LDGDEPBAR ;  /* 0x00000000000079af */ /* 0x000e220000000000 */
[----:B------:R-:W-:Y:S01]  /*74c0*/  UISETP.GE.AND UP0, UPT, UR5, 0x1, UPT ;  /* 0x000000010500788c */ /* 0x000fe2000bf06270 */
[----:B------:R-:W-:Y:S01]  /*74d0*/  ISETP.GE.AND P0, PT, R189, R212, PT ;  /* 0x000000d4bd00720c */ /* 0x000fe20003f06270 */
[----:B------:R-:W-:Y:S01]  /*74e0*/  IMAD.MOV.U32 R0, RZ, RZ, R3 ;  /* 0x000000ffff007224 */ /* 0x000fe200078e0003 */
[----:B------:R-:W-:Y:S01]  /*74f0*/  IADD3 R212, R212, -0x1, RZ ;  /* 0xffffffffd4d47810 */ /* 0x000fe20007ffe0ff */
[----:B------:R-:W-:Y:S01]  /*7500*/  USEL UR5, UR4, URZ, !UP0 ;  /* 0x0000003f04057287 */ /* 0x000fe2000c000000 */
[----:B------:R-:W-:Y:S09]  /*7510*/  IMAD.MOV.U32 R133, RZ, RZ, R132 ;  /* 0x000000ffff857224 */ /* 0x000ff200078e0084 */
[----:B------:R-:W-:-:S05]  /*7520*/  @!P0 BRA `(.L_x_1540) ;  /* 0xffffd45000008947 */ /* 0x000fca000383ffff */
.L_x_1537:
[----:B------:R-:W2:Y:S01]  /*7530*/  SHFL.BFLY PT, R6, R213, 0x2, 0x1f ;  /* 0x0c401f00d5067f89 */ /* 0x000ea200000e0000 */
[----:B------:R-:W-:-:S03]  /*7540*/  PLOP3.LUT P2, PT, PT, PT, PT, 0x8, 0x0 ;  /* 0x000000000000781c */ /* 0x000fc60003f4e170 */
[----:B------:R-:W3:Y:S01]  /*7550*/  SHFL.BFLY PT, R0, R211, 0x2, 0x1f ;  /* 0x0c401f00d3007f89 */ /* 0x000ee200000e0000 */
[----:B--2---:R-:W-:Y:S02]  /*7560*/  FADD.FTZ R6, R6, R213 ;  /* 0x000000d506067221 */ /* 0x004fe40000010000 */
[----:B-1-3--:R-:W-:-:S03]  /*7570*/  FADD.FTZ R7, R0, R211 ;  /* 0x000000d300077221 */ /* 0x00afc60000010000 */
        /* <DEDUP_REMOVED lines=118> */
.L_x_1527:
[----:B------:R-:W-:Y:S05]  /*7ce0*/  @P2 BRA `(.L_x_1541) ;  /* 0x000018f000002947 */ /* 0x000fea0003800000 */
[----:B-1----:R-:W1:Y:S01]  /*7cf0*/  S2R R9, SR_TID.X ;  /* 0x0000000000097919 */ /* 0x002e620000002100 */
[----:B------:R-:W-:Y:S01]  /*7d00*/  SHF.R.S32.HI R8, RZ, 0x1f, R197 ;  /* 0x0000001fff087819 */ /* 0x000fe200000114c5 */
[----:B------:R-:W-:Y:S01]  /*7d10*/  IMAD.WIDE.U32 R14, R197, c[0x0][0x4d0], RZ ;  /* 0x00013400c50e7a25 */ /* 0x000fe200078e00ff */
[----:B------:R-:W-:Y:S01]  /*7d20*/  BSSY B0, `(.L_x_1542) ;  /* 0x00000f8000007945 */ /* 0x000fe20003800000 */
[----:B------:R-:W2:Y:S02]  /*7d30*/  S2R R3, SR_CTAID.Y ;  /* 0x0000000000037919 */ /* 0x000ea40000002600 */
[----:B------:R-:W-:-:S02]  /*7d40*/  IMAD R0, R8, c[0x0][0x4d0], RZ ;  /* 0x0001340008007a24 */ /* 0x000fc400078e02ff */
[----:B------:R-:W3:Y:S01]  /*7d50*/  S2R R7, SR_CTAID.Z ;  /* 0x0000000000077919 */ /* 0x000ee20000002700 */
[----:B------:R-:W-:Y:S02]  /*7d60*/  IMAD.MOV R6, RZ, RZ, -R197 ;  /* 0x000000ffff067224 */ /* 0x000fe400078e0ac5 */
[----:B------:R-:W-:Y:S01]  /*7d70*/  IMAD R11, R197, c[0x0][0x4d4], R0 ;  /* 0x00013500c50b7a24 */ /* 0x000fe200078e0200 */
[----:B------:R-:W-:Y:S01]  /*7d80*/  BAR.SYNC.DEFER_BLOCKING 0x1, 0x100 ;  /* 0x0044000000007b1d */ /* 0x000fe20000010000 */
[----:B------:R-:W-:Y:S02]  /*7d90*/  IMAD R8, R8, c[0x0][0x438], RZ ;  /* 0x00010e0008087a24 */ /* 0x000fe400078e02ff */
[----:B------:R-:W-:Y:S02]  /*7da0*/  IMAD.IADD R15, R15, 0x1, R11 ;  /* 0x000000010f0f7824 */ /* 0x000fe400078e020b */
[C---:B------:R-:W-:Y:S01]  /*7db0*/  IMAD R8, R197.reuse, c[0x0][0x43c], R8 ;  /* 0x00010f00c5087a24 */ /* 0x040fe200078e0208 */
[----:B------:R-:W4:Y:S01]  /*7dc0*/  S2R R0, SR_CTAID.X ;  /* 0x0000000000007919 */ /* 0x000f220000002500 */
[----:B------:R-:W-:-:S04]  /*7dd0*/  IMAD.WIDE.U32 R18, R197, c[0x0][0x438], RZ ;  /* 0x00010e00c5127a25 */ /* 0x000fc800078e00ff */
[----:B------:R-:W-:Y:S01]  /*7de0*/  IMAD.IADD R19, R19, 0x1, R8 ;  /* 0x0000000113137824 */ /* 0x000fe200078e0208 */
[----:B-1----:R-:W-:-:S04]  /*7df0*/  SHF.R.S32.HI R12, RZ, 0x1f, R9 ;  /* 0x0000001fff0c7819 */ /* 0x002fc80000011409 */
[-C--:B------:R-:W-:Y:S01]  /*7e00*/  LEA.HI R4, R12, R9.reuse, RZ, 0x5 ;  /* 0x000000090c047211 */ /* 0x080fe200078f28ff */
[----:B--2---:R-:W-:Y:S01]  /*7e10*/  IMAD R6, R6, c[0x0][0x550], R3 ;  /* 0x0001540006067a24 */ /* 0x004fe200078e0203 */
[----:B------:R-:W-:Y:S02]  /*7e20*/  LEA.HI R12, R12, R9, RZ, 0x2 ;  /* 0x000000090c0c7211 */ /* 0x000fe400078f10ff */
[----:B------:R-:W-:Y:S01]  /*7e30*/  SHF.R.S32.HI R11, RZ, 0x5, R4 ;  /* 0x00000005ff0b7819 */ /* 0x000fe20000011404 */
[C---:B---3--:R-:W-:Y:S01]  /*7e40*/  IMAD.WIDE.U32 R14, R7.reuse, c[0x0][0x4d8], R14 ;  /* 0x00013600070e7a25 */ /* 0x048fe200078e000e */
[----:B------:R-:W-:Y:S02]  /*7e50*/  SHF.R.S32.HI R10, RZ, 0x1f, R4 ;  /* 0x0000001fff0a7819 */ /* 0x000fe40000011404 */
[----:B------:R-:W-:Y:S01]  /*7e60*/  LOP3.LUT R4, R4, 0xffffffe0, RZ, 0xc0, !PT ;  /* 0xffffffe004047812 */ /* 0x000fe200078ec0ff */
[----:B------:R-:W-:Y:S01]  /*7e70*/  IMAD.WIDE.U32 R18, R7, c[0x0][0x440], R18 ;  /* 0x0001100007127a25 */ /* 0x000fe200078e0012 */
[----:B------:R-:W-:-:S02]  /*7e80*/  LOP3.LUT R12, R12, 0xfffffffc, RZ, 0xc0, !PT ;  /* 0xfffffffc0c0c7812 */ /* 0x000fc400078ec0ff */
[----:B------:R-:W-:Y:S02]  /*7e90*/  IADD3 R4, -R4, R9, RZ ;  /* 0x0000000904047210 */ /* 0x000fe40007ffe1ff */
[----:B------:R-:W-:Y:S01]  /*7ea0*/  LEA.HI R10, R10, R11, RZ, 0x3 ;  /* 0x0000000b0a0a7211 */ /* 0x000fe200078f18ff */
[----:B------:R-:W-:Y:S01]  /*7eb0*/  IMAD.IADD R9, R9, 0x1, -R12 ;  /* 0x0000000109097824 */ /* 0x000fe200078e0a0c */
[----:B------:R-:W-:Y:S02]  /*7ec0*/  SHF.R.S32.HI R3, RZ, 0x1f, R4 ;  /* 0x0000001fff037819 */ /* 0x000fe40000011404 */
[----:B------:R-:W-:Y:S02]  /*7ed0*/  LOP3.LUT R10, R10, 0xffffff8, RZ, 0xc0, !PT ;  /* 0x0ffffff80a0a7812 */ /* 0x000fe400078ec0ff */
[----:B------:R-:W-:Y:S02]  /*7ee0*/  LEA.HI R3, R3, R4, RZ, 0x2 ;  /* 0x0000000403037211 */ /* 0x000fe400078f10ff */
[----:B------:R-:W-:Y:S01]  /*7ef0*/  LEA.HI R16, R9, R9, RZ, 0x1 ;  /* 0x0000000909107211 */ /* 0x000fe200078f08ff */
[----:B------:R-:W-:Y:S01]  /*7f00*/  IMAD.IADD R10, R11, 0x1, -R10 ;  /* 0x000000010b0a7824 */ /* 0x000fe200078e0a0a */
[----:B------:R-:W-:-:S02]  /*7f10*/  SHF.R.S32.HI R13, RZ, 0x2, R3 ;  /* 0x00000002ff0d7819 */ /* 0x000fc40000011403 */
[----:B------:R-:W-:Y:S02]  /*7f20*/  LOP3.LUT R16, R16, 0x1ffffffe, RZ, 0xc0, !PT ;  /* 0x1ffffffe10107812 */ /* 0x000fe400078ec0ff */
[----:B------:R-:W-:Y:S01]  /*7f30*/  MOV R12, c[0x0][0x4e8] ;  /* 0x00013a00000c7a02 */ /* 0x000fe20000000f00 */
[----:B------:R-:W-:Y:S01]  /*7f40*/  IMAD R13, R10, 0x10, R13 ;  /* 0x000000100a0d7824 */ /* 0x000fe200078e020d */
[----:B------:R-:W-:Y:S02]  /*7f50*/  SHF.R.S32.HI R11, RZ, 0x1f, R7 ;  /* 0x0000001fff0b7819 */ /* 0x000fe40000011407 */
[----:B------:R-:W-:Y:S02]  /*7f60*/  IADD3 R16, R9, -R16, RZ ;  /* 0x8000001009107210 */ /* 0x000fe40007ffe0ff */
[----:B------:R-:W-:Y:S01]  /*7f70*/  ISETP.NE.AND P1, PT, R12, 0x1, PT ;  /* 0x000000010c00780c */ /* 0x000fe20003f25270 */
[C---:B------:R-:W-:Y:S01]  /*7f80*/  IMAD R8, R11.reuse, c[0x0][0x4d8], RZ ;  /* 0x000136000b087a24 */ /* 0x040fe200078e02ff */
[----:B------:R-:W-:Y:S01]  /*7f90*/  LEA R9, R16, R13, 0x3 ;  /* 0x0000000d10097211 */ /* 0x000fe200078e18ff */
[----:B------:R-:W-:Y:S01]  /*7fa0*/  IMAD R10, R11, c[0x0][0x440], RZ ;  /* 0x000110000b0a7a24 */ /* 0x000fe200078e02ff */
[----:B------:R-:W-:Y:S01]  /*7fb0*/  LOP3.LUT R3, R3, 0x7ffffffc, RZ, 0xc0, !PT ;  /* 0x7ffffffc03037812 */ /* 0x000fe200078ec0ff */
[----:B------:R-:W-:-:S02]  /*7fc0*/  IMAD R8, R7, c[0x0][0x4dc], R8 ;  /* 0x0001370007087a24 */ /* 0x000fc400078e0208 */
[C---:B----4-:R-:W-:Y:S01]  /*7fd0*/  IMAD R9, R0.reuse, 0x80, R9 ;  /* 0x0000008000097824 */ /* 0x050fe200078e0209 */
[----:B------:R-:W-:Y:S01]  /*7fe0*/  LEA R0, R0, R13, 0x7 ;  /* 0x0000000d00007211 */ /* 0x000fe200078e38ff */
[----:B------:R-:W-:Y:S01]  /*7ff0*/  IMAD R10, R7, c[0x0][0x444], R10 ;  /* 0x00011100070a7a24 */ /* 0x000fe200078e020a */
[----:B------:R-:W-:Y:S01]  /*8000*/  IADD3 R15, R15, R8, RZ ;  /* 0x000000080f0f7210 */ /* 0x000fe20007ffe0ff */
[----:B------:R-:W-:Y:S01]  /*8010*/  IMAD R13, R12, c[0x0][0x388], RZ ;  /* 0x0000e2000c0d7a24 */ /* 0x000fe200078e02ff */
[----:B------:R-:W-:Y:S01]  /*8020*/  SHF.R.S32.HI R7, RZ, 0x1f, R6 ;  /* 0x0000001fff077819 */ /* 0x000fe20000011406 */
[----:B------:R-:W-:-:S04]  /*8030*/  @P1 IMAD.HI.U32 R8, R9, c[0x0][0x4ec], RZ ;  /* 0x00013b0009081a27 */ /* 0x000fc800078e00ff */
[----:B------:R-:W-:Y:S01]  /*8040*/  IMAD.IADD R19, R19, 0x1, R10 ;  /* 0x0000000113137824 */ /* 0x000fe200078e020a */
[----:B------:R-:W-:Y:S01]  /*8050*/  MOV R10, R9 ;  /* 0x00000009000a7202 */ /* 0x000fe20000000f00 */
[C---:B------:R-:W-:Y:S01]  /*8060*/  IMAD R11, R7.reuse, c[0x0][0x4e0], RZ ;  /* 0x00013800070b7a24 */ /* 0x040fe200078e02ff */
[----:B------:R-:W-:Y:S01]  /*8070*/  @P1 SHF.R.U32.HI R10, RZ, c[0x0][0x4f0], R8 ;  /* 0x00013c00ff0a1a19 */ /* 0x000fe20000011608 */
[----:B------:R-:W-:Y:S02]  /*8080*/  IMAD R7, R7, c[0x0][0x448], RZ ;  /* 0x0001120007077a24 */ /* 0x000fe400078e02ff */
[C---:B------:R-:W-:Y:S02]  /*8090*/  IMAD R11, R6.reuse, c[0x0][0x4e4], R11 ;  /* 0x00013900060b7a24 */ /* 0x040fe400078e020b */
[----:B------:R-:W-:Y:S02]  /*80a0*/  IMAD.MOV R8, RZ, RZ, -R10 ;  /* 0x000000ffff087224 */ /* 0x000fe400078e0a0a */
[----:B------:R-:W-:-:S02]  /*80b0*/  IMAD R7, R6, c[0x0][0x44c], R7 ;  /* 0x0001130006077a24 */ /* 0x000fc400078e0207 */
[----:B------:R-:W-:-:S04]  /*80c0*/  IMAD.WIDE.U32 R18, R6, c[0x0][0x448], R18 ;  /* 0x0001120006127a25 */ /* 0x000fc800078e0012 */
[----:B------:R-:W-:Y:S01]  /*80d0*/  IMAD.WIDE.U32 R16, R6, c[0x0][0x4e0], R14 ;  /* 0x0001380006107a25 */ /* 0x000fe200078e000e */
[----:B------:R-:W-:-:S03]  /*80e0*/  MOV R14, R9 ;  /* 0x00000009000e7202 */ /* 0x000fc60000000f00 */
[----:B------:R-:W-:-:S04]  /*80f0*/  @P1 IMAD.HI.U32 R6, R9, c[0x0][0x4ec], RZ ;  /* 0x00013b0009061a27 */ /* 0x000fc800078e00ff */
[----:B------:R-:W-:Y:S01]  /*8100*/  IMAD R8, R8, c[0x0][0x4e8], R9 ;  /* 0x00013a0008087a24 */ /* 0x000fe200078e0209 */
[----:B------:R-:W-:Y:S01]  /*8110*/  @P1 SHF.R.U32.HI R14, RZ, c[0x0][0x4f0], R6 ;  /* 0x00013c00ff0e1a19 */ /* 0x000fe20000011606 */
[----:B------:R-:W-:Y:S01]  /*8120*/  IMAD.IADD R19, R19, 0x1, R7 ;  /* 0x0000000113137824 */ /* 0x000fe200078e0207 */
[----:B------:R-:W-:Y:S01]  /*8130*/  SHF.R.S32.HI R7, RZ, 0x1f, R10 ;  /* 0x0000001fff077819 */ /* 0x000fe2000001140a */
[----:B------:R-:W-:Y:S01]  /*8140*/  IMAD.IADD R3, R4, 0x1, -R3 ;  /* 0x0000000104037824 */ /* 0x000fe200078e0a03 */
[----:B------:R-:W-:Y:S01]  /*8150*/  IADD3 R10, P0, R10, R16, RZ ;  /* 0x000000100a0a7210 */ /* 0x000fe20007f1e0ff */
[C---:B------:R-:W-:Y:S01]  /*8160*/  IMAD.WIDE.U32 R18, R14.reuse, c[0x0][0x430], R18 ;  /* 0x00010c000e127a25 */ /* 0x040fe200078e0012 */
[----:B------:R-:W-:Y:S02]  /*8170*/  SHF.R.S32.HI R6, RZ, 0x1f, R8 ;  /* 0x0000001fff067819 */ /* 0x000fe40000011408 */
[----:B------:R-:W-:Y:S02]  /*8180*/  IADD3.X R11, R7, R17, R11, P0, !PT ;  /* 0x00000011070b7210 */ /* 0x000fe400007fe40b */
[----:B------:R-:W-:Y:S01]  /*8190*/  IADD3 R16, -R14, RZ, RZ ;  /* 0x000000ff0e107210 */ /* 0x000fe20007ffe1ff */
[----:B------:R-:W-:Y:S01]  /*81a0*/  IMAD R7, R6, c[0x0][0x4c8], RZ ;  /* 0x0001320006077a24 */ /* 0x000fe200078e02ff */
[----:B------:R-:W-:Y:S01]  /*81b0*/  SHF.R.S32.HI R6, RZ, 0x1f, R14 ;  /* 0x0000001fff067819 */ /* 0x000fe2000001140e */
[----:B------:R-:W-:-:S04]  /*81c0*/  IMAD.WIDE.U32 R10, R8, c[0x0][0x4c8], R10 ;  /* 0x00013200080a7a25 */ /* 0x000fc800078e000a */
[----:B------:R-:W-:Y:S02]  /*81d0*/  IMAD R7, R8, c[0x0][0x4cc], R7 ;  /* 0x0001330008077a24 */ /* 0x000fe400078e0207 */
[----:B------:R-:W-:Y:S02]  /*81e0*/  IMAD R16, R16, c[0x0][0x4e8], R9 ;  /* 0x00013a0010107a24 */ /* 0x000fe400078e0209 */
[----:B------:R-:W-:Y:S01]  /*81f0*/  IMAD R9, R6, c[0x0][0x430], RZ ;  /* 0x00010c0006097a24 */ /* 0x000fe200078e02ff */
[----:B------:R-:W-:Y:S01]  /*8200*/  LEA R6, P0, R10, c[0x0][0x4a8], 0x2 ;  /* 0x00012a000a067a11 */ /* 0x000fe200078010ff */
[----:B------:R-:W-:Y:S01]  /*8210*/  IMAD.IADD R7, R11, 0x1, R7 ;  /* 0x000000010b077824 */ /* 0x000fe200078e0207 */
[----:B------:R-:W-:Y:S01]  /*8220*/  SHF.R.S32.HI R8, RZ, 0x1f, R16 ;  /* 0x0000001fff087819 */ /* 0x000fe20000011410 */
[----:B------:R-:W-:Y:S02]  /*8230*/  IMAD R9, R14, c[0x0][0x434], R9 ;  /* 0x00010d000e097a24 */ /* 0x000fe400078e0209 */
[----:B------:R-:W-:Y:S01]  /*8240*/  SHFL.IDX PT, R14, R6, 0x1, 0x1c1f ;  /* 0x003c1f00060e7f89 */ /* 0x000fe200000e0000 */
[----:B------:R-:W-:Y:S01]  /*8250*/  LEA.HI.X R7, R10, c[0x0][0x4ac], R7, 0x2, P0 ;  /* 0x00012b000a077a11 */ /* 0x000fe200000f1407 */
[----:B------:R-:W-:Y:S01]  /*8260*/  IMAD.IADD R19, R19, 0x1, R9 ;  /* 0x0000000113137824 */ /* 0x000fe200078e0209 */
[----:B------:R-:W-:Y:S01]  /*8270*/  LOP3.LUT P0, RZ, R4, 0x3, RZ, 0xc0, !PT ;  /* 0x0000000304ff7812 */ /* 0x000fe2000780c0ff */
[----:B------:R-:W-:Y:S01]  /*8280*/  SHFL.IDX PT, R10, R6, RZ, 0x1c1f ;  /* 0x001c1fff060a7589 */ /* 0x000fe200000e0000 */
[----:B------:R-:W-:Y:S01]  /*8290*/  IMAD R9, R8, c[0x0][0x428], RZ ;  /* 0x00010a0008097a24 */ /* 0x000fe200078e02ff */
[----:B------:R-:W-:-:S02]  /*82a0*/  IADD3 R8, R0, 0x8, RZ ;  /* 0x0000000800087810 */ /* 0x000fc40007ffe0ff */
[----:B------:R-:W1:Y:S01]  /*82b0*/  SHFL.IDX PT, R11, R7, RZ, 0x1c1f ;  /* 0x001c1fff070b7589 */ /* 0x000e6200000e0000 */
[-C--:B------:R-:W-:Y:S01]  /*82c0*/  ISETP.GE.OR P2, PT, R0, R13.reuse, P0 ;  /* 0x0000000d0000720c */ /* 0x080fe20000746670 */
[----:B------:R-:W-:Y:S01]  /*82d0*/  IMAD R9, R16, c[0x0][0x42c], R9 ;  /* 0x00010b0010097a24 */ /* 0x000fe200078e0209 */
[----:B------:R-:W-:Y:S01]  /*82e0*/  ISETP.GE.OR P0, PT, R8, R13, P0 ;  /* 0x0000000d0800720c */ /* 0x000fe20000706670 */
[----:B------:R-:W2:Y:S01]  /*82f0*/  SHFL.IDX PT, R15, R7, 0x1, 0x1c1f ;  /* 0x003c1f00070f7f89 */ /* 0x000ea200000e0000 */
[----:B------:R-:W-:-:S05]  /*8300*/  IMAD.WIDE.U32 R16, R16, c[0x0][0x428], R18 ;  /* 0x00010a0010107a25 */ /* 0x000fca00078e0012 */
[----:B------:R-:W-:Y:S02]  /*8310*/  IADD3 R12, R17, R9, RZ ;  /* 0x00000009110c7210 */ /* 0x000fe40007ffe0ff */
[----:B------:R-:W-:-:S04]  /*8320*/  LEA R9, P1, R16, c[0x0][0x400], 0x2 ;  /* 0x0001000010097a11 */ /* 0x000fc800078210ff */
[----:B------:R-:W-:Y:S01]  /*8330*/  LEA.HI.X R12, R16, c[0x0][0x404], R12, 0x2, P1 ;  /* 0x00010100100c7a11 */ /* 0x000fe200008f140c */
[----:B------:R3:W4:Y:S01]  /*8340*/  SHFL.IDX PT, R6, R9, RZ, 0x1c1f ;  /* 0x001c1fff09067589 */ /* 0x00072200000e0000 */
[----:B------:R-:W-:-:S03]  /*8350*/  ISETP.GE.AND P1, PT, R8, R13, PT ;  /* 0x0000000d0800720c */ /* 0x000fc60003f26270 */
[----:B------:R3:W3:Y:S01]  /*8360*/  SHFL.IDX PT, R7, R12, RZ, 0x1c1f ;  /* 0x001c1fff0c077589 */ /* 0x0006e200000e0000 */
[----:B------:R-:W-:-:S03]  /*8370*/  P2R R8, PR, RZ, 0x2 ;  /* 0x00000002ff087803 */ /* 0x000fc60000000000 */
[----:B-1----:R1:W-:Y:S04]  /*8380*/  @!P2 ST.E [R10.64], R2 ;  /* 0x000000020a00a985 */ /* 0x0023e8000c101906 */
[----:B--2---:R1:W-:Y:S01]  /*8390*/  @!P0 ST.E [R14.64], R5 ;  /* 0x000000050e008985 */ /* 0x0043e2000c101906 */
[----:B------:R-:W-:Y:S02]  /*83a0*/  ISETP.GE.AND P0, PT, R0, R13, PT ;  /* 0x0000000d0000720c */ /* 0x000fe40003f06270 */
[----:B------:R-:W-:-:S11]  /*83b0*/  SHF.L.U32 R13, R3, 0x1, RZ ;  /* 0x00000001030d7819 */ /* 0x000fd600000006ff */
[----:B------:R-:W-:Y:S05]  /*83c0*/  @P0 BRA `(.L_x_1543) ;  /* 0x000008d000000947 */ /* 0x000fea0003800000 */
[C---:B-1--4-:R-:W-:Y:S02]  /*83d0*/  IADD3 R5, R13.reuse, 0x8, RZ ;  /* 0x000000080d057810 */ /* 0x052fe40007ffe0ff */
[C---:B------:R-:W-:Y:S02]  /*83e0*/  IADD3 R4, R13.reuse, 0x10, RZ ;  /* 0x000000100d047810 */ /* 0x040fe40007ffe0ff */
[----:B------:R-:W-:Y:S02]  /*83f0*/  IADD3 R3, R13, 0x18, RZ ;  /* 0x000000180d037810 */ /* 0x000fe40007ffe0ff */
[----:B------:R-:W-:Y:S02]  /*8400*/  ISETP.GE.AND P3, PT, R5, c[0x0][0x3c8], PT ;  /* 0x0000f20005007a0c */ /* 0x000fe40003f66270 */
[----:B------:R-:W-:Y:S02]  /*8410*/  IADD3 R2, R13, 0x20, RZ ;  /* 0x000000200d027810 */ /* 0x000fe40007ffe0ff */
[----:B------:R-:W-:-:S02]  /*8420*/  ISETP.GE.AND P2, PT, R4, c[0x0][0x3c8], PT ;  /* 0x0000f20004007a0c */ /* 0x000fc40003f46270 */
[----:B------:R-:W-:Y:S02]  /*8430*/  ISETP.GE.AND P4, PT, R13, c[0x0][0x3c8], PT ;  /* 0x0000f2000d007a0c */ /* 0x000fe40003f86270 */
[----:B------:R-:W-:Y:S02]  /*8440*/  ISETP.GE.AND P1, PT, R3, c[0x0][0x3c8], PT ;  /* 0x0000f20003007a0c */ /* 0x000fe40003f26270 */
[----:B------:R-:W-:Y:S02]  /*8450*/  ISETP.GE.AND P0, PT, R2, c[0x0][0x3c8], PT ;  /* 0x0000f20002007a0c */ /* 0x000fe40003f06270 */
[----:B------:R-:W-:Y:S02]  /*8460*/  IADD3 R0, R13, 0x28, RZ ;  /* 0x000000280d007810 */ /* 0x000fe40007ffe0ff */
[----:B------:R-:W-:Y:S02]  /*8470*/  @!P3 LEA.HI R5, R5, R5, RZ, 0x1 ;  /* 0x000000050505b211 */ /* 0x000fe400078f08ff */
[----:B------:R-:W-:-:S02]  /*8480*/  ISETP.GE.AND P5, PT, R0, c[0x0][0x3c8], PT ;  /* 0x0000f20000007a0c */ /* 0x000fc40003fa6270 */
[----:B------:R-:W-:Y:S01]  /*8490*/  @!P2 LEA.HI R4, R4, R4, RZ, 0x1 ;  /* 0x000000040404a211 */ /* 0x000fe200078f08ff */
[--C-:B---3--:R-:W-:Y:S01]  /*84a0*/  @!P4 IMAD.WIDE R10, R13, 0x4, R6.reuse ;  /* 0x000000040d0ac825 */ /* 0x108fe200078e0206 */
[----:B------:R-:W-:Y:S02]  /*84b0*/  @!P3 LOP3.LUT R5, R5, 0xfffffffe, RZ, 0xc0, !PT ;  /* 0xfffffffe0505b812 */ /* 0x000fe400078ec0ff */
[----:B------:R-:W-:Y:S02]  /*84c0*/  @!P1 LEA.HI R3, R3, R3, RZ, 0x1 ;  /* 0x0000000303039211 */ /* 0x000fe400078f08ff */
[----:B------:R-:W-:Y:S01]  /*84d0*/  @!P0 LEA.HI R2, R2, R2, RZ, 0x1 ;  /* 0x0000000202028211 */ /* 0x000fe200078f08ff */
[----:B------:R1:W-:Y:S01]  /*84e0*/  @!P4 ST.E.64 [R10.64], R128 ;  /* 0x000000800a00c985 */ /* 0x0003e2000c101b06 */
[----:B------:R-:W-:Y:S01]  /*84f0*/  @!P2 LOP3.LUT R15, R4, 0xfffffffe, RZ, 0xc0, !PT ;  /* 0xfffffffe040fa812 */ /* 0x000fe200078ec0ff */
[----:B------:R-:W-:Y:S01]  /*8500*/  @!P3 IMAD.WIDE R4, R5, 0x4, R6 ;  /* 0x000000040504b825 */ /* 0x000fe200078e0206 */
[----:B------:R-:W-:-:S02]  /*8510*/  IADD3 R14, R13, 0x30, RZ ;  /* 0x000000300d0e7810 */ /* 0x000fc40007ffe0ff */
[----:B------:R-:W-:Y:S02]  /*8520*/  @!P1 LOP3.LUT R3, R3, 0xfffffffe, RZ, 0xc0, !PT ;  /* 0xfffffffe03039812 */ /* 0x000fe400078ec0ff */
[----:B------:R-:W-:Y:S01]  /*8530*/  @!P0 LOP3.LUT R17, R2, 0xfffffffe, RZ, 0xc0, !PT ;  /* 0xfffffffe02118812 */ /* 0x000fe200078ec0ff */
[----:B------:R2:W-:Y:S01]  /*8540*/  @!P3 ST.E.64 [R4.64], R124 ;  /* 0x0000007c0400b985 */ /* 0x0005e2000c101b06 */
[----:B------:R-:W-:Y:S01]  /*8550*/  ISETP.GE.AND P4, PT, R14, c[0x0][0x3c8], PT ;  /* 0x0000f2000e007a0c */ /* 0x000fe20003f86270 */
[--C-:B------:R-:W-:Y:S01]  /*8560*/  @!P1 IMAD.WIDE R2, R3, 0x4, R6.reuse ;  /* 0x0000000403029825 */ /* 0x100fe200078e0206 */
[----:B------:R-:W-:Y:S02]  /*8570*/  @!P5 LEA.HI R0, R0, R0, RZ, 0x1 ;  /* 0x000000000000d211 */ /* 0x000fe400078f08ff */
[----:B------:R-:W-:Y:S01]  /*8580*/  IADD3 R19, R13, 0x40, RZ ;  /* 0x000000400d137810 */ /* 0x000fe20007ffe0ff */
[----:B------:R-:W-:Y:S01]  /*8590*/  @!P0 IMAD.WIDE R16, R17, 0x4, R6 ;  /* 0x0000000411108825 */ /* 0x000fe200078e0206 */
[----:B------:R-:W-:-:S02]  /*85a0*/  IADD3 R20, R13, 0x38, RZ ;  /* 0x000000380d147810 */ /* 0x000fc40007ffe0ff */
[----:B------:R-:W-:Y:S02]  /*85b0*/  IADD3 R18, R13, 0x48, RZ ;  /* 0x000000480d127810 */ /* 0x000fe40007ffe0ff */
[----:B------:R-:W-:-:S03]  /*85c0*/  ISETP.GE.AND P3, PT, R20, c[0x0][0x3c8], PT ;  /* 0x0000f20014007a0c */ /* 0x000fc60003f66270 */
[----:B------:R-:W-:Y:S01]  /*85d0*/  @!P4 LEA.HI R14, R14, R14, RZ, 0x1 ;  /* 0x0000000e0e0ec211 */ /* 0x000fe200078f08ff */
[----:B-1----:R-:W-:Y:S01]  /*85e0*/  @!P2 IMAD.WIDE R10, R15, 0x4, R6 ;  /* 0x000000040f0aa825 */ /* 0x002fe200078e0206 */
[----:B------:R-:W-:-:S08]  /*85f0*/  IADD3 R15, R13, 0x50, RZ ;  /* 0x000000500d0f7810 */ /* 0x000fd00007ffe0ff */
[----:B------:R-:W-:Y:S01]  /*8600*/  @!P3 LEA.HI R20, R20, R20, RZ, 0x1 ;  /* 0x000000141414b211 */ /* 0x000fe200078f08ff */
[----:B------:R1:W-:Y:S01]  /*8610*/  @!P2 ST.E.64 [R10.64], R36 ;  /* 0x000000240a00a985 */ /* 0x0003e2000c101b06 */
[----:B------:R-:W-:Y:S02]  /*8620*/  ISETP.GE.AND P2, PT, R19, c[0x0][0x3c8], PT ;  /* 0x0000f20013007a0c */ /* 0x000fe40003f46270 */
[----:B--2---:R-:W-:Y:S01]  /*8630*/  @!P5 LOP3.LUT R5, R0, 0xfffffffe, RZ, 0xc0, !PT ;  /* 0xfffffffe0005d812 */ /* 0x004fe200078ec0ff */
[----:B------:R2:W-:Y:S01]  /*8640*/  @!P1 ST.E.64 [R2.64], R40 ;  /* 0x0000002802009985 */ /* 0x0005e2000c101b06 */
[----:B------:R-:W-:Y:S02]  /*8650*/  ISETP.GE.AND P1, PT, R18, c[0x0][0x3c8], PT ;  /* 0x0000f20012007a0c */ /* 0x000fe40003f26270 */
[----:B------:R-:W-:Y:S01]  /*8660*/  IADD3 R0, R13, 0x58, RZ ;  /* 0x000000580d007810 */ /* 0x000fe20007ffe0ff */
[----:B------:R3:W-:Y:S01]  /*8670*/  @!P0 ST.E.64 [R16.64], R44 ;  /* 0x0000002c10008985 */ /* 0x0007e2000c101b06 */
[----:B------:R-:W-:Y:S01]  /*8680*/  ISETP.GE.AND P0, PT, R15, c[0x0][0x3c8], PT ;  /* 0x0000f2000f007a0c */ /* 0x000fe20003f06270 */
[----:B------:R-:W-:-:S04]  /*8690*/  @!P5 IMAD.WIDE R4, R5, 0x4, R6 ;  /* 0x000000040504d825 */ /* 0x000fc800078e0206 */
[----:B------:R-:W-:Y:S01]  /*86a0*/  @!P2 LEA.HI R19, R19, R19, RZ, 0x1 ;  /* 0x000000131313a211 */ /* 0x000fe200078f08ff */
[----:B------:R4:W-:Y:S01]  /*86b0*/  @!P5 ST.E.64 [R4.64], R48 ;  /* 0x000000300400d985 */ /* 0x0009e2000c101b06 */
[----:B------:R-:W-:Y:S02]  /*86c0*/  ISETP.GE.AND P5, PT, R0, c[0x0][0x3c8], PT ;  /* 0x0000f20000007a0c */ /* 0x000fe40003fa6270 */
[----:B------:R-:W-:Y:S02]  /*86d0*/  @!P1 LEA.HI R18, R18, R18, RZ, 0x1 ;  /* 0x0000001212129211 */ /* 0x000fe400078f08ff */
[----:B------:R-:W-:Y:S02]  /*86e0*/  @!P2 LOP3.LUT R19, R19, 0xfffffffe, RZ, 0xc0, !PT ;  /* 0xfffffffe1313a812 */ /* 0x000fe400078ec0ff */
[----:B------:R-:W-:-:S04]  /*86f0*/  @!P0 LEA.HI R15, R15, R15, RZ, 0x1 ;  /* 0x0000000f0f0f8211 */ /* 0x000fc800078f08ff */
[----:B------:R-:W-:Y:S02]  /*8700*/  @!P0 LOP3.LUT R15, R15, 0xfffffffe, RZ, 0xc0, !PT ;  /* 0xfffffffe0f0f8812 */ /* 0x000fe400078ec0ff */
[----:B-1----:R-:W-:Y:S02]  /*8710*/  IADD3 R10, R13, 0x60, RZ ;  /* 0x000000600d0a7810 */ /* 0x002fe40007ffe0ff */
[----:B------:R-:W-:Y:S02]  /*8720*/  @!P3 LOP3.LUT R11, R20, 0xfffffffe, RZ, 0xc0, !PT ;  /* 0xfffffffe140bb812 */ /* 0x000fe400078ec0ff */
[----:B--2---:R-:W-:Y:S01]  /*8730*/  @!P4 LOP3.LUT R3, R14, 0xfffffffe, RZ, 0xc0, !PT ;  /* 0xfffffffe0e03c812 */ /* 0x004fe200078ec0ff */
[--C-:B------:R-:W-:Y:S01]  /*8740*/  @!P0 IMAD.WIDE R14, R15, 0x4, R6.reuse ;  /* 0x000000040f0e8825 */ /* 0x100fe200078e0206 */
[----:B------:R-:W-:Y:S02]  /*8750*/  ISETP.GE.AND P6, PT, R10, c[0x0][0x3c8], PT ;  /* 0x0000f2000a007a0c */ /* 0x000fe40003fc6270 */
[----:B---3--:R-:W-:Y:S01]  /*8760*/  @!P1 LOP3.LUT R17, R18, 0xfffffffe, RZ, 0xc0, !PT ;  /* 0xfffffffe12119812 */ /* 0x008fe200078ec0ff */
[----:B------:R-:W-:Y:S01]  /*8770*/  @!P4 IMAD.WIDE R2, R3, 0x4, R6 ;  /* 0x000000040302c825 */ /* 0x000fe200078e0206 */
[----:B------:R-:W-:-:S02]  /*8780*/  @!P5 LEA.HI R0, R0, R0, RZ, 0x1 ;  /* 0x000000000000d211 */ /* 0x000fc400078f08ff */
[----:B------:R-:W-:Y:S01]  /*8790*/  IADD3 R18, R13, 0x70, RZ ;  /* 0x000000700d127810 */ /* 0x000fe20007ffe0ff */
[--C-:B------:R-:W-:Y:S01]  /*87a0*/  @!P1 IMAD.WIDE R16, R17, 0x4, R6.reuse ;  /* 0x0000000411109825 */ /* 0x100fe200078e0206 */
[----:B------:R1:W-:Y:S01]  /*87b0*/  @!P4 ST.E.64 [R2.64], R52 ;  /* 0x000000340200c985 */ /* 0x0003e2000c101b06 */
[----:B------:R-:W-:Y:S02]  /*87c0*/  @!P5 LOP3.LUT R21, R0, 0xfffffffe, RZ, 0xc0, !PT ;  /* 0xfffffffe0015d812 */ /* 0x000fe400078ec0ff */
[----:B----4-:R-:W-:Y:S01]  /*87d0*/  @!P2 IMAD.WIDE R4, R19, 0x4, R6 ;  /* 0x000000041304a825 */ /* 0x010fe200078e0206 */
[C---:B------:R-:W-:Y:S02]  /*87e0*/  IADD3 R19, R13.reuse, 0x68, RZ ;  /* 0x000000680d137810 */ /* 0x040fe40007ffe0ff */
[----:B------:R-:W-:Y:S02]  /*87f0*/  IADD3 R20, R13, 0x80, RZ ;  /* 0x000000800d147810 */ /* 0x000fe40007ffe0ff */
[----:B------:R-:W-:-:S02]  /*8800*/  ISETP.GE.AND P4, PT, R19, c[0x0][0x3c8], PT ;  /* 0x0000f20013007a0c */ /* 0x000fc40003f86270 */
[----:B------:R-:W-:Y:S02]  /*8810*/  IADD3 R0, R13, 0x88, RZ ;  /* 0x000000880d007810 */ /* 0x000fe40007ffe0ff */
[----:B------:R-:W-:-:S09]  /*8820*/  @!P6 LEA.HI R10, R10, R10, RZ, 0x1 ;  /* 0x0000000a0a0ae211 */ /* 0x000fd200078f08ff */
[----:B------:R-:W-:-:S04]  /*8830*/  @!P4 LEA.HI R19, R19, R19, RZ, 0x1 ;  /* 0x000000131313c211 */ /* 0x000fc800078f08ff */
[----:B------:R-:W-:Y:S01]  /*8840*/  @!P4 LOP3.LUT R19, R19, 0xfffffffe, RZ, 0xc0, !PT ;  /* 0xfffffffe1313c812 */ /* 0x000fe200078ec0ff */
        /* <DEDUP_REMOVED lines=15> */
[----:B-1----:R-:W-:Y:S01]  /*8940*/  @!P6 LOP3.LUT R3, R10, 0xfffffffe, RZ, 0xc0, !PT ;  /* 0xfffffffe0a03e812 */ /* 0x002fe200078ec0ff */
[----:B------:R-:W-:-:S04]  /*8950*/  @!P2 IMAD.WIDE R10, R11, 0x4, R6 ;  /* 0x000000040b0aa825 */ /* 0x000fc800078e0206 */
[----:B--2---:R-:W-:-:S04]  /*8960*/  @!P5 IMAD.WIDE R4, R21, 0x4, R6 ;  /* 0x000000041504d825 */ /* 0x004fc800078e0206 */
[--C-:B------:R-:W-:Y:S01]  /*8970*/  @!P6 IMAD.WIDE R2, R3, 0x4, R6.reuse ;  /* 0x000000040302e825 */ /* 0x100fe200078e0206 */
[----:B------:R1:W-:Y:S01]  /*8980*/  @!P5 ST.E.64 [R4.64], R72 ;  /* 0x000000480400d985 */ /* 0x0003e2000c101b06 */
[----:B---3--:R-:W-:Y:S02]  /*8990*/  @!P3 LOP3.LUT R15, R18, 0xfffffffe, RZ, 0xc0, !PT ;  /* 0xfffffffe120fb812 */ /* 0x008fe400078ec0ff */
[--C-:B------:R-:W-:Y:S01]  /*89a0*/  @!P4 IMAD.WIDE R16, R19, 0x4, R6.reuse ;  /* 0x000000041310c825 */ /* 0x100fe200078e0206 */
[----:B------:R2:W-:Y:S01]  /*89b0*/  @!P6 ST.E.64 [R2.64], R76 ;  /* 0x0000004c0200e985 */ /* 0x0005e2000c101b06 */
[----:B------:R-:W-:Y:S02]  /*89c0*/  IADD3 R18, R13, 0x98, RZ ;  /* 0x000000980d127810 */ /* 0x000fe40007ffe0ff */
[----:B------:R-:W-:Y:S01]  /*89d0*/  @!P3 IMAD.WIDE R14, R15, 0x4, R6 ;  /* 0x000000040f0eb825 */ /* 0x000fe200078e0206 */
[----:B------:R3:W-:Y:S01]  /*89e0*/  @!P4 ST.E.64 [R16.64], R80 ;  /* 0x000000501000c985 */ /* 0x0007e2000c101b06 */
[----:B------:R-:W-:-:S02]  /*89f0*/  IADD3 R19, R13, 0xa8, RZ ;  /* 0x000000a80d137810 */ /* 0x000fc40007ffe0ff */
[----:B------:R-:W-:Y:S01]  /*8a00*/  ISETP.GE.AND P4, PT, R18, c[0x0][0x3c8], PT ;  /* 0x0000f20012007a0c */ /* 0x000fe20003f86270 */
[----:B------:R-:W-:Y:S04]  /*8a10*/  @!P3 ST.E.64 [R14.64], R84 ;  /* 0x000000540e00b985 */ /* 0x000fe8000c101b06 */
[----:B------:R4:W-:Y:S01]  /*8a20*/  @!P2 ST.E.64 [R10.64], R88 ;  /* 0x000000580a00a985 */ /* 0x0009e2000c101b06 */
[----:B------:R-:W-:-:S07]  /*8a30*/  ISETP.GE.AND P2, PT, R19, c[0x0][0x3c8], PT ;  /* 0x0000f20013007a0c */ /* 0x000fce0003f46270 */
[----:B------:R-:W-:Y:S02]  /*8a40*/  @!P4 LEA.HI R18, R18, R18, RZ, 0x1 ;  /* 0x000000121212c211 */ /* 0x000fe400078f08ff */
[----:B-1----:R-:W-:Y:S02]  /*8a50*/  @!P1 LOP3.LUT R5, R20, 0xfffffffe, RZ, 0xc0, !PT ;  /* 0xfffffffe14059812 */ /* 0x002fe400078ec0ff */
[----:B------:R-:W-:Y:S02]  /*8a60*/  IADD3 R20, R13, 0xa0, RZ ;  /* 0x000000a00d147810 */ /* 0x000fe40007ffe0ff */
[----:B--2---:R-:W-:Y:S01]  /*8a70*/  @!P0 LOP3.LUT R3, R0, 0xfffffffe, RZ, 0xc0, !PT ;  /* 0xfffffffe00038812 */ /* 0x004fe200078ec0ff */
[--C-:B------:R-:W-:Y:S01]  /*8a80*/  @!P1 IMAD.WIDE R4, R5, 0x4, R6.reuse ;  /* 0x0000000405049825 */ /* 0x100fe200078e0206 */
[C---:B------:R-:W-:Y:S02]  /*8a90*/  IADD3 R0, R13.reuse, 0x90, RZ ;  /* 0x000000900d007810 */ /* 0x040fe40007ffe0ff */
[----:B---3--:R-:W-:Y:S01]  /*8aa0*/  IADD3 R17, R13, 0xb0, RZ ;  /* 0x000000b00d117810 */ /* 0x008fe20007ffe0ff */
[----:B------:R-:W-:Y:S01]  /*8ab0*/  @!P0 IMAD.WIDE R2, R3, 0x4, R6 ;  /* 0x0000000403028825 */ /* 0x000fe200078e0206 */
[----:B------:R-:W-:Y:S01]  /*8ac0*/  ISETP.GE.AND P5, PT, R0, c[0x0][0x3c8], PT ;  /* 0x0000f20000007a0c */ /* 0x000fe20003fa6270 */
[----:B------:R1:W-:Y:S01]  /*8ad0*/  @!P1 ST.E.64 [R4.64], R92 ;  /* 0x0000005c04009985 */ /* 0x0003e2000c101b06 */
[----:B------:R-:W-:-:S02]  /*8ae0*/  IADD3 R16, R13, 0xb8, RZ ;  /* 0x000000b80d107810 */ /* 0x000fc40007ffe0ff */
[----:B------:R-:W-:Y:S01]  /*8af0*/  ISETP.GE.AND P3, PT, R20, c[0x0][0x3c8], PT ;  /* 0x0000f20014007a0c */ /* 0x000fe20003f66270 */
[----:B------:R2:W-:Y:S01]  /*8b00*/  @!P0 ST.E.64 [R2.64], R96 ;  /* 0x0000006002008985 */ /* 0x0005e2000c101b06 */
[----:B------:R-:W-:Y:S02]  /*8b10*/  ISETP.GE.AND P1, PT, R17, c[0x0][0x3c8], PT ;  /* 0x0000f20011007a0c */ /* 0x000fe40003f26270 */
[----:B------:R-:W-:Y:S02]  /*8b20*/  ISETP.GE.AND P0, PT, R16, c[0x0][0x3c8], PT ;  /* 0x0000f20010007a0c */ /* 0x000fe40003f06270 */
[----:B------:R-:W-:-:S03]  /*8b30*/  @!P2 LEA.HI R19, R19, R19, RZ, 0x1 ;  /* 0x000000131313a211 */ /* 0x000fc600078f08ff */
[----:B------:R-:W-:Y:S02]  /*8b40*/  @!P5 LEA.HI R0, R0, R0, RZ, 0x1 ;  /* 0x000000000000d211 */ /* 0x000fe400078f08ff */
[----:B------:R-:W-:Y:S02]  /*8b50*/  @!P2 LOP3.LUT R19, R19, 0xfffffffe, RZ, 0xc0, !PT ;  /* 0xfffffffe1313a812 */ /* 0x000fe400078ec0ff */
[----:B------:R-:W-:Y:S02]  /*8b60*/  @!P3 LEA.HI R20, R20, R20, RZ, 0x1 ;  /* 0x000000141414b211 */ /* 0x000fe400078f08ff */
[----:B------:R-:W-:Y:S02]  /*8b70*/  @!P1 LEA.HI R17, R17, R17, RZ, 0x1 ;  /* 0x0000001111119211 */ /* 0x000fe400078f08ff */
[----:B------:R-:W-:Y:S02]  /*8b80*/  @!P0 LEA.HI R16, R16, R16, RZ, 0x1 ;  /* 0x0000001010108211 */ /* 0x000fe400078f08ff */
[----:B----4-:R-:W-:-:S02]  /*8b90*/  @!P3 LOP3.LUT R11, R20, 0xfffffffe, RZ, 0xc0, !PT ;  /* 0xfffffffe140bb812 */ /* 0x010fc400078ec0ff */
[----:B------:R-:W-:Y:S02]  /*8ba0*/  @!P1 LOP3.LUT R17, R17, 0xfffffffe, RZ, 0xc0, !PT ;  /* 0xfffffffe11119812 */ /* 0x000fe400078ec0ff */
[----:B------:R-:W-:Y:S01]  /*8bb0*/  @!P0 LOP3.LUT R15, R16, 0xfffffffe, RZ, 0xc0, !PT ;  /* 0xfffffffe100f8812 */ /* 0x000fe200078ec0ff */
[----:B------:R-:W-:Y:S01]  /*8bc0*/  @!P3 IMAD.WIDE R10, R11, 0x4, R6 ;  /* 0x000000040b0ab825 */ /* 0x000fe200078e0206 */
[----:B-1----:R-:W-:-:S03]  /*8bd0*/  @!P4 LOP3.LUT R5, R18, 0xfffffffe, RZ, 0xc0, !PT ;  /* 0xfffffffe1205c812 */ /* 0x002fc600078ec0ff */
[----:B------:R-:W-:Y:S01]  /*8be0*/  @!P2 IMAD.WIDE R18, R19, 0x4, R6 ;  /* 0x000000041312a825 */ /* 0x000fe200078e0206 */
[----:B--2---:R-:W-:-:S03]  /*8bf0*/  @!P5 LOP3.LUT R3, R0, 0xfffffffe, RZ, 0xc0, !PT ;  /* 0xfffffffe0003d812 */ /* 0x004fc600078ec0ff */
[----:B------:R-:W-:-:S04]  /*8c00*/  @!P4 IMAD.WIDE R4, R5, 0x4, R6 ;  /* 0x000000040504c825 */ /* 0x000fc800078e0206 */
[----:B------:R-:W-:-:S04]  /*8c10*/  @!P5 IMAD.WIDE R2, R3, 0x4, R6 ;  /* 0x000000040302d825 */ /* 0x000fc800078e0206 */
[--C-:B------:R-:W-:Y:S01]  /*8c20*/  @!P1 IMAD.WIDE R16, R17, 0x4, R6.reuse ;  /* 0x0000000411109825 */ /* 0x100fe200078e0206 */
[----:B------:R1:W-:Y:S03]  /*8c30*/  @!P5 ST.E.64 [R2.64], R120 ;  /* 0x000000780200d985 */ /* 0x0003e6000c101b06 */
[----:B------:R-:W-:Y:S01]  /*8c40*/  @!P0 IMAD.WIDE R6, R15, 0x4, R6 ;  /* 0x000000040f068825 */ /* 0x000fe200078e0206 */
[----:B------:R1:W-:Y:S04]  /*8c50*/  @!P4 ST.E.64 [R4.64], R100 ;  /* 0x000000640400c985 */ /* 0x0003e8000c101b06 */
[----:B------:R1:W-:Y:S04]  /*8c60*/  @!P3 ST.E.64 [R10.64], R104 ;  /* 0x000000680a00b985 */ /* 0x0003e8000c101b06 */
[----:B------:R1:W-:Y:S04]  /*8c70*/  @!P2 ST.E.64 [R18.64], R108 ;  /* 0x0000006c1200a985 */ /* 0x0003e8000c101b06 */
[----:B------:R1:W-:Y:S04]  /*8c80*/  @!P1 ST.E.64 [R16.64], R116 ;  /* 0x0000007410009985 */ /* 0x0003e8000c101b06 */
[----:B------:R1:W-:Y:S02]  /*8c90*/  @!P0 ST.E.64 [R6.64], R112 ;  /* 0x0000007006008985 */ /* 0x0003e4000c101b06 */
.L_x_1543:
[----:B----4-:R-:W-:Y:S05]  /*8ca0*/  BSYNC B0 ;  /* 0x0000000000007941 */ /* 0x010fea0003800000 */
.L_x_1542:
[----:B------:R-:W-:Y:S01]  /*8cb0*/  ISETP.NE.AND P0, PT, R8, RZ, PT ;  /* 0x000000ff0800720c */ /* 0x000fe20003f05270 */
[----:B-1----:R1:W2:Y:S04]  /*8cc0*/  SHFL.IDX PT, R5, R12, 0x1, 0x1c1f ;  /* 0x003c1f000c057f89 */ /* 0x0022a800000e0000 */
[----:B------:R1:W4:Y:S08]  /*8cd0*/  SHFL.IDX PT, R4, R9, 0x1, 0x1c1f ;  /* 0x003c1f0009047f89 */ /* 0x00033000000e0000 */
        /* <DEDUP_REMOVED lines=8> */
[C---:B-1-3--:R-:W-:Y:S01]  /*8d60*/  IADD3 R9, R13.reuse, 0x20, RZ ;  /* 0x000000200d097810 */ /* 0x04afe20007ffe0ff */
[C---:B--2-4-:R-:W-:Y:S01]  /*8d70*/  @!P1 IMAD.WIDE R10, R13.reuse, 0x4, R4 ;  /* 0x000000040d0a9825 */ /* 0x054fe200078e0204 */
[----:B------:R-:W-:-:S02]  /*8d80*/  IADD3 R8, R13, 0x28, RZ ;  /* 0x000000280d087810 */ /* 0x000fc40007ffe0ff */
        /* <DEDUP_REMOVED lines=15> */
[----:B------:R-:W-:Y:S02]  /*8e80*/  @!P4 LEA.HI R9, R9, R9, RZ, 0x1 ;  /* 0x000000090909c211 */ /* 0x000fe400078f08ff */
[----:B------:R-:W-:Y:S02]  /*8e90*/  @!P3 LEA.HI R8, R8, R8, RZ, 0x1 ;  /* 0x000000080808b211 */ /* 0x000fe400078f08ff */
[----:B------:R-:W-:Y:S02]  /*8ea0*/  @!P2 LEA.HI R7, R7, R7, RZ, 0x1 ;  /* 0x000000070707a211 */ /* 0x000fe400078f08ff */
[----:B------:R-:W-:Y:S02]  /*8eb0*/  @!P1 LEA.HI R6, R6, R6, RZ, 0x1 ;  /* 0x0000000606069211 */ /* 0x000fe400078f08ff */
[----:B-1----:R-:W-:Y:S02]  /*8ec0*/  @!P6 LOP3.LUT R11, R2, 0xfffffffe, RZ, 0xc0, !PT ;  /* 0xfffffffe020be812 */ /* 0x002fe400078ec0ff */
[----:B------:R-:W-:-:S02]  /*8ed0*/  IADD3 R2, R13, 0x48, RZ ;  /* 0x000000480d027810 */ /* 0x000fc40007ffe0ff */
[----:B------:R-:W-:Y:S01]  /*8ee0*/  @!P0 LEA.HI R3, R3, R3, RZ, 0x1 ;  /* 0x0000000303038211 */ /* 0x000fe200078f08ff */
[--C-:B------:R-:W-:Y:S01]  /*8ef0*/  @!P6 IMAD.WIDE R10, R11, 0x4, R4.reuse ;  /* 0x000000040b0ae825 */ /* 0x100fe200078e0204 */
[----:B------:R-:W-:Y:S02]  /*8f00*/  @!P4 LOP3.LUT R9, R9, 0xfffffffe, RZ, 0xc0, !PT ;  /* 0xfffffffe0909c812 */ /* 0x000fe400078ec0ff */
[----:B------:R-:W-:Y:S02]  /*8f10*/  @!P3 LOP3.LUT R17, R8, 0xfffffffe, RZ, 0xc0, !PT ;  /* 0xfffffffe0811b812 */ /* 0x000fe400078ec0ff */
[----:B------:R1:W-:Y:S01]  /*8f20*/  @!P6 ST.E.64 [R10.64], R38 ;  /* 0x000000260a00e985 */ /* 0x0003e2000c101b06 */
[----:B------:R-:W-:Y:S01]  /*8f30*/  ISETP.GE.AND P6, PT, R2, c[0x0][0x3c8], PT ;  /* 0x0000f20002007a0c */ /* 0x000fe20003fc6270 */
[----:B------:R-:W-:Y:S01]  /*8f40*/  @!P4 IMAD.WIDE R8, R9, 0x4, R4 ;  /* 0x000000040908c825 */ /* 0x000fe200078e0204 */
[----:B--2---:R-:W-:Y:S02]  /*8f50*/  @!P5 LOP3.LUT R15, R0, 0xfffffffe, RZ, 0xc0, !PT ;  /* 0xfffffffe000fd812 */ /* 0x004fe400078ec0ff */
[----:B------:R-:W-:-:S02]  /*8f60*/  IADD3 R0, R13, 0x50, RZ ;  /* 0x000000500d007810 */ /* 0x000fc40007ffe0ff */
[----:B------:R-:W-:Y:S01]  /*8f70*/  @!P2 LOP3.LUT R7, R7, 0xfffffffe, RZ, 0xc0, !PT ;  /* 0xfffffffe0707a812 */ /* 0x000fe200078ec0ff */
[----:B------:R-:W-:Y:S01]  /*8f80*/  @!P5 IMAD.WIDE R14, R15, 0x4, R4 ;  /* 0x000000040f0ed825 */ /* 0x000fe200078e0204 */
[----:B------:R-:W-:Y:S02]  /*8f90*/  @!P0 LOP3.LUT R3, R3, 0xfffffffe, RZ, 0xc0, !PT ;  /* 0xfffffffe03038812 */ /* 0x000fe400078ec0ff */
[C---:B------:R-:W-:Y:S02]  /*8fa0*/  IADD3 R20, R13.reuse, 0x58, RZ ;  /* 0x000000580d147810 */ /* 0x040fe40007ffe0ff */
[----:B------:R2:W-:Y:S01]  /*8fb0*/  @!P5 ST.E.64 [R14.64], R42 ;  /* 0x0000002a0e00d985 */ /* 0x0005e2000c101b06 */
[----:B------:R-:W-:Y:S02]  /*8fc0*/  ISETP.GE.AND P5, PT, R0, c[0x0][0x3c8], PT ;  /* 0x0000f20000007a0c */ /* 0x000fe40003fa6270 */
[C---:B------:R-:W-:Y:S01]  /*8fd0*/  IADD3 R19, R13.reuse, 0x60, RZ ;  /* 0x000000600d137810 */ /* 0x040fe20007ffe0ff */
[----:B------:R3:W-:Y:S01]  /*8fe0*/  @!P4 ST.E.64 [R8.64], R46 ;  /* 0x0000002e0800c985 */ /* 0x0007e2000c101b06 */
[----:B------:R-:W-:-:S02]  /*8ff0*/  IADD3 R18, R13, 0x68, RZ ;  /* 0x000000680d127810 */ /* 0x000fc40007ffe0ff */
[----:B------:R-:W-:Y:S02]  /*9000*/  IADD3 R12, R13, 0x70, RZ ;  /* 0x000000700d0c7810 */ /* 0x000fe40007ffe0ff */
[----:B------:R-:W-:Y:S02]  /*9010*/  ISETP.GE.AND P4, PT, R20, c[0x0][0x3c8], PT ;  /* 0x0000f20014007a0c */ /* 0x000fe40003f86270 */
[----:B------:R-:W-:-:S03]  /*9020*/  @!P6 LEA.HI R2, R2, R2, RZ, 0x1 ;  /* 0x000000020202e211 */ /* 0x000fc600078f08ff */
[----:B------:R-:W-:Y:S02]  /*9030*/  @!P5 LEA.HI R0, R0, R0, RZ, 0x1 ;  /* 0x000000000000d211 */ /* 0x000fe400078f08ff */
[----:B-1----:R-:W-:Y:S01]  /*9040*/  @!P1 LOP3.LUT R11, R6, 0xfffffffe, RZ, 0xc0, !PT ;  /* 0xfffffffe060b9812 */ /* 0x002fe200078ec0ff */
[----:B------:R-:W-:-:S04]  /*9050*/  @!P2 IMAD.WIDE R6, R7, 0x4, R4 ;  /* 0x000000040706a825 */ /* 0x000fc800078e0204 */
[----:B------:R-:W-:Y:S01]  /*9060*/  @!P1 IMAD.WIDE R10, R11, 0x4, R4 ;  /* 0x000000040b0a9825 */ /* 0x000fe200078e0204 */
[----:B------:R-:W-:-:S03]  /*9070*/  @!P4 LEA.HI R20, R20, R20, RZ, 0x1 ;  /* 0x000000141414c211 */ /* 0x000fc600078f08ff */
[----:B--2---:R-:W-:-:S04]  /*9080*/  @!P3 IMAD.WIDE R14, R17, 0x4, R4 ;  /* 0x00000004110eb825 */ /* 0x004fc800078e0204 */
[----:B------:R-:W-:Y:S01]  /*9090*/  @!P0 IMAD.WIDE R16, R3, 0x4, R4 ;  /* 0x0000000403108825 */ /* 0x000fe200078e0204 */
[----:B------:R1:W-:Y:S01]  /*90a0*/  @!P3 ST.E.64 [R14.64], R50 ;  /* 0x000000320e00b985 */ /* 0x0003e2000c101b06 */
[----:B------:R-:W-:Y:S02]  /*90b0*/  IADD3 R3, R13, 0x78, RZ ;  /* 0x000000780d037810 */ /* 0x000fe40007ffe0ff */
[----:B------:R-:W-:Y:S01]  /*90c0*/  ISETP.GE.AND P3, PT, R19, c[0x0][0x3c8], PT ;  /* 0x0000f20013007a0c */ /* 0x000fe20003f66270 */
[----:B------:R2:W-:Y:S01]  /*90d0*/  @!P2 ST.E.64 [R6.64], R54 ;  /* 0x000000360600a985 */ /* 0x0005e2000c101b06 */
[----:B------:R-:W-:Y:S02]  /*90e0*/  ISETP.GE.AND P2, PT, R18, c[0x0][0x3c8], PT ;  /* 0x0000f20012007a0c */ /* 0x000fe40003f46270 */
[----:B---3--:R-:W-:Y:S01]  /*90f0*/  @!P5 LOP3.LUT R9, R0, 0xfffffffe, RZ, 0xc0, !PT ;  /* 0xfffffffe0009d812 */ /* 0x008fe200078ec0ff */
[----:B------:R3:W-:Y:S01]  /*9100*/  @!P1 ST.E.64 [R10.64], R58 ;  /* 0x0000003a0a009985 */ /* 0x0007e2000c101b06 */
[----:B------:R-:W-:-:S02]  /*9110*/  ISETP.GE.AND P1, PT, R12, c[0x0][0x3c8], PT ;  /* 0x0000f2000c007a0c */ /* 0x000fc40003f26270 */
[----:B------:R-:W-:Y:S01]  /*9120*/  IADD3 R0, R13, 0x88, RZ ;  /* 0x000000880d007810 */ /* 0x000fe20007ffe0ff */
[----:B------:R4:W-:Y:S01]  /*9130*/  @!P0 ST.E.64 [R16.64], R62 ;  /* 0x0000003e10008985 */ /* 0x0009e2000c101b06 */
[----:B------:R-:W-:Y:S01]  /*9140*/  ISETP.GE.AND P0, PT, R3, c[0x0][0x3c8], PT ;  /* 0x0000f20003007a0c */ /* 0x000fe20003f06270 */
[----:B------:R-:W-:Y:S02]  /*9150*/  @!P5 IMAD.WIDE R8, R9, 0x4, R4 ;  /* 0x000000040908d825 */ /* 0x000fe400078e0204 */
[----:B------:R-:W-:Y:S02]  /*9160*/  @!P3 LEA.HI R19, R19, R19, RZ, 0x1 ;  /* 0x000000131313b211 */ /* 0x000fe400078f08ff */
[----:B------:R-:W-:Y:S02]  /*9170*/  @!P2 LEA.HI R18, R18, R18, RZ, 0x1 ;  /* 0x000000121212a211 */ /* 0x000fe400078f08ff */
[----:B------:R-:W-:Y:S02]  /*9180*/  @!P3 LOP3.LUT R19, R19, 0xfffffffe, RZ, 0xc0, !PT ;  /* 0xfffffffe1313b812 */ /* 0x000fe400078ec0ff */
[----:B------:R-:W-:-:S04]  /*9190*/  @!P1 LEA.HI R12, R12, R12, RZ, 0x1 ;  /* 0x0000000c0c0c9211 */ /* 0x000fc800078f08ff */
[----:B------:R-:W-:Y:S01]  /*91a0*/  @!P0 LEA.HI R3, R3, R3, RZ, 0x1 ;  /* 0x0000000303038211 */ /* 0x000fe200078f08ff */
[----:B-1----:R-:W-:-:S03]  /*91b0*/  @!P3 IMAD.WIDE R14, R19, 0x4, R4 ;  /* 0x00000004130eb825 */ /* 0x002fc600078e0204 */
[----:B------:R-:W-:Y:S02]  /*91c0*/  @!P0 LOP3.LUT R3, R3, 0xfffffffe, RZ, 0xc0, !PT ;  /* 0xfffffffe03038812 */ /* 0x000fe400078ec0ff */
[C---:B------:R-:W-:Y:S02]  /*91d0*/  IADD3 R19, R13.reuse, 0x98, RZ ;  /* 0x000000980d137810 */ /* 0x040fe40007ffe0ff */
[----:B--2---:R-:W-:Y:S02]  /*91e0*/  @!P6 LOP3.LUT R7, R2, 0xfffffffe, RZ, 0xc0, !PT ;  /* 0xfffffffe0207e812 */ /* 0x004fe400078ec0ff */
[----:B------:R-:W-:Y:S02]  /*91f0*/  IADD3 R2, R13, 0x80, RZ ;  /* 0x000000800d027810 */ /* 0x000fe40007ffe0ff */
[----:B---3--:R-:W-:Y:S01]  /*9200*/  @!P4 LOP3.LUT R11, R20, 0xfffffffe, RZ, 0xc0, !PT ;  /* 0xfffffffe140bc812 */ /* 0x008fe200078ec0ff */
[----:B------:R-:W-:Y:S01]  /*9210*/  @!P6 IMAD.WIDE R6, R7, 0x4, R4 ;  /* 0x000000040706e825 */ /* 0x000fe200078e0204 */
[----:B------:R-:W-:-:S03]  /*9220*/  IADD3 R20, R13, 0x90, RZ ;  /* 0x000000900d147810 */ /* 0x000fc60007ffe0ff */
[--C-:B------:R-:W-:Y:S01]  /*9230*/  @!P4 IMAD.WIDE R10, R11, 0x4, R4.reuse ;  /* 0x000000040b0ac825 */ /* 0x100fe200078e0204 */
[----:B------:R1:W-:Y:S01]  /*9240*/  @!P6 ST.E.64 [R6.64], R66 ;  /* 0x000000420600e985 */ /* 0x0003e2000c101b06 */
[----:B------:R-:W-:Y:S02]  /*9250*/  ISETP.GE.AND P6, PT, R2, c[0x0][0x3c8], PT ;  /* 0x0000f20002007a0c */ /* 0x000fe40003fc6270 */
[----:B----4-:R-:W-:Y:S01]  /*9260*/  @!P0 IMAD.WIDE R16, R3, 0x4, R4 ;  /* 0x0000000403108825 */ /* 0x010fe200078e0204 */
        /* <DEDUP_REMOVED lines=55> */
.L_x_1541:
[----:B------:R-:W2:Y:S02]  /*95e0*/  S2R R7, SR_TID.X ;  /* 0x0000000000077919 */ /* 0x000ea40000002100 */
[----:B--2---:R-:W-:-:S13]  /*95f0*/  ISETP.GT.AND P0, PT, R7, 0x7f, PT ;  /* 0x0000007f0700780c */ /* 0x004fda0003f04270 */
[----:B------:R-:W-:Y:S05]  /*9600*/  @P0 EXIT ;  /* 0x000000000000094d */ /* 0x000fea0003800000 */
[----:B------:R-:W2:Y:S01]  /*9610*/  S2R R4, SR_CTAID.X ;  /* 0x0000000000047919 */ /* 0x000ea20000002500 */
[----:B------:R-:W-:-:S05]  /*9620*/  MOV R3, c[0x0][0x4e8] ;  /* 0x00013a0000037a02 */ /* 0x000fca0000000f00 */
[----:B------:R-:W-:Y:S01]  /*9630*/  IMAD R5, R3, c[0x0][0x388], RZ ;  /* 0x0000e20003057a24 */ /* 0x000fe200078e02ff */
[----:B--2---:R-:W-:-:S04]  /*9640*/  LEA R4, R4, R7, 0x7 ;  /* 0x0000000704047211 */ /* 0x004fc800078e38ff */
[----:B------:R-:W-:-:S13]  /*9650*/  ISETP.GE.AND P0, PT, R4, R5, PT ;  /* 0x000000050400720c */ /* 0x000fda0003f06270 */
[----:B------:R-:W-:Y:S05]  /*9660*/  @P0 EXIT ;  /* 0x000000000000094d */ /* 0x000fea0003800000 */
[----:B------:R-:W2:Y:S01]  /*9670*/  S2R R2, SR_CTAID.Z ;  /* 0x0000000000027919 */ /* 0x000ea20000002700 */
[----:B-1----:R-:W-:Y:S01]  /*9680*/  SHF.R.S32.HI R8, RZ, 0x1f, R197 ;  /* 0x0000001fff087819 */ /* 0x002fe200000114c5 */
[----:B------:R-:W-:Y:S01]  /*9690*/  IMAD.WIDE.U32 R6, R197, c[0x0][0x4d0], RZ ;  /* 0x00013400c5067a25 */ /* 0x000fe200078e00ff */
[----:B------:R-:W-:Y:S01]  /*96a0*/  ISETP.NE.AND P0, PT, R3, 0x1, PT ;  /* 0x000000010300780c */ /* 0x000fe20003f05270 */
[----:B------:R-:W1:Y:S01]  /*96b0*/  S2R R0, SR_CTAID.Y ;  /* 0x0000000000007919 */ /* 0x000e620000002600 */
[----:B------:R-:W-:Y:S01]  /*96c0*/  MOV R9, R4 ;  /* 0x0000000400097202 */ /* 0x000fe20000000f00 */
[----:B------:R-:W-:-:S04]  /*96d0*/  IMAD R8, R8, c[0x0][0x4d0], RZ ;  /* 0x0001340008087a24 */ /* 0x000fc800078e02ff */
[C---:B------:R-:W-:Y:S01]  /*96e0*/  IMAD R3, R197.reuse, c[0x0][0x4d4], R8 ;  /* 0x00013500c5037a24 */ /* 0x040fe200078e0208 */
[----:B------:R-:W-:-:S04]  /*96f0*/  IADD3 R197, -R197, RZ, RZ ;  /* 0x000000ffc5c57210 */ /* 0x000fc80007ffe1ff */
[----:B------:R-:W-:Y:S01]  /*9700*/  IADD3 R7, R7, R3, RZ ;  /* 0x0000000307077210 */ /* 0x000fe20007ffe0ff */
[----:B------:R-:W-:-:S05]  /*9710*/  @P0 IMAD.HI.U32 R8, R4, c[0x0][0x4ec], RZ ;  /* 0x00013b0004080a27 */ /* 0x000fca00078e00ff */
[----:B------:R-:W-:Y:S02]  /*9720*/  @P0 SHF.R.U32.HI R9, RZ, c[0x0][0x4f0], R8 ;  /* 0x00013c00ff090a19 */ /* 0x000fe40000011608 */
[----:B--2---:R-:W-:Y:S01]  /*9730*/  SHF.R.S32.HI R5, RZ, 0x1f, R2 ;  /* 0x0000001fff057819 */ /* 0x004fe20000011402 */
[----:B------:R-:W-:Y:S01]  /*9740*/  IMAD.WIDE.U32 R6, R2, c[0x0][0x4d8], R6 ;  /* 0x0001360002067a25 */ /* 0x000fe200078e0006 */
[----:B------:R-:W-:-:S03]  /*9750*/  IADD3 R3, -R9, RZ, RZ ;  /* 0x000000ff09037210 */ /* 0x000fc60007ffe1ff */
[----:B------:R-:W-:Y:S02]  /*9760*/  IMAD R5, R5, c[0x0][0x4d8], RZ ;  /* 0x0001360005057a24 */ /* 0x000fe400078e02ff */
[----:B-1----:R-:W-:Y:S02]  /*9770*/  IMAD R0, R197, c[0x0][0x550], R0 ;  /* 0x00015400c5007a24 */ /* 0x002fe400078e0200 */
[----:B------:R-:W-:Y:S02]  /*9780*/  IMAD R5, R2, c[0x0][0x4dc], R5 ;  /* 0x0001370002057a24 */ /* 0x000fe400078e0205 */
[----:B------:R-:W-:Y:S01]  /*9790*/  IMAD R3, R3, c[0x0][0x4e8], R4 ;  /* 0x00013a0003037a24 */ /* 0x000fe200078e0204 */
[----:B------:R-:W-:Y:S02]  /*97a0*/  SHF.R.S32.HI R2, RZ, 0x1f, R0 ;  /* 0x0000001fff027819 */ /* 0x000fe40000011400 */
[----:B------:R-:W-:-:S03]  /*97b0*/  IADD3 R7, R5, R7, RZ ;  /* 0x0000000705077210 */ /* 0x000fc60007ffe0ff */
[----:B------:R-:W-:Y:S01]  /*97c0*/  IMAD R5, R2, c[0x0][0x4e0], RZ ;  /* 0x0001380002057a24 */ /* 0x000fe200078e02ff */
[----:B------:R-:W-:Y:S01]  /*97d0*/  SHF.R.S32.HI R2, RZ, 0x1f, R3 ;  /* 0x0000001fff027819 */ /* 0x000fe20000011403 */
[----:B------:R-:W-:-:S04]  /*97e0*/  IMAD.WIDE.U32 R6, R0, c[0x0][0x4e0], R6 ;  /* 0x0001380000067a25 */ /* 0x000fc800078e0006 */
[----:B------:R-:W-:Y:S01]  /*97f0*/  IMAD R5, R0, c[0x0][0x4e4], R5 ;  /* 0x0001390000057a24 */ /* 0x000fe200078e0205 */
[----:B------:R-:W-:Y:S01]  /*9800*/  SHF.R.S32.HI R0, RZ, 0x1f, R9 ;  /* 0x0000001fff007819 */ /* 0x000fe20000011409 */
[----:B------:R-:W-:Y:S01]  /*9810*/  IMAD R2, R2, c[0x0][0x4c8], RZ ;  /* 0x0001320002027a24 */ /* 0x000fe200078e02ff */
[----:B------:R-:W-:-:S03]  /*9820*/  IADD3 R4, P0, R9, R6, RZ ;  /* 0x0000000609047210 */ /* 0x000fc60007f1e0ff */
[----:B------:R-:W-:Y:S01]  /*9830*/  IMAD R2, R3, c[0x0][0x4cc], R2 ;  /* 0x0001330003027a24 */ /* 0x000fe200078e0202 */
[----:B------:R-:W-:-:S05]  /*9840*/  IADD3.X R5, R0, R7, R5, P0, !PT ;  /* 0x0000000700057210 */ /* 0x000fca00007fe405 */
[----:B------:R-:W-:-:S05]  /*9850*/  IMAD.WIDE.U32 R4, R3, c[0x0][0x4c8], R4 ;  /* 0x0001320003047a25 */ /* 0x000fca00078e0004 */
[----:B------:R-:W-:Y:S02]  /*9860*/  IADD3 R3, R5, R2, RZ ;  /* 0x0000000205037210 */ /* 0x000fe40007ffe0ff */
[C---:B------:R-:W-:Y:S02]  /*9870*/  LEA R2, P0, R4.reuse, c[0x0][0x4a8], 0x2 ;  /* 0x00012a0004027a11 */ /* 0x040fe400078010ff */
[----:B------:R-:W-:Y:S02]  /*9880*/  MOV R5, 0xff800000 ;  /* 0xff80000000057802 */ /* 0x000fe40000000f00 */
[----:B------:R-:W-:-:S05]  /*9890*/  LEA.HI.X R3, R4, c[0x0][0x4ac], R3, 0x2, P0 ;  /* 0x00012b0004037a11 */ /* 0x000fca00000f1403 */
[----:B------:R-:W-:Y:S01]  /*98a0*/  STG.E [R2.64], R5 ;  /* 0x0000000502007986 */ /* 0x000fe2000c101906 */
[----:B------:R-:W-:Y:S05]  /*98b0*/  EXIT ;  /* 0x000000000000794d */ /* 0x000fea0003800000 */
.L_x_1544:
        /* <DEDUP_REMOVED lines=12> */
.L_x_3141:


//--------------------- .text._ZN7cutlass13device_kernelIN5flash19enable_sm80_to_sm89INS1_16FlashAttnFwdSm80INS1_25CollectiveMainloopFwdSm80ILi8ELi2ELb0EN4cute5tupleIJNS5_1CILi128EEENS7_ILi64EEENS7_ILi192EEEEEELi192ENS_10bfloat16_tEfNS_4arch4Sm80ELb0ELb0ELb0ELb1ELb1ELb0ELb1ELb1EEENS1_21CollectiveEpilogueFwdINS6_IJS8_SA_S9_EEENS6_IJNS7_ILi1EEESI_SI_EEESC_SE_Li256ELb1ELb1ELb1ELb0EEENS1_36VarlenDynamicPersistentTileSchedulerILi128ELi64ELi256ELi256ELb1ELb1ELb0ELb0ELb1ELb1EEEEEEEEEvNT_6ParamsE --------------------------
	.section	.text._ZN7cutlass13device_kernelIN5flash19enable_sm80_to_sm89INS1_16FlashAttnFwdSm80INS1_25CollectiveMainloopFwdSm80ILi8ELi2ELb0EN4cute5tupleIJNS5_1CILi128EEENS7_ILi64EEENS7_ILi192EEEEEELi192ENS_10bfloat16_tEfNS_4arch4Sm80ELb0ELb0ELb0ELb1ELb1ELb0ELb1ELb1EEENS1_21CollectiveEpilogueFwdINS6_IJS8_SA_S9_EEENS6_IJNS7_ILi1EEESI_SI_EEESC_SE_Li256ELb1ELb1ELb1ELb0EEENS1_36VarlenDynamicPersistentTileSchedulerILi128ELi64ELi256ELi256ELb1ELb1ELb0ELb0ELb1ELb1EEEEEEEEEvNT_6ParamsE,"ax",@progbits
	.sectioninfo	@"SHI_REGISTERS=255"
	.align	128
.text._ZN7cutlass13device_kernelIN5flash19enable_sm80_to_sm89INS1_16FlashAttnFwdSm80INS1_25CollectiveMainloopFwdSm80ILi8ELi2ELb0EN4cute5tupleIJNS5_1CILi128EEENS7_ILi64EEENS7_ILi192EEEEEELi192ENS_10bfloat16_tEfNS_4arch4Sm80ELb0ELb0ELb0ELb1ELb1ELb0ELb1ELb1EEENS1_21CollectiveEpilogueFwdINS6_IJS8_SA_S9_EEENS6_IJNS7_ILi1EEESI_SI_EEESC_SE_Li256ELb1ELb1ELb1ELb0EEENS1_36VarlenDynamicPersistentTileSchedulerILi128ELi64ELi256ELi256ELb1ELb1ELb0ELb0ELb1ELb1EEEEEEEEEvNT_6ParamsE:
        .type           _ZN7cutlass13device_kernelIN5flash19enable_sm80_to_sm89INS1_16FlashAttnFwdSm80INS1_25CollectiveMainloopFwdSm80ILi8ELi2ELb0EN4cute5tupleIJNS5_1CILi128EEENS7_ILi64EEENS7_ILi192EEEEEELi192ENS_10bfloat16_tEfNS_4arch4Sm80ELb0ELb0ELb0ELb1ELb1ELb0ELb1ELb1EEENS1_21CollectiveEpilogueFwdINS6_IJS8_SA_S9_EEENS6_IJNS7_ILi1EEESI_SI_EEESC_SE_Li256ELb1ELb1ELb1ELb0EEENS1_36VarlenDynamicPersistentTileSchedulerILi128ELi64ELi256ELi256ELb1ELb1ELb0ELb0ELb1ELb1EEEEEEEEEvNT_6ParamsE,@function
        .size           _ZN7cutlass13device_kernelIN5flash19enable_sm80_to_sm89INS1_16FlashAttnFwdSm80INS1_25CollectiveMainloopFwdSm80ILi8ELi2ELb0EN4cute5tupleIJNS5_1CILi128EEENS7_ILi64EEENS7_ILi192EEEEEELi192ENS_10bfloat16_tEfNS_4arch4Sm80ELb0ELb0ELb0ELb1ELb1ELb0ELb1ELb1EEENS1_21CollectiveEpilogueFwdINS6_IJS8_SA_S9_EEENS6_IJNS7_ILi1EEESI_SI_EEESC_SE_Li256ELb1ELb1ELb1ELb0EEENS1_36VarlenDynamicPersistentTileSchedulerILi128ELi64ELi256ELi256ELb1ELb1ELb0ELb0ELb1ELb1EEEEEEEEEvNT_6ParamsE,(.L_x_3142 - _ZN7cutlass13device_kernelIN5flash19enable_sm80_to_sm89INS1_16FlashAttnFwdSm80INS1_25CollectiveMainloopFwdSm80ILi8ELi2ELb0EN4cute5tupleIJNS5_1CILi128EEENS7_ILi64EEENS7_ILi192EEEEEELi192ENS_10bfloat16_tEfNS_4arch4Sm80ELb0ELb0ELb0ELb1ELb1ELb0ELb1ELb1EEENS1_21CollectiveEpilogueFwdINS6_IJS8_SA_S9_EEENS6_IJNS7_ILi1EEESI_SI_EEESC_SE_Li256ELb1ELb1ELb1ELb0EEENS1_36VarlenDynamicPersistentTileSchedulerILi128ELi64ELi256ELi256ELb1ELb1ELb0ELb0ELb1ELb1EEEEEEEEEvNT_6ParamsE)
        .other          _ZN7cutlass13device_kernelIN5flash19enable_sm80_to_sm89INS1_16FlashAttnFwdSm80INS1_25CollectiveMainloopFwdSm80ILi8ELi2ELb0EN4cute5tupleIJNS5_1CILi128EEENS7_ILi64EEENS7_ILi192EEEEEELi192ENS_10bfloat16_tEfNS_4arch4Sm80ELb0ELb0ELb0ELb1ELb1ELb0ELb1ELb1EEENS1_21CollectiveEpilogueFwdINS6_IJS8_SA_S9_EEENS6_IJNS7_ILi1EEESI_SI_EEESC_SE_Li256ELb1ELb1ELb1ELb0EEENS1_36VarlenDynamicPersistentTileSchedulerILi128ELi64ELi256ELi256ELb1ELb1ELb0ELb0ELb1ELb1EEEEEEEEEvNT_6ParamsE,@"STO_CUDA_ENTRY STV_DEFAULT"
_ZN7cutlass13device_kernelIN5flash19enable_sm80_to_sm89INS1_16FlashAttnFwdSm80INS1_25CollectiveMainloopFwdSm80ILi8ELi2ELb0EN4cute5tupleIJNS5_1CILi128EEENS7_ILi64EEENS7_ILi192EEEEEELi192ENS_10bfloat16_tEfNS_4arch4Sm80ELb0ELb0ELb0ELb1ELb1ELb0ELb1ELb1EEENS1_21CollectiveEpilogueFwdINS6_IJS8_SA_S9_EEENS6_IJNS7_ILi1EEESI_SI_EEESC_SE_Li256ELb1ELb1ELb1ELb0EEENS1_36VarlenDynamicPersistentTileSchedulerILi128ELi64ELi256ELi256ELb1ELb1ELb0ELb0ELb1ELb1EEEEEEEEEvNT_6ParamsE:
        /* <DEDUP_REMOVED lines=52> */
.L_x_1550:
        /* <DEDUP_REMOVED lines=17> */
.L_x_1659:
        /* <DEDUP_REMOVED lines=16> */
.L_x_1660:
[----:B---3--:R-:W-:-:S05]  /*0550*/  IMAD R0, R0, c[0x0][0x538], RZ ;  /* 0x00014e0000007a24 */ /* 0x008fca00078e02ff */
[----:B------:R-:W-:-:S04]  /*0560*/  IADD3 R6, R0, R6, RZ ;  /* 0x0000000600067210 */ /* 0x000fc80007ffe0ff */
[----:B------:R-:W-:-:S13]  /*0570*/  ISETP.GT.AND P0, PT, R6, UR4, PT ;  /* 0x0000000406007c0c */ /* 0x000fda000bf04270 */
[----:B-12---:R-:W-:Y:S05]  /*0580*/  @!P0 BRA `(.L_x_1550) ;  /* 0xfffffdb000008947 */ /* 0x006fea000383ffff */
.L_x_1546:
[----:B--2---:R-:W-:-:S05]  /*0590*/  IADD3 R200, -R0, R6, RZ ;  /* 0x0000000600c87210 */ /* 0x004fca0007ffe1ff */
[----:B------:R-:W-:-:S05]  /*05a0*/  IMAD R0, R4, c[0x0][0x538], R200 ;  /* 0x00014e0004007a24 */ /* 0x000fca00078e02c8 */
[----:B------:R-:W-:Y:S01]  /*05b0*/  ISETP.GT.AND P0, PT, R0, UR4, PT ;  /* 0x0000000400007c0c */ /* 0x000fe2000bf04270 */
[----:B------:R-:W-:-:S12]  /*05c0*/  BRA.DIV ~URZ, `(.L_x_1551) ;  /* 0x0000d0f27f007947 */ /* 0x000fd8000b800000 */
[----:B------:R-:W-:-:S04]  /*05d0*/  VOTE.ANY R0, PT, !P0 ;  /* 0x0000000000007806 */ /* 0x000fc800040e0100 */
.L_x_1661:
[----:B------:R1:W2:Y:S01]  /*05e0*/  POPC R203, R0 ;  /* 0x0000000000cb7309 */ /* 0x0002a20000000000 */
[----:B------:R-:W-:Y:S05]  /*05f0*/  BRA.DIV ~URZ, `(.L_x_1552) ;  /* 0x0000d1027f007947 */ /* 0x000fea000b800000 */
[----:B--2---:R2:W3:Y:S01]  /*0600*/  SHFL.IDX PT, R11, R8, R203, 0x1f ;  /* 0x00001fcb080b7589 */ /* 0x0044e200000e0000 */
[----:B------:R-:W-:-:S03]  /*0610*/  MOV R5, RZ ;  /* 0x000000ff00057202 */ /* 0x000fc60000000f00 */
[----:B------:R2:W4:Y:S04]  /*0620*/  SHFL.IDX PT, R10, R7, R203, 0x1f ;  /* 0x00001fcb070a7589 */ /* 0x00052800000e0000 */
.L_x_1662:
[----:B------:R-:W-:Y:S01]  /*0630*/  ISETP.NE.AND P0, PT, R0, RZ, PT ;  /* 0x000000ff0000720c */ /* 0x000fe20003f05270 */
[----:B------:R-:W-:-:S12]  /*0640*/  BSSY B0, `(.L_x_1553) ;  /* 0x0000005000007945 */ /* 0x000fd80003800000 */
[----:B------:R-:W-:Y:S05]  /*0650*/  @!P0 BRA `(.L_x_1554) ;  /* 0x0000003000008947 */ /* 0x000fea0003800000 */
[----:B------:R-:W-:Y:S01]  /*0660*/  IADD3 R30, R203, -0x1, RZ ;  /* 0xffffffffcb1e7810 */ /* 0x000fe20007ffe0ff */
[----:B------:R-:W-:Y:S05]  /*0670*/  BRA.DIV ~URZ, `(.L_x_1555) ;  /* 0x0000d1627f007947 */ /* 0x000fea000b800000 */
[----:B------:R1:W2:Y:S02]  /*0680*/  SHFL.IDX PT, R5, R4, R30, 0x1f ;  /* 0x00001f1e04057589 */ /* 0x0002a400000e0000 */
.L_x_1554:
[----:B------:R-:W-:Y:S05]  /*0690*/  BSYNC B0 ;  /* 0x0000000000007941 */ /* 0x000fea0003800000 */
.L_x_1553:
[-C--:B-1-3--:R-:W-:Y:S01]  /*06a0*/  IABS R4, R11.reuse ;  /* 0x0000000b00047213 */ /* 0x08afe20000000000 */
[----:B--2---:R-:W-:Y:S01]  /*06b0*/  IMAD R200, R5, c[0x0][0x538], R200 ;  /* 0x00014e0005c87a24 */ /* 0x004fe200078e02c8 */
[----:B----4-:R-:W-:Y:S01]  /*06c0*/  IABS R0, R10 ;  /* 0x0000000a00007213 */ /* 0x010fe20000000000 */
[----:B------:R-:W-:Y:S01]  /*06d0*/  IMAD.IADD R203, R203, 0x1, R9 ;  /* 0x00000001cbcb7824 */ /* 0x000fe200078e0209 */
[----:B------:R-:W1:Y:S02]  /*06e0*/  I2F.RP R2, R4 ;  /* 0x0000000400027306 */ /* 0x000e640000209400 */
[----:B------:R-:W-:Y:S01]  /*06f0*/  IADD3 R201, -R200, UR4, RZ ;  /* 0x00000004c8c97c10 */ /* 0x000fe2000fffe1ff */
[----:B------:R-:W-:Y:S01]  /*0700*/  IMAD.MOV.U32 R6, RZ, RZ, R0 ;  /* 0x000000ffff067224 */ /* 0x000fe200078e0000 */
[----:B------:R-:W-:Y:S02]  /*0710*/  IABS R0, R11 ;  /* 0x0000000b00007213 */ /* 0x000fe40000000000 */
[----:B------:R-:W-:-:S02]  /*0720*/  IABS R7, R201 ;  /* 0x000000c900077213 */ /* 0x000fc40000000000 */
[----:B------:R-:W-:Y:S08]  /*0730*/  I2F.RP R8, R6 ;  /* 0x0000000600087306 */ /* 0x000ff00000209400 */
[----:B-1----:R-:W1:Y:S02]  /*0740*/  MUFU.RCP R2, R2 ;  /* 0x0000000200027308 */ /* 0x002e640000001000 */
[----:B-1----:R-:W-:-:S06]  /*0750*/  IADD3 R2, R2, 0xffffffe, RZ ;  /* 0x0ffffffe02027810 */ /* 0x002fcc0007ffe0ff */
[----:B------:R-:W1:Y:S02]  /*0760*/  F2I.FTZ.U32.TRUNC.NTZ R3, R2 ;  /* 0x0000000200037305 */ /* 0x000e64000021f000 */
[----:B-1----:R-:W-:-:S04]  /*0770*/  IMAD.MOV R2, RZ, RZ, -R3 ;  /* 0x000000ffff027224 */ /* 0x002fc800078e0a03 */
[----:B------:R-:W-:Y:S02]  /*0780*/  IMAD R5, R2, R4, RZ ;  /* 0x0000000402057224 */ /* 0x000fe400078e02ff */
[----:B------:R-:W-:-:S04]  /*0790*/  IMAD.MOV.U32 R2, RZ, RZ, RZ ;  /* 0x000000ffff027224 */ /* 0x000fc800078e00ff */
[----:B------:R-:W-:-:S04]  /*07a0*/  IMAD.HI.U32 R5, R3, R5, R2 ;  /* 0x0000000503057227 */ /* 0x000fc800078e0002 */
[----:B------:R-:W-:Y:S01]  /*07b0*/  IMAD.MOV R2, RZ, RZ, -R0 ;  /* 0x000000ffff027224 */ /* 0x000fe200078e0a00 */
[----:B------:R-:W-:-:S03]  /*07c0*/  MOV R0, R7 ;  /* 0x0000000700007202 */ /* 0x000fc60000000f00 */
[----:B------:R-:W-:Y:S02]  /*07d0*/  IMAD.MOV.U32 R3, RZ, RZ, R2 ;  /* 0x000000ffff037224 */ /* 0x000fe400078e0002 */
        /* <DEDUP_REMOVED lines=45> */
.L_x_1547:
[----:B--2---:R-:W-:Y:S01]  /*0ab0*/  IMAD.MOV.U32 R201, RZ, RZ, RZ ;  /* 0x000000ffffc97224 */ /* 0x004fe200078e00ff */
[----:B------:R-:W-:Y:S01]  /*0ac0*/  MOV R202, RZ ;  /* 0x000000ff00ca7202 */ /* 0x000fe20000000f00 */
[----:B------:R-:W-:Y:S01]  /*0ad0*/  IMAD.U32 R200, RZ, RZ, UR4 ;  /* 0x00000004ffc87e24 */ /* 0x000fe2000f8e00ff */
[----:B------:R-:W-:Y:S02]  /*0ae0*/  MOV R203, c[0x0][0x53c] ;  /* 0x00014f0000cb7a02 */ /* 0x000fe40000000f00 */
.L_x_1556:
[----:B------:R-:W-:Y:S01]  /*0af0*/  ISETP.NE.AND P0, PT, R12, RZ, PT ;  /* 0x000000ff0c00720c */ /* 0x000fe20003f05270 */
[----:B------:R-:W-:-:S12]  /*0b00*/  WARPSYNC 0xffffffff ;  /* 0xffffffff00007948 */ /* 0x000fd80003800000 */
[----:B------:R1:W-:Y:S04]  /*0b10*/  @!P0 STS.128 [0x24100], R200 ;  /* 0x024100c8ff008388 */ /* 0x0003e80000000c00 */
[----:B------:R-:W-:Y:S06]  /*0b20*/  BAR.ARV 0x5, 0x100 ;  /* 0x0144000000007b1d */ /* 0x000fec0000002000 */
.L_x_1545:
[----:B-12---:R-:W-:-:S13]  /*0b30*/  ISETP.GE.AND P0, PT, R203, c[0x0][0x53c], PT ;  /* 0x00014f00cb007a0c */ /* 0x006fda0003f06270 */
[----:B------:R-:W-:Y:S05]  /*0b40*/  @P0 EXIT ;  /* 0x000000000000094d */ /* 0x000fea0003800000 */
[----:B------:R-:W-:Y:S01]  /*0b50*/  SHF.R.S32.HI R9, RZ, 0x1f, R172 ;  /* 0x0000001fff097819 */ /* 0x000fe200000114ac */
[----:B------:R-:W-:Y:S02]  /*0b60*/  ULDC UR5, c[0x0][0x2ac] ;  /* 0x0000ab0000057ab9 */ /* 0x000fe40000000800 */
[----:B------:R-:W-:Y:S01]  /*0b70*/  ULDC UR4, c[0x0][0x1d0] ;  /* 0x0000740000047ab9 */ /* 0x000fe20000000800 */
[CC--:B------:R-:W-:Y:S01]  /*0b80*/  LEA.HI R2, R9.reuse, R172.reuse, RZ, 0x4 ;  /* 0x000000ac09027211 */ /* 0x0c0fe200078f20ff */
[----:B------:R-:W-:Y:S01]  /*0b90*/  UIMAD UR5, UR5, UR4, URZ ;  /* 0x00000004050572a4 */ /* 0x000fe2000f8e023f */
[----:B------:R-:W-:Y:S02]  /*0ba0*/  LEA.HI R13, R9, R172, RZ, 0x2 ;  /* 0x000000ac090d7211 */ /* 0x000fe400078f10ff */
[----:B------:R-:W-:Y:S02]  /*0bb0*/  SHF.R.S32.HI R3, RZ, 0x4, R2 ;  /* 0x00000004ff037819 */ /* 0x000fe40000011402 */
[----:B------:R-:W-:-:S02]  /*0bc0*/  SHF.R.S32.HI R7, RZ, 0x2, R13 ;  /* 0x00000002ff077819 */ /* 0x000fc4000001140d */
[C---:B------:R-:W-:Y:S02]  /*0bd0*/  LEA.HI R0, R2.reuse, R3, RZ, 0x1 ;  /* 0x0000000302007211 */ /* 0x040fe400078f08ff */
[----:B------:R-:W-:Y:S02]  /*0be0*/  LOP3.LUT R2, R2, 0xfffffff0, RZ, 0xc0, !PT ;  /* 0xfffffff002027812 */ /* 0x000fe400078ec0ff */
[----:B------:R-:W-:Y:S02]  /*0bf0*/  LOP3.LUT R0, R0, 0xfffffffe, RZ, 0xc0, !PT ;  /* 0xfffffffe00007812 */ /* 0x000fe400078ec0ff */
[CC--:B------:R-:W-:Y:S01]  /*0c00*/  LEA.HI R8, R9.reuse, R172.reuse, RZ, 0x3 ;  /* 0x000000ac09087211 */ /* 0x0c0fe200078f18ff */
[----:B------:R-:W-:Y:S01]  /*0c10*/  IMAD.IADD R2, R172, 0x1, -R2 ;  /* 0x00000001ac027824 */ /* 0x000fe200078e0a02 */
[----:B------:R-:W-:Y:S01]  /*0c20*/  LEA.HI R6, R9, R172, RZ, 0x5 ;  /* 0x000000ac09067211 */ /* 0x000fe200078f28ff */
[----:B------:R-:W-:Y:S01]  /*0c30*/  IMAD.IADD R14, R3, 0x1, -R0 ;  /* 0x00000001030e7824 */ /* 0x000fe200078e0a00 */
[----:B------:R-:W-:-:S02]  /*0c40*/  SHF.R.S32.HI R3, RZ, 0x1f, R13 ;  /* 0x0000001fff037819 */ /* 0x000fc4000001140d */
[----:B------:R-:W-:Y:S02]  /*0c50*/  SHF.R.S32.HI R206, RZ, 0x3, R8 ;  /* 0x00000003ffce7819 */ /* 0x000fe40000011408 */
[----:B------:R-:W-:Y:S02]  /*0c60*/  LEA.HI R3, R3, R7, RZ, 0x3 ;  /* 0x0000000703037211 */ /* 0x000fe400078f18ff */
[----:B------:R-:W-:Y:S01]  /*0c70*/  SHF.R.S32.HI R10, RZ, 0x1f, R2 ;  /* 0x0000001fff0a7819 */ /* 0x000fe20000011402 */
[----:B------:R-:W-:Y:S01]  /*0c80*/  IMAD.SHL.U32 R4, R206, 0x40, RZ ;  /* 0x00000040ce047824 */ /* 0x000fe200078e00ff */
[----:B------:R-:W-:Y:S02]  /*0c90*/  LOP3.LUT R0, R8, 0xfffffff8, RZ, 0xc0, !PT ;  /* 0xfffffff808007812 */ /* 0x000fe400078ec0ff */
[----:B------:R-:W-:Y:S02]  /*0ca0*/  LOP3.LUT R3, R3, 0xfffffff8, RZ, 0xc0, !PT ;  /* 0xfffffff803037812 */ /* 0x000fe400078ec0ff */
[----:B------:R-:W-:Y:S01]  /*0cb0*/  LEA.HI R10, R10, R2, RZ, 0x3 ;  /* 0x000000020a0a7211 */ /* 0x000fe200078f18ff */
[----:B------:R-:W-:Y:S01]  /*0cc0*/  IMAD.IADD R162, R172, 0x1, -R0 ;  /* 0x00000001aca27824 */ /* 0x000fe200078e0a00 */
[----:B------:R-:W-:Y:S01]  /*0cd0*/  LOP3.LUT R0, R4, 0x1c0, RZ, 0xc0, !PT ;  /* 0x000001c004007812 */ /* 0x000fe200078ec0ff */
[----:B------:R-:W-:Y:S01]  /*0ce0*/  IMAD.IADD R7, R7, 0x1, -R3 ;  /* 0x0000000107077824 */ /* 0x000fe200078e0a03 */
[----:B------:R-:W-:Y:S01]  /*0cf0*/  LOP3.LUT R3, R10, 0xfffffff8, RZ, 0xc0, !PT ;  /* 0xfffffff80a037812 */ /* 0x000fe200078ec0ff */
[C---:B------:R-:W-:Y:S01]  /*0d00*/  IMAD.SHL.U32 R177, R162.reuse, 0x8, RZ ;  /* 0x00000008a2b17824 */ /* 0x040fe200078e00ff */
[----:B------:R-:W-:Y:S01]  /*0d10*/  SHF.R.U32.HI R4, RZ, 0x3, R0 ;  /* 0x00000003ff047819 */ /* 0x000fe20000011600 */
[----:B------:R-:W-:Y:S01]  /*0d20*/  IMAD R189, R162, 0x20, R206 ;  /* 0x00000020a2bd7824 */ /* 0x000fe200078e02ce */
[----:B------:R-:W-:Y:S01]  /*0d30*/  LOP3.LUT R5, R7, 0x1, RZ, 0xc0, !PT ;  /* 0x0000000107057812 */ /* 0x000fe200078ec0ff */
[----:B------:R-:W-:Y:S01]  /*0d40*/  IMAD.IADD R2, R2, 0x1, -R3 ;  /* 0x0000000102027824 */ /* 0x000fe200078e0a03 */
[----:B------:R-:W-:-:S02]  /*0d50*/  LOP3.LUT R3, R6, 0xffffffe0, RZ, 0xc0, !PT ;  /* 0xffffffe006037812 */ /* 0x000fc400078ec0ff */
[----:B------:R-:W-:Y:S02]  /*0d60*/  LOP3.LUT R0, R0, 0x38, R177, 0xf8, !PT ;  /* 0x0000003800007812 */ /* 0x000fe400078ef8b1 */
[----:B------:R-:W-:Y:S01]  /*0d70*/  ISETP.NE.U32.AND P3, PT, R5, 0x1, PT ;  /* 0x000000010500780c */ /* 0x000fe20003f65070 */
[----:B------:R-:W-:Y:S01]  /*0d80*/  IMAD.IADD R16, R172, 0x1, -R3 ;  /* 0x00000001ac107824 */ /* 0x000fe200078e0a03 */
[----:B------:R-:W-:Y:S01]  /*0d90*/  LOP3.LUT R11, R0, R4, RZ, 0x3c, !PT ;  /* 0x00000004000b7212 */ /* 0x000fe200078e3cff */
[----:B------:R-:W-:Y:S01]  /*0da0*/  IMAD.SHL.U32 R3, R162, 0x40, RZ ;  /* 0x00000040a2037824 */ /* 0x000fe200078e00ff */
[--C-:B------:R-:W-:Y:S02]  /*0db0*/  SHF.R.S32.HI R0, RZ, 0x5, R6.reuse ;  /* 0x00000005ff007819 */ /* 0x100fe40000011406 */
[----:B------:R-:W-:Y:S02]  /*0dc0*/  SHF.R.S32.HI R4, RZ, 0x1f, R6 ;  /* 0x0000001fff047819 */ /* 0x000fe40000011406 */
[----:B------:R-:W-:-:S02]  /*0dd0*/  LOP3.LUT R3, R3, 0x1c0, RZ, 0xc0, !PT ;  /* 0x000001c003037812 */ /* 0x000fc400078ec0ff */
[----:B------:R-:W-:Y:S02]  /*0de0*/  LEA.HI R4, R4, R0, RZ, 0x3 ;  /* 0x0000000004047211 */ /* 0x000fe400078f18ff */
[----:B------:R-:W-:Y:S02]  /*0df0*/  SHF.R.S32.HI R12, RZ, 0x1f, R16 ;  /* 0x0000001fff0c7819 */ /* 0x000fe40000011410 */
[----:B------:R-:W-:Y:S02]  /*0e00*/  LOP3.LUT R4, R4, 0xffffff8, RZ, 0xc0, !PT ;  /* 0x0ffffff804047812 */ /* 0x000fe400078ec0ff */
[----:B------:R-:W-:Y:S02]  /*0e10*/  LOP3.LUT R8, R3, 0x8, R8, 0xf8, !PT ;  /* 0x0000000803087812 */ /* 0x000fe400078ef808 */
[----:B------:R-:W-:Y:S01]  /*0e20*/  SHF.R.U32.HI R6, RZ, 0x3, R3 ;  /* 0x00000003ff067819 */ /* 0x000fe20000011603 */
[----:B------:R-:W-:Y:S01]  /*0e30*/  IMAD.IADD R5, R0, 0x1, -R4 ;  /* 0x0000000100057824 */ /* 0x000fe200078e0a04 */
[----:B------:R-:W-:-:S02]  /*0e40*/  LEA.HI R12, R12, R16, RZ, 0x2 ;  /* 0x000000100c0c7211 */ /* 0x000fc400078f10ff */
[----:B------:R-:W-:Y:S02]  /*0e50*/  LOP3.LUT R3, R13, 0xfffffffc, RZ, 0xc0, !PT ;  /* 0xfffffffc0d037812 */ /* 0x000fe400078ec0ff */
[----:B------:R-:W-:Y:S02]  /*0e60*/  SHF.R.S32.HI R4, RZ, 0x2, R12 ;  /* 0x00000002ff047819 */ /* 0x000fe4000001140c */
[----:B------:R-:W-:Y:S01]  /*0e70*/  LOP3.LUT R13, R8, R6, RZ, 0x3c, !PT ;  /* 0x00000006080d7212 */ /* 0x000fe200078e3cff */
[----:B------:R-:W-:Y:S01]  /*0e80*/  IMAD.IADD R3, R172, 0x1, -R3 ;  /* 0x00000001ac037824 */ /* 0x000fe200078e0a03 */
[----:B------:R-:W-:Y:S01]  /*0e90*/  LOP3.LUT P0, RZ, R2, 0x2, RZ, 0xc0, !PT ;  /* 0x0000000202ff7812 */ /* 0x000fe2000780c0ff */
[----:B------:R-:W-:Y:S01]  /*0ea0*/  IMAD.SHL.U32 R8, R0, 0x400, RZ ;  /* 0x0000040000087824 */ /* 0x000fe200078e00ff */
[C---:B------:R-:W-:Y:S01]  /*0eb0*/  LOP3.LUT P4, RZ, R2.reuse, 0x4, RZ, 0xc0, !PT ;  /* 0x0000000402ff7812 */ /* 0x040fe2000788c0ff */
[----:B------:R-:W-:Y:S01]  /*0ec0*/  IMAD.SHL.U32 R0, R2, 0x40, RZ ;  /* 0x0000004002007824 */ /* 0x000fe200078e00ff */
[----:B------:R-:W-:Y:S01]  /*0ed0*/  LEA.HI R9, R9, R172, RZ, 0x6 ;  /* 0x000000ac09097211 */ /* 0x000fe200078f30ff */
[----:B------:R-:W-:Y:S01]  /*0ee0*/  IMAD R15, R5, 0x10, R4 ;  /* 0x00000010050f7824 */ /* 0x000fe200078e0204 */
[----:B------:R-:W-:Y:S01]  /*0ef0*/  LEA.HI R4, R3, R3, RZ, 0x1 ;  /* 0x0000000303047211 */ /* 0x000fe200078f08ff */
[----:B------:R-:W-:Y:S01]  /*0f00*/  IMAD.SHL.U32 R5, R7, 0x40, RZ ;  /* 0x0000004007057824 */ /* 0x000fe200078e00ff */
[----:B------:R-:W-:Y:S01]  /*0f10*/  LOP3.LUT R0, R0, 0x1c0, RZ, 0xc0, !PT ;  /* 0x000001c000007812 */ /* 0x000fe200078ec0ff */
[----:B------:R-:W-:Y:S01]  /*0f20*/  IMAD.SHL.U32 R6, R14, 0x8, RZ ;  /* 0x000000080e067824 */ /* 0x000fe200078e00ff */
[----:B------:R-:W-:Y:S01]  /*0f30*/  LOP3.LUT R2, R4, 0x1ffffffe, RZ, 0xc0, !PT ;  /* 0x1ffffffe04027812 */ /* 0x000fe200078ec0ff */
[----:B------:R-:W-:Y:S01]  /*0f40*/  IMAD.SHL.U32 R9, R9, 0x8, RZ ;  /* 0x0000000809097824 */ /* 0x000fe200078e00ff */
[----:B------:R-:W-:Y:S01]  /*0f50*/  R2P PR, R7, 0x6 ;  /* 0x0000000607007804 */ /* 0x000fe20000000000 */
[----:B------:R-:W-:Y:S01]  /*0f60*/  IMAD.SHL.U32 R7, R10, 0x40, RZ ;  /* 0x000000400a077824 */ /* 0x000fe200078e00ff */
[----:B------:R-:W-:Y:S01]  /*0f70*/  LOP3.LUT R4, R5, 0x1c0, RZ, 0xc0, !PT ;  /* 0x000001c005047812 */ /* 0x000fe200078ec0ff */
[C---:B------:R-:W-:Y:S01]  /*0f80*/  IMAD.IADD R10, R3.reuse, 0x1, -R2 ;  /* 0x00000001030a7824 */ /* 0x040fe200078e0a02 */
[----:B------:R-:W-:Y:S01]  /*0f90*/  LOP3.LUT R6, R0, 0x8, R6, 0xf8, !PT ;  /* 0x0000000800067812 */ /* 0x000fe200078ef806 */
[----:B------:R-:W-:Y:S01]  /*0fa0*/  IMAD R5, R3, 0x2, R8 ;  /* 0x0000000203057824 */ /* 0x000fe200078e0208 */
[----:B------:R-:W-:Y:S01]  /*0fb0*/  SHF.R.U32.HI R0, RZ, 0x3, R0 ;  /* 0x00000003ff007819 */ /* 0x000fe20000011600 */
[----:B------:R-:W-:Y:S01]  /*0fc0*/  STL [R1+0x8], R15 ;  /* 0x0000080f01007387 */ /* 0x000fe20000100800 */
[----:B------:R-:W-:-:S02]  /*0fd0*/  LEA.HI R2, R4, R4, RZ, 0x1d ;  /* 0x0000000404027211 */ /* 0x000fc400078fe8ff */
[----:B------:R-:W-:Y:S01]  /*0fe0*/  LOP3.LUT R3, R6, R0, RZ, 0x3c, !PT ;  /* 0x0000000006037212 */ /* 0x000fe200078e3cff */
[----:B------:R-:W-:Y:S01]  /*0ff0*/  IMAD R0, R14, 0x200, R13 ;  /* 0x000002000e007824 */ /* 0x000fe200078e020d */
[----:B------:R-:W-:Y:S02]  /*1000*/  LOP3.LUT R4, R7, 0xfffffe00, RZ, 0xc0, !PT ;  /* 0xfffffe0007047812 */ /* 0x000fe400078ec0ff */
[----:B------:R-:W-:Y:S01]  /*1010*/  LOP3.LUT R11, R11, 0x7ffffe00, R9, 0xf8, !PT ;  /* 0x7ffffe000b0b7812 */ /* 0x000fe200078ef809 */
[----:B------:R-:W-:Y:S01]  /*1020*/  IMAD.IADD R9, R5, 0x1, R2 ;  /* 0x0000000105097824 */ /* 0x000fe200078e0202 */
[CC--:B------:R-:W-:Y:S01]  /*1030*/  IADD3 R2, R3.reuse, R4.reuse, R8 ;  /* 0x0000000403027210 */ /* 0x0c0fe20007ffe008 */
[----:B------:R-:W-:Y:S01]  /*1040*/  IMAD.MOV.U32 R8, RZ, RZ, 0x40 ;  /* 0x00000040ff087424 */ /* 0x000fe200078e00ff */
[----:B------:R-:W-:Y:S01]  /*1050*/  LOP3.LUT R3, R3, R4, RZ, 0xfc, !PT ;  /* 0x0000000403037212 */ /* 0x000fe200078efcff */
[----:B------:R-:W-:Y:S01]  /*1060*/  IMAD.MOV.U32 R4, RZ, RZ, 0x20 ;  /* 0x00000020ff047424 */ /* 0x000fe200078e00ff */
[----:B------:R-:W-:Y:S01]  /*1070*/  LOP3.LUT R5, R12, 0x7ffffffc, RZ, 0xc0, !PT ;  /* 0x7ffffffc0c057812 */ /* 0x000fe200078ec0ff */
[----:B------:R-:W-:Y:S01]  /*1080*/  IMAD.SHL.U32 R188, R11, 0x2, RZ ;  /* 0x000000020bbc7824 */ /* 0x000fe200078e00ff */
[----:B------:R-:W-:-:S02]  /*1090*/  LEA R163, R2, 0x18100, 0x1 ;  /* 0x0001810002a37811 */ /* 0x000fc400078e08ff */
[----:B------:R-:W-:Y:S02]  /*10a0*/  SEL R168, R4, 0xffffffe0, !P0 ;  /* 0xffffffe004a87807 */ /* 0x000fe40004000000 */
[----:B------:R-:W-:Y:S02]  /*10b0*/  LEA R170, R3, 0x100, 0x1 ;  /* 0x0000010003aa7811 */ /* 0x000fe400078e08ff */
[----:B------:R-:W-:Y:S01]  /*10c0*/  SHF.R.S32.HI R7, RZ, 0x1f, R177 ;  /* 0x0000001fff077819 */ /* 0x000fe200000114b1 */
[----:B------:R-:W-:Y:S01]  /*10d0*/  IMAD.IADD R7, R16, 0x1, -R5 ;  /* 0x0000000110077824 */ /* 0x000fe200078e0a05 */
[----:B------:R-:W-:Y:S01]  /*10e0*/  LEA R169, R0, 0xc100, 0x1 ;  /* 0x0000c10000a97811 */ /* 0x000fe200078e08ff */
[----:B------:R-:W-:Y:S01]  /*10f0*/  IMAD.IADD R164, R163, 0x1, R168 ;  /* 0x00000001a3a47824 */ /* 0x000fe200078e02a8 */
[----:B------:R-:W-:Y:S01]  /*1100*/  SEL R0, R8, 0xffffffc0, !P4 ;  /* 0xffffffc008007807 */ /* 0x000fe20006000000 */
[--C-:B------:R-:W-:Y:S01]  /*1110*/  IMAD.IADD R208, R168, 0x1, R170.reuse ;  /* 0x00000001a8d07824 */ /* 0x100fe200078e02aa */
[----:B------:R-:W-:Y:S01]  /*1120*/  IADD3 R185, R177, 0x40, RZ ;  /* 0x00000040b1b97810 */ /* 0x000fe20007ffe0ff */
[----:B------:R-:W-:Y:S01]  /*1130*/  IMAD.SHL.U32 R220, R7, 0x2, RZ ;  /* 0x0000000207dc7824 */ /* 0x000fe200078e00ff */
[----:B------:R-:W-:Y:S01]  /*1140*/  LEA R221, R9, 0x80, 0x1 ;  /* 0x0000008009dd7811 */ /* 0x000fe200078e08ff */
[----:B------:R-:W-:Y:S01]  /*1150*/  IMAD R7, R10, 0x8, R15 ;  /* 0x000000080a077824 */ /* 0x000fe200078e020f */
[----:B------:R-:W-:Y:S01]  /*1160*/  SHF.R.S32.HI R6, RZ, 0x1f, R185 ;  /* 0x0000001fff067819 */ /* 0x000fe200000114b9 */
[----:B------:R-:W-:Y:S01]  /*1170*/  IMAD.IADD R171, R0, 0x1, R170 ;  /* 0x0000000100ab7824 */ /* 0x000fe200078e02aa */
[----:B------:R-:W-:Y:S01]  /*1180*/  IADD3 R246, R220, 0x10, RZ ;  /* 0x00000010dcf67810 */ /* 0x000fe20007ffe0ff */
[--C-:B------:R-:W-:Y:S01]  /*1190*/  IMAD.IADD R166, R163, 0x1, R0.reuse ;  /* 0x00000001a3a67824 */ /* 0x100fe200078e0200 */
[----:B------:R1:W-:Y:S01]  /*11a0*/  STL [R1+0xc], R7 ;  /* 0x00000c0701007387 */ /* 0x0003e20000100800 */
[----:B------:R-:W-:Y:S01]  /*11b0*/  IMAD.IADD R165, R164, 0x1, R0 ;  /* 0x00000001a4a57824 */ /* 0x000fe200078e0200 */
[----:B------:R-:W-:Y:S01]  /*11c0*/  IADD3 R247, R220, 0x8, RZ ;  /* 0x00000008dcf77810 */ /* 0x000fe20007ffe0ff */
[----:B------:R-:W-:Y:S01]  /*11d0*/  IMAD.IADD R0, R0, 0x1, R208 ;  /* 0x0000000100007824 */ /* 0x000fe200078e02d0 */
[----:B------:R-:W-:Y:S01]  /*11e0*/  IADD3 R243, R220, 0x28, RZ ;  /* 0x00000028dcf37810 */ /* 0x000fe20007ffe0ff */
[----:B------:R-:W-:Y:S01]  /*11f0*/  IMAD.IADD R211, R168, 0x1, R171 ;  /* 0x00000001a8d37824 */ /* 0x000fe200078e02ab */
[----:B------:R-:W-:-:S02]  /*1200*/  IADD3 R244, R220, 0x20, RZ ;  /* 0x00000020dcf47810 */ /* 0x000fc40007ffe0ff */
[----:B------:R2:W-:Y:S01]  /*1210*/  STL [R1], R0 ;  /* 0x0000000001007387 */ /* 0x0005e20000100800 */
[----:B------:R-:W-:Y:S02]  /*1220*/  IADD3 R240, R220, 0x40, RZ ;  /* 0x00000040dcf07810 */ /* 0x000fe40007ffe0ff */
[C---:B------:R-:W-:Y:S02]  /*1230*/  IADD3 R222, R221.reuse, -0x10, RZ ;  /* 0xfffffff0ddde7810 */ /* 0x040fe40007ffe0ff */
[----:B------:R-:W-:Y:S02]  /*1240*/  SEL R6, R4, 0xffffffe0, !P1 ;  /* 0xffffffe004067807 */ /* 0x000fe40004800000 */
[C---:B------:R-:W-:Y:S02]  /*1250*/  IADD3 R245, R220.reuse, 0x18, RZ ;  /* 0x00000018dcf57810 */ /* 0x040fe40007ffe0ff */
[C---:B------:R-:W-:Y:S01]  /*1260*/  IADD3 R241, R220.reuse, 0x38, RZ ;  /* 0x00000038dcf17810 */ /* 0x040fe20007ffe0ff */
[----:B------:R-:W-:Y:S01]  /*1270*/  IMAD.IADD R224, R221, 0x1, R6 ;  /* 0x00000001dde07824 */ /* 0x000fe200078e0206 */
[----:B------:R-:W-:-:S02]  /*1280*/  IADD3 R237, R220, 0x58, RZ ;  /* 0x00000058dced7810 */ /* 0x000fc40007ffe0ff */
[----:B------:R-:W-:Y:S02]  /*1290*/  @P3 IADD3 R222, R221, 0x10, RZ ;  /* 0x00000010ddde3810 */ /* 0x000fe40007ffe0ff */
[C---:B------:R-:W-:Y:S02]  /*12a0*/  IADD3 R242, R220.reuse, 0x30, RZ ;  /* 0x00000030dcf27810 */ /* 0x040fe40007ffe0ff */
[----:B------:R-:W-:Y:S01]  /*12b0*/  IADD3 R238, R220, 0x50, RZ ;  /* 0x00000050dcee7810 */ /* 0x000fe20007ffe0ff */
[----:B------:R-:W-:Y:S01]  /*12c0*/  IMAD.IADD R223, R6, 0x1, R222 ;  /* 0x0000000106df7824 */ /* 0x000fe200078e02de */
[C---:B------:R-:W-:Y:S02]  /*12d0*/  IADD3 R234, R220.reuse, 0x70, RZ ;  /* 0x00000070dcea7810 */ /* 0x040fe40007ffe0ff */
[----:B------:R-:W-:Y:S02]  /*12e0*/  SHF.R.S32.HI R4, RZ, 0x1f, R246 ;  /* 0x0000001fff047819 */ /* 0x000fe400000114f6 */
[----:B------:R-:W-:-:S02]  /*12f0*/  IADD3 R239, R220, 0x48, RZ ;  /* 0x00000048dcef7810 */ /* 0x000fc40007ffe0ff */
[C---:B------:R-:W-:Y:S02]  /*1300*/  IADD3 R235, R220.reuse, 0x68, RZ ;  /* 0x00000068dceb7810 */ /* 0x040fe40007ffe0ff */
[----:B------:R-:W-:Y:S02]  /*1310*/  IADD3 R231, R220, 0x88, RZ ;  /* 0x00000088dce77810 */ /* 0x000fe40007ffe0ff */
[----:B-1----:R-:W-:Y:S02]  /*1320*/  SHF.R.S32.HI R7, RZ, 0x1f, R247 ;  /* 0x0000001fff077819 */ /* 0x002fe400000114f7 */
[----:B------:R-:W-:Y:S02]  /*1330*/  SHF.R.S32.HI R4, RZ, 0x1f, R243 ;  /* 0x0000001fff047819 */ /* 0x000fe400000114f3 */
[----:B------:R-:W-:Y:S02]  /*1340*/  SEL R5, R8, 0xffffffc0, !P2 ;  /* 0xffffffc008057807 */ /* 0x000fe40005000000 */
[----:B------:R-:W-:-:S02]  /*1350*/  IADD3 R236, R220, 0x60, RZ ;  /* 0x00000060dcec7810 */ /* 0x000fc40007ffe0ff */
[C---:B------:R-:W-:Y:S01]  /*1360*/  IADD3 R232, R220.reuse, 0x80, RZ ;  /* 0x00000080dce87810 */ /* 0x040fe20007ffe0ff */
[--C-:B------:R-:W-:Y:S01]  /*1370*/  IMAD.IADD R251, R221, 0x1, R5.reuse ;  /* 0x00000001ddfb7824 */ /* 0x100fe200078e0205 */
[----:B------:R-:W-:Y:S01]  /*1380*/  IADD3 R228, R220, 0xa0, RZ ;  /* 0x000000a0dce47810 */ /* 0x000fe20007ffe0ff */
[--C-:B------:R-:W-:Y:S01]  /*1390*/  IMAD.IADD R250, R224, 0x1, R5.reuse ;  /* 0x00000001e0fa7824 */ /* 0x100fe200078e0205 */
        /* <DEDUP_REMOVED lines=9> */
[----:B------:R-:W-:Y:S02]  /*1430*/  SHF.R.S32.HI R4, RZ, 0x1f, R237 ;  /* 0x0000001fff047819 */ /* 0x000fe400000114ed */
[----:B------:R-:W-:Y:S02]  /*1440*/  IADD3 R186, R177, 0x80, RZ ;  /* 0x00000080b1ba7810 */ /* 0x000fe40007ffe0ff */
[----:B------:R-:W-:-:S02]  /*1450*/  IADD3 R230, R220, 0x90, RZ ;  /* 0x00000090dce67810 */ /* 0x000fc40007ffe0ff */
[C---:B------:R-:W-:Y:S02]  /*1460*/  IADD3 R227, R220.reuse, 0xa8, RZ ;  /* 0x000000a8dce37810 */ /* 0x040fe40007ffe0ff */
[----:B------:R-:W-:Y:S02]  /*1470*/  IADD3 R225, R220, 0xb8, RZ ;  /* 0x000000b8dce17810 */ /* 0x000fe40007ffe0ff */
        /* <DEDUP_REMOVED lines=13> */
[C---:B------:R-:W-:Y:S02]  /*1550*/  IADD3 R205, R188.reuse, 0xc100, RZ ;  /* 0x0000c100bccd7810 */ /* 0x040fe40007ffe0ff */
[----:B------:R-:W-:Y:S02]  /*1560*/  IADD3 R204, R188, 0x100, RZ ;  /* 0x00000100bccc7810 */ /* 0x000fe40007ffe0ff */
[----:B------:R-:W-:-:S02]  /*1570*/  SHF.R.S32.HI R8, RZ, 0x1f, R230 ;  /* 0x0000001fff087819 */ /* 0x000fc400000114e6 */
[----:B------:R-:W-:Y:S02]  /*1580*/  SHF.R.S32.HI R7, RZ, 0x1f, R227 ;  /* 0x0000001fff077819 */ /* 0x000fe400000114e3 */
[----:B--2---:R-:W-:Y:S02]  /*1590*/  SHF.R.S32.HI R4, RZ, 0x1f, R225 ;  /* 0x0000001fff047819 */ /* 0x004fe400000114e1 */
.L_x_1658:
        /* <DEDUP_REMOVED lines=30> */
.L_x_1557:
[----:B------:R-:W-:-:S04]  /*1780*/  ISETP.NE.U32.AND P0, PT, RZ, c[0x0][0x368], PT ;  /* 0x0000da00ff007a0c */ /* 0x000fc80003f05070 */
[----:B------:R-:W-:-:S13]  /*1790*/  ISETP.NE.AND.EX P0, PT, RZ, c[0x0][0x36c], PT, P0 ;  /* 0x0000db00ff007a0c */ /* 0x000fda0003f05300 */
[----:B------:R-:W-:Y:S05]  /*17a0*/  @!P0 BRA `(.L_x_1558) ;  /* 0x0000004000008947 */ /* 0x000fea0003800000 */
[----:B-1----:R-:W-:-:S04]  /*17b0*/  IADD3 R2, P0, R209, c[0x0][0x368], RZ ;  /* 0x0000da00d1027a10 */ /* 0x002fc80007f1e0ff */
[----:B------:R-:W-:-:S05]  /*17c0*/  IADD3.X R3, R210, c[0x0][0x36c], RZ, P0, !PT ;  /* 0x0000db00d2037a10 */ /* 0x000fca00007fe4ff */
[----:B------:R1:W5:Y:S01]  /*17d0*/  LDG.E R0, [R2.64] ;  /* 0x0000000602007981 */ /* 0x000362000c1e1900 */
[----:B------:R-:W-:Y:S05]  /*17e0*/  BRA `(.L_x_1559) ;  /* 0x0000008000007947 */ /* 0x000fea0003800000 */
.L_x_1558:
        /* <DEDUP_REMOVED lines=8> */
.L_x_1559:
        /* <DEDUP_REMOVED lines=45> */
.L_x_1561:
[----:B------:R-:W-:Y:S05]  /*1b40*/  BSYNC B0 ;  /* 0x0000000000007941 */ /* 0x000fea0003800000 */
.L_x_1560:
        /* <DEDUP_REMOVED lines=66> */
[----:B------:R-:W-:Y:S02]  /*1f70*/  ISETP.NE.AND P0, PT, R4, 0x1, PT ;  /* 0x000000010400780c */ /* 0x000fe40003f05270 */
        /* <DEDUP_REMOVED lines=34> */
.L_x_1663:
[----:B------:R-:W-:Y:S05]  /*21a0*/  BRA.DIV ~URZ, `(.L_x_1564) ;  /* 0x0000b7027f007947 */ /* 0x000fea000b800000 */
[----:B------:R3:W4:Y:S02]  /*21b0*/  SHFL.IDX PT, R0, R12, RZ, 0x181f ;  /* 0x00181fff0c007589 */ /* 0x00072400000e0000 */
.L_x_1664:
        /* <DEDUP_REMOVED lines=20> */
.L_x_1566:
[----:B------:R-:W-:Y:S05]  /*2300*/  BSYNC B0 ;  /* 0x0000000000007941 */ /* 0x000fea0003800000 */
.L_x_1565:
[----:B------:R-:W-:Y:S05]  /*2310*/  BRA.DIV ~URZ, `(.L_x_1567) ;  /* 0x0000b6027f007947 */ /* 0x000fea000b800000 */
[----:B--2---:R2:W1:Y:S04]  /*2320*/  SHFL.IDX PT, R4, R5, 0x1, 0x181f ;  /* 0x00381f0005047f89 */ /* 0x00446800000e0000 */
[----:B----4-:R2:W4:Y:S02]  /*2330*/  SHFL.IDX PT, R0, R12, 0x1, 0x181f ;  /* 0x00381f000c007f89 */ /* 0x01052400000e0000 */
.L_x_1665:
        /* <DEDUP_REMOVED lines=19> */
.L_x_1569:
[----:B------:R-:W-:Y:S05]  /*2470*/  BSYNC B0 ;  /* 0x0000000000007941 */ /* 0x000fea0003800000 */
.L_x_1568:
[----:B------:R-:W-:Y:S05]  /*2480*/  BRA.DIV ~URZ, `(.L_x_1570) ;  /* 0x0000b5627f007947 */ /* 0x000fea000b800000 */
[----:B-1----:R1:W2:Y:S02]  /*2490*/  SHFL.IDX PT, R4, R5, 0x2, 0x181f ;  /* 0x00581f0005047f89 */ /* 0x0022a400000e0000 */
.L_x_1666:
[----:B------:R-:W-:Y:S05]  /*24a0*/  BRA.DIV ~URZ, `(.L_x_1571) ;  /* 0x0000b5b27f007947 */ /* 0x000fea000b800000 */
[----:B----4-:R4:W1:Y:S02]  /*24b0*/  SHFL.IDX PT, R0, R12, 0x2, 0x181f ;  /* 0x00581f000c007f89 */ /* 0x01086400000e0000 */
.L_x_1667:
        /* <DEDUP_REMOVED lines=19> */
.L_x_1573:
[----:B------:R-:W-:Y:S05]  /*25f0*/  BSYNC B0 ;  /* 0x0000000000007941 */ /* 0x000fea0003800000 */
.L_x_1572:
[----:B------:R-:W-:Y:S05]  /*2600*/  BRA.DIV ~URZ, `(.L_x_1574) ;  /* 0x0000b4c27f007947 */ /* 0x000fea000b800000 */
[----:B--2---:R2:W3:Y:S04]  /*2610*/  SHFL.IDX PT, R4, R5, 0x3, 0x181f ;  /* 0x00781f0005047f89 */ /* 0x0044e800000e0000 */
[----:B-1----:R2:W1:Y:S02]  /*2620*/  SHFL.IDX PT, R0, R12, 0x3, 0x181f ;  /* 0x00781f000c007f89 */ /* 0x00246400000e0000 */
.L_x_1668:
[----:B------:R-:W-:Y:S01]  /*2630*/  IADD3 R2, R10, 0x60, RZ ;  /* 0x000000600a027810 */ /* 0x000fe20007ffe0ff */
[----:B-----5:R-:W-:Y:S01]  /*2640*/  IMAD.WIDE.U32 R192, R14, c[0x0][0x2b0], RZ ;  /* 0x0000ac000ec07a25 */ /* 0x020fe200078e00ff */
[----:B------:R-:W-:-:S02]  /*2650*/  SHF.R.S32.HI R19, RZ, 0x1f, R177 ;  /* 0x0000001fff137819 */ /* 0x000fc400000114b1 */
[----:B------:R-:W-:Y:S02]  /*2660*/  ISETP.GE.AND P0, PT, R2, R11, PT ;  /* 0x0000000b0200720c */ /* 0x000fe40003f06270 */
[----:B------:R-:W-:Y:S02]  /*2670*/  SHF.R.S32.HI R23, RZ, 0x1f, R185 ;  /* 0x0000001fff177819 */ /* 0x000fe400000114b9 */
[----:B------:R-:W-:-:S09]  /*2680*/  SHF.R.S32.HI R22, RZ, 0x1f, R186 ;  /* 0x0000001fff167819 */ /* 0x000fd200000114ba */
[-C--:B-1----:R-:W-:Y:S02]  /*2690*/  @!P0 LEA R8, P3, R177, R0.reuse, 0x1 ;  /* 0x00000000b1088211 */ /* 0x082fe400078608ff */
[-C--:B------:R-:W-:Y:S02]  /*26a0*/  @!P0 LEA R6, P2, R185, R0.reuse, 0x1 ;  /* 0x00000000b9068211 */ /* 0x080fe400078408ff */
[----:B------:R-:W-:Y:S02]  /*26b0*/  @!P0 LEA R2, P1, R186, R0, 0x1 ;  /* 0x00000000ba028211 */ /* 0x000fe400078208ff */
[----:B------:R-:W-:Y:S02]  /*26c0*/  SHF.R.S32.HI R0, RZ, 0x1f, R14 ;  /* 0x0000001fff007819 */ /* 0x000fe4000001140e */
[-C--:B---3--:R-:W-:Y:S02]  /*26d0*/  @!P0 LEA.HI.X R9, R177, R4.reuse, R19, 0x1, P3 ;  /* 0x00000004b1098211 */ /* 0x088fe400018f0c13 */
[-C--:B------:R-:W-:Y:S01]  /*26e0*/  @!P0 LEA.HI.X R7, R185, R4.reuse, R23, 0x1, P2 ;  /* 0x00000004b9078211 */ /* 0x080fe200010f0c17 */
[----:B------:R-:W-:Y:S01]  /*26f0*/  IMAD R0, R0, c[0x0][0x2b0], RZ ;  /* 0x0000ac0000007a24 */ /* 0x000fe200078e02ff */
[C---:B------:R-:W-:Y:S01]  /*2700*/  @!P0 LEA.HI.X R3, R186.reuse, R4, R22, 0x1, P1 ;  /* 0x00000004ba038211 */ /* 0x040fe200008f0c16 */
        /* <DEDUP_REMOVED lines=8> */
[----:B------:R-:W-:Y:S01]  /*2790*/  IMAD.IADD R198, R193, 0x1, R0 ;  /* 0x00000001c1c67824 */ /* 0x000fe200078e0200 */
[----:B------:R-:W-:Y:S01]  /*27a0*/  SEL R252, RZ, 0x10, P6 ;  /* 0x00000010fffc7807 */ /* 0x000fe20003000000 */
[----:B------:R1:W-:Y:S01]  /*27b0*/  @!P0 LDGSTS.E.BYPASS.LTC128B.128 [R188+0x23100], [R2.64], !P4 ;  /* 0x2310000002bc8fae */ /* 0x0003e2000e101d46 */
[----:B------:R-:W-:-:S03]  /*27c0*/  ISETP.GE.AND P4, PT, R185, c[0x0][0x1d4], PT ;  /* 0x00007500b9007a0c */ /* 0x000fc60003f86270 */
[----:B------:R-:W0:Y:S01]  /*27d0*/  LDGDEPBAR ;  /* 0x00000000000079af */ /* 0x000e220000000000 */
[----:B------:R-:W-:Y:S03]  /*27e0*/  WARPSYNC 0xffffffff ;  /* 0xffffffff00007948 */ /* 0x000fe60003800000 */
[----:B------:R-:W-:Y:S01]  /*27f0*/  IMAD.MOV.U32 R21, RZ, RZ, c[0x0][0x2b8] ;  /* 0x0000ae00ff157624 */ /* 0x000fe200078e00ff */
[----:B------:R-:W-:Y:S01]  /*2800*/  BAR.SYNC.DEFER_BLOCKING 0x0 ;  /* 0x0000000000007b1d */ /* 0x000fe20000010000 */
[----:B-1----:R-:W-:Y:S02]  /*2810*/  IMAD R2, R18, 0x40, R189 ;  /* 0x0000004012027824 */ /* 0x002fe400078e02bd */
        /* <DEDUP_REMOVED lines=9> */
[----:B--2---:R-:W-:Y:S02]  /*28b0*/  @!P0 LEA.HI.X.SX32 R5, R0, R198, 0x1, P1 ;  /* 0x000000c600058211 */ /* 0x004fe400008f0eff */
[----:B------:R-:W-:-:S04]  /*28c0*/  @!P0 LEA R4, P1, R3, c[0x0][0x2a0], 0x2 ;  /* 0x0000a80003048a11 */ /* 0x000fc800078210ff */
[----:B------:R-:W-:-:S05]  /*28d0*/  @!P0 LEA.HI.X R5, R3, c[0x0][0x2a4], R5, 0x2, P1 ;  /* 0x0000a90003058a11 */ /* 0x000fca00008f1405 */
[----:B------:R1:W2:Y:S01]  /*28e0*/  @!P0 LDG.E R173, [R4.64] ;  /* 0x0000000604ad8981 */ /* 0x0002a2000c1e1900 */
[----:B------:R-:W-:Y:S01]  /*28f0*/  IMAD.MOV R0, RZ, RZ, -R0 ;  /* 0x000000ffff007224 */ /* 0x000fe200078e0a00 */
[----:B------:R-:W-:Y:S01]  /*2900*/  BSSY B0, `(.L_x_1575) ;  /* 0x00000a6000007945 */ /* 0x000fe20003800000 */
[----:B------:R-:W-:-:S04]  /*2910*/  IMAD.WIDE.U32 R190, R13, c[0x0][0x1e8], RZ ;  /* 0x00007a000dbe7a25 */ /* 0x000fc800078e00ff */
[----:B------:R-:W-:Y:S02]  /*2920*/  IMAD R174, R0, c[0x0][0x2b8], R2 ;  /* 0x0000ae0000ae7a24 */ /* 0x000fe400078e0202 */
[----:B------:R-:W-:Y:S02]  /*2930*/  IMAD R195, R13, c[0x0][0x1ec], R191 ;  /* 0x00007b000dc37a24 */ /* 0x000fe400078e02bf */
[----:B------:R-:W-:-:S04]  /*2940*/  IMAD.WIDE.U32 R2, R174, c[0x0][0x1e0], RZ ;  /* 0x00007800ae027a25 */ /* 0x000fc800078e00ff */
[----:B------:R-:W-:Y:S01]  /*2950*/  IMAD R96, R18, -0x40, R16 ;  /* 0xffffffc012607824 */ /* 0x000fe200078e0210 */
[----:B------:R-:W-:Y:S01]  /*2960*/  SHF.L.U64.HI R16, R177, 0x1, R19 ;  /* 0x00000001b1107819 */ /* 0x000fe20000010213 */
[----:B------:R-:W-:-:S04]  /*2970*/  IMAD.WIDE.U32 R196, R13, c[0x0][0x210], RZ ;  /* 0x000084000dc47a25 */ /* 0x000fc800078e00ff */
[----:B------:R-:W-:Y:S02]  /*2980*/  IMAD.IADD R14, R96, 0x1, -R206 ;  /* 0x00000001600e7824 */ /* 0x000fe400078e0ace */
[----:B------:R-:W-:Y:S01]  /*2990*/  IMAD R199, R13, c[0x0][0x214], R197 ;  /* 0x000085000dc77a24 */ /* 0x000fe200078e02c5 */
[----:B-1----:R-:W-:Y:S01]  /*29a0*/  SHF.R.S32.HI R5, RZ, 0x1f, R174 ;  /* 0x0000001fff057819 */ /* 0x002fe200000114ae */
[----:B------:R-:W-:Y:S01]  /*29b0*/  IMAD.SHL.U32 R20, R177, 0x2, RZ ;  /* 0x00000002b1147824 */ /* 0x000fe200078e00ff */
[----:B------:R-:W-:-:S03]  /*29c0*/  ISETP.GE.AND P1, PT, R14, 0x1, PT ;  /* 0x000000010e00780c */ /* 0x000fc60003f26270 */
[C---:B------:R-:W-:Y:S02]  /*29d0*/  IMAD R0, R5.reuse, c[0x0][0x1e0], RZ ;  /* 0x0000780005007a24 */ /* 0x040fe400078e02ff */
[----:B------:R-:W-:Y:S02]  /*29e0*/  IMAD R5, R5, c[0x0][0x208], RZ ;  /* 0x0000820005057a24 */ /* 0x000fe400078e02ff */
[C---:B------:R-:W-:Y:S02]  /*29f0*/  IMAD R0, R174.reuse, c[0x0][0x1e4], R0 ;  /* 0x00007900ae007a24 */ /* 0x040fe400078e0200 */
[----:B------:R-:W-:Y:S02]  /*2a00*/  IMAD R5, R174, c[0x0][0x20c], R5 ;  /* 0x00008300ae057a24 */ /* 0x000fe400078e0205 */
[----:B------:R-:W-:Y:S01]  /*2a10*/  IMAD.IADD R3, R3, 0x1, R0 ;  /* 0x0000000103037824 */ /* 0x000fe200078e0200 */
[----:B--2---:R-:W-:-:S03]  /*2a20*/  SHF.R.S32.HI R6, RZ, 0x1f, R173 ;  /* 0x0000001fff067819 */ /* 0x004fc600000114ad */
[----:B------:R-:W-:-:S04]  /*2a30*/  IMAD.WIDE.U32 R2, R173, c[0x0][0x1f0], R2 ;  /* 0x00007c00ad027a25 */ /* 0x000fc800078e0002 */
[----:B------:R-:W-:-:S04]  /*2a40*/  IMAD R0, R6, c[0x0][0x1f0], RZ ;  /* 0x00007c0006007a24 */ /* 0x000fc800078e02ff */
[----:B------:R-:W-:Y:S01]  /*2a50*/  IMAD R4, R173, c[0x0][0x1f4], R0 ;  /* 0x00007d00ad047a24 */ /* 0x000fe200078e0200 */
[----:B------:R-:W-:-:S04]  /*2a60*/  IADD3 R0, P0, R2, R190, RZ ;  /* 0x000000be02007210 */ /* 0x000fc80007f1e0ff */
[----:B------:R-:W-:Y:S02]  /*2a70*/  IADD3.X R2, R195, R3, R4, P0, !PT ;  /* 0x00000003c3027210 */ /* 0x000fe400007fe404 */
[----:B------:R-:W-:-:S04]  /*2a80*/  LEA R4, P0, R0, c[0x0][0x1c8], 0x1 ;  /* 0x0000720000047a11 */ /* 0x000fc800078008ff */
[----:B------:R-:W-:Y:S01]  /*2a90*/  LEA.HI.X R7, R0, c[0x0][0x1cc], R2, 0x1, P0 ;  /* 0x0000730000077a11 */ /* 0x000fe200000f0c02 */
[----:B------:R-:W-:Y:S01]  /*2aa0*/  IMAD.WIDE.U32 R2, R174, c[0x0][0x208], RZ ;  /* 0x00008200ae027a25 */ /* 0x000fe200078e00ff */
[----:B------:R-:W1:Y:S03]  /*2ab0*/  SHFL.IDX PT, R0, R4, RZ, 0x181f ;  /* 0x00181fff04007589 */ /* 0x000e6600000e0000 */
[----:B------:R-:W-:Y:S01]  /*2ac0*/  IMAD.IADD R3, R3, 0x1, R5 ;  /* 0x0000000103037824 */ /* 0x000fe200078e0205 */
[----:B------:R-:W2:Y:S01]  /*2ad0*/  SHFL.IDX PT, R9, R7, RZ, 0x181f ;  /* 0x00181fff07097589 */ /* 0x000ea200000e0000 */
[----:B------:R-:W-:Y:S02]  /*2ae0*/  IMAD R5, R6, c[0x0][0x218], RZ ;  /* 0x0000860006057a24 */ /* 0x000fe400078e02ff */
[C---:B------:R-:W-:Y:S01]  /*2af0*/  IMAD.WIDE.U32 R2, R173.reuse, c[0x0][0x218], R2 ;  /* 0x00008600ad027a25 */ /* 0x040fe200078e0002 */
[----:B----4-:R3:W4:Y:S03]  /*2b00*/  SHFL.IDX PT, R12, R4, 0x1, 0x181f ;  /* 0x00381f00040c7f89 */ /* 0x01072600000e0000 */
[----:B------:R-:W-:Y:S01]  /*2b10*/  IMAD R10, R173, c[0x0][0x21c], R5 ;  /* 0x00008700ad0a7a24 */ /* 0x000fe200078e0205 */
[----:B------:R2:W5:Y:S01]  /*2b20*/  SHFL.IDX PT, R13, R7, 0x1, 0x181f ;  /* 0x00381f00070d7f89 */ /* 0x00056200000e0000 */
[----:B-1----:R-:W-:-:S02]  /*2b30*/  @P1 LEA R6, P0, R177, R0, 0x1 ;  /* 0x00000000b1061211 */ /* 0x002fc400078008ff */
[-C--:B---3--:R-:W-:Y:S02]  /*2b40*/  @P1 LEA R4, P2, R185, R0.reuse, 0x1 ;  /* 0x00000000b9041211 */ /* 0x088fe400078408ff */
[-C--:B--2---:R-:W-:Y:S02]  /*2b50*/  @P1 LEA.HI.X R7, R177, R9.reuse, R19, 0x1, P0 ;  /* 0x00000009b1071211 */ /* 0x084fe400000f0c13 */
[----:B------:R-:W-:Y:S02]  /*2b60*/  @P1 LEA R8, P0, R186, R0, 0x1 ;  /* 0x00000000ba081211 */ /* 0x000fe400078008ff */
[-C--:B------:R-:W-:Y:S01]  /*2b70*/  @P1 LEA.HI.X R5, R185, R9.reuse, R23, 0x1, P2 ;  /* 0x00000009b9051211 */ /* 0x080fe200010f0c17 */
[----:B------:R1:W-:Y:S01]  /*2b80*/  @P1 LDGSTS.E.BYPASS.LTC128B.128 [R188+0xc100], [R6.64], !P5 ;  /* 0x0c10000006bc1fae */ /* 0x0003e2000e901d46 */
[----:B------:R-:W-:Y:S02]  /*2b90*/  IADD3 R0, P2, R2, R196, RZ ;  /* 0x000000c402007210 */ /* 0x000fe40007f5e0ff */
[----:B------:R-:W-:Y:S01]  /*2ba0*/  @P1 LEA.HI.X R9, R186, R9, R22, 0x1, P0 ;  /* 0x00000009ba091211 */ /* 0x000fe200000f0c16 */
[----:B------:R2:W-:Y:S01]  /*2bb0*/  @P1 LDGSTS.E.BYPASS.LTC128B.128 [R188+0xe100], [R4.64], !P4 ;  /* 0x0e10000004bc1fae */ /* 0x0005e2000e101d46 */
[----:B------:R-:W-:-:S02]  /*2bc0*/  IADD3.X R2, R199, R3, R10, P2, !PT ;  /* 0x00000003c7027210 */ /* 0x000fc400017fe40a */
[----:B------:R-:W-:Y:S01]  /*2bd0*/  LEA R15, P2, R0, c[0x0][0x1f8], 0x1 ;  /* 0x00007e00000f7a11 */ /* 0x000fe200078408ff */
[----:B------:R3:W-:Y:S01]  /*2be0*/  @P1 LDGSTS.E.BYPASS.LTC128B.128 [R188+0x10100], [R8.64], !P6 ;  /* 0x1010000008bc1fae */ /* 0x0007e2000f101d46 */
[----:B------:R-:W-:Y:S02]  /*2bf0*/  ISETP.GE.AND P0, PT, R14, 0x21, PT ;  /* 0x000000210e00780c */ /* 0x000fe40003f06270 */
[----:B------:R-:W-:Y:S01]  /*2c00*/  LEA.HI.X R17, R0, c[0x0][0x1fc], R2, 0x1, P2 ;  /* 0x00007f0000117a11 */ /* 0x000fe200010f0c02 */
[----:B------:R-:W3:Y:S04]  /*2c10*/  SHFL.IDX PT, R10, R15, RZ, 0x181f ;  /* 0x00181fff0f0a7589 */ /* 0x000ee800000e0000 */
[----:B------:R-:W3:Y:S04]  /*2c20*/  SHFL.IDX PT, R11, R17, RZ, 0x181f ;  /* 0x00181fff110b7589 */ /* 0x000ee800000e0000 */
[----:B------:R3:W3:Y:S02]  /*2c30*/  SHFL.IDX PT, R0, R15, 0x1, 0x181f ;  /* 0x00381f000f007f89 */ /* 0x0006e400000e0000 */
[----:B----4-:R-:W-:-:S04]  /*2c40*/  @P0 LEA R2, P1, R186, R12, 0x1 ;  /* 0x0000000cba020211 */ /* 0x010fc800078208ff */
[-C--:B-----5:R-:W-:Y:S02]  /*2c50*/  @P0 LEA.HI.X R3, R186, R13.reuse, R22, 0x1, P1 ;  /* 0x0000000dba030211 */ /* 0x0a0fe400008f0c16 */
[-C--:B-1----:R-:W-:Y:S02]  /*2c60*/  @P0 LEA R6, P3, R177, R12.reuse, 0x1 ;  /* 0x0000000cb1060211 */ /* 0x082fe400078608ff */
[----:B--2---:R-:W-:Y:S02]  /*2c70*/  @P0 LEA R4, P2, R185, R12, 0x1 ;  /* 0x0000000cb9040211 */ /* 0x004fe400078408ff */
[-C--:B------:R-:W-:Y:S01]  /*2c80*/  @P0 LEA.HI.X R7, R177, R13.reuse, R19, 0x1, P3 ;  /* 0x0000000db1070211 */ /* 0x080fe200018f0c13 */
[C---:B------:R-:W-:Y:S01]  /*2c90*/  IMAD.SHL.U32 R19, R185.reuse, 0x2, RZ ;  /* 0x00000002b9137824 */ /* 0x040fe200078e00ff */
[C-C-:B------:R-:W-:Y:S02]  /*2ca0*/  @P0 LEA.HI.X R5, R185.reuse, R13, R23.reuse, 0x1, P2 ;  /* 0x0000000db9050211 */ /* 0x140fe400010f0c17 */
[----:B------:R-:W-:Y:S01]  /*2cb0*/  SHF.L.U64.HI R13, R185, 0x1, R23 ;  /* 0x00000001b90d7819 */ /* 0x000fe20000010217 */
[----:B------:R1:W-:Y:S01]  /*2cc0*/  @P0 LDGSTS.E.BYPASS.LTC128B.128 [R188+0xd100], [R6.64], !P5 ;  /* 0x0d10000006bc0fae */ /* 0x0003e2000e901d46 */
[----:B------:R-:W-:-:S02]  /*2cd0*/  ISETP.GE.AND P3, PT, R177, c[0x0][0x1d4], PT ;  /* 0x00007500b1007a0c */ /* 0x000fc40003f66270 */
[----:B------:R-:W-:Y:S01]  /*2ce0*/  ISETP.GE.AND P2, PT, R185, c[0x0][0x1d4], PT ;  /* 0x00007500b9007a0c */ /* 0x000fe20003f46270 */
[----:B------:R2:W-:Y:S01]  /*2cf0*/  @P0 LDGSTS.E.BYPASS.LTC128B.128 [R188+0xf100], [R4.64], !P4 ;  /* 0x0f10000004bc0fae */ /* 0x0005e2000e101d46 */
[----:B------:R-:W-:Y:S02]  /*2d00*/  ISETP.LT.OR P1, PT, R14, 0x1, P3 ;  /* 0x000000010e00780c */ /* 0x000fe40001f21670 */
[----:B---3--:R-:W-:Y:S01]  /*2d10*/  SHF.L.U64.HI R15, R186, 0x1, R22 ;  /* 0x00000001ba0f7819 */ /* 0x008fe20000010216 */
[----:B------:R3:W-:Y:S04]  /*2d20*/  @P0 LDGSTS.E.BYPASS.LTC128B.128 [R188+0x11100], [R2.64], !P6 ;  /* 0x1110000002bc0fae */ /* 0x0007e8000f101d46 */
[----:B------:R-:W0:Y:S04]  /*2d30*/  LDGDEPBAR ;  /* 0x00000000000079af */ /* 0x000e280000000000 */
[----:B-1----:R1:W4:Y:S01]  /*2d40*/  SHFL.IDX PT, R6, R17, 0x1, 0x181f ;  /* 0x00381f0011067f89 */ /* 0x00232200000e0000 */
[----:B--2---:R-:W-:-:S05]  /*2d50*/  IADD3 R4, P0, R10, R20, RZ ;  /* 0x000000140a047210 */ /* 0x004fca0007f1e0ff */
[----:B------:R-:W-:Y:S01]  /*2d60*/  IMAD.X R5, R11, 0x1, R16, P0 ;  /* 0x000000010b057824 */ /* 0x000fe200000e0610 */
[----:B---3--:R-:W-:-:S04]  /*2d70*/  IADD3 R2, P0, R10, R19, RZ ;  /* 0x000000130a027210 */ /* 0x008fc80007f1e0ff */
[----:B------:R2:W-:Y:S01]  /*2d80*/  LDGSTS.E.BYPASS.LTC128B.128 [R188+0x100], [R4.64], !P1 ;  /* 0x0010000004bc7fae */ /* 0x0005e2000c901d46 */
[----:B------:R-:W-:Y:S01]  /*2d90*/  IMAD.X R3, R11, 0x1, R13, P0 ;  /* 0x000000010b037824 */ /* 0x000fe200000e060d */
[----:B------:R-:W-:Y:S02]  /*2da0*/  ISETP.LT.OR P0, PT, R14, 0x1, P2 ;  /* 0x000000010e00780c */ /* 0x000fe40001701670 */
[----:B------:R-:W-:Y:S02]  /*2db0*/  ISETP.GE.AND P1, PT, R186, c[0x0][0x1d4], PT ;  /* 0x00007500ba007a0c */ /* 0x000fe40003f26270 */
[----:B------:R-:W-:Y:S01]  /*2dc0*/  ISETP.LT.OR P2, PT, R14, 0x21, P2 ;  /* 0x000000210e00780c */ /* 0x000fe20001741670 */
[----:B-1----:R-:W-:-:S08]  /*2dd0*/  IMAD.SHL.U32 R17, R186, 0x2, RZ ;  /* 0x00000002ba117824 */ /* 0x002fd000078e00ff */
[----:B------:R1:W-:Y:S01]  /*2de0*/  LDGSTS.E.BYPASS.LTC128B.128 [R188+0x2100], [R2.64], !P0 ;  /* 0x0210000002bc7fae */ /* 0x0003e2000c101d46 */
[----:B--2---:R-:W-:-:S05]  /*2df0*/  IADD3 R4, P0, R10, R17, RZ ;  /* 0x000000110a047210 */ /* 0x004fca0007f1e0ff */
[----:B------:R-:W-:Y:S01]  /*2e00*/  IMAD.X R5, R11, 0x1, R15, P0 ;  /* 0x000000010b057824 */ /* 0x000fe200000e060f */
[----:B-1----:R-:W-:-:S05]  /*2e10*/  IADD3 R2, P0, R0, R20, RZ ;  /* 0x0000001400027210 */ /* 0x002fca0007f1e0ff */
[----:B----4-:R-:W-:Y:S01]  /*2e20*/  IMAD.X R3, R6, 0x1, R16, P0 ;  /* 0x0000000106037824 */ /* 0x010fe200000e0610 */
[C---:B------:R-:W-:Y:S02]  /*2e30*/  ISETP.LT.OR P0, PT, R14.reuse, 0x1, P1 ;  /* 0x000000010e00780c */ /* 0x040fe40000f01670 */
[----:B------:R-:W-:-:S11]  /*2e40*/  ISETP.LT.OR P1, PT, R14, 0x21, P1 ;  /* 0x000000210e00780c */ /* 0x000fd60000f21670 */
[----:B------:R1:W-:Y:S01]  /*2e50*/  LDGSTS.E.BYPASS.LTC128B.128 [R188+0x4100], [R4.64], !P0 ;  /* 0x0410000004bc7fae */ /* 0x0003e2000c101d46 */
[----:B------:R-:W-:Y:S02]  /*2e60*/  ISETP.LT.OR P0, PT, R14, 0x21, P3 ;  /* 0x000000210e00780c */ /* 0x000fe40001f01670 */
[----:B------:R-:W-:-:S11]  /*2e70*/  ISETP.GT.AND P3, PT, R189, 0x3f, PT ;  /* 0x0000003fbd00780c */ /* 0x000fd60003f64270 */
[----:B------:R2:W-:Y:S01]  /*2e80*/  LDGSTS.E.BYPASS.LTC128B.128 [R188+0x1100], [R2.64], !P0 ;  /* 0x0110000002bc7fae */ /* 0x0005e2000c101d46 */
[----:B-1----:R-:W-:-:S05]  /*2e90*/  IADD3 R4, P0, R0, R19, RZ ;  /* 0x0000001300047210 */ /* 0x002fca0007f1e0ff */
[----:B------:R-:W-:-:S05]  /*2ea0*/  IMAD.X R5, R6, 0x1, R13, P0 ;  /* 0x0000000106057824 */ /* 0x000fca00000e060d */
[----:B------:R1:W-:Y:S01]  /*2eb0*/  LDGSTS.E.BYPASS.LTC128B.128 [R188+0x3100], [R4.64], !P2 ;  /* 0x0310000004bc7fae */ /* 0x0003e2000d101d46 */
[----:B------:R-:W-:Y:S02]  /*2ec0*/  ISETP.GT.AND P2, PT, R18, R187, PT ;  /* 0x000000bb1200720c */ /* 0x000fe40003f44270 */
[----:B--2---:R-:W-:-:S05]  /*2ed0*/  IADD3 R2, P0, R0, R17, RZ ;  /* 0x0000001100027210 */ /* 0x004fca0007f1e0ff */
[----:B------:R-:W-:-:S05]  /*2ee0*/  IMAD.X R3, R6, 0x1, R15, P0 ;  /* 0x0000000106037824 */ /* 0x000fca00000e060f */
[----:B------:R1:W-:Y:S04]  /*2ef0*/  LDGSTS.E.BYPASS.LTC128B.128 [R188+0x5100], [R2.64], !P1 ;  /* 0x0510000002bc7fae */ /* 0x0003e8000c901d46 */
[----:B------:R-:W0:Y:S01]  /*2f00*/  LDGDEPBAR ;  /* 0x00000000000079af */ /* 0x000e220000000000 */
[----:B------:R-:W-:Y:S05]  /*2f10*/  @!P2 BRA `(.L_x_1576) ;  /* 0x000004400000a947 */ /* 0x000fea0003800000 */
[----:B------:R-:W-:Y:S01]  /*2f20*/  ISETP.NE.AND P0, PT, R21, 0x1, PT ;  /* 0x000000011500780c */ /* 0x000fe20003f05270 */
[----:B-1----:R-:W-:Y:S02]  /*2f30*/  IMAD R2, R18, 0x40, R194 ;  /* 0x0000004012027824 */ /* 0x002fe400078e02c2 */
        /* <DEDUP_REMOVED lines=25> */
[----:B------:R-:W-:Y:S06]  /*30d0*/  BRA.DIV ~URZ, `(.L_x_1577) ;  /* 0x0000aac27f007947 */ /* 0x000fec000b800000 */
[----:B------:R1:W2:Y:S02]  /*30e0*/  SHFL.IDX PT, R4, R5, RZ, 0x181f ;  /* 0x00181fff05047589 */ /* 0x0002a400000e0000 */
.L_x_1669:
[----:B------:R-:W-:Y:S05]  /*30f0*/  BRA.DIV ~URZ, `(.L_x_1578) ;  /* 0x0000ab127f007947 */ /* 0x000fea000b800000 */
[----:B------:R-:W3:Y:S01]  /*3100*/  SHFL.IDX PT, R0, R10, RZ, 0x181f ;  /* 0x00181fff0a007589 */ /* 0x000ee200000e0000 */
[----:B------:R-:W-:Y:S02]  /*3110*/  SEL R12, RZ, 0x10, P5 ;  /* 0x00000010ff0c7807 */ /* 0x000fe40002800000 */
[----:B------:R-:W-:Y:S02]  /*3120*/  SEL R11, RZ, 0x10, P4 ;  /* 0x00000010ff0b7807 */ /* 0x000fe40002000000 */
[----:B---3--:R-:W-:-:S05]  /*3130*/  IADD3 R8, P0, R0, R20, RZ ;  /* 0x0000001400087210 */ /* 0x008fca0007f1e0ff */
[----:B--2---:R-:W-:Y:S01]  /*3140*/  IMAD.X R9, R4, 0x1, R16, P0 ;  /* 0x0000000104097824 */ /* 0x004fe200000e0610 */
[----:B------:R-:W-:-:S04]  /*3150*/  IADD3 R6, P0, R0, R19, RZ ;  /* 0x0000001300067210 */ /* 0x000fc80007f1e0ff */
[----:B------:R-:W-:Y:S01]  /*3160*/  @!PT LDS RZ, [RZ] ;  /* 0x00000000fffff984 */ /* 0x000fe20000000800 */
[----:B------:R-:W-:Y:S01]  /*3170*/  @!PT LDS RZ, [RZ] ;  /* 0x00000000fffff984 */ /* 0x000fe20000000800 */
[----:B------:R2:W-:Y:S01]  /*3180*/  LDGSTS.E.BYPASS.LTC128B.128 [R188+0x12100], [R8.64], !P5 ;  /* 0x1210000008bc7fae */ /* 0x0005e2000e901d46 */
[----:B------:R-:W-:Y:S01]  /*3190*/  IMAD.X R7, R4, 0x1, R13, P0 ;  /* 0x0000000104077824 */ /* 0x000fe200000e060d */
[----:B------:R-:W-:Y:S02]  /*31a0*/  IADD3 R2, P0, R0, R17, RZ ;  /* 0x0000001100027210 */ /* 0x000fe40007f1e0ff */
[----:B------:R3:W4:Y:S03]  /*31b0*/  SHFL.IDX PT, R0, R10, 0x1, 0x181f ;  /* 0x00381f000a007f89 */ /* 0x00072600000e0000 */
[----:B------:R-:W-:Y:S01]  /*31c0*/  IMAD.X R3, R4, 0x1, R15, P0 ;  /* 0x0000000104037824 */ /* 0x000fe200000e060f */
[----:B------:R3:W-:Y:S04]  /*31d0*/  LDGSTS.E.BYPASS.LTC128B.128 [R188+0x14100], [R6.64], !P4 ;  /* 0x1410000006bc7fae */ /* 0x0007e8000e101d46 */
[----:B------:R3:W-:Y:S04]  /*31e0*/  LDGSTS.E.BYPASS.LTC128B.128 [R188+0x16100], [R2.64], !P6 ;  /* 0x1610000002bc7fae */ /* 0x0007e8000f101d46 */
[----:B--2---:R3:W2:Y:S01]  /*31f0*/  SHFL.IDX PT, R8, R5, 0x1, 0x181f ;  /* 0x00381f0005087f89 */ /* 0x0046a200000e0000 */
[----:B------:R-:W-:-:S03]  /*3200*/  IMAD.MOV.U32 R9, RZ, RZ, R252 ;  /* 0x000000ffff097224 */ /* 0x000fc600078e00fc */
.L_x_1670:
[----:B---34-:R-:W-:-:S04]  /*3210*/  IADD3 R2, -R11, 0x10, RZ ;  /* 0x000000100b027810 */ /* 0x018fc80007ffe1ff */
[----:B------:R-:W-:-:S04]  /*3220*/  LOP3.LUT R2, R2, 0xf, RZ, 0xc0, !PT ;  /* 0x0000000f02027812 */ /* 0x000fc800078ec0ff */
[----:B------:R-:W-:Y:S02]  /*3230*/  IADD3 R4, P1, P0, R2, R0, R19 ;  /* 0x0000000002047210 */ /* 0x000fe4000783e013 */
[----:B------:R-:W-:Y:S02]  /*3240*/  IADD3 R2, -R12, 0x10, RZ ;  /* 0x000000100c027810 */ /* 0x000fe40007ffe1ff */
[----:B-12---:R-:W-:Y:S02]  /*3250*/  IADD3.X R5, RZ, R8, R13, P1, P0 ;  /* 0x00000008ff057210 */ /* 0x006fe40000fe040d */
[----:B------:R-:W-:-:S04]  /*3260*/  LOP3.LUT R2, R2, 0xf, RZ, 0xc0, !PT ;  /* 0x0000000f02027812 */ /* 0x000fc800078ec0ff */
[----:B------:R-:W-:Y:S02]  /*3270*/  IADD3 R6, P1, P0, R2, R0, R20 ;  /* 0x0000000002067210 */ /* 0x000fe4000783e014 */
[----:B------:R-:W-:Y:S02]  /*3280*/  IADD3 R2, -R9, 0x10, RZ ;  /* 0x0000001009027810 */ /* 0x000fe40007ffe1ff */
[----:B------:R-:W-:Y:S02]  /*3290*/  IADD3.X R7, RZ, R8, R16, P1, P0 ;  /* 0x00000008ff077210 */ /* 0x000fe40000fe0410 */
[----:B------:R-:W-:-:S04]  /*32a0*/  LOP3.LUT R2, R2, 0xf, RZ, 0xc0, !PT ;  /* 0x0000000f02027812 */ /* 0x000fc800078ec0ff */
[----:B------:R-:W-:-:S04]  /*32b0*/  IADD3 R2, P1, P0, R2, R0, R17 ;  /* 0x0000000002027210 */ /* 0x000fc8000783e011 */
[----:B------:R-:W-:Y:S02]  /*32c0*/  IADD3.X R3, RZ, R8, R15, P1, P0 ;  /* 0x00000008ff037210 */ /* 0x000fe40000fe040f */
[----:B------:R-:W-:-:S13]  /*32d0*/  ISETP.NE.U32.AND P0, PT, R12, RZ, PT ;  /* 0x000000ff0c00720c */ /* 0x000fda0003f05070 */
[----:B------:R-:W-:Y:S01]  /*32e0*/  @!PT LDS RZ, [RZ] ;  /* 0x00000000fffff984 */ /* 0x000fe20000000800 */
[----:B------:R-:W-:Y:S01]  /*32f0*/  @!PT LDS RZ, [RZ] ;  /* 0x00000000fffff984 */ /* 0x000fe20000000800 */
[----:B------:R-:W-:Y:S01]  /*3300*/  @!PT LDS RZ, [RZ] ;  /* 0x00000000fffff984 */ /* 0x000fe20000000800 */
[----:B------:R1:W-:Y:S01]  /*3310*/  LDGSTS.E.BYPASS.LTC128B.128.ZFILL [R188+0x13100], [R6.64], P0 ;  /* 0x1310000006bc7fae */ /* 0x0003e20008141d46 */
[----:B------:R-:W-:-:S13]  /*3320*/  ISETP.NE.U32.AND P0, PT, R11, RZ, PT ;  /* 0x000000ff0b00720c */ /* 0x000fda0003f05070 */
[----:B------:R1:W-:Y:S01]  /*3330*/  LDGSTS.E.BYPASS.LTC128B.128.ZFILL [R188+0x15100], [R4.64], P0 ;  /* 0x1510000004bc7fae */ /* 0x0003e20008141d46 */
[----:B------:R-:W-:-:S13]  /*3340*/  ISETP.NE.U32.AND P0, PT, R9, RZ, PT ;  /* 0x000000ff0900720c */ /* 0x000fda0003f05070 */
[----:B------:R1:W-:Y:S02]  /*3350*/  LDGSTS.E.BYPASS.LTC128B.128.ZFILL [R188+0x17100], [R2.64], P0 ;  /* 0x1710000002bc7fae */ /* 0x0003e40008141d46 */
.L_x_1576:
[----:B------:R-:W-:Y:S05]  /*3360*/  BSYNC B0 ;  /* 0x0000000000007941 */ /* 0x000fea0003800000 */
.L_x_1575:
[----:B------:R-:W0:Y:S01]  /*3370*/  LDGDEPBAR ;  /* 0x00000000000079af */ /* 0x000e220000000000 */
[----:B------:R-:W-:Y:S01]  /*3380*/  IMAD.MOV.U32 R0, RZ, RZ, 0x20 ;  /* 0x00000020ff007424 */ /* 0x000fe200078e00ff */
[----:B------:R-:W-:-:S04]  /*3390*/  LOP3.LUT P0, RZ, R162, 0x2, RZ, 0xc0, !PT ;  /* 0x00000002a2ff7812 */ /* 0x000fc8000780c0ff */
[----:B------:R-:W-:-:S05]  /*33a0*/  SEL R167, R0, 0xffffffe0, !P0 ;  /* 0xffffffe000a77807 */ /* 0x000fca0004000000 */
[----:B------:R-:W-:Y:S01]  /*33b0*/  IMAD.IADD R0, R169, 0x1, R167 ;  /* 0x00000001a9007824 */ /* 0x000fe200078e02a7 */
[----:B------:R-:W-:-:S04]  /*33c0*/  DEPBAR.LE SB0, 0x3 ;  /* 0x000080c00000791a */ /* 0x000fc80000000000 */
[----:B------:R-:W-:-:S04]  /*33d0*/  DEPBAR.LE SB0, 0x2 ;  /* 0x000080800000791a */ /* 0x000fc80000000000 */
[----:B------:R-:W-:Y:S01]  /*33e0*/  WARPSYNC 0xffffffff ;  /* 0xffffffff00007948 */ /* 0x000fe20003800000 */
[----:B------:R-:W-:Y:S06]  /*33f0*/  BAR.SYNC.DEFER_BLOCKING 0x0 ;  /* 0x0000000000007b1d */ /* 0x000fec0000010000 */
[----:B------:R-:W-:Y:S01]  /*3400*/  BSSY B0, `(.L_x_1579) ;  /* 0x000004a000007945 */ /* 0x000fe20003800000 */
[----:B-1----:R1:W2:Y:S04]  /*3410*/  LDSM.16.M88.4 R4, [R163] ;  /* 0x00000000a304783b */ /* 0x0022a80000000200 */
        /* <DEDUP_REMOVED lines=9> */
[----:B------:R-:W-:Y:S05]  /*34b0*/  @!P2 BRA `(.L_x_1580) ;  /* 0x000003e00000a947 */ /* 0x000fea0003800000 */
[----:B------:R-:W-:Y:S01]  /*34c0*/  SHF.R.S32.HI R2, RZ, 0x1f, R174 ;  /* 0x0000001fff027819 */ /* 0x000fe200000114ae */
[----:B------:R-:W-:Y:S01]  /*34d0*/  IMAD.SHL.U32 R40, R186, 0x2, RZ ;  /* 0x00000002ba287824 */ /* 0x000fe200078e00ff */
[----:B------:R-:W-:Y:S01]  /*34e0*/  SHF.R.S32.HI R13, RZ, 0x1f, R173 ;  /* 0x0000001fff0d7819 */ /* 0x000fe200000114ad */
[----:B------:R-:W-:Y:S01]  /*34f0*/  IMAD.SHL.U32 R29, R185, 0x2, RZ ;  /* 0x00000002b91d7824 */ /* 0x000fe200078e00ff */
[----:B------:R-:W-:Y:S01]  /*3500*/  SHF.R.S32.HI R14, RZ, 0x1f, R186 ;  /* 0x0000001fff0e7819 */ /* 0x000fe200000114ba */
[----:B------:R-:W-:Y:S01]  /*3510*/  IMAD R12, R2, c[0x0][0x208], RZ ;  /* 0x00008200020c7a24 */ /* 0x000fe200078e02ff */
[----:B------:R-:W-:Y:S01]  /*3520*/  SHF.R.S32.HI R15, RZ, 0x1f, R185 ;  /* 0x0000001fff0f7819 */ /* 0x000fe200000114b9 */
[----:B------:R-:W-:Y:S01]  /*3530*/  IMAD.WIDE.U32 R2, R174, c[0x0][0x208], RZ ;  /* 0x00008200ae027a25 */ /* 0x000fe200078e00ff */
[----:B------:R-:W-:-:S02]  /*3540*/  SHF.L.U64.HI R23, R186, 0x1, R14 ;  /* 0x00000001ba177819 */ /* 0x000fc4000001020e */
[----:B------:R-:W-:Y:S01]  /*3550*/  SHF.R.S32.HI R14, RZ, 0x1f, R177 ;  /* 0x0000001fff0e7819 */ /* 0x000fe200000114b1 */
[----:B------:R-:W-:Y:S01]  /*3560*/  IMAD R12, R174, c[0x0][0x20c], R12 ;  /* 0x00008300ae0c7a24 */ /* 0x000fe200078e020c */
[----:B------:R-:W-:Y:S01]  /*3570*/  SHF.L.U64.HI R22, R185, 0x1, R15 ;  /* 0x00000001b9167819 */ /* 0x000fe2000001020f */
[C---:B------:R-:W-:Y:S01]  /*3580*/  IMAD.SHL.U32 R28, R177.reuse, 0x2, RZ ;  /* 0x00000002b11c7824 */ /* 0x040fe200078e00ff */
[----:B------:R-:W-:Y:S01]  /*3590*/  SHF.L.U64.HI R21, R177, 0x1, R14 ;  /* 0x00000001b1157819 */ /* 0x000fe2000001020e */
[----:B------:R-:W-:Y:S02]  /*35a0*/  IMAD.IADD R3, R3, 0x1, R12 ;  /* 0x0000000103037824 */ /* 0x000fe400078e020c */
[----:B------:R-:W-:Y:S02]  /*35b0*/  IMAD R12, R13, c[0x0][0x218], RZ ;  /* 0x000086000d0c7a24 */ /* 0x000fe400078e02ff */
[----:B------:R-:W-:-:S04]  /*35c0*/  IMAD.WIDE.U32 R2, R173, c[0x0][0x218], R2 ;  /* 0x00008600ad027a25 */ /* 0x000fc800078e0002 */
[----:B------:R-:W-:Y:S01]  /*35d0*/  IMAD R12, R173, c[0x0][0x21c], R12 ;  /* 0x00008700ad0c7a24 */ /* 0x000fe200078e020c */
[----:B------:R-:W-:-:S04]  /*35e0*/  IADD3 R2, P0, R196, R2, RZ ;  /* 0x00000002c4027210 */ /* 0x000fc80007f1e0ff */
[----:B------:R-:W-:Y:S02]  /*35f0*/  IADD3.X R3, R199, R3, R12, P0, !PT ;  /* 0x00000003c7037210 */ /* 0x000fe400007fe40c */
[----:B------:R-:W-:-:S04]  /*3600*/  LEA R20, P0, R2, c[0x0][0x1f8], 0x1 ;  /* 0x00007e0002147a11 */ /* 0x000fc800078008ff */
[----:B------:R-:W-:Y:S01]  /*3610*/  LEA.HI.X R13, R2, c[0x0][0x1fc], R3, 0x1, P0 ;  /* 0x00007f00020d7a11 */ /* 0x000fe200000f0c03 */
[----:B------:R-:W-:Y:S06]  /*3620*/  BRA.DIV ~URZ, `(.L_x_1581) ;  /* 0x0000a7f27f007947 */ /* 0x000fec000b800000 */
[----:B------:R4:W3:Y:S02]  /*3630*/  SHFL.IDX PT, R12, R13, RZ, 0x181f ;  /* 0x00181fff0d0c7589 */ /* 0x0008e400000e0000 */
.L_x_1671:
[----:B------:R-:W-:Y:S05]  /*3640*/  BRA.DIV ~URZ, `(.L_x_1582) ;  /* 0x0000a8427f007947 */ /* 0x000fea000b800000 */
[----:B------:R-:W5:Y:S02]  /*3650*/  SHFL.IDX PT, R2, R20, RZ, 0x181f ;  /* 0x00181fff14027589 */ /* 0x000f6400000e0000 */
[C---:B-----5:R-:W-:Y:S02]  /*3660*/  IADD3 R18, P0, R2.reuse, R28, RZ ;  /* 0x0000001c02127210 */ /* 0x060fe40007f1e0ff */
[----:B------:R-:W-:-:S03]  /*3670*/  IADD3 R16, P1, R2, R29, RZ ;  /* 0x0000001d02107210 */ /* 0x000fc60007f3e0ff */
[----:B---3--:R-:W-:Y:S01]  /*3680*/  IMAD.X R19, R12, 0x1, R21, P0 ;  /* 0x000000010c137824 */ /* 0x008fe200000e0615 */
[----:B------:R-:W-:Y:S01]  /*3690*/  IADD3 R14, P0, R2, R40, RZ ;  /* 0x00000028020e7210 */ /* 0x000fe20007f1e0ff */
[C---:B------:R-:W-:Y:S01]  /*36a0*/  IMAD.X R17, R12.reuse, 0x1, R22, P1 ;  /* 0x000000010c117824 */ /* 0x040fe200008e0616 */
[----:B------:R3:W4:Y:S03]  /*36b0*/  SHFL.IDX PT, R2, R20, 0x1, 0x181f ;  /* 0x00381f0014027f89 */ /* 0x00072600000e0000 */
[----:B------:R-:W-:Y:S01]  /*36c0*/  IMAD.X R15, R12, 0x1, R23, P0 ;  /* 0x000000010c0f7824 */ /* 0x000fe200000e0617 */
[----:B------:R-:W-:Y:S01]  /*36d0*/  @!PT LDS RZ, [RZ] ;  /* 0x00000000fffff984 */ /* 0x000fe20000000800 */
[----:B------:R5:W-:Y:S04]  /*36e0*/  LDGSTS.E.BYPASS.LTC128B.128 [R188+0x6100], [R18.64], !P5 ;  /* 0x0610000012bc7fae */ /* 0x000be8000e901d46 */
[----:B------:R2:W-:Y:S04]  /*36f0*/  LDGSTS.E.BYPASS.LTC128B.128 [R188+0x8100], [R16.64], !P4 ;  /* 0x0810000010bc7fae */ /* 0x0005e8000e101d46 */
[----:B------:R3:W-:Y:S04]  /*3700*/  LDGSTS.E.BYPASS.LTC128B.128 [R188+0xa100], [R14.64], !P6 ;  /* 0x0a1000000ebc7fae */ /* 0x0007e8000f101d46 */
[----:B-----5:R3:W1:Y:S01]  /*3710*/  SHFL.IDX PT, R18, R13, 0x1, 0x181f ;  /* 0x00381f000d127f89 */ /* 0x02066200000e0000 */
[----:B------:R-:W-:-:S02]  /*3720*/  SEL R19, RZ, 0x10, P5 ;  /* 0x00000010ff137807 */ /* 0x000fc40002800000 */
[----:B--2---:R-:W-:Y:S01]  /*3730*/  SEL R17, RZ, 0x10, P4 ;  /* 0x00000010ff117807 */ /* 0x004fe20002000000 */
[----:B------:R-:W-:Y:S02]  /*3740*/  IMAD.MOV.U32 R16, RZ, RZ, R252 ;  /* 0x000000ffff107224 */ /* 0x000fe400078e00fc */
.L_x_1672:
[----:B----4-:R-:W-:Y:S02]  /*3750*/  IADD3 R3, -R19, 0x10, RZ ;  /* 0x0000001013037810 */ /* 0x010fe40007ffe1ff */
[----:B------:R-:W-:Y:S02]  /*3760*/  IADD3 R12, -R17, 0x10, RZ ;  /* 0x00000010110c7810 */ /* 0x000fe40007ffe1ff */
[----:B------:R-:W-:Y:S02]  /*3770*/  LOP3.LUT R3, R3, 0xf, RZ, 0xc0, !PT ;  /* 0x0000000f03037812 */ /* 0x000fe400078ec0ff */
[----:B---3--:R-:W-:Y:S02]  /*3780*/  IADD3 R13, -R16, 0x10, RZ ;  /* 0x00000010100d7810 */ /* 0x008fe40007ffe1ff */
[----:B------:R-:W-:Y:S02]  /*3790*/  IADD3 R14, P1, P0, R3, R2, R28 ;  /* 0x00000002030e7210 */ /* 0x000fe4000783e01c */
[----:B------:R-:W-:-:S02]  /*37a0*/  LOP3.LUT R3, R12, 0xf, RZ, 0xc0, !PT ;  /* 0x0000000f0c037812 */ /* 0x000fc400078ec0ff */
[----:B-1----:R-:W-:Y:S02]  /*37b0*/  IADD3.X R15, RZ, R18, R21, P1, P0 ;  /* 0x00000012ff0f7210 */ /* 0x002fe40000fe0415 */
[----:B------:R-:W-:Y:S02]  /*37c0*/  IADD3 R12, P1, P0, R3, R2, R29 ;  /* 0x00000002030c7210 */ /* 0x000fe4000783e01d */
[----:B------:R-:W-:Y:S02]  /*37d0*/  LOP3.LUT R3, R13, 0xf, RZ, 0xc0, !PT ;  /* 0x0000000f0d037812 */ /* 0x000fe400078ec0ff */
[----:B------:R-:W-:Y:S02]  /*37e0*/  IADD3.X R13, RZ, R18, R22, P1, P0 ;  /* 0x00000012ff0d7210 */ /* 0x000fe40000fe0416 */
[----:B------:R-:W-:-:S04]  /*37f0*/  IADD3 R2, P1, P0, R3, R2, R40 ;  /* 0x0000000203027210 */ /* 0x000fc8000783e028 */
[----:B------:R-:W-:Y:S02]  /*3800*/  IADD3.X R3, RZ, R18, R23, P1, P0 ;  /* 0x00000012ff037210 */ /* 0x000fe40000fe0417 */
[----:B------:R-:W-:Y:S02]  /*3810*/  ISETP.NE.U32.AND P0, PT, R19, RZ, PT ;  /* 0x000000ff1300720c */ /* 0x000fe40003f05070 */
[----:B------:R-:W-:-:S11]  /*3820*/  ISETP.NE.U32.AND P1, PT, R17, RZ, PT ;  /* 0x000000ff1100720c */ /* 0x000fd60003f25070 */
[----:B------:R-:W-:Y:S01]  /*3830*/  @!PT LDS RZ, [RZ] ;  /* 0x00000000fffff984 */ /* 0x000fe20000000800 */
[----:B------:R-:W-:Y:S01]  /*3840*/  @!PT LDS RZ, [RZ] ;  /* 0x00000000fffff984 */ /* 0x000fe20000000800 */
[----:B------:R-:W-:Y:S01]  /*3850*/  @!PT LDS RZ, [RZ] ;  /* 0x00000000fffff984 */ /* 0x000fe20000000800 */
[----:B------:R1:W-:Y:S01]  /*3860*/  LDGSTS.E.BYPASS.LTC128B.128.ZFILL [R188+0x7100], [R14.64], P0 ;  /* 0x071000000ebc7fae */ /* 0x0003e20008141d46 */
[----:B------:R-:W-:-:S03]  /*3870*/  ISETP.NE.U32.AND P0, PT, R16, RZ, PT ;  /* 0x000000ff1000720c */ /* 0x000fc60003f05070 */
[----:B------:R1:W-:Y:S10]  /*3880*/  LDGSTS.E.BYPASS.LTC128B.128.ZFILL [R188+0x9100], [R12.64], P1 ;  /* 0x091000000cbc7fae */ /* 0x0003f40008941d46 */
[----:B------:R1:W-:Y:S02]  /*3890*/  LDGSTS.E.BYPASS.LTC128B.128.ZFILL [R188+0xb100], [R2.64], P0 ;  /* 0x0b10000002bc7fae */ /* 0x0003e40008141d46 */
.L_x_1580:
[----:B------:R-:W-:Y:S05]  /*38a0*/  BSYNC B0 ;  /* 0x0000000000007941 */ /* 0x000fea0003800000 */
.L_x_1579:
[----:B-1----:R-:W-:Y:S01]  /*38b0*/  IMAD.MOV.U32 R2, RZ, RZ, 0x40 ;  /* 0x00000040ff027424 */ /* 0x002fe200078e00ff */
[----:B------:R-:W-:Y:S01]  /*38c0*/  LOP3.LUT P0, RZ, R162, 0x4, RZ, 0xc0, !PT ;  /* 0x00000004a2ff7812 */ /* 0x000fe2000780c0ff */
[----:B------:R-:W0:Y:S01]  /*38d0*/  LDGDEPBAR ;  /* 0x00000000000079af */ /* 0x000e220000000000 */
[----:B------:R-:W-:Y:S02]  /*38e0*/  WARPSYNC 0xffffffff ;  /* 0xffffffff00007948 */ /* 0x000fe40003800000 */
[----:B------:R-:W-:-:S04]  /*38f0*/  SEL R2, R2, 0xffffffc0, !P0 ;  /* 0xffffffc002027807 */ /* 0x000fc80004000000 */
[----:B------:R-:W-:Y:S01]  /*3900*/  IADD3 R3, R2, R169, R167 ;  /* 0x000000a902037210 */ /* 0x000fe20007ffe0a7 */
[----:B------:R-:W-:-:S04]  /*3910*/  IMAD.IADD R2, R169, 0x1, R2 ;  /* 0x00000001a9027824 */ /* 0x000fc800078e0202 */
[C---:B--2-4-:R-:W-:Y:S01]  /*3920*/  HMMA.16816.F32.BF16 R12, R4.reuse, R24, RZ ;  /* 0x00000018040c723c */ /* 0x054fe200000418ff */
[----:B------:R-:W-:Y:S04]  /*3930*/  LDSM.16.M88.4 R40, [R2] ;  /* 0x000000000228783b */ /* 0x000fe80000000200 */
[----:B------:R-:W-:Y:S03]  /*3940*/  LDSM.16.M88.4 R60, [R2+0x800] ;  /* 0x00080000023c783b */ /* 0x000fe60000000200 */
[C---:B---3--:R-:W-:Y:S01]  /*3950*/  HMMA.16816.F32.BF16 R16, R4.reuse, R34, RZ ;  /* 0x000000220410723c */ /* 0x048fe200000418ff */
[----:B------:R-:W-:Y:S04]  /*3960*/  LDSM.16.M88.4 R64, [R2+0x1000] ;  /* 0x001000000240783b */ /* 0x000fe80000000200 */
[----:B------:R-:W-:Y:S03]  /*3970*/  LDSM.16.M88.4 R72, [R2+0x1800] ;  /* 0x001800000248783b */ /* 0x000fe60000000200 */
[C---:B------:R-:W-:Y:S01]  /*3980*/  HMMA.16816.F32.BF16 R24, R4.reuse, R26, RZ ;  /* 0x0000001a0418723c */ /* 0x040fe200000418ff */
[----:B------:R-:W-:Y:S04]  /*3990*/  LDSM.16.M88.4 R84, [R3+0x1000] ;  /* 0x001000000354783b */ /* 0x000fe80000000200 */
[----:B------:R-:W-:Y:S03]  /*39a0*/  LDSM.16.M88.4 R88, [R3+0x1800] ;  /* 0x001800000358783b */ /* 0x000fe60000000200 */
[C---:B------:R-:W-:Y:S01]  /*39b0*/  HMMA.16816.F32.BF16 R32, R4.reuse, R32, RZ ;  /* 0x000000200420723c */ /* 0x040fe200000418ff */
[----:B------:R-:W-:Y:S07]  /*39c0*/  LDSM.16.M88.4 R92, [R169+0x3800] ;  /* 0x00380000a95c783b */ /* 0x000fee0000000200 */
[C---:B------:R-:W-:Y:S08]  /*39d0*/  HMMA.16816.F32.BF16 R20, R4.reuse, R36, RZ ;  /* 0x000000240414723c */ /* 0x040ff000000418ff */
[C---:B------:R-:W-:Y:S08]  /*39e0*/  HMMA.16816.F32.BF16 R28, R4.reuse, R38, RZ ;  /* 0x00000026041c723c */ /* 0x040ff000000418ff */
[C---:B------:R-:W-:Y:S08]  /*39f0*/  HMMA.16816.F32.BF16 R36, R4.reuse, R44, RZ ;  /* 0x0000002c0424723c */ /* 0x040ff000000418ff */
[----:B------:R-:W-:Y:S01]  /*3a00*/  HMMA.16816.F32.BF16 R44, R4, R46, RZ ;  /* 0x0000002e042c723c */ /* 0x000fe200000418ff */
[----:B------:R-:W1:Y:S07]  /*3a10*/  LDSM.16.M88.4 R4, [R166] ;  /* 0x00000000a604783b */ /* 0x000e6e0000000200 */
[C---:B------:R-:W-:Y:S08]  /*3a20*/  HMMA.16816.F32.BF16 R48, R8.reuse, R56, R12 ;  /* 0x000000380830723c */ /* 0x040ff0000004180c */
[C---:B------:R-:W-:Y:S08]  /*3a30*/  HMMA.16816.F32.BF16 R56, R8.reuse, R58, R24 ;  /* 0x0000003a0838723c */ /* 0x040ff00000041818 */
[C---:B------:R-:W-:Y:S08]  /*3a40*/  HMMA.16816.F32.BF16 R24, R8.reuse, R68, R32 ;  /* 0x000000440818723c */ /* 0x040ff00000041820 */
[C---:B------:R-:W-:Y:S01]  /*3a50*/  HMMA.16816.F32.BF16 R52, R8.reuse, R70, R16 ;  /* 0x000000460834723c */ /* 0x040fe20000041810 */
[----:B------:R-:W-:Y:S04]  /*3a60*/  LDSM.16.M88.4 R16, [R165] ;  /* 0x00000000a510783b */ /* 0x000fe80000000200 */
[----:B------:R-:W2:Y:S03]  /*3a70*/  LDSM.16.M88.4 R68, [R3] ;  /* 0x000000000344783b */ /* 0x000ea60000000200 */
[C---:B------:R-:W-:Y:S08]  /*3a80*/  HMMA.16816.F32.BF16 R20, R8.reuse, R76, R20 ;  /* 0x0000004c0814723c */ /* 0x040ff00000041814 */
[C---:B------:R-:W-:Y:S01]  /*3a90*/  HMMA.16816.F32.BF16 R12, R8.reuse, R78, R28 ;  /* 0x0000004e080c723c */ /* 0x040fe2000004181c */
[----:B------:R-:W3:Y:S07]  /*3aa0*/  LDSM.16.M88.4 R76, [R3+0x800] ;  /* 0x00080000034c783b */ /* 0x000eee0000000200 */
[C---:B------:R-:W-:Y:S08]  /*3ab0*/  HMMA.16816.F32.BF16 R28, R8.reuse, R80, R36 ;  /* 0x00000050081c723c */ /* 0x040ff00000041824 */
[----:B------:R-:W-:Y:S01]  /*3ac0*/  HMMA.16816.F32.BF16 R32, R8, R82, R44 ;  /* 0x000000520820723c */ /* 0x000fe2000004182c */
[----:B------:R-:W-:Y:S07]  /*3ad0*/  LDSM.16.M88.4 R80, [R169+0x3000] ;  /* 0x00300000a950783b */ /* 0x000fee0000000200 */
[C---:B-1----:R-:W-:Y:S08]  /*3ae0*/  HMMA.16816.F32.BF16 R24, R4.reuse, R40, R24 ;  /* 0x000000280418723c */ /* 0x042ff00000041818 */
[C---:B------:R-:W-:Y:S01]  /*3af0*/  HMMA.16816.F32.BF16 R40, R4.reuse, R42, R52 ;  /* 0x0000002a0428723c */ /* 0x040fe20000041834 */
[----:B------:R-:W-:Y:S07]  /*3b00*/  LDSM.16.M88.4 R52, [R169+0x2000] ;  /* 0x00200000a934783b */ /* 0x000fee0000000200 */
[C---:B------:R-:W-:Y:S08]  /*3b10*/  HMMA.16816.F32.BF16 R56, R4.reuse, R62, R56 ;  /* 0x0000003e0438723c */ /* 0x040ff00000041838 */
[C---:B------:R-:W-:Y:S08]  /*3b20*/  HMMA.16816.F32.BF16 R36, R4.reuse, R64, R20 ;  /* 0x000000400424723c */ /* 0x040ff00000041814 */
[C---:B------:R-:W-:Y:S01]  /*3b30*/  HMMA.16816.F32.BF16 R48, R4.reuse, R60, R48 ;  /* 0x0000003c0430723c */ /* 0x040fe20000041830 */
[----:B------:R-:W-:Y:S07]  /*3b40*/  LDSM.16.M88.4 R60, [R169+0x2800] ;  /* 0x00280000a93c783b */ /* 0x000fee0000000200 */
[C---:B------:R-:W-:Y:S01]  /*3b50*/  HMMA.16816.F32.BF16 R20, R4.reuse, R66, R12 ;  /* 0x000000420414723c */ /* 0x040fe2000004180c */
[----:B------:R-:W1:Y:S04]  /*3b60*/  LDSM.16.M88.4 R12, [R163+0x4000] ;  /* 0x00400000a30c783b */ /* 0x000e680000000200 */
[----:B------:R-:W-:Y:S03]  /*3b70*/  LDSM.16.M88.4 R64, [R0+0x2000] ;  /* 0x002000000040783b */ /* 0x000fe60000000200 */
[C---:B------:R-:W-:Y:S08]  /*3b80*/  HMMA.16816.F32.BF16 R8, R4.reuse, R72, R28 ;  /* 0x000000480408723c */ /* 0x040ff0000004181c */
[----:B------:R-:W-:Y:S01]  /*3b90*/  HMMA.16816.F32.BF16 R4, R4, R74, R32 ;  /* 0x0000004a0404723c */ /* 0x000fe20000041820 */
[----:B------:R-:W-:Y:S07]  /*3ba0*/  LDSM.16.M88.4 R72, [R0+0x2800] ;  /* 0x002800000048783b */ /* 0x000fee0000000200 */
[C---:B--2---:R-:W-:Y:S08]  /*3bb0*/  HMMA.16816.F32.BF16 R32, R16.reuse, R70, R40 ;  /* 0x000000461020723c */ /* 0x044ff00000041828 */
[C---:B------:R-:W-:Y:S01]  /*3bc0*/  HMMA.16816.F32.BF16 R28, R16.reuse, R68, R24 ;  /* 0x00000044101c723c */ /* 0x040fe20000041818 */
[----:B------:R-:W-:Y:S07]  /*3bd0*/  LDSM.16.M88.4 R68, [R2+0x2800] ;  /* 0x002800000244783b */ /* 0x000fee0000000200 */
[C---:B---3--:R-:W-:Y:S08]  /*3be0*/  HMMA.16816.F32.BF16 R56, R16.reuse, R78, R56 ;  /* 0x0000004e1038723c */ /* 0x048ff00000041838 */
[C---:B------:R-:W-:Y:S08]  /*3bf0*/  HMMA.16816.F32.BF16 R44, R16.reuse, R84, R36 ;  /* 0x00000054102c723c */ /* 0x040ff00000041824 */
[C---:B------:R-:W-:Y:S01]  /*3c00*/  HMMA.16816.F32.BF16 R48, R16.reuse, R76, R48 ;  /* 0x0000004c1030723c */ /* 0x040fe20000041830 */
[----:B------:R-:W-:Y:S07]  /*3c10*/  LDSM.16.M88.4 R76, [R2+0x3000] ;  /* 0x00300000024c783b */ /* 0x000fee0000000200 */
[C---:B------:R-:W-:Y:S01]  /*3c20*/  HMMA.16816.F32.BF16 R36, R16.reuse, R88, R8 ;  /* 0x000000581024723c */ /* 0x040fe20000041808 */
[----:B------:R-:W2:Y:S07]  /*3c30*/  LDSM.16.M88.4 R8, [R164+0x4000] ;  /* 0x00400000a408783b */ /* 0x000eae0000000200 */
[C---:B------:R-:W-:Y:S01]  /*3c40*/  HMMA.16816.F32.BF16 R40, R16.reuse, R86, R20 ;  /* 0x000000561028723c */ /* 0x040fe20000041814 */
[----:B------:R-:W3:Y:S07]  /*3c50*/  LDSM.16.M88.4 R84, [R0+0x3000] ;  /* 0x003000000054783b */ /* 0x000eee0000000200 */
[----:B------:R-:W-:Y:S01]  /*3c60*/  HMMA.16816.F32.BF16 R24, R16, R90, R4 ;  /* 0x0000005a1018723c */ /* 0x000fe20000041804 */
[----:B------:R-:W4:Y:S04]  /*3c70*/  LDSM.16.M88.4 R88, [R0+0x3800] ;  /* 0x003800000058783b */ /* 0x000f280000000200 */
[----:B------:R-:W-:Y:S03]  /*3c80*/  LDSM.16.M88.4 R4, [R166+0x4000] ;  /* 0x00400000a604783b */ /* 0x000fe60000000200 */
[C---:B-1----:R-:W-:Y:S08]  /*3c90*/  HMMA.16816.F32.BF16 R16, R12.reuse, R54, R32 ;  /* 0x000000360c10723c */ /* 0x042ff00000041820 */
[C---:B------:R-:W-:Y:S08]  /*3ca0*/  HMMA.16816.F32.BF16 R20, R12.reuse, R52, R28 ;  /* 0x000000340c14723c */ /* 0x040ff0000004181c */
[C---:B------:R-:W-:Y:S08]  /*3cb0*/  HMMA.16816.F32.BF16 R56, R12.reuse, R62, R56 ;  /* 0x0000003e0c38723c */ /* 0x040ff00000041838 */
[C---:B------:R-:W-:Y:S01]  /*3cc0*/  HMMA.16816.F32.BF16 R32, R12.reuse, R60, R48 ;  /* 0x0000003c0c20723c */ /* 0x040fe20000041830 */
[----:B------:R-:W1:Y:S07]  /*3cd0*/  LDSM.16.M88.4 R60, [R2+0x2000] ;  /* 0x00200000023c783b */ /* 0x000e6e0000000200 */
[C---:B------:R-:W-:Y:S08]  /*3ce0*/  HMMA.16816.F32.BF16 R52, R12.reuse, R80, R44 ;  /* 0x000000500c34723c */ /* 0x040ff0000004182c */
[C---:B------:R-:W-:Y:S01]  /*3cf0*/  HMMA.16816.F32.BF16 R48, R12.reuse, R82, R40 ;  /* 0x000000520c30723c */ /* 0x040fe20000041828 */
[----:B------:R-:W5:Y:S07]  /*3d00*/  LDSM.16.M88.4 R80, [R2+0x3800] ;  /* 0x003800000250783b */ /* 0x000f6e0000000200 */
[C---:B------:R-:W-:Y:S08]  /*3d10*/  HMMA.16816.F32.BF16 R44, R12.reuse, R92, R36 ;  /* 0x0000005c0c2c723c */ /* 0x040ff00000041824 */
[----:B------:R-:W-:Y:S08]  /*3d20*/  HMMA.16816.F32.BF16 R40, R12, R94, R24 ;  /* 0x0000005e0c28723c */ /* 0x000ff00000041818 */
[C---:B--2---:R-:W-:Y:S01]  /*3d30*/  HMMA.16816.F32.BF16 R28, R8.reuse, R66, R16 ;  /* 0x00000042081c723c */ /* 0x044fe20000041810 */
[----:B------:R-:W-:Y:S07]  /*3d40*/  LDSM.16.M88.4 R16, [R165+0x4000] ;  /* 0x00400000a510783b */ /* 0x000fee0000000200 */
[C---:B------:R-:W-:Y:S01]  /*3d50*/  HMMA.16816.F32.BF16 R36, R8.reuse, R64, R20 ;  /* 0x000000400824723c */ /* 0x040fe20000041814 */
[----:B------:R-:W2:Y:S07]  /*3d60*/  LDSM.16.M88.4 R64, [R3+0x2000] ;  /* 0x002000000340783b */ /* 0x000eae0000000200 */
[C---:B------:R-:W-:Y:S08]  /*3d70*/  HMMA.16816.F32.BF16 R20, R8.reuse, R74, R56 ;  /* 0x0000004a0814723c */ /* 0x040ff00000041838 */
[C---:B------:R-:W-:Y:S01]  /*3d80*/  HMMA.16816.F32.BF16 R24, R8.reuse, R72, R32 ;  /* 0x000000480818723c */ /* 0x040fe20000041820 */
[----:B------:R-:W2:Y:S07]  /*3d90*/  LDSM.16.M88.4 R72, [R3+0x2800] ;  /* 0x002800000348783b */ /* 0x000eae0000000200 */
[C---:B---3--:R-:W-:Y:S08]  /*3da0*/  HMMA.16816.F32.BF16 R12, R8.reuse, R84, R52 ;  /* 0x00000054080c723c */ /* 0x048ff00000041834 */
[C---:B------:R-:W-:Y:S01]  /*3db0*/  HMMA.16816.F32.BF16 R32, R8.reuse, R86, R48 ;  /* 0x000000560820723c */ /* 0x040fe20000041830 */
[----:B------:R-:W-:Y:S07]  /*3dc0*/  LDSM.16.M88.4 R84, [R0+0x5000] ;  /* 0x005000000054783b */ /* 0x000fee0000000200 */
[C---:B----4-:R-:W-:Y:S08]  /*3dd0*/  HMMA.16816.F32.BF16 R44, R8.reuse, R88, R44 ;  /* 0x00000058082c723c */ /* 0x050ff0000004182c */
[----:B------:R-:W-:Y:S08]  /*3de0*/  HMMA.16816.F32.BF16 R40, R8, R90, R40 ;  /* 0x0000005a0828723c */ /* 0x000ff00000041828 */
[C---:B-1----:R-:W-:Y:S08]  /*3df0*/  HMMA.16816.F32.BF16 R28, R4.reuse, R62, R28 ;  /* 0x0000003e041c723c */ /* 0x042ff0000004181c */
[C---:B------:R-:W-:Y:S01]  /*3e00*/  HMMA.16816.F32.BF16 R48, R4.reuse, R70, R20 ;  /* 0x000000460430723c */ /* 0x040fe20000041814 */
[----:B------:R-:W1:Y:S07]  /*3e10*/  LDSM.16.M88.4 R20, [R3+0x3000] ;  /* 0x003000000314783b */ /* 0x000e6e0000000200 */
[C---:B------:R-:W-:Y:S01]  /*3e20*/  HMMA.16816.F32.BF16 R52, R4.reuse, R68, R24 ;  /* 0x000000440434723c */ /* 0x040fe20000041818 */
[----:B------:R-:W3:Y:S04]  /*3e30*/  LDSM.16.M88.4 R24, [R3+0x3800] ;  /* 0x003800000318783b */ /* 0x000ee80000000200 */
[----:B------:R-:W-:Y:S03]  /*3e40*/  LDSM.16.M88.4 R68, [R0+0x4000] ;  /* 0x004000000044783b */ /* 0x000fe60000000200 */
[C---:B------:R-:W-:Y:S01]  /*3e50*/  HMMA.16816.F32.BF16 R36, R4.reuse, R60, R36 ;  /* 0x0000003c0424723c */ /* 0x040fe20000041824 */
[----:B------:R-:W-:Y:S07]  /*3e60*/  LDSM.16.M88.4 R60, [R169+0x4800] ;  /* 0x00480000a93c783b */ /* 0x000fee0000000200 */
[C---:B------:R-:W-:Y:S08]  /*3e70*/  HMMA.16816.F32.BF16 R12, R4.reuse, R76, R12 ;  /* 0x0000004c040c723c */ /* 0x040ff0000004180c */
[C---:B------:R-:W-:Y:S01]  /*3e80*/  HMMA.16816.F32.BF16 R8, R4.reuse, R78, R32 ;  /* 0x0000004e0408723c */ /* 0x040fe20000041820 */
[----:B------:R-:W-:Y:S07]  /*3e90*/  LDSM.16.M88.4 R76, [R0+0x4800] ;  /* 0x00480000004c783b */ /* 0x000fee0000000200 */
[C---:B-----5:R-:W-:Y:S08]  /*3ea0*/  HMMA.16816.F32.BF16 R56, R4.reuse, R80, R44 ;  /* 0x000000500438723c */ /* 0x060ff0000004182c */
[----:B------:R-:W-:Y:S01]  /*3eb0*/  HMMA.16816.F32.BF16 R40, R4, R82, R40 ;  /* 0x000000520428723c */ /* 0x000fe20000041828 */
[----:B------:R-:W-:Y:S04]  /*3ec0*/  LDSM.16.M88.4 R4, [R163+0x8000] ;  /* 0x00800000a304783b */ /* 0x000fe80000000200 */
[----:B------:R-:W-:Y:S03]  /*3ed0*/  LDSM.16.M88.4 R80, [R2+0x4000] ;  /* 0x004000000250783b */ /* 0x000fe60000000200 */
[C---:B--2---:R-:W-:Y:S01]  /*3ee0*/  HMMA.16816.F32.BF16 R32, R16.reuse, R66, R28 ;  /* 0x000000421020723c */ /* 0x044fe2000004181c */
[----:B------:R-:W2:Y:S07]  /*3ef0*/  LDSM.16.M88.4 R28, [R169+0x4000] ;  /* 0x00400000a91c783b */ /* 0x000eae0000000200 */
[C---:B------:R-:W-:Y:S08]  /*3f00*/  HMMA.16816.F32.BF16 R52, R16.reuse, R72, R52 ;  /* 0x000000481034723c */ /* 0x040ff00000041834 */
[C---:B------:R-:W-:Y:S01]  /*3f10*/  HMMA.16816.F32.BF16 R48, R16.reuse, R74, R48 ;  /* 0x0000004a1030723c */ /* 0x040fe20000041830 */
[----:B------:R-:W4:Y:S07]  /*3f20*/  LDSM.16.M88.4 R72, [R169+0x5800] ;  /* 0x00580000a948783b */ /* 0x000f2e0000000200 */
[C---:B------:R-:W-:Y:S01]  /*3f30*/  HMMA.16816.F32.BF16 R36, R16.reuse, R64, R36 ;  /* 0x000000401024723c */ /* 0x040fe20000041824 */
[----:B------:R-:W5:Y:S07]  /*3f40*/  LDSM.16.M88.4 R64, [R169+0x5000] ;  /* 0x00500000a940783b */ /* 0x000f6e0000000200 */
[C---:B-1----:R-:W-:Y:S01]  /*3f50*/  HMMA.16816.F32.BF16 R44, R16.reuse, R20, R12 ;  /* 0x00000014102c723c */ /* 0x042fe2000004180c */
[----:B------:R-:W1:Y:S07]  /*3f60*/  LDSM.16.M88.4 R12, [R164+0x8000] ;  /* 0x00800000a40c783b */ /* 0x000e6e0000000200 */
[C---:B------:R-:W-:Y:S08]  /*3f70*/  HMMA.16816.F32.BF16 R20, R16.reuse, R22, R8 ;  /* 0x000000161014723c */ /* 0x040ff00000041808 */
[C---:B---3--:R-:W-:Y:S01]  /*3f80*/  HMMA.16816.F32.BF16 R8, R16.reuse, R24, R56 ;  /* 0x000000181008723c */ /* 0x048fe20000041838 */
[----:B------:R-:W-:Y:S07]  /*3f90*/  LDSM.16.M88.4 R56, [R2+0x5000] ;  /* 0x005000000238783b */ /* 0x000fee0000000200 */
[----:B------:R-:W-:Y:S08]  /*3fa0*/  HMMA.16816.F32.BF16 R16, R16, R26, R40 ;  /* 0x0000001a1010723c */ /* 0x000ff00000041828 */
[C---:B--2---:R-:W-:Y:S01]  /*3fb0*/  HMMA.16816.F32.BF16 R24, R4.reuse, R28, R36 ;  /* 0x0000001c0418723c */ /* 0x044fe20000041824 */
[----:B------:R-:W-:Y:S07]  /*3fc0*/  LDSM.16.M88.4 R36, [R2+0x4800] ;  /* 0x004800000224783b */ /* 0x000fee0000000200 */
[C---:B------:R-:W-:Y:S08]  /*3fd0*/  HMMA.16816.F32.BF16 R28, R4.reuse, R30, R32 ;  /* 0x0000001e041c723c */ /* 0x040ff00000041820 */
[C---:B------:R-:W-:Y:S08]  /*3fe0*/  HMMA.16816.F32.BF16 R32, R4.reuse, R60, R52 ;  /* 0x0000003c0420723c */ /* 0x040ff00000041834 */
[C---:B------:R-:W-:Y:S01]  /*3ff0*/  HMMA.16816.F32.BF16 R40, R4.reuse, R62, R48 ;  /* 0x0000003e0428723c */ /* 0x040fe20000041830 */
[----:B------:R2:W3:Y:S07]  /*4000*/  LDSM.16.M88.4 R60, [R0+0x5800] ;  /* 0x00580000003c783b */ /* 0x0004ee0000000200 */
[C---:B----4-:R-:W-:Y:S01]  /*4010*/  HMMA.16816.F32.BF16 R52, R4.reuse, R72, R8 ;  /* 0x000000480434723c */ /* 0x050fe20000041808 */
[----:B------:R-:W4:Y:S07]  /*4020*/  LDSM.16.M88.4 R8, [R166+0x8000] ;  /* 0x00800000a608783b */ /* 0x000f2e0000000200 */
[C---:B-----5:R-:W-:Y:S08]  /*4030*/  HMMA.16816.F32.BF16 R48, R4.reuse, R66, R20 ;  /* 0x000000420430723c */ /* 0x060ff00000041814 */
[----:B------:R-:W-:Y:S01]  /*4040*/  HMMA.16816.F32.BF16 R20, R4, R74, R16 ;  /* 0x0000004a0414723c */ /* 0x000fe20000041810 */
[----:B------:R-:W-:Y:S01]  /*4050*/  LDSM.16.M88.4 R72, [R3+0x4000] ;  /* 0x004000000348783b */ /* 0x000fe20000000200 */
[----:B--2---:R-:W-:-:S05]  /*4060*/  IMAD.IADD R0, R96, 0x1, -R220 ;  /* 0x0000000160007824 */ /* 0x004fca00078e0adc */
[C---:B------:R-:W-:Y:S01]  /*4070*/  ISETP.GT.AND P0, PT, R0.reuse, RZ, PT ;  /* 0x000000ff0000720c */ /* 0x040fe20003f04270 */
[----:B------:R-:W-:Y:S01]  /*4080*/  HMMA.16816.F32.BF16 R44, R4, R64, R44 ;  /* 0x00000040042c723c */ /* 0x000fe2000004182c */
[----:B------:R-:W2:Y:S01]  /*4090*/  LDSM.16.M88.4 R64, [R2+0x5800] ;  /* 0x005800000240783b */ /* 0x000ea20000000200 */
[C---:B------:R-:W-:Y:S02]  /*40a0*/  ISETP.GT.AND P1, PT, R0.reuse, 0x1, PT ;  /* 0x000000010000780c */ /* 0x040fe40003f24270 */
[----:B------:R-:W-:Y:S01]  /*40b0*/  ISETP.GT.AND P2, PT, R0, 0x11, PT ;  /* 0x000000110000780c */ /* 0x000fe20003f44270 */
[----:B------:R-:W5:Y:S03]  /*40c0*/  LDSM.16.M88.4 R4, [R165+0x8000] ;  /* 0x00800000a504783b */ /* 0x000f660000000200 */
[C---:B-1----:R-:W-:Y:S08]  /*40d0*/  HMMA.16816.F32.BF16 R16, R12.reuse, R68, R24 ;  /* 0x000000440c10723c */ /* 0x042ff00000041818 */
[C---:B------:R-:W-:Y:S01]  /*40e0*/  HMMA.16816.F32.BF16 R28, R12.reuse, R70, R28 ;  /* 0x000000460c1c723c */ /* 0x040fe2000004181c */
[----:B------:R-:W-:Y:S07]  /*40f0*/  LDSM.16.M88.4 R68, [R3+0x5000] ;  /* 0x005000000344783b */ /* 0x000fee0000000200 */
[C---:B------:R-:W-:Y:S08]  /*4100*/  HMMA.16816.F32.BF16 R32, R12.reuse, R76, R32 ;  /* 0x0000004c0c20723c */ /* 0x040ff00000041820 */
[C---:B---3--:R-:W-:Y:S08]  /*4110*/  HMMA.16816.F32.BF16 R52, R12.reuse, R60, R52 ;  /* 0x0000003c0c34723c */ /* 0x048ff00000041834 */
[C---:B------:R-:W-:Y:S01]  /*4120*/  HMMA.16816.F32.BF16 R24, R12.reuse, R62, R20 ;  /* 0x0000003e0c18723c */ /* 0x040fe20000041814 */
[----:B------:R-:W1:Y:S07]  /*4130*/  LDSM.16.M88.4 R60, [R3+0x4800] ;  /* 0x00480000033c783b */ /* 0x000e6e0000000200 */
[C---:B------:R-:W-:Y:S01]  /*4140*/  HMMA.16816.F32.BF16 R40, R12.reuse, R78, R40 ;  /* 0x0000004e0c28723c */ /* 0x040fe20000041828 */
[----:B------:R3:W1:Y:S07]  /*4150*/  LDSM.16.M88.4 R76, [R3+0x5800] ;  /* 0x00580000034c783b */ /* 0x00066e0000000200 */
[C---:B------:R-:W-:Y:S08]  /*4160*/  HMMA.16816.F32.BF16 R44, R12.reuse, R84, R44 ;  /* 0x000000540c2c723c */ /* 0x040ff0000004182c */
[----:B------:R-:W-:Y:S08]  /*4170*/  HMMA.16816.F32.BF16 R48, R12, R86, R48 ;  /* 0x000000560c30723c */ /* 0x000ff00000041830 */
[C---:B----4-:R-:W-:Y:S08]  /*4180*/  HMMA.16816.F32.BF16 R16, R8.reuse, R80, R16 ;  /* 0x000000500810723c */ /* 0x050ff00000041810 */
[C---:B------:R-:W-:Y:S08]  /*4190*/  HMMA.16816.F32.BF16 R12, R8.reuse, R82, R28 ;  /* 0x00000052080c723c */ /* 0x040ff0000004181c */
[C---:B------:R-:W-:Y:S08]  /*41a0*/  HMMA.16816.F32.BF16 R20, R8.reuse, R36, R32 ;  /* 0x000000240814723c */ /* 0x040ff00000041820 */
[C---:B------:R-:W-:Y:S08]  /*41b0*/  HMMA.16816.F32.BF16 R28, R8.reuse, R38, R40 ;  /* 0x00000026081c723c */ /* 0x040ff00000041828 */
[C---:B------:R-:W-:Y:S08]  /*41c0*/  HMMA.16816.F32.BF16 R36, R8.reuse, R56, R44 ;  /* 0x000000380824723c */ /* 0x040ff0000004182c */
[C---:B------:R-:W-:Y:S08]  /*41d0*/  HMMA.16816.F32.BF16 R40, R8.reuse, R58, R48 ;  /* 0x0000003a0828723c */ /* 0x040ff00000041830 */
[C---:B--2---:R-:W-:Y:S08]  /*41e0*/  HMMA.16816.F32.BF16 R44, R8.reuse, R64, R52 ;  /* 0x00000040082c723c */ /* 0x044ff00000041834 */
[----:B------:R-:W-:Y:S08]  /*41f0*/  HMMA.16816.F32.BF16 R32, R8, R66, R24 ;  /* 0x000000420820723c */ /* 0x000ff00000041818 */
[C---:B-----5:R-:W-:Y:S08]  /*4200*/  HMMA.16816.F32.BF16 R24, R4.reuse, R72, R16 ;  /* 0x000000480418723c */ /* 0x060ff00000041810 */
[C---:B------:R-:W-:Y:S08]  /*4210*/  HMMA.16816.F32.BF16 R12, R4.reuse, R74, R12 ;  /* 0x0000004a040c723c */ /* 0x040ff0000004180c */
[C---:B-1----:R-:W-:Y:S08]  /*4220*/  HMMA.16816.F32.BF16 R8, R4.reuse, R60, R20 ;  /* 0x0000003c0408723c */ /* 0x042ff00000041814 */
[----:B------:R-:W-:Y:S01]  /*4230*/  HMMA.16816.F32.BF16 R16, R4, R62, R28 ;  /* 0x0000003e0410723c */ /* 0x000fe2000004181c */
[----:B------:R-:W-:-:S02]  /*4240*/  FSEL R26, R26, -INF , P0 ;  /* 0xff8000001a1a7808 */ /* 0x000fc40000000000 */
[----:B------:R-:W-:-:S04]  /*4250*/  FSEL R27, R27, -INF , P1 ;  /* 0xff8000001b1b7808 */ /* 0x000fc80000800000 */
[----:B---3--:R-:W-:Y:S01]  /*4260*/  FMNMX.FTZ R3, R26, R27, !PT ;  /* 0x0000001b1a037209 */ /* 0x008fe20007810000 */
[C---:B------:R-:W-:Y:S08]  /*4270*/  HMMA.16816.F32.BF16 R20, R4.reuse, R68, R36 ;  /* 0x000000440414723c */ /* 0x040ff00000041824 */
[----:B------:R-:W-:Y:S01]  /*4280*/  HMMA.16816.F32.BF16 R28, R4, R70, R40 ;  /* 0x00000046041c723c */ /* 0x000fe20000041828 */
[----:B------:R-:W-:-:S06]  /*4290*/  FSEL R9, R9, -INF , P2 ;  /* 0xff80000009097808 */ /* 0x000fcc0001000000 */
[----:B------:R-:W-:Y:S01]  /*42a0*/  FSEL R41, R11, -INF , P2 ;  /* 0xff8000000b297808 */ /* 0x000fe20001000000 */
[C---:B------:R-:W-:Y:S08]  /*42b0*/  HMMA.16816.F32.BF16 R44, R4.reuse, R76, R44 ;  /* 0x0000004c042c723c */ /* 0x040ff0000004182c */
[----:B------:R-:W-:Y:S07]  /*42c0*/  HMMA.16816.F32.BF16 R32, R4, R78, R32 ;  /* 0x0000004e0420723c */ /* 0x000fee0000041820 */
[----:B------:R-:W-:-:S02]  /*42d0*/  FSEL R7, R24, -INF , P0 ;  /* 0xff80000018077808 */ /* 0x000fc40000000000 */
[C---:B------:R-:W-:Y:S02]  /*42e0*/  ISETP.GT.AND P0, PT, R0.reuse, 0x8, PT ;  /* 0x000000080000780c */ /* 0x040fe40003f04270 */
[----:B------:R-:W-:Y:S02]  /*42f0*/  FSEL R6, R25, -INF , P1 ;  /* 0xff80000019067808 */ /* 0x000fe40000800000 */
[----:B------:R-:W-:Y:S02]  /*4300*/  ISETP.GT.AND P1, PT, R0, 0x9, PT ;  /* 0x000000090000780c */ /* 0x000fe40003f24270 */
[----:B------:R-:W-:Y:S02]  /*4310*/  FSEL R12, R12, -INF , P0 ;  /* 0xff8000000c0c7808 */ /* 0x000fe40000000000 */
[----:B------:R-:W-:Y:S02]  /*4320*/  FMNMX.FTZ R2, R7, R6, !PT ;  /* 0x0000000607027209 */ /* 0x000fe40007810000 */
[----:B------:R-:W-:-:S02]  /*4330*/  FSEL R24, R14, -INF , P0 ;  /* 0xff8000000e187808 */ /* 0x000fc40000000000 */
[----:B------:R-:W-:Y:S02]  /*4340*/  ISETP.GT.AND P0, PT, R0, 0x10, PT ;  /* 0x000000100000780c */ /* 0x000fe40003f04270 */
[----:B------:R-:W-:Y:S02]  /*4350*/  FSEL R13, R13, -INF , P1 ;  /* 0xff8000000d0d7808 */ /* 0x000fe40000800000 */
[----:B------:R-:W-:Y:S02]  /*4360*/  FMNMX.FTZ R2, R12, R2, !PT ;  /* 0x000000020c027209 */ /* 0x000fe40007810000 */
[----:B------:R-:W-:Y:S02]  /*4370*/  FSEL R25, R15, -INF , P1 ;  /* 0xff8000000f197808 */ /* 0x000fe40000800000 */
[----:B------:R-:W-:Y:S02]  /*4380*/  FMNMX.FTZ R3, R24, R3, !PT ;  /* 0x0000000318037209 */ /* 0x000fe40007810000 */
[----:B------:R-:W-:-:S02]  /*4390*/  FSEL R8, R8, -INF , P0 ;  /* 0xff80000008087808 */ /* 0x000fc40000000000 */
[----:B------:R-:W-:Y:S02]  /*43a0*/  FMNMX.FTZ R2, R13, R2, !PT ;  /* 0x000000020d027209 */ /* 0x000fe40007810000 */
[----:B------:R-:W-:Y:S02]  /*43b0*/  FSEL R40, R10, -INF , P0 ;  /* 0xff8000000a287808 */ /* 0x000fe40000000000 */
[----:B------:R-:W-:Y:S02]  /*43c0*/  FMNMX.FTZ R3, R25, R3, !PT ;  /* 0x0000000319037209 */ /* 0x000fe40007810000 */
[----:B------:R-:W-:Y:S02]  /*43d0*/  ISETP.GT.AND P1, PT, R0, 0x18, PT ;  /* 0x000000180000780c */ /* 0x000fe40003f24270 */
[----:B------:R-:W-:Y:S02]  /*43e0*/  FMNMX.FTZ R2, R8, R2, !PT ;  /* 0x0000000208027209 */ /* 0x000fe40007810000 */
[----:B------:R-:W-:-:S02]  /*43f0*/  FMNMX.FTZ R3, R40, R3, !PT ;  /* 0x0000000328037209 */ /* 0x000fc40007810000 */
[----:B------:R-:W-:Y:S02]  /*4400*/  ISETP.GT.AND P0, PT, R0, 0x19, PT ;  /* 0x000000190000780c */ /* 0x000fe40003f04270 */
[----:B------:R-:W-:Y:S02]  /*4410*/  FSEL R16, R16, -INF , P1 ;  /* 0xff80000010107808 */ /* 0x000fe40000800000 */
[----:B------:R-:W-:Y:S02]  /*4420*/  FMNMX.FTZ R2, R9, R2, !PT ;  /* 0x0000000209027209 */ /* 0x000fe40007810000 */
[----:B------:R-:W-:Y:S02]  /*4430*/  FSEL R18, R18, -INF , P1 ;  /* 0xff80000012127808 */ /* 0x000fe40000800000 */
[----:B------:R-:W-:Y:S02]  /*4440*/  FMNMX.FTZ R3, R41, R3, !PT ;  /* 0x0000000329037209 */ /* 0x000fe40007810000 */
[----:B------:R-:W-:-:S02]  /*4450*/  FSEL R17, R17, -INF , P0 ;  /* 0xff80000011117808 */ /* 0x000fc40000000000 */
[----:B------:R-:W-:Y:S02]  /*4460*/  ISETP.GT.AND P1, PT, R0, 0x20, PT ;  /* 0x000000200000780c */ /* 0x000fe40003f24270 */
[----:B------:R-:W-:Y:S02]  /*4470*/  FMNMX.FTZ R2, R16, R2, !PT ;  /* 0x0000000210027209 */ /* 0x000fe40007810000 */
[----:B------:R-:W-:Y:S02]  /*4480*/  FSEL R19, R19, -INF , P0 ;  /* 0xff80000013137808 */ /* 0x000fe40000000000 */
[----:B------:R-:W-:Y:S02]  /*4490*/  FMNMX.FTZ R3, R18, R3, !PT ;  /* 0x0000000312037209 */ /* 0x000fe40007810000 */
[----:B------:R-:W-:Y:S02]  /*44a0*/  ISETP.GT.AND P0, PT, R0, 0x21, PT ;  /* 0x000000210000780c */ /* 0x000fe40003f04270 */
[----:B------:R-:W-:-:S02]  /*44b0*/  FSEL R72, R20, -INF , P1 ;  /* 0xff80000014487808 */ /* 0x000fc40000800000 */
[----:B------:R-:W-:Y:S02]  /*44c0*/  FMNMX.FTZ R2, R17, R2, !PT ;  /* 0x0000000211027209 */ /* 0x000fe40007810000 */
[----:B------:R-:W-:Y:S02]  /*44d0*/  FSEL R75, R22, -INF , P1 ;  /* 0xff800000164b7808 */ /* 0x000fe40000800000 */
[----:B------:R-:W-:Y:S02]  /*44e0*/  FMNMX.FTZ R3, R19, R3, !PT ;  /* 0x0000000313037209 */ /* 0x000fe40007810000 */
[----:B------:R-:W-:Y:S02]  /*44f0*/  FSEL R70, R21, -INF , P0 ;  /* 0xff80000015467808 */ /* 0x000fe40000000000 */
[----:B------:R-:W-:Y:S02]  /*4500*/  ISETP.GT.AND P1, PT, R0, 0x28, PT ;  /* 0x000000280000780c */ /* 0x000fe40003f24270 */
        /* <DEDUP_REMOVED lines=8> */
[----:B------:R-:W-:Y:S02]  /*4590*/  FSEL R66, R29, -INF , P0 ;  /* 0xff8000001d427808 */ /* 0x000fe40000000000 */
[----:B------:R-:W-:Y:S02]  /*45a0*/  ISETP.GT.AND P1, PT, R0, 0x30, PT ;  /* 0x000000300000780c */ /* 0x000fe40003f24270 */
[----:B------:R-:W-:Y:S02]  /*45b0*/  FMNMX.FTZ R2, R68, R2, !PT ;  /* 0x0000000244027209 */ /* 0x000fe40007810000 */
[----:B------:R-:W-:Y:S02]  /*45c0*/  FSEL R71, R31, -INF , P0 ;  /* 0xff8000001f477808 */ /* 0x000fe40000000000 */
[----:B------:R-:W-:-:S02]  /*45d0*/  FMNMX.FTZ R3, R73, R3, !PT ;  /* 0x0000000349037209 */ /* 0x000fc40007810000 */
[----:B------:R-:W-:Y:S02]  /*45e0*/  ISETP.GT.AND P0, PT, R0, 0x31, PT ;  /* 0x000000310000780c */ /* 0x000fe40003f04270 */
[----:B------:R-:W-:Y:S02]  /*45f0*/  FSEL R69, R44, -INF , P1 ;  /* 0xff8000002c457808 */ /* 0x000fe40000800000 */
[----:B------:R-:W-:Y:S02]  /*4600*/  FMNMX.FTZ R2, R66, R2, !PT ;  /* 0x0000000242027209 */ /* 0x000fe40007810000 */
[----:B------:R-:W-:Y:S02]  /*4610*/  FSEL R153, R46, -INF , P1 ;  /* 0xff8000002e997808 */ /* 0x000fe40000800000 */
[----:B------:R-:W-:Y:S02]  /*4620*/  FMNMX.FTZ R3, R71, R3, !PT ;  /* 0x0000000347037209 */ /* 0x000fe40007810000 */
[----:B------:R-:W-:-:S02]  /*4630*/  FSEL R152, R47, -INF , P0 ;  /* 0xff8000002f987808 */ /* 0x000fc40000000000 */
[----:B------:R-:W-:Y:S02]  /*4640*/  FSEL R67, R45, -INF , P0 ;  /* 0xff8000002d437808 */ /* 0x000fe40000000000 */
[C---:B------:R-:W-:Y:S02]  /*4650*/  ISETP.GT.AND P1, PT, R0.reuse, 0x38, PT ;  /* 0x000000380000780c */ /* 0x040fe40003f24270 */
[----:B------:R-:W-:Y:S02]  /*4660*/  ISETP.GT.AND P0, PT, R0, 0x39, PT ;  /* 0x000000390000780c */ /* 0x000fe40003f04270 */
[----:B------:R-:W-:Y:S02]  /*4670*/  FMNMX.FTZ R0, R69, R2, !PT ;  /* 0x0000000245007209 */ /* 0x000fe40007810000 */
[----:B------:R-:W-:Y:S02]  /*4680*/  FMNMX.FTZ R2, R153, R3, !PT ;  /* 0x0000000399027209 */ /* 0x000fe40007810000 */
[----:B------:R-:W-:-:S02]  /*4690*/  FSEL R103, R34, -INF , P1 ;  /* 0xff80000022677808 */ /* 0x000fc40000800000 */
[----:B------:R-:W-:Y:S02]  /*46a0*/  FSEL R65, R32, -INF , P1 ;  /* 0xff80000020417808 */ /* 0x000fe40000800000 */
[----:B------:R-:W-:Y:S02]  /*46b0*/  FMNMX.FTZ R0, R67, R0, !PT ;  /* 0x0000000043007209 */ /* 0x000fe40007810000 */
[----:B------:R-:W-:Y:S02]  /*46c0*/  FMNMX.FTZ R2, R152, R2, !PT ;  /* 0x0000000298027209 */ /* 0x000fe40007810000 */
[----:B------:R-:W-:Y:S02]  /*46d0*/  FSEL R102, R35, -INF , P0 ;  /* 0xff80000023667808 */ /* 0x000fe40000000000 */
[----:B------:R-:W-:Y:S02]  /*46e0*/  FSEL R64, R33, -INF , P0 ;  /* 0xff80000021407808 */ /* 0x000fe40000000000 */
[----:B------:R-:W-:-:S02]  /*46f0*/  FMNMX.FTZ R0, R65, R0, !PT ;  /* 0x0000000041007209 */ /* 0x000fc40007810000 */
[----:B------:R-:W-:Y:S02]  /*4700*/  FMNMX.FTZ R2, R103, R2, !PT ;  /* 0x0000000267027209 */ /* 0x000fe40007810000 */
[----:B------:R-:W-:Y:S02]  /*4710*/  FMNMX.FTZ R0, R64, R0, !PT ;  /* 0x0000000040007209 */ /* 0x000fe40007810000 */
[----:B------:R-:W-:Y:S01]  /*4720*/  FMNMX.FTZ R4, R102, R2, !PT ;  /* 0x0000000266047209 */ /* 0x000fe20007810000 */
[----:B------:R-:W-:Y:S05]  /*4730*/  @!PT BRA `(.L_x_1583) ;  /* 0x000099600000f947 */ /* 0x000fea0003800000 */
[----:B------:R1:W2:Y:S02]  /*4740*/  SHFL.BFLY PT, R2, R0, 0x2, 0x1f ;  /* 0x0c401f0000027f89 */ /* 0x0002a400000e0000 */
.L_x_1673:
[----:B------:R-:W3:Y:S01]  /*4750*/  LDL R158, [R1] ;  /* 0x00000000019e7983 */ /* 0x000ee20000100800 */
[----:B-12---:R-:W-:Y:S01]  /*4760*/  FMNMX.FTZ R0, R0, R2, !PT ;  /* 0x0000000200007209 */ /* 0x006fe20007810000 */
[----:B------:R-:W-:-:S04]  /*4770*/  DEPBAR.LE SB0, 0x2 ;  /* 0x000080800000791a */ /* 0x000fc80000000000 */
[----:B------:R-:W1:Y:S01]  /*4780*/  SHFL.BFLY PT, R5, R4, 0x2, 0x1f ;  /* 0x0c401f0004057f89 */ /* 0x000e6200000e0000 */
[----:B------:R-:W-:Y:S03]  /*4790*/  BSSY B0, `(.L_x_1584) ;  /* 0x0000161000007945 */ /* 0x000fe60003800000 */
[----:B------:R-:W2:Y:S04]  /*47a0*/  SHFL.BFLY PT, R3, R0, 0x1, 0x1f ;  /* 0x0c201f0000037f89 */ /* 0x000ea800000e0000 */
[----:B------:R-:W-:Y:S01]  /*47b0*/  BAR.SYNC.DEFER_BLOCKING 0x0 ;  /* 0x0000000000007b1d */ /* 0x000fe20000010000 */
[----:B-1----:R-:W-:Y:S02]  /*47c0*/  FMNMX.FTZ R2, R4, R5, !PT ;  /* 0x0000000504027209 */ /* 0x002fe40007810000 */
[----:B--2---:R-:W-:-:S03]  /*47d0*/  FMNMX.FTZ R101, R0, R3, !PT ;  /* 0x0000000300657209 */ /* 0x004fc60007810000 */
[----:B------:R-:W1:Y:S01]  /*47e0*/  SHFL.BFLY PT, R4, R2, 0x1, 0x1f ;  /* 0x0c201f0002047f89 */ /* 0x000e6200000e0000 */
[C---:B------:R-:W-:Y:S01]  /*47f0*/  FSETP.NEU.FTZ.AND P0, PT, R101.reuse, -INF , PT ;  /* 0xff8000006500780b */ /* 0x040fe20003f1d000 */
[----:B------:R-:W-:Y:S02]  /*4800*/  FMUL.FTZ R0, R101, c[0x0][0x2d0] ;  /* 0x0000b40065007a20 */ /* 0x000fe40000410000 */
[----:B------:R-:W-:Y:S03]  /*4810*/  LDSM.16.MT88.4 R36, [R171] ;  /* 0x00000000ab24783b */ /* 0x000fe60000004200 */
[----:B------:R-:W-:Y:S01]  /*4820*/  FSEL R0, R0, RZ, P0 ;  /* 0x000000ff00007208 */ /* 0x000fe20000000000 */
[----:B------:R-:W-:Y:S04]  /*4830*/  LDSM.16.MT88.4 R28, [R208+0x800] ;  /* 0x00080000d01c783b */ /* 0x000fe80000004200 */
[----:B------:R-:W-:Y:S01]  /*4840*/  FFMA.FTZ R3, R7, c[0x0][0x2d0], -R0 ;  /* 0x0000b40007037a23 */ /* 0x000fe20000010800 */
[----:B------:R-:W-:Y:S03]  /*4850*/  LDSM.16.MT88.4 R32, [R170+0x800] ;  /* 0x00080000aa20783b */ /* 0x000fe60000004200 */
[----:B------:R2:W-:Y:S01]  /*4860*/  MUFU.EX2 R156, R3 ;  /* 0x00000003009c7308 */ /* 0x0005e20000000800 */
[----:B------:R-:W-:Y:S04]  /*4870*/  LDSM.16.MT88.4 R60, [R170+0x2000] ;  /* 0x00200000aa3c783b */ /* 0x000fe80000004200 */
[----:B------:R-:W-:Y:S01]  /*4880*/  LDSM.16.MT88.4 R56, [R211+0x2000] ;  /* 0x00200000d338783b */ /* 0x000fe20000004200 */
[----:B-1----:R-:W-:-:S04]  /*4890*/  FMNMX.FTZ R100, R2, R4, !PT ;  /* 0x0000000402647209 */ /* 0x002fc80007810000 */
[C---:B------:R-:W-:Y:S01]  /*48a0*/  FSETP.NEU.FTZ.AND P0, PT, R100.reuse, -INF , PT ;  /* 0xff8000006400780b */ /* 0x040fe20003f1d000 */
[----:B------:R-:W-:Y:S02]  /*48b0*/  FMUL.FTZ R2, R100, c[0x0][0x2d0] ;  /* 0x0000b40064027a20 */ /* 0x000fe40000410000 */
[----:B--2---:R-:W-:-:S03]  /*48c0*/  FFMA.FTZ R3, R6, c[0x0][0x2d0], -R0 ;  /* 0x0000b40006037a23 */ /* 0x004fc60000010800 */
[----:B------:R-:W-:Y:S01]  /*48d0*/  FSEL R2, R2, RZ, P0 ;  /* 0x000000ff02027208 */ /* 0x000fe20000000000 */
[----:B------:R-:W1:Y:S01]  /*48e0*/  LDSM.16.MT88.4 R4, [R208] ;  /* 0x00000000d004783b */ /* 0x000e620000004200 */
[----:B------:R2:W-:Y:S02]  /*48f0*/  MUFU.EX2 R150, R3 ;  /* 0x0000000300967308 */ /* 0x0005e40000000800 */
[----:B--2---:R-:W-:-:S06]  /*4900*/  FFMA.FTZ R3, R12, c[0x0][0x2d0], -R0 ;  /* 0x0000b4000c037a23 */ /* 0x004fcc0000010800 */
[----:B------:R2:W-:Y:S02]  /*4910*/  MUFU.EX2 R149, R3 ;  /* 0x0000000300957308 */ /* 0x0005e40000000800 */
[----:B--2---:R-:W-:Y:S02]  /*4920*/  FFMA.FTZ R3, R13, c[0x0][0x2d0], -R0 ;  /* 0x0000b4000d037a23 */ /* 0x004fe40000010800 */
[----:B------:R-:W2:Y:S04]  /*4930*/  LDSM.16.MT88.4 R12, [R170] ;  /* 0x00000000aa0c783b */ /* 0x000ea80000004200 */
[----:B------:R4:W5:Y:S02]  /*4940*/  MUFU.EX2 R157, R3 ;  /* 0x00000003009d7308 */ /* 0x0009640000000800 */
[----:B----4-:R-:W-:Y:S01]  /*4950*/  FFMA.FTZ R3, R26, c[0x0][0x2d0], -R2 ;  /* 0x0000b4001a037a23 */ /* 0x010fe20000010802 */
[----:B-----5:R-:W-:-:S05]  /*4960*/  F2FP.BF16.PACK_AB R10, R157, R149 ;  /* 0x000000959d0a723e */ /* 0x020fca00000010ff */
[----:B------:R4:W-:Y:S02]  /*4970*/  MUFU.EX2 R151, R3 ;  /* 0x0000000300977308 */ /* 0x0009e40000000800 */
[----:B----4-:R-:W-:-:S06]  /*4980*/  FFMA.FTZ R3, R27, c[0x0][0x2d0], -R2 ;  /* 0x0000b4001b037a23 */ /* 0x010fcc0000010802 */
[----:B------:R4:W-:Y:S02]  /*4990*/  MUFU.EX2 R148, R3 ;  /* 0x0000000300947308 */ /* 0x0009e40000000800 */
[----:B----4-:R-:W-:-:S06]  /*49a0*/  FFMA.FTZ R3, R24, c[0x0][0x2d0], -R2 ;  /* 0x0000b40018037a23 */ /* 0x010fcc0000010802 */
[----:B------:R4:W-:Y:S02]  /*49b0*/  MUFU.EX2 R155, R3 ;  /* 0x00000003009b7308 */ /* 0x0009e40000000800 */
[----:B----4-:R-:W-:-:S06]  /*49c0*/  FFMA.FTZ R3, R25, c[0x0][0x2d0], -R2 ;  /* 0x0000b40019037a23 */ /* 0x010fcc0000010802 */
[----:B------:R4:W5:Y:S02]  /*49d0*/  MUFU.EX2 R182, R3 ;  /* 0x0000000300b67308 */ /* 0x0009640000000800 */
[----:B----4-:R-:W-:Y:S01]  /*49e0*/  FFMA.FTZ R3, R8, c[0x0][0x2d0], -R0 ;  /* 0x0000b40008037a23 */ /* 0x010fe20000010800 */
[----:B------:R-:W-:Y:S02]  /*49f0*/  F2FP.BF16.PACK_AB R8, R150, R156 ;  /* 0x0000009c9608723e */ /* 0x000fe400000010ff */
[----:B-----5:R-:W-:-:S03]  /*4a00*/  F2FP.BF16.PACK_AB R11, R182, R155 ;  /* 0x0000009bb60b723e */ /* 0x020fc600000010ff */
[----:B------:R4:W-:Y:S02]  /*4a10*/  MUFU.EX2 R183, R3 ;  /* 0x0000000300b77308 */ /* 0x0009e40000000800 */
[----:B----4-:R-:W-:Y:S01]  /*4a20*/  FFMA.FTZ R3, R9, c[0x0][0x2d0], -R0 ;  /* 0x0000b40009037a23 */ /* 0x010fe20000010800 */
[----:B------:R-:W-:-:S05]  /*4a30*/  F2FP.BF16.PACK_AB R9, R148, R151 ;  /* 0x000000979409723e */ /* 0x000fca00000010ff */
[----:B------:R4:W5:Y:S02]  /*4a40*/  MUFU.EX2 R214, R3 ;  /* 0x0000000300d67308 */ /* 0x0009640000000800 */
[C---:B-1----:R-:W-:Y:S08]  /*4a50*/  HMMA.16816.F32.BF16 R24, R8.reuse, R4, RZ ;  /* 0x000000040818723c */ /* 0x042ff000000418ff */
[----:B------:R-:W-:Y:S01]  /*4a60*/  HMMA.16816.F32.BF16 R20, R8, R6, RZ ;  /* 0x000000060814723c */ /* 0x000fe200000418ff */
[----:B----4-:R-:W-:Y:S01]  /*4a70*/  FFMA.FTZ R3, R16, c[0x0][0x2d0], -R0 ;  /* 0x0000b40010037a23 */ /* 0x010fe20000010800 */
[----:B-----5:R-:W-:-:S03]  /*4a80*/  F2FP.BF16.PACK_AB R4, R214, R183 ;  /* 0x000000b7d604723e */ /* 0x020fc600000010ff */
[----:B------:R1:W-:Y:S03]  /*4a90*/  MUFU.EX2 R213, R3 ;  /* 0x0000000300d57308 */ /* 0x0003e60000000800 */
[C---:B--2---:R-:W-:Y:S08]  /*4aa0*/  HMMA.16816.F32.BF16 R52, R8.reuse, R12, RZ ;  /* 0x0000000c0834723c */ /* 0x044ff000000418ff */
[----:B------:R-:W-:Y:S01]  /*4ab0*/  HMMA.16816.F32.BF16 R44, R8, R14, RZ ;  /* 0x0000000e082c723c */ /* 0x000fe200000418ff */
[----:B-1----:R-:W-:-:S07]  /*4ac0*/  FFMA.FTZ R3, R17, c[0x0][0x2d0], -R0 ;  /* 0x0000b40011037a23 */ /* 0x002fce0000010800 */
[----:B------:R-:W-:Y:S01]  /*4ad0*/  HMMA.16816.F32.BF16 R12, R8, R38, RZ ;  /* 0x00000026080c723c */ /* 0x000fe200000418ff */
[----:B------:R1:W2:Y:S02]  /*4ae0*/  MUFU.EX2 R217, R3 ;  /* 0x0000000300d97308 */ /* 0x0002a40000000800 */
[----:B-1----:R-:W-:Y:S01]  /*4af0*/  FFMA.FTZ R3, R40, c[0x0][0x2d0], -R2 ;  /* 0x0000b40028037a23 */ /* 0x002fe20000010802 */
[----:B--2---:R-:W-:-:S05]  /*4b00*/  F2FP.BF16.PACK_AB R6, R217, R213 ;  /* 0x000000d5d906723e */ /* 0x004fca00000010ff */
[----:B------:R1:W-:Y:S01]  /*4b10*/  MUFU.EX2 R180, R3 ;  /* 0x0000000300b47308 */ /* 0x0003e20000000800 */
[----:B---3--:R-:W-:Y:S01]  /*4b20*/  LDSM.16.MT88.4 R48, [R158] ;  /* 0x000000009e30783b */ /* 0x008fe20000004200 */
[----:B-1----:R-:W-:-:S03]  /*4b30*/  FFMA.FTZ R3, R41, c[0x0][0x2d0], -R2 ;  /* 0x0000b40029037a23 */ /* 0x002fc60000010802 */
[----:B------:R-:W1:Y:S03]  /*4b40*/  LDSM.16.MT88.4 R40, [R171+0x800] ;  /* 0x00080000ab28783b */ /* 0x000e660000004200 */
[----:B------:R2:W3:Y:S02]  /*4b50*/  MUFU.EX2 R212, R3 ;  /* 0x0000000300d47308 */ /* 0x0004e40000000800 */
[----:B--2---:R-:W-:Y:S01]  /*4b60*/  FFMA.FTZ R3, R18, c[0x0][0x2d0], -R2 ;  /* 0x0000b40012037a23 */ /* 0x004fe20000010802 */
[----:B---3--:R-:W-:-:S05]  /*4b70*/  F2FP.BF16.PACK_AB R5, R212, R180 ;  /* 0x000000b4d405723e */ /* 0x008fca00000010ff */
[----:B------:R2:W-:Y:S02]  /*4b80*/  MUFU.EX2 R181, R3 ;  /* 0x0000000300b57308 */ /* 0x0005e40000000800 */
[----:B--2---:R-:W-:Y:S02]  /*4b90*/  FFMA.FTZ R3, R19, c[0x0][0x2d0], -R2 ;  /* 0x0000b40013037a23 */ /* 0x004fe40000010802 */
[----:B------:R-:W-:Y:S01]  /*4ba0*/  HMMA.16816.F32.BF16 R16, R8, R36, RZ ;  /* 0x000000240810723c */ /* 0x000fe200000418ff */
[----:B------:R-:W-:Y:S03]  /*4bb0*/  LDSM.16.MT88.4 R36, [R208+0x2800] ;  /* 0x00280000d024783b */ /* 0x000fe60000004200 */
        /* <DEDUP_REMOVED lines=12> */
[C---:B-1----:R-:W-:Y:S08]  /*4c80*/  HMMA.16816.F32.BF16 R140, R4.reuse, R40, R16 ;  /* 0x00000028048c723c */ /* 0x042ff00000041810 */
[----:B------:R-:W-:Y:S01]  /*4c90*/  HMMA.16816.F32.BF16 R136, R4, R42, R12 ;  /* 0x0000002a0488723c */ /* 0x000fe2000004180c */
[----:B------:R-:W1:Y:S01]  /*4ca0*/  LDSM.16.MT88.4 R40, [R170+0x2800] ;  /* 0x00280000aa28783b */ /* 0x000e620000004200 */
[----:B--2---:R-:W-:-:S04]  /*4cb0*/  FFMA.FTZ R3, R68, c[0x0][0x2d0], -R0 ;  /* 0x0000b40044037a23 */ /* 0x004fc80000010800 */
[----:B------:R2:W-:Y:S02]  /*4cc0*/  MUFU.EX2 R175, R3 ;  /* 0x0000000300af7308 */ /* 0x0005e40000000800 */
[----:B------:R-:W-:Y:S08]  /*4cd0*/  HMMA.16816.F32.BF16 R16, R8, R48, RZ ;  /* 0x000000300810723c */ /* 0x000ff000000418ff */
[----:B------:R-:W-:Y:S01]  /*4ce0*/  HMMA.16816.F32.BF16 R124, R4, R34, R44 ;  /* 0x00000022047c723c */ /* 0x000fe2000004182c */
[----:B------:R-:W-:Y:S01]  /*4cf0*/  LDSM.16.MT88.4 R44, [R211+0x2800] ;  /* 0x00280000d32c783b */ /* 0x000fe20000004200 */
[----:B--2---:R-:W-:-:S06]  /*4d00*/  FFMA.FTZ R3, R66, c[0x0][0x2d0], -R0 ;  /* 0x0000b40042037a23 */ /* 0x004fcc0000010800 */
[C---:B------:R-:W-:Y:S01]  /*4d10*/  HMMA.16816.F32.BF16 R12, R8.reuse, R50, RZ ;  /* 0x00000032080c723c */ /* 0x040fe200000418ff */
[----:B------:R-:W2:Y:S01]  /*4d20*/  LDSM.16.MT88.4 R48, [R171+0x2800] ;  /* 0x00280000ab30783b */ /* 0x000ea20000004200 */
[----:B------:R5:W1:Y:S06]  /*4d30*/  MUFU.EX2 R178, R3 ;  /* 0x0000000300b27308 */ /* 0x000a6c0000000800 */
[----:B------:R-:W-:Y:S08]  /*4d40*/  HMMA.16816.F32.BF16 R32, R8, R60, RZ ;  /* 0x0000003c0820723c */ /* 0x000ff000000418ff */
[----:B---3--:R-:W-:Y:S01]  /*4d50*/  HMMA.16816.F32.BF16 R108, R4, R24, R16 ;  /* 0x00000018046c723c */ /* 0x008fe20000041810 */
[----:B-----5:R-:W-:-:S04]  /*4d60*/  FFMA.FTZ R3, R75, c[0x0][0x2d0], -R2 ;  /* 0x0000b4004b037a23 */ /* 0x020fc80000010802 */
[----:B------:R3:W-:Y:S03]  /*4d70*/  MUFU.EX2 R159, R3 ;  /* 0x00000003009f7308 */ /* 0x0007e60000000800 */
[C---:B------:R-:W-:Y:S01]  /*4d80*/  HMMA.16816.F32.BF16 R28, R8.reuse, R62, RZ ;  /* 0x0000003e081c723c */ /* 0x040fe200000418ff */
[----:B------:R-:W5:Y:S07]  /*4d90*/  LDSM.16.MT88.4 R60, [R170+0x4000] ;  /* 0x00400000aa3c783b */ /* 0x000f6e0000004200 */
[----:B----4-:R-:W-:Y:S01]  /*4da0*/  HMMA.16816.F32.BF16 R16, R8, R20, RZ ;  /* 0x000000140810723c */ /* 0x010fe200000418ff */
[----:B---3--:R-:W-:-:S07]  /*4db0*/  FFMA.FTZ R3, R74, c[0x0][0x2d0], -R2 ;  /* 0x0000b4004a037a23 */ /* 0x008fce0000010802 */
[C---:B------:R-:W-:Y:S08]  /*4dc0*/  HMMA.16816.F32.BF16 R128, R4.reuse, R26, R12 ;  /* 0x0000001a0480723c */ /* 0x040ff0000004180c */
[----:B-1----:R-:W-:Y:S01]  /*4dd0*/  HMMA.16816.F32.BF16 R120, R4, R40, R32 ;  /* 0x000000280478723c */ /* 0x002fe20000041820 */
[----:B------:R-:W1:Y:S07]  /*4de0*/  LDSM.16.MT88.4 R32, [R208+0x4000] ;  /* 0x00400000d020783b */ /* 0x000e6e0000004200 */
[C---:B------:R-:W-:Y:S08]  /*4df0*/  HMMA.16816.F32.BF16 R24, R8.reuse, R54, RZ ;  /* 0x000000360818723c */ /* 0x040ff000000418ff */
[----:B------:R-:W-:Y:S08]  /*4e00*/  HMMA.16816.F32.BF16 R12, R8, R22, RZ ;  /* 0x00000016080c723c */ /* 0x000ff000000418ff */
[C---:B------:R-:W-:Y:S01]  /*4e10*/  HMMA.16816.F32.BF16 R104, R4.reuse, R42, R28 ;  /* 0x0000002a0468723c */ /* 0x040fe2000004181c */
[----:B------:R-:W3:Y:S07]  /*4e20*/  LDSM.16.MT88.4 R40, [R170+0x4800] ;  /* 0x00480000aa28783b */ /* 0x000eee0000004200 */
[----:B------:R-:W-:Y:S08]  /*4e30*/  HMMA.16816.F32.BF16 R112, R4, R36, R16 ;  /* 0x000000240470723c */ /* 0x000ff00000041810 */
[C---:B------:R-:W-:Y:S08]  /*4e40*/  HMMA.16816.F32.BF16 R16, R8.reuse, R58, RZ ;  /* 0x0000003a0810723c */ /* 0x040ff000000418ff */
[----:B------:R-:W-:Y:S08]  /*4e50*/  HMMA.16816.F32.BF16 R28, R8, R52, RZ ;  /* 0x00000034081c723c */ /* 0x000ff000000418ff */
[C---:B--2---:R-:W-:Y:S01]  /*4e60*/  HMMA.16816.F32.BF16 R88, R4.reuse, R50, R24 ;  /* 0x000000320458723c */ /* 0x044fe20000041818 */
[----:B------:R-:W2:Y:S07]  /*4e70*/  LDSM.16.MT88.4 R24, [R208+0x4800] ;  /* 0x00480000d018783b */ /* 0x000eae0000004200 */
[----:B------:R-:W-:Y:S08]  /*4e80*/  HMMA.16816.F32.BF16 R96, R4, R38, R12 ;  /* 0x000000260460723c */ /* 0x000ff0000004180c */
[----:B-----5:R-:W-:Y:S08]  /*4e90*/  HMMA.16816.F32.BF16 R12, R8, R60, RZ ;  /* 0x0000003c080c723c */ /* 0x020ff000000418ff */
[C---:B------:R-:W-:Y:S08]  /*4ea0*/  HMMA.16816.F32.BF16 R80, R4.reuse, R46, R16 ;  /* 0x0000002e0450723c */ /* 0x040ff00000041810 */
[----:B------:R-:W-:Y:S01]  /*4eb0*/  HMMA.16816.F32.BF16 R92, R4, R48, R28 ;  /* 0x00000030045c723c */ /* 0x000fe2000004181c */
[----:B------:R-:W4:Y:S07]  /*4ec0*/  LDSM.16.MT88.4 R28, [R171+0x4000] ;  /* 0x00400000ab1c783b */ /* 0x000f2e0000004200 */
[C---:B-1----:R-:W-:Y:S08]  /*4ed0*/  HMMA.16816.F32.BF16 R16, R8.reuse, R32, RZ ;  /* 0x000000200810723c */ /* 0x042ff000000418ff */
[----:B------:R-:W-:Y:S08]  /*4ee0*/  HMMA.16816.F32.BF16 R20, R8, R56, RZ ;  /* 0x000000380814723c */ /* 0x000ff000000418ff */
[----:B---3--:R-:W-:Y:S08]  /*4ef0*/  HMMA.16816.F32.BF16 R76, R4, R40, R12 ;  /* 0x00000028044c723c */ /* 0x008ff0000004180c */
[----:B------:R-:W-:Y:S08]  /*4f00*/  HMMA.16816.F32.BF16 R12, R8, R34, RZ ;  /* 0x00000022080c723c */ /* 0x000ff000000418ff */
[C---:B--2---:R-:W-:Y:S01]  /*4f10*/  HMMA.16816.F32.BF16 R48, R4.reuse, R24, R16 ;  /* 0x000000180430723c */ /* 0x044fe20000041810 */
[----:B------:R-:W1:Y:S07]  /*4f20*/  LDSM.16.MT88.4 R16, [R171+0x4800] ;  /* 0x00480000ab10783b */ /* 0x000e6e0000004200 */
[----:B------:R-:W-:Y:S08]  /*4f30*/  HMMA.16816.F32.BF16 R84, R4, R44, R20 ;  /* 0x0000002c0454723c */ /* 0x000ff00000041814 */
[----:B------:R-:W-:Y:S08]  /*4f40*/  HMMA.16816.F32.BF16 R20, R8, R62, RZ ;  /* 0x0000003e0814723c */ /* 0x000ff000000418ff */
[----:B------:R-:W-:Y:S08]  /*4f50*/  HMMA.16816.F32.BF16 R44, R4, R26, R12 ;  /* 0x0000001a042c723c */ /* 0x000ff0000004180c */
[----:B----4-:R-:W-:Y:S08]  /*4f60*/  HMMA.16816.F32.BF16 R12, R8, R28, RZ ;  /* 0x0000001c080c723c */ /* 0x010ff000000418ff */
[C---:B------:R-:W-:Y:S11]  /*4f70*/  HMMA.16816.F32.BF16 R60, R4.reuse, R42, R20 ;  /* 0x0000002a043c723c */ /* 0x040ff60000041814 */
[----:B------:R-:W-:Y:S05]  /*4f80*/  @!UPT UIADD3 URZ, URZ, URZ, URZ ;  /* 0x0000003f3f3ff290 */ /* 0x000fea000fffe03f */
[----:B-1----:R-:W-:Y:S08]  /*4f90*/  HMMA.16816.F32.BF16 R40, R4, R16, R12 ;  /* 0x000000100428723c */ /* 0x002ff0000004180c */
[----:B------:R-:W-:Y:S11]  /*4fa0*/  HMMA.16816.F32.BF16 R12, R8, R30, RZ ;  /* 0x0000001e080c723c */ /* 0x000ff600000418ff */
[----:B------:R-:W-:Y:S11]  /*4fb0*/  @!UPT UIADD3 URZ, URZ, URZ, URZ ;  /* 0x0000003f3f3ff290 */ /* 0x000ff6000fffe03f */
[----:B------:R-:W-:Y:S02]  /*4fc0*/  @!UPT UIADD3 URZ, URZ, URZ, URZ ;  /* 0x0000003f3f3ff290 */ /* 0x000fe4000fffe03f */
[----:B------:R-:W-:Y:S01]  /*4fd0*/  HMMA.16816.F32.BF16 R32, R4, R18, R12 ;  /* 0x000000120420723c */ /* 0x000fe2000004180c */
[----:B------:R1:W2:Y:S02]  /*4fe0*/  LDSM.16.MT88.4 R12, [R158+0x4000] ;  /* 0x004000009e0c783b */ /* 0x0002a40000004200 */
[----:B-1----:R1:W3:Y:S02]  /*4ff0*/  MUFU.EX2 R158, R3 ;  /* 0x00000003009e7308 */ /* 0x0022e40000000800 */
[----:B-1----:R-:W-:-:S03]  /*5000*/  FFMA.FTZ R3, R73, c[0x0][0x2d0], -R2 ;  /* 0x0000b40049037a23 */ /* 0x002fc60000010802 */
[C---:B--2---:R-:W-:Y:S08]  /*5010*/  HMMA.16816.F32.BF16 R16, R8.reuse, R12, RZ ;  /* 0x0000000c0810723c */ /* 0x044ff000000418ff */
[----:B------:R-:W-:Y:S01]  /*5020*/  HMMA.16816.F32.BF16 R8, R8, R14, RZ ;  /* 0x0000000e0808723c */ /* 0x000fe200000418ff */
[----:B------:R-:W1:Y:S11]  /*5030*/  LDSM.16.MT88.4 R12, [R211+0x4800] ;  /* 0x00480000d30c783b */ /* 0x000e760000004200 */
[----:B------:R-:W-:Y:S04]  /*5040*/  @!UPT UIADD3 URZ, URZ, URZ, URZ ;  /* 0x0000003f3f3ff290 */ /* 0x000fe8000fffe03f */
[C---:B-1----:R-:W-:Y:S07]  /*5050*/  HMMA.16816.F32.BF16 R20, R4.reuse, R12, R16 ;  /* 0x0000000c0414723c */ /* 0x042fee0000041810 */
[--C-:B------:R-:W-:Y:S01]  /*5060*/  FFMA.FTZ R13, R67, c[0x0][0x2d0], -R0.reuse ;  /* 0x0000b400430d7a23 */ /* 0x100fe20000010800 */
[----:B------:R-:W-:Y:S01]  /*5070*/  HMMA.16816.F32.BF16 R16, R4, R14, R8 ;  /* 0x0000000e0410723c */ /* 0x000fe20000041808 */
[----:B------:R-:W1:Y:S01]  /*5080*/  LDSM.16.MT88.4 R8, [R170+0x1000] ;  /* 0x00100000aa08783b */ /* 0x000e620000004200 */
[----:B------:R-:W-:-:S03]  /*5090*/  FFMA.FTZ R12, R65, c[0x0][0x2d0], -R0 ;  /* 0x0000b400410c7a23 */ /* 0x000fc60000010800 */
[----:B------:R-:W-:Y:S02]  /*50a0*/  MUFU.EX2 R13, R13 ;  /* 0x0000000d000d7308 */ /* 0x000fe40000000800 */
[----:B------:R-:W-:Y:S01]  /*50b0*/  FADD.FTZ R4, R156, R150 ;  /* 0x000000969c047221 */ /* 0x000fe20000010000 */
[----:B------:R-:W-:Y:S01]  /*50c0*/  F2FP.BF16.PACK_AB R6, R178, R175 ;  /* 0x000000afb206723e */ /* 0x000fe200000010ff */
[----:B------:R-:W-:Y:S01]  /*50d0*/  FFMA.FTZ R14, R69, c[0x0][0x2d0], -R0 ;  /* 0x0000b400450e7a23 */ /* 0x000fe20000010800 */
[----:B---3--:R-:W-:Y:S01]  /*50e0*/  F2FP.BF16.PACK_AB R5, R158, R159 ;  /* 0x0000009f9e05723e */ /* 0x008fe200000010ff */
[----:B------:R-:W-:Y:S02]  /*50f0*/  FADD.FTZ R4, R149, R4 ;  /* 0x0000000495047221 */ /* 0x000fe40000010000 */
[----:B------:R2:W-:Y:S01]  /*5100*/  MUFU.EX2 R156, R3 ;  /* 0x00000003009c7308 */ /* 0x0005e20000000800 */
[----:B------:R-:W-:Y:S02]  /*5110*/  FFMA.FTZ R0, R64, c[0x0][0x2d0], -R0 ;  /* 0x0000b40040007a23 */ /* 0x000fe40000010800 */
[----:B------:R-:W-:Y:S01]  /*5120*/  FADD.FTZ R15, R157, R4 ;  /* 0x000000049d0f7221 */ /* 0x000fe20000010000 */
[----:B------:R-:W-:-:S04]  /*5130*/  F2FP.BF16.PACK_AB R4, R176, R161 ;  /* 0x000000a1b004723e */ /* 0x000fc800000010ff */
[----:B------:R3:W-:Y:S01]  /*5140*/  MUFU.EX2 R179, R0 ;  /* 0x0000000000b37308 */ /* 0x0007e20000000800 */
[----:B--2---:R-:W-:-:S07]  /*5150*/  FFMA.FTZ R3, R71, c[0x0][0x2d0], -R2 ;  /* 0x0000b40047037a23 */ /* 0x004fce0000010802 */
[----:B------:R-:W-:Y:S01]  /*5160*/  MUFU.EX2 R14, R14 ;  /* 0x0000000e000e7308 */ /* 0x000fe20000000800 */
[----:B---3--:R-:W-:-:S07]  /*5170*/  FFMA.FTZ R0, R153, c[0x0][0x2d0], -R2 ;  /* 0x0000b40099007a23 */ /* 0x008fce0000010802 */
[----:B------:R-:W2:Y:S08]  /*5180*/  MUFU.EX2 R160, R3 ;  /* 0x0000000300a07308 */ /* 0x000eb00000000800 */
[----:B------:R-:W3:Y:S01]  /*5190*/  MUFU.EX2 R12, R12 ;  /* 0x0000000c000c7308 */ /* 0x000ee20000000800 */
[----:B--2---:R-:W-:Y:S01]  /*51a0*/  F2FP.BF16.PACK_AB R7, R160, R156 ;  /* 0x0000009ca007723e */ /* 0x004fe200000010ff */
[----:B------:R-:W-:-:S04]  /*51b0*/  FADD.FTZ R3, R151, R148 ;  /* 0x0000009497037221 */ /* 0x000fc80000010000 */
[----:B------:R-:W-:Y:S02]  /*51c0*/  FADD.FTZ R3, R155, R3 ;  /* 0x000000039b037221 */ /* 0x000fe40000010000 */
        /* <DEDUP_REMOVED lines=18> */
[C---:B-1----:R-:W-:Y:S01]  /*52f0*/  HMMA.16816.F32.BF16 R68, R4.reuse, R8, R112 ;  /* 0x000000080444723c */ /* 0x042fe20000041870 */
[----:B------:R-:W-:Y:S07]  /*5300*/  LDSM.16.MT88.4 R112, [R171+0x1800] ;  /* 0x00180000ab70783b */ /* 0x000fee0000004200 */
[----:B------:R-:W-:Y:S01]  /*5310*/  HMMA.16816.F32.BF16 R72, R4, R10, R96 ;  /* 0x0000000a0448723c */ /* 0x000fe20000041860 */
[----:B------:R-:W1:Y:S06]  /*5320*/  LDSM.16.MT88.4 R8, [R171+0x3000] ;  /* 0x00300000ab08783b */ /* 0x000e6c0000004200 */
[----:B------:R-:W-:-:S02]  /*5330*/  F2FP.BF16.PACK_AB R96, R13, R14 ;  /* 0x0000000e0d60723e */ /* 0x000fc400000010ff */
[----:B---3--:R-:W-:Y:S01]  /*5340*/  F2FP.BF16.PACK_AB R98, R179, R12 ;  /* 0x0000000cb362723e */ /* 0x008fe200000010ff */
        /* <DEDUP_REMOVED lines=13> */
[C---:B-1----:R-:W-:Y:S01]  /*5420*/  HMMA.16816.F32.BF16 R92, R4.reuse, R8, R40 ;  /* 0x00000008045c723c */ /* 0x042fe20000041828 */
[----:B------:R-:W-:Y:S07]  /*5430*/  LDSM.16.MT88.4 R40, [R170+0x3800] ;  /* 0x00380000aa28783b */ /* 0x000fee0000004200 */
[C---:B------:R-:W-:Y:S01]  /*5440*/  HMMA.16816.F32.BF16 R32, R4.reuse, R10, R32 ;  /* 0x0000000a0420723c */ /* 0x040fe20000041820 */
[----:B------:R-:W1:Y:S07]  /*5450*/  LDSM.16.MT88.4 R8, [R211+0x5000] ;  /* 0x00500000d308783b */ /* 0x000e6e0000004200 */
[C---:B-1----:R-:W-:Y:S01]  /*5460*/  HMMA.16816.F32.BF16 R20, R4.reuse, R8, R20 ;  /* 0x000000080414723c */ /* 0x042fe20000041814 */
[----:B------:R1:W-:Y:S07]  /*5470*/  MUFU.EX2 R9, R0 ;  /* 0x0000000000097308 */ /* 0x0003ee0000000800 */
[----:B------:R-:W-:Y:S07]  /*5480*/  HMMA.16816.F32.BF16 R16, R4, R10, R16 ;  /* 0x0000000a0410723c */ /* 0x000fee0000041810 */
[----:B------:R-:W-:-:S02]  /*5490*/  FADD.FTZ R4, R182, R3 ;  /* 0x00000003b6047221 */ /* 0x000fc40000010000 */
[--C-:B-1----:R-:W-:Y:S02]  /*54a0*/  FFMA.FTZ R0, R152, c[0x0][0x2d0], -R2.reuse ;  /* 0x0000b40098007a23 */ /* 0x102fe40000010802 */
[--C-:B------:R-:W-:Y:S02]  /*54b0*/  FFMA.FTZ R3, R103, c[0x0][0x2d0], -R2.reuse ;  /* 0x0000b40067037a23 */ /* 0x100fe40000010802 */
[----:B------:R-:W-:Y:S01]  /*54c0*/  FFMA.FTZ R2, R102, c[0x0][0x2d0], -R2 ;  /* 0x0000b40066027a23 */ /* 0x000fe20000010802 */
[----:B------:R-:W1:Y:S01]  /*54d0*/  MUFU.EX2 R10, R0 ;  /* 0x00000000000a7308 */ /* 0x000e620000000800 */
[----:B------:R-:W-:-:S07]  /*54e0*/  FADD.FTZ R4, R180, R4 ;  /* 0x00000004b4047221 */ /* 0x000fce0000010000 */
[----:B------:R-:W-:Y:S08]  /*54f0*/  MUFU.EX2 R8, R3 ;  /* 0x0000000300087308 */ /* 0x000ff00000000800 */
[----:B------:R-:W2:Y:S01]  /*5500*/  MUFU.EX2 R184, R2 ;  /* 0x0000000200b87308 */ /* 0x000ea20000000800 */
[----:B-1----:R-:W-:Y:S01]  /*5510*/  F2FP.BF16.PACK_AB R97, R10, R9 ;  /* 0x000000090a61723e */ /* 0x002fe200000010ff */
[----:B------:R-:W-:Y:S01]  /*5520*/  FADD.FTZ R0, R183, R15 ;  /* 0x0000000fb7007221 */ /* 0x000fe20000010000 */
[----:B--2---:R-:W-:-:S03]  /*5530*/  F2FP.BF16.PACK_AB R99, R184, R8 ;  /* 0x00000008b863723e */ /* 0x004fc600000010ff */
[----:B------:R-:W-:Y:S02]  /*5540*/  FADD.FTZ R2, R214, R0 ;  /* 0x00000000d6027221 */ /* 0x000fe40000010000 */
[----:B------:R-:W-:Y:S02]  /*5550*/  FADD.FTZ R0, R212, R4 ;  /* 0x00000004d4007221 */ /* 0x000fe40000010000 */
[----:B------:R-:W-:Y:S01]  /*5560*/  LDSM.16.MT88.4 R4, [R211+0x5800] ;  /* 0x00580000d304783b */ /* 0x000fe20000004200 */
[----:B------:R-:W-:Y:S01]  /*5570*/  FADD.FTZ R2, R213, R2 ;  /* 0x00000002d5027221 */ /* 0x000fe20000010000 */
[----:B------:R-:W-:Y:S01]  /*5580*/  HMMA.16816.F32.BF16 R116, R96, R112, R116 ;  /* 0x000000706074723c */ /* 0x000fe20000041874 */
[----:B------:R-:W-:Y:S02]  /*5590*/  FADD.FTZ R0, R181, R0 ;  /* 0x00000000b5007221 */ /* 0x000fe40000010000 */
[----:B------:R-:W-:Y:S02]  /*55a0*/  FADD.FTZ R2, R217, R2 ;  /* 0x00000002d9027221 */ /* 0x000fe40000010000 */
[----:B------:R-:W-:-:S02]  /*55b0*/  FADD.FTZ R0, R216, R0 ;  /* 0x00000000d8007221 */ /* 0x000fc40000010000 */
[----:B------:R-:W-:Y:S01]  /*55c0*/  FADD.FTZ R2, R161, R2 ;  /* 0x00000002a1027221 */ /* 0x000fe20000010000 */
[C---:B------:R-:W-:Y:S01]  /*55d0*/  HMMA.16816.F32.BF16 R112, R96.reuse, R114, R36 ;  /* 0x000000726070723c */ /* 0x040fe20000041824 */
[----:B------:R-:W-:Y:S02]  /*55e0*/  FADD.FTZ R0, R159, R0 ;  /* 0x000000009f007221 */ /* 0x000fe40000010000 */
[----:B------:R-:W-:Y:S02]  /*55f0*/  FADD.FTZ R2, R176, R2 ;  /* 0x00000002b0027221 */ /* 0x000fe40000010000 */
[----:B------:R-:W-:Y:S02]  /*5600*/  FADD.FTZ R0, R158, R0 ;  /* 0x000000009e007221 */ /* 0x000fe40000010000 */
[----:B------:R-:W-:Y:S01]  /*5610*/  FADD.FTZ R3, R175, R2 ;  /* 0x00000002af037221 */ /* 0x000fe20000010000 */
[----:B------:R-:W-:Y:S01]  /*5620*/  HMMA.16816.F32.BF16 R36, R96, R40, R56 ;  /* 0x000000286024723c */ /* 0x000fe20000041838 */
[----:B------:R-:W-:Y:S01]  /*5630*/  LDSM.16.MT88.4 R56, [R171+0x3800] ;  /* 0x00380000ab38783b */ /* 0x000fe20000004200 */
[----:B------:R-:W-:-:S02]  /*5640*/  FADD.FTZ R2, R156, R0 ;  /* 0x000000009c027221 */ /* 0x000fc40000010000 */
[----:B------:R-:W-:Y:S01]  /*5650*/  FADD.FTZ R0, R178, R3 ;  /* 0x00000003b2007221 */ /* 0x000fe20000010000 */
[----:B------:R-:W-:Y:S01]  /*5660*/  IADD3 R3, R154, -0x3, RZ ;  /* 0xfffffffd9a037810 */ /* 0x000fe20007ffe0ff */
[----:B------:R-:W-:Y:S02]  /*5670*/  FADD.FTZ R2, R160, R2 ;  /* 0x00000002a0027221 */ /* 0x000fe40000010000 */
[----:B------:R-:W-:Y:S01]  /*5680*/  HMMA.16816.F32.BF16 R44, R96, R48, R68 ;  /* 0x00000030602c723c */ /* 0x000fe20000041844 */
[----:B------:R-:W-:Y:S01]  /*5690*/  ISETP.GE.AND P0, PT, R3, R187, PT ;  /* 0x000000bb0300720c */ /* 0x000fe20003f06270 */
[----:B------:R-:W-:Y:S02]  /*56a0*/  FADD.FTZ R0, R14, R0 ;  /* 0x000000000e007221 */ /* 0x000fe40000010000 */
[----:B------:R-:W-:Y:S02]  /*56b0*/  FADD.FTZ R2, R9, R2 ;  /* 0x0000000209027221 */ /* 0x000fe40000010000 */
[----:B------:R-:W-:-:S02]  /*56c0*/  FADD.FTZ R0, R13, R0 ;  /* 0x000000000d007221 */ /* 0x000fc40000010000 */
[C---:B------:R-:W-:Y:S01]  /*56d0*/  HMMA.16816.F32.BF16 R40, R96.reuse, R42, R64 ;  /* 0x0000002a6028723c */ /* 0x040fe20000041840 */
[----:B------:R-:W1:Y:S01]  /*56e0*/  LDSM.16.MT88.4 R64, [R211+0x3800] ;  /* 0x00380000d340783b */ /* 0x000e620000004200 */
[----:B------:R-:W-:Y:S02]  /*56f0*/  FADD.FTZ R2, R10, R2 ;  /* 0x000000020a027221 */ /* 0x000fe40000010000 */
[----:B------:R-:W-:Y:S02]  /*5700*/  FADD.FTZ R0, R12, R0 ;  /* 0x000000000c007221 */ /* 0x000fe40000010000 */
[----:B------:R-:W-:Y:S02]  /*5710*/  FADD.FTZ R2, R8, R2 ;  /* 0x0000000208027221 */ /* 0x000fe40000010000 */
[----:B------:R-:W-:Y:S01]  /*5720*/  HMMA.16816.F32.BF16 R48, R96, R50, R72 ;  /* 0x000000326030723c */ /* 0x000fe20000041848 */
[----:B------:R-:W2:Y:S01]  /*5730*/  LDSM.16.MT88.4 R72, [R170+0x5800] ;  /* 0x00580000aa48783b */ /* 0x000ea20000004200 */
[----:B------:R-:W-:-:S02]  /*5740*/  FADD.FTZ R179, R179, R0 ;  /* 0x00000000b3b37221 */ /* 0x000fc40000010000 */
[----:B------:R-:W-:-:S04]  /*5750*/  FADD.FTZ R184, R184, R2 ;  /* 0x00000002b8b87221 */ /* 0x000fc80000010000 */
[C---:B------:R-:W-:Y:S08]  /*5760*/  HMMA.16816.F32.BF16 R108, R96.reuse, R104, R108 ;  /* 0x00000068606c723c */ /* 0x040ff0000004186c */
[C---:B------:R-:W-:Y:S08]  /*5770*/  HMMA.16816.F32.BF16 R104, R96.reuse, R106, R52 ;  /* 0x0000006a6068723c */ /* 0x040ff00000041834 */
        /* <DEDUP_REMOVED lines=8> */
[C---:B------:R-:W-:Y:S08]  /*5800*/  HMMA.16816.F32.BF16 R52, R96.reuse, R56, R148 ;  /* 0x000000386034723c */ /* 0x040ff00000041894 */
[C---:B------:R-:W-:Y:S08]  /*5810*/  HMMA.16816.F32.BF16 R128, R96.reuse, R130, R24 ;  /* 0x000000826080723c */ /* 0x040ff00000041818 */
[C---:B-1----:R-:W-:Y:S08]  /*5820*/  HMMA.16816.F32.BF16 R84, R96.reuse, R88, R92 ;  /* 0x000000586054723c */ /* 0x042ff0000004185c */
[C---:B--2---:R-:W-:Y:S08]  /*5830*/  HMMA.16816.F32.BF16 R76, R96.reuse, R80, R144 ;  /* 0x00000050604c723c */ /* 0x044ff00000041890 */
[C---:B------:R-:W-:Y:S08]  /*5840*/  HMMA.16816.F32.BF16 R120, R96.reuse, R122, R28 ;  /* 0x0000007a6078723c */ /* 0x040ff0000004181c */
[C---:B------:R-:W-:Y:S08]  /*5850*/  HMMA.16816.F32.BF16 R56, R96.reuse, R58, R140 ;  /* 0x0000003a6038723c */ /* 0x040ff0000004188c */
[C---:B------:R-:W-:Y:S08]  /*5860*/  HMMA.16816.F32.BF16 R80, R96.reuse, R82, R136 ;  /* 0x000000526050723c */ /* 0x040ff00000041888 */
[C---:B------:R-:W-:Y:S08]  /*5870*/  HMMA.16816.F32.BF16 R88, R96.reuse, R90, R32 ;  /* 0x0000005a6058723c */ /* 0x040ff00000041820 */
[C---:B------:R-:W-:Y:S08]  /*5880*/  HMMA.16816.F32.BF16 R92, R96.reuse, R4, R20 ;  /* 0x00000004605c723c */ /* 0x040ff00000041814 */
[----:B------:R-:W-:Y:S01]  /*5890*/  HMMA.16816.F32.BF16 R96, R96, R6, R16 ;  /* 0x000000066060723c */ /* 0x000fe20000041810 */
[----:B------:R-:W-:Y:S07]  /*58a0*/  @!UPT UIADD3 URZ, URZ, URZ, URZ ;  /* 0x0000003f3f3ff290 */ /* 0x000fee000fffe03f */
[----:B------:R-:W-:Y:S11]  /*58b0*/  @!P0 BRA `(.L_x_1585) ;  /* 0x000004e000008947 */ /* 0x000ff60003800000 */
[----:B------:R-:W-:Y:S01]  /*58c0*/  IMAD.MOV.U32 R157, RZ, RZ, c[0x0][0x2b8] ;  /* 0x0000ae00ff9d7624 */ /* 0x000fe200078e00ff */
[----:B------:R-:W-:Y:S01]  /*58d0*/  IADD3 R0, R154, -0x1, RZ ;  /* 0xffffffff9a007810 */ /* 0x000fe20007ffe0ff */
[----:B------:R-:W-:-:S03]  /*58e0*/  IMAD.MOV.U32 R173, RZ, RZ, RZ ;  /* 0x000000ffffad7224 */ /* 0x000fc600078e00ff */
[----:B------:R-:W-:Y:S01]  /*58f0*/  ISETP.NE.AND P1, PT, R157, 0x1, PT ;  /* 0x000000019d00780c */ /* 0x000fe20003f25270 */
[----:B------:R-:W-:-:S05]  /*5900*/  IMAD R0, R0, 0x40, R194 ;  /* 0x0000004000007824 */ /* 0x000fca00078e02c2 */
        /* <DEDUP_REMOVED lines=10> */
[----:B------:R-:W-:Y:S01]  /*59b0*/  SHF.R.S32.HI R157, RZ, 0x1f, R186 ;  /* 0x0000001fff9d7819 */ /* 0x000fe200000114ba */
[----:B------:R-:W-:Y:S01]  /*59c0*/  IMAD.SHL.U32 R18, R186, 0x2, RZ ;  /* 0x00000002ba127824 */ /* 0x000fe200078e00ff */
[----:B------:R-:W-:Y:S01]  /*59d0*/  SHF.R.S32.HI R7, RZ, 0x1f, R185 ;  /* 0x0000001fff077819 */ /* 0x000fe200000114b9 */
[----:B------:R-:W-:Y:S01]  /*59e0*/  IMAD R174, R0, c[0x0][0x2b8], R2 ;  /* 0x0000ae0000ae7a24 */ /* 0x000fe200078e0202 */
[----:B------:R-:W-:Y:S01]  /*59f0*/  SHF.R.S32.HI R6, RZ, 0x1f, R177 ;  /* 0x0000001fff067819 */ /* 0x000fe200000114b1 */
[----:B------:R-:W-:Y:S01]  /*5a00*/  IMAD.SHL.U32 R17, R185, 0x2, RZ ;  /* 0x00000002b9117824 */ /* 0x000fe200078e00ff */
[----:B------:R-:W-:Y:S01]  /*5a10*/  SHF.L.U64.HI R15, R186, 0x1, R157 ;  /* 0x00000001ba0f7819 */ /* 0x000fe2000001029d */
[----:B------:R-:W-:Y:S01]  /*5a20*/  IMAD.WIDE.U32 R2, R174, c[0x0][0x1e0], RZ ;  /* 0x00007800ae027a25 */ /* 0x000fe200078e00ff */
[----:B------:R-:W-:-:S02]  /*5a30*/  SHF.R.S32.HI R0, RZ, 0x1f, R174 ;  /* 0x0000001fff007819 */ /* 0x000fc400000114ae */
[----:B------:R-:W-:Y:S01]  /*5a40*/  SHF.L.U64.HI R14, R185, 0x1, R7 ;  /* 0x00000001b90e7819 */ /* 0x000fe20000010207 */
[C---:B------:R-:W-:Y:S01]  /*5a50*/  IMAD.SHL.U32 R16, R177.reuse, 0x2, RZ ;  /* 0x00000002b1107824 */ /* 0x040fe200078e00ff */
[----:B------:R-:W-:Y:S01]  /*5a60*/  SHF.L.U64.HI R13, R177, 0x1, R6 ;  /* 0x00000001b10d7819 */ /* 0x000fe20000010206 */
        /* <DEDUP_REMOVED lines=13> */
.L_x_1674:
[----:B------:R-:W-:Y:S05]  /*5b40*/  BRA.DIV ~URZ, `(.L_x_1587) ;  /* 0x000086227f007947 */ /* 0x000fea000b800000 */
[----:B------:R-:W3:Y:S01]  /*5b50*/  SHFL.IDX PT, R0, R12, RZ, 0x181f ;  /* 0x00181fff0c007589 */ /* 0x000ee200000e0000 */
[----:B------:R-:W-:Y:S01]  /*5b60*/  IMAD.MOV.U32 R5, RZ, RZ, R252 ;  /* 0x000000ffff057224 */ /* 0x000fe200078e00fc */
[----:B------:R-:W-:Y:S02]  /*5b70*/  SEL R11, RZ, 0x10, P5 ;  /* 0x00000010ff0b7807 */ /* 0x000fe40002800000 */
[C---:B---3--:R-:W-:Y:S02]  /*5b80*/  IADD3 R2, P0, R0.reuse, R16, RZ ;  /* 0x0000001000027210 */ /* 0x048fe40007f1e0ff */
[----:B------:R-:W-:-:S03]  /*5b90*/  IADD3 R8, P1, R0, R17, RZ ;  /* 0x0000001100087210 */ /* 0x000fc60007f3e0ff */
[----:B--2---:R-:W-:Y:S01]  /*5ba0*/  IMAD.X R3, R4, 0x1, R13, P0 ;  /* 0x0000000104037824 */ /* 0x004fe200000e060d */
[----:B------:R-:W-:Y:S01]  /*5bb0*/  IADD3 R6, P0, R0, R18, RZ ;  /* 0x0000001200067210 */ /* 0x000fe20007f1e0ff */
[C---:B------:R-:W-:Y:S01]  /*5bc0*/  IMAD.X R9, R4.reuse, 0x1, R14, P1 ;  /* 0x0000000104097824 */ /* 0x040fe200008e060e */
[----:B------:R-:W2:Y:S03]  /*5bd0*/  SHFL.IDX PT, R0, R12, 0x1, 0x181f ;  /* 0x00381f000c007f89 */ /* 0x000ea600000e0000 */
[----:B------:R-:W-:Y:S01]  /*5be0*/  IMAD.X R7, R4, 0x1, R15, P0 ;  /* 0x0000000104077824 */ /* 0x000fe200000e060f */
[----:B------:R-:W-:Y:S01]  /*5bf0*/  @!PT LDS RZ, [RZ] ;  /* 0x00000000fffff984 */ /* 0x000fe20000000800 */
[----:B------:R3:W-:Y:S04]  /*5c00*/  LDGSTS.E.BYPASS.LTC128B.128 [R188+0xc100], [R2.64], !P5 ;  /* 0x0c10000002bc7fae */ /* 0x0007e8000e901d46 */
[----:B------:R3:W-:Y:S04]  /*5c10*/  LDGSTS.E.BYPASS.LTC128B.128 [R188+0xe100], [R8.64], !P4 ;  /* 0x0e10000008bc7fae */ /* 0x0007e8000e101d46 */
[----:B------:R3:W-:Y:S04]  /*5c20*/  LDGSTS.E.BYPASS.LTC128B.128 [R188+0x10100], [R6.64], !P6 ;  /* 0x1010000006bc7fae */ /* 0x0007e8000f101d46 */
[----:B------:R4:W1:Y:S02]  /*5c30*/  SHFL.IDX PT, R4, R10, 0x1, 0x181f ;  /* 0x00381f000a047f89 */ /* 0x00086400000e0000 */
[----:B-1--4-:R-:W-:-:S02]  /*5c40*/  SEL R10, RZ, 0x10, P4 ;  /* 0x00000010ff0a7807 */ /* 0x012fc40002000000 */
.L_x_1675:
[----:B--23--:R-:W-:Y:S02]  /*5c50*/  IADD3 R2, -R11, 0x10, RZ ;  /* 0x000000100b027810 */ /* 0x00cfe40007ffe1ff */
[----:B------:R-:W-:-:S02]  /*5c60*/  IADD3 R3, -R10, 0x10, RZ ;  /* 0x000000100a037810 */ /* 0x000fc40007ffe1ff */
[----:B------:R-:W-:-:S04]  /*5c70*/  LOP3.LUT R2, R2, 0xf, RZ, 0xc0, !PT ;  /* 0x0000000f02027812 */ /* 0x000fc800078ec0ff */
[----:B------:R-:W-:Y:S02]  /*5c80*/  IADD3 R8, P1, P0, R2, R0, R16 ;  /* 0x0000000002087210 */ /* 0x000fe4000783e010 */
[----:B------:R-:W-:Y:S02]  /*5c90*/  LOP3.LUT R2, R3, 0xf, RZ, 0xc0, !PT ;  /* 0x0000000f03027812 */ /* 0x000fe400078ec0ff */
[----:B------:R-:W-:Y:S02]  /*5ca0*/  IADD3 R3, -R5, 0x10, RZ ;  /* 0x0000001005037810 */ /* 0x000fe40007ffe1ff */
[----:B------:R-:W-:Y:S02]  /*5cb0*/  IADD3.X R9, RZ, R4, R13, P1, P0 ;  /* 0x00000004ff097210 */ /* 0x000fe40000fe040d */
[----:B------:R-:W-:Y:S02]  /*5cc0*/  IADD3 R6, P1, P0, R2, R0, R17 ;  /* 0x0000000002067210 */ /* 0x000fe4000783e011 */
[----:B------:R-:W-:-:S02]  /*5cd0*/  LOP3.LUT R2, R3, 0xf, RZ, 0xc0, !PT ;  /* 0x0000000f03027812 */ /* 0x000fc400078ec0ff */
        /* <DEDUP_REMOVED lines=12> */
.L_x_1585:
[----:B------:R-:W-:Y:S05]  /*5da0*/  BSYNC B0 ;  /* 0x0000000000007941 */ /* 0x000fea0003800000 */
.L_x_1584:
[----:B------:R-:W-:Y:S01]  /*5db0*/  IADD3 R0, R154, -0x2, RZ ;  /* 0xfffffffe9a007810 */ /* 0x000fe20007ffe0ff */
[----:B------:R-:W0:Y:S03]  /*5dc0*/  LDGDEPBAR ;  /* 0x00000000000079af */ /* 0x000e260000000000 */
[----:B------:R-:W-:-:S13]  /*5dd0*/  ISETP.GE.AND P0, PT, R0, R187, PT ;  /* 0x000000bb0000720c */ /* 0x000fda0003f06270 */
[----:B------:R-:W-:Y:S05]  /*5de0*/  @!P0 BRA `(.L_x_1588) ;  /* 0x00002ed000008947 */ /* 0x000fea0003800000 */
[----:B------:R-:W-:Y:S01]  /*5df0*/  MOV R175, R0 ;  /* 0x0000000000af7202 */ /* 0x000fe20000000f00 */
[----:B------:R-:W-:Y:S01]  /*5e00*/  IMAD.MOV.U32 R0, RZ, RZ, R101 ;  /* 0x000000ffff007224 */ /* 0x000fe200078e0065 */
[----:B------:R-:W-:Y:S01]  /*5e10*/  MOV R102, R100 ;  /* 0x0000006400667202 */ /* 0x000fe20000000f00 */
[----:B------:R-:W-:Y:S01]  /*5e20*/  IMAD.MOV.U32 R161, RZ, RZ, 0x1 ;  /* 0x00000001ffa17424 */ /* 0x000fe200078e00ff */
[----:B------:R-:W-:Y:S02]  /*5e30*/  MOV R176, RZ ;  /* 0x000000ff00b07202 */ /* 0x000fe40000000f00 */
.L_x_1598:
[----:B------:R-:W-:Y:S04]  /*5e40*/  DEPBAR.LE SB0, 0x2 ;  /* 0x000080800000791a */ /* 0x000fe80000000000 */
[----:B------:R-:W-:Y:S01]  /*5e50*/  WARPSYNC 0xffffffff ;  /* 0xffffffff00007948 */ /* 0x000fe20003800000 */
[----:B------:R-:W-:Y:S01]  /*5e60*/  BAR.SYNC.DEFER_BLOCKING 0x0 ;  /* 0x0000000000007b1d */ /* 0x000fe20000010000 */
[----:B------:R-:W-:Y:S01]  /*5e70*/  IMAD R160, R161, 0x6000, RZ ;  /* 0x00006000a1a07824 */ /* 0x000fe200078e02ff */
[----:B------:R-:W-:Y:S04]  /*5e80*/  ISETP.GE.AND P0, PT, R187, R175, PT ;  /* 0x000000afbb00720c */ /* 0x000fe80003f06270 */
[----:B------:R-:W-:Y:S04]  /*5e90*/  IADD3 R100, R169, R160, RZ ;  /* 0x000000a0a9647210 */ /* 0x000fe80007ffe0ff */
[----:B------:R-:W-:Y:S01]  /*5ea0*/  IADD3 R103, R167, R100, RZ ;  /* 0x00000064a7677210 */ /* 0x000fe20007ffe0ff */
[----:B------:R2:W3:Y:S01]  /*5eb0*/  LDSM.16.M88.4 R32, [R163] ;  /* 0x00000000a320783b */ /* 0x0004e20000000200 */
[----:B------:R-:W-:Y:S03]  /*5ec0*/  BSSY B0, `(.L_x_1589) ;  /* 0x000004b000007945 */ /* 0x000fe60003800000 */
[----:B-1----:R2:W1:Y:S04]  /*5ed0*/  LDSM.16.M88.4 R8, [R100] ;  /* 0x000000006408783b */ /* 0x0024680000000200 */
        /* <DEDUP_REMOVED lines=9> */
[----:B------:R-:W-:Y:S01]  /*5f70*/  IMAD.SHL.U32 R29, R186, 0x2, RZ ;  /* 0x00000002ba1d7824 */ /* 0x000fe200078e00ff */
        /* <DEDUP_REMOVED lines=8> */
[----:B------:R-:W-:Y:S02]  /*6000*/  SHF.L.U64.HI R22, R186, 0x1, R6 ;  /* 0x00000001ba167819 */ /* 0x000fe40000010206 */
[----:B------:R-:W-:Y:S01]  /*6010*/  SHF.R.S32.HI R6, RZ, 0x1f, R177 ;  /* 0x0000001fff067819 */ /* 0x000fe200000114b1 */
[----:B------:R-:W-:Y:S01]  /*6020*/  IMAD R4, R174, c[0x0][0x20c], R4 ;  /* 0x00008300ae047a24 */ /* 0x000fe200078e0204 */
[----:B------:R-:W-:Y:S02]  /*6030*/  SHF.L.U64.HI R21, R185, 0x1, R7 ;  /* 0x00000001b9157819 */ /* 0x000fe40000010207 */
[----:B------:R-:W-:Y:S01]  /*6040*/  SHF.L.U64.HI R20, R177, 0x1, R6 ;  /* 0x00000001b1147819 */ /* 0x000fe20000010206 */
[----:B------:R-:W-:Y:S02]  /*6050*/  IMAD.IADD R3, R3, 0x1, R4 ;  /* 0x0000000103037824 */ /* 0x000fe400078e0204 */
[----:B------:R-:W-:Y:S02]  /*6060*/  IMAD R4, R5, c[0x0][0x218], RZ ;  /* 0x0000860005047a24 */ /* 0x000fe400078e02ff */
[C---:B------:R-:W-:Y:S04]  /*6070*/  IMAD.WIDE.U32 R2, R173.reuse, c[0x0][0x218], R2 ;  /* 0x00008600ad027a25 */ /* 0x040fe800078e0002 */
[----:B------:R-:W-:Y:S01]  /*6080*/  IMAD R4, R173, c[0x0][0x21c], R4 ;  /* 0x00008700ad047a24 */ /* 0x000fe200078e0204 */
[----:B------:R-:W-:Y:S04]  /*6090*/  IADD3 R2, P0, R196, R2, RZ ;  /* 0x00000002c4027210 */ /* 0x000fe80007f1e0ff */
[----:B------:R-:W-:Y:S02]  /*60a0*/  IADD3.X R3, R199, R3, R4, P0, !PT ;  /* 0x00000003c7037210 */ /* 0x000fe400007fe404 */
[C---:B------:R-:W-:Y:S04]  /*60b0*/  LEA R13, P0, R2.reuse, c[0x0][0x1f8], 0x1 ;  /* 0x00007e00020d7a11 */ /* 0x040fe800078008ff */
[----:B------:R-:W-:Y:S01]  /*60c0*/  LEA.HI.X R12, R2, c[0x0][0x1fc], R3, 0x1, P0 ;  /* 0x00007f00020c7a11 */ /* 0x000fe200000f0c03 */
[----:B------:R-:W-:-:S06]  /*60d0*/  BRA.DIV ~URZ, `(.L_x_1591) ;  /* 0x000082a27f007947 */ /* 0x000fcc000b800000 */
[----:B------:R2:W4:Y:S02]  /*60e0*/  SHFL.IDX PT, R5, R12, RZ, 0x181f ;  /* 0x00181fff0c057589 */ /* 0x00052400000e0000 */
.L_x_1676:
[----:B------:R-:W-:-:S05]  /*60f0*/  BRA.DIV ~URZ, `(.L_x_1592) ;  /* 0x000082f27f007947 */ /* 0x000fca000b800000 */
[----:B------:R-:W5:Y:S01]  /*6100*/  SHFL.IDX PT, R2, R13, RZ, 0x181f ;  /* 0x00181fff0d027589 */ /* 0x000f6200000e0000 */
[----:B------:R-:W-:Y:S01]  /*6110*/  IMAD R4, R176, 0x6000, R204 ;  /* 0x00006000b0047824 */ /* 0x000fe200078e02cc */
[----:B------:R-:W-:Y:S02]  /*6120*/  SEL R15, RZ, 0x10, P4 ;  /* 0x00000010ff0f7807 */ /* 0x000fe40002000000 */
[----:B------:R-:W-:Y:S02]  /*6130*/  SEL R14, RZ, 0x10, P6 ;  /* 0x00000010ff0e7807 */ /* 0x000fe40003000000 */
[C---:B-----5:R-:W-:Y:S05]  /*6140*/  IADD3 R6, P0, R2.reuse, R23, RZ ;  /* 0x0000001702067210 */ /* 0x060fea0007f1e0ff */
[C---:B----4-:R-:W-:Y:S05]  /*6150*/  IMAD.X R7, R5.reuse, 0x1, R20, P0 ;  /* 0x0000000105077824 */ /* 0x050fea00000e0614 */
[----:B------:R-:W-:Y:S01]  /*6160*/  @!PT LDS RZ, [RZ] ;  /* 0x00000000fffff984 */ /* 0x000fe20000000800 */
[----:B------:R-:W-:Y:S01]  /*6170*/  @!PT LDS RZ, [RZ] ;  /* 0x00000000fffff984 */ /* 0x000fe20000000800 */
[----:B------:R4:W-:Y:S02]  /*6180*/  LDGSTS.E.BYPASS.LTC128B.128 [R4], [R6.64], !P5 ;  /* 0x0000000006047fae */ /* 0x0009e4000e901d46 */
[C---:B----4-:R-:W-:Y:S05]  /*6190*/  IADD3 R6, P0, R2.reuse, R28, RZ ;  /* 0x0000001c02067210 */ /* 0x050fea0007f1e0ff */
[C---:B------:R-:W-:Y:S01]  /*61a0*/  IMAD.X R7, R5.reuse, 0x1, R21, P0 ;  /* 0x0000000105077824 */ /* 0x040fe200000e0615 */
[----:B------:R-:W-:Y:S04]  /*61b0*/  IADD3 R2, P0, R2, R29, RZ ;  /* 0x0000001d02027210 */ /* 0x000fe80007f1e0ff */
[----:B------:R4:W-:Y:S01]  /*61c0*/  LDGSTS.E.BYPASS.LTC128B.128 [R4+0x2000], [R6.64], !P4 ;  /* 0x0200000006047fae */ /* 0x0009e2000e101d46 */
[----:B------:R-:W-:Y:S03]  /*61d0*/  IMAD.X R3, R5, 0x1, R22, P0 ;  /* 0x0000000105037824 */ /* 0x000fe600000e0616 */
[----:B------:R2:W3:Y:S04]  /*61e0*/  SHFL.IDX PT, R5, R12, 0x1, 0x181f ;  /* 0x00381f000c057f89 */ /* 0x0004e800000e0000 */
[----:B------:R5:W-:Y:S01]  /*61f0*/  LDGSTS.E.BYPASS.LTC128B.128 [R4+0x4000], [R2.64], !P6 ;  /* 0x0400000002047fae */ /* 0x000be2000f101d46 */
[----:B----4-:R-:W-:Y:S03]  /*6200*/  SEL R6, RZ, 0x10, P5 ;  /* 0x00000010ff067807 */ /* 0x010fe60002800000 */
[----:B-----5:R2:W4:Y:S04]  /*6210*/  SHFL.IDX PT, R2, R13, 0x1, 0x181f ;  /* 0x00381f000d027f89 */ /* 0x02052800000e0000 */
.L_x_1677:
[C---:B---3--:R-:W-:Y:S02]  /*6220*/  IADD3 R3, -R6.reuse, 0x10, RZ ;  /* 0x0000001006037810 */ /* 0x048fe40007ffe1ff */
[----:B------:R-:W-:Y:S02]  /*6230*/  ISETP.NE.U32.AND P2, PT, R6, RZ, PT ;  /* 0x000000ff0600720c */ /* 0x000fe40003f45070 */
[----:B------:R-:W-:Y:S04]  /*6240*/  LOP3.LUT R3, R3, 0xf, RZ, 0xc0, !PT ;  /* 0x0000000f03037812 */ /* 0x000fe800078ec0ff */
[-C--:B--2-4-:R-:W-:Y:S02]  /*6250*/  IADD3 R12, P1, P0, R3, R2.reuse, R23 ;  /* 0x00000002030c7210 */ /* 0x094fe4000783e017 */
[----:B------:R-:W-:Y:S02]  /*6260*/  IADD3 R3, -R15, 0x10, RZ ;  /* 0x000000100f037810 */ /* 0x000fe40007ffe1ff */
[-C--:B------:R-:W-:Y:S02]  /*6270*/  IADD3.X R13, RZ, R5.reuse, R20, P1, P0 ;  /* 0x00000005ff0d7210 */ /* 0x080fe40000fe0414 */
[----:B------:R-:W-:Y:S03]  /*6280*/  LOP3.LUT R3, R3, 0xf, RZ, 0xc0, !PT ;  /* 0x0000000f03037812 */ /* 0x000fe600078ec0ff */
[----:B------:R-:W-:Y:S01]  /*6290*/  @!PT LDS RZ, [RZ] ;  /* 0x00000000fffff984 */ /* 0x000fe20000000800 */
[----:B------:R-:W-:Y:S01]  /*62a0*/  @!PT LDS RZ, [RZ] ;  /* 0x00000000fffff984 */ /* 0x000fe20000000800 */
[----:B------:R-:W-:Y:S01]  /*62b0*/  @!PT LDS RZ, [RZ] ;  /* 0x00000000fffff984 */ /* 0x000fe20000000800 */
[----:B------:R2:W-:Y:S01]  /*62c0*/  LDGSTS.E.BYPASS.LTC128B.128.ZFILL [R4+0x1000], [R12.64], P2 ;  /* 0x010000000c047fae */ /* 0x0005e20009141d46 */
[-C--:B------:R-:W-:Y:S02]  /*62d0*/  IADD3 R6, P1, P0, R3, R2.reuse, R28 ;  /* 0x0000000203067210 */ /* 0x080fe4000783e01c */
[C---:B------:R-:W-:Y:S02]  /*62e0*/  IADD3 R3, -R14.reuse, 0x10, RZ ;  /* 0x000000100e037810 */ /* 0x040fe40007ffe1ff */
[-C--:B------:R-:W-:Y:S02]  /*62f0*/  IADD3.X R7, RZ, R5.reuse, R21, P1, P0 ;  /* 0x00000005ff077210 */ /* 0x080fe40000fe0415 */
[----:B------:R-:W-:Y:S04]  /*6300*/  LOP3.LUT R3, R3, 0xf, RZ, 0xc0, !PT ;  /* 0x0000000f03037812 */ /* 0x000fe800078ec0ff */
[----:B------:R-:W-:Y:S04]  /*6310*/  IADD3 R2, P1, P0, R3, R2, R29 ;  /* 0x0000000203027210 */ /* 0x000fe8000783e01d */
[----:B------:R-:W-:Y:S02]  /*6320*/  IADD3.X R3, RZ, R5, R22, P1, P0 ;  /* 0x00000005ff037210 */ /* 0x000fe40000fe0416 */
[----:B------:R-:W-:Y:S02]  /*6330*/  ISETP.NE.U32.AND P1, PT, R15, RZ, PT ;  /* 0x000000ff0f00720c */ /* 0x000fe40003f25070 */
[----:B------:R-:W-:Y:S11]  /*6340*/  ISETP.NE.U32.AND P0, PT, R14, RZ, PT ;  /* 0x000000ff0e00720c */ /* 0x000ff60003f05070 */
[----:B------:R2:W-:Y:S04]  /*6350*/  LDGSTS.E.BYPASS.LTC128B.128.ZFILL [R4+0x3000], [R6.64], P1 ;  /* 0x0300000006047fae */ /* 0x0005e80008941d46 */
[----:B------:R2:W-:Y:S02]  /*6360*/  LDGSTS.E.BYPASS.LTC128B.128.ZFILL [R4+0x5000], [R2.64], P0 ;  /* 0x0500000002047fae */ /* 0x0005e40008141d46 */
.L_x_1590:
[----:B------:R-:W-:Y:S05]  /*6370*/  BSYNC B0 ;  /* 0x0000000000007941 */ /* 0x000fea0003800000 */
.L_x_1589:
[----:B------:R-:W0:Y:S01]  /*6380*/  LDGDEPBAR ;  /* 0x00000000000079af */ /* 0x000e220000000000 */
[----:B------:R-:W-:Y:S01]  /*6390*/  WARPSYNC 0xffffffff ;  /* 0xffffffff00007948 */ /* 0x000fe20003800000 */
[C---:B-123--:R-:W-:Y:S01]  /*63a0*/  HMMA.16816.F32.BF16 R4, R32.reuse, R8, RZ ;  /* 0x000000082004723c */ /* 0x04efe200000418ff */
[----:B------:R-:W-:Y:S02]  /*63b0*/  IMAD.MOV.U32 R2, RZ, RZ, 0x40 ;  /* 0x00000040ff027424 */ /* 0x000fe400078e00ff */
[----:B------:R-:W-:Y:S01]  /*63c0*/  LOP3.LUT P0, RZ, R162, 0x4, RZ, 0xc0, !PT ;  /* 0x00000004a2ff7812 */ /* 0x000fe2000780c0ff */
[C-C-:B------:R-:W-:Y:S03]  /*63d0*/  IMAD.IADD R3, R167.reuse, 0x1, R100.reuse ;  /* 0x00000001a7037824 */ /* 0x140fe600078e0264 */
[----:B------:R-:W-:Y:S01]  /*63e0*/  SEL R2, R2, 0xffffffc0, !P0 ;  /* 0xffffffc002027807 */ /* 0x000fe20004000000 */
[C---:B------:R-:W-:Y:S01]  /*63f0*/  HMMA.16816.F32.BF16 R8, R32.reuse, R10, RZ ;  /* 0x0000000a2008723c */ /* 0x040fe200000418ff */
[----:B------:R-:W-:Y:S03]  /*6400*/  ISETP.GE.AND P0, PT, R176, 0x1, PT ;  /* 0x00000001b000780c */ /* 0x000fe60003f06270 */
[C---:B------:R-:W-:Y:S04]  /*6410*/  IMAD.IADD R101, R2.reuse, 0x1, R100 ;  /* 0x0000000102657824 */ /* 0x040fe800078e0264 */
        /* <DEDUP_REMOVED lines=12> */
[----:B------:R-:W-:Y:S07]  /*64e0*/  LDSM.16.M88.4 R148, [R101+0x1000] ;  /* 0x001000006594783b */ /* 0x000fee0000000200 */
[C---:B------:R-:W-:Y:S08]  /*64f0*/  HMMA.16816.F32.BF16 R20, R140.reuse, R152, R20 ;  /* 0x000000988c14723c */ /* 0x040ff00000041814 */
[C---:B------:R-:W-:Y:S01]  /*6500*/  HMMA.16816.F32.BF16 R24, R140.reuse, R154, R24 ;  /* 0x0000009a8c18723c */ /* 0x040fe20000041818 */
[----:B------:R-:W-:Y:S07]  /*6510*/  LDSM.16.M88.4 R152, [R3+0x5800] ;  /* 0x005800000398783b */ /* 0x000fee0000000200 */
[C---:B------:R-:W-:Y:S07]  /*6520*/  HMMA.16816.F32.BF16 R28, R140.reuse, R156, R28 ;  /* 0x0000009c8c1c723c */ /* 0x040fee000004181c */
[----:B------:R-:W-:Y:S01]  /*6530*/  IMAD.IADD R156, R2, 0x1, R103 ;  /* 0x00000001029c7824 */ /* 0x000fe200078e0267 */
[----:B------:R-:W-:Y:S01]  /*6540*/  HMMA.16816.F32.BF16 R32, R140, R158, R32 ;  /* 0x0000009e8c20723c */ /* 0x000fe20000041820 */
[----:B------:R-:W2:Y:S03]  /*6550*/  LDSM.16.M88.4 R140, [R101+0x800] ;  /* 0x00080000658c783b */ /* 0x000ea60000000200 */
[----:B------:R-:W-:Y:S04]  /*6560*/  IADD3 R2, R167, R100, R2 ;  /* 0x00000064a7027210 */ /* 0x000fe80007ffe002 */
[C---:B-1----:R-:W-:Y:S08]  /*6570*/  HMMA.16816.F32.BF16 R4, R136.reuse, R144, R4 ;  /* 0x000000908804723c */ /* 0x042ff00000041804 */
[C---:B------:R-:W-:Y:S01]  /*6580*/  HMMA.16816.F32.BF16 R8, R136.reuse, R146, R8 ;  /* 0x000000928808723c */ /* 0x040fe20000041808 */
[----:B------:R-:W1:Y:S07]  /*6590*/  LDSM.16.M88.4 R144, [R101+0x1800] ;  /* 0x001800006590783b */ /* 0x000e6e0000000200 */
[C---:B--2---:R-:W-:Y:S08]  /*65a0*/  HMMA.16816.F32.BF16 R12, R136.reuse, R140, R12 ;  /* 0x0000008c880c723c */ /* 0x044ff0000004180c */
[C---:B------:R-:W-:Y:S01]  /*65b0*/  HMMA.16816.F32.BF16 R16, R136.reuse, R142, R16 ;  /* 0x0000008e8810723c */ /* 0x040fe20000041810 */
[----:B------:R-:W-:Y:S07]  /*65c0*/  LDSM.16.M88.4 R140, [R165] ;  /* 0x00000000a58c783b */ /* 0x000fee0000000200 */
[C---:B------:R-:W-:Y:S08]  /*65d0*/  HMMA.16816.F32.BF16 R20, R136.reuse, R148, R20 ;  /* 0x000000948814723c */ /* 0x040ff00000041814 */
[C---:B------:R-:W-:Y:S01]  /*65e0*/  HMMA.16816.F32.BF16 R24, R136.reuse, R150, R24 ;  /* 0x000000968818723c */ /* 0x040fe20000041818 */
[----:B------:R-:W2:Y:S07]  /*65f0*/  LDSM.16.M88.4 R148, [R156] ;  /* 0x000000009c94783b */ /* 0x000eae0000000200 */
[C---:B-1----:R-:W-:Y:S08]  /*6600*/  HMMA.16816.F32.BF16 R28, R136.reuse, R144, R28 ;  /* 0x00000090881c723c */ /* 0x042ff0000004181c */
[----:B------:R-:W-:Y:S01]  /*6610*/  HMMA.16816.F32.BF16 R32, R136, R146, R32 ;  /* 0x000000928820723c */ /* 0x000fe20000041820 */
[----:B------:R-:W1:Y:S07]  /*6620*/  LDSM.16.M88.4 R136, [R156+0x800] ;  /* 0x000800009c88783b */ /* 0x000e6e0000000200 */
[----:B------:R-:W3:Y:S01]  /*6630*/  LDSM.16.M88.4 R144, [R156+0x1000] ;  /* 0x001000009c90783b */ /* 0x000ee20000000200 */
[C---:B--2---:R-:W-:Y:S08]  /*6640*/  HMMA.16816.F32.BF16 R4, R140.reuse, R148, R4 ;  /* 0x000000948c04723c */ /* 0x044ff00000041804 */
        /* <DEDUP_REMOVED lines=8> */
[C---:B-1----:R-:W-:Y:S08]  /*66d0*/  HMMA.16816.F32.BF16 R28, R140.reuse, R136, R28 ;  /* 0x000000888c1c723c */ /* 0x042ff0000004181c */
[----:B------:R-:W-:Y:S01]  /*66e0*/  HMMA.16816.F32.BF16 R32, R140, R138, R32 ;  /* 0x0000008a8c20723c */ /* 0x000fe20000041820 */
[----:B------:R-:W1:Y:S07]  /*66f0*/  LDSM.16.M88.4 R136, [R100+0x2800] ;  /* 0x002800006488783b */ /* 0x000e6e0000000200 */
[C---:B--2---:R-:W-:Y:S01]  /*6700*/  HMMA.16816.F32.BF16 R4, R148.reuse, R144, R4 ;  /* 0x000000909404723c */ /* 0x044fe20000041804 */
[----:B------:R-:W2:Y:S07]  /*6710*/  LDSM.16.M88.4 R140, [R100+0x3000] ;  /* 0x00300000648c783b */ /* 0x000eae0000000200 */
[C---:B------:R-:W-:Y:S01]  /*6720*/  HMMA.16816.F32.BF16 R8, R148.reuse, R146, R8 ;  /* 0x000000929408723c */ /* 0x040fe20000041808 */
[----:B------:R-:W3:Y:S07]  /*6730*/  LDSM.16.M88.4 R144, [R100+0x3800] ;  /* 0x003800006490783b */ /* 0x000eee0000000200 */
[C---:B-1----:R-:W-:Y:S08]  /*6740*/  HMMA.16816.F32.BF16 R12, R148.reuse, R136, R12 ;  /* 0x00000088940c723c */ /* 0x042ff0000004180c */
[C---:B------:R-:W-:Y:S01]  /*6750*/  HMMA.16816.F32.BF16 R16, R148.reuse, R138, R16 ;  /* 0x0000008a9410723c */ /* 0x040fe20000041810 */
[----:B------:R-:W-:Y:S07]  /*6760*/  LDSM.16.M88.4 R136, [R164+0x4000] ;  /* 0x00400000a488783b */ /* 0x000fee0000000200 */
[C---:B--2---:R-:W-:Y:S08]  /*6770*/  HMMA.16816.F32.BF16 R20, R148.reuse, R140, R20 ;  /* 0x0000008c9414723c */ /* 0x044ff00000041814 */
[C---:B------:R-:W-:Y:S01]  /*6780*/  HMMA.16816.F32.BF16 R24, R148.reuse, R142, R24 ;  /* 0x0000008e9418723c */ /* 0x040fe20000041818 */
[----:B------:R-:W1:Y:S07]  /*6790*/  LDSM.16.M88.4 R140, [R103+0x2000] ;  /* 0x00200000678c783b */ /* 0x000e6e0000000200 */
[C---:B---3--:R-:W-:Y:S08]  /*67a0*/  HMMA.16816.F32.BF16 R28, R148.reuse, R144, R28 ;  /* 0x00000090941c723c */ /* 0x048ff0000004181c */
[----:B------:R-:W-:Y:S01]  /*67b0*/  HMMA.16816.F32.BF16 R32, R148, R146, R32 ;  /* 0x000000929420723c */ /* 0x000fe20000041820 */
[----:B------:R-:W2:Y:S07]  /*67c0*/  LDSM.16.M88.4 R144, [R3+0x2800] ;  /* 0x002800000390783b */ /* 0x000eae0000000200 */
[----:B------:R-:W-:Y:S01]  /*67d0*/  LDSM.16.M88.4 R148, [R3+0x3800] ;  /* 0x003800000394783b */ /* 0x000fe20000000200 */
[C---:B-1----:R-:W-:Y:S08]  /*67e0*/  HMMA.16816.F32.BF16 R4, R136.reuse, R140, R4 ;  /* 0x0000008c8804723c */ /* 0x042ff00000041804 */
[C---:B------:R-:W-:Y:S01]  /*67f0*/  HMMA.16816.F32.BF16 R8, R136.reuse, R142, R8 ;  /* 0x0000008e8808723c */ /* 0x040fe20000041808 */
[----:B------:R-:W1:Y:S07]  /*6800*/  LDSM.16.M88.4 R140, [R3+0x3000] ;  /* 0x00300000038c783b */ /* 0x000e6e0000000200 */
[C---:B--2---:R-:W-:Y:S08]  /*6810*/  HMMA.16816.F32.BF16 R12, R136.reuse, R144, R12 ;  /* 0x00000090880c723c */ /* 0x044ff0000004180c */
[C---:B------:R-:W-:Y:S01]  /*6820*/  HMMA.16816.F32.BF16 R16, R136.reuse, R146, R16 ;  /* 0x000000928810723c */ /* 0x040fe20000041810 */
[----:B------:R-:W-:Y:S07]  /*6830*/  LDSM.16.M88.4 R144, [R101+0x2000] ;  /* 0x002000006590783b */ /* 0x000fee0000000200 */
[C---:B-1----:R-:W-:Y:S08]  /*6840*/  HMMA.16816.F32.BF16 R20, R136.reuse, R140, R20 ;  /* 0x0000008c8814723c */ /* 0x042ff00000041814 */
[C---:B------:R-:W-:Y:S01]  /*6850*/  HMMA.16816.F32.BF16 R24, R136.reuse, R142, R24 ;  /* 0x0000008e8818723c */ /* 0x040fe20000041818 */
[----:B------:R-:W1:Y:S07]  /*6860*/  LDSM.16.M88.4 R140, [R166+0x4000] ;  /* 0x00400000a68c783b */ /* 0x000e6e0000000200 */
[C---:B------:R-:W-:Y:S08]  /*6870*/  HMMA.16816.F32.BF16 R28, R136.reuse, R148, R28 ;  /* 0x00000094881c723c */ /* 0x040ff0000004181c */
        /* <DEDUP_REMOVED lines=28> */
[----:B------:R-:W3:Y:S01]  /*6a40*/  LDSM.16.M88.4 R148, [R100+0x5000] ;  /* 0x005000006494783b */ /* 0x000ee20000000200 */
[C---:B-1----:R-:W-:Y:S08]  /*6a50*/  HMMA.16816.F32.BF16 R4, R140.reuse, R144, R4 ;  /* 0x000000908c04723c */ /* 0x042ff00000041804 */
[C---:B------:R-:W-:Y:S01]  /*6a60*/  HMMA.16816.F32.BF16 R8, R140.reuse, R146, R8 ;  /* 0x000000928c08723c */ /* 0x040fe20000041808 */
[----:B------:R-:W1:Y:S07]  /*6a70*/  LDSM.16.M88.4 R144, [R100+0x5800] ;  /* 0x005800006490783b */ /* 0x000e6e0000000200 */
[C---:B--2---:R-:W-:Y:S08]  /*6a80*/  HMMA.16816.F32.BF16 R12, R140.reuse, R136, R12 ;  /* 0x000000888c0c723c */ /* 0x044ff0000004180c */
[C---:B------:R-:W-:Y:S01]  /*6a90*/  HMMA.16816.F32.BF16 R16, R140.reuse, R138, R16 ;  /* 0x0000008a8c10723c */ /* 0x040fe20000041810 */
[----:B------:R-:W-:Y:S07]  /*6aa0*/  LDSM.16.M88.4 R136, [R164+0x8000] ;  /* 0x00800000a488783b */ /* 0x000fee0000000200 */
[C---:B---3--:R-:W-:Y:S08]  /*6ab0*/  HMMA.16816.F32.BF16 R20, R140.reuse, R148, R20 ;  /* 0x000000948c14723c */ /* 0x048ff00000041814 */
[C---:B------:R-:W-:Y:S01]  /*6ac0*/  HMMA.16816.F32.BF16 R24, R140.reuse, R150, R24 ;  /* 0x000000968c18723c */ /* 0x040fe20000041818 */
[----:B------:R-:W2:Y:S07]  /*6ad0*/  LDSM.16.M88.4 R148, [R103+0x4000] ;  /* 0x004000006794783b */ /* 0x000eae0000000200 */
        /* <DEDUP_REMOVED lines=16> */
[----:B------:R-:W-:Y:S01]  /*6be0*/  LDSM.16.M88.4 R152, [R156+0x4000] ;  /* 0x004000009c98783b */ /* 0x000fe20000000200 */
[C---:B-1----:R-:W-:Y:S08]  /*6bf0*/  HMMA.16816.F32.BF16 R4, R140.reuse, R148, R4 ;  /* 0x000000948c04723c */ /* 0x042ff00000041804 */
[C---:B------:R-:W-:Y:S01]  /*6c00*/  HMMA.16816.F32.BF16 R8, R140.reuse, R150, R8 ;  /* 0x000000968c08723c */ /* 0x040fe20000041808 */
[----:B------:R-:W1:Y:S07]  /*6c10*/  LDSM.16.M88.4 R148, [R101+0x5800] ;  /* 0x005800006594783b */ /* 0x000e6e0000000200 */
[C---:B--2---:R-:W-:Y:S08]  /*6c20*/  HMMA.16816.F32.BF16 R12, R140.reuse, R144, R12 ;  /* 0x000000908c0c723c */ /* 0x044ff0000004180c */
[C---:B------:R-:W-:Y:S01]  /*6c30*/  HMMA.16816.F32.BF16 R16, R140.reuse, R146, R16 ;  /* 0x000000928c10723c */ /* 0x040fe20000041810 */
[----:B------:R-:W2:Y:S07]  /*6c40*/  LDSM.16.M88.4 R144, [R165+0x8000] ;  /* 0x00800000a590783b */ /* 0x000eae0000000200 */
[C---:B---3--:R-:W-:Y:S08]  /*6c50*/  HMMA.16816.F32.BF16 R20, R140.reuse, R136, R20 ;  /* 0x000000888c14723c */ /* 0x048ff00000041814 */
[C---:B------:R-:W-:Y:S01]  /*6c60*/  HMMA.16816.F32.BF16 R24, R140.reuse, R138, R24 ;  /* 0x0000008a8c18723c */ /* 0x040fe20000041818 */
[----:B------:R-:W3:Y:S07]  /*6c70*/  LDSM.16.M88.4 R136, [R2+0x4800] ;  /* 0x004800000288783b */ /* 0x000eee0000000200 */
[C---:B-1----:R-:W-:Y:S08]  /*6c80*/  HMMA.16816.F32.BF16 R28, R140.reuse, R148, R28 ;  /* 0x000000948c1c723c */ /* 0x042ff0000004181c */
[----:B------:R-:W-:Y:S01]  /*6c90*/  HMMA.16816.F32.BF16 R32, R140, R150, R32 ;  /* 0x000000968c20723c */ /* 0x000fe20000041820 */
[----:B------:R-:W1:Y:S07]  /*6ca0*/  LDSM.16.M88.4 R140, [R2+0x5000] ;  /* 0x00500000028c783b */ /* 0x000e6e0000000200 */
[C---:B--2---:R-:W-:Y:S01]  /*6cb0*/  HMMA.16816.F32.BF16 R4, R144.reuse, R152, R4 ;  /* 0x000000989004723c */ /* 0x044fe20000041804 */
[----:B------:R2:W4:Y:S07]  /*6cc0*/  LDSM.16.M88.4 R148, [R2+0x5800] ;  /* 0x005800000294783b */ /* 0x00052e0000000200 */
[C---:B------:R-:W-:Y:S08]  /*6cd0*/  HMMA.16816.F32.BF16 R8, R144.reuse, R154, R8 ;  /* 0x0000009a9008723c */ /* 0x040ff00000041808 */
[C---:B---3--:R-:W-:Y:S08]  /*6ce0*/  HMMA.16816.F32.BF16 R12, R144.reuse, R136, R12 ;  /* 0x00000088900c723c */ /* 0x048ff0000004180c */
[----:B------:R-:W-:Y:S01]  /*6cf0*/  FMNMX.FTZ R3, R4, R0, !PT ;  /* 0x0000000004037209 */ /* 0x000fe20007810000 */
[C---:B------:R-:W-:Y:S03]  /*6d00*/  HMMA.16816.F32.BF16 R16, R144.reuse, R138, R16 ;  /* 0x0000008a9010723c */ /* 0x040fe60000041810 */
[----:B--2---:R-:W-:Y:S02]  /*6d10*/  FMNMX.FTZ R2, R6, R102, !PT ;  /* 0x0000006606027209 */ /* 0x004fe40007810000 */
[----:B------:R-:W-:Y:S02]  /*6d20*/  FMNMX.FTZ R3, R5, R3, !PT ;  /* 0x0000000305037209 */ /* 0x000fe40007810000 */
[----:B------:R-:W-:Y:S01]  /*6d30*/  FMNMX.FTZ R2, R7, R2, !PT ;  /* 0x0000000207027209 */ /* 0x000fe20007810000 */
[C---:B-1----:R-:W-:Y:S04]  /*6d40*/  HMMA.16816.F32.BF16 R20, R144.reuse, R140, R20 ;  /* 0x0000008c9014723c */ /* 0x042fe80000041814 */
[----:B------:R-:W-:Y:S02]  /*6d50*/  FMNMX.FTZ R3, R8, R3, !PT ;  /* 0x0000000308037209 */ /* 0x000fe40007810000 */
[----:B------:R-:W-:Y:S02]  /*6d60*/  FMNMX.FTZ R2, R10, R2, !PT ;  /* 0x000000020a027209 */ /* 0x000fe40007810000 */
[----:B------:R-:W-:Y:S01]  /*6d70*/  FMNMX.FTZ R3, R9, R3, !PT ;  /* 0x0000000309037209 */ /* 0x000fe20007810000 */
[C---:B------:R-:W-:Y:S03]  /*6d80*/  HMMA.16816.F32.BF16 R24, R144.reuse, R142, R24 ;  /* 0x0000008e9018723c */ /* 0x040fe60000041818 */
[----:B------:R-:W-:Y:S02]  /*6d90*/  FMNMX.FTZ R2, R11, R2, !PT ;  /* 0x000000020b027209 */ /* 0x000fe40007810000 */
[----:B------:R-:W-:Y:S02]  /*6da0*/  FMNMX.FTZ R3, R12, R3, !PT ;  /* 0x000000030c037209 */ /* 0x000fe40007810000 */
[----:B------:R-:W-:Y:S01]  /*6db0*/  FMNMX.FTZ R2, R14, R2, !PT ;  /* 0x000000020e027209 */ /* 0x000fe20007810000 */
[C---:B----4-:R-:W-:Y:S04]  /*6dc0*/  HMMA.16816.F32.BF16 R28, R144.reuse, R148, R28 ;  /* 0x00000094901c723c */ /* 0x050fe8000004181c */
[----:B------:R-:W-:Y:S02]  /*6dd0*/  FMNMX.FTZ R3, R13, R3, !PT ;  /* 0x000000030d037209 */ /* 0x000fe40007810000 */
[----:B------:R-:W-:Y:S02]  /*6de0*/  FMNMX.FTZ R2, R15, R2, !PT ;  /* 0x000000020f027209 */ /* 0x000fe40007810000 */
[----:B------:R-:W-:Y:S01]  /*6df0*/  FMNMX.FTZ R3, R16, R3, !PT ;  /* 0x0000000310037209 */ /* 0x000fe20007810000 */
[----:B------:R-:W-:Y:S03]  /*6e00*/  HMMA.16816.F32.BF16 R32, R144, R150, R32 ;  /* 0x000000969020723c */ /* 0x000fe60000041820 */
[----:B------:R-:W-:Y:S02]  /*6e10*/  FMNMX.FTZ R2, R18, R2, !PT ;  /* 0x0000000212027209 */ /* 0x000fe40007810000 */
[----:B------:R-:W-:Y:S02]  /*6e20*/  FMNMX.FTZ R100, R17, R3, !PT ;  /* 0x0000000311647209 */ /* 0x000fe40007810000 */
[----:B------:R-:W-:Y:S02]  /*6e30*/  FMNMX.FTZ R3, R19, R2, !PT ;  /* 0x0000000213037209 */ /* 0x000fe40007810000 */
[----:B------:R-:W-:Y:S03]  /*6e40*/  FMNMX.FTZ R2, R20, R100, !PT ;  /* 0x0000006414027209 */ /* 0x000fe60007810000 */
        /* <DEDUP_REMOVED lines=11> */
[----:B------:R-:W-:Y:S02]  /*6f00*/  IADD3 R100, R176, 0x1, RZ ;  /* 0x00000001b0647810 */ /* 0x000fe40007ffe0ff */
[----:B------:R-:W-:Y:S02]  /*6f10*/  FMNMX.FTZ R2, R32, R2, !PT ;  /* 0x0000000220027209 */ /* 0x000fe40007810000 */
[----:B------:R-:W-:Y:S02]  /*6f20*/  FMNMX.FTZ R3, R34, R3, !PT ;  /* 0x0000000322037209 */ /* 0x000fe40007810000 */
[----:B------:R-:W-:Y:S02]  /*6f30*/  SEL R176, R100, RZ, !P0 ;  /* 0x000000ff64b07207 */ /* 0x000fe40004000000 */
[----:B------:R-:W-:Y:S02]  /*6f40*/  FMNMX.FTZ R100, R33, R2, !PT ;  /* 0x0000000221647209 */ /* 0x000fe40007810000 */
[----:B------:R-:W-:Y:S01]  /*6f50*/  FMNMX.FTZ R103, R35, R3, !PT ;  /* 0x0000000323677209 */ /* 0x000fe20007810000 */
[----:B------:R-:W-:-:S05]  /*6f60*/  BRA.DIV ~URZ, `(.L_x_1593) ;  /* 0x000076a27f007947 */ /* 0x000fca000b800000 */
[----:B------:R1:W2:Y:S02]  /*6f70*/  SHFL.BFLY PT, R2, R100, 0x2, 0x1f ;  /* 0x0c401f0064027f89 */ /* 0x0002a400000e0000 */
.L_x_1678:
[----:B--2---:R-:W-:Y:S01]  /*6f80*/  FMNMX.FTZ R2, R100, R2, !PT ;  /* 0x0000000264027209 */ /* 0x004fe20007810000 */
[----:B------:R-:W-:Y:S04]  /*6f90*/  DEPBAR.LE SB0, 0x2 ;  /* 0x000080800000791a */ /* 0x000fe80000000000 */
[----:B------:R-:W2:Y:S01]  /*6fa0*/  SHFL.BFLY PT, R3, R2, 0x1, 0x1f ;  /* 0x0c201f0002037f89 */ /* 0x000ea200000e0000 */
[----:B------:R-:W-:Y:S07]  /*6fb0*/  BSSY B0, `(.L_x_1594) ;  /* 0x00001c6000007945 */ /* 0x000fee0003800000 */
[----:B------:R-:W-:Y:S01]  /*6fc0*/  BAR.SYNC.DEFER_BLOCKING 0x0 ;  /* 0x0000000000007b1d */ /* 0x000fe20000010000 */
[----:B--2---:R-:W-:Y:S05]  /*6fd0*/  FMNMX.FTZ R101, R2, R3, !PT ;  /* 0x0000000302657209 */ /* 0x004fea0007810000 */
[C---:B------:R-:W-:Y:S02]  /*6fe0*/  FMUL.FTZ R3, R101.reuse, c[0x0][0x2d0] ;  /* 0x0000b40065037a20 */ /* 0x040fe40000410000 */
[----:B------:R-:W-:Y:S02]  /*6ff0*/  FADD.FTZ R0, -R101, R0 ;  /* 0x0000000065007221 */ /* 0x000fe40000010100 */
[--C-:B------:R-:W-:Y:S02]  /*7000*/  FFMA.FTZ R4, R4, c[0x0][0x2d0], -R3.reuse ;  /* 0x0000b40004047a23 */ /* 0x100fe40000010803 */
[----:B------:R-:W-:Y:S02]  /*7010*/  FMUL.FTZ R0, R0, c[0x0][0x2d0] ;  /* 0x0000b40000007a20 */ /* 0x000fe40000410000 */
        /* <DEDUP_REMOVED lines=9> */
[--C-:B-1----:R-:W-:Y:S02]  /*70b0*/  FFMA.FTZ R100, R9, c[0x0][0x2d0], -R3.reuse ;  /* 0x0000b40009647a23 */ /* 0x102fe40000010803 */
[--C-:B------:R-:W-:Y:S02]  /*70c0*/  FFMA.FTZ R9, R13, c[0x0][0x2d0], -R3.reuse ;  /* 0x0000b4000d097a23 */ /* 0x100fe40000010803 */
[--C-:B------:R-:W-:Y:S02]  /*70d0*/  FFMA.FTZ R149, R16, c[0x0][0x2d0], -R3.reuse ;  /* 0x0000b40010957a23 */ /* 0x100fe40000010803 */
[--C-:B------:R-:W-:Y:S02]  /*70e0*/  FFMA.FTZ R148, R17, c[0x0][0x2d0], -R3.reuse ;  /* 0x0000b40011947a23 */ /* 0x100fe40000010803 */
[--C-:B------:R-:W-:Y:S02]  /*70f0*/  FFMA.FTZ R155, R24, c[0x0][0x2d0], -R3.reuse ;  /* 0x0000b400189b7a23 */ /* 0x100fe40000010803 */
[--C-:B------:R-:W-:Y:S02]  /*7100*/  FFMA.FTZ R154, R25, c[0x0][0x2d0], -R3.reuse ;  /* 0x0000b400199a7a23 */ /* 0x100fe40000010803 */
[--C-:B------:R-:W-:Y:S02]  /*7110*/  FFMA.FTZ R178, R28, c[0x0][0x2d0], -R3.reuse ;  /* 0x0000b4001cb27a23 */ /* 0x100fe40000010803 */
[----:B------:R-:W-:Y:S02]  /*7120*/  FFMA.FTZ R180, R29, c[0x0][0x2d0], -R3 ;  /* 0x0000b4001db47a23 */ /* 0x000fe40000010803 */
[----:B------:R-:W1:Y:S01]  /*7130*/  MUFU.EX2 R3, R5 ;  /* 0x0000000500037308 */ /* 0x000e620000000800 */
[C---:B--2---:R-:W-:Y:S02]  /*7140*/  FMUL.FTZ R32, R2.reuse, R104 ;  /* 0x0000006802207220 */ /* 0x044fe40000410000 */
[C---:B------:R-:W-:Y:S02]  /*7150*/  FMUL.FTZ R33, R2.reuse, R105 ;  /* 0x0000006902217220 */ /* 0x040fe40000410000 */
[C---:B------:R-:W-:Y:S02]  /*7160*/  FMUL.FTZ R13, R2.reuse, R125 ;  /* 0x0000007d020d7220 */ /* 0x040fe40000410000 */
[C---:B---3--:R-:W-:Y:S02]  /*7170*/  FFMA.FTZ R0, R2.reuse, R179, R12 ;  /* 0x000000b302007223 */ /* 0x048fe4000001000c */
        /* <DEDUP_REMOVED lines=10> */
[C---:B-1----:R-:W-:Y:S01]  /*7220*/  F2FP.BF16.PACK_AB R136, R3.reuse, R12 ;  /* 0x0000000c0388723e */ /* 0x042fe200000010ff */
[----:B------:R-:W-:Y:S02]  /*7230*/  FADD.FTZ R4, R3, R0 ;  /* 0x0000000003047221 */ /* 0x000fe40000010000 */
[----:B------:R-:W1:Y:S01]  /*7240*/  SHFL.BFLY PT, R0, R103, 0x2, 0x1f ;  /* 0x0c401f0067007f89 */ /* 0x000e6200000e0000 */
[C---:B------:R-:W-:Y:S02]  /*7250*/  FMUL.FTZ R36, R2.reuse, R36 ;  /* 0x0000002402247220 */ /* 0x040fe40000410000 */
[----:B------:R-:W2:Y:S01]  /*7260*/  MUFU.EX2 R12, R137 ;  /* 0x00000089000c7308 */ /* 0x000ea20000000800 */
        /* <DEDUP_REMOVED lines=8> */
[C---:B------:R-:W-:Y:S02]  /*72f0*/  FMUL.FTZ R52, R2.reuse, R52 ;  /* 0x0000003402347220 */ /* 0x040fe40000410000 */
[C---:B------:R-:W-:Y:S02]  /*7300*/  FMUL.FTZ R53, R2.reuse, R53 ;  /* 0x0000003502357220 */ /* 0x040fe40000410000 */
[C---:B------:R-:W-:Y:S01]  /*7310*/  FMUL.FTZ R56, R2.reuse, R56 ;  /* 0x0000003802387220 */ /* 0x040fe20000410000 */
[----:B------:R-:W-:Y:S01]  /*7320*/  MUFU.EX2 R109, R149 ;  /* 0x00000095006d7308 */ /* 0x000fe20000000800 */
[----:B-1----:R-:W-:Y:S01]  /*7330*/  FMNMX.FTZ R0, R103, R0, !PT ;  /* 0x0000000067007209 */ /* 0x002fe20007810000 */
[C---:B------:R-:W-:Y:S01]  /*7340*/  FMUL.FTZ R57, R2.reuse, R57 ;  /* 0x0000003902397220 */ /* 0x040fe20000410000 */
[----:B--2---:R-:W-:Y:S01]  /*7350*/  F2FP.BF16.PACK_AB R138, R5, R12 ;  /* 0x0000000c058a723e */ /* 0x004fe200000010ff */
[C---:B------:R-:W-:Y:S02]  /*7360*/  FMUL.FTZ R60, R2.reuse, R60 ;  /* 0x0000003c023c7220 */ /* 0x040fe40000410000 */
[----:B------:R-:W1:Y:S01]  /*7370*/  SHFL.BFLY PT, R3, R0, 0x1, 0x1f ;  /* 0x0c201f0000037f89 */ /* 0x000e6200000e0000 */
[C---:B------:R-:W-:Y:S02]  /*7380*/  FMUL.FTZ R61, R2.reuse, R61 ;  /* 0x0000003d023d7220 */ /* 0x040fe40000410000 */
[C---:B------:R-:W-:Y:S01]  /*7390*/  FMUL.FTZ R64, R2.reuse, R64 ;  /* 0x0000004002407220 */ /* 0x040fe20000410000 */
[----:B------:R-:W2:Y:S01]  /*73a0*/  MUFU.EX2 R103, R9 ;  /* 0x0000000900677308 */ /* 0x000ea20000000800 */
[C---:B------:R-:W-:Y:S02]  /*73b0*/  FMUL.FTZ R65, R2.reuse, R65 ;  /* 0x0000004102417220 */ /* 0x040fe40000410000 */
[C---:B------:R-:W-:Y:S02]  /*73c0*/  FMUL.FTZ R68, R2.reuse, R68 ;  /* 0x0000004402447220 */ /* 0x040fe40000410000 */
[C---:B---3--:R-:W-:Y:S02]  /*73d0*/  FMUL.FTZ R8, R2.reuse, R128 ;  /* 0x0000008002087220 */ /* 0x048fe40000410000 */
        /* <DEDUP_REMOVED lines=8> */
[----:B-1----:R-:W-:Y:S01]  /*7460*/  FMNMX.FTZ R100, R0, R3, !PT ;  /* 0x0000000300647209 */ /* 0x002fe20007810000 */
[C---:B------:R-:W-:Y:S01]  /*7470*/  FMUL.FTZ R84, R2.reuse, R84 ;  /* 0x0000005402547220 */ /* 0x040fe20000410000 */
[----:B------:R-:W-:Y:S01]  /*7480*/  MUFU.EX2 R116, R154 ;  /* 0x0000009a00747308 */ /* 0x000fe20000000800 */
[----:B------:R-:W-:Y:S01]  /*7490*/  FMUL.FTZ R85, R2, R85 ;  /* 0x0000005502557220 */ /* 0x000fe20000410000 */
[----:B--2---:R-:W-:Y:S01]  /*74a0*/  F2FP.BF16.PACK_AB R108, R103, R137 ;  /* 0x00000089676c723e */ /* 0x004fe200000010ff */
[C---:B------:R-:W-:Y:S02]  /*74b0*/  FADD.FTZ R0, -R100.reuse, R102 ;  /* 0x0000006664007221 */ /* 0x040fe40000010100 */
[----:B------:R-:W-:Y:S02]  /*74c0*/  FMUL.FTZ R3, R100, c[0x0][0x2d0] ;  /* 0x0000b40064037a20 */ /* 0x000fe40000410000 */
[----:B------:R-:W-:Y:S02]  /*74d0*/  FMUL.FTZ R0, R0, c[0x0][0x2d0] ;  /* 0x0000b40000007a20 */ /* 0x000fe40000410000 */
[--C-:B------:R-:W-:Y:S02]  /*74e0*/  FFMA.FTZ R10, R10, c[0x0][0x2d0], -R3.reuse ;  /* 0x0000b4000a0a7a23 */ /* 0x100fe40000010803 */
[--C-:B------:R-:W-:Y:S02]  /*74f0*/  FFMA.FTZ R11, R11, c[0x0][0x2d0], -R3.reuse ;  /* 0x0000b4000b0b7a23 */ /* 0x100fe40000010803 */
        /* <DEDUP_REMOVED lines=16> */
[----:B------:R-:W-:Y:S02]  /*7600*/  FFMA.FTZ R7, R7, c[0x0][0x2d0], -R3 ;  /* 0x0000b40007077a23 */ /* 0x000fe40000010803 */
[----:B------:R-:W-:Y:S01]  /*7610*/  FADD.FTZ R3, R12, R4 ;  /* 0x000000040c037221 */ /* 0x000fe20000010000 */
[----:B------:R-:W2:Y:S01]  /*7620*/  MUFU.EX2 R125, R10 ;  /* 0x0000000a007d7308 */ /* 0x000ea20000000800 */
        /* <DEDUP_REMOVED lines=10> */
[----:B------:R-:W-:Y:S01]  /*76d0*/  FADD.FTZ R3, R5, R3 ;  /* 0x0000000305037221 */ /* 0x000fe20000010000 */
[----:B------:R-:W-:Y:S01]  /*76e0*/  MUFU.EX2 R121, R145 ;  /* 0x0000009100797308 */ /* 0x000fe20000000800 */
[----:B------:R-:W-:Y:S01]  /*76f0*/  FMUL.FTZ R5, R2, R133 ;  /* 0x0000008502057220 */ /* 0x000fe20000410000 */
[----:B------:R-:W-:Y:S01]  /*7700*/  IADD3 R2, R170, R160, RZ ;  /* 0x000000a0aa027210 */ /* 0x000fe20007ffe0ff */
[----:B-1----:R-:W-:Y:S01]  /*7710*/  FMUL.FTZ R34, R0, R106 ;  /* 0x0000006a00227220 */ /* 0x002fe20000410000 */
[----:B--2---:R-:W-:Y:S01]  /*7720*/  F2FP.BF16.PACK_AB R139, R128, R125 ;  /* 0x0000007d808b723e */ /* 0x004fe200000010ff */
[----:B------:R-:W-:Y:S01]  /*7730*/  FMUL.FTZ R35, R0, R107 ;  /* 0x0000006b00237220 */ /* 0x000fe20000410000 */
[----:B------:R-:W-:Y:S01]  /*7740*/  IADD3 R102, R168, R2, RZ ;  /* 0x00000002a8667210 */ /* 0x000fe20007ffe0ff */
[----:B------:R-:W1:Y:S01]  /*7750*/  LDSM.16.MT88.4 R140, [R2] ;  /* 0x00000000028c783b */ /* 0x000e620000004200 */
[C---:B------:R-:W-:Y:S02]  /*7760*/  FFMA.FTZ R6, R0.reuse, R184, R14 ;  /* 0x000000b800067223 */ /* 0x040fe4000001000e */
[----:B------:R-:W-:Y:S01]  /*7770*/  FADD.FTZ R3, R137, R3 ;  /* 0x0000000389037221 */ /* 0x000fe20000010000 */
[----:B------:R-:W-:Y:S01]  /*7780*/  MUFU.EX2 R124, R146 ;  /* 0x00000092007c7308 */ /* 0x000fe20000000800 */
[C---:B------:R-:W-:Y:S02]  /*7790*/  FMUL.FTZ R10, R0.reuse, R130 ;  /* 0x00000082000a7220 */ /* 0x040fe40000410000 */
[C---:B---3--:R-:W-:Y:S01]  /*77a0*/  FADD.FTZ R120, R7.reuse, R6 ;  /* 0x0000000607787221 */ /* 0x048fe20000010000 */
[----:B------:R-:W2:Y:S01]  /*77b0*/  LDSM.16.MT88.4 R104, [R102] ;  /* 0x000000006668783b */ /* 0x000ea20000004200 */
[----:B------:R-:W-:Y:S01]  /*77c0*/  F2FP.BF16.PACK_AB R137, R7, R14 ;  /* 0x0000000e0789723e */ /* 0x000fe200000010ff */
        /* <DEDUP_REMOVED lines=18> */
[C---:B-1----:R-:W-:Y:S05]  /*78f0*/  HMMA.16816.F32.BF16 R4, R136.reuse, R140, R4 ;  /* 0x0000008c8804723c */ /* 0x042fea0000041804 */
[C---:B------:R-:W-:Y:S01]  /*7900*/  FMUL.FTZ R39, R0.reuse, R39 ;  /* 0x0000002700277220 */ /* 0x040fe20000410000 */
[----:B------:R-:W-:Y:S01]  /*7910*/  MUFU.EX2 R110, R148 ;  /* 0x00000094006e7308 */ /* 0x000fe20000000800 */
[C---:B------:R-:W-:Y:S01]  /*7920*/  FMUL.FTZ R42, R0.reuse, R42 ;  /* 0x0000002a002a7220 */ /* 0x040fe20000410000 */
[C---:B------:R-:W-:Y:S04]  /*7930*/  HMMA.16816.F32.BF16 R8, R136.reuse, R142, R8 ;  /* 0x0000008e8808723c */ /* 0x040fe80000041808 */
[C---:B------:R-:W-:Y:S02]  /*7940*/  FMUL.FTZ R43, R0.reuse, R43 ;  /* 0x0000002b002b7220 */ /* 0x040fe40000410000 */
[C---:B------:R-:W-:Y:S02]  /*7950*/  FMUL.FTZ R46, R0.reuse, R46 ;  /* 0x0000002e002e7220 */ /* 0x040fe40000410000 */
[C---:B--2---:R-:W-:Y:S01]  /*7960*/  HMMA.16816.F32.BF16 R12, R136.reuse, R104, R12 ;  /* 0x00000068880c723c */ /* 0x044fe2000004180c */
[----:B------:R-:W1:Y:S03]  /*7970*/  MUFU.EX2 R148, R147 ;  /* 0x0000009300947308 */ /* 0x000e660000000800 */
[C---:B------:R-:W-:Y:S02]  /*7980*/  FMUL.FTZ R47, R0.reuse, R47 ;  /* 0x0000002f002f7220 */ /* 0x040fe40000410000 */
[C---:B------:R-:W-:Y:S02]  /*7990*/  FMUL.FTZ R50, R0.reuse, R50 ;  /* 0x0000003200327220 */ /* 0x040fe40000410000 */
[C---:B------:R-:W-:Y:S03]  /*79a0*/  HMMA.16816.F32.BF16 R16, R136.reuse, R106, R16 ;  /* 0x0000006a8810723c */ /* 0x040fe60000041810 */
[----:B------:R-:W-:Y:S01]  /*79b0*/  MUFU.EX2 R147, R150 ;  /* 0x0000009600937308 */ /* 0x000fe20000000800 */
[C---:B------:R-:W-:Y:S02]  /*79c0*/  FMUL.FTZ R51, R0.reuse, R51 ;  /* 0x0000003300337220 */ /* 0x040fe40000410000 */
[C---:B------:R-:W-:Y:S02]  /*79d0*/  FMUL.FTZ R54, R0.reuse, R54 ;  /* 0x0000003600367220 */ /* 0x040fe40000410000 */
[C---:B------:R-:W-:Y:S04]  /*79e0*/  FMUL.FTZ R55, R0.reuse, R55 ;  /* 0x0000003700377220 */ /* 0x040fe80000410000 */
[C---:B------:R-:W-:Y:S01]  /*79f0*/  FMUL.FTZ R58, R0.reuse, R58 ;  /* 0x0000003a003a7220 */ /* 0x040fe20000410000 */
[----:B------:R-:W-:Y:S01]  /*7a00*/  MUFU.EX2 R144, R152 ;  /* 0x0000009800907308 */ /* 0x000fe20000000800 */
        /* <DEDUP_REMOVED lines=26> */
[----:B------:R-:W-:Y:S01]  /*7bb0*/  IADD3 R0, R171, R160, RZ ;  /* 0x000000a0ab007210 */ /* 0x000fe20007ffe0ff */
[----:B------:R-:W-:Y:S03]  /*7bc0*/  FADD.FTZ R112, R103, R3 ;  /* 0x0000000367707221 */ /* 0x000fe60000010000 */
[----:B------:R-:W-:Y:S01]  /*7bd0*/  IADD3 R3, R168, R0, RZ ;  /* 0x00000000a8037210 */ /* 0x000fe20007ffe0ff */
[----:B------:R-:W1:Y:S01]  /*7be0*/  LDSM.16.MT88.4 R104, [R0] ;  /* 0x000000000068783b */ /* 0x000e620000004200 */
[----:B------:R-:W-:Y:S02]  /*7bf0*/  FADD.FTZ R103, R109, R112 ;  /* 0x000000706d677221 */ /* 0x000fe40000010000 */
[----:B------:R-:W2:Y:S02]  /*7c00*/  MUFU.EX2 R112, R156 ;  /* 0x0000009c00707308 */ /* 0x000ea40000000800 */
[C---:B------:R-:W-:Y:S01]  /*7c10*/  FADD.FTZ R103, R110.reuse, R103 ;  /* 0x000000676e677221 */ /* 0x040fe20000010000 */
[----:B------:R-:W-:Y:S02]  /*7c20*/  F2FP.BF16.PACK_AB R110, R110, R109 ;  /* 0x0000006d6e6e723e */ /* 0x000fe400000010ff */
[----:B------:R-:W-:Y:S01]  /*7c30*/  F2FP.BF16.PACK_AB R109, R122, R121 ;  /* 0x000000797a6d723e */ /* 0x000fe200000010ff */
[----:B------:R-:W-:Y:S04]  /*7c40*/  FADD.FTZ R103, R113, R103 ;  /* 0x0000006771677221 */ /* 0x000fe80000010000 */
[----:B------:R-:W3:Y:S10]  /*7c50*/  MUFU.EX2 R142, R159 ;  /* 0x0000009f008e7308 */ /* 0x000ef40000000800 */
[----:B------:R-:W4:Y:S01]  /*7c60*/  MUFU.EX2 R140, R183 ;  /* 0x000000b7008c7308 */ /* 0x000f220000000800 */
[----:B--2---:R-:W-:Y:S04]  /*7c70*/  FADD.FTZ R103, R112, R103 ;  /* 0x0000006770677221 */ /* 0x004fe80000010000 */
[----:B------:R-:W-:Y:S04]  /*7c80*/  FADD.FTZ R103, R117, R103 ;  /* 0x0000006775677221 */ /* 0x000fe80000010000 */
[----:B------:R-:W-:Y:S04]  /*7c90*/  FADD.FTZ R103, R116, R103 ;  /* 0x0000006774677221 */ /* 0x000fe80000010000 */
[----:B------:R-:W-:Y:S01]  /*7ca0*/  FADD.FTZ R103, R119, R103 ;  /* 0x0000006777677221 */ /* 0x000fe20000010000 */
        /* <DEDUP_REMOVED lines=29> */
[----:B------:R-:W1:Y:S06]  /*7e80*/  LDSM.16.MT88.4 R104, [R2+0x800] ;  /* 0x000800000268783b */ /* 0x000e6c0000004200 */
[----:B---3--:R-:W-:Y:S02]  /*7e90*/  F2FP.BF16.PACK_AB R137, R142, R143 ;  /* 0x0000008f8e89723e */ /* 0x008fe400000010ff */
[----:B----4-:R-:W-:Y:S01]  /*7ea0*/  F2FP.BF16.PACK_AB R139, R140, R141 ;  /* 0x0000008d8c8b723e */ /* 0x010fe200000010ff */
        /* <DEDUP_REMOVED lines=36> */
[----:B------:R-:W1:Y:S03]  /*80f0*/  LDSM.16.MT88.4 R108, [R2+0x1000] ;  /* 0x00100000026c783b */ /* 0x000e660000004200 */
[----:B------:R-:W-:Y:S03]  /*8100*/  F2FP.BF16.PACK_AB R105, R147, R146 ;  /* 0x000000929369723e */ /* 0x000fe600000010ff */
[----:B------:R-:W-:Y:S02]  /*8110*/  F2FP.BF16.PACK_AB R106, R116, R117 ;  /* 0x00000075746a723e */ /* 0x000fe400000010ff */
[----:B------:R-:W2:Y:S01]  /*8120*/  LDSM.16.MT88.4 R112, [R102+0x1000] ;  /* 0x001000006670783b */ /* 0x000ea20000004200 */
[----:B------:R-:W3:Y:S02]  /*8130*/  MUFU.EX2 R116, R180 ;  /* 0x000000b400747308 */ /* 0x000ee40000000800 */
[----:B------:R-:W-:Y:S08]  /*8140*/  F2FP.BF16.PACK_AB R107, R145, R144 ;  /* 0x00000090916b723e */ /* 0x000ff000000010ff */
[----:B------:R-:W4:Y:S01]  /*8150*/  MUFU.EX2 R117, R181 ;  /* 0x000000b500757308 */ /* 0x000f220000000800 */
[C---:B---3--:R-:W-:Y:S01]  /*8160*/  FADD.FTZ R103, R116.reuse, R103 ;  /* 0x0000006774677221 */ /* 0x048fe20000010000 */
[----:B------:R-:W-:Y:S03]  /*8170*/  F2FP.BF16.PACK_AB R136, R116, R119 ;  /* 0x000000777488723e */ /* 0x000fe600000010ff */
[----:B------:R-:W-:Y:S01]  /*8180*/  FADD.FTZ R103, R118, R103 ;  /* 0x0000006776677221 */ /* 0x000fe20000010000 */
[C---:B-1----:R-:W-:Y:S05]  /*8190*/  HMMA.16816.F32.BF16 R4, R104.reuse, R108, R4 ;  /* 0x0000006c6804723c */ /* 0x042fea0000041804 */
[C---:B----4-:R-:W-:Y:S01]  /*81a0*/  FADD.FTZ R179, R117.reuse, R103 ;  /* 0x0000006775b37221 */ /* 0x050fe20000010000 */
[----:B------:R-:W-:Y:S02]  /*81b0*/  F2FP.BF16.PACK_AB R138, R117, R118 ;  /* 0x00000076758a723e */ /* 0x000fe400000010ff */
        /* <DEDUP_REMOVED lines=29> */
[C---:B-1----:R-:W-:Y:S07]  /*8390*/  HMMA.16816.F32.BF16 R84, R104.reuse, R108, R84 ;  /* 0x0000006c6854723c */ /* 0x042fee0000041854 */
[----:B------:R-:W-:Y:S01]  /*83a0*/  FADD.FTZ R108, R128, R120 ;  /* 0x00000078806c7221 */ /* 0x000fe20000010000 */
[C---:B------:R-:W-:Y:S01]  /*83b0*/  HMMA.16816.F32.BF16 R88, R104.reuse, R110, R88 ;  /* 0x0000006e6858723c */ /* 0x040fe20000041858 */
[----:B------:R-:W1:Y:S03]  /*83c0*/  LDSM.16.MT88.4 R128, [R2+0x1800] ;  /* 0x001800000280783b */ /* 0x000e660000004200 */
[----:B------:R-:W-:Y:S04]  /*83d0*/  FADD.FTZ R108, R121, R108 ;  /* 0x0000006c796c7221 */ /* 0x000fe80000010000 */
[C---:B--2---:R-:W-:Y:S04]  /*83e0*/  HMMA.16816.F32.BF16 R92, R104.reuse, R112, R92 ;  /* 0x00000070685c723c */ /* 0x044fe8000004185c */
[----:B------:R-:W-:Y:S02]  /*83f0*/  FADD.FTZ R108, R122, R108 ;  /* 0x0000006c7a6c7221 */ /* 0x000fe40000010000 */
[----:B------:R-:W2:Y:S02]  /*8400*/  LDSM.16.MT88.4 R120, [R102+0x1800] ;  /* 0x001800006678783b */ /* 0x000ea40000004200 */
[----:B------:R-:W-:Y:S04]  /*8410*/  HMMA.16816.F32.BF16 R96, R104, R114, R96 ;  /* 0x000000726860723c */ /* 0x000fe80000041860 */
[----:B------:R-:W-:Y:S02]  /*8420*/  FADD.FTZ R103, R124, R108 ;  /* 0x0000006c7c677221 */ /* 0x000fe40000010000 */
[----:B------:R-:W3:Y:S08]  /*8430*/  LDSM.16.MT88.4 R108, [R0+0x1800] ;  /* 0x00180000006c783b */ /* 0x000ef00000004200 */
[----:B------:R-:W4:Y:S01]  /*8440*/  LDSM.16.MT88.4 R104, [R3+0x1800] ;  /* 0x001800000368783b */ /* 0x000f220000004200 */
[C---:B-1----:R-:W-:Y:S07]  /*8450*/  HMMA.16816.F32.BF16 R132, R136.reuse, R128, R4 ;  /* 0x000000808884723c */ /* 0x042fee0000041804 */
[----:B------:R-:W1:Y:S01]  /*8460*/  LDSM.16.MT88.4 R4, [R2+0x3800] ;  /* 0x003800000204783b */ /* 0x000e620000004200 */
[C---:B------:R-:W-:Y:S07]  /*8470*/  HMMA.16816.F32.BF16 R128, R136.reuse, R130, R8 ;  /* 0x000000828880723c */ /* 0x040fee0000041808 */
[----:B------:R-:W5:Y:S01]  /*8480*/  LDSM.16.MT88.4 R8, [R102+0x3800] ;  /* 0x003800006608783b */ /* 0x000f620000004200 */
[C---:B--2---:R-:W-:Y:S07]  /*8490*/  HMMA.16816.F32.BF16 R124, R136.reuse, R120, R12 ;  /* 0x00000078887c723c */ /* 0x044fee000004180c */
[----:B------:R-:W2:Y:S01]  /*84a0*/  LDSM.16.MT88.4 R12, [R0+0x3800] ;  /* 0x00380000000c783b */ /* 0x000ea20000004200 */
[C---:B------:R-:W-:Y:S07]  /*84b0*/  HMMA.16816.F32.BF16 R120, R136.reuse, R122, R16 ;  /* 0x0000007a8878723c */ /* 0x040fee0000041810 */
[----:B------:R-:W-:Y:S01]  /*84c0*/  LDSM.16.MT88.4 R16, [R102+0x5800] ;  /* 0x005800006610783b */ /* 0x000fe20000004200 */
[C---:B---3--:R-:W-:Y:S07]  /*84d0*/  HMMA.16816.F32.BF16 R116, R136.reuse, R108, R20 ;  /* 0x0000006c8874723c */ /* 0x048fee0000041814 */
[----:B------:R3:W-:Y:S01]  /*84e0*/  LDSM.16.MT88.4 R20, [R0+0x5800] ;  /* 0x005800000014783b */ /* 0x0007e20000004200 */
[C---:B------:R-:W-:Y:S08]  /*84f0*/  HMMA.16816.F32.BF16 R112, R136.reuse, R110, R24 ;  /* 0x0000006e8870723c */ /* 0x040ff00000041818 */
[C---:B----4-:R-:W-:Y:S08]  /*8500*/  HMMA.16816.F32.BF16 R108, R136.reuse, R104, R28 ;  /* 0x00000068886c723c */ /* 0x050ff0000004181c */
[C---:B------:R-:W-:Y:S04]  /*8510*/  HMMA.16816.F32.BF16 R104, R136.reuse, R106, R32 ;  /* 0x0000006a8868723c */ /* 0x040fe80000041820 */
[----:B---3--:R-:W-:Y:S04]  /*8520*/  FADD.FTZ R0, R148, R103 ;  /* 0x0000006794007221 */ /* 0x008fe80000010000 */
[C---:B-1----:R-:W-:Y:S04]  /*8530*/  HMMA.16816.F32.BF16 R36, R136.reuse, R4, R36 ;  /* 0x000000048824723c */ /* 0x042fe80000041824 */
[----:B------:R-:W-:Y:S04]  /*8540*/  FADD.FTZ R0, R146, R0 ;  /* 0x0000000092007221 */ /* 0x000fe80000010000 */
[C---:B------:R-:W-:Y:S01]  /*8550*/  HMMA.16816.F32.BF16 R40, R136.reuse, R6, R40 ;  /* 0x000000068828723c */ /* 0x040fe20000041828 */
[----:B------:R-:W1:Y:S03]  /*8560*/  LDSM.16.MT88.4 R4, [R3+0x3800] ;  /* 0x003800000304783b */ /* 0x000e660000004200 */
[----:B------:R-:W-:Y:S04]  /*8570*/  FADD.FTZ R0, R147, R0 ;  /* 0x0000000093007221 */ /* 0x000fe80000010000 */
[C---:B-----5:R-:W-:Y:S04]  /*8580*/  HMMA.16816.F32.BF16 R44, R136.reuse, R8, R44 ;  /* 0x00000008882c723c */ /* 0x060fe8000004182c */
[----:B------:R-:W-:Y:S04]  /*8590*/  FADD.FTZ R0, R144, R0 ;  /* 0x0000000090007221 */ /* 0x000fe80000010000 */
[C---:B------:R-:W-:Y:S01]  /*85a0*/  HMMA.16816.F32.BF16 R48, R136.reuse, R10, R48 ;  /* 0x0000000a8830723c */ /* 0x040fe20000041830 */
[----:B------:R3:W4:Y:S03]  /*85b0*/  LDSM.16.MT88.4 R8, [R2+0x5800] ;  /* 0x005800000208783b */ /* 0x0007260000004200 */
[----:B------:R-:W-:Y:S04]  /*85c0*/  FADD.FTZ R0, R145, R0 ;  /* 0x0000000091007221 */ /* 0x000fe80000010000 */
[C---:B--2---:R-:W-:Y:S04]  /*85d0*/  HMMA.16816.F32.BF16 R52, R136.reuse, R12, R52 ;  /* 0x0000000c8834723c */ /* 0x044fe80000041834 */
[----:B------:R-:W-:Y:S04]  /*85e0*/  FADD.FTZ R0, R143, R0 ;  /* 0x000000008f007221 */ /* 0x000fe80000010000 */
[C---:B------:R-:W-:Y:S01]  /*85f0*/  HMMA.16816.F32.BF16 R56, R136.reuse, R14, R56 ;  /* 0x0000000e8838723c */ /* 0x040fe20000041838 */
[----:B------:R-:W2:Y:S03]  /*8600*/  LDSM.16.MT88.4 R12, [R3+0x5800] ;  /* 0x00580000030c783b */ /* 0x000ea60000004200 */
[----:B------:R-:W-:Y:S01]  /*8610*/  FADD.FTZ R0, R142, R0 ;  /* 0x000000008e007221 */ /* 0x000fe20000010000 */
[----:B---3--:R-:W-:Y:S03]  /*8620*/  IADD3 R2, R175, -0x2, RZ ;  /* 0xfffffffeaf027810 */ /* 0x008fe60007ffe0ff */
[C---:B-1----:R-:W-:Y:S03]  /*8630*/  HMMA.16816.F32.BF16 R60, R136.reuse, R4, R60 ;  /* 0x00000004883c723c */ /* 0x042fe6000004183c */
[----:B------:R-:W-:Y:S01]  /*8640*/  ISETP.GE.AND P0, PT, R2, R187, PT ;  /* 0x000000bb0200720c */ /* 0x000fe20003f06270 */
[----:B------:R-:W-:Y:S04]  /*8650*/  FADD.FTZ R0, R141, R0 ;  /* 0x000000008d007221 */ /* 0x000fe80000010000 */
[C---:B------:R-:W-:Y:S04]  /*8660*/  HMMA.16816.F32.BF16 R64, R136.reuse, R6, R64 ;  /* 0x000000068840723c */ /* 0x040fe80000041840 */
[----:B------:R-:W-:Y:S04]  /*8670*/  FADD.FTZ R184, R140, R0 ;  /* 0x000000008cb87221 */ /* 0x000fe80000010000 */
[C---:B----4-:R-:W-:Y:S08]  /*8680*/  HMMA.16816.F32.BF16 R68, R136.reuse, R8, R68 ;  /* 0x000000088844723c */ /* 0x050ff00000041844 */
[C---:B------:R-:W-:Y:S08]  /*8690*/  HMMA.16816.F32.BF16 R72, R136.reuse, R10, R72 ;  /* 0x0000000a8848723c */ /* 0x040ff00000041848 */
[C---:B------:R-:W-:Y:S08]  /*86a0*/  HMMA.16816.F32.BF16 R76, R136.reuse, R16, R76 ;  /* 0x00000010884c723c */ /* 0x040ff0000004184c */
[C---:B------:R-:W-:Y:S08]  /*86b0*/  HMMA.16816.F32.BF16 R80, R136.reuse, R18, R80 ;  /* 0x000000128850723c */ /* 0x040ff00000041850 */
[C---:B------:R-:W-:Y:S08]  /*86c0*/  HMMA.16816.F32.BF16 R84, R136.reuse, R20, R84 ;  /* 0x000000148854723c */ /* 0x040ff00000041854 */
[C---:B------:R-:W-:Y:S08]  /*86d0*/  HMMA.16816.F32.BF16 R88, R136.reuse, R22, R88 ;  /* 0x000000168858723c */ /* 0x040ff00000041858 */
[C---:B--2---:R-:W-:Y:S08]  /*86e0*/  HMMA.16816.F32.BF16 R92, R136.reuse, R12, R92 ;  /* 0x0000000c885c723c */ /* 0x044ff0000004185c */
[----:B------:R-:W-:Y:S01]  /*86f0*/  HMMA.16816.F32.BF16 R96, R136, R14, R96 ;  /* 0x0000000e8860723c */ /* 0x000fe20000041860 */
[----:B------:R-:W-:Y:S07]  /*8700*/  @!UPT UIADD3 URZ, URZ, URZ, URZ ;  /* 0x0000003f3f3ff290 */ /* 0x000fee000fffe03f */
[----:B------:R-:W-:-:S11]  /*8710*/  @!P0 BRA `(.L_x_1595) ;  /* 0x000004f000008947 */ /* 0x000fd60003800000 */
[----:B------:R-:W-:Y:S01]  /*8720*/  IMAD.MOV.U32 R212, RZ, RZ, c[0x0][0x2b8] ;  /* 0x0000ae00ffd47624 */ /* 0x000fe200078e00ff */
[----:B------:R-:W-:Y:S01]  /*8730*/  SHF.R.S32.HI R7, RZ, 0x1f, R185 ;  /* 0x0000001fff077819 */ /* 0x000fe200000114b9 */
[----:B------:R-:W-:Y:S01]  /*8740*/  IMAD R2, R175, 0x40, R194 ;  /* 0x00000040af027824 */ /* 0x000fe200078e02c2 */
[----:B------:R-:W-:Y:S01]  /*8750*/  SHF.R.S32.HI R6, RZ, 0x1f, R177 ;  /* 0x0000001fff067819 */ /* 0x000fe200000114b1 */
[----:B------:R-:W-:Y:S01]  /*8760*/  IMAD.MOV.U32 R173, RZ, RZ, RZ ;  /* 0x000000ffffad7224 */ /* 0x000fe200078e00ff */
[----:B------:R-:W-:Y:S01]  /*8770*/  ISETP.NE.AND P1, PT, R212, 0x1, PT ;  /* 0x00000001d400780c */ /* 0x000fe20003f25270 */
[----:B------:R-:W-:Y:S01]  /*8780*/  IMAD.SHL.U32 R18, R186, 0x2, RZ ;  /* 0x00000002ba127824 */ /* 0x000fe200078e00ff */
[----:B------:R-:W-:Y:S01]  /*8790*/  IADD3 R2, R2, -0x80, R189 ;  /* 0xffffff8002027810 */ /* 0x000fe20007ffe0bd */
[----:B------:R-:W-:Y:S01]  /*87a0*/  IMAD.SHL.U32 R17, R185, 0x2, RZ ;  /* 0x00000002b9117824 */ /* 0x000fe200078e00ff */
[----:B------:R-:W-:Y:S01]  /*87b0*/  SHF.R.S32.HI R212, RZ, 0x1f, R186 ;  /* 0x0000001fffd47819 */ /* 0x000fe200000114ba */
[----:B------:R-:W-:Y:S01]  /*87c0*/  IMAD.SHL.U32 R16, R177, 0x2, RZ ;  /* 0x00000002b1107824 */ /* 0x000fe200078e00ff */
[----:B------:R-:W-:Y:S01]  /*87d0*/  SHF.L.U64.HI R14, R185, 0x1, R7 ;  /* 0x00000001b90e7819 */ /* 0x000fe20000010207 */
[----:B------:R-:W-:Y:S01]  /*87e0*/  IMAD.MOV.U32 R0, RZ, RZ, R2 ;  /* 0x000000ffff007224 */ /* 0x000fe200078e0002 */
[----:B------:R-:W-:Y:S02]  /*87f0*/  SHF.L.U64.HI R15, R186, 0x1, R212 ;  /* 0x00000001ba0f7819 */ /* 0x000fe400000102d4 */
[----:B------:R-:W-:Y:S03]  /*8800*/  SHF.L.U64.HI R13, R177, 0x1, R6 ;  /* 0x00000001b10d7819 */ /* 0x000fe60000010206 */
        /* <DEDUP_REMOVED lines=24> */
.L_x_1679:
[----:B------:R-:W-:-:S05]  /*8990*/  BRA.DIV ~URZ, `(.L_x_1597) ;  /* 0x00005d427f007947 */ /* 0x000fca000b800000 */
[----:B------:R-:W3:Y:S01]  /*89a0*/  SHFL.IDX PT, R0, R12, RZ, 0x181f ;  /* 0x00181fff0c007589 */ /* 0x000ee200000e0000 */
[----:B------:R-:W-:Y:S02]  /*89b0*/  SEL R11, RZ, 0x10, P5 ;  /* 0x00000010ff0b7807 */ /* 0x000fe40002800000 */
[----:B------:R-:W-:Y:S02]  /*89c0*/  SEL R10, RZ, 0x10, P4 ;  /* 0x00000010ff0a7807 */ /* 0x000fe40002000000 */
[C---:B---3--:R-:W-:Y:S02]  /*89d0*/  IADD3 R2, P0, R0.reuse, R16, RZ ;  /* 0x0000001000027210 */ /* 0x048fe40007f1e0ff */
[----:B------:R-:W-:Y:S03]  /*89e0*/  IADD3 R8, P1, R0, R17, RZ ;  /* 0x0000001100087210 */ /* 0x000fe60007f3e0ff */
[----:B--2---:R-:W-:Y:S01]  /*89f0*/  IMAD.X R3, R4, 0x1, R13, P0 ;  /* 0x0000000104037824 */ /* 0x004fe200000e060d */
[----:B------:R-:W-:Y:S01]  /*8a00*/  IADD3 R6, P0, R0, R18, RZ ;  /* 0x0000001200067210 */ /* 0x000fe20007f1e0ff */
[----:B------:R-:W-:Y:S02]  /*8a10*/  IMAD R0, R176, 0x6000, R205 ;  /* 0x00006000b0007824 */ /* 0x000fe400078e02cd */
[C---:B------:R-:W-:Y:S02]  /*8a20*/  IMAD.X R9, R4.reuse, 0x1, R14, P1 ;  /* 0x0000000104097824 */ /* 0x040fe400008e060e */
[----:B------:R-:W-:Y:S01]  /*8a30*/  IMAD.X R7, R4, 0x1, R15, P0 ;  /* 0x0000000104077824 */ /* 0x000fe200000e060f */
[----:B------:R-:W-:Y:S01]  /*8a40*/  @!PT LDS RZ, [RZ] ;  /* 0x00000000fffff984 */ /* 0x000fe20000000800 */
[----:B------:R-:W-:Y:S01]  /*8a50*/  @!PT LDS RZ, [RZ] ;  /* 0x00000000fffff984 */ /* 0x000fe20000000800 */
[----:B------:R2:W-:Y:S04]  /*8a60*/  LDGSTS.E.BYPASS.LTC128B.128 [R0], [R2.64], !P5 ;  /* 0x0000000002007fae */ /* 0x0005e8000e901d46 */
[----:B------:R3:W-:Y:S04]  /*8a70*/  LDGSTS.E.BYPASS.LTC128B.128 [R0+0x2000], [R8.64], !P4 ;  /* 0x0200000008007fae */ /* 0x0007e8000e101d46 */
[----:B------:R4:W1:Y:S04]  /*8a80*/  SHFL.IDX PT, R4, R5, 0x1, 0x181f ;  /* 0x00381f0005047f89 */ /* 0x00086800000e0000 */
[----:B------:R3:W-:Y:S04]  /*8a90*/  LDGSTS.E.BYPASS.LTC128B.128 [R0+0x4000], [R6.64], !P6 ;  /* 0x0400000006007fae */ /* 0x0007e8000f101d46 */
[----:B--2---:R3:W2:Y:S01]  /*8aa0*/  SHFL.IDX PT, R2, R12, 0x1, 0x181f ;  /* 0x00381f000c027f89 */ /* 0x0046a200000e0000 */
[----:B-1--4-:R-:W-:Y:S03]  /*8ab0*/  SEL R5, RZ, 0x10, P6 ;  /* 0x00000010ff057807 */ /* 0x012fe60003000000 */
.L_x_1680:
[----:B------:R-:W-:Y:S02]  /*8ac0*/  IADD3 R3, -R11, 0x10, RZ ;  /* 0x000000100b037810 */ /* 0x000fe40007ffe1ff */
[----:B---3--:R-:W-:Y:S02]  /*8ad0*/  IADD3 R6, -R10, 0x10, RZ ;  /* 0x000000100a067810 */ /* 0x008fe40007ffe1ff */
[----:B------:R-:W-:Y:S02]  /*8ae0*/  LOP3.LUT R3, R3, 0xf, RZ, 0xc0, !PT ;  /* 0x0000000f03037812 */ /* 0x000fe400078ec0ff */
[----:B------:R-:W-:Y:S02]  /*8af0*/  IADD3 R7, -R5, 0x10, RZ ;  /* 0x0000001005077810 */ /* 0x000fe40007ffe1ff */
[----:B--2---:R-:W-:Y:S02]  /*8b00*/  IADD3 R8, P1, P0, R3, R2, R16 ;  /* 0x0000000203087210 */ /* 0x004fe4000783e010 */
[----:B------:R-:W-:Y:S02]  /*8b10*/  LOP3.LUT R3, R6, 0xf, RZ, 0xc0, !PT ;  /* 0x0000000f06037812 */ /* 0x000fe400078ec0ff */
[----:B------:R-:W-:Y:S02]  /*8b20*/  IADD3.X R9, RZ, R4, R13, P1, P0 ;  /* 0x00000004ff097210 */ /* 0x000fe40000fe040d */
[----:B------:R-:W-:Y:S02]  /*8b30*/  IADD3 R6, P1, P0, R3, R2, R17 ;  /* 0x0000000203067210 */ /* 0x000fe4000783e011 */
[----:B------:R-:W-:Y:S02]  /*8b40*/  LOP3.LUT R3, R7, 0xf, RZ, 0xc0, !PT ;  /* 0x0000000f07037812 */ /* 0x000fe400078ec0ff */
[----:B------:R-:W-:Y:S02]  /*8b50*/  IADD3.X R7, RZ, R4, R14, P1, P0 ;  /* 0x00000004ff077210 */ /* 0x000fe40000fe040e */
[----:B------:R-:W-:Y:S04]  /*8b60*/  IADD3 R2, P1, P0, R3, R2, R18 ;  /* 0x0000000203027210 */ /* 0x000fe8000783e012 */
[----:B------:R-:W-:Y:S02]  /*8b70*/  IADD3.X R3, RZ, R4, R15, P1, P0 ;  /* 0x00000004ff037210 */ /* 0x000fe40000fe040f */
[----:B------:R-:W-:Y:S02]  /*8b80*/  ISETP.NE.U32.AND P0, PT, R11, RZ, PT ;  /* 0x000000ff0b00720c */ /* 0x000fe40003f05070 */
[----:B------:R-:W-:Y:S11]  /*8b90*/  ISETP.NE.U32.AND P1, PT, R10, RZ, PT ;  /* 0x000000ff0a00720c */ /* 0x000ff60003f25070 */
[----:B------:R-:W-:Y:S01]  /*8ba0*/  @!PT LDS RZ, [RZ] ;  /* 0x00000000fffff984 */ /* 0x000fe20000000800 */
[----:B------:R-:W-:Y:S01]  /*8bb0*/  @!PT LDS RZ, [RZ] ;  /* 0x00000000fffff984 */ /* 0x000fe20000000800 */
[----:B------:R-:W-:Y:S01]  /*8bc0*/  @!PT LDS RZ, [RZ] ;  /* 0x00000000fffff984 */ /* 0x000fe20000000800 */
[----:B------:R1:W-:Y:S01]  /*8bd0*/  LDGSTS.E.BYPASS.LTC128B.128.ZFILL [R0+0x1000], [R8.64], P0 ;  /* 0x0100000008007fae */ /* 0x0003e20008141d46 */
[----:B------:R-:W-:Y:S03]  /*8be0*/  ISETP.NE.U32.AND P0, PT, R5, RZ, PT ;  /* 0x000000ff0500720c */ /* 0x000fe60003f05070 */
[----:B------:R1:W-:Y:S10]  /*8bf0*/  LDGSTS.E.BYPASS.LTC128B.128.ZFILL [R0+0x3000], [R6.64], P1 ;  /* 0x0300000006007fae */ /* 0x0003f40008941d46 */
[----:B------:R1:W-:Y:S02]  /*8c00*/  LDGSTS.E.BYPASS.LTC128B.128.ZFILL [R0+0x5000], [R2.64], P0 ;  /* 0x0500000002007fae */ /* 0x0003e40008141d46 */
.L_x_1595:
[----:B------:R-:W-:Y:S05]  /*8c10*/  BSYNC B0 ;  /* 0x0000000000007941 */ /* 0x000fea0003800000 */
.L_x_1594:
[----:B------:R-:W-:Y:S01]  /*8c20*/  ISETP.GE.AND P0, PT, R187, R175, PT ;  /* 0x000000afbb00720c */ /* 0x000fe20003f06270 */
[----:B------:R-:W0:Y:S01]  /*8c30*/  LDGDEPBAR ;  /* 0x00000000000079af */ /* 0x000e220000000000 */
[----:B-1----:R-:W-:Y:S01]  /*8c40*/  IADD3 R3, R175, -0x1, RZ ;  /* 0xffffffffaf037810 */ /* 0x002fe20007ffe0ff */
[----:B------:R-:W-:Y:S01]  /*8c50*/  IMAD.MOV.U32 R102, RZ, RZ, R100 ;  /* 0x000000ffff667224 */ /* 0x000fe200078e0064 */
[C---:B------:R-:W-:Y:S01]  /*8c60*/  ISETP.GE.AND P1, PT, R161.reuse, 0x1, PT ;  /* 0x00000001a100780c */ /* 0x040fe20003f26270 */
[----:B------:R-:W-:Y:S01]  /*8c70*/  IMAD.MOV.U32 R0, RZ, RZ, R101 ;  /* 0x000000ffff007224 */ /* 0x000fe200078e0065 */
[----:B------:R-:W-:Y:S01]  /*8c80*/  IADD3 R2, R161, 0x1, RZ ;  /* 0x00000001a1027810 */ /* 0x000fe20007ffe0ff */
[----:B------:R-:W-:Y:S03]  /*8c90*/  IMAD.MOV.U32 R175, RZ, RZ, R3 ;  /* 0x000000ffffaf7224 */ /* 0x000fe600078e0003 */
[----:B------:R-:W-:Y:S03]  /*8ca0*/  SEL R161, R2, RZ, !P1 ;  /* 0x000000ff02a17207 */ /* 0x000fe60004800000 */
[----:B------:R-:W-:-:S05]  /*8cb0*/  @!P0 BRA `(.L_x_1598) ;  /* 0xffffd18000008947 */ /* 0x000fca000383ffff */
.L_x_1588:
[----:B------:R-:W-:Y:S05]  /*8cc0*/  BRA.DIV ~URZ, `(.L_x_1599) ;  /* 0x00005c327f007947 */ /* 0x000fea000b800000 */
[----:B------:R2:W3:Y:S02]  /*8cd0*/  SHFL.BFLY PT, R0, R179, 0x2, 0x1f ;  /* 0x0c401f00b3007f89 */ /* 0x0004e400000e0000 */
.L_x_1681:
[----:B---3--:R-:W-:Y:S01]  /*8ce0*/  FADD.FTZ R0, R0, R179 ;  /* 0x000000b300007221 */ /* 0x008fe20000010000 */
[----:B------:R-:W-:Y:S05]  /*8cf0*/  BRA.DIV ~URZ, `(.L_x_1600) ;  /* 0x00005c627f007947 */ /* 0x000fea000b800000 */
[----:B-1----:R-:W1:Y:S04]  /*8d00*/  SHFL.BFLY PT, R2, R184, 0x2, 0x1f ;  /* 0x0c401f00b8027f89 */ /* 0x002e6800000e0000 */
[----:B------:R-:W3:Y:S01]  /*8d10*/  SHFL.BFLY PT, R5, R0, 0x1, 0x1f ;  /* 0x0c201f0000057f89 */ /* 0x000ee200000e0000 */
[----:B-1----:R-:W-:-:S02]  /*8d20*/  FADD.FTZ R4, R2, R184 ;  /* 0x000000b802047221 */ /* 0x002fc40000010000 */
[----:B---3--:R-:W-:-:S03]  /*8d30*/  FADD.FTZ R0, R0, R5 ;  /* 0x0000000500007221 */ /* 0x008fc60000010000 */
[----:B------:R1:W3:Y:S04]  /*8d40*/  SHFL.BFLY PT, R3, R4, 0x1, 0x1f ;  /* 0x0c201f0004037f89 */ /* 0x0002e800000e0000 */
.L_x_1682:
[----:B------:R-:W-:Y:S01]  /*8d50*/  FSETP.NE.FTZ.AND P1, PT, R0, RZ, PT ;  /* 0x000000ff0000720b */ /* 0x000fe20003f35000 */
[----:B---3--:R-:W-:Y:S01]  /*8d60*/  FADD.FTZ R3, R3, R4 ;  /* 0x0000000403037221 */ /* 0x008fe20000010000 */
[----:B------:R-:W-:Y:S02]  /*8d70*/  MOV R2, RZ ;  /* 0x000000ff00027202 */ /* 0x000fe40000000f00 */
[----:B------:R-:W-:Y:S02]  /*8d80*/  MOV R23, 0xff800000 ;  /* 0xff80000000177802 */ /* 0x000fe40000000f00 */
[----:B------:R-:W-:Y:S02]  /*8d90*/  FSETP.NE.FTZ.AND P0, PT, R3, RZ, PT ;  /* 0x000000ff0300720b */ /* 0x000fe40003f15000 */
[----:B------:R-:W-:-:S05]  /*8da0*/  MOV R22, 0xff800000 ;  /* 0xff80000000167802 */ /* 0x000fca0000000f00 */
[----:B------:R-:W3:Y:S01]  /*8db0*/  @P1 MUFU.RCP R2, R0 ;  /* 0x0000000000021308 */ /* 0x000ee20000001000 */
[----:B-1----:R-:W-:-:S05]  /*8dc0*/  @P1 MOV R4, 0x3f317218 ;  /* 0x3f31721800041802 */ /* 0x002fca0000000f00 */
[----:B------:R-:W-:Y:S02]  /*8dd0*/  @P1 FMUL.FTZ R4, R4, c[0x0][0x2d0] ;  /* 0x0000b40004041a20 */ /* 0x000fe40000410000 */
[----:B------:R1:W4:Y:S01]  /*8de0*/  @P1 MUFU.LG2 R5, R0 ;  /* 0x0000000000051308 */ /* 0x0003220000000c00 */
[C---:B---3--:R-:W-:Y:S02]  /*8df0*/  FMUL.FTZ R102, R2.reuse, R112 ;  /* 0x0000007002667220 */ /* 0x048fe40000410000 */
[C---:B------:R-:W-:Y:S02]  /*8e00*/  FMUL.FTZ R103, R2.reuse, R113 ;  /* 0x0000007102677220 */ /* 0x040fe40000410000 */
[C---:B------:R-:W-:Y:S02]  /*8e10*/  FMUL.FTZ R112, R2.reuse, R68 ;  /* 0x0000004402707220 */ /* 0x040fe40000410000 */
[C---:B------:R-:W-:Y:S01]  /*8e20*/  FMUL.FTZ R113, R2.reuse, R69 ;  /* 0x0000004502717220 */ /* 0x040fe20000410000 */
[----:B-1----:R-:W-:Y:S01]  /*8e30*/  MOV R0, RZ ;  /* 0x000000ff00007202 */ /* 0x002fe20000000f00 */
[----:B------:R-:W-:-:S02]  /*8e40*/  FMUL.FTZ R68, R2, R72 ;  /* 0x0000004802447220 */ /* 0x000fc40000410000 */
[C---:B------:R-:W-:Y:S02]  /*8e50*/  FMUL.FTZ R69, R2.reuse, R73 ;  /* 0x0000004902457220 */ /* 0x040fe40000410000 */
[C---:B------:R-:W-:Y:S01]  /*8e60*/  FMUL.FTZ R72, R2.reuse, R76 ;  /* 0x0000004c02487220 */ /* 0x040fe20000410000 */
[----:B------:R-:W1:Y:S01]  /*8e70*/  @P0 MUFU.RCP R0, R3 ;  /* 0x0000000300000308 */ /* 0x000e620000001000 */
        /* <DEDUP_REMOVED lines=41> */
[----:B------:R3:W5:Y:S01]  /*9110*/  @P0 MUFU.LG2 R2, R3 ;  /* 0x0000000300020308 */ /* 0x0007620000000c00 */
[----:B----4-:R-:W-:Y:S02]  /*9120*/  @P1 FMUL.FTZ R5, R5, 0.69314718246459960938 ;  /* 0x3f31721805051820 */ /* 0x010fe40000410000 */
[----:B-1----:R-:W-:Y:S02]  /*9130*/  FMUL.FTZ R124, R0, R38 ;  /* 0x00000026007c7220 */ /* 0x002fe40000410000 */
[----:B------:R-:W-:Y:S01]  /*9140*/  @P1 FFMA.FTZ R23, R4, R101, R5 ;  /* 0x0000006504171223 */ /* 0x000fe20000010005 */
[----:B------:R-:W-:Y:S01]  /*9150*/  MOV R4, 0x1 ;  /* 0x0000000100047802 */ /* 0x000fe20000000f00 */
[C---:B------:R-:W-:Y:S02]  /*9160*/  FMUL.FTZ R125, R0.reuse, R39 ;  /* 0x00000027007d7220 */ /* 0x040fe40000410000 */
[----:B------:R-:W-:-:S02]  /*9170*/  FMUL.FTZ R84, R0, R130 ;  /* 0x0000008200547220 */ /* 0x000fc40000410000 */
[C---:B------:R-:W-:Y:S02]  /*9180*/  FMUL.FTZ R85, R0.reuse, R131 ;  /* 0x0000008300557220 */ /* 0x040fe40000410000 */
[C---:B------:R-:W-:Y:S02]  /*9190*/  FMUL.FTZ R38, R0.reuse, R46 ;  /* 0x0000002e00267220 */ /* 0x040fe40000410000 */
[----:B------:R-:W-:Y:S01]  /*91a0*/  FMUL.FTZ R39, R0, R47 ;  /* 0x0000002f00277220 */ /* 0x000fe20000410000 */
[----:B---3--:R-:W-:Y:S01]  /*91b0*/  @P0 MOV R3, 0x3f317218 ;  /* 0x3f31721800030802 */ /* 0x008fe20000000f00 */
        /* <DEDUP_REMOVED lines=46> */
.L_x_1562:
[----:B------:R-:W-:Y:S01]  /*94a0*/  LOP3.LUT P0, RZ, R172, 0xff, RZ, 0xc0, !PT ;  /* 0x000000ffacff7812 */ /* 0x000fe2000780c0ff */
[----:B------:R-:W-:-:S12]  /*94b0*/  BSSY B0, `(.L_x_1601) ;  /* 0x000000f000007945 */ /* 0x000fd80003800000 */
        /* <DEDUP_REMOVED lines=14> */
.L_x_1602:
[----:B------:R-:W-:Y:S05]  /*95a0*/  BSYNC B0 ;  /* 0x0000000000007941 */ /* 0x000fea0003800000 */
.L_x_1601:
[----:B------:R-:W-:Y:S01]  /*95b0*/  PRMT R0, R0, 0x9910, RZ ;  /* 0x0000991000007816 */ /* 0x000fe200000000ff */
[----:B------:R-:W-:Y:S01]  /*95c0*/  BSSY B1, `(.L_x_1603) ;  /* 0x0000336000017945 */ /* 0x000fe20003800000 */
[----:B------:R-:W-:Y:S02]  /*95d0*/  IMAD.MOV.U32 R82, RZ, RZ, R200 ;  /* 0x000000ffff527224 */ /* 0x000fe400078e00c8 */
[----:B------:R-:W-:-:S13]  /*95e0*/  ISETP.NE.AND P0, PT, R0, RZ, PT ;  /* 0x000000ff0000720c */ /* 0x000fda0003f05270 */
[----:B------:R-:W-:Y:S05]  /*95f0*/  @!P0 BRA `(.L_x_1604) ;  /* 0x000026b000008947 */ /* 0x000fea0003800000 */
[----:B------:R-:W-:Y:S01]  /*9600*/  WARPSYNC 0xffffffff ;  /* 0xffffffff00007948 */ /* 0x000fe20003800000 */
[----:B------:R-:W-:Y:S01]  /*9610*/  BAR.SYNC.DEFER_BLOCKING 0x1, 0x100 ;  /* 0x0044000000007b1d */ /* 0x000fe20000010000 */
[----:B------:R-:W-:Y:S01]  /*9620*/  F2FP.BF16.PACK_AB R0, R133, R132 ;  /* 0x000000848500723e */ /* 0x000fe200000010ff */
[----:B------:R-:W-:Y:S01]  /*9630*/  IMAD.MOV.U32 R14, RZ, RZ, c[0x0][0x388] ;  /* 0x0000e200ff0e7624 */ /* 0x000fe200078e00ff */
        /* <DEDUP_REMOVED lines=10> */
[----:B-1----:R-:W-:-:S02]  /*96e0*/  F2FP.BF16.PACK_AB R0, R85, R84 ;  /* 0x000000545500723e */ /* 0x002fc400000010ff */
[----:B---3--:R-:W-:-:S03]  /*96f0*/  F2FP.BF16.PACK_AB R2, R29, R28 ;  /* 0x0000001c1d02723e */ /* 0x008fc600000010ff */
[----:B------:R1:W-:Y:S01]  /*9700*/  STS [R222+0x400], R0 ;  /* 0x00040000de007388 */ /* 0x0003e20000000800 */
[----:B----4-:R-:W-:-:S03]  /*9710*/  F2FP.BF16.PACK_AB R3, R127, R126 ;  /* 0x0000007e7f03723e */ /* 0x010fc600000010ff */
[----:B------:R3:W-:Y:S04]  /*9720*/  STS [R224], R2 ;  /* 0x00000002e0007388 */ /* 0x0007e80000000800 */
[----:B------:R4:W-:Y:S01]  /*9730*/  STS [R224+0x400], R3 ;  /* 0x00040003e0007388 */ /* 0x0009e20000000800 */
[----:B-1----:R-:W-:Y:S02]  /*9740*/  F2FP.BF16.PACK_AB R0, R33, R32 ;  /* 0x000000202100723e */ /* 0x002fe400000010ff */
[----:B---3--:R-:W-:-:S03]  /*9750*/  F2FP.BF16.PACK_AB R2, R123, R122 ;  /* 0x0000007a7b02723e */ /* 0x008fc600000010ff */
[----:B------:R1:W-:Y:S01]  /*9760*/  STS [R223], R0 ;  /* 0x00000000df007388 */ /* 0x0003e20000000800 */
[----:B----4-:R-:W-:-:S03]  /*9770*/  F2FP.BF16.PACK_AB R3, R35, R34 ;  /* 0x000000222303723e */ /* 0x010fc600000010ff */
[----:B------:R3:W-:Y:S04]  /*9780*/  STS [R223+0x400], R2 ;  /* 0x00040002df007388 */ /* 0x0007e80000000800 */
[----:B------:R4:W-:Y:S01]  /*9790*/  STS [R251], R3 ;  /* 0x00000003fb007388 */ /* 0x0009e20000000800 */
[----:B-1----:R-:W-:Y:S02]  /*97a0*/  F2FP.BF16.PACK_AB R0, R89, R88 ;  /* 0x000000585900723e */ /* 0x002fe400000010ff */
        /* <DEDUP_REMOVED lines=15> */
[----:B------:R3:W-:Y:S04]  /*98a0*/  STS [R221+0x4000], R2 ;  /* 0x00400002dd007388 */ /* 0x0007e80000000800 */
[----:B------:R4:W-:Y:S01]  /*98b0*/  STS [R221+0x4400], R3 ;  /* 0x00440003dd007388 */ /* 0x0009e20000000800 */
        /* <DEDUP_REMOVED lines=23> */
[----:B------:R4:W-:Y:S04]  /*9a30*/  STS [R250+0x4400], R4 ;  /* 0x00440004fa007388 */ /* 0x0009e80000000800 */
[----:B------:R2:W-:Y:S01]  /*9a40*/  STS [R248+0x4000], R2 ;  /* 0x00400002f8007388 */ /* 0x0005e20000000800 */
[----:B-1----:R-:W-:Y:S02]  /*9a50*/  F2FP.BF16.PACK_AB R0, R67, R66 ;  /* 0x000000424300723e */ /* 0x002fe400000010ff */
[----:B---3--:R-:W-:-:S03]  /*9a60*/  F2FP.BF16.PACK_AB R3, R51, R50 ;  /* 0x000000323303723e */ /* 0x008fc600000010ff */
[----:B------:R1:W-:Y:S01]  /*9a70*/  STS [R248+0x4400], R0 ;  /* 0x00440000f8007388 */ /* 0x0003e20000000800 */
[----:B----4-:R-:W-:-:S03]  /*9a80*/  F2FP.BF16.PACK_AB R4, R113, R112 ;  /* 0x000000707104723e */ /* 0x010fc600000010ff */
[----:B------:R3:W-:Y:S01]  /*9a90*/  STS [R221+0x8400], R3 ;  /* 0x00840003dd007388 */ /* 0x0007e20000000800 */
[----:B--2---:R-:W-:-:S03]  /*9aa0*/  F2FP.BF16.PACK_AB R2, R69, R68 ;  /* 0x000000444502723e */ /* 0x004fc600000010ff */
[----:B------:R2:W-:Y:S04]  /*9ab0*/  STS [R221+0x8000], R4 ;  /* 0x00800004dd007388 */ /* 0x0005e80000000800 */
[----:B------:R4:W-:Y:S01]  /*9ac0*/  STS [R222+0x8000], R2 ;  /* 0x00800002de007388 */ /* 0x0009e20000000800 */
[----:B-1----:R-:W-:Y:S02]  /*9ad0*/  F2FP.BF16.PACK_AB R0, R59, R58 ;  /* 0x0000003a3b00723e */ /* 0x002fe400000010ff */
[----:B---3--:R-:W-:-:S03]  /*9ae0*/  F2FP.BF16.PACK_AB R3, R63, R62 ;  /* 0x0000003e3f03723e */ /* 0x008fc600000010ff */
[----:B------:R1:W-:Y:S01]  /*9af0*/  STS [R222+0x8400], R0 ;  /* 0x00840000de007388 */ /* 0x0003e20000000800 */
[----:B--2---:R-:W-:-:S03]  /*9b00*/  F2FP.BF16.PACK_AB R4, R73, R72 ;  /* 0x000000484904723e */ /* 0x004fc600000010ff */
        /* <DEDUP_REMOVED lines=9> */
[----:B------:R2:W-:Y:S01]  /*9ba0*/  STS [R251+0x8400], R4 ;  /* 0x00840004fb007388 */ /* 0x0005e20000000800 */
[----:B-1----:R-:W-:-:S05]  /*9bb0*/  F2FP.BF16.PACK_AB R0, R121, R120 ;  /* 0x000000787900723e */ /* 0x002fca00000010ff */
[----:B------:R1:W-:Y:S01]  /*9bc0*/  STS [R251+0x8000], R0 ;  /* 0x00800000fb007388 */ /* 0x0003e20000000800 */
[----:B--2---:R-:W-:-:S03]  /*9bd0*/  @P2 IADD3 R4, P0, R209, c[0x0][0x508], RZ ;  /* 0x00014200d1042a10 */ /* 0x004fc60007f1e0ff */
[----:B------:R2:W-:Y:S01]  /*9be0*/  STS [R249+0x8000], R3 ;  /* 0x00800003f9007388 */ /* 0x0005e20000000800 */
[----:B------:R-:W-:-:S03]  /*9bf0*/  @P2 IADD3.X R5, R210, c[0x0][0x50c], RZ, P0, !PT ;  /* 0x00014300d2052a10 */ /* 0x000fc600007fe4ff */
[----:B------:R3:W-:Y:S01]  /*9c00*/  STS [R249+0x8400], R2 ;  /* 0x00840002f9007388 */ /* 0x0007e20000000800 */
[----:B-1----:R-:W-:Y:S02]  /*9c10*/  F2FP.BF16.PACK_AB R0, R81, R80 ;  /* 0x000000505100723e */ /* 0x002fe400000010ff */
[----:B--2---:R-:W-:-:S03]  /*9c20*/  F2FP.BF16.PACK_AB R3, R43, R42 ;  /* 0x0000002a2b03723e */ /* 0x004fc600000010ff */
[----:B------:R1:W-:Y:S01]  /*9c30*/  STS [R250+0x8000], R0 ;  /* 0x00800000fa007388 */ /* 0x0003e20000000800 */
[----:B---3--:R-:W-:-:S05]  /*9c40*/  F2FP.BF16.PACK_AB R2, R55, R54 ;  /* 0x000000363702723e */ /* 0x008fca00000010ff */
        /* <DEDUP_REMOVED lines=17> */
.L_x_1605:
[----:B--2---:R-:W2:Y:S01]  /*9d60*/  LDL R3, [R1+0xc] ;  /* 0x00000c0001037983 */ /* 0x004ea20000100800 */
[----:B------:R-:W-:Y:S01]  /*9d70*/  IMAD.MOV.U32 R2, RZ, RZ, 0x368 ;  /* 0x00000368ff027424 */ /* 0x000fe200078e00ff */
[----:B------:R-:W-:-:S02]  /*9d80*/  ISETP.GT.AND P2, PT, R5, 0x1, PT ;  /* 0x000000010500780c */ /* 0x000fc40003f44270 */
[----:B------:R-:W3:Y:S01]  /*9d90*/  LDL R31, [R1+0x8] ;  /* 0x00000800011f7983 */ /* 0x000ee20000100800 */
[----:B------:R-:W-:Y:S02]  /*9da0*/  ISETP.NE.U32.AND P0, PT, RZ, c[0x0][0x500], PT ;  /* 0x00014000ff007a0c */ /* 0x000fe40003f05070 */
[----:B------:R-:W-:Y:S02]  /*9db0*/  SEL R2, R2, 0x328, P2 ;  /* 0x0000032802027807 */ /* 0x000fe40001000000 */
[----:B------:R-:W-:Y:S02]  /*9dc0*/  ISETP.NE.AND.EX P0, PT, RZ, c[0x0][0x504], PT, P0 ;  /* 0x00014100ff007a0c */ /* 0x000fe40003f05300 */
[----:B------:R1:W4:Y:S02]  /*9dd0*/  LDC.64 R4, c[0x0][R2+0x170] ;  /* 0x00005c0002047b82 */ /* 0x0003240000000a00 */
[----:B------:R-:W-:-:S06]  /*9de0*/  SEL R8, R207, RZ, !P0 ;  /* 0x000000ffcf087207 */ /* 0x000fcc0004000000 */
[----:B------:R1:W4:Y:S08]  /*9df0*/  LDC.64 R16, c[0x0][R2+0x168] ;  /* 0x00005a0002107b82 */ /* 0x0003300000000a00 */
[----:B------:R1:W2:Y:S08]  /*9e00*/  LDC.64 R18, c[0x0][R2+0x178] ;  /* 0x00005e0002127b82 */ /* 0x0002b00000000a00 */
[----:B------:R1:W2:Y:S01]  /*9e10*/  LDC.64 R20, c[0x0][R2+0x160] ;  /* 0x0000580002147b82 */ /* 0x0002a20000000a00 */
[----:B------:R-:W-:Y:S01]  /*9e20*/  LOP3.LUT R9, R202, 0xffff, RZ, 0xc0, !PT ;  /* 0x0000ffffca097812 */ /* 0x000fe200078ec0ff */
[----:B-1----:R-:W-:-:S05]  /*9e30*/  IMAD.MOV.U32 R2, RZ, RZ, c[0x0][0x4e8] ;  /* 0x00013a00ff027624 */ /* 0x002fca00078e00ff */
[----:B------:R-:W-:Y:S01]  /*9e40*/  ISETP.NE.AND P3, PT, R2, 0x1, PT ;  /* 0x000000010200780c */ /* 0x000fe20003f65270 */
[----:B----4-:R-:W-:Y:S02]  /*9e50*/  IMAD R2, R5, R8, RZ ;  /* 0x0000000805027224 */ /* 0x010fe400078e02ff */
[----:B------:R-:W-:-:S04]  /*9e60*/  IMAD.WIDE.U32 R6, R16, R9, RZ ;  /* 0x0000000910067225 */ /* 0x000fc800078e00ff */
        /* <DEDUP_REMOVED lines=53> */
[----:B------:R-:W-:Y:S01]  /*a1c0*/  IMAD R11, R11, c[0x0][0x3a0], RZ ;  /* 0x0000e8000b0b7a24 */ /* 0x000fe200078e02ff */
[----:B-1----:R-:W-:Y:S01]  /*a1d0*/  LEA R4, R201, R189, 0x7 ;  /* 0x000000bdc9047211 */ /* 0x002fe200078e38ff */
[C---:B------:R-:W-:Y:S01]  /*a1e0*/  IMAD.WIDE.U32 R2, R0.reuse, c[0x0][0x3a0], RZ ;  /* 0x0000e80000027a25 */ /* 0x040fe200078e00ff */
[----:B------:R-:W-:Y:S01]  /*a1f0*/  SHF.R.S32.HI R5, RZ, 0x1f, R8 ;  /* 0x0000001fff057819 */ /* 0x000fe20000011408 */
[----:B------:R1:W2:Y:S02]  /*a200*/  LDS.128 R24, [R188+0x80] ;  /* 0x00008000bc187984 */ /* 0x0002a40000000c00 */
[----:B------:R-:W-:-:S02]  /*a210*/  IMAD R0, R0, c[0x0][0x3a4], R11 ;  /* 0x0000e90000007a24 */ /* 0x000fc400078e020b */
[----:B------:R-:W-:Y:S01]  /*a220*/  @P3 IMAD.HI.U32 R6, R4, c[0x0][0x4ec], RZ ;  /* 0x00013b0004063a27 */ /* 0x000fe200078e00ff */
[----:B------:R1:W3:Y:S02]  /*a230*/  LDS.128 R40, [R188+0x1080] ;  /* 0x00108000bc287984 */ /* 0x0002e40000000c00 */
[----:B------:R-:W-:Y:S01]  /*a240*/  IADD3 R3, R3, R0, RZ ;  /* 0x0000000003037210 */ /* 0x000fe20007ffe0ff */
[----:B------:R-:W-:Y:S01]  /*a250*/  IMAD R5, R5, c[0x0][0x3f0], RZ ;  /* 0x0000fc0005057a24 */ /* 0x000fe200078e02ff */
[----:B------:R1:W4:Y:S01]  /*a260*/  LDS.128 R52, [R188+0x2080] ;  /* 0x00208000bc347984 */ /* 0x0003220000000c00 */
[----:B------:R-:W-:Y:S02]  /*a270*/  MOV R0, R4 ;  /* 0x0000000400007202 */ /* 0x000fe40000000f00 */
[----:B------:R-:W-:Y:S01]  /*a280*/  IMAD.WIDE.U32 R2, R9, c[0x0][0x3e8], R2 ;  /* 0x0000fa0009027a25 */ /* 0x000fe200078e0002 */
[----:B------:R1:W1:Y:S01]  /*a290*/  LDS.128 R60, [R188+0x3080] ;  /* 0x00308000bc3c7984 */ /* 0x0002620000000c00 */
[----:B------:R-:W-:-:S02]  /*a2a0*/  @P3 SHF.R.U32.HI R0, RZ, c[0x0][0x4f0], R6 ;  /* 0x00013c00ff003a19 */ /* 0x000fc40000011606 */
[----:B------:R-:W-:Y:S01]  /*a2b0*/  IMAD R3, R9, c[0x0][0x3ec], R3 ;  /* 0x0000fb0009037a24 */ /* 0x000fe200078e0203 */
[----:B------:R1:W1:Y:S01]  /*a2c0*/  LDS.128 R20, [R188+0x4080] ;  /* 0x00408000bc147984 */ /* 0x0002620000000c00 */
[C---:B------:R-:W-:Y:S01]  /*a2d0*/  IMAD R7, R8.reuse, c[0x0][0x3f4], R5 ;  /* 0x0000fd0008077a24 */ /* 0x040fe200078e0205 */
[----:B------:R-:W-:Y:S01]  /*a2e0*/  SHF.R.S32.HI R6, RZ, 0x1f, R0 ;  /* 0x0000001fff067819 */ /* 0x000fe20000011400 */
[----:B------:R-:W-:Y:S01]  /*a2f0*/  IMAD.WIDE.U32 R2, R8, c[0x0][0x3f0], R2 ;  /* 0x0000fc0008027a25 */ /* 0x000fe200078e0002 */
[----:B------:R1:W1:Y:S01]  /*a300*/  LDS.128 R36, [R188+0x5080] ;  /* 0x00508000bc247984 */ /* 0x0002620000000c00 */
[----:B------:R-:W-:Y:S02]  /*a310*/  IADD3 R5, -R0, RZ, RZ ;  /* 0x000000ff00057210 */ /* 0x000fe40007ffe1ff */
[----:B------:R-:W-:Y:S01]  /*a320*/  IMAD R6, R6, c[0x0][0x3e0], RZ ;  /* 0x0000f80006067a24 */ /* 0x000fe200078e02ff */
[----:B------:R1:W1:Y:S01]  /*a330*/  LDS.128 R48, [R188+0x6080] ;  /* 0x00608000bc307984 */ /* 0x0002620000000c00 */
[----:B------:R-:W-:Y:S01]  /*a340*/  IADD3 R3, R3, R7, RZ ;  /* 0x0000000703037210 */ /* 0x000fe20007ffe0ff */
[----:B------:R-:W-:-:S02]  /*a350*/  IMAD R4, R5, c[0x0][0x4e8], R4 ;  /* 0x00013a0005047a24 */ /* 0x000fc400078e0204 */
        /* <DEDUP_REMOVED lines=17> */
.L_x_1683:
[----:B------:R-:W-:Y:S05]  /*a470*/  BRA.DIV ~URZ, `(.L_x_1608) ;  /* 0x000046527f007947 */ /* 0x000fea000b800000 */
[----:B------:R4:W2:Y:S02]  /*a480*/  SHFL.IDX PT, R0, R11, RZ, 0x181f ;  /* 0x00181fff0b007589 */ /* 0x0008a400000e0000 */
.L_x_1684:
        /* <DEDUP_REMOVED lines=19> */
.L_x_1610:
[----:B------:R-:W-:Y:S05]  /*a5c0*/  BSYNC B0 ;  /* 0x0000000000007941 */ /* 0x000fea0003800000 */
.L_x_1609:
[----:B------:R-:W-:Y:S05]  /*a5d0*/  BRA.DIV ~URZ, `(.L_x_1611) ;  /* 0x000045627f007947 */ /* 0x000fea000b800000 */
[----:B---3--:R3:W4:Y:S04]  /*a5e0*/  SHFL.IDX PT, R4, R5, 0x1, 0x181f ;  /* 0x00381f0005047f89 */ /* 0x00872800000e0000 */
[----:B--2---:R3:W2:Y:S02]  /*a5f0*/  SHFL.IDX PT, R0, R11, 0x1, 0x181f ;  /* 0x00381f000b007f89 */ /* 0x0046a400000e0000 */
.L_x_1685:
        /* <DEDUP_REMOVED lines=19> */
.L_x_1613:
[----:B------:R-:W-:Y:S05]  /*a730*/  BSYNC B0 ;  /* 0x0000000000007941 */ /* 0x000fea0003800000 */
.L_x_1612:
[----:B------:R-:W-:Y:S05]  /*a740*/  BRA.DIV ~URZ, `(.L_x_1614) ;  /* 0x000044c27f007947 */ /* 0x000fea000b800000 */
[----:B----4-:R4:W3:Y:S02]  /*a750*/  SHFL.IDX PT, R4, R5, 0x2, 0x181f ;  /* 0x00581f0005047f89 */ /* 0x0108e400000e0000 */
.L_x_1686:
[----:B------:R-:W-:Y:S05]  /*a760*/  BRA.DIV ~URZ, `(.L_x_1615) ;  /* 0x000045127f007947 */ /* 0x000fea000b800000 */
[----:B--2---:R2:W4:Y:S02]  /*a770*/  SHFL.IDX PT, R0, R11, 0x2, 0x181f ;  /* 0x00581f000b007f89 */ /* 0x00452400000e0000 */
.L_x_1687:
        /* <DEDUP_REMOVED lines=19> */
.L_x_1617:
[----:B------:R-:W-:Y:S05]  /*a8b0*/  BSYNC B0 ;  /* 0x0000000000007941 */ /* 0x000fea0003800000 */
.L_x_1616:
[----:B------:R-:W-:Y:S05]  /*a8c0*/  BRA.DIV ~URZ, `(.L_x_1618) ;  /* 0x000044227f007947 */ /* 0x000fea000b800000 */
[----:B---3--:R3:W2:Y:S04]  /*a8d0*/  SHFL.IDX PT, R6, R5, 0x3, 0x181f ;  /* 0x00781f0005067f89 */ /* 0x0086a800000e0000 */
[----:B----4-:R3:W4:Y:S02]  /*a8e0*/  SHFL.IDX PT, R0, R11, 0x3, 0x181f ;  /* 0x00781f000b007f89 */ /* 0x01072400000e0000 */
.L_x_1688:
        /* <DEDUP_REMOVED lines=9> */
[-C--:B--23--:R-:W-:Y:S02]  /*a980*/  @!P1 LEA.HI.X R5, R177, R6.reuse, R8, 0x1, P3 ;  /* 0x00000006b1059211 */ /* 0x08cfe400018f0c08 */
        /* <DEDUP_REMOVED lines=10> */
.L_x_1606:
        /* <DEDUP_REMOVED lines=32> */
.L_x_1689:
[----:B------:R-:W-:Y:S05]  /*ac30*/  BRA.DIV ~URZ, `(.L_x_1621) ;  /* 0x000041f27f007947 */ /* 0x000fea000b800000 */
[----:B------:R3:W4:Y:S02]  /*ac40*/  SHFL.IDX PT, R0, R12, RZ, 0x1c1f ;  /* 0x001c1fff0c007589 */ /* 0x00072400000e0000 */
.L_x_1690:
[----:B------:R-:W-:Y:S01]  /*ac50*/  BSSY B0, `(.L_x_1622) ;  /* 0x000007a000007945 */ /* 0x000fe20003800000 */
[----:B------:R-:W-:Y:S05]  /*ac60*/  @P0 BRA `(.L_x_1623) ;  /* 0x0000078000000947 */ /* 0x000fea0003800000 */
[----:B------:R-:W-:Y:S02]  /*ac70*/  ISETP.GE.AND P1, PT, R220, c[0x0][0x3c8], PT ;  /* 0x0000f200dc007a0c */ /* 0x000fe40003f26270 */
[----:B------:R-:W-:Y:S02]  /*ac80*/  ISETP.GE.AND P0, PT, R247, c[0x0][0x3c8], PT ;  /* 0x0000f200f7007a0c */ /* 0x000fe40003f06270 */
[----:B------:R-:W-:Y:S02]  /*ac90*/  ISETP.GE.AND P3, PT, R246, c[0x0][0x3c8], PT ;  /* 0x0000f200f6007a0c */ /* 0x000fe40003f66270 */
[----:B------:R-:W-:Y:S02]  /*aca0*/  ISETP.GE.AND P4, PT, R245, c[0x0][0x3c8], PT ;  /* 0x0000f200f5007a0c */ /* 0x000fe40003f86270 */
[----:B------:R-:W-:-:S02]  /*acb0*/  SHF.R.S32.HI R8, RZ, 0x1f, R247 ;  /* 0x0000001fff087819 */ /* 0x000fc400000114f7 */
[----:B------:R-:W-:Y:S02]  /*acc0*/  SHF.R.S32.HI R9, RZ, 0x1f, R246 ;  /* 0x0000001fff097819 */ /* 0x000fe400000114f6 */
[----:B------:R-:W-:Y:S01]  /*acd0*/  ISETP.GE.AND P6, PT, R230, c[0x0][0x3c8], PT ;  /* 0x0000f200e6007a0c */ /* 0x000fe20003fc6270 */
[----:B----4-:R-:W-:Y:S01]  /*ace0*/  @!P1 IMAD.MOV.U32 R6, RZ, RZ, R0 ;  /* 0x000000ffff069224 */ /* 0x010fe200078e0000 */
[----:B------:R-:W-:Y:S01]  /*acf0*/  SHF.R.S32.HI R10, RZ, 0x1f, R232 ;  /* 0x0000001fff0a7819 */ /* 0x000fe200000114e8 */
[----:B--2---:R-:W-:Y:S01]  /*ad00*/  @!P1 IMAD.MOV.U32 R7, RZ, RZ, R4 ;  /* 0x000000ffff079224 */ /* 0x004fe200078e0004 */
[C---:B------:R-:W-:Y:S02]  /*ad10*/  @!P0 LEA R2, P2, R247.reuse, R0, 0x2 ;  /* 0x00000000f7028211 */ /* 0x040fe400078410ff */
[----:B------:R-:W-:Y:S01]  /*ad20*/  SHF.R.S32.HI R11, RZ, 0x1f, R231 ;  /* 0x0000001fff0b7819 */ /* 0x000fe200000114e7 */
[----:B------:R-:W-:Y:S01]  /*ad30*/  @!P1 IMAD.WIDE R6, R220, 0x4, R6 ;  /* 0x00000004dc069825 */ /* 0x000fe200078e0206 */
[----:B------:R-:W-:-:S02]  /*ad40*/  @!P0 LEA.HI.X R3, R247, R4, R8, 0x2, P2 ;  /* 0x00000004f7038211 */ /* 0x000fc400010f1408 */
[----:B------:R-:W-:Y:S02]  /*ad50*/  ISETP.GE.AND P2, PT, R244, c[0x0][0x3c8], PT ;  /* 0x0000f200f4007a0c */ /* 0x000fe40003f46270 */
[----:B------:R2:W-:Y:S01]  /*ad60*/  @!P1 ST.E.64 [R6.64], R132 ;  /* 0x0000008406009985 */ /* 0x0005e2000c101b06 */
[----:B------:R-:W-:Y:S02]  /*ad70*/  ISETP.GE.AND P1, PT, R243, c[0x0][0x3c8], PT ;  /* 0x0000f200f3007a0c */ /* 0x000fe40003f26270 */
[----:B------:R-:W-:Y:S01]  /*ad80*/  SHF.R.S32.HI R8, RZ, 0x1f, R245 ;  /* 0x0000001fff087819 */ /* 0x000fe200000114f5 */
[----:B------:R4:W-:Y:S01]  /*ad90*/  @!P0 ST.E.64 [R2.64], R26 ;  /* 0x0000001a02008985 */ /* 0x0009e2000c101b06 */
[----:B------:R-:W-:Y:S02]  /*ada0*/  SHF.R.S32.HI R14, RZ, 0x1f, R228 ;  /* 0x0000001fff0e7819 */ /* 0x000fe400000114e4 */
[----:B------:R-:W-:Y:S02]  /*adb0*/  SHF.R.S32.HI R16, RZ, 0x1f, R227 ;  /* 0x0000001fff107819 */ /* 0x000fe400000114e3 */
[----:B------:R-:W-:-:S02]  /*adc0*/  SHF.R.S32.HI R15, RZ, 0x1f, R226 ;  /* 0x0000001fff0f7819 */ /* 0x000fc400000114e2 */
        /* <DEDUP_REMOVED lines=64> */
[----:B------:R-:W-:Y:S01]  /*b1d0*/  @!P2 LEA R8, P0, R232, R0, 0x2 ;  /* 0x00000000e808a211 */ /* 0x000fe200078010ff */
[----:B------:R2:W-:Y:S01]  /*b1e0*/  @!P3 ST.E.64 [R6.64], R60 ;  /* 0x0000003c0600b985 */ /* 0x0005e2000c101b06 */
[----:B------:R-:W-:-:S02]  /*b1f0*/  ISETP.GE.AND P5, PT, R229, c[0x0][0x3c8], PT ;  /* 0x0000f200e5007a0c */ /* 0x000fc40003fa6270 */
[----:B------:R-:W-:Y:S01]  /*b200*/  @!P2 LEA.HI.X R9, R232, R4, R10, 0x2, P0 ;  /* 0x00000004e809a211 */ /* 0x000fe200000f140a */
[----:B------:R4:W-:Y:S01]  /*b210*/  @!P4 ST.E.64 [R2.64], R64 ;  /* 0x000000400200c985 */ /* 0x0009e2000c101b06 */
[----:B------:R-:W-:Y:S02]  /*b220*/  SHF.R.S32.HI R10, RZ, 0x1f, R230 ;  /* 0x0000001fff0a7819 */ /* 0x000fe400000114e6 */
[----:B------:R-:W-:Y:S01]  /*b230*/  ISETP.GE.AND P4, PT, R228, c[0x0][0x3c8], PT ;  /* 0x0000f200e4007a0c */ /* 0x000fe20003f86270 */
[----:B------:R-:W-:Y:S01]  /*b240*/  @!P2 ST.E.64 [R8.64], R112 ;  /* 0x000000700800a985 */ /* 0x000fe2000c101b06 */
[----:B------:R-:W-:Y:S02]  /*b250*/  ISETP.GE.AND P2, PT, R227, c[0x0][0x3c8], PT ;  /* 0x0000f200e3007a0c */ /* 0x000fe40003f46270 */
[-C--:B--2---:R-:W-:Y:S02]  /*b260*/  @!P6 LEA R6, P0, R230, R0.reuse, 0x2 ;  /* 0x00000000e606e211 */ /* 0x084fe400078010ff */
[----:B----4-:R-:W-:-:S02]  /*b270*/  @!P1 LEA R2, P3, R231, R0, 0x2 ;  /* 0x00000000e7029211 */ /* 0x010fc400078610ff */
[-C--:B------:R-:W-:Y:S02]  /*b280*/  @!P6 LEA.HI.X R7, R230, R4.reuse, R10, 0x2, P0 ;  /* 0x00000004e607e211 */ /* 0x080fe400000f140a */
[----:B------:R-:W-:Y:S02]  /*b290*/  @!P1 LEA.HI.X R3, R231, R4, R11, 0x2, P3 ;  /* 0x00000004e7039211 */ /* 0x000fe400018f140b */
[----:B------:R-:W-:Y:S02]  /*b2a0*/  ISETP.GE.AND P0, PT, R225, c[0x0][0x3c8], PT ;  /* 0x0000f200e1007a0c */ /* 0x000fe40003f06270 */
[----:B------:R-:W-:Y:S01]  /*b2b0*/  SHF.R.S32.HI R10, RZ, 0x1f, R229 ;  /* 0x0000001fff0a7819 */ /* 0x000fe200000114e5 */
        /* <DEDUP_REMOVED lines=19> */
.L_x_1623:
[----:B------:R-:W-:Y:S05]  /*b3f0*/  BSYNC B0 ;  /* 0x0000000000007941 */ /* 0x000fea0003800000 */
.L_x_1622:
[----:B------:R-:W-:Y:S05]  /*b400*/  BRA.DIV ~URZ, `(.L_x_1624) ;  /* 0x00003a927f007947 */ /* 0x000fea000b800000 */
[----:B--2---:R2:W1:Y:S04]  /*b410*/  SHFL.IDX PT, R4, R5, 0x1, 0x1c1f ;  /* 0x003c1f0005047f89 */ /* 0x00446800000e0000 */
[----:B----4-:R2:W4:Y:S02]  /*b420*/  SHFL.IDX PT, R0, R12, 0x1, 0x1c1f ;  /* 0x003c1f000c007f89 */ /* 0x01052400000e0000 */
.L_x_1691:
[----:B------:R-:W-:-:S13]  /*b430*/  ISETP.NE.AND P0, PT, R13, RZ, PT ;  /* 0x000000ff0d00720c */ /* 0x000fda0003f05270 */
[----:B------:R-:W-:Y:S05]  /*b440*/  @P0 BRA `(.L_x_1619) ;  /* 0x000014d000000947 */ /* 0x000fea0003800000 */
[----:B------:R-:W-:Y:S02]  /*b450*/  ISETP.GE.AND P4, PT, R220, c[0x0][0x3c8], PT ;  /* 0x0000f200dc007a0c */ /* 0x000fe40003f86270 */
[----:B------:R-:W-:Y:S02]  /*b460*/  ISETP.GE.AND P1, PT, R245, c[0x0][0x3c8], PT ;  /* 0x0000f200f5007a0c */ /* 0x000fe40003f26270 */
[----:B------:R-:W-:Y:S02]  /*b470*/  ISETP.GE.AND P3, PT, R247, c[0x0][0x3c8], PT ;  /* 0x0000f200f7007a0c */ /* 0x000fe40003f66270 */
[----:B------:R-:W-:Y:S02]  /*b480*/  ISETP.GE.AND P2, PT, R246, c[0x0][0x3c8], PT ;  /* 0x0000f200f6007a0c */ /* 0x000fe40003f46270 */
[----:B-12---:R-:W-:Y:S02]  /*b490*/  SHF.R.S32.HI R5, RZ, 0x1f, R247 ;  /* 0x0000001fff057819 */ /* 0x006fe400000114f7 */
[----:B------:R-:W-:-:S02]  /*b4a0*/  ISETP.GE.AND P0, PT, R244, c[0x0][0x3c8], PT ;  /* 0x0000f200f4007a0c */ /* 0x000fc40003f06270 */
[----:B------:R-:W-:Y:S01]  /*b4b0*/  SHF.R.S32.HI R10, RZ, 0x1f, R245 ;  /* 0x0000001fff0a7819 */ /* 0x000fe200000114f5 */
[----:B----4-:R-:W-:Y:S01]  /*b4c0*/  @!P4 IMAD.MOV.U32 R6, RZ, RZ, R0 ;  /* 0x000000ffff06c224 */ /* 0x010fe200078e0000 */
[----:B------:R-:W-:Y:S01]  /*b4d0*/  SHF.R.S32.HI R13, RZ, 0x1f, R228 ;  /* 0x0000001fff0d7819 */ /* 0x000fe200000114e4 */
[----:B------:R-:W-:Y:S01]  /*b4e0*/  @!P4 IMAD.MOV.U32 R7, RZ, RZ, R4 ;  /* 0x000000ffff07c224 */ /* 0x000fe200078e0004 */
[----:B---3--:R-:W-:Y:S02]  /*b4f0*/  SHF.R.S32.HI R12, RZ, 0x1f, R227 ;  /* 0x0000001fff0c7819 */ /* 0x008fe400000114e3 */
[----:B------:R-:W-:Y:S01]  /*b500*/  @!P3 LEA R2, P5, R247, R0, 0x2 ;  /* 0x00000000f702b211 */ /* 0x000fe200078a10ff */
[----:B------:R-:W-:-:S03]  /*b510*/  @!P4 IMAD.WIDE R6, R220, 0x4, R6 ;  /* 0x00000004dc06c825 */ /* 0x000fc600078e0206 */
[----:B------:R-:W-:Y:S02]  /*b520*/  @!P3 LEA.HI.X R3, R247, R4, R5, 0x2, P5 ;  /* 0x00000004f703b211 */ /* 0x000fe400028f1405 */
[----:B------:R1:W-:Y:S01]  /*b530*/  @!P4 ST.E.64 [R6.64], R92 ;  /* 0x0000005c0600c985 */ /* 0x0003e2000c101b06 */
[----:B------:R-:W-:Y:S02]  /*b540*/  SHF.R.S32.HI R5, RZ, 0x1f, R246 ;  /* 0x0000001fff057819 */ /* 0x000fe400000114f6 */
[----:B------:R-:W-:Y:S01]  /*b550*/  ISETP.GE.AND P5, PT, R243, c[0x0][0x3c8], PT ;  /* 0x0000f200f3007a0c */ /* 0x000fe20003fa6270 */
[----:B------:R2:W-:Y:S01]  /*b560*/  @!P3 ST.E.64 [R2.64], R84 ;  /* 0x000000540200b985 */ /* 0x0005e2000c101b06 */
[----:B------:R-:W-:Y:S02]  /*b570*/  @!P2 LEA R8, P3, R246, R0, 0x2 ;  /* 0x00000000f608a211 */ /* 0x000fe400078610ff */
[----:B------:R-:W-:Y:S02]  /*b580*/  ISETP.GE.AND P4, PT, R242, c[0x0][0x3c8], PT ;  /* 0x0000f200f2007a0c */ /* 0x000fe40003f86270 */
[----:B------:R-:W-:-:S02]  /*b590*/  @!P2 LEA.HI.X R9, R246, R4, R5, 0x2, P3 ;  /* 0x00000004f609a211 */ /* 0x000fc400018f1405 */
[----:B------:R-:W-:-:S03]  /*b5a0*/  SHF.R.S32.HI R5, RZ, 0x1f, R244 ;  /* 0x0000001fff057819 */ /* 0x000fc600000114f4 */
[----:B------:R3:W-:Y:S01]  /*b5b0*/  @!P2 ST.E.64 [R8.64], R126 ;  /* 0x0000007e0800a985 */ /* 0x0007e2000c101b06 */
[----:B------:R-:W-:Y:S02]  /*b5c0*/  ISETP.GE.AND P2, PT, R240, c[0x0][0x3c8], PT ;  /* 0x0000f200f0007a0c */ /* 0x000fe40003f46270 */
        /* <DEDUP_REMOVED lines=11> */
[----:B---3--:R-:W-:-:S04]  /*b680*/  @!P5 LEA R8, P0, R243, R0, 0x2 ;  /* 0x00000000f308d211 */ /* 0x008fc800078010ff */
        /* <DEDUP_REMOVED lines=98> */
.L_x_1604:
        /* <DEDUP_REMOVED lines=16> */
[----:B------:R3:W4:Y:S04]  /*bdb0*/  LDG.E R0, [R2.64] ;  /* 0x0000000602007981 */ /* 0x000728000c1e1900 */
[----:B-1-3--:R-:W4:Y:S02]  /*bdc0*/  LDG.E R2, [R2.64+0x4] ;  /* 0x0000040602027981 */ /* 0x00af24000c1e1900 */
[----:B----45:R-:W-:Y:S02]  /*bdd0*/  IADD3 R20, -R0, R2, RZ ;  /* 0x0000000200147210 */ /* 0x030fe40007ffe1ff */
.L_x_1625:
[----:B------:R-:W-:Y:S01]  /*bde0*/  ISETP.GT.AND P0, PT, R172, 0x7f, PT ;  /* 0x0000007fac00780c */ /* 0x000fe20003f04270 */
[----:B------:R-:W-:Y:S01]  /*bdf0*/  BSSY B0, `(.L_x_1626) ;  /* 0x0000035000007945 */ /* 0x000fe20003800000 */
[----:B------:R-:W-:Y:S02]  /*be00*/  LOP3.LUT R14, R202, 0xffff, RZ, 0xc0, !PT ;  /* 0x0000ffffca0e7812 */ /* 0x000fe400078ec0ff */
[----:B------:R-:W-:-:S02]  /*be10*/  SEL R15, R207, RZ, !P3 ;  /* 0x000000ffcf0f7207 */ /* 0x000fc40005800000 */
[----:B------:R-:W-:Y:S02]  /*be20*/  SEL R21, R218, RZ, !P3 ;  /* 0x000000ffda157207 */ /* 0x000fe40005800000 */
[----:B-----5:R-:W-:-:S05]  /*be30*/  SHF.R.S32.HI R18, RZ, 0x1f, R8 ;  /* 0x0000001fff127819 */ /* 0x020fca0000011408 */
        /* <DEDUP_REMOVED lines=8> */
[----:B------:R3:W4:Y:S08]  /*bec0*/  LDC.64 R6, c[0x0][R0+0x170] ;  /* 0x00005c0000067b82 */ /* 0x0007300000000a00 */
[----:B-1----:R3:W1:Y:S08]  /*bed0*/  LDC.64 R4, c[0x0][R0+0x168] ;  /* 0x00005a0000047b82 */ /* 0x0026700000000a00 */
[----:B------:R3:W5:Y:S08]  /*bee0*/  LDC.64 R12, c[0x0][R0+0x178] ;  /* 0x00005e00000c7b82 */ /* 0x0007700000000a00 */
[----:B------:R3:W2:Y:S02]  /*bef0*/  LDC.64 R10, c[0x0][R0+0x160] ;  /* 0x00005800000a7b82 */ /* 0x0006a40000000a00 */
[----:B---3--:R-:W-:-:S02]  /*bf00*/  IMAD.MOV.U32 R0, RZ, RZ, c[0x0][0x4e8] ;  /* 0x00013a00ff007624 */ /* 0x008fc400078e00ff */
[-C--:B----4-:R-:W-:Y:S02]  /*bf10*/  IMAD R7, R7, R15.reuse, RZ ;  /* 0x0000000f07077224 */ /* 0x090fe400078e02ff */
[----:B------:R-:W-:Y:S01]  /*bf20*/  IMAD.WIDE.U32 R2, R6, R15, RZ ;  /* 0x0000000f06027225 */ /* 0x000fe200078e00ff */
[----:B------:R-:W-:Y:S02]  /*bf30*/  ISETP.NE.AND P0, PT, R0, 0x1, PT ;  /* 0x000000010000780c */ /* 0x000fe40003f05270 */
[----:B------:R-:W-:Y:S01]  /*bf40*/  MOV R0, R9 ;  /* 0x0000000900007202 */ /* 0x000fe20000000f00 */
[----:B------:R-:W-:Y:S01]  /*bf50*/  IMAD R7, R6, R21, R7 ;  /* 0x0000001506077224 */ /* 0x000fe200078e0207 */
[----:B------:R-:W-:Y:S01]  /*bf60*/  SEL R6, R219, RZ, P2 ;  /* 0x000000ffdb067207 */ /* 0x000fe20001000000 */
[-C--:B-1----:R-:W-:Y:S02]  /*bf70*/  IMAD R16, R5, R14.reuse, RZ ;  /* 0x0000000e05107224 */ /* 0x082fe400078e02ff */
        /* <DEDUP_REMOVED lines=15> */
[----:B--2---:R-:W-:Y:S01]  /*c070*/  IMAD R0, R11, R2, RZ ;  /* 0x000000020b007224 */ /* 0x004fe200078e02ff */
        /* <DEDUP_REMOVED lines=12> */
.L_x_1627:
[----:B------:R-:W-:Y:S05]  /*c140*/  BSYNC B0 ;  /* 0x0000000000007941 */ /* 0x000fea0003800000 */
.L_x_1626:
[----:B------:R-:W-:-:S13]  /*c150*/  ISETP.GT.AND P0, PT, R19, 0x1, PT ;  /* 0x000000011300780c */ /* 0x000fda0003f04270 */
[----:B------:R-:W-:Y:S05]  /*c160*/  @P0 BRA `(.L_x_1619) ;  /* 0x000007b000000947 */ /* 0x000fea0003800000 */
[----:B-1----:R-:W-:Y:S01]  /*c170*/  MOV R2, c[0x0][0x4e8] ;  /* 0x00013a0000027a02 */ /* 0x002fe20000000f00 */
[----:B------:R-:W-:Y:S01]  /*c180*/  IMAD R0, R18, c[0x0][0x3a0], RZ ;  /* 0x0000e80012007a24 */ /* 0x000fe200078e02ff */
[----:B------:R-:W-:Y:S01]  /*c190*/  LEA R4, R201, R189, 0x7 ;  /* 0x000000bdc9047211 */ /* 0x000fe200078e38ff */
[----:B------:R-:W-:Y:S01]  /*c1a0*/  IMAD R5, R21, c[0x0][0x3f0], RZ ;  /* 0x0000fc0015057a24 */ /* 0x000fe200078e02ff */
[----:B------:R-:W-:Y:S01]  /*c1b0*/  ISETP.NE.AND P0, PT, R2, 0x1, PT ;  /* 0x000000010200780c */ /* 0x000fe20003f05270 */
[----:B------:R-:W-:-:S04]  /*c1c0*/  IMAD.WIDE.U32 R2, R8, c[0x0][0x3a0], RZ ;  /* 0x0000e80008027a25 */ /* 0x000fc800078e00ff */
[----:B------:R-:W-:Y:S01]  /*c1d0*/  IMAD R8, R8, c[0x0][0x3a4], R0 ;  /* 0x0000e90008087a24 */ /* 0x000fe200078e0200 */
[----:B------:R-:W-:Y:S01]  /*c1e0*/  MOV R0, R4 ;  /* 0x0000000400007202 */ /* 0x000fe20000000f00 */
[----:B------:R-:W-:-:S03]  /*c1f0*/  IMAD R7, R15, c[0x0][0x3f4], R5 ;  /* 0x0000fd000f077a24 */ /* 0x000fc600078e0205 */
[----:B------:R-:W-:-:S03]  /*c200*/  IADD3 R3, R3, R8, RZ ;  /* 0x0000000803037210 */ /* 0x000fc60007ffe0ff */
        /* <DEDUP_REMOVED lines=22> */
.L_x_1692:
[----:B------:R-:W-:Y:S05]  /*c370*/  BRA.DIV ~URZ, `(.L_x_1629) ;  /* 0x00002c627f007947 */ /* 0x000fea000b800000 */
[----:B------:R4:W1:Y:S02]  /*c380*/  SHFL.IDX PT, R0, R12, RZ, 0x181f ;  /* 0x00181fff0c007589 */ /* 0x00086400000e0000 */
.L_x_1693:
        /* <DEDUP_REMOVED lines=20> */
.L_x_1631:
[----:B------:R-:W-:Y:S05]  /*c4d0*/  BSYNC B0 ;  /* 0x0000000000007941 */ /* 0x000fea0003800000 */
.L_x_1630:
[----:B------:R-:W-:Y:S05]  /*c4e0*/  BRA.DIV ~URZ, `(.L_x_1632) ;  /* 0x00002b627f007947 */ /* 0x000fea000b800000 */
[----:B---3--:R3:W2:Y:S04]  /*c4f0*/  SHFL.IDX PT, R4, R5, 0x1, 0x181f ;  /* 0x00381f0005047f89 */ /* 0x0086a800000e0000 */
[----:B-1----:R3:W1:Y:S02]  /*c500*/  SHFL.IDX PT, R0, R12, 0x1, 0x181f ;  /* 0x00381f000c007f89 */ /* 0x00266400000e0000 */
.L_x_1694:
        /* <DEDUP_REMOVED lines=19> */
.L_x_1634:
[----:B------:R-:W-:Y:S05]  /*c640*/  BSYNC B0 ;  /* 0x0000000000007941 */ /* 0x000fea0003800000 */
.L_x_1633:
[----:B------:R-:W-:Y:S05]  /*c650*/  BRA.DIV ~URZ, `(.L_x_1635) ;  /* 0x00002ac27f007947 */ /* 0x000fea000b800000 */
[----:B--2---:R2:W3:Y:S02]  /*c660*/  SHFL.IDX PT, R4, R5, 0x2, 0x181f ;  /* 0x00581f0005047f89 */ /* 0x0044e400000e0000 */
.L_x_1695:
[----:B------:R-:W-:Y:S05]  /*c670*/  BRA.DIV ~URZ, `(.L_x_1636) ;  /* 0x00002b127f007947 */ /* 0x000fea000b800000 */
[----:B-1----:R1:W2:Y:S02]  /*c680*/  SHFL.IDX PT, R0, R12, 0x2, 0x181f ;  /* 0x00581f000c007f89 */ /* 0x0022a400000e0000 */
.L_x_1696:
        /* <DEDUP_REMOVED lines=19> */
.L_x_1638:
[----:B------:R-:W-:Y:S05]  /*c7c0*/  BSYNC B0 ;  /* 0x0000000000007941 */ /* 0x000fea0003800000 */
.L_x_1637:
[----:B------:R-:W-:Y:S05]  /*c7d0*/  BRA.DIV ~URZ, `(.L_x_1639) ;  /* 0x00002a227f007947 */ /* 0x000fea000b800000 */
[----:B---3--:R3:W1:Y:S04]  /*c7e0*/  SHFL.IDX PT, R4, R5, 0x3, 0x181f ;  /* 0x00781f0005047f89 */ /* 0x00866800000e0000 */
[----:B--2---:R3:W2:Y:S02]  /*c7f0*/  SHFL.IDX PT, R0, R12, 0x3, 0x181f ;  /* 0x00781f000c007f89 */ /* 0x0046a400000e0000 */
.L_x_1697:
[----:B------:R-:W-:-:S04]  /*c800*/  IADD3 R2, R10, 0x60, RZ ;  /* 0x000000600a027810 */ /* 0x000fc80007ffe0ff */
[----:B------:R-:W-:-:S13]  /*c810*/  ISETP.GE.AND P0, PT, R2, R11, PT ;  /* 0x0000000b0200720c */ /* 0x000fda0003f06270 */
[----:B------:R-:W-:Y:S05]  /*c820*/  @P0 BRA `(.L_x_1619) ;  /* 0x000000f000000947 */ /* 0x000fea0003800000 */
[----:B------:R-:W-:Y:S02]  /*c830*/  ISETP.GE.AND P2, PT, R177, c[0x0][0x3c8], PT ;  /* 0x0000f200b1007a0c */ /* 0x000fe40003f46270 */
[----:B------:R-:W-:Y:S02]  /*c840*/  ISETP.GE.AND P1, PT, R185, c[0x0][0x3c8], PT ;  /* 0x0000f200b9007a0c */ /* 0x000fe40003f26270 */
[----:B------:R-:W-:Y:S02]  /*c850*/  ISETP.GE.AND P0, PT, R186, c[0x0][0x3c8], PT ;  /* 0x0000f200ba007a0c */ /* 0x000fe40003f06270 */
[----:B------:R-:W-:Y:S02]  /*c860*/  SHF.R.S32.HI R13, RZ, 0x1f, R177 ;  /* 0x0000001fff0d7819 */ /* 0x000fe400000114b1 */
[----:B-1-34-:R-:W-:Y:S02]  /*c870*/  SHF.R.S32.HI R12, RZ, 0x1f, R185 ;  /* 0x0000001fff0c7819 */ /* 0x01afe400000114b9 */
[----:B------:R-:W-:-:S03]  /*c880*/  SHF.R.S32.HI R5, RZ, 0x1f, R186 ;  /* 0x0000001fff057819 */ /* 0x000fc600000114ba */
[-C--:B--2---:R-:W-:Y:S02]  /*c890*/  @!P2 LEA R8, P5, R177, R0.reuse, 0x1 ;  /* 0x00000000b108a211 */ /* 0x084fe400078a08ff */
        /* <DEDUP_REMOVED lines=8> */
.L_x_1619:
[----:B------:R-:W-:Y:S05]  /*c920*/  BSYNC B1 ;  /* 0x0000000000017941 */ /* 0x000fea0003800000 */
.L_x_1603:
[----:B-12-4-:R-:W2:Y:S02]  /*c930*/  LDL R0, [R1+0x4] ;  /* 0x0000040001007983 */ /* 0x016ea40000100800 */
[----:B--2---:R-:W-:-:S13]  /*c940*/  ISETP.NE.AND P0, PT, R0, RZ, PT ;  /* 0x000000ff0000720c */ /* 0x004fda0003f05270 */
[----:B------:R-:W-:Y:S01]  /*c950*/  @P0 WARPSYNC 0xffffffff ;  /* 0xffffffff00000948 */ /* 0x000fe20003800000 */
[----:B------:R-:W-:Y:S06]  /*c960*/  @P0 BAR.SYNC.DEFER_BLOCKING 0x5, 0x100 ;  /* 0x0144000000000b1d */ /* 0x000fec0000010000 */
[----:B------:R-:W1:Y:S04]  /*c970*/  @P0 LDS.128 R200, [0x24100] ;  /* 0x02410000ffc80984 */ /* 0x000e680000000c00 */
[----:B------:R-:W-:Y:S06]  /*c980*/  @P0 BAR.ARV 0x4, 0x100 ;  /* 0x0104000000000b1d */ /* 0x000fec0000002000 */
[----:B------:R-:W-:Y:S05]  /*c990*/  @P0 BRA `(.L_x_1640) ;  /* 0x00000ac000000947 */ /* 0x000fea0003800000 */
[----:B------:R-:W-:Y:S01]  /*c9a0*/  LOP3.LUT R13, R172, 0x1f, RZ, 0xc0, !PT ;  /* 0x0000001fac0d7812 */ /* 0x000fe200078ec0ff */
[----:B------:R-:W-:-:S03]  /*c9b0*/  IMAD.MOV.U32 R7, RZ, RZ, RZ ;  /* 0x000000ffff077224 */ /* 0x000fc600078e00ff */
[----:B------:R-:W-:Y:S01]  /*c9c0*/  ISETP.NE.AND P6, PT, R13, 0x1f, PT ;  /* 0x0000001f0d00780c */ /* 0x000fe20003fc5270 */
[----:B------:R-:W-:Y:S10]  /*c9d0*/  BRA.DIV ~URZ, `(.L_x_1641) ;  /* 0x000028f27f007947 */ /* 0x000ff4000b800000 */
[----:B------:R2:W4:Y:S02]  /*c9e0*/  SHFL.IDX PT, R9, R82, RZ, 0x1f ;  /* 0x00001fff52097589 */ /* 0x00052400000e0000 */
.L_x_1698:
[----:B------:R-:W-:Y:S05]  /*c9f0*/  BRA.DIV ~URZ, `(.L_x_1642) ;  /* 0x000029427f007947 */ /* 0x000fea000b800000 */
[----:B------:R2:W3:Y:S02]  /*ca00*/  SHFL.IDX PT, R8, R82, 0x1, 0x1f ;  /* 0x00201f0052087f89 */ /* 0x0004e400000e0000 */
.L_x_1699:
[----:B-1----:R-:W-:Y:S02]  /*ca10*/  IMAD.IADD R0, R203, 0x1, R13 ;  /* 0x00000001cb007824 */ /* 0x002fe400078e020d */
[----:B------:R-:W-:-:S03]  /*ca20*/  IMAD.MOV.U32 R6, RZ, RZ, RZ ;  /* 0x000000ffff067224 */ /* 0x000fc600078e00ff */
[----:B------:R-:W-:-:S13]  /*ca30*/  ISETP.GE.OR P0, PT, R0, c[0x0][0x53c], !P6 ;  /* 0x00014f0000007a0c */ /* 0x000fda0007706670 */
[----:B------:R-:W-:Y:S01]  /*ca40*/  @!P0 IMAD.MOV.U32 R2, RZ, RZ, 0x4 ;  /* 0x00000004ff028424 */ /* 0x000fe200078e00ff */
[----:B------:R-:W-:-:S03]  /*ca50*/  @!P0 MOV R3, 0x4 ;  /* 0x0000000400038802 */ /* 0x000fc60000000f00 */
[----:B---3--:R-:W-:-:S04]  /*ca60*/  @!P0 IMAD.WIDE R4, R0, R2, c[0x0][0x580] ;  /* 0x0001600000048625 */ /* 0x008fc800078e0202 */
[----:B------:R-:W-:Y:S01]  /*ca70*/  @!P0 IMAD.WIDE R2, R0, R3, c[0x0][0x578] ;  /* 0x00015e0000028625 */ /* 0x000fe200078e0203 */
[----:B------:R-:W3:Y:S04]  /*ca80*/  @!P0 LDG.E R6, [R4.64] ;  /* 0x0000000604068981 */ /* 0x000ee8000c1e1900 */
[----:B------:R-:W3:Y:S01]  /*ca90*/  @!P0 LDG.E R7, [R2.64] ;  /* 0x0000000602078981 */ /* 0x000ee2000c1e1900 */
[C---:B------:R-:W-:Y:S02]  /*caa0*/  ISETP.GE.U32.AND P4, PT, R13.reuse, 0x10, PT ;  /* 0x000000100d00780c */ /* 0x040fe40003f86070 */
[C---:B------:R-:W-:Y:S02]  /*cab0*/  ISETP.GE.U32.AND P3, PT, R13.reuse, 0x8, PT ;  /* 0x000000080d00780c */ /* 0x040fe40003f66070 */
[----:B------:R-:W-:-:S02]  /*cac0*/  ISETP.GE.U32.AND P2, PT, R13, 0x4, PT ;  /* 0x000000040d00780c */ /* 0x000fc40003f46070 */
[C---:B------:R-:W-:Y:S02]  /*cad0*/  ISETP.GE.U32.AND P1, PT, R13.reuse, 0x2, PT ;  /* 0x000000020d00780c */ /* 0x040fe40003f26070 */
[----:B------:R-:W-:Y:S02]  /*cae0*/  ISETP.NE.AND P5, PT, R13, RZ, PT ;  /* 0x000000ff0d00720c */ /* 0x000fe40003fa5270 */
[----:B------:R-:W-:Y:S01]  /*caf0*/  MOV R10, RZ ;  /* 0x000000ff000a7202 */ /* 0x000fe20000000f00 */
[----:B---3--:R-:W-:Y:S01]  /*cb00*/  IMAD R0, R7, R6, RZ ;  /* 0x0000000607007224 */ /* 0x008fe200078e02ff */
[----:B------:R-:W-:Y:S07]  /*cb10*/  BRA.DIV ~URZ, `(.L_x_1643) ;  /* 0x000028927f007947 */ /* 0x000fee000b800000 */
[----:B------:R1:W3:Y:S02]  /*cb20*/  SHFL.UP PT, R4, R0, 0x1, RZ ;  /* 0x0420000000047989 */ /* 0x0002e400000e00ff */
.L_x_1700:
        /* <DEDUP_REMOVED lines=16> */
.L_x_1701:
[----:B---3--:R-:W-:Y:S01]  /*cc30*/  IMAD R0, R0, c[0x0][0x538], RZ ;  /* 0x00014e0000007a24 */ /* 0x008fe200078e02ff */
[----:B------:R-:W-:Y:S04]  /*cc40*/  BSSY B1, `(.L_x_1645) ;  /* 0x000007c000017945 */ /* 0x000fe80003800000 */
[----:B------:R-:W-:-:S04]  /*cc50*/  IADD3 R8, R0, R8, RZ ;  /* 0x0000000800087210 */ /* 0x000fc80007ffe0ff */
[----:B----4-:R-:W-:-:S13]  /*cc60*/  ISETP.GT.AND P0, PT, R8, R9, PT ;  /* 0x000000090800720c */ /* 0x010fda0003f04270 */
[----:B------:R-:W-:Y:S05]  /*cc70*/  @P0 BRA `(.L_x_1646) ;  /* 0x0000024000000947 */ /* 0x000fea0003800000 */
.L_x_1650:
        /* <DEDUP_REMOVED lines=11> */
[----:B------:R-:W3:Y:S04]  /*cd30*/  @!P0 LDG.E R6, [R4.64] ;  /* 0x0000000604068981 */ /* 0x000ee8000c1e1900 */
[----:B------:R-:W3:Y:S02]  /*cd40*/  @!P0 LDG.E R7, [R2.64] ;  /* 0x0000000602078981 */ /* 0x000ee4000c1e1900 */
[----:B---3--:R-:W-:Y:S01]  /*cd50*/  IMAD R0, R7, R6, RZ ;  /* 0x0000000607007224 */ /* 0x008fe200078e02ff */
[----:B------:R-:W-:Y:S05]  /*cd60*/  BRA.DIV ~URZ, `(.L_x_1648) ;  /* 0x000028327f007947 */ /* 0x000fea000b800000 */
[----:B------:R1:W3:Y:S02]  /*cd70*/  SHFL.UP PT, R2, R0, 0x1, RZ ;  /* 0x0420000000027989 */ /* 0x0002e400000e00ff */
.L_x_1702:
        /* <DEDUP_REMOVED lines=16> */
.L_x_1703:
[----:B---3--:R-:W-:-:S05]  /*ce80*/  IMAD R0, R0, c[0x0][0x538], RZ ;  /* 0x00014e0000007a24 */ /* 0x008fca00078e02ff */
[----:B------:R-:W-:-:S04]  /*ce90*/  IADD3 R8, R0, R8, RZ ;  /* 0x0000000800087210 */ /* 0x000fc80007ffe0ff */
[----:B------:R-:W-:-:S13]  /*cea0*/  ISETP.GT.AND P0, PT, R8, R9, PT ;  /* 0x000000090800720c */ /* 0x000fda0003f04270 */
[----:B-12---:R-:W-:Y:S05]  /*ceb0*/  @!P0 BRA `(.L_x_1650) ;  /* 0xfffffdc000008947 */ /* 0x006fea000383ffff */
.L_x_1646:
[----:B------:R-:W-:-:S05]  /*cec0*/  IADD3 R8, -R0, R8, RZ ;  /* 0x0000000800087210 */ /* 0x000fca0007ffe1ff */
[----:B------:R-:W-:-:S05]  /*ced0*/  IMAD R0, R4, c[0x0][0x538], R8 ;  /* 0x00014e0004007a24 */ /* 0x000fca00078e0208 */
[----:B------:R-:W-:Y:S01]  /*cee0*/  ISETP.GT.AND P0, PT, R0, R9, PT ;  /* 0x000000090000720c */ /* 0x000fe20003f04270 */
[----:B------:R-:W-:-:S12]  /*cef0*/  BRA.DIV ~URZ, `(.L_x_1651) ;  /* 0x000028a27f007947 */ /* 0x000fd8000b800000 */
[----:B------:R-:W-:-:S04]  /*cf00*/  VOTE.ANY R0, PT, !P0 ;  /* 0x0000000000007806 */ /* 0x000fc800040e0100 */
.L_x_1704:
[----:B------:R3:W4:Y:S01]  /*cf10*/  POPC R11, R0 ;  /* 0x00000000000b7309 */ /* 0x0007220000000000 */
[----:B------:R-:W-:Y:S05]  /*cf20*/  BRA.DIV ~URZ, `(.L_x_1652) ;  /* 0x000028b27f007947 */ /* 0x000fea000b800000 */
[----:B----4-:R4:W1:Y:S04]  /*cf30*/  SHFL.IDX PT, R6, R6, R11, 0x1f ;  /* 0x00001f0b06067589 */ /* 0x01086800000e0000 */
[----:B------:R4:W2:Y:S02]  /*cf40*/  SHFL.IDX PT, R7, R7, R11, 0x1f ;  /* 0x00001f0b07077589 */ /* 0x0008a400000e0000 */
.L_x_1705:
[----:B------:R-:W-:Y:S01]  /*cf50*/  ISETP.NE.AND P0, PT, R0, RZ, PT ;  /* 0x000000ff0000720c */ /* 0x000fe20003f05270 */
[----:B------:R-:W-:-:S12]  /*cf60*/  BSSY B0, `(.L_x_1653) ;  /* 0x0000005000007945 */ /* 0x000fd80003800000 */
[----:B------:R-:W-:Y:S05]  /*cf70*/  @!P0 BRA `(.L_x_1654) ;  /* 0x0000003000008947 */ /* 0x000fea0003800000 */
[----:B---3--:R-:W-:Y:S01]  /*cf80*/  IADD3 R0, R11, -0x1, RZ ;  /* 0xffffffff0b007810 */ /* 0x008fe20007ffe0ff */
[----:B------:R-:W-:Y:S05]  /*cf90*/  BRA.DIV ~URZ, `(.L_x_1655) ;  /* 0x000029127f007947 */ /* 0x000fea000b800000 */
[----:B------:R3:W4:Y:S02]  /*cfa0*/  SHFL.IDX PT, R10, R4, R0, 0x1f ;  /* 0x00001f00040a7589 */ /* 0x00072400000e0000 */
.L_x_1654:
[----:B------:R-:W-:Y:S05]  /*cfb0*/  BSYNC B0 ;  /* 0x0000000000007941 */ /* 0x000fea0003800000 */
.L_x_1653:
[-C--:B-1-3--:R-:W-:Y:S01]  /*cfc0*/  IABS R4, R6.reuse ;  /* 0x0000000600047213 */ /* 0x08afe20000000000 */
[----:B----4-:R-:W-:Y:S01]  /*cfd0*/  IMAD R200, R10, c[0x0][0x538], R8 ;  /* 0x00014e000ac87a24 */ /* 0x010fe200078e0208 */
[----:B--2---:R-:W-:Y:S01]  /*cfe0*/  IABS R0, R7 ;  /* 0x0000000700007213 */ /* 0x004fe20000000000 */
        /* <DEDUP_REMOVED lines=61> */
.L_x_1647:
[----:B------:R-:W-:Y:S01]  /*d3c0*/  IMAD.MOV.U32 R200, RZ, RZ, R9 ;  /* 0x000000ffffc87224 */ /* 0x000fe200078e0009 */
[----:B------:R-:W-:Y:S01]  /*d3d0*/  MOV R202, RZ ;  /* 0x000000ff00ca7202 */ /* 0x000fe20000000f00 */
[----:B------:R-:W-:Y:S01]  /*d3e0*/  IMAD.MOV.U32 R201, RZ, RZ, RZ ;  /* 0x000000ffffc97224 */ /* 0x000fe200078e00ff */
[----:B------:R-:W-:Y:S02]  /*d3f0*/  MOV R203, c[0x0][0x53c] ;  /* 0x00014f0000cb7a02 */ /* 0x000fe40000000f00 */
.L_x_1656:
[----:B------:R-:W-:Y:S05]  /*d400*/  BSYNC B1 ;  /* 0x0000000000017941 */ /* 0x000fea0003800000 */
.L_x_1645:
[----:B------:R-:W-:Y:S01]  /*d410*/  WARPSYNC 0xffffffff ;  /* 0xffffffff00007948 */ /* 0x000fe20003800000 */
[----:B------:R-:W-:Y:S01]  /*d420*/  BAR.SYNC.DEFER_BLOCKING 0x4, 0x100 ;  /* 0x0104000000007b1d */ /* 0x000fe20000010000 */
[----:B------:R-:W-:-:S13]  /*d430*/  ISETP.NE.AND P0, PT, R13, RZ, PT ;  /* 0x000000ff0d00720c */ /* 0x000fda0003f05270 */
[----:B------:R3:W-:Y:S04]  /*d440*/  @!P0 STS.128 [0x24100], R200 ;  /* 0x024100c8ff008388 */ /* 0x0007e80000000c00 */
[----:B------:R-:W-:Y:S06]  /*d450*/  BAR.ARV 0x5, 0x100 ;  /* 0x0144000000007b1d */ /* 0x000fec0000002000 */
.L_x_1640:
[----:B-1----:R-:W-:-:S13]  /*d460*/  ISETP.GE.AND P0, PT, R203, c[0x0][0x53c], PT ;  /* 0x00014f00cb007a0c */ /* 0x002fda0003f06270 */
[----:B--23--:R-:W-:Y:S01]  /*d470*/  @P0 CALL.REL.NOINC `(.L_x_1657) ;  /* 0x0000001000000944 */ /* 0x00cfe20003c00000 */
[----:B------:R-:W-:Y:S05]  /*d480*/  BRA `(.L_x_1658) ;  /* 0xffff411000007947 */ /* 0x000fea000383ffff */
.L_x_1657:
[----:B------:R-:W-:Y:S05]  /*d490*/  EXIT ;  /* 0x000000000000794d */ /* 0x000fea0003800000 */
.L_x_1548:
[----:B------:R-:W-:Y:S01]  /*d4a0*/  IMAD.MOV.U32 R0, RZ, RZ, R5 ;  /* 0x000000ffff007224 */ /* 0x000fe200078e0005 */
[----:B------:R-:W-:Y:S02]  /*d4b0*/  MOV R2, 0x1 ;  /* 0x0000000100027802 */ /* 0x000fe40000000f00 */
[----:B------:R-:W-:Y:S02]  /*d4c0*/  MOV R3, 0xd4e0 ;  /* 0x0000d4e000037802 */ /* 0x000fe40000000f00 */
[----:B--2---:R-:W-:Y:S05]  /*d4d0*/  CALL.REL.NOINC `($__internal_28_$__cuda_sm70_shflsync_up_p) ;  /* 0x0000250000007944 */ /* 0x004fea0003c00000 */
[----:B------:R-:W-:Y:S01]  /*d4e0*/  MOV R0, R4 ;  /* 0x0000000400007202 */ /* 0x000fe20000000f00 */
[----:B------:R-:W-:Y:S05]  /*d4f0*/  BRA `(.L_x_1659) ;  /* 0xffff2f5000007947 */ /* 0x000fea000383ffff */
.L_x_1549:
[----:B------:R-:W-:Y:S01]  /*d500*/  IMAD.MOV.U32 R0, RZ, RZ, R5 ;  /* 0x000000ffff007224 */ /* 0x000fe200078e0005 */
[----:B------:R-:W-:Y:S02]  /*d510*/  MOV R2, 0x2 ;  /* 0x0000000200027802 */ /* 0x000fe40000000f00 */
[----:B------:R-:W-:Y:S02]  /*d520*/  MOV R3, 0xd540 ;  /* 0x0000d54000037802 */ /* 0x000fe40000000f00 */
[----:B--2---:R-:W-:Y:S05]  /*d530*/  CALL.REL.NOINC `($__internal_28_$__cuda_sm70_shflsync_up_p) ;  /* 0x000024a000007944 */ /* 0x004fea0003c00000 */
[----:B------:R-:W-:Y:S01]  /*d540*/  SEL R0, R4, RZ, P4 ;  /* 0x000000ff04007207 */ /* 0x000fe20002000000 */
[----:B------:R-:W-:Y:S01]  /*d550*/  IMAD.MOV.U32 R2, RZ, RZ, 0x4 ;  /* 0x00000004ff027424 */ /* 0x000fe200078e00ff */
[----:B------:R-:W-:-:S03]  /*d560*/  MOV R3, 0xd590 ;  /* 0x0000d59000037802 */ /* 0x000fc60000000f00 */
[----:B------:R-:W-:Y:S02]  /*d570*/  IMAD.IADD R0, R5, 0x1, R0 ;  /* 0x0000000105007824 */ /* 0x000fe400078e0200 */
[----:B------:R-:W-:Y:S05]  /*d580*/  CALL.REL.NOINC `($__internal_28_$__cuda_sm70_shflsync_up_p) ;  /* 0x0000245000007944 */ /* 0x000fea0003c00000 */
        /* <DEDUP_REMOVED lines=12> */
[----:B------:R-:W-:Y:S02]  /*d650*/  MOV R3, 0x1f ;  /* 0x0000001f00037802 */ /* 0x000fe40000000f00 */
[----:B------:R-:W-:Y:S01]  /*d660*/  MOV R2, 0xd6a0 ;  /* 0x0000d6a000027802 */ /* 0x000fe20000000f00 */
[----:B------:R-:W-:-:S04]  /*d670*/  IMAD.IADD R4, R0, 0x1, R4 ;  /* 0x0000000100047824 */ /* 0x000fc800078e0204 */
[----:B------:R-:W-:Y:S02]  /*d680*/  IMAD.MOV.U32 R31, RZ, RZ, R4 ;  /* 0x000000ffff1f7224 */ /* 0x000fe400078e0004 */
[----:B------:R-:W-:Y:S05]  /*d690*/  CALL.REL.NOINC `($__internal_27_$__cuda_sm70_shflsync_idx_p) ;  /* 0x000022f000007944 */ /* 0x000fea0003c00000 */
[----:B------:R-:W-:Y:S01]  /*d6a0*/  MOV R0, R30 ;  /* 0x0000001e00007202 */ /* 0x000fe20000000f00 */
[----:B------:R-:W-:Y:S05]  /*d6b0*/  BRA `(.L_x_1660) ;  /* 0xffff2e9000007947 */ /* 0x000fea000383ffff */
.L_x_1551:
[----:B------:R-:W-:Y:S02]  /*d6c0*/  SEL R0, RZ, 0x1, P0 ;  /* 0x00000001ff007807 */ /* 0x000fe40000000000 */
[----:B------:R-:W-:Y:S02]  /*d6d0*/  MOV R2, 0xd6f0 ;  /* 0x0000d6f000027802 */ /* 0x000fe40000000f00 */
[----:B------:R-:W-:Y:S05]  /*d6e0*/  CALL.REL.NOINC `($__internal_29_$__cuda_sm70_votesync_ballot) ;  /* 0x0000236000007944 */ /* 0x000fea0003c00000 */
[----:B------:R-:W-:Y:S05]  /*d6f0*/  BRA `(.L_x_1661) ;  /* 0xffff2ee000007947 */ /* 0x000fea000383ffff */
.L_x_1552:
[----:B------:R-:W-:Y:S01]  /*d700*/  IMAD.MOV.U32 R31, RZ, RZ, R8 ;  /* 0x000000ffff1f7224 */ /* 0x000fe200078e0008 */
[----:B--2---:R-:W-:Y:S01]  /*d710*/  MOV R30, R203 ;  /* 0x000000cb001e7202 */ /* 0x004fe20000000f00 */
[----:B------:R-:W-:Y:S01]  /*d720*/  IMAD.MOV.U32 R3, RZ, RZ, 0x1f ;  /* 0x0000001fff037424 */ /* 0x000fe200078e00ff */
[----:B------:R-:W-:Y:S02]  /*d730*/  MOV R2, 0xd750 ;  /* 0x0000d75000027802 */ /* 0x000fe40000000f00 */
[----:B-1----:R-:W-:Y:S05]  /*d740*/  CALL.REL.NOINC `($__internal_27_$__cuda_sm70_shflsync_idx_p) ;  /* 0x0000224000007944 */ /* 0x002fea0003c00000 */
[----:B------:R-:W-:Y:S01]  /*d750*/  IMAD.MOV.U32 R11, RZ, RZ, R30 ;  /* 0x000000ffff0b7224 */ /* 0x000fe200078e001e */
[----:B------:R-:W-:Y:S01]  /*d760*/  MOV R31, R7 ;  /* 0x00000007001f7202 */ /* 0x000fe20000000f00 */
[----:B------:R-:W-:Y:S01]  /*d770*/  IMAD.MOV.U32 R5, RZ, RZ, RZ ;  /* 0x000000ffff057224 */ /* 0x000fe200078e00ff */
[----:B------:R-:W-:Y:S01]  /*d780*/  MOV R30, R203 ;  /* 0x000000cb001e7202 */ /* 0x000fe20000000f00 */
[----:B------:R-:W-:Y:S01]  /*d790*/  IMAD.MOV.U32 R3, RZ, RZ, 0x1f ;  /* 0x0000001fff037424 */ /* 0x000fe200078e00ff */
[----:B------:R-:W-:-:S02]  /*d7a0*/  MOV R2, 0xd7c0 ;  /* 0x0000d7c000027802 */ /* 0x000fc40000000f00 */
[----:B------:R-:W-:Y:S05]  /*d7b0*/  CALL.REL.NOINC `($__internal_27_$__cuda_sm70_shflsync_idx_p) ;  /* 0x000021d000007944 */ /* 0x000fea0003c00000 */
[----:B------:R-:W-:Y:S01]  /*d7c0*/  MOV R10, R30 ;  /* 0x0000001e000a7202 */ /* 0x000fe20000000f00 */
[----:B------:R-:W-:Y:S05]  /*d7d0*/  BRA `(.L_x_1662) ;  /* 0xffff2e5000007947 */ /* 0x000fea000383ffff */
.L_x_1555:
[----:B------:R-:W-:Y:S01]  /*d7e0*/  IMAD.MOV.U32 R31, RZ, RZ, R4 ;  /* 0x000000ffff1f7224 */ /* 0x000fe200078e0004 */
[----:B------:R-:W-:-:S02]  /*d7f0*/  MOV R3, 0x1f ;  /* 0x0000001f00037802 */ /* 0x000fc40000000f00 */
[----:B------:R-:W-:Y:S02]  /*d800*/  MOV R2, 0xd820 ;  /* 0x0000d82000027802 */ /* 0x000fe40000000f00 */
[----:B-1234-:R-:W-:Y:S05]  /*d810*/  CALL.REL.NOINC `($__internal_27_$__cuda_sm70_shflsync_idx_p) ;  /* 0x0000217000007944 */ /* 0x01efea0003c00000 */
[----:B------:R-:W-:Y:S01]  /*d820*/  MOV R5, R30 ;  /* 0x0000001e00057202 */ /* 0x000fe20000000f00 */
[----:B------:R-:W-:Y:S05]  /*d830*/  BRA `(.L_x_1554) ;  /* 0xffff2e5000007947 */ /* 0x000fea000383ffff */
.L_x_1563:
[----:B------:R-:W-:Y:S01]  /*d840*/  IMAD.MOV.U32 R31, RZ, RZ, R5 ;  /* 0x000000ffff1f7224 */ /* 0x000fe200078e0005 */
[----:B------:R-:W-:Y:S01]  /*d850*/  MOV R30, RZ ;  /* 0x000000ff001e7202 */ /* 0x000fe20000000f00 */
[----:B------:R-:W-:Y:S01]  /*d860*/  IMAD.MOV.U32 R3, RZ, RZ, 0x181f ;  /* 0x0000181fff037424 */ /* 0x000fe200078e00ff */
[----:B------:R-:W-:Y:S02]  /*d870*/  MOV R2, 0xd890 ;  /* 0x0000d89000027802 */ /* 0x000fe40000000f00 */
[----:B-----5:R-:W-:Y:S05]  /*d880*/  CALL.REL.NOINC `($__internal_27_$__cuda_sm70_shflsync_idx_p) ;  /* 0x0000210000007944 */ /* 0x020fea0003c00000 */
[----:B------:R-:W-:Y:S01]  /*d890*/  MOV R4, R30 ;  /* 0x0000001e00047202 */ /* 0x000fe20000000f00 */
[----:B------:R-:W-:Y:S05]  /*d8a0*/  BRA `(.L_x_1663) ;  /* 0xffff48f000007947 */ /* 0x000fea000383ffff */
.L_x_1564:
[----:B------:R-:W-:Y:S01]  /*d8b0*/  IMAD.MOV.U32 R31, RZ, RZ, R12 ;  /* 0x000000ffff1f7224 */ /* 0x000fe200078e000c */
[----:B------:R-:W-:Y:S01]  /*d8c0*/  MOV R30, RZ ;  /* 0x000000ff001e7202 */ /* 0x000fe20000000f00 */
[----:B------:R-:W-:Y:S01]  /*d8d0*/  IMAD.MOV.U32 R3, RZ, RZ, 0x181f ;  /* 0x0000181fff037424 */ /* 0x000fe200078e00ff */
[----:B------:R-:W-:Y:S02]  /*d8e0*/  MOV R2, 0xd900 ;  /* 0x0000d90000027802 */ /* 0x000fe40000000f00 */
[----:B-12--5:R-:W-:Y:S05]  /*d8f0*/  CALL.REL.NOINC `($__internal_27_$__cuda_sm70_shflsync_idx_p) ;  /* 0x0000209000007944 */ /* 0x026fea0003c00000 */
[----:B------:R-:W-:Y:S01]  /*d900*/  MOV R0, R30 ;  /* 0x0000001e00007202 */ /* 0x000fe20000000f00 */
[----:B------:R-:W-:Y:S05]  /*d910*/  BRA `(.L_x_1664) ;  /* 0xffff48a000007947 */ /* 0x000fea000383ffff */
.L_x_1567:
[----:B------:R-:W-:Y:S01]  /*d920*/  IMAD.MOV.U32 R31, RZ, RZ, R5 ;  /* 0x000000ffff1f7224 */ /* 0x000fe200078e0005 */
[----:B------:R-:W-:Y:S01]  /*d930*/  MOV R30, 0x1 ;  /* 0x00000001001e7802 */ /* 0x000fe20000000f00 */
[----:B--2---:R-:W-:Y:S01]  /*d940*/  IMAD.MOV.U32 R3, RZ, RZ, 0x181f ;  /* 0x0000181fff037424 */ /* 0x004fe200078e00ff */
[----:B------:R-:W-:-:S02]  /*d950*/  MOV R2, 0xd970 ;  /* 0x0000d97000027802 */ /* 0x000fc40000000f00 */
[----:B-1-345:R-:W-:Y:S05]  /*d960*/  CALL.REL.NOINC `($__internal_27_$__cuda_sm70_shflsync_idx_p) ;  /* 0x0000202000007944 */ /* 0x03afea0003c00000 */
[----:B------:R-:W-:Y:S01]  /*d970*/  IMAD.MOV.U32 R4, RZ, RZ, R30 ;  /* 0x000000ffff047224 */ /* 0x000fe200078e001e */
[----:B------:R-:W-:Y:S01]  /*d980*/  MOV R30, 0x1 ;  /* 0x00000001001e7802 */ /* 0x000fe20000000f00 */
[----:B------:R-:W-:Y:S01]  /*d990*/  IMAD.MOV.U32 R31, RZ, RZ, R12 ;  /* 0x000000ffff1f7224 */ /* 0x000fe200078e000c */
[----:B------:R-:W-:-:S02]  /*d9a0*/  MOV R3, 0x181f ;  /* 0x0000181f00037802 */ /* 0x000fc40000000f00 */
[----:B------:R-:W-:Y:S02]  /*d9b0*/  MOV R2, 0xd9d0 ;  /* 0x0000d9d000027802 */ /* 0x000fe40000000f00 */
[----:B------:R-:W-:Y:S05]  /*d9c0*/  CALL.REL.NOINC `($__internal_27_$__cuda_sm70_shflsync_idx_p) ;  /* 0x00001fc000007944 */ /* 0x000fea0003c00000 */
[----:B------:R-:W-:Y:S01]  /*d9d0*/  MOV R0, R30 ;  /* 0x0000001e00007202 */ /* 0x000fe20000000f00 */
[----:B------:R-:W-:Y:S05]  /*d9e0*/  BRA `(.L_x_1665) ;  /* 0xffff495000007947 */ /* 0x000fea000383ffff */
.L_x_1570:
[----:B------:R-:W-:Y:S01]  /*d9f0*/  IMAD.MOV.U32 R31, RZ, RZ, R5 ;  /* 0x000000ffff1f7224 */ /* 0x000fe200078e0005 */
[----:B------:R-:W-:Y:S01]  /*da00*/  MOV R30, 0x2 ;  /* 0x00000002001e7802 */ /* 0x000fe20000000f00 */
[----:B-1----:R-:W-:Y:S01]  /*da10*/  IMAD.MOV.U32 R3, RZ, RZ, 0x181f ;  /* 0x0000181fff037424 */ /* 0x002fe200078e00ff */
[----:B------:R-:W-:Y:S02]  /*da20*/  MOV R2, 0xda40 ;  /* 0x0000da4000027802 */ /* 0x000fe40000000f00 */
[----:B--2345:R-:W-:Y:S05]  /*da30*/  CALL.REL.NOINC `($__internal_27_$__cuda_sm70_shflsync_idx_p) ;  /* 0x00001f5000007944 */ /* 0x03cfea0003c00000 */
[----:B------:R-:W-:Y:S01]  /*da40*/  MOV R4, R30 ;  /* 0x0000001e00047202 */ /* 0x000fe20000000f00 */
[----:B------:R-:W-:Y:S05]  /*da50*/  BRA `(.L_x_1666) ;  /* 0xffff4a4000007947 */ /* 0x000fea000383ffff */
.L_x_1571:
[----:B------:R-:W-:Y:S01]  /*da60*/  IMAD.MOV.U32 R31, RZ, RZ, R12 ;  /* 0x000000ffff1f7224 */ /* 0x000fe200078e000c */
[----:B------:R-:W-:Y:S01]  /*da70*/  MOV R30, 0x2 ;  /* 0x00000002001e7802 */ /* 0x000fe20000000f00 */
[----:B------:R-:W-:Y:S01]  /*da80*/  IMAD.MOV.U32 R3, RZ, RZ, 0x181f ;  /* 0x0000181fff037424 */ /* 0x000fe200078e00ff */
[----:B------:R-:W-:Y:S02]  /*da90*/  MOV R2, 0xdab0 ;  /* 0x0000dab000027802 */ /* 0x000fe40000000f00 */
[----:B-12345:R-:W-:Y:S05]  /*daa0*/  CALL.REL.NOINC `($__internal_27_$__cuda_sm70_shflsync_idx_p) ;  /* 0x00001ee000007944 */ /* 0x03efea0003c00000 */
[----:B------:R-:W-:Y:S01]  /*dab0*/  MOV R0, R30 ;  /* 0x0000001e00007202 */ /* 0x000fe20000000f00 */
[----:B------:R-:W-:Y:S05]  /*dac0*/  BRA `(.L_x_1667) ;  /* 0xffff49f000007947 */ /* 0x000fea000383ffff */
.L_x_1574:
[----:B------:R-:W-:Y:S01]  /*dad0*/  IMAD.MOV.U32 R31, RZ, RZ, R5 ;  /* 0x000000ffff1f7224 */ /* 0x000fe200078e0005 */
[----:B------:R-:W-:Y:S01]  /*dae0*/  MOV R30, 0x3 ;  /* 0x00000003001e7802 */ /* 0x000fe20000000f00 */
[----:B-1----:R-:W-:Y:S01]  /*daf0*/  IMAD.MOV.U32 R3, RZ, RZ, 0x181f ;  /* 0x0000181fff037424 */ /* 0x002fe200078e00ff */
[----:B------:R-:W-:-:S02]  /*db00*/  MOV R2, 0xdb20 ;  /* 0x0000db2000027802 */ /* 0x000fc40000000f00 */
[----:B--2345:R-:W-:Y:S05]  /*db10*/  CALL.REL.NOINC `($__internal_27_$__cuda_sm70_shflsync_idx_p) ;  /* 0x00001e7000007944 */ /* 0x03cfea0003c00000 */
        /* <DEDUP_REMOVED lines=8> */
.L_x_1577:
[----:B------:R-:W-:Y:S01]  /*dba0*/  IMAD.MOV.U32 R31, RZ, RZ, R5 ;  /* 0x000000ffff1f7224 */ /* 0x000fe200078e0005 */
[----:B------:R-:W-:Y:S01]  /*dbb0*/  MOV R30, RZ ;  /* 0x000000ff001e7202 */ /* 0x000fe20000000f00 */
[----:B------:R-:W-:Y:S01]  /*dbc0*/  IMAD.MOV.U32 R3, RZ, RZ, 0x181f ;  /* 0x0000181fff037424 */ /* 0x000fe200078e00ff */
[----:B------:R-:W-:Y:S02]  /*dbd0*/  MOV R2, 0xdbf0 ;  /* 0x0000dbf000027802 */ /* 0x000fe40000000f00 */
[----:B------:R-:W-:Y:S05]  /*dbe0*/  CALL.REL.NOINC `($__internal_27_$__cuda_sm70_shflsync_idx_p) ;  /* 0x00001da000007944 */ /* 0x000fea0003c00000 */
[----:B------:R-:W-:Y:S01]  /*dbf0*/  MOV R4, R30 ;  /* 0x0000001e00047202 */ /* 0x000fe20000000f00 */
[----:B------:R-:W-:Y:S05]  /*dc00*/  BRA `(.L_x_1669) ;  /* 0xffff54e000007947 */ /* 0x000fea000383ffff */
.L_x_1578:
[----:B------:R-:W-:Y:S01]  /*dc10*/  IMAD.MOV.U32 R31, RZ, RZ, R10 ;  /* 0x000000ffff1f7224 */ /* 0x000fe200078e000a */
[----:B------:R-:W-:Y:S01]  /*dc20*/  MOV R30, RZ ;  /* 0x000000ff001e7202 */ /* 0x000fe20000000f00 */
[----:B------:R-:W-:Y:S01]  /*dc30*/  IMAD.MOV.U32 R3, RZ, RZ, 0x181f ;  /* 0x0000181fff037424 */ /* 0x000fe200078e00ff */
[----:B------:R-:W-:Y:S02]  /*dc40*/  MOV R2, 0xdc60 ;  /* 0x0000dc6000027802 */ /* 0x000fe40000000f00 */
[----:B-12---:R-:W-:Y:S05]  /*dc50*/  CALL.REL.NOINC `($__internal_27_$__cuda_sm70_shflsync_idx_p) ;  /* 0x00001d3000007944 */ /* 0x006fea0003c00000 */
[----:B------:R-:W-:Y:S02]  /*dc60*/  IADD3 R8, P0, R30, R20, RZ ;  /* 0x000000141e087210 */ /* 0x000fe40007f1e0ff */
[----:B------:R-:W-:-:S02]  /*dc70*/  MOV R31, R5 ;  /* 0x00000005001f7202 */ /* 0x000fc40000000f00 */
[----:B------:R-:W-:Y:S01]  /*dc80*/  SEL R12, RZ, 0x10, P5 ;  /* 0x00000010ff0c7807 */ /* 0x000fe20002800000 */
[----:B------:R-:W-:Y:S01]  /*dc90*/  IMAD.X R9, R4, 0x1, R16, P0 ;  /* 0x0000000104097824 */ /* 0x000fe200000e0610 */
[----:B------:R-:W-:Y:S02]  /*dca0*/  IADD3 R6, P0, R30, R19, RZ ;  /* 0x000000131e067210 */ /* 0x000fe40007f1e0ff */
[----:B------:R-:W-:Y:S02]  /*dcb0*/  SEL R11, RZ, 0x10, P4 ;  /* 0x00000010ff0b7807 */ /* 0x000fe40002000000 */
[----:B------:R-:W-:Y:S01]  /*dcc0*/  @!PT LDS RZ, [RZ] ;  /* 0x00000000fffff984 */ /* 0x000fe20000000800 */
[----:B------:R-:W-:Y:S01]  /*dcd0*/  @!PT LDS RZ, [RZ] ;  /* 0x00000000fffff984 */ /* 0x000fe20000000800 */
[----:B------:R-:W-:Y:S01]  /*dce0*/  @!PT LDS RZ, [RZ] ;  /* 0x00000000fffff984 */ /* 0x000fe20000000800 */
[----:B------:R1:W-:Y:S01]  /*dcf0*/  LDGSTS.E.BYPASS.LTC128B.128 [R188+0x12100], [R8.64], !P5 ;  /* 0x1210000008bc7fae */ /* 0x0003e2000e901d46 */
[----:B------:R-:W-:Y:S01]  /*dd00*/  IMAD.X R7, R4, 0x1, R13, P0 ;  /* 0x0000000104077824 */ /* 0x000fe200000e060d */
[----:B------:R-:W-:Y:S01]  /*dd10*/  IADD3 R2, P0, R30, R17, RZ ;  /* 0x000000111e027210 */ /* 0x000fe20007f1e0ff */
[----:B------:R-:W-:-:S03]  /*dd20*/  IMAD.MOV.U32 R30, RZ, RZ, 0x1 ;  /* 0x00000001ff1e7424 */ /* 0x000fc600078e00ff */
[----:B------:R2:W-:Y:S01]  /*dd30*/  LDGSTS.E.BYPASS.LTC128B.128 [R188+0x14100], [R6.64], !P4 ;  /* 0x1410000006bc7fae */ /* 0x0005e2000e101d46 */
[----:B------:R-:W-:-:S05]  /*dd40*/  IMAD.X R3, R4, 0x1, R15, P0 ;  /* 0x0000000104037824 */ /* 0x000fca00000e060f */
[----:B------:R3:W-:Y:S01]  /*dd50*/  LDGSTS.E.BYPASS.LTC128B.128 [R188+0x16100], [R2.64], !P6 ;  /* 0x1610000002bc7fae */ /* 0x0007e2000f101d46 */
[----:B-1----:R-:W-:Y:S01]  /*dd60*/  IMAD.MOV.U32 R9, RZ, RZ, R252 ;  /* 0x000000ffff097224 */ /* 0x002fe200078e00fc */
[----:B---3--:R-:W-:Y:S02]  /*dd70*/  MOV R3, 0x181f ;  /* 0x0000181f00037802 */ /* 0x008fe40000000f00 */
[----:B------:R-:W-:Y:S02]  /*dd80*/  MOV R2, 0xdda0 ;  /* 0x0000dda000027802 */ /* 0x000fe40000000f00 */
[----:B--2---:R-:W-:Y:S05]  /*dd90*/  CALL.REL.NOINC `($__internal_27_$__cuda_sm70_shflsync_idx_p) ;  /* 0x00001bf000007944 */ /* 0x004fea0003c00000 */
[----:B------:R-:W-:Y:S01]  /*dda0*/  IMAD.MOV.U32 R8, RZ, RZ, R30 ;  /* 0x000000ffff087224 */ /* 0x000fe200078e001e */
[----:B------:R-:W-:Y:S01]  /*ddb0*/  MOV R30, 0x1 ;  /* 0x00000001001e7802 */ /* 0x000fe20000000f00 */
[----:B------:R-:W-:Y:S01]  /*ddc0*/  IMAD.MOV.U32 R31, RZ, RZ, R10 ;  /* 0x000000ffff1f7224 */ /* 0x000fe200078e000a */
[----:B------:R-:W-:Y:S02]  /*ddd0*/  MOV R3, 0x181f ;  /* 0x0000181f00037802 */ /* 0x000fe40000000f00 */
[----:B------:R-:W-:Y:S02]  /*dde0*/  MOV R2, 0xde00 ;  /* 0x0000de0000027802 */ /* 0x000fe40000000f00 */
[----:B------:R-:W-:Y:S05]  /*ddf0*/  CALL.REL.NOINC `($__internal_27_$__cuda_sm70_shflsync_idx_p) ;  /* 0x00001b9000007944 */ /* 0x000fea0003c00000 */
[----:B------:R-:W-:Y:S01]  /*de00*/  MOV R0, R30 ;  /* 0x0000001e00007202 */ /* 0x000fe20000000f00 */
[----:B------:R-:W-:Y:S05]  /*de10*/  BRA `(.L_x_1670) ;  /* 0xffff53f000007947 */ /* 0x000fea000383ffff */
.L_x_1581:
[----:B------:R-:W-:Y:S01]  /*de20*/  IMAD.MOV.U32 R31, RZ, RZ, R13 ;  /* 0x000000ffff1f7224 */ /* 0x000fe200078e000d */
[----:B------:R-:W-:Y:S01]  /*de30*/  MOV R30, RZ ;  /* 0x000000ff001e7202 */ /* 0x000fe20000000f00 */
[----:B------:R-:W-:Y:S01]  /*de40*/  IMAD.MOV.U32 R3, RZ, RZ, 0x181f ;  /* 0x0000181fff037424 */ /* 0x000fe200078e00ff */
[----:B------:R-:W-:-:S02]  /*de50*/  MOV R2, 0xde70 ;  /* 0x0000de7000027802 */ /* 0x000fc40000000f00 */
[----:B-1234-:R-:W-:Y:S05]  /*de60*/  CALL.REL.NOINC `($__internal_27_$__cuda_sm70_shflsync_idx_p) ;  /* 0x00001b2000007944 */ /* 0x01efea0003c00000 */
[----:B------:R-:W-:Y:S01]  /*de70*/  MOV R12, R30 ;  /* 0x0000001e000c7202 */ /* 0x000fe20000000f00 */
[----:B------:R-:W-:Y:S05]  /*de80*/  BRA `(.L_x_1671) ;  /* 0xffff57b000007947 */ /* 0x000fea000383ffff */
.L_x_1582:
[----:B------:R-:W-:Y:S01]  /*de90*/  IMAD.MOV.U32 R31, RZ, RZ, R20 ;  /* 0x000000ffff1f7224 */ /* 0x000fe200078e0014 */
[----:B------:R-:W-:Y:S01]  /*dea0*/  MOV R30, RZ ;  /* 0x000000ff001e7202 */ /* 0x000fe20000000f00 */
[----:B------:R-:W-:Y:S01]  /*deb0*/  IMAD.MOV.U32 R3, RZ, RZ, 0x181f ;  /* 0x0000181fff037424 */ /* 0x000fe200078e00ff */
[----:B------:R-:W-:-:S02]  /*dec0*/  MOV R2, 0xdee0 ;  /* 0x0000dee000027802 */ /* 0x000fc40000000f00 */
[----:B-1234-:R-:W-:Y:S05]  /*ded0*/  CALL.REL.NOINC `($__internal_27_$__cuda_sm70_shflsync_idx_p) ;  /* 0x00001ab000007944 */ /* 0x01efea0003c00000 */
[C---:B------:R-:W-:Y:S02]  /*dee0*/  IADD3 R16, P0, R30.reuse, R28, RZ ;  /* 0x0000001c1e107210 */ /* 0x040fe40007f1e0ff */
[----:B------:R-:W-:-:S02]  /*def0*/  IADD3 R14, P1, R30, R29, RZ ;  /* 0x0000001d1e0e7210 */ /* 0x000fc40007f3e0ff */
[----:B------:R-:W-:Y:S01]  /*df00*/  MOV R31, R13 ;  /* 0x0000000d001f7202 */ /* 0x000fe20000000f00 */
[----:B------:R-:W-:Y:S01]  /*df10*/  IMAD.X R17, R12, 0x1, R21, P0 ;  /* 0x000000010c117824 */ /* 0x000fe200000e0615 */
[----:B------:R-:W-:Y:S01]  /*df20*/  IADD3 R2, P0, R30, R40, RZ ;  /* 0x000000281e027210 */ /* 0x000fe20007f1e0ff */
[C---:B------:R-:W-:Y:S01]  /*df30*/  IMAD.X R15, R12.reuse, 0x1, R22, P1 ;  /* 0x000000010c0f7824 */ /* 0x040fe200008e0616 */
[----:B------:R-:W-:Y:S01]  /*df40*/  SEL R19, RZ, 0x10, P5 ;  /* 0x00000010ff137807 */ /* 0x000fe20002800000 */
[----:B------:R-:W-:Y:S01]  /*df50*/  IMAD.MOV.U32 R30, RZ, RZ, 0x1 ;  /* 0x00000001ff1e7424 */ /* 0x000fe200078e00ff */
[----:B------:R-:W-:Y:S01]  /*df60*/  @!PT LDS RZ, [RZ] ;  /* 0x00000000fffff984 */ /* 0x000fe20000000800 */
[----:B------:R-:W-:Y:S01]  /*df70*/  @!PT LDS RZ, [RZ] ;  /* 0x00000000fffff984 */ /* 0x000fe20000000800 */
[----:B------:R-:W-:Y:S01]  /*df80*/  @!PT LDS RZ, [RZ] ;  /* 0x00000000fffff984 */ /* 0x000fe20000000800 */
[----:B------:R1:W-:Y:S01]  /*df90*/  LDGSTS.E.BYPASS.LTC128B.128 [R188+0x6100], [R16.64], !P5 ;  /* 0x0610000010bc7fae */ /* 0x0003e2000e901d46 */
[----:B------:R-:W-:-:S03]  /*dfa0*/  IMAD.X R3, R12, 0x1, R23, P0 ;  /* 0x000000010c037824 */ /* 0x000fc600000e0617 */
[----:B------:R2:W-:Y:S04]  /*dfb0*/  LDGSTS.E.BYPASS.LTC128B.128 [R188+0x8100], [R14.64], !P4 ;  /* 0x081000000ebc7fae */ /* 0x0005e8000e101d46 */
[----:B------:R3:W-:Y:S01]  /*dfc0*/  LDGSTS.E.BYPASS.LTC128B.128 [R188+0xa100], [R2.64], !P6 ;  /* 0x0a10000002bc7fae */ /* 0x0007e2000f101d46 */
[----:B-1----:R-:W-:Y:S01]  /*dfd0*/  SEL R17, RZ, 0x10, P4 ;  /* 0x00000010ff117807 */ /* 0x002fe20002000000 */
[----:B------:R-:W-:Y:S01]  /*dfe0*/  IMAD.MOV.U32 R16, RZ, RZ, R252 ;  /* 0x000000ffff107224 */ /* 0x000fe200078e00fc */
[----:B---3--:R-:W-:Y:S02]  /*dff0*/  MOV R3, 0x181f ;  /* 0x0000181f00037802 */ /* 0x008fe40000000f00 */
[----:B------:R-:W-:Y:S02]  /*e000*/  MOV R2, 0xe020 ;  /* 0x0000e02000027802 */ /* 0x000fe40000000f00 */
[----:B--2---:R-:W-:Y:S05]  /*e010*/  CALL.REL.NOINC `($__internal_27_$__cuda_sm70_shflsync_idx_p) ;  /* 0x0000197000007944 */ /* 0x004fea0003c00000 */
        /* <DEDUP_REMOVED lines=8> */
.L_x_1583:
[----:B------:R-:W-:Y:S01]  /*e0a0*/  IMAD.MOV.U32 R2, RZ, RZ, R0 ;  /* 0x000000ffff027224 */ /* 0x000fe200078e0000 */
[----:B------:R-:W-:Y:S02]  /*e0b0*/  MOV R136, 0x2 ;  /* 0x0000000200887802 */ /* 0x000fe40000000f00 */
[----:B------:R-:W-:Y:S02]  /*e0c0*/  MOV R3, 0xe0e0 ;  /* 0x0000e0e000037802 */ /* 0x000fe40000000f00 */
[----:B------:R-:W-:Y:S05]  /*e0d0*/  CALL.REL.NOINC `($__internal_26_$__cuda_sm70_shflsync_bfly_p) ;  /* 0x0000184000007944 */ /* 0x000fea0003c00000 */
[----:B------:R-:W-:Y:S01]  /*e0e0*/  MOV R2, R136 ;  /* 0x0000008800027202 */ /* 0x000fe20000000f00 */
[----:B------:R-:W-:Y:S05]  /*e0f0*/  BRA `(.L_x_1673) ;  /* 0xffff665000007947 */ /* 0x000fea000383ffff */
.L_x_1586:
[----:B------:R-:W-:Y:S01]  /*e100*/  IMAD.MOV.U32 R31, RZ, RZ, R10 ;  /* 0x000000ffff1f7224 */ /* 0x000fe200078e000a */
[----:B------:R-:W-:Y:S01]  /*e110*/  MOV R30, RZ ;  /* 0x000000ff001e7202 */ /* 0x000fe20000000f00 */
[----:B------:R-:W-:Y:S01]  /*e120*/  IMAD.MOV.U32 R3, RZ, RZ, 0x181f ;  /* 0x0000181fff037424 */ /* 0x000fe200078e00ff */
[----:B------:R-:W-:Y:S02]  /*e130*/  MOV R2, 0xe150 ;  /* 0x0000e15000027802 */ /* 0x000fe40000000f00 */
[----:B------:R-:W-:Y:S05]  /*e140*/  CALL.REL.NOINC `($__internal_27_$__cuda_sm70_shflsync_idx_p) ;  /* 0x0000184000007944 */ /* 0x000fea0003c00000 */
[----:B------:R-:W-:Y:S01]  /*e150*/  MOV R4, R30 ;  /* 0x0000001e00047202 */ /* 0x000fe20000000f00 */
[----:B------:R-:W-:Y:S05]  /*e160*/  BRA `(.L_x_1674) ;  /* 0xffff79d000007947 */ /* 0x000fea000383ffff */
.L_x_1587:
[----:B------:R-:W-:Y:S01]  /*e170*/  IMAD.MOV.U32 R31, RZ, RZ, R12 ;  /* 0x000000ffff1f7224 */ /* 0x000fe200078e000c */
[----:B------:R-:W-:Y:S01]  /*e180*/  MOV R30, RZ ;  /* 0x000000ff001e7202 */ /* 0x000fe20000000f00 */
[----:B------:R-:W-:Y:S01]  /*e190*/  IMAD.MOV.U32 R3, RZ, RZ, 0x181f ;  /* 0x0000181fff037424 */ /* 0x000fe200078e00ff */
[----:B------:R-:W-:-:S02]  /*e1a0*/  MOV R2, 0xe1c0 ;  /* 0x0000e1c000027802 */ /* 0x000fc40000000f00 */
[----:B-12---:R-:W-:Y:S05]  /*e1b0*/  CALL.REL.NOINC `($__internal_27_$__cuda_sm70_shflsync_idx_p) ;  /* 0x000017d000007944 */ /* 0x006fea0003c00000 */
[----:B------:R-:W-:Y:S01]  /*e1c0*/  IADD3 R6, P0, R30, R16, RZ ;  /* 0x000000101e067210 */ /* 0x000fe20007f1e0ff */
[----:B------:R-:W-:Y:S01]  /*e1d0*/  IMAD.MOV.U32 R31, RZ, RZ, R10 ;  /* 0x000000ffff1f7224 */ /* 0x000fe200078e000a */
        /* <DEDUP_REMOVED lines=9> */
[----:B------:R-:W-:-:S05]  /*e270*/  IMAD.X R3, R4, 0x1, R14, P0 ;  /* 0x0000000104037824 */ /* 0x000fca00000e060e */
[----:B------:R2:W-:Y:S02]  /*e280*/  LDGSTS.E.BYPASS.LTC128B.128 [R188+0xe100], [R2.64], !P4 ;  /* 0x0e10000002bc7fae */ /* 0x0005e4000e101d46 */
[----:B--2---:R-:W-:Y:S01]  /*e290*/  IADD3 R2, P0, R30, R18, RZ ;  /* 0x000000121e027210 */ /* 0x004fe20007f1e0ff */
[----:B------:R-:W-:-:S04]  /*e2a0*/  IMAD.MOV.U32 R30, RZ, RZ, 0x1 ;  /* 0x00000001ff1e7424 */ /* 0x000fc800078e00ff */
[----:B------:R-:W-:-:S05]  /*e2b0*/  IMAD.X R3, R4, 0x1, R15, P0 ;  /* 0x0000000104037824 */ /* 0x000fca00000e060f */
[----:B------:R2:W-:Y:S02]  /*e2c0*/  LDGSTS.E.BYPASS.LTC128B.128 [R188+0x10100], [R2.64], !P6 ;  /* 0x1010000002bc7fae */ /* 0x0005e4000f101d46 */
[----:B--2---:R-:W-:Y:S02]  /*e2d0*/  MOV R3, 0x181f ;  /* 0x0000181f00037802 */ /* 0x004fe40000000f00 */
[----:B------:R-:W-:Y:S02]  /*e2e0*/  MOV R2, 0xe300 ;  /* 0x0000e30000027802 */ /* 0x000fe40000000f00 */
[----:B-1----:R-:W-:Y:S05]  /*e2f0*/  CALL.REL.NOINC `($__internal_27_$__cuda_sm70_shflsync_idx_p) ;  /* 0x0000169000007944 */ /* 0x002fea0003c00000 */
        /* <DEDUP_REMOVED lines=8> */
.L_x_1591:
[----:B------:R-:W-:Y:S01]  /*e380*/  MOV R30, RZ ;  /* 0x000000ff001e7202 */ /* 0x000fe20000000f00 */
[----:B------:R-:W-:Y:S01]  /*e390*/  IMAD.MOV.U32 R31, RZ, RZ, R12 ;  /* 0x000000ffff1f7224 */ /* 0x000fe200078e000c */
[----:B------:R-:W-:Y:S01]  /*e3a0*/  MOV R2, 0xe3d0 ;  /* 0x0000e3d000027802 */ /* 0x000fe20000000f00 */
[----:B------:R-:W-:Y:S02]  /*e3b0*/  IMAD.MOV.U32 R3, RZ, RZ, 0x181f ;  /* 0x0000181fff037424 */ /* 0x000fe400078e00ff */
[----:B-1234-:R-:W-:Y:S05]  /*e3c0*/  CALL.REL.NOINC `($__internal_27_$__cuda_sm70_shflsync_idx_p) ;  /* 0x000015c000007944 */ /* 0x01efea0003c00000 */
[----:B------:R-:W-:Y:S01]  /*e3d0*/  MOV R5, R30 ;  /* 0x0000001e00057202 */ /* 0x000fe20000000f00 */
[----:B------:R-:W-:-:S05]  /*e3e0*/  BRA `(.L_x_1676) ;  /* 0xffff7d0000007947 */ /* 0x000fca000383ffff */
.L_x_1592:
[----:B------:R-:W-:Y:S01]  /*e3f0*/  MOV R30, RZ ;  /* 0x000000ff001e7202 */ /* 0x000fe20000000f00 */
[----:B------:R-:W-:Y:S01]  /*e400*/  IMAD.MOV.U32 R31, RZ, RZ, R13 ;  /* 0x000000ffff1f7224 */ /* 0x000fe200078e000d */
[----:B------:R-:W-:Y:S01]  /*e410*/  MOV R2, 0xe440 ;  /* 0x0000e44000027802 */ /* 0x000fe20000000f00 */
[----:B------:R-:W-:Y:S02]  /*e420*/  IMAD.MOV.U32 R3, RZ, RZ, 0x181f ;  /* 0x0000181fff037424 */ /* 0x000fe400078e00ff */
[----:B-1234-:R-:W-:Y:S05]  /*e430*/  CALL.REL.NOINC `($__internal_27_$__cuda_sm70_shflsync_idx_p) ;  /* 0x0000155000007944 */ /* 0x01efea0003c00000 */
[----:B------:R-:W-:Y:S01]  /*e440*/  IMAD R4, R176, 0x6000, R204 ;  /* 0x00006000b0047824 */ /* 0x000fe200078e02cc */
[C---:B------:R-:W-:Y:S01]  /*e450*/  IADD3 R2, P0, R30.reuse, R23, RZ ;  /* 0x000000171e027210 */ /* 0x040fe20007f1e0ff */
[----:B------:R-:W-:Y:S01]  /*e460*/  IMAD.MOV.U32 R31, RZ, RZ, R12 ;  /* 0x000000ffff1f7224 */ /* 0x000fe200078e000c */
[----:B------:R-:W-:Y:S02]  /*e470*/  SEL R15, RZ, 0x10, P4 ;  /* 0x00000010ff0f7807 */ /* 0x000fe40002000000 */
[----:B------:R-:W-:Y:S01]  /*e480*/  SEL R14, RZ, 0x10, P6 ;  /* 0x00000010ff0e7807 */ /* 0x000fe20003000000 */
[C---:B------:R-:W-:Y:S01]  /*e490*/  IMAD.X R3, R5.reuse, 0x1, R20, P0 ;  /* 0x0000000105037824 */ /* 0x040fe200000e0614 */
[C---:B------:R-:W-:Y:S04]  /*e4a0*/  IADD3 R6, P0, R30.reuse, R28, RZ ;  /* 0x0000001c1e067210 */ /* 0x040fe80007f1e0ff */
[----:B------:R-:W-:Y:S01]  /*e4b0*/  @!PT LDS RZ, [RZ] ;  /* 0x00000000fffff984 */ /* 0x000fe20000000800 */
[----:B------:R-:W-:Y:S01]  /*e4c0*/  @!PT LDS RZ, [RZ] ;  /* 0x00000000fffff984 */ /* 0x000fe20000000800 */
[----:B------:R-:W-:Y:S01]  /*e4d0*/  @!PT LDS RZ, [RZ] ;  /* 0x00000000fffff984 */ /* 0x000fe20000000800 */
[----:B------:R1:W-:Y:S01]  /*e4e0*/  LDGSTS.E.BYPASS.LTC128B.128 [R4], [R2.64], !P5 ;  /* 0x0000000002047fae */ /* 0x0003e2000e901d46 */
[C---:B------:R-:W-:Y:S05]  /*e4f0*/  IMAD.X R7, R5.reuse, 0x1, R21, P0 ;  /* 0x0000000105077824 */ /* 0x040fea00000e0615 */
[----:B------:R2:W-:Y:S01]  /*e500*/  LDGSTS.E.BYPASS.LTC128B.128 [R4+0x2000], [R6.64], !P4 ;  /* 0x0200000006047fae */ /* 0x0005e2000e101d46 */
[----:B-1----:R-:W-:Y:S01]  /*e510*/  IADD3 R2, P0, R30, R29, RZ ;  /* 0x0000001d1e027210 */ /* 0x002fe20007f1e0ff */
[----:B------:R-:W-:Y:S04]  /*e520*/  IMAD.MOV.U32 R30, RZ, RZ, 0x1 ;  /* 0x00000001ff1e7424 */ /* 0x000fe800078e00ff */
[----:B------:R-:W-:Y:S01]  /*e530*/  IMAD.X R3, R5, 0x1, R22, P0 ;  /* 0x0000000105037824 */ /* 0x000fe200000e0616 */
[----:B--2---:R-:W-:Y:S04]  /*e540*/  SEL R6, RZ, 0x10, P5 ;  /* 0x00000010ff067807 */ /* 0x004fe80002800000 */
[----:B------:R1:W-:Y:S02]  /*e550*/  LDGSTS.E.BYPASS.LTC128B.128 [R4+0x4000], [R2.64], !P6 ;  /* 0x0400000002047fae */ /* 0x0003e4000f101d46 */
[----:B-1----:R-:W-:Y:S01]  /*e560*/  MOV R2, 0xe590 ;  /* 0x0000e59000027802 */ /* 0x002fe20000000f00 */
[----:B------:R-:W-:Y:S02]  /*e570*/  IMAD.MOV.U32 R3, RZ, RZ, 0x181f ;  /* 0x0000181fff037424 */ /* 0x000fe400078e00ff */
[----:B------:R-:W-:Y:S05]  /*e580*/  CALL.REL.NOINC `($__internal_27_$__cuda_sm70_shflsync_idx_p) ;  /* 0x0000140000007944 */ /* 0x000fea0003c00000 */
[----:B------:R-:W-:Y:S01]  /*e590*/  MOV R3, 0x181f ;  /* 0x0000181f00037802 */ /* 0x000fe20000000f00 */
[----:B------:R-:W-:Y:S01]  /*e5a0*/  IMAD.MOV.U32 R5, RZ, RZ, R30 ;  /* 0x000000ffff057224 */ /* 0x000fe200078e001e */
[----:B------:R-:W-:Y:S01]  /*e5b0*/  MOV R30, 0x1 ;  /* 0x00000001001e7802 */ /* 0x000fe20000000f00 */
[----:B------:R-:W-:Y:S01]  /*e5c0*/  IMAD.MOV.U32 R31, RZ, RZ, R13 ;  /* 0x000000ffff1f7224 */ /* 0x000fe200078e000d */
[----:B------:R-:W-:Y:S02]  /*e5d0*/  MOV R2, 0xe5f0 ;  /* 0x0000e5f000027802 */ /* 0x000fe40000000f00 */
[----:B------:R-:W-:Y:S05]  /*e5e0*/  CALL.REL.NOINC `($__internal_27_$__cuda_sm70_shflsync_idx_p) ;  /* 0x000013a000007944 */ /* 0x000fea0003c00000 */
[----:B------:R-:W-:Y:S01]  /*e5f0*/  MOV R2, R30 ;  /* 0x0000001e00027202 */ /* 0x000fe20000000f00 */
[----:B------:R-:W-:-:S05]  /*e600*/  BRA `(.L_x_1677) ;  /* 0xffff7c1000007947 */ /* 0x000fca000383ffff */
.L_x_1593:
[----:B------:R-:W-:Y:S01]  /*e610*/  MOV R136, 0x2 ;  /* 0x0000000200887802 */ /* 0x000fe20000000f00 */
[----:B------:R-:W-:Y:S01]  /*e620*/  IMAD.MOV.U32 R2, RZ, RZ, R100 ;  /* 0x000000ffff027224 */ /* 0x000fe200078e0064 */
[----:B------:R-:W-:Y:S02]  /*e630*/  MOV R3, 0xe650 ;  /* 0x0000e65000037802 */ /* 0x000fe40000000f00 */
[----:B------:R-:W-:Y:S05]  /*e640*/  CALL.REL.NOINC `($__internal_26_$__cuda_sm70_shflsync_bfly_p) ;  /* 0x000012d000007944 */ /* 0x000fea0003c00000 */
[----:B------:R-:W-:Y:S01]  /*e650*/  MOV R2, R136 ;  /* 0x0000008800027202 */ /* 0x000fe20000000f00 */
[----:B------:R-:W-:-:S05]  /*e660*/  BRA `(.L_x_1678) ;  /* 0xffff891000007947 */ /* 0x000fca000383ffff */
.L_x_1596:
[----:B------:R-:W-:Y:S01]  /*e670*/  MOV R30, RZ ;  /* 0x000000ff001e7202 */ /* 0x000fe20000000f00 */
[----:B------:R-:W-:Y:S01]  /*e680*/  IMAD.MOV.U32 R31, RZ, RZ, R5 ;  /* 0x000000ffff1f7224 */ /* 0x000fe200078e0005 */
[----:B------:R-:W-:Y:S01]  /*e690*/  MOV R2, 0xe6c0 ;  /* 0x0000e6c000027802 */ /* 0x000fe20000000f00 */
[----:B------:R-:W-:Y:S02]  /*e6a0*/  IMAD.MOV.U32 R3, RZ, RZ, 0x181f ;  /* 0x0000181fff037424 */ /* 0x000fe400078e00ff */
[----:B------:R-:W-:Y:S05]  /*e6b0*/  CALL.REL.NOINC `($__internal_27_$__cuda_sm70_shflsync_idx_p) ;  /* 0x000012d000007944 */ /* 0x000fea0003c00000 */
[----:B------:R-:W-:Y:S01]  /*e6c0*/  MOV R4, R30 ;  /* 0x0000001e00047202 */ /* 0x000fe20000000f00 */
[----:B------:R-:W-:-:S05]  /*e6d0*/  BRA `(.L_x_1679) ;  /* 0xffffa2b000007947 */ /* 0x000fca000383ffff */
.L_x_1597:
[----:B------:R-:W-:Y:S01]  /*e6e0*/  MOV R30, RZ ;  /* 0x000000ff001e7202 */ /* 0x000fe20000000f00 */
[----:B------:R-:W-:Y:S01]  /*e6f0*/  IMAD.MOV.U32 R31, RZ, RZ, R12 ;  /* 0x000000ffff1f7224 */ /* 0x000fe200078e000c */
[----:B------:R-:W-:Y:S01]  /*e700*/  MOV R2, 0xe730 ;  /* 0x0000e73000027802 */ /* 0x000fe20000000f00 */
[----:B------:R-:W-:Y:S02]  /*e710*/  IMAD.MOV.U32 R3, RZ, RZ, 0x181f ;  /* 0x0000181fff037424 */ /* 0x000fe400078e00ff */
[----:B-12---:R-:W-:Y:S05]  /*e720*/  CALL.REL.NOINC `($__internal_27_$__cuda_sm70_shflsync_idx_p) ;  /* 0x0000126000007944 */ /* 0x006fea0003c00000 */
[----:B------:R-:W-:Y:S01]  /*e730*/  IMAD R0, R176, 0x6000, R205 ;  /* 0x00006000b0007824 */ /* 0x000fe200078e02cd */
[----:B------:R-:W-:Y:S01]  /*e740*/  IADD3 R2, P0, R30, R16, RZ ;  /* 0x000000101e027210 */ /* 0x000fe20007f1e0ff */
[----:B------:R-:W-:Y:S01]  /*e750*/  IMAD.MOV.U32 R31, RZ, RZ, R5 ;  /* 0x000000ffff1f7224 */ /* 0x000fe200078e0005 */
[----:B------:R-:W-:Y:S02]  /*e760*/  SEL R11, RZ, 0x10, P5 ;  /* 0x00000010ff0b7807 */ /* 0x000fe40002800000 */
[----:B------:R-:W-:Y:S01]  /*e770*/  SEL R10, RZ, 0x10, P4 ;  /* 0x00000010ff0a7807 */ /* 0x000fe20002000000 */
[----:B------:R-:W-:Y:S01]  /*e780*/  IMAD.X R3, R4, 0x1, R13, P0 ;  /* 0x0000000104037824 */ /* 0x000fe200000e060d */
[----:B------:R-:W-:Y:S02]  /*e790*/  IADD3 R6, P0, R30, R17, RZ ;  /* 0x000000111e067210 */ /* 0x000fe40007f1e0ff */
[----:B------:R-:W-:Y:S02]  /*e7a0*/  SEL R5, RZ, 0x10, P6 ;  /* 0x00000010ff057807 */ /* 0x000fe40003000000 */
[----:B------:R-:W-:Y:S01]  /*e7b0*/  @!PT LDS RZ, [RZ] ;  /* 0x00000000fffff984 */ /* 0x000fe20000000800 */
[----:B------:R-:W-:Y:S01]  /*e7c0*/  @!PT LDS RZ, [RZ] ;  /* 0x00000000fffff984 */ /* 0x000fe20000000800 */
[----:B------:R-:W-:Y:S01]  /*e7d0*/  @!PT LDS RZ, [RZ] ;  /* 0x00000000fffff984 */ /* 0x000fe20000000800 */
[----:B------:R1:W-:Y:S01]  /*e7e0*/  LDGSTS.E.BYPASS.LTC128B.128 [R0], [R2.64], !P5 ;  /* 0x0000000002007fae */ /* 0x0003e2000e901d46 */
        /* <DEDUP_REMOVED lines=8> */
[----:B--2---:R-:W-:Y:S05]  /*e870*/  CALL.REL.NOINC `($__internal_27_$__cuda_sm70_shflsync_idx_p) ;  /* 0x0000111000007944 */ /* 0x004fea0003c00000 */
        /* <DEDUP_REMOVED lines=8> */
.L_x_1599:
[----:B-1----:R-:W-:Y:S01]  /*e900*/  IMAD.MOV.U32 R2, RZ, RZ, R179 ;  /* 0x000000ffff027224 */ /* 0x002fe200078e00b3 */
[----:B------:R-:W-:-:S02]  /*e910*/  MOV R136, 0x2 ;  /* 0x0000000200887802 */ /* 0x000fc40000000f00 */
[----:B------:R-:W-:Y:S02]  /*e920*/  MOV R3, 0xe940 ;  /* 0x0000e94000037802 */ /* 0x000fe40000000f00 */
[----:B------:R-:W-:Y:S05]  /*e930*/  CALL.REL.NOINC `($__internal_26_$__cuda_sm70_shflsync_bfly_p) ;  /* 0x00000fe000007944 */ /* 0x000fea0003c00000 */
[----:B------:R-:W-:Y:S01]  /*e940*/  MOV R0, R136 ;  /* 0x0000008800007202 */ /* 0x000fe20000000f00 */
[----:B------:R-:W-:Y:S05]  /*e950*/  BRA `(.L_x_1681) ;  /* 0xffffa38000007947 */ /* 0x000fea000383ffff */
.L_x_1600:
[----:B-1----:R-:W-:Y:S01]  /*e960*/  IMAD.MOV.U32 R2, RZ, RZ, R0 ;  /* 0x000000ffff027224 */ /* 0x002fe200078e0000 */
[----:B------:R-:W-:Y:S02]  /*e970*/  MOV R136, 0x1 ;  /* 0x0000000100887802 */ /* 0x000fe40000000f00 */
[----:B------:R-:W-:Y:S02]  /*e980*/  MOV R3, 0xe9a0 ;  /* 0x0000e9a000037802 */ /* 0x000fe40000000f00 */
[----:B--2---:R-:W-:Y:S05]  /*e990*/  CALL.REL.NOINC `($__internal_26_$__cuda_sm70_shflsync_bfly_p) ;  /* 0x00000f8000007944 */ /* 0x004fea0003c00000 */
[----:B------:R-:W-:Y:S01]  /*e9a0*/  FADD.FTZ R0, R0, R136 ;  /* 0x0000008800007221 */ /* 0x000fe20000010000 */
[----:B------:R-:W-:Y:S02]  /*e9b0*/  MOV R2, R184 ;  /* 0x000000b800027202 */ /* 0x000fe40000000f00 */
[----:B------:R-:W-:Y:S02]  /*e9c0*/  MOV R136, 0x2 ;  /* 0x0000000200887802 */ /* 0x000fe40000000f00 */
[----:B------:R-:W-:Y:S02]  /*e9d0*/  MOV R3, 0xe9f0 ;  /* 0x0000e9f000037802 */ /* 0x000fe40000000f00 */
[----:B------:R-:W-:Y:S05]  /*e9e0*/  CALL.REL.NOINC `($__internal_26_$__cuda_sm70_shflsync_bfly_p) ;  /* 0x00000f3000007944 */ /* 0x000fea0003c00000 */
[----:B------:R-:W-:Y:S01]  /*e9f0*/  FADD.FTZ R4, R184, R136 ;  /* 0x00000088b8047221 */ /* 0x000fe20000010000 */
[----:B------:R-:W-:-:S02]  /*ea00*/  MOV R136, 0x1 ;  /* 0x0000000100887802 */ /* 0x000fc40000000f00 */
[----:B------:R-:W-:Y:S02]  /*ea10*/  MOV R3, 0xea40 ;  /* 0x0000ea4000037802 */ /* 0x000fe40000000f00 */
[----:B------:R-:W-:Y:S02]  /*ea20*/  MOV R2, R4 ;  /* 0x0000000400027202 */ /* 0x000fe40000000f00 */
[----:B------:R-:W-:Y:S05]  /*ea30*/  CALL.REL.NOINC `($__internal_26_$__cuda_sm70_shflsync_bfly_p) ;  /* 0x00000ee000007944 */ /* 0x000fea0003c00000 */
[----:B------:R-:W-:Y:S01]  /*ea40*/  MOV R3, R136 ;  /* 0x0000008800037202 */ /* 0x000fe20000000f00 */
[----:B------:R-:W-:Y:S05]  /*ea50*/  BRA `(.L_x_1682) ;  /* 0xffffa2f000007947 */ /* 0x000fea000383ffff */
.L_x_1607:
[----:B--234-:R-:W-:Y:S01]  /*ea60*/  IMAD.MOV.U32 R31, RZ, RZ, R5 ;  /* 0x000000ffff1f7224 */ /* 0x01cfe200078e0005 */
[----:B------:R-:W-:Y:S01]  /*ea70*/  MOV R30, RZ ;  /* 0x000000ff001e7202 */ /* 0x000fe20000000f00 */
[----:B------:R-:W-:Y:S01]  /*ea80*/  IMAD.MOV.U32 R3, RZ, RZ, 0x181f ;  /* 0x0000181fff037424 */ /* 0x000fe200078e00ff */
[----:B------:R-:W-:Y:S02]  /*ea90*/  MOV R2, 0xeab0 ;  /* 0x0000eab000027802 */ /* 0x000fe40000000f00 */
[----:B-1----:R-:W-:Y:S05]  /*eaa0*/  CALL.REL.NOINC `($__internal_27_$__cuda_sm70_shflsync_idx_p) ;  /* 0x00000ee000007944 */ /* 0x002fea0003c00000 */
[----:B------:R-:W-:Y:S01]  /*eab0*/  MOV R4, R30 ;  /* 0x0000001e00047202 */ /* 0x000fe20000000f00 */
[----:B------:R-:W-:Y:S05]  /*eac0*/  BRA `(.L_x_1683) ;  /* 0xffffb9a000007947 */ /* 0x000fea000383ffff */
.L_x_1608:
[----:B------:R-:W-:Y:S01]  /*ead0*/  IMAD.MOV.U32 R31, RZ, RZ, R11 ;  /* 0x000000ffff1f7224 */ /* 0x000fe200078e000b */
[----:B------:R-:W-:Y:S01]  /*eae0*/  MOV R30, RZ ;  /* 0x000000ff001e7202 */ /* 0x000fe20000000f00 */
[----:B------:R-:W-:Y:S01]  /*eaf0*/  IMAD.MOV.U32 R3, RZ, RZ, 0x181f ;  /* 0x0000181fff037424 */ /* 0x000fe200078e00ff */
[----:B------:R-:W-:-:S02]  /*eb00*/  MOV R2, 0xeb20 ;  /* 0x0000eb2000027802 */ /* 0x000fc40000000f00 */
[----:B-123--:R-:W-:Y:S05]  /*eb10*/  CALL.REL.NOINC `($__internal_27_$__cuda_sm70_shflsync_idx_p) ;  /* 0x00000e7000007944 */ /* 0x00efea0003c00000 */
[----:B------:R-:W-:Y:S01]  /*eb20*/  MOV R0, R30 ;  /* 0x0000001e00007202 */ /* 0x000fe20000000f00 */
[----:B------:R-:W-:Y:S05]  /*eb30*/  BRA `(.L_x_1684) ;  /* 0xffffb95000007947 */ /* 0x000fea000383ffff */
.L_x_1611:
[----:B------:R-:W-:Y:S01]  /*eb40*/  IMAD.MOV.U32 R31, RZ, RZ, R5 ;  /* 0x000000ffff1f7224 */ /* 0x000fe200078e0005 */
[----:B------:R-:W-:Y:S01]  /*eb50*/  MOV R30, 0x1 ;  /* 0x00000001001e7802 */ /* 0x000fe20000000f00 */
[----:B--2---:R-:W-:Y:S01]  /*eb60*/  IMAD.MOV.U32 R3, RZ, RZ, 0x181f ;  /* 0x0000181fff037424 */ /* 0x004fe200078e00ff */
[----:B------:R-:W-:-:S02]  /*eb70*/  MOV R2, 0xeb90 ;  /* 0x0000eb9000027802 */ /* 0x000fc40000000f00 */
[----:B-1-34-:R-:W-:Y:S05]  /*eb80*/  CALL.REL.NOINC `($__internal_27_$__cuda_sm70_shflsync_idx_p) ;  /* 0x00000e0000007944 */ /* 0x01afea0003c00000 */
        /* <DEDUP_REMOVED lines=8> */
.L_x_1614:
[----:B------:R-:W-:Y:S01]  /*ec10*/  IMAD.MOV.U32 R31, RZ, RZ, R5 ;  /* 0x000000ffff1f7224 */ /* 0x000fe200078e0005 */
[----:B------:R-:W-:Y:S01]  /*ec20*/  MOV R30, 0x2 ;  /* 0x00000002001e7802 */ /* 0x000fe20000000f00 */
[----:B--2---:R-:W-:Y:S01]  /*ec30*/  IMAD.MOV.U32 R3, RZ, RZ, 0x181f ;  /* 0x0000181fff037424 */ /* 0x004fe200078e00ff */
[----:B------:R-:W-:Y:S02]  /*ec40*/  MOV R2, 0xec60 ;  /* 0x0000ec6000027802 */ /* 0x000fe40000000f00 */
[----:B-1-34-:R-:W-:Y:S05]  /*ec50*/  CALL.REL.NOINC `($__internal_27_$__cuda_sm70_shflsync_idx_p) ;  /* 0x00000d3000007944 */ /* 0x01afea0003c00000 */
[----:B------:R-:W-:Y:S01]  /*ec60*/  MOV R4, R30 ;  /* 0x0000001e00047202 */ /* 0x000fe20000000f00 */
[----:B------:R-:W-:Y:S05]  /*ec70*/  BRA `(.L_x_1686) ;  /* 0xffffbae000007947 */ /* 0x000fea000383ffff */
.L_x_1615:
[----:B------:R-:W-:Y:S01]  /*ec80*/  IMAD.MOV.U32 R31, RZ, RZ, R11 ;  /* 0x000000ffff1f7224 */ /* 0x000fe200078e000b */
[----:B------:R-:W-:Y:S01]  /*ec90*/  MOV R30, 0x2 ;  /* 0x00000002001e7802 */ /* 0x000fe20000000f00 */
[----:B--2---:R-:W-:Y:S01]  /*eca0*/  IMAD.MOV.U32 R3, RZ, RZ, 0x181f ;  /* 0x0000181fff037424 */ /* 0x004fe200078e00ff */
[----:B------:R-:W-:Y:S02]  /*ecb0*/  MOV R2, 0xecd0 ;  /* 0x0000ecd000027802 */ /* 0x000fe40000000f00 */
[----:B-1-34-:R-:W-:Y:S05]  /*ecc0*/  CALL.REL.NOINC `($__internal_27_$__cuda_sm70_shflsync_idx_p) ;  /* 0x00000cc000007944 */ /* 0x01afea0003c00000 */
[----:B------:R-:W-:Y:S01]  /*ecd0*/  MOV R0, R30 ;  /* 0x0000001e00007202 */ /* 0x000fe20000000f00 */
[----:B------:R-:W-:Y:S05]  /*ece0*/  BRA `(.L_x_1687) ;  /* 0xffffba9000007947 */ /* 0x000fea000383ffff */
.L_x_1618:
[----:B------:R-:W-:Y:S01]  /*ecf0*/  IMAD.MOV.U32 R31, RZ, RZ, R5 ;  /* 0x000000ffff1f7224 */ /* 0x000fe200078e0005 */
[----:B------:R-:W-:Y:S01]  /*ed00*/  MOV R30, 0x3 ;  /* 0x00000003001e7802 */ /* 0x000fe20000000f00 */
[----:B---3--:R-:W-:Y:S01]  /*ed10*/  IMAD.MOV.U32 R3, RZ, RZ, 0x181f ;  /* 0x0000181fff037424 */ /* 0x008fe200078e00ff */
        /* <DEDUP_REMOVED lines=10> */
.L_x_1620:
[----:B------:R-:W-:Y:S01]  /*edc0*/  IMAD.MOV.U32 R31, RZ, RZ, R5 ;  /* 0x000000ffff1f7224 */ /* 0x000fe200078e0005 */
[----:B------:R-:W-:Y:S01]  /*edd0*/  MOV R30, RZ ;  /* 0x000000ff001e7202 */ /* 0x000fe20000000f00 */
[----:B------:R-:W-:Y:S01]  /*ede0*/  IMAD.MOV.U32 R3, RZ, RZ, 0x1c1f ;  /* 0x00001c1fff037424 */ /* 0x000fe200078e00ff */
[----:B------:R-:W-:Y:S02]  /*edf0*/  MOV R2, 0xee10 ;  /* 0x0000ee1000027802 */ /* 0x000fe40000000f00 */
[----:B------:R-:W-:Y:S05]  /*ee00*/  CALL.REL.NOINC `($__internal_27_$__cuda_sm70_shflsync_idx_p) ;  /* 0x00000b8000007944 */ /* 0x000fea0003c00000 */
[----:B------:R-:W-:Y:S01]  /*ee10*/  MOV R4, R30 ;  /* 0x0000001e00047202 */ /* 0x000fe20000000f00 */
[----:B------:R-:W-:Y:S05]  /*ee20*/  BRA `(.L_x_1689) ;  /* 0xffffbe0000007947 */ /* 0x000fea000383ffff */
.L_x_1621:
[----:B------:R-:W-:Y:S01]  /*ee30*/  IMAD.MOV.U32 R31, RZ, RZ, R12 ;  /* 0x000000ffff1f7224 */ /* 0x000fe200078e000c */
[----:B------:R-:W-:Y:S01]  /*ee40*/  MOV R30, RZ ;  /* 0x000000ff001e7202 */ /* 0x000fe20000000f00 */
[----:B------:R-:W-:Y:S01]  /*ee50*/  IMAD.MOV.U32 R3, RZ, RZ, 0x1c1f ;  /* 0x00001c1fff037424 */ /* 0x000fe200078e00ff */
[----:B------:R-:W-:Y:S02]  /*ee60*/  MOV R2, 0xee80 ;  /* 0x0000ee8000027802 */ /* 0x000fe40000000f00 */
[----:B-12---:R-:W-:Y:S05]  /*ee70*/  CALL.REL.NOINC `($__internal_27_$__cuda_sm70_shflsync_idx_p) ;  /* 0x00000b1000007944 */ /* 0x006fea0003c00000 */
[----:B------:R-:W-:Y:S01]  /*ee80*/  MOV R0, R30 ;  /* 0x0000001e00007202 */ /* 0x000fe20000000f00 */
[----:B------:R-:W-:Y:S05]  /*ee90*/  BRA `(.L_x_1690) ;  /* 0xffffbdb000007947 */ /* 0x000fea000383ffff */
.L_x_1624:
[----:B------:R-:W-:Y:S01]  /*eea0*/  IMAD.MOV.U32 R31, RZ, RZ, R5 ;  /* 0x000000ffff1f7224 */ /* 0x000fe200078e0005 */
[----:B------:R-:W-:Y:S01]  /*eeb0*/  MOV R30, 0x1 ;  /* 0x00000001001e7802 */ /* 0x000fe20000000f00 */
[----:B----4-:R-:W-:Y:S01]  /*eec0*/  IMAD.MOV.U32 R3, RZ, RZ, 0x1c1f ;  /* 0x00001c1fff037424 */ /* 0x010fe200078e00ff */
[----:B------:R-:W-:-:S02]  /*eed0*/  MOV R2, 0xeef0 ;  /* 0x0000eef000027802 */ /* 0x000fc40000000f00 */
[----:B-123--:R-:W-:Y:S05]  /*eee0*/  CALL.REL.NOINC `($__internal_27_$__cuda_sm70_shflsync_idx_p) ;  /* 0x00000aa000007944 */ /* 0x00efea0003c00000 */
        /* <DEDUP_REMOVED lines=8> */
.L_x_1628:
[----:B------:R-:W-:Y:S01]  /*ef70*/  IMAD.MOV.U32 R31, RZ, RZ, R5 ;  /* 0x000000ffff1f7224 */ /* 0x000fe200078e0005 */
[----:B------:R-:W-:Y:S01]  /*ef80*/  MOV R30, RZ ;  /* 0x000000ff001e7202 */ /* 0x000fe20000000f00 */
[----:B------:R-:W-:Y:S01]  /*ef90*/  IMAD.MOV.U32 R3, RZ, RZ, 0x181f ;  /* 0x0000181fff037424 */ /* 0x000fe200078e00ff */
[----:B------:R-:W-:Y:S02]  /*efa0*/  MOV R2, 0xefc0 ;  /* 0x0000efc000027802 */ /* 0x000fe40000000f00 */
[----:B--2---:R-:W-:Y:S05]  /*efb0*/  CALL.REL.NOINC `($__internal_27_$__cuda_sm70_shflsync_idx_p) ;  /* 0x000009d000007944 */ /* 0x004fea0003c00000 */
[----:B------:R-:W-:Y:S01]  /*efc0*/  MOV R4, R30 ;  /* 0x0000001e00047202 */ /* 0x000fe20000000f00 */
[----:B------:R-:W-:Y:S05]  /*efd0*/  BRA `(.L_x_1692) ;  /* 0xffffd39000007947 */ /* 0x000fea000383ffff */
.L_x_1629:
[----:B------:R-:W-:Y:S01]  /*efe0*/  IMAD.MOV.U32 R31, RZ, RZ, R12 ;  /* 0x000000ffff1f7224 */ /* 0x000fe200078e000c */
[----:B------:R-:W-:Y:S01]  /*eff0*/  MOV R30, RZ ;  /* 0x000000ff001e7202 */ /* 0x000fe20000000f00 */
[----:B------:R-:W-:Y:S01]  /*f000*/  IMAD.MOV.U32 R3, RZ, RZ, 0x181f ;  /* 0x0000181fff037424 */ /* 0x000fe200078e00ff */
[----:B------:R-:W-:Y:S02]  /*f010*/  MOV R2, 0xf030 ;  /* 0x0000f03000027802 */ /* 0x000fe40000000f00 */
[----:B-123--:R-:W-:Y:S05]  /*f020*/  CALL.REL.NOINC `($__internal_27_$__cuda_sm70_shflsync_idx_p) ;  /* 0x0000096000007944 */ /* 0x00efea0003c00000 */
[----:B------:R-:W-:Y:S01]  /*f030*/  MOV R0, R30 ;  /* 0x0000001e00007202 */ /* 0x000fe20000000f00 */
[----:B------:R-:W-:Y:S05]  /*f040*/  BRA `(.L_x_1693) ;  /* 0xffffd34000007947 */ /* 0x000fea000383ffff */
.L_x_1632:
[----:B------:R-:W-:Y:S01]  /*f050*/  IMAD.MOV.U32 R31, RZ, RZ, R5 ;  /* 0x000000ffff1f7224 */ /* 0x000fe200078e0005 */
[----:B------:R-:W-:Y:S01]  /*f060*/  MOV R30, 0x1 ;  /* 0x00000001001e7802 */ /* 0x000fe20000000f00 */
[----:B-1----:R-:W-:Y:S01]  /*f070*/  IMAD.MOV.U32 R3, RZ, RZ, 0x181f ;  /* 0x0000181fff037424 */ /* 0x002fe200078e00ff */
[----:B------:R-:W-:-:S02]  /*f080*/  MOV R2, 0xf0a0 ;  /* 0x0000f0a000027802 */ /* 0x000fc40000000f00 */
[----:B--234-:R-:W-:Y:S05]  /*f090*/  CALL.REL.NOINC `($__internal_27_$__cuda_sm70_shflsync_idx_p) ;  /* 0x000008f000007944 */ /* 0x01cfea0003c00000 */
        /* <DEDUP_REMOVED lines=8> */
.L_x_1635:
[----:B------:R-:W-:Y:S01]  /*f120*/  IMAD.MOV.U32 R31, RZ, RZ, R5 ;  /* 0x000000ffff1f7224 */ /* 0x000fe200078e0005 */
[----:B------:R-:W-:Y:S01]  /*f130*/  MOV R30, 0x2 ;  /* 0x00000002001e7802 */ /* 0x000fe20000000f00 */
[----:B-1----:R-:W-:Y:S01]  /*f140*/  IMAD.MOV.U32 R3, RZ, RZ, 0x181f ;  /* 0x0000181fff037424 */ /* 0x002fe200078e00ff */
[----:B------:R-:W-:Y:S02]  /*f150*/  MOV R2, 0xf170 ;  /* 0x0000f17000027802 */ /* 0x000fe40000000f00 */
[----:B--234-:R-:W-:Y:S05]  /*f160*/  CALL.REL.NOINC `($__internal_27_$__cuda_sm70_shflsync_idx_p) ;  /* 0x0000082000007944 */ /* 0x01cfea0003c00000 */
[----:B------:R-:W-:Y:S01]  /*f170*/  MOV R4, R30 ;  /* 0x0000001e00047202 */ /* 0x000fe20000000f00 */
[----:B------:R-:W-:Y:S05]  /*f180*/  BRA `(.L_x_1695) ;  /* 0xffffd4e000007947 */ /* 0x000fea000383ffff */
.L_x_1636:
[----:B------:R-:W-:Y:S01]  /*f190*/  IMAD.MOV.U32 R31, RZ, RZ, R12 ;  /* 0x000000ffff1f7224 */ /* 0x000fe200078e000c */
[----:B------:R-:W-:Y:S01]  /*f1a0*/  MOV R30, 0x2 ;  /* 0x00000002001e7802 */ /* 0x000fe20000000f00 */
[----:B-1----:R-:W-:Y:S01]  /*f1b0*/  IMAD.MOV.U32 R3, RZ, RZ, 0x181f ;  /* 0x0000181fff037424 */ /* 0x002fe200078e00ff */
[----:B------:R-:W-:Y:S02]  /*f1c0*/  MOV R2, 0xf1e0 ;  /* 0x0000f1e000027802 */ /* 0x000fe40000000f00 */
[----:B--234-:R-:W-:Y:S05]  /*f1d0*/  CALL.REL.NOINC `($__internal_27_$__cuda_sm70_shflsync_idx_p) ;  /* 0x000007b000007944 */ /* 0x01cfea0003c00000 */
[----:B------:R-:W-:Y:S01]  /*f1e0*/  MOV R0, R30 ;  /* 0x0000001e00007202 */ /* 0x000fe20000000f00 */
[----:B------:R-:W-:Y:S05]  /*f1f0*/  BRA `(.L_x_1696) ;  /* 0xffffd49000007947 */ /* 0x000fea000383ffff */
.L_x_1639:
        /* <DEDUP_REMOVED lines=13> */
.L_x_1641:
[----:B------:R-:W-:Y:S01]  /*f2d0*/  IMAD.MOV.U32 R31, RZ, RZ, R82 ;  /* 0x000000ffff1f7224 */ /* 0x000fe200078e0052 */
[----:B------:R-:W-:Y:S01]  /*f2e0*/  MOV R30, RZ ;  /* 0x000000ff001e7202 */ /* 0x000fe20000000f00 */
[----:B------:R-:W-:Y:S01]  /*f2f0*/  IMAD.MOV.U32 R3, RZ, RZ, 0x1f ;  /* 0x0000001fff037424 */ /* 0x000fe200078e00ff */
[----:B------:R-:W-:Y:S02]  /*f300*/  MOV R2, 0xf320 ;  /* 0x0000f32000027802 */ /* 0x000fe40000000f00 */
[----:B-1-3--:R-:W-:Y:S05]  /*f310*/  CALL.REL.NOINC `($__internal_27_$__cuda_sm70_shflsync_idx_p) ;  /* 0x0000067000007944 */ /* 0x00afea0003c00000 */
[----:B------:R-:W-:Y:S01]  /*f320*/  MOV R9, R30 ;  /* 0x0000001e00097202 */ /* 0x000fe20000000f00 */
[----:B------:R-:W-:Y:S05]  /*f330*/  BRA `(.L_x_1698) ;  /* 0xffffd6b000007947 */ /* 0x000fea000383ffff */
.L_x_1642:
[----:B------:R-:W-:Y:S01]  /*f340*/  IMAD.MOV.U32 R31, RZ, RZ, R82 ;  /* 0x000000ffff1f7224 */ /* 0x000fe200078e0052 */
[----:B------:R-:W-:Y:S01]  /*f350*/  MOV R30, 0x1 ;  /* 0x00000001001e7802 */ /* 0x000fe20000000f00 */
[----:B------:R-:W-:Y:S01]  /*f360*/  IMAD.MOV.U32 R3, RZ, RZ, 0x1f ;  /* 0x0000001fff037424 */ /* 0x000fe200078e00ff */
[----:B------:R-:W-:Y:S02]  /*f370*/  MOV R2, 0xf390 ;  /* 0x0000f39000027802 */ /* 0x000fe40000000f00 */
[----:B-1234-:R-:W-:Y:S05]  /*f380*/  CALL.REL.NOINC `($__internal_27_$__cuda_sm70_shflsync_idx_p) ;  /* 0x0000060000007944 */ /* 0x01efea0003c00000 */
[----:B------:R-:W-:Y:S01]  /*f390*/  MOV R8, R30 ;  /* 0x0000001e00087202 */ /* 0x000fe20000000f00 */
[----:B------:R-:W-:Y:S05]  /*f3a0*/  BRA `(.L_x_1699) ;  /* 0xffffd66000007947 */ /* 0x000fea000383ffff */
.L_x_1643:
[----:B------:R-:W-:Y:S02]  /*f3b0*/  MOV R2, 0x1 ;  /* 0x0000000100027802 */ /* 0x000fe40000000f00 */
[----:B------:R-:W-:-:S02]  /*f3c0*/  MOV R3, 0xf3e0 ;  /* 0x0000f3e000037802 */ /* 0x000fc40000000f00 */
[----:B--2-4-:R-:W-:Y:S05]  /*f3d0*/  CALL.REL.NOINC `($__internal_28_$__cuda_sm70_shflsync_up_p) ;  /* 0x0000060000007944 */ /* 0x014fea0003c00000 */
[----:B------:R-:W-:Y:S05]  /*f3e0*/  BRA `(.L_x_1700) ;  /* 0xffffd74000007947 */ /* 0x000fea000383ffff */
.L_x_1644:
[----:B------:R-:W-:Y:S02]  /*f3f0*/  MOV R2, 0x2 ;  /* 0x0000000200027802 */ /* 0x000fe40000000f00 */
[----:B------:R-:W-:-:S02]  /*f400*/  MOV R3, 0xf420 ;  /* 0x0000f42000037802 */ /* 0x000fc40000000f00 */
[----:B--2-4-:R-:W-:Y:S05]  /*f410*/  CALL.REL.NOINC `($__internal_28_$__cuda_sm70_shflsync_up_p) ;  /* 0x000005c000007944 */ /* 0x014fea0003c00000 */
        /* <DEDUP_REMOVED lines=24> */
.L_x_1648:
[----:B------:R-:W-:Y:S02]  /*f5a0*/  MOV R2, 0x1 ;  /* 0x0000000100027802 */ /* 0x000fe40000000f00 */
[----:B------:R-:W-:Y:S02]  /*f5b0*/  MOV R3, 0xf5d0 ;  /* 0x0000f5d000037802 */ /* 0x000fe40000000f00 */
[----:B--2---:R-:W-:Y:S05]  /*f5c0*/  CALL.REL.NOINC `($__internal_28_$__cuda_sm70_shflsync_up_p) ;  /* 0x0000041000007944 */ /* 0x004fea0003c00000 */
[----:B------:R-:W-:Y:S01]  /*f5d0*/  MOV R2, R4 ;  /* 0x0000000400027202 */ /* 0x000fe20000000f00 */
[----:B------:R-:W-:Y:S05]  /*f5e0*/  BRA `(.L_x_1702) ;  /* 0xffffd79000007947 */ /* 0x000fea000383ffff */
.L_x_1649:
        /* <DEDUP_REMOVED lines=27> */
.L_x_1651:
[----:B------:R-:W-:Y:S02]  /*f7a0*/  SEL R0, RZ, 0x1, P0 ;  /* 0x00000001ff007807 */ /* 0x000fe40000000000 */
[----:B------:R-:W-:Y:S02]  /*f7b0*/  MOV R2, 0xf7d0 ;  /* 0x0000f7d000027802 */ /* 0x000fe40000000f00 */
[----:B-12---:R-:W-:Y:S05]  /*f7c0*/  CALL.REL.NOINC `($__internal_29_$__cuda_sm70_votesync_ballot) ;  /* 0x0000028000007944 */ /* 0x006fea0003c00000 */
[----:B------:R-:W-:Y:S05]  /*f7d0*/  BRA `(.L_x_1704) ;  /* 0xffffd73000007947 */ /* 0x000fea000383ffff */
.L_x_1652:
[----:B------:R-:W-:Y:S01]  /*f7e0*/  IMAD.MOV.U32 R31, RZ, RZ, R6 ;  /* 0x000000ffff1f7224 */ /* 0x000fe200078e0006 */
[----:B----4-:R-:W-:Y:S01]  /*f7f0*/  MOV R30, R11 ;  /* 0x0000000b001e7202 */ /* 0x010fe20000000f00 */
[----:B------:R-:W-:Y:S01]  /*f800*/  IMAD.MOV.U32 R3, RZ, RZ, 0x1f ;  /* 0x0000001fff037424 */ /* 0x000fe200078e00ff */
[----:B------:R-:W-:Y:S02]  /*f810*/  MOV R2, 0xf830 ;  /* 0x0000f83000027802 */ /* 0x000fe40000000f00 */
[----:B-123--:R-:W-:Y:S05]  /*f820*/  CALL.REL.NOINC `($__internal_27_$__cuda_sm70_shflsync_idx_p) ;  /* 0x0000016000007944 */ /* 0x00efea0003c00000 */
[----:B------:R-:W-:Y:S01]  /*f830*/  IMAD.MOV.U32 R6, RZ, RZ, R30 ;  /* 0x000000ffff067224 */ /* 0x000fe200078e001e */
[----:B------:R-:W-:Y:S01]  /*f840*/  MOV R30, R11 ;  /* 0x0000000b001e7202 */ /* 0x000fe20000000f00 */
[----:B------:R-:W-:Y:S01]  /*f850*/  IMAD.MOV.U32 R31, RZ, RZ, R7 ;  /* 0x000000ffff1f7224 */ /* 0x000fe200078e0007 */
[----:B------:R-:W-:Y:S02]  /*f860*/  MOV R3, 0x1f ;  /* 0x0000001f00037802 */ /* 0x000fe40000000f00 */
[----:B------:R-:W-:-:S02]  /*f870*/  MOV R2, 0xf890 ;  /* 0x0000f89000027802 */ /* 0x000fc40000000f00 */
[----:B------:R-:W-:Y:S05]  /*f880*/  CALL.REL.NOINC `($__internal_27_$__cuda_sm70_shflsync_idx_p) ;  /* 0x0000010000007944 */ /* 0x000fea0003c00000 */
[----:B------:R-:W-:Y:S01]  /*f890*/  MOV R7, R30 ;  /* 0x0000001e00077202 */ /* 0x000fe20000000f00 */
[----:B------:R-:W-:Y:S05]  /*f8a0*/  BRA `(.L_x_1705) ;  /* 0xffffd6a000007947 */ /* 0x000fea000383ffff */
.L_x_1655:
[----:B------:R-:W-:Y:S01]  /*f8b0*/  IMAD.MOV.U32 R31, RZ, RZ, R4 ;  /* 0x000000ffff1f7224 */ /* 0x000fe200078e0004 */
[----:B------:R-:W-:Y:S01]  /*f8c0*/  MOV R30, R0 ;  /* 0x00000000001e7202 */ /* 0x000fe20000000f00 */
[----:B------:R-:W-:Y:S01]  /*f8d0*/  IMAD.MOV.U32 R3, RZ, RZ, 0x1f ;  /* 0x0000001fff037424 */ /* 0x000fe200078e00ff */
[----:B------:R-:W-:-:S02]  /*f8e0*/  MOV R2, 0xf900 ;  /* 0x0000f90000027802 */ /* 0x000fc40000000f00 */
[----:B-12-4-:R-:W-:Y:S05]  /*f8f0*/  CALL.REL.NOINC `($__internal_27_$__cuda_sm70_shflsync_idx_p) ;  /* 0x0000009000007944 */ /* 0x016fea0003c00000 */
[----:B------:R-:W-:Y:S01]  /*f900*/  MOV R10, R30 ;  /* 0x0000001e000a7202 */ /* 0x000fe20000000f00 */
[----:B------:R-:W-:Y:S05]  /*f910*/  BRA `(.L_x_1654) ;  /* 0xffffd69000007947 */ /* 0x000fea000383ffff */
        .weak           $__internal_26_$__cuda_sm70_shflsync_bfly_p
        .type           $__internal_26_$__cuda_sm70_shflsync_bfly_p,@function
        .size           $__internal_26_$__cuda_sm70_shflsync_bfly_p,($__internal_27_$__cuda_sm70_shflsync_idx_p - $__internal_26_$__cuda_sm70_shflsync_bfly_p)
$__internal_26_$__cuda_sm70_shflsync_bfly_p:
[----:B------:R-:W-:Y:S02]  /*f920*/  IMAD.MOV.U32 R138, RZ, RZ, -0x1 ;  /* 0xffffffffff8a7424 */ /* 0x000fe400078e00ff */
[----:B------:R-:W-:-:S02]  /*f930*/  IMAD.MOV.U32 R137, RZ, RZ, 0x1f ;  /* 0x0000001fff897424 */ /* 0x000fc400078e00ff */
[----:B------:R-:W-:Y:S04]  /*f940*/  WARPSYNC R138 ;  /* 0x0000008a00007348 */ /* 0x000fe80003800000 */
[----:B------:R1:W2:Y:S02]  /*f950*/  SHFL.BFLY PT, R136, R2, R136, R137 ;  /* 0x0c00008802887389 */ /* 0x0002a400000e0089 */
[----:B-1----:R-:W-:Y:S02]  /*f960*/  MOV R2, R3 ;  /* 0x0000000300027202 */ /* 0x002fe40000000f00 */
[----:B------:R-:W-:-:S04]  /*f970*/  MOV R3, 0x0 ;  /* 0x0000000000037802 */ /* 0x000fc80000000f00 */
[----:B--2---:R-:W-:Y:S05]  /*f980*/  RET.REL.NODEC R2 `(_ZN7cutlass13device_kernelIN5flash19enable_sm80_to_sm89INS1_16FlashAttnFwdSm80INS1_25CollectiveMainloopFwdSm80ILi8ELi2ELb0EN4cute5tupleIJNS5_1CILi128EEENS7_ILi64EEENS7_ILi192EEEEEELi192ENS_10bfloat16_tEfNS_4arch4Sm80ELb0ELb0ELb0ELb1ELb1ELb0ELb1ELb1EEENS1_21CollectiveEpilogueFwdINS6_IJS8_SA_S9_EEENS6_IJNS7_ILi1EEESI_SI_EEESC_SE_Li256ELb1ELb1ELb1ELb0EEENS1_36VarlenDynamicPersistentTileSchedulerILi128ELi64ELi256ELi256ELb1ELb1ELb0ELb0ELb1ELb1EEEEEEEEEvNT_6ParamsE) ;  /* 0xffff067002007950 */ /* 0x004fea0003c3ffff */
        .weak           $__internal_27_$__cuda_sm70_shflsync_idx_p
        .type           $__internal_27_$__cuda_sm70_shflsync_idx_p,@function
        .size           $__internal_27_$__cuda_sm70_shflsync_idx_p,($__internal_28_$__cuda_sm70_shflsync_up_p - $__internal_27_$__cuda_sm70_shflsync_idx_p)
$__internal_27_$__cuda_sm70_shflsync_idx_p:
[----:B------:R-:W-:-:S04]  /*f990*/  MOV R178, 0xffffffff ;  /* 0xffffffff00b27802 */ /* 0x000fc80000000f00 */
[----:B------:R-:W-:Y:S04]  /*f9a0*/  WARPSYNC R178 ;  /* 0x000000b200007348 */ /* 0x000fe80003800000 */
[----:B------:R1:W2:Y:S02]  /*f9b0*/  SHFL.IDX PT, R30, R31, R30, R3 ;  /* 0x0000001e1f1e7389 */ /* 0x0002a400000e0003 */
[----:B-1----:R-:W-:-:S04]  /*f9c0*/  MOV R3, 0x0 ;  /* 0x0000000000037802 */ /* 0x002fc80000000f00 */
[----:B--2---:R-:W-:Y:S05]  /*f9d0*/  RET.REL.NODEC R2 `(_ZN7cutlass13device_kernelIN5flash19enable_sm80_to_sm89INS1_16FlashAttnFwdSm80INS1_25CollectiveMainloopFwdSm80ILi8ELi2ELb0EN4cute5tupleIJNS5_1CILi128EEENS7_ILi64EEENS7_ILi192EEEEEELi192ENS_10bfloat16_tEfNS_4arch4Sm80ELb0ELb0ELb0ELb1ELb1ELb0ELb1ELb1EEENS1_21CollectiveEpilogueFwdINS6_IJS8_SA_S9_EEENS6_IJNS7_ILi1EEESI_SI_EEESC_SE_Li256ELb1ELb1ELb1ELb0EEENS1_36VarlenDynamicPersistentTileSchedulerILi128ELi64ELi256ELi256ELb1ELb1ELb0ELb0ELb1ELb1EEEEEEEEEvNT_6ParamsE) ;  /* 0xffff062002007950 */ /* 0x004fea0003c3ffff */
        .weak           $__internal_28_$__cuda_sm70_shflsync_up_p
        .type           $__internal_28_$__cuda_sm70_shflsync_up_p,@function
        .size           $__internal_28_$__cuda_sm70_shflsync_up_p,($__internal_29_$__cuda_sm70_votesync_ballot - $__internal_28_$__cuda_sm70_shflsync_up_p)
$__internal_28_$__cuda_sm70_shflsync_up_p:
[----:B------:R-:W-:Y:S02]  /*f9e0*/  IMAD.MOV.U32 R4, RZ, RZ, RZ ;  /* 0x000000ffff047224 */ /* 0x000fe400078e00ff */
[----:B------:R-:W-:-:S04]  /*f9f0*/  IMAD.MOV.U32 R11, RZ, RZ, -0x1 ;  /* 0xffffffffff0b7424 */ /* 0x000fc800078e00ff */
[----:B------:R-:W-:Y:S04]  /*fa00*/  WARPSYNC R11 ;  /* 0x0000000b00007348 */ /* 0x000fe80003800000 */
[----:B------:R1:W2:Y:S02]  /*fa10*/  SHFL.UP PT, R4, R0, R2, R4 ;  /* 0x0400000200047389 */ /* 0x0002a400000e0004 */
[----:B-1----:R-:W-:Y:S02]  /*fa20*/  MOV R2, R3 ;  /* 0x0000000300027202 */ /* 0x002fe40000000f00 */
[----:B------:R-:W-:-:S04]  /*fa30*/  MOV R3, 0x0 ;  /* 0x0000000000037802 */ /* 0x000fc80000000f00 */
[----:B--2---:R-:W-:Y:S05]  /*fa40*/  RET.REL.NODEC R2 `(_ZN7cutlass13device_kernelIN5flash19enable_sm80_to_sm89INS1_16FlashAttnFwdSm80INS1_25CollectiveMainloopFwdSm80ILi8ELi2ELb0EN4cute5tupleIJNS5_1CILi128EEENS7_ILi64EEENS7_ILi192EEEEEELi192ENS_10bfloat16_tEfNS_4arch4Sm80ELb0ELb0ELb0ELb1ELb1ELb0ELb1ELb1EEENS1_21CollectiveEpilogueFwdINS6_IJS8_SA_S9_EEENS6_IJNS7_ILi1EEESI_SI_EEESC_SE_Li256ELb1ELb1ELb1ELb0EEENS1_36VarlenDynamicPersistentTileSchedulerILi128ELi64ELi256ELi256ELb1ELb1ELb0ELb0ELb1ELb1EEEEEEEEEvNT_6ParamsE) ;  /* 0xffff05b002007950 */ /* 0x004fea0003c3ffff */
        .weak           $__internal_29_$__cuda_sm70_votesync_ballot
        .type           $__internal_29_$__cuda_sm70_votesync_ballot,@function
        .size           $__internal_29_$__cuda_sm70_votesync_ballot,(.L_x_3142 - $__internal_29_$__cuda_sm70_votesync_ballot)
$__internal_29_$__cuda_sm70_votesync_ballot:
[----:B------:R-:W-:Y:S01]  /*fa50*/  ISETP.NE.U32.AND P0, PT, R0, 0x1, PT ;  /* 0x000000010000780c */ /* 0x000fe20003f05070 */
[----:B------:R-:W-:-:S04]  /*fa60*/  IMAD.MOV.U32 R3, RZ, RZ, -0x1 ;  /* 0xffffffffff037424 */ /* 0x000fc800078e00ff */
[----:B------:R-:W-:Y:S08]  /*fa70*/  WARPSYNC R3 ;  /* 0x0000000300007348 */ /* 0x000ff00003800000 */
[----:B------:R-:W-:-:S04]  /*fa80*/  VOTE.ANY R0, PT, !P0 ;  /* 0x0000000000007806 */ /* 0x000fc800040e0100 */
[----:B------:R-:W-:Y:S01]  /*fa90*/  LOP3.LUT R0, R0, R3, RZ, 0xc0, !PT ;  /* 0x0000000300007212 */ /* 0x000fe200078ec0ff */
[----:B------:R-:W-:-:S04]  /*faa0*/  IMAD.MOV.U32 R3, RZ, RZ, 0x0 ;  /* 0x00000000ff037424 */ /* 0x000fc800078e00ff */
[----:B------:R-:W-:Y:S05]  /*fab0*/  RET.REL.NODEC R2 `(_ZN7cutlass13device_kernelIN5flash19enable_sm80_to_sm89INS1_16FlashAttnFwdSm80INS1_25CollectiveMainloopFwdSm80ILi8ELi2ELb0EN4cute5tupleIJNS5_1CILi128EEENS7_ILi64EEENS7_ILi192EEEEEELi192ENS_10bfloat16_tEfNS_4arch4Sm80ELb0ELb0ELb0ELb1ELb1ELb0ELb1ELb1EEENS1_21CollectiveEpilogueFwdINS6_IJS8_SA_S9_EEENS6_IJNS7_ILi1EEESI_SI_EEESC_SE_Li256ELb1ELb1ELb1ELb0EEENS1_36VarlenDynamicPersistentTileSchedulerILi128ELi64ELi256ELi256ELb1ELb1ELb0ELb0ELb1ELb1EEEEEEEEEvNT_6ParamsE) ;  /* 0xffff054002007950 */ /* 0x000fea0003c3ffff */
.L_x_1706:
        /* <DEDUP_REMOVED lines=12> */
.L_x_3142:


//--------------------- .text._ZN7cutlass13device_kernelIN5flash19enable_sm80_to_sm89INS1_16FlashAttnFwdSm80INS1_25CollectiveMainloopFwdSm80ILi8ELi2ELb0EN4cute5tupleIJNS5_1CILi128EEENS7_ILi64EEENS7_ILi192EEEEEELi192ENS_10bfloat16_tEfNS_4arch4Sm80ELb0ELb0ELb0ELb1ELb1ELb1ELb1ELb1EEENS1_21CollectiveEpilogueFwdINS6_IJS8_SA_S9_EEENS6_IJNS7_ILi1EEESI_SI_EEESC_SE_Li256ELb1ELb1ELb1ELb0EEENS1_36VarlenDynamicPersistentTileSchedulerILi128ELi64ELi256ELi256ELb1ELb1ELb0ELb0ELb1ELb1EEEEEEEEEvNT_6ParamsE --------------------------
	.section	.text._ZN7cutlass13device_kernelIN5flash19enable_sm80_to_sm89INS1_16FlashAttnFwdSm80INS1_25CollectiveMainloopFwdSm80ILi8ELi2ELb0EN4cute5tupleIJNS5_1CILi128EEENS7_ILi64EEENS7_ILi192EEEEEELi192ENS_10bfloat16_tEfNS_4arch4Sm80ELb0ELb0ELb0ELb1ELb1ELb1ELb1ELb1EEENS1_21CollectiveEpilogueFwdINS6_IJS8_SA_S9_EEENS6_IJNS7_ILi1EEESI_SI_EEESC_SE_Li256ELb1ELb1ELb1ELb0EEENS1_36VarlenDynamicPersistentTileSchedulerILi128ELi64ELi256ELi256ELb1ELb1ELb0ELb0ELb1ELb1EEEEEEEEEvNT_6ParamsE,"ax",@progbits
	.sectioninfo	@"SHI_REGISTERS=255"
	.align	128
.text._ZN7cutlass13device_kernelIN5flash19enable_sm80_to_sm89INS1_16FlashAttnFwdSm80INS1_25CollectiveMainloopFwdSm80ILi8ELi2ELb0EN4cute5tupleIJNS5_1CILi128EEENS7_ILi64EEENS7_ILi192EEEEEELi192ENS_10bfloat16_tEfNS_4arch4Sm80ELb0ELb0ELb0ELb1ELb1ELb1ELb1ELb1EEENS1_21CollectiveEpilogueFwdINS6_IJS8_SA_S9_EEENS6_IJNS7_ILi1EEESI_SI_EEESC_SE_Li256ELb1ELb1ELb1ELb0EEENS1_36VarlenDynamicPersistentTileSchedulerILi128ELi64ELi256ELi256ELb1ELb1ELb0ELb0ELb1ELb1EEEEEEEEEvNT_6ParamsE:
        .type           _ZN7cutlass13device_kernelIN5flash19enable_sm80_to_sm89INS1_16FlashAttnFwdSm80INS1_25CollectiveMainloopFwdSm80ILi8ELi2ELb0EN4cute5tupleIJNS5_1CILi128EEENS7_ILi64EEENS7_ILi192EEEEEELi192ENS_10bfloat16_tEfNS_4arch4Sm80ELb0ELb0ELb0ELb1ELb1ELb1ELb1ELb1EEENS1_21CollectiveEpilogueFwdINS6_IJS8_SA_S9_EEENS6_IJNS7_ILi1EEESI_SI_EEESC_SE_Li256ELb1ELb1ELb1ELb0EEENS1_36VarlenDynamicPersistentTileSchedulerILi128ELi64ELi256ELi256ELb1ELb1ELb0ELb0ELb1ELb1EEEEEEEEEvNT_6ParamsE,@function
        .size           _ZN7cutlass13device_kernelIN5flash19enable_sm80_to_sm89INS1_16FlashAttnFwdSm80INS1_25CollectiveMainloopFwdSm80ILi8ELi2ELb0EN4cute5tupleIJNS5_1CILi128EEENS7_ILi64EEENS7_ILi192EEEEEELi192ENS_10bfloat16_tEfNS_4arch4Sm80ELb0ELb0ELb0ELb1ELb1ELb1ELb1ELb1EEENS1_21CollectiveEpilogueFwdINS6_IJS8_SA_S9_EEENS6_IJNS7_ILi1EEESI_SI_EEESC_SE_Li256ELb1ELb1ELb1ELb0EEENS1_36VarlenDynamicPersistentTileSchedulerILi128ELi64ELi256ELi256ELb1ELb1ELb0ELb0ELb1ELb1EEEEEEEEEvNT_6ParamsE,(.L_x_3147 - _ZN7cutlass13device_kernelIN5flash19enable_sm80_to_sm89INS1_16FlashAttnFwdSm80INS1_25CollectiveMainloopFwdSm80ILi8ELi2ELb0EN4cute5tupleIJNS5_1CILi128EEENS7_ILi64EEENS7_ILi192EEEEEELi192ENS_10bfloat16_tEfNS_4arch4Sm80ELb0ELb0ELb0ELb1ELb1ELb1ELb1ELb1EEENS1_21CollectiveEpilogueFwdINS6_IJS8_SA_S9_EEENS6_IJNS7_ILi1EEESI_SI_EEESC_SE_Li256ELb1ELb1ELb1ELb0EEENS1_36VarlenDynamicPersistentTileSchedulerILi128ELi64ELi256ELi256ELb1ELb1ELb0ELb0ELb1ELb1EEEEEEEEEvNT_6ParamsE)
        .other          _ZN7cutlass13device_kernelIN5flash19enable_sm80_to_sm89INS1_16FlashAttnFwdSm80INS1_25CollectiveMainloopFwdSm80ILi8ELi2ELb0EN4cute5tupleIJNS5_1CILi128EEENS7_ILi64EEENS7_ILi192EEEEEELi192ENS_10bfloat16_tEfNS_4arch4Sm80ELb0ELb0ELb0ELb1ELb1ELb1ELb1ELb1EEENS1_21CollectiveEpilogueFwdINS6_IJS8_SA_S9_EEENS6_IJNS7_ILi1EEESI_SI_EEESC_SE_Li256ELb1ELb1ELb1ELb0EEENS1_36VarlenDynamicPersistentTileSchedulerILi128ELi64ELi256ELi256ELb1ELb1ELb0ELb0ELb1ELb1EEEEEEEEEvNT_6ParamsE,@"STO_CUDA_ENTRY STV_DEFAULT"
_ZN7cutlass13device_kernelIN5flash19enable_sm80_to_sm89INS1_16FlashAttnFwdSm80INS1_25CollectiveMainloopFwdSm80ILi8ELi2ELb0EN4cute5tupleIJNS5_1CILi128EEENS7_ILi64EEENS7_ILi192EEEEEELi192ENS_10bfloat16_tEfNS_4arch4Sm80ELb0ELb0ELb0ELb1ELb1ELb1ELb1ELb1EEENS1_21CollectiveEpilogueFwdINS6_IJS8_SA_S9_EEENS6_IJNS7_ILi1EEESI_SI_EEESC_SE_Li256ELb1ELb1ELb1ELb0EEENS1_36VarlenDynamicPersistentTileSchedulerILi128ELi64ELi256ELi256ELb1ELb1ELb0ELb0ELb1ELb1EEEEEEEEEvNT_6ParamsE:
        /* <DEDUP_REMOVED lines=52> */
.L_x_1712:
        /* <DEDUP_REMOVED lines=17> */
.L_x_1892:
        /* <DEDUP_REMOVED lines=16> */
.L_x_1893:
[----:B---3--:R-:W-:-:S05]  /*0550*/  IMAD R0, R0, c[0x0][0x538], RZ ;  /* 0x00014e0000007a24 */ /* 0x008fca00078e02ff */
[----:B------:R-:W-:-:S04]  /*0560*/  IADD3 R6, R0, R6, RZ ;  /* 0x0000000600067210 */ /* 0x000fc80007ffe0ff */
[----:B------:R-:W-:-:S13]  /*0570*/  ISETP.GT.AND P0, PT, R6, UR4, PT ;  /* 0x0000000406007c0c */ /* 0x000fda000bf04270 */
[----:B-12---:R-:W-:Y:S05]  /*0580*/  @!P0 BRA `(.L_x_1712) ;  /* 0xfffffdb000008947 */ /* 0x006fea000383ffff */
.L_x_1708:
[----:B------:R-:W-:-:S05]  /*0590*/  IADD3 R6, -R0, R6, RZ ;  /* 0x0000000600067210 */ /* 0x000fca0007ffe1ff */
[----:B------:R-:W-:-:S05]  /*05a0*/  IMAD R0, R4, c[0x0][0x538], R6 ;  /* 0x00014e0004007a24 */ /* 0x000fca00078e0206 */
[----:B------:R-:W-:Y:S01]  /*05b0*/  ISETP.GT.AND P0, PT, R0, UR4, PT ;  /* 0x0000000400007c0c */ /* 0x000fe2000bf04270 */
[----:B------:R-:W-:-:S12]  /*05c0*/  BRA.DIV ~URZ, `(.L_x_1713) ;  /* 0x00018db27f007947 */ /* 0x000fd8000b800000 */
[----:B------:R-:W-:-:S04]  /*05d0*/  VOTE.ANY R0, PT, !P0 ;  /* 0x0000000000007806 */ /* 0x000fc800040e0100 */
.L_x_1894:
[----:B------:R1:W3:Y:S01]  /*05e0*/  POPC R12, R0 ;  /* 0x00000000000c7309 */ /* 0x0002e20000000000 */
[----:B------:R-:W-:Y:S05]  /*05f0*/  BRA.DIV ~URZ, `(.L_x_1714) ;  /* 0x00018dc27f007947 */ /* 0x000fea000b800000 */
[----:B---3--:R3:W4:Y:S01]  /*0600*/  SHFL.IDX PT, R11, R8, R12, 0x1f ;  /* 0x00001f0c080b7589 */ /* 0x00872200000e0000 */
[----:B------:R-:W-:-:S03]  /*0610*/  MOV R5, RZ ;  /* 0x000000ff00057202 */ /* 0x000fc60000000f00 */
[----:B------:R3:W1:Y:S04]  /*0620*/  SHFL.IDX PT, R10, R7, R12, 0x1f ;  /* 0x00001f0c070a7589 */ /* 0x00066800000e0000 */
.L_x_1895:
[----:B------:R-:W-:Y:S01]  /*0630*/  ISETP.NE.AND P0, PT, R0, RZ, PT ;  /* 0x000000ff0000720c */ /* 0x000fe20003f05270 */
[----:B------:R-:W-:-:S12]  /*0640*/  BSSY B0, `(.L_x_1715) ;  /* 0x0000005000007945 */ /* 0x000fd80003800000 */
[----:B------:R-:W-:Y:S05]  /*0650*/  @!P0 BRA `(.L_x_1716) ;  /* 0x0000003000008947 */ /* 0x000fea0003800000 */
[----:B------:R-:W-:Y:S01]  /*0660*/  IADD3 R32, R12, -0x1, RZ ;  /* 0xffffffff0c207810 */ /* 0x000fe20007ffe0ff */
[----:B------:R-:W-:Y:S05]  /*0670*/  BRA.DIV ~URZ, `(.L_x_1717) ;  /* 0x00018e227f007947 */ /* 0x000fea000b800000 */
[----:B------:R3:W4:Y:S02]  /*0680*/  SHFL.IDX PT, R5, R4, R32, 0x1f ;  /* 0x00001f2004057589 */ /* 0x00072400000e0000 */
.L_x_1716:
[----:B------:R-:W-:Y:S05]  /*0690*/  BSYNC B0 ;  /* 0x0000000000007941 */ /* 0x000fea0003800000 */
.L_x_1715:
[-C--:B---34-:R-:W-:Y:S01]  /*06a0*/  IABS R4, R11.reuse ;  /* 0x0000000b00047213 */ /* 0x098fe20000000000 */
[----:B--2---:R-:W-:Y:S01]  /*06b0*/  IMAD R236, R5, c[0x0][0x538], R6 ;  /* 0x00014e0005ec7a24 */ /* 0x004fe200078e0206 */
[----:B-1----:R-:W-:Y:S01]  /*06c0*/  IABS R0, R10 ;  /* 0x0000000a00007213 */ /* 0x002fe20000000000 */
        /* <DEDUP_REMOVED lines=62> */
.L_x_1709:
[----:B--2---:R-:W-:Y:S01]  /*0ab0*/  IMAD.MOV.U32 R237, RZ, RZ, RZ ;  /* 0x000000ffffed7224 */ /* 0x004fe200078e00ff */
[----:B------:R-:W-:Y:S01]  /*0ac0*/  MOV R238, RZ ;  /* 0x000000ff00ee7202 */ /* 0x000fe20000000f00 */
[----:B------:R-:W-:Y:S01]  /*0ad0*/  IMAD.U32 R236, RZ, RZ, UR4 ;  /* 0x00000004ffec7e24 */ /* 0x000fe2000f8e00ff */
[----:B------:R-:W-:Y:S02]  /*0ae0*/  MOV R239, c[0x0][0x53c] ;  /* 0x00014f0000ef7a02 */ /* 0x000fe40000000f00 */
.L_x_1718:
[----:B------:R-:W-:Y:S01]  /*0af0*/  ISETP.NE.AND P0, PT, R14, RZ, PT ;  /* 0x000000ff0e00720c */ /* 0x000fe20003f05270 */
[----:B------:R-:W-:-:S12]  /*0b00*/  WARPSYNC 0xffffffff ;  /* 0xffffffff00007948 */ /* 0x000fd80003800000 */
[----:B------:R1:W-:Y:S04]  /*0b10*/  @!P0 STS.128 [0x24100], R236 ;  /* 0x024100ecff008388 */ /* 0x0003e80000000c00 */
[----:B------:R-:W-:Y:S06]  /*0b20*/  BAR.ARV 0x5, 0x100 ;  /* 0x0144000000007b1d */ /* 0x000fec0000002000 */
.L_x_1707:
[----:B-12---:R-:W-:-:S13]  /*0b30*/  ISETP.GE.AND P0, PT, R239, c[0x0][0x53c], PT ;  /* 0x00014f00ef007a0c */ /* 0x006fda0003f06270 */
[----:B------:R-:W-:Y:S05]  /*0b40*/  @P0 EXIT ;  /* 0x000000000000094d */ /* 0x000fea0003800000 */
[----:B------:R-:W-:Y:S01]  /*0b50*/  SHF.R.S32.HI R12, RZ, 0x1f, R187 ;  /* 0x0000001fff0c7819 */ /* 0x000fe200000114bb */
[----:B------:R-:W-:Y:S01]  /*0b60*/  IMAD.MOV.U32 R18, RZ, RZ, 0x40 ;  /* 0x00000040ff127424 */ /* 0x000fe200078e00ff */
[----:B------:R-:W-:Y:S02]  /*0b70*/  ULDC UR4, c[0x0][0x2ac] ;  /* 0x0000ab0000047ab9 */ /* 0x000fe40000000800 */
[CC--:B------:R-:W-:Y:S01]  /*0b80*/  LEA.HI R9, R12.reuse, R187.reuse, RZ, 0x3 ;  /* 0x000000bb0c097211 */ /* 0x0c0fe200078f18ff */
[----:B------:R-:W-:Y:S01]  /*0b90*/  ULDC UR6, c[0x0][0x1d0] ;  /* 0x0000740000067ab9 */ /* 0x000fe20000000800 */
[----:B------:R-:W-:Y:S01]  /*0ba0*/  LEA.HI R3, R12, R187, RZ, 0x4 ;  /* 0x000000bb0c037211 */ /* 0x000fe200078f20ff */
[----:B------:R-:W-:Y:S01]  /*0bb0*/  UIMAD UR6, UR4, UR6, URZ ;  /* 0x00000006040672a4 */ /* 0x000fe2000f8e023f */
[----:B------:R-:W-:Y:S02]  /*0bc0*/  LOP3.LUT R0, R9, 0xfffffff8, RZ, 0xc0, !PT ;  /* 0xfffffff809007812 */ /* 0x000fe400078ec0ff */
[----:B------:R-:W-:-:S02]  /*0bd0*/  LOP3.LUT R2, R3, 0xfffffff0, RZ, 0xc0, !PT ;  /* 0xfffffff003027812 */ /* 0x000fc400078ec0ff */
[----:B------:R-:W-:Y:S01]  /*0be0*/  SHF.R.S32.HI R242, RZ, 0x3, R9 ;  /* 0x00000003fff27819 */ /* 0x000fe20000011409 */
[C---:B------:R-:W-:Y:S01]  /*0bf0*/  IMAD.IADD R182, R187.reuse, 0x1, -R0 ;  /* 0x00000001bbb67824 */ /* 0x040fe200078e0a00 */
[----:B------:R-:W-:Y:S01]  /*0c00*/  SHF.R.S32.HI R4, RZ, 0x4, R3 ;  /* 0x00000004ff047819 */ /* 0x000fe20000011403 */
[----:B------:R-:W-:Y:S02]  /*0c10*/  IMAD.IADD R0, R187, 0x1, -R2 ;  /* 0x00000001bb007824 */ /* 0x000fe400078e0a02 */
[----:B------:R-:W-:Y:S01]  /*0c20*/  IMAD.SHL.U32 R5, R242, 0x40, RZ ;  /* 0x00000040f2057824 */ /* 0x000fe200078e00ff */
[----:B------:R-:W-:Y:S01]  /*0c30*/  LEA.HI R3, R3, R4, RZ, 0x1 ;  /* 0x0000000403037211 */ /* 0x000fe200078f08ff */
[C---:B------:R-:W-:Y:S01]  /*0c40*/  IMAD.SHL.U32 R204, R182.reuse, 0x8, RZ ;  /* 0x00000008b6cc7824 */ /* 0x040fe200078e00ff */
[----:B------:R-:W-:Y:S01]  /*0c50*/  SHF.R.S32.HI R8, RZ, 0x1f, R0 ;  /* 0x0000001fff087819 */ /* 0x000fe20000011400 */
[C---:B------:R-:W-:Y:S01]  /*0c60*/  IMAD.SHL.U32 R7, R182.reuse, 0x40, RZ ;  /* 0x00000040b6077824 */ /* 0x040fe200078e00ff */
[----:B------:R-:W-:Y:S01]  /*0c70*/  LOP3.LUT R6, R3, 0xfffffffe, RZ, 0xc0, !PT ;  /* 0xfffffffe03067812 */ /* 0x000fe200078ec0ff */
[----:B------:R-:W-:Y:S01]  /*0c80*/  IMAD R217, R182, 0x20, R242 ;  /* 0x00000020b6d97824 */ /* 0x000fe200078e02f2 */
[----:B------:R-:W-:-:S02]  /*0c90*/  LOP3.LUT R2, R5, 0x1c0, RZ, 0xc0, !PT ;  /* 0x000001c005027812 */ /* 0x000fc400078ec0ff */
[----:B------:R-:W-:Y:S01]  /*0ca0*/  LEA.HI R13, R8, R0, RZ, 0x3 ;  /* 0x00000000080d7211 */ /* 0x000fe200078f18ff */
[----:B------:R-:W-:Y:S01]  /*0cb0*/  IMAD.IADD R8, R4, 0x1, -R6 ;  /* 0x0000000104087824 */ /* 0x000fe200078e0a06 */
[----:B------:R-:W-:Y:S02]  /*0cc0*/  SHF.R.U32.HI R5, RZ, 0x3, R2 ;  /* 0x00000003ff057819 */ /* 0x000fe40000011602 */
[----:B------:R-:W-:Y:S02]  /*0cd0*/  LOP3.LUT R3, R2, 0x38, R204, 0xf8, !PT ;  /* 0x0000003802037812 */ /* 0x000fe400078ef8cc */
[----:B------:R-:W-:Y:S02]  /*0ce0*/  LOP3.LUT R2, R7, 0x1c0, RZ, 0xc0, !PT ;  /* 0x000001c007027812 */ /* 0x000fe400078ec0ff */
[----:B------:R-:W-:Y:S02]  /*0cf0*/  LOP3.LUT R4, R13, 0xfffffff8, RZ, 0xc0, !PT ;  /* 0xfffffff80d047812 */ /* 0x000fe400078ec0ff */
[----:B------:R-:W-:-:S02]  /*0d00*/  LOP3.LUT R10, R3, R5, RZ, 0x3c, !PT ;  /* 0x00000005030a7212 */ /* 0x000fc400078e3cff */
[CC--:B------:R-:W-:Y:S02]  /*0d10*/  LEA.HI R6, R12.reuse, R187.reuse, RZ, 0x2 ;  /* 0x000000bb0c067211 */ /* 0x0c0fe400078f10ff */
[----:B------:R-:W-:Y:S02]  /*0d20*/  LEA.HI R5, R12, R187, RZ, 0x5 ;  /* 0x000000bb0c057211 */ /* 0x000fe400078f28ff */
[----:B------:R-:W-:Y:S01]  /*0d30*/  LOP3.LUT R3, R2, 0x8, R9, 0xf8, !PT ;  /* 0x0000000802037812 */ /* 0x000fe200078ef809 */
[----:B------:R-:W-:Y:S01]  /*0d40*/  IMAD.IADD R9, R0, 0x1, -R4 ;  /* 0x0000000100097824 */ /* 0x000fe200078e0a04 */
[----:B------:R-:W-:Y:S02]  /*0d50*/  LOP3.LUT R4, R6, 0xfffffffc, RZ, 0xc0, !PT ;  /* 0xfffffffc06047812 */ /* 0x000fe400078ec0ff */
[----:B------:R-:W-:Y:S02]  /*0d60*/  LOP3.LUT R0, R5, 0xffffffe0, RZ, 0xc0, !PT ;  /* 0xffffffe005007812 */ /* 0x000fe400078ec0ff */
[----:B------:R-:W-:Y:S01]  /*0d70*/  SHF.R.U32.HI R2, RZ, 0x3, R2 ;  /* 0x00000003ff027819 */ /* 0x000fe20000011602 */
[C---:B------:R-:W-:Y:S01]  /*0d80*/  IMAD.IADD R240, R187.reuse, 0x1, -R4 ;  /* 0x00000001bbf07824 */ /* 0x040fe200078e0a04 */
[----:B------:R-:W-:Y:S01]  /*0d90*/  SHF.R.S32.HI R207, RZ, 0x2, R6 ;  /* 0x00000002ffcf7819 */ /* 0x000fe20000011406 */
[----:B------:R-:W-:Y:S01]  /*0da0*/  IMAD.IADD R22, R187, 0x1, -R0 ;  /* 0x00000001bb167824 */ /* 0x000fe200078e0a00 */
[----:B------:R-:W-:Y:S01]  /*0db0*/  LOP3.LUT R11, R3, R2, RZ, 0x3c, !PT ;  /* 0x00000002030b7212 */ /* 0x000fe200078e3cff */
[C---:B------:R-:W-:Y:S01]  /*0dc0*/  IMAD.SHL.U32 R108, R240.reuse, 0x4, RZ ;  /* 0x00000004f06c7824 */ /* 0x040fe200078e00ff */
[--C-:B------:R-:W-:Y:S01]  /*0dd0*/  SHF.R.S32.HI R2, RZ, 0x5, R5.reuse ;  /* 0x00000005ff027819 */ /* 0x100fe20000011405 */
[----:B------:R-:W-:Y:S01]  /*0de0*/  IMAD.SHL.U32 R104, R240, 0x8, RZ ;  /* 0x00000008f0687824 */ /* 0x000fe200078e00ff */
[----:B------:R-:W-:-:S02]  /*0df0*/  SHF.R.S32.HI R3, RZ, 0x1f, R5 ;  /* 0x0000001fff037819 */ /* 0x000fc40000011405 */
[----:B------:R-:W-:Y:S01]  /*0e00*/  SHF.R.S32.HI R4, RZ, 0x1f, R22 ;  /* 0x0000001fff047819 */ /* 0x000fe20000011416 */
[----:B------:R-:W-:Y:S01]  /*0e10*/  IMAD.SHL.U32 R148, R2, 0x200, RZ ;  /* 0x0000020002947824 */ /* 0x000fe200078e00ff */
[----:B------:R-:W-:Y:S02]  /*0e20*/  LEA.HI R3, R3, R2, RZ, 0x3 ;  /* 0x0000000203037211 */ /* 0x000fe400078f18ff */
[----:B------:R-:W-:Y:S02]  /*0e30*/  LEA.HI R0, R12, R187, RZ, 0x6 ;  /* 0x000000bb0c007211 */ /* 0x000fe400078f30ff */
[----:B------:R-:W-:Y:S02]  /*0e40*/  IADD3 R111, R108, 0x20, RZ ;  /* 0x000000206c6f7810 */ /* 0x000fe40007ffe0ff */
[----:B------:R-:W-:Y:S01]  /*0e50*/  LOP3.LUT R3, R3, 0xffffff8, RZ, 0xc0, !PT ;  /* 0x0ffffff803037812 */ /* 0x000fe200078ec0ff */
[----:B------:R-:W-:Y:S01]  /*0e60*/  IMAD.SHL.U32 R7, R0, 0x8, RZ ;  /* 0x0000000800077824 */ /* 0x000fe200078e00ff */
[----:B------:R-:W-:Y:S01]  /*0e70*/  LEA.HI R12, R4, R22, RZ, 0x2 ;  /* 0x00000016040c7211 */ /* 0x000fe200078f10ff */
[----:B------:R-:W-:Y:S01]  /*0e80*/  IMAD.IADD R0, R108, 0x1, R111 ;  /* 0x000000016c007824 */ /* 0x000fe200078e026f */
[----:B------:R-:W-:Y:S01]  /*0e90*/  SHF.R.S32.HI R6, RZ, 0x1f, R6 ;  /* 0x0000001fff067819 */ /* 0x000fe20000011406 */
[C---:B------:R-:W-:Y:S01]  /*0ea0*/  IMAD.IADD R5, R2.reuse, 0x1, -R3 ;  /* 0x0000000102057824 */ /* 0x040fe200078e0a03 */
[----:B------:R-:W-:Y:S01]  /*0eb0*/  SHF.R.S32.HI R4, RZ, 0x2, R12 ;  /* 0x00000002ff047819 */ /* 0x000fe2000001140c */
[----:B------:R-:W-:Y:S01]  /*0ec0*/  IMAD.SHL.U32 R2, R2, 0x400, RZ ;  /* 0x0000040002027824 */ /* 0x000fe200078e00ff */
[----:B------:R-:W-:-:S02]  /*0ed0*/  SHF.R.S32.HI R3, RZ, 0x1f, R0 ;  /* 0x0000001fff037819 */ /* 0x000fc40000011400 */
[----:B------:R-:W-:Y:S01]  /*0ee0*/  IADD3 R14, R207, 0x40, RZ ;  /* 0x00000040cf0e7810 */ /* 0x000fe20007ffe0ff */
[----:B------:R-:W-:Y:S01]  /*0ef0*/  IMAD R21, R5, 0x10, R4 ;  /* 0x0000001005157824 */ /* 0x000fe200078e0204 */
[----:B------:R-:W-:Y:S01]  /*0f00*/  LEA.HI R4, R6, R207, RZ, 0x3 ;  /* 0x000000cf06047211 */ /* 0x000fe200078f18ff */
[----:B------:R-:W-:Y:S01]  /*0f10*/  IMAD.SHL.U32 R6, R9, 0x40, RZ ;  /* 0x0000004009067824 */ /* 0x000fe200078e00ff */
[----:B------:R-:W-:Y:S01]  /*0f20*/  LOP3.LUT R107, R10, 0x7ffffe00, R7, 0xf8, !PT ;  /* 0x7ffffe000a6b7812 */ /* 0x000fe200078ef807 */
[----:B------:R-:W-:Y:S01]  /*0f30*/  IMAD.SHL.U32 R10, R8, 0x8, RZ ;  /* 0x00000008080a7824 */ /* 0x000fe200078e00ff */
[CC--:B------:R-:W-:Y:S01]  /*0f40*/  LEA.HI R211, R3.reuse, R0.reuse, RZ, 0x3 ;  /* 0x0000000003d37211 */ /* 0x0c0fe200078f18ff */
[----:B------:R-:W-:Y:S01]  /*0f50*/  STL [R1+0x48], R21 ;  /* 0x0000481501007387 */ /* 0x000fe20000100800 */
[----:B------:R-:W-:Y:S01]  /*0f60*/  LEA.HI R7, R3, R0, RZ, 0x6 ;  /* 0x0000000003077211 */ /* 0x000fe200078f30ff */
[----:B------:R-:W-:Y:S01]  /*0f70*/  IMAD.SHL.U32 R3, R14, 0x40, RZ ;  /* 0x000000400e037824 */ /* 0x000fe200078e00ff */
[----:B------:R-:W-:Y:S01]  /*0f80*/  LOP3.LUT R0, R4, 0xfffffff8, RZ, 0xc0, !PT ;  /* 0xfffffff804007812 */ /* 0x000fe200078ec0ff */
[----:B------:R-:W-:Y:S01]  /*0f90*/  IMAD.SHL.U32 R107, R107, 0x2, RZ ;  /* 0x000000026b6b7824 */ /* 0x000fe200078e00ff */
[----:B------:R-:W-:-:S02]  /*0fa0*/  SHF.R.S32.HI R4, RZ, 0x1f, R14 ;  /* 0x0000001fff047819 */ /* 0x000fc4000001140e */
[----:B------:R-:W-:Y:S01]  /*0fb0*/  IADD3 R110, R108, 0x40, RZ ;  /* 0x000000406c6e7810 */ /* 0x000fe20007ffe0ff */
[----:B------:R-:W-:Y:S01]  /*0fc0*/  IMAD.IADD R241, R207, 0x1, -R0 ;  /* 0x00000001cff17824 */ /* 0x000fe200078e0a00 */
[----:B------:R-:W-:Y:S01]  /*0fd0*/  LEA.HI R4, R4, R14, RZ, 0x3 ;  /* 0x0000000e04047211 */ /* 0x000fe200078f18ff */
[----:B------:R-:W-:Y:S01]  /*0fe0*/  IMAD R0, R8, 0x200, R11 ;  /* 0x0000020008007824 */ /* 0x000fe200078e020b */
[----:B------:R-:W-:Y:S01]  /*0ff0*/  LOP3.LUT R23, R3, 0x1c0, RZ, 0xc0, !PT ;  /* 0x000001c003177812 */ /* 0x000fe200078ec0ff */
[----:B------:R-:W-:Y:S01]  /*1000*/  IMAD.SHL.U32 R5, R241, 0x40, RZ ;  /* 0x00000040f1057824 */ /* 0x000fe200078e00ff */
[----:B------:R-:W-:Y:S01]  /*1010*/  R2P PR, R9, 0x6 ;  /* 0x0000000609007804 */ /* 0x000fe20000000000 */
[----:B------:R-:W-:Y:S01]  /*1020*/  IMAD.SHL.U32 R4, R4, 0x40, RZ ;  /* 0x0000004004047824 */ /* 0x000fe200078e00ff */
[----:B------:R-:W-:Y:S01]  /*1030*/  SHF.R.U32.HI R20, RZ, 0x3, R23 ;  /* 0x00000003ff147819 */ /* 0x000fe20000011617 */
[----:B------:R-:W-:Y:S01]  /*1040*/  IMAD.IADD R3, R108, 0x1, R110 ;  /* 0x000000016c037824 */ /* 0x000fe200078e026e */
[----:B------:R-:W-:-:S02]  /*1050*/  LOP3.LUT R209, R5, 0x1c0, RZ, 0xc0, !PT ;  /* 0x000001c005d17812 */ /* 0x000fc400078ec0ff */
[----:B------:R-:W-:Y:S02]  /*1060*/  LOP3.LUT R19, R4, 0xfffffe00, RZ, 0xc0, !PT ;  /* 0xfffffe0004137812 */ /* 0x000fe400078ec0ff */
[----:B------:R-:W-:Y:S01]  /*1070*/  LOP3.LUT R4, R6, 0x1c0, RZ, 0xc0, !PT ;  /* 0x000001c006047812 */ /* 0x000fe200078ec0ff */
[----:B------:R-:W-:Y:S01]  /*1080*/  IMAD.SHL.U32 R6, R7, 0x80, RZ ;  /* 0x0000008007067824 */ /* 0x000fe200078e00ff */
[----:B------:R-:W-:Y:S01]  /*1090*/  SHF.R.S32.HI R5, RZ, 0x1f, R3 ;  /* 0x0000001fff057819 */ /* 0x000fe20000011403 */
[----:B------:R-:W-:Y:S01]  /*10a0*/  STL [R1], R19 ;  /* 0x0000001301007387 */ /* 0x000fe20000100800 */
[----:B------:R-:W-:Y:S02]  /*10b0*/  SHF.R.U32.HI R147, RZ, 0x3, R209 ;  /* 0x00000003ff937819 */ /* 0x000fe400000116d1 */
[--C-:B------:R-:W-:Y:S02]  /*10c0*/  LOP3.LUT R8, R209, 0x38, R211.reuse, 0xf8, !PT ;  /* 0x00000038d1087812 */ /* 0x100fe400078ef8d3 */
[----:B------:R-:W-:-:S02]  /*10d0*/  LOP3.LUT R7, R23, 0x38, R211, 0xf8, !PT ;  /* 0x0000003817077812 */ /* 0x000fc400078ef8d3 */
[CC--:B------:R-:W-:Y:S02]  /*10e0*/  LEA.HI R11, R5.reuse, R3.reuse, RZ, 0x3 ;  /* 0x00000003050b7211 */ /* 0x0c0fe400078f18ff */
[----:B------:R-:W-:Y:S02]  /*10f0*/  LOP3.LUT R10, R4, 0x8, R10, 0xf8, !PT ;  /* 0x00000008040a7812 */ /* 0x000fe400078ef80a */
[----:B------:R-:W-:Y:S02]  /*1100*/  SHF.R.U32.HI R9, RZ, 0x3, R4 ;  /* 0x00000003ff097819 */ /* 0x000fe40000011604 */
[----:B------:R-:W-:Y:S02]  /*1110*/  LOP3.LUT R4, R6, 0xffffe000, RZ, 0xc0, !PT ;  /* 0xffffe00006047812 */ /* 0x000fe400078ec0ff */
[----:B------:R-:W-:Y:S02]  /*1120*/  LEA.HI R3, R5, R3, RZ, 0x6 ;  /* 0x0000000305037211 */ /* 0x000fe400078f30ff */
[----:B------:R-:W-:-:S02]  /*1130*/  LOP3.LUT R8, R8, R147, RZ, 0x3c, !PT ;  /* 0x0000009308087212 */ /* 0x000fc400078e3cff */
[----:B------:R-:W-:Y:S01]  /*1140*/  LOP3.LUT R6, R7, R20, RZ, 0x3c, !PT ;  /* 0x0000001407067212 */ /* 0x000fe200078e3cff */
[----:B------:R-:W-:Y:S01]  /*1150*/  IMAD.SHL.U32 R3, R3, 0x80, RZ ;  /* 0x0000008003037824 */ /* 0x000fe200078e00ff */
[-C--:B------:R-:W-:Y:S01]  /*1160*/  IADD3 R17, R8, R4.reuse, R148 ;  /* 0x0000000408117210 */ /* 0x080fe20007ffe094 */
[----:B------:R-:W-:Y:S01]  /*1170*/  IMAD.SHL.U32 R8, R13, 0x40, RZ ;  /* 0x000000400d087824 */ /* 0x000fe200078e00ff */
[----:B------:R-:W-:Y:S02]  /*1180*/  IADD3 R16, R6, R4, R19 ;  /* 0x0000000406107210 */ /* 0x000fe40007ffe013 */
[--C-:B------:R-:W-:Y:S02]  /*1190*/  LOP3.LUT R4, R209, 0x38, R11.reuse, 0xf8, !PT ;  /* 0x00000038d1047812 */ /* 0x100fe400078ef80b */
[----:B------:R-:W-:Y:S02]  /*11a0*/  LOP3.LUT R6, R23, 0x38, R11, 0xf8, !PT ;  /* 0x0000003817067812 */ /* 0x000fe400078ef80b */
[----:B------:R-:W-:-:S02]  /*11b0*/  LOP3.LUT R3, R3, 0xffffe000, RZ, 0xc0, !PT ;  /* 0xffffe00003037812 */ /* 0x000fc400078ec0ff */
[----:B------:R-:W-:Y:S02]  /*11c0*/  LOP3.LUT R7, R4, R147, RZ, 0x3c, !PT ;  /* 0x0000009304077212 */ /* 0x000fe400078e3cff */
[----:B------:R-:W-:Y:S02]  /*11d0*/  LOP3.LUT R6, R6, R20, RZ, 0x3c, !PT ;  /* 0x0000001406067212 */ /* 0x000fe400078e3cff */
[----:B------:R-:W-:Y:S02]  /*11e0*/  LOP3.LUT R5, R10, R9, RZ, 0x3c, !PT ;  /* 0x000000090a057212 */ /* 0x000fe400078e3cff */
[----:B------:R-:W-:Y:S02]  /*11f0*/  LOP3.LUT R4, R8, 0xfffffe00, RZ, 0xc0, !PT ;  /* 0xfffffe0008047812 */ /* 0x000fe400078ec0ff */
[----:B------:R-:W-:Y:S02]  /*1200*/  IADD3 R146, R108, 0x10, RZ ;  /* 0x000000106c927810 */ /* 0x000fe40007ffe0ff */
[----:B------:R-:W-:-:S02]  /*1210*/  IADD3 R15, R7, R3, R148 ;  /* 0x00000003070f7210 */ /* 0x000fc40007ffe094 */
[----:B------:R-:W-:Y:S01]  /*1220*/  IADD3 R14, R6, R3, R19 ;  /* 0x00000003060e7210 */ /* 0x000fe20007ffe013 */
[----:B------:R-:W-:Y:S01]  /*1230*/  IMAD.SHL.U32 R24, R146, 0x2, RZ ;  /* 0x0000000292187824 */ /* 0x000fe200078e00ff */
[CC--:B------:R-:W-:Y:S02]  /*1240*/  IADD3 R2, R5.reuse, R4.reuse, R2 ;  /* 0x0000000405027210 */ /* 0x0c0fe40007ffe002 */
[----:B------:R-:W-:Y:S01]  /*1250*/  LOP3.LUT R3, R5, R4, RZ, 0xfc, !PT ;  /* 0x0000000405037212 */ /* 0x000fe200078efcff */
[----:B------:R-:W-:Y:S01]  /*1260*/  IMAD.MOV.U32 R4, RZ, RZ, 0x20 ;  /* 0x00000020ff047424 */ /* 0x000fe200078e00ff */
[----:B------:R-:W-:Y:S01]  /*1270*/  LEA.HI R5, R240, R240, RZ, 0x1 ;  /* 0x000000f0f0057211 */ /* 0x000fe200078f08ff */
[----:B------:R1:W-:Y:S01]  /*1280*/  STL [R1+0x30], R24 ;  /* 0x0000301801007387 */ /* 0x0003e20000100800 */
[----:B------:R-:W-:Y:S02]  /*1290*/  LOP3.LUT R10, R12, 0x7ffffffc, RZ, 0xc0, !PT ;  /* 0x7ffffffc0c0a7812 */ /* 0x000fe400078ec0ff */
[----:B------:R-:W-:-:S02]  /*12a0*/  IADD3 R145, R108, 0x30, RZ ;  /* 0x000000306c917810 */ /* 0x000fc40007ffe0ff */
[----:B------:R-:W-:Y:S01]  /*12b0*/  LOP3.LUT R12, R23, 0x38, R104, 0xf8, !PT ;  /* 0x00000038170c7812 */ /* 0x000fe200078ef868 */
[----:B------:R-:W-:Y:S01]  /*12c0*/  IMAD.SHL.U32 R23, R111, 0x2, RZ ;  /* 0x000000026f177824 */ /* 0x000fe200078e00ff */
[----:B------:R-:W-:Y:S01]  /*12d0*/  LOP3.LUT R5, R5, 0x1ffffffe, RZ, 0xc0, !PT ;  /* 0x1ffffffe05057812 */ /* 0x000fe200078ec0ff */
[----:B------:R-:W-:Y:S01]  /*12e0*/  IMAD.SHL.U32 R25, R145, 0x2, RZ ;  /* 0x0000000291197824 */ /* 0x000fe200078e00ff */
[----:B------:R-:W-:Y:S01]  /*12f0*/  IADD3 R144, R108, 0x50, RZ ;  /* 0x000000506c907810 */ /* 0x000fe20007ffe0ff */
[----:B------:R-:W-:Y:S01]  /*1300*/  IMAD.IADD R10, R22, 0x1, -R10 ;  /* 0x00000001160a7824 */ /* 0x000fe200078e0a0a */
[----:B------:R-:W-:Y:S01]  /*1310*/  SHF.R.S32.HI R9, RZ, 0x1f, R146 ;  /* 0x0000001fff097819 */ /* 0x000fe20000011492 */
[----:B------:R2:W-:Y:S01]  /*1320*/  STL [R1+0x34], R23 ;  /* 0x0000341701007387 */ /* 0x0005e20000100800 */
[----:B------:R-:W-:Y:S01]  /*1330*/  SHF.R.S32.HI R8, RZ, 0x1f, R111 ;  /* 0x0000001fff087819 */ /* 0x000fe2000001146f */
[----:B------:R-:W-:Y:S01]  /*1340*/  IMAD.IADD R13, R240, 0x1, -R5 ;  /* 0x00000001f00d7824 */ /* 0x000fe200078e0a05 */
[----:B------:R-:W-:Y:S01]  /*1350*/  SHF.R.S32.HI R7, RZ, 0x1f, R145 ;  /* 0x0000001fff077819 */ /* 0x000fe20000011491 */
[----:B------:R3:W-:Y:S01]  /*1360*/  STL [R1+0x38], R25 ;  /* 0x0000381901007387 */ /* 0x0007e20000100800 */
[----:B------:R-:W-:Y:S01]  /*1370*/  SHF.R.S32.HI R6, RZ, 0x1f, R110 ;  /* 0x0000001fff067819 */ /* 0x000fe2000001146e */
[----:B------:R-:W-:Y:S01]  /*1380*/  IMAD.SHL.U32 R251, R10, 0x2, RZ ;  /* 0x000000020afb7824 */ /* 0x000fe200078e00ff */
[----:B------:R-:W-:-:S02]  /*1390*/  SHF.R.S32.HI R5, RZ, 0x1f, R144 ;  /* 0x0000001fff057819 */ /* 0x000fc40000011490 */
[----:B------:R-:W-:Y:S02]  /*13a0*/  SHF.L.U64.HI R9, R146, 0x1, R9 ;  /* 0x0000000192097819 */ /* 0x000fe40000010209 */
[----:B------:R-:W-:Y:S01]  /*13b0*/  SHF.L.U64.HI R8, R111, 0x1, R8 ;  /* 0x000000016f087819 */ /* 0x000fe20000010208 */
[C---:B-1----:R-:W-:Y:S01]  /*13c0*/  IMAD.SHL.U32 R24, R110.reuse, 0x2, RZ ;  /* 0x000000026e187824 */ /* 0x042fe200078e00ff */
[----:B------:R-:W-:Y:S02]  /*13d0*/  SHF.L.U64.HI R7, R145, 0x1, R7 ;  /* 0x0000000191077819 */ /* 0x000fe40000010207 */
[----:B------:R-:W-:Y:S02]  /*13e0*/  SHF.L.U64.HI R6, R110, 0x1, R6 ;  /* 0x000000016e067819 */ /* 0x000fe40000010206 */
[----:B------:R-:W-:Y:S01]  /*13f0*/  STL [R1+0x3c], R24 ;  /* 0x00003c1801007387 */ /* 0x000fe20000100800 */
[----:B------:R-:W-:Y:S02]  /*1400*/  SHF.L.U64.HI R5, R144, 0x1, R5 ;  /* 0x0000000190057819 */ /* 0x000fe40000010205 */
[----:B------:R-:W-:-:S02]  /*1410*/  IADD3 R34, R251, 0x8, RZ ;  /* 0x00000008fb227810 */ /* 0x000fc40007ffe0ff */
[C---:B------:R-:W-:Y:S01]  /*1420*/  IADD3 R33, R251.reuse, 0x10, RZ ;  /* 0x00000010fb217810 */ /* 0x040fe20007ffe0ff */
[----:B--2---:R-:W-:Y:S01]  /*1430*/  IMAD.SHL.U32 R23, R144, 0x2, RZ ;  /* 0x0000000290177824 */ /* 0x004fe200078e00ff */
[C---:B------:R-:W-:Y:S02]  /*1440*/  IADD3 R32, R251.reuse, 0x18, RZ ;  /* 0x00000018fb207810 */ /* 0x040fe40007ffe0ff */
[C---:B------:R-:W-:Y:S02]  /*1450*/  IADD3 R31, R251.reuse, 0x20, RZ ;  /* 0x00000020fb1f7810 */ /* 0x040fe40007ffe0ff */
[----:B------:R1:W-:Y:S01]  /*1460*/  STL [R1+0x40], R23 ;  /* 0x0000401701007387 */ /* 0x0003e20000100800 */
[C---:B------:R-:W-:Y:S02]  /*1470*/  IADD3 R29, R251.reuse, 0x30, RZ ;  /* 0x00000030fb1d7810 */ /* 0x040fe40007ffe0ff */
[C---:B------:R-:W-:Y:S01]  /*1480*/  IADD3 R28, R251.reuse, 0x38, RZ ;  /* 0x00000038fb1c7810 */ /* 0x040fe20007ffe0ff */
[----:B------:R2:W-:Y:S01]  /*1490*/  STL [R1+0x2c], R9 ;  /* 0x00002c0901007387 */ /* 0x0005e20000100800 */
[----:B------:R-:W-:-:S02]  /*14a0*/  IADD3 R26, R251, 0x48, RZ ;  /* 0x00000048fb1a7810 */ /* 0x000fc40007ffe0ff */
[----:B------:R-:W-:Y:S01]  /*14b0*/  SEL R183, R4, 0xffffffe0, !P1 ;  /* 0xffffffe004b77807 */ /* 0x000fe20004800000 */
[----:B------:R-:W-:Y:S01]  /*14c0*/  STL [R1+0x28], R8 ;  /* 0x0000280801007387 */ /* 0x000fe20000100800 */
[C---:B---3--:R-:W-:Y:S02]  /*14d0*/  IADD3 R25, R251.reuse, 0x50, RZ ;  /* 0x00000050fb197810 */ /* 0x048fe40007ffe0ff */
[----:B------:R-:W-:Y:S01]  /*14e0*/  IADD3 R22, R251, 0x68, RZ ;  /* 0x00000068fb167810 */ /* 0x000fe20007ffe0ff */
[----:B------:R3:W-:Y:S01]  /*14f0*/  STL [R1+0x24], R7 ;  /* 0x0000240701007387 */ /* 0x0007e20000100800 */
[----:B------:R-:W-:Y:S02]  /*1500*/  SHF.R.S32.HI R4, RZ, 0x1f, R33 ;  /* 0x0000001fff047819 */ /* 0x000fe40000011421 */
[----:B------:R-:W-:Y:S01]  /*1510*/  SHF.R.S32.HI R4, RZ, 0x1f, R31 ;  /* 0x0000001fff047819 */ /* 0x000fe2000001141f */
[----:B------:R4:W-:Y:S01]  /*1520*/  STL [R1+0x20], R6 ;  /* 0x0000200601007387 */ /* 0x0009e20000100800 */
[----:B------:R-:W-:-:S02]  /*1530*/  LEA R178, R2, 0x18100, 0x1 ;  /* 0x0001810002b27811 */ /* 0x000fc400078e08ff */
[----:B------:R-:W-:Y:S01]  /*1540*/  SHF.R.S32.HI R4, RZ, 0x1f, R28 ;  /* 0x0000001fff047819 */ /* 0x000fe2000001141c */
[----:B------:R5:W-:Y:S01]  /*1550*/  STL [R1+0x1c], R5 ;  /* 0x00001c0501007387 */ /* 0x000be20000100800 */
[----:B------:R-:W-:Y:S01]  /*1560*/  LEA R185, R3, 0x100, 0x1 ;  /* 0x0000010003b97811 */ /* 0x000fe200078e08ff */
[----:B------:R-:W-:Y:S01]  /*1570*/  IMAD.IADD R179, R178, 0x1, R183 ;  /* 0x00000001b2b37824 */ /* 0x000fe200078e02b7 */
[----:B------:R-:W-:Y:S02]  /*1580*/  SHF.R.S32.HI R4, RZ, 0x1f, R25 ;  /* 0x0000001fff047819 */ /* 0x000fe40000011419 */
[----:B-1----:R-:W-:Y:S01]  /*1590*/  IADD3 R23, R251, 0x60, RZ ;  /* 0x00000060fb177810 */ /* 0x002fe20007ffe0ff */
[----:B------:R-:W-:Y:S01]  /*15a0*/  IMAD.IADD R246, R183, 0x1, R185 ;  /* 0x00000001b7f67824 */ /* 0x000fe200078e02b9 */
[----:B------:R-:W-:Y:S02]  /*15b0*/  LEA R184, R0, 0xc100, 0x1 ;  /* 0x0000c10000b87811 */ /* 0x000fe400078e08ff */
[----:B--2---:R-:W-:-:S02]  /*15c0*/  IADD3 R9, R251, 0x98, RZ ;  /* 0x00000098fb097810 */ /* 0x004fc40007ffe0ff */
[----:B------:R-:W-:Y:S02]  /*15d0*/  SHF.R.S32.HI R4, RZ, 0x1f, R22 ;  /* 0x0000001fff047819 */ /* 0x000fe40000011416 */
[----:B------:R-:W-:Y:S02]  /*15e0*/  SEL R0, R18, 0xffffffc0, !P2 ;  /* 0xffffffc012007807 */ /* 0x000fe40005000000 */
[----:B------:R-:W-:Y:S02]  /*15f0*/  LEA R3, R15, 0x18100, 0x1 ;  /* 0x000181000f037811 */ /* 0x000fe400078e08ff */
[C---:B---3--:R-:W-:Y:S01]  /*1600*/  IADD3 R7, R251.reuse, 0xa8, RZ ;  /* 0x000000a8fb077810 */ /* 0x048fe20007ffe0ff */
[----:B------:R-:W-:Y:S01]  /*1610*/  IMAD.IADD R186, R0, 0x1, R185 ;  /* 0x0000000100ba7824 */ /* 0x000fe200078e02b9 */
[----:B------:R-:W-:Y:S01]  /*1620*/  LEA R2, R14, 0x18100, 0x1 ;  /* 0x000181000e027811 */ /* 0x000fe200078e08ff */
[--C-:B------:R-:W-:Y:S01]  /*1630*/  IMAD.IADD R181, R178, 0x1, R0.reuse ;  /* 0x00000001b2b57824 */ /* 0x100fe200078e0200 */
[----:B------:R-:W-:Y:S01]  /*1640*/  IADD3 R30, R251, 0x28, RZ ;  /* 0x00000028fb1e7810 */ /* 0x000fe20007ffe0ff */
[----:B----4-:R-:W-:Y:S01]  /*1650*/  IMAD R6, R13, 0x8, R21 ;  /* 0x000000080d067824 */ /* 0x010fe200078e0215 */
[----:B------:R-:W-:Y:S01]  /*1660*/  IADD3 R27, R251, 0x40, RZ ;  /* 0x00000040fb1b7810 */ /* 0x000fe20007ffe0ff */
[----:B------:R-:W-:Y:S01]  /*1670*/  IMAD.IADD R180, R179, 0x1, R0 ;  /* 0x00000001b3b47824 */ /* 0x000fe200078e0200 */
[----:B-----5:R-:W-:Y:S01]  /*1680*/  LOP3.LUT R5, R19, R12, R20, 0xf6, !PT ;  /* 0x0000000c13057212 */ /* 0x020fe200078ef614 */
[----:B------:R-:W-:Y:S01]  /*1690*/  IMAD.IADD R0, R0, 0x1, R246 ;  /* 0x0000000100007824 */ /* 0x000fe200078e02f6 */
[----:B------:R1:W-:Y:S01]  /*16a0*/  STL [R1+0x4c], R6 ;  /* 0x00004c0601007387 */ /* 0x0003e20000100800 */
[----:B------:R-:W-:Y:S01]  /*16b0*/  IADD3 R20, R251, 0x78, RZ ;  /* 0x00000078fb147810 */ /* 0x000fe20007ffe0ff */
[----:B------:R-:W-:Y:S01]  /*16c0*/  IMAD.IADD R247, R183, 0x1, R186 ;  /* 0x00000001b7f77824 */ /* 0x000fe200078e02ba */
[----:B------:R-:W-:-:S02]  /*16d0*/  LEA R5, R5, 0x18100, 0x1 ;  /* 0x0001810005057811 */ /* 0x000fc400078e08ff */
[C---:B------:R-:W-:Y:S02]  /*16e0*/  IADD3 R19, R251.reuse, 0x80, RZ ;  /* 0x00000080fb137810 */ /* 0x040fe40007ffe0ff */
[C---:B------:R-:W-:Y:S01]  /*16f0*/  IADD3 R12, R251.reuse, 0x90, RZ ;  /* 0x00000090fb0c7810 */ /* 0x040fe20007ffe0ff */
[----:B------:R2:W-:Y:S01]  /*1700*/  STL [R1+0x18], R5 ;  /* 0x0000180501007387 */ /* 0x0005e20000100800 */
[----:B------:R-:W-:Y:S02]  /*1710*/  SHF.R.S32.HI R4, RZ, 0x1f, R19 ;  /* 0x0000001fff047819 */ /* 0x000fe40000011413 */
[----:B------:R-:W-:Y:S02]  /*1720*/  SHF.R.S32.HI R4, RZ, 0x1f, R9 ;  /* 0x0000001fff047819 */ /* 0x000fe40000011409 */
[----:B------:R-:W-:Y:S02]  /*1730*/  IADD3 R24, R251, 0x58, RZ ;  /* 0x00000058fb187810 */ /* 0x000fe40007ffe0ff */
[----:B------:R-:W-:-:S02]  /*1740*/  IADD3 R203, R204, 0x40, RZ ;  /* 0x00000040cccb7810 */ /* 0x000fc40007ffe0ff */
[----:B------:R-:W-:Y:S02]  /*1750*/  IADD3 R206, R204, 0x80, RZ ;  /* 0x00000080ccce7810 */ /* 0x000fe40007ffe0ff */
[C---:B------:R-:W-:Y:S02]  /*1760*/  IADD3 R202, R104.reuse, 0x60, RZ ;  /* 0x0000006068ca7810 */ /* 0x040fe40007ffe0ff */
[C---:B------:R-:W-:Y:S02]  /*1770*/  IADD3 R201, R104.reuse, 0x80, RZ ;  /* 0x0000008068c97810 */ /* 0x040fe40007ffe0ff */
[----:B------:R-:W-:Y:S02]  /*1780*/  IADD3 R200, R104, 0xa0, RZ ;  /* 0x000000a068c87810 */ /* 0x000fe40007ffe0ff */
[C---:B-1----:R-:W-:Y:S02]  /*1790*/  IADD3 R6, R251.reuse, 0xb0, RZ ;  /* 0x000000b0fb067810 */ /* 0x042fe40007ffe0ff */
[----:B------:R-:W-:-:S02]  /*17a0*/  IADD3 R21, R251, 0x70, RZ ;  /* 0x00000070fb157810 */ /* 0x000fc40007ffe0ff */
[----:B------:R-:W-:Y:S02]  /*17b0*/  SHF.R.S32.HI R4, RZ, 0x1f, R6 ;  /* 0x0000001fff047819 */ /* 0x000fe40000011406 */
[----:B------:R-:W-:Y:S02]  /*17c0*/  LEA R4, R16, 0x18100, 0x1 ;  /* 0x0001810010047811 */ /* 0x000fe400078e08ff */
[----:B--2---:R-:W-:Y:S02]  /*17d0*/  SHF.R.S32.HI R5, RZ, 0x1f, R34 ;  /* 0x0000001fff057819 */ /* 0x004fe40000011422 */
[----:B------:R-:W-:Y:S02]  /*17e0*/  SHF.R.S32.HI R5, RZ, 0x1f, R32 ;  /* 0x0000001fff057819 */ /* 0x000fe40000011420 */
[----:B------:R-:W-:Y:S02]  /*17f0*/  SHF.R.S32.HI R5, RZ, 0x1f, R29 ;  /* 0x0000001fff057819 */ /* 0x000fe4000001141d */
[----:B------:R-:W-:-:S02]  /*1800*/  SHF.R.S32.HI R5, RZ, 0x1f, R26 ;  /* 0x0000001fff057819 */ /* 0x000fc4000001141a */
[----:B------:R-:W-:Y:S02]  /*1810*/  SHF.R.S32.HI R5, RZ, 0x1f, R23 ;  /* 0x0000001fff057819 */ /* 0x000fe40000011417 */
[----:B------:R-:W-:Y:S02]  /*1820*/  SHF.R.S32.HI R5, RZ, 0x1f, R20 ;  /* 0x0000001fff057819 */ /* 0x000fe40000011414 */
[----:B------:R-:W-:Y:S02]  /*1830*/  SHF.R.S32.HI R5, RZ, 0x1f, R12 ;  /* 0x0000001fff057819 */ /* 0x000fe4000001140c */
[----:B------:R-:W-:Y:S02]  /*1840*/  SHF.R.S32.HI R5, RZ, 0x1f, R7 ;  /* 0x0000001fff057819 */ /* 0x000fe40000011407 */
[----:B------:R-:W-:Y:S02]  /*1850*/  LEA R5, R17, 0x18100, 0x1 ;  /* 0x0001810011057811 */ /* 0x000fe400078e08ff */
[----:B------:R-:W-:-:S02]  /*1860*/  IADD3 R13, R251, 0x88, RZ ;  /* 0x00000088fb0d7810 */ /* 0x000fc40007ffe0ff */
[C---:B------:R-:W-:Y:S01]  /*1870*/  IADD3 R8, R251.reuse, 0xa0, RZ ;  /* 0x000000a0fb087810 */ /* 0x040fe20007ffe0ff */
[----:B------:R1:W-:Y:S01]  /*1880*/  STL [R1+0x14], R5 ;  /* 0x0000140501007387 */ /* 0x0003e20000100800 */
[----:B------:R-:W-:Y:S02]  /*1890*/  IADD3 R252, R251, 0xb8, RZ ;  /* 0x000000b8fbfc7810 */ /* 0x000fe40007ffe0ff */
        /* <DEDUP_REMOVED lines=9> */
[----:B------:R-:W-:Y:S01]  /*1930*/  SHF.R.S32.HI R213, RZ, 0x1f, R203 ;  /* 0x0000001fffd57819 */ /* 0x000fe200000114cb */
[----:B------:R1:W-:Y:S01]  /*1940*/  STL [R1+0x4], R0 ;  /* 0x0000040001007387 */ /* 0x0003e20000100800 */
[----:B------:R-:W-:Y:S02]  /*1950*/  SHF.R.S32.HI R212, RZ, 0x1f, R206 ;  /* 0x0000001fffd47819 */ /* 0x000fe400000114ce */
[----:B------:R-:W-:Y:S02]  /*1960*/  SHF.R.S32.HI R216, RZ, 0x1f, R202 ;  /* 0x0000001fffd87819 */ /* 0x000fe400000114ca */
[----:B------:R-:W-:-:S02]  /*1970*/  SHF.R.S32.HI R215, RZ, 0x1f, R201 ;  /* 0x0000001fffd77819 */ /* 0x000fc400000114c9 */
[----:B------:R-:W-:Y:S02]  /*1980*/  SHF.R.S32.HI R214, RZ, 0x1f, R200 ;  /* 0x0000001fffd67819 */ /* 0x000fe400000114c8 */
[----:B------:R-:W-:Y:S02]  /*1990*/  SHF.R.S32.HI R211, RZ, 0x3, R211 ;  /* 0x00000003ffd37819 */ /* 0x000fe400000114d3 */
[C---:B------:R-:W-:Y:S02]  /*19a0*/  IADD3 R11, R107.reuse, 0xc100, RZ ;  /* 0x0000c1006b0b7810 */ /* 0x040fe40007ffe0ff */
[----:B------:R-:W-:Y:S02]  /*19b0*/  IADD3 R10, R107, 0x100, RZ ;  /* 0x000001006b0a7810 */ /* 0x000fe40007ffe0ff */
[----:B------:R-:W-:Y:S02]  /*19c0*/  SHF.R.S32.HI R18, RZ, 0x1f, R21 ;  /* 0x0000001fff127819 */ /* 0x000fe40000011415 */
[----:B------:R-:W-:-:S02]  /*19d0*/  SHF.R.S32.HI R13, RZ, 0x1f, R13 ;  /* 0x0000001fff0d7819 */ /* 0x000fc4000001140d */
[----:B------:R-:W-:Y:S02]  /*19e0*/  SHF.R.S32.HI R8, RZ, 0x1f, R8 ;  /* 0x0000001fff087819 */ /* 0x000fe40000011408 */
[----:B------:R-:W-:Y:S02]  /*19f0*/  SHF.R.S32.HI R6, RZ, 0x1f, R252 ;  /* 0x0000001fff067819 */ /* 0x000fe400000114fc */
.L_x_1891:
        /* <DEDUP_REMOVED lines=42> */
.L_x_1719:
[----:B------:R-:W-:-:S04]  /*1ca0*/  ISETP.NE.U32.AND P0, PT, RZ, c[0x0][0x368], PT ;  /* 0x0000da00ff007a0c */ /* 0x000fc80003f05070 */
[----:B------:R-:W-:-:S13]  /*1cb0*/  ISETP.NE.AND.EX P0, PT, RZ, c[0x0][0x36c], PT, P0 ;  /* 0x0000db00ff007a0c */ /* 0x000fda0003f05300 */
[----:B------:R-:W-:Y:S05]  /*1cc0*/  @!P0 BRA `(.L_x_1720) ;  /* 0x0000004000008947 */ /* 0x000fea0003800000 */
[----:B---3--:R-:W-:-:S04]  /*1cd0*/  IADD3 R4, P0, R243, c[0x0][0x368], RZ ;  /* 0x0000da00f3047a10 */ /* 0x008fc80007f1e0ff */
[----:B------:R-:W-:-:S05]  /*1ce0*/  IADD3.X R5, R244, c[0x0][0x36c], RZ, P0, !PT ;  /* 0x0000db00f4057a10 */ /* 0x000fca00007fe4ff */
[----:B------:R1:W5:Y:S01]  /*1cf0*/  LDG.E R17, [R4.64] ;  /* 0x0000000804117981 */ /* 0x000362000c1e1900 */
[----:B------:R-:W-:Y:S05]  /*1d00*/  BRA `(.L_x_1721) ;  /* 0x0000005000007947 */ /* 0x000fea0003800000 */
.L_x_1720:
[----:B------:R-:W-:Y:S01]  /*1d10*/  MOV R17, UR6 ;  /* 0x0000000600117c02 */ /* 0x000fe20008000f00 */
[----:B------:R-:W-:Y:S05]  /*1d20*/  @!P5 BRA `(.L_x_1721) ;  /* 0x000000300000d947 */ /* 0x000fea0003800000 */
[----:B---3--:R-:W2:Y:S04]  /*1d30*/  LDG.E R6, [R4.64] ;  /* 0x0000000804067981 */ /* 0x008ea8000c1e1900 */
[----:B------:R-:W2:Y:S02]  /*1d40*/  LDG.E R0, [R4.64+0x4] ;  /* 0x0000040804007981 */ /* 0x000ea4000c1e1900 */
[----:B--2---:R-:W-:Y:S02]  /*1d50*/  IADD3 R17, -R6, R0, RZ ;  /* 0x0000000006117210 */ /* 0x004fe40007ffe1ff */
.L_x_1721:
        /* <DEDUP_REMOVED lines=56> */
.L_x_1723:
[----:B------:R-:W-:Y:S05]  /*20e0*/  BSYNC B0 ;  /* 0x0000000000007941 */ /* 0x000fea0003800000 */
.L_x_1722:
[----:B------:R-:W-:-:S04]  /*20f0*/  IMAD R2, R250, R0, RZ ;  /* 0x00000000fa027224 */ /* 0x000fc800078e02ff */
[----:B------:R-:W-:-:S05]  /*2100*/  IMAD.IADD R0, R2, 0x1, R0 ;  /* 0x0000000102007824 */ /* 0x000fca00078e0200 */
[----:B------:R-:W-:Y:S01]  /*2110*/  IMNMX R3, R121, R0, PT ;  /* 0x0000000079037217 */ /* 0x000fe20003800200 */
[----:B------:R-:W-:-:S04]  /*2120*/  IMAD R0, R2, 0x40, -R6 ;  /* 0x0000004002007824 */ /* 0x000fc800078e0a06 */
[----:B------:R-:W-:Y:S01]  /*2130*/  IMAD R2, R3, 0x40, -R6 ;  /* 0x0000004003027824 */ /* 0x000fe200078e0a06 */
[----:B------:R-:W-:-:S04]  /*2140*/  IMNMX R0, RZ, R0, !PT ;  /* 0x00000000ff007217 */ /* 0x000fc80007800200 */
[----:B------:R-:W-:Y:S02]  /*2150*/  IMNMX R2, R2, R70, PT ;  /* 0x0000004602027217 */ /* 0x000fe40003800200 */
[----:B------:R-:W-:Y:S02]  /*2160*/  SHF.R.U32.HI R33, RZ, 0x6, R0 ;  /* 0x00000006ff217819 */ /* 0x000fe40000011600 */
[----:B------:R-:W-:-:S03]  /*2170*/  ISETP.GT.AND P0, PT, R2, R0, PT ;  /* 0x000000000200720c */ /* 0x000fc60003f04270 */
[----:B------:R-:W-:-:S10]  /*2180*/  IMAD.MOV.U32 R8, RZ, RZ, R33 ;  /* 0x000000ffff087224 */ /* 0x000fd400078e0021 */
[----:B------:R-:W-:-:S04]  /*2190*/  @P0 IADD3 R2, R2, 0x3f, RZ ;  /* 0x0000003f02020810 */ /* 0x000fc80007ffe0ff */
[----:B------:R-:W-:-:S04]  /*21a0*/  @P0 SHF.R.S32.HI R0, RZ, 0x1f, R2 ;  /* 0x0000001fff000819 */ /* 0x000fc80000011402 */
[----:B------:R-:W-:-:S04]  /*21b0*/  @P0 LEA.HI R2, R0, R2, RZ, 0x6 ;  /* 0x0000000200020211 */ /* 0x000fc800078f30ff */
[----:B------:R-:W-:-:S04]  /*21c0*/  @P0 SHF.R.S32.HI R8, RZ, 0x6, R2 ;  /* 0x00000006ff080819 */ /* 0x000fc80000011402 */
[----:B------:R-:W-:-:S13]  /*21d0*/  ISETP.GT.AND P0, PT, R8, R33, PT ;  /* 0x000000210800720c */ /* 0x000fda0003f04270 */
[----:B------:R-:W-:Y:S05]  /*21e0*/  @!P0 BRA `(.L_x_1724) ;  /* 0x000055b000008947 */ /* 0x000fea0003800000 */
[----:B------:R-:W-:Y:S01]  /*21f0*/  SHF.R.S32.HI R2, RZ, 0x1f, R12 ;  /* 0x0000001fff027819 */ /* 0x000fe2000001140c */
[----:B------:R-:W-:Y:S01]  /*2200*/  IMAD.MOV.U32 R9, RZ, RZ, c[0x0][0x238] ;  /* 0x00008e00ff097624 */ /* 0x000fe200078e00ff */
[----:B------:R-:W-:Y:S02]  /*2210*/  IADD3 R0, P0, R242, R12, RZ ;  /* 0x0000000cf2007210 */ /* 0x000fe40007f1e0ff */
[----:B------:R-:W-:Y:S01]  /*2220*/  LOP3.LUT R31, R238, 0xffff, RZ, 0xc0, !PT ;  /* 0x0000ffffee1f7812 */ /* 0x000fe200078ec0ff */
[----:B------:R-:W-:Y:S01]  /*2230*/  IMAD.SHL.U32 R129, R9, 0x40, RZ ;  /* 0x0000004009817824 */ /* 0x000fe200078e00ff */
[----:B------:R-:W-:Y:S01]  /*2240*/  LEA.HI.X.SX32 R15, R242, R2, 0x1, P0 ;  /* 0x00000002f20f7211 */ /* 0x000fe200000f0eff */
[----:B------:R-:W-:Y:S01]  /*2250*/  IMAD.WIDE.U32 R2, R0, c[0x0][0x238], R204 ;  /* 0x00008e0000027a25 */ /* 0x000fe200078e00cc */
[----:B------:R-:W-:Y:S02]  /*2260*/  IADD3 R16, R8, -0x1, RZ ;  /* 0xffffffff08107810 */ /* 0x000fe40007ffe0ff */
[----:B------:R-:W-:Y:S01]  /*2270*/  SEL R14, R248, RZ, !P6 ;  /* 0x000000fff80e7207 */ /* 0x000fe20007000000 */
[----:B------:R-:W-:Y:S01]  /*2280*/  IMAD R4, R15, c[0x0][0x238], RZ ;  /* 0x00008e000f047a24 */ /* 0x000fe200078e02ff */
[----:B------:R-:W-:Y:S01]  /*2290*/  SEL R13, R245, RZ, !P6 ;  /* 0x000000fff50d7207 */ /* 0x000fe20007000000 */
[C---:B------:R-:W-:Y:S01]  /*22a0*/  IMAD.SHL.U32 R130, R9.reuse, 0x20, RZ ;  /* 0x0000002009827824 */ /* 0x040fe200078e00ff */
[----:B------:R-:W-:Y:S01]  /*22b0*/  MOV R124, 0x6 ;  /* 0x00000006007c7802 */ /* 0x000fe20000000f00 */
[----:B------:R-:W-:Y:S01]  /*22c0*/  IMAD R4, R0, c[0x0][0x23c], R4 ;  /* 0x00008f0000047a24 */ /* 0x000fe200078e0204 */
[----:B------:R-:W-:Y:S01]  /*22d0*/  SHF.R.S32.HI R20, RZ, 0x1f, R16 ;  /* 0x0000001fff147819 */ /* 0x000fe20000011410 */
[----:B------:R-:W-:Y:S01]  /*22e0*/  IMAD R5, R14, c[0x0][0x248], RZ ;  /* 0x000092000e057a24 */ /* 0x000fe200078e02ff */
[----:B------:R-:W-:Y:S01]  /*22f0*/  SHF.L.U64.HI R128, R9, R124, c[0x0][0x23c] ;  /* 0x00008f0009807619 */ /* 0x000fe2000001027c */
[----:B------:R-:W-:Y:S01]  /*2300*/  IMAD.IADD R3, R3, 0x1, R4 ;  /* 0x0000000103037824 */ /* 0x000fe200078e0204 */
[----:B------:R-:W-:Y:S01]  /*2310*/  ISETP.NE.U32.AND P0, PT, RZ, c[0x0][0x340], PT ;  /* 0x0000d000ff007a0c */ /* 0x000fe20003f05070 */
[----:B------:R-:W-:Y:S01]  /*2320*/  IMAD.IADD R4, R70, 0x1, -R242 ;  /* 0x0000000146047824 */ /* 0x000fe200078e0af2 */
[----:B------:R-:W-:Y:S01]  /*2330*/  MOV R126, 0x5 ;  /* 0x00000005007e7802 */ /* 0x000fe20000000f00 */
[----:B------:R-:W-:Y:S01]  /*2340*/  IMAD.WIDE.U32 R2, R31, c[0x0][0x240], R2 ;  /* 0x000090001f027a25 */ /* 0x000fe200078e0002 */
[----:B------:R-:W-:-:S02]  /*2350*/  ISETP.NE.AND.EX P3, PT, RZ, c[0x0][0x344], PT, P0 ;  /* 0x0000d100ff007a0c */ /* 0x000fc40003f65300 */
[----:B------:R-:W-:Y:S01]  /*2360*/  SHF.L.U64.HI R125, R9, R126, c[0x0][0x23c] ;  /* 0x00008f00097d7619 */ /* 0x000fe2000001027e */
[----:B------:R-:W-:Y:S01]  /*2370*/  IMAD R4, R16, -0x40, R4 ;  /* 0xffffffc010047824 */ /* 0x000fe200078e0204 */
[----:B------:R-:W-:Y:S01]  /*2380*/  P2R R12, PR, RZ, 0x8 ;  /* 0x00000008ff0c7803 */ /* 0x000fe20000000000 */
[----:B------:R-:W-:Y:S01]  /*2390*/  IMAD R3, R31, c[0x0][0x244], R3 ;  /* 0x000091001f037a24 */ /* 0x000fe200078e0203 */
[----:B------:R-:W-:Y:S01]  /*23a0*/  ISETP.GE.AND P6, PT, R204, c[0x0][0x1d4], PT ;  /* 0x00007500cc007a0c */ /* 0x000fe20003fc6270 */
[C---:B------:R-:W-:Y:S01]  /*23b0*/  IMAD R5, R13.reuse, c[0x0][0x24c], R5 ;  /* 0x000093000d057a24 */ /* 0x040fe200078e0205 */
[C---:B------:R-:W-:Y:S01]  /*23c0*/  ISETP.GE.AND P2, PT, R4.reuse, 0x1, PT ;  /* 0x000000010400780c */ /* 0x040fe20003f46270 */
[----:B------:R-:W-:Y:S01]  /*23d0*/  IMAD.WIDE.U32 R82, R13, c[0x0][0x248], R2 ;  /* 0x000092000d527a25 */ /* 0x000fe200078e0002 */
[----:B------:R-:W-:Y:S02]  /*23e0*/  ISETP.GE.AND P1, PT, R4, 0x21, PT ;  /* 0x000000210400780c */ /* 0x000fe40003f26270 */
[----:B------:R-:W-:Y:S01]  /*23f0*/  ISETP.GE.AND P5, PT, R203, c[0x0][0x1d4], PT ;  /* 0x00007500cb007a0c */ /* 0x000fe20003fa6270 */
[----:B------:R-:W-:Y:S01]  /*2400*/  IMAD R3, R128, R16, RZ ;  /* 0x0000001080037224 */ /* 0x000fe200078e02ff */
[----:B------:R-:W-:Y:S01]  /*2410*/  ISETP.GE.AND P4, PT, R206, c[0x0][0x1d4], PT ;  /* 0x00007500ce007a0c */ /* 0x000fe20003f86270 */
[----:B------:R-:W-:-:S02]  /*2420*/  IMAD.IADD R79, R83, 0x1, R5 ;  /* 0x00000001534f7824 */ /* 0x000fc400078e0205 */
[----:B------:R-:W-:Y:S02]  /*2430*/  IMAD.MOV.U32 R78, RZ, RZ, R82 ;  /* 0x000000ffff4e7224 */ /* 0x000fe400078e0052 */
[-C--:B------:R-:W-:Y:S02]  /*2440*/  IMAD R3, R20, R129.reuse, R3 ;  /* 0x0000008114037224 */ /* 0x080fe400078e0203 */
[----:B------:R-:W-:-:S05]  /*2450*/  IMAD.WIDE.U32 R6, R16, R129, R78 ;  /* 0x0000008110067225 */ /* 0x000fca00078e004e */
[----:B------:R-:W-:Y:S02]  /*2460*/  IADD3 R3, R7, R3, RZ ;  /* 0x0000000307037210 */ /* 0x000fe40007ffe0ff */
[----:B------:R-:W-:Y:S02]  /*2470*/  @P2 LEA R4, P3, R6, c[0x0][0x220], 0x1 ;  /* 0x0000880006042a11 */ /* 0x000fe400078608ff */
[----:B------:R-:W-:Y:S02]  /*2480*/  @P1 IADD3 R7, P0, R130, R6, RZ ;  /* 0x0000000682071210 */ /* 0x000fe40007f1e0ff */
[----:B------:R-:W-:Y:S02]  /*2490*/  @P2 LEA.HI.X R5, R6, c[0x0][0x224], R3, 0x1, P3 ;  /* 0x0000890006052a11 */ /* 0x000fe400018f0c03 */
[----:B------:R-:W-:Y:S01]  /*24a0*/  ISETP.NE.AND P3, PT, R12, RZ, PT ;  /* 0x000000ff0c00720c */ /* 0x000fe20003f65270 */
[----:B------:R-:W-:Y:S01]  /*24b0*/  @P1 IMAD.X R9, R3, 0x1, R125, P0 ;  /* 0x0000000103091824 */ /* 0x000fe200000e067d */
[C---:B------:R-:W-:Y:S01]  /*24c0*/  @P1 LEA R2, P0, R7.reuse, c[0x0][0x220], 0x1 ;  /* 0x0000880007021a11 */ /* 0x040fe200078008ff */
[----:B------:R-:W-:Y:S01]  /*24d0*/  @!PT LDS RZ, [RZ] ;  /* 0x00000000fffff984 */ /* 0x000fe20000000800 */
[----:B------:R-:W-:Y:S01]  /*24e0*/  @!PT LDS RZ, [RZ] ;  /* 0x00000000fffff984 */ /* 0x000fe20000000800 */
[----:B------:R-:W-:Y:S01]  /*24f0*/  @!PT LDS RZ, [RZ] ;  /* 0x00000000fffff984 */ /* 0x000fe20000000800 */
[----:B------:R1:W-:Y:S03]  /*2500*/  @P2 LDGSTS.E.BYPASS.LTC128B.128 [R107+0xc100], [R4.64], !P6 ;  /* 0x0c100000046b2fae */ /* 0x0003e6000f101d48 */
[----:B------:R-:W-:Y:S01]  /*2510*/  @P1 LEA.HI.X R3, R7, c[0x0][0x224], R9, 0x1, P0 ;  /* 0x0000890007031a11 */ /* 0x000fe200000f0c09 */
[----:B------:R1:W-:Y:S04]  /*2520*/  @P2 LDGSTS.E.BYPASS.LTC128B.128 [R107+0xe100], [R4.64+0x80], !P5 ;  /* 0x0e100080046b2fae */ /* 0x0003e8000e901d48 */
[----:B------:R1:W-:Y:S02]  /*2530*/  @P2 LDGSTS.E.BYPASS.LTC128B.128 [R107+0x10100], [R4.64+0x100], !P4 ;  /* 0x10100100046b2fae */ /* 0x0003e4000e101d48 */
[----:B------:R-:W-:-:S02]  /*2540*/  @P3 IADD3 R6, P0, R243, c[0x0][0x340], RZ ;  /* 0x0000d000f3063a10 */ /* 0x000fc40007f1e0ff */
[----:B------:R2:W-:Y:S02]  /*2550*/  @P1 LDGSTS.E.BYPASS.LTC128B.128 [R107+0xd100], [R2.64], !P6 ;  /* 0x0d100000026b1fae */ /* 0x0005e4000f101d48 */
[----:B------:R-:W-:Y:S02]  /*2560*/  @P3 IADD3.X R7, R244, c[0x0][0x344], RZ, P0, !PT ;  /* 0x0000d100f4073a10 */ /* 0x000fe400007fe4ff */
[----:B------:R2:W-:Y:S04]  /*2570*/  @P1 LDGSTS.E.BYPASS.LTC128B.128 [R107+0xf100], [R2.64+0x80], !P5 ;  /* 0x0f100080026b1fae */ /* 0x0005e8000e901d48 */
[----:B------:R2:W-:Y:S04]  /*2580*/  @P1 LDGSTS.E.BYPASS.LTC128B.128 [R107+0x11100], [R2.64+0x100], !P4 ;  /* 0x11100100026b1fae */ /* 0x0005e8000e101d48 */
[----:B------:R-:W0:Y:S04]  /*2590*/  LDGDEPBAR ;  /* 0x00000000000079af */ /* 0x000e280000000000 */
[----:B------:R-:W3:Y:S01]  /*25a0*/  @P3 LDG.E R19, [R6.64] ;  /* 0x0000000806133981 */ /* 0x000ee2000c1e1900 */
[----:B------:R-:W-:Y:S01]  /*25b0*/  MOV R134, c[0x0][0x258] ;  /* 0x0000960000867a02 */ /* 0x000fe20000000f00 */
[----:B------:R-:W-:Y:S01]  /*25c0*/  IMAD.MOV.U32 R122, RZ, RZ, c[0x0][0x27c] ;  /* 0x00009f00ff7a7624 */ /* 0x000fe200078e00ff */
[----:B------:R-:W-:Y:S01]  /*25d0*/  WARPSYNC 0xffffffff ;  /* 0xffffffff00007948 */ /* 0x000fe20003800000 */
[----:B------:R-:W-:Y:S01]  /*25e0*/  IMAD.WIDE.U32 R72, R31, c[0x0][0x1e8], RZ ;  /* 0x00007a001f487a25 */ /* 0x000fe200078e00ff */
[----:B------:R-:W-:-:S02]  /*25f0*/  SHF.L.U64.HI R126, R134, R126, c[0x0][0x25c] ;  /* 0x00009700867e7619 */ /* 0x000fc4000001027e */
[C---:B------:R-:W-:Y:S01]  /*2600*/  SHF.L.U64.HI R127, R134.reuse, R124, c[0x0][0x25c] ;  /* 0x00009700867f7619 */ /* 0x040fe2000001027c */
[----:B-1----:R-:W-:Y:S01]  /*2610*/  IMAD R4, R15, c[0x0][0x258], RZ ;  /* 0x000096000f047a24 */ /* 0x002fe200078e02ff */
[----:B------:R-:W-:Y:S01]  /*2620*/  SHF.R.S32.HI R109, RZ, 0x1f, R108 ;  /* 0x0000001fff6d7819 */ /* 0x000fe2000001146c */
[----:B------:R-:W-:Y:S01]  /*2630*/  IMAD.SHL.U32 R133, R134, 0x40, RZ ;  /* 0x0000004086857824 */ /* 0x000fe200078e00ff */
[----:B------:R-:W-:Y:S01]  /*2640*/  SHF.R.S32.HI R18, RZ, 0x1f, R207 ;  /* 0x0000001fff127819 */ /* 0x000fe200000114cf */
[----:B------:R-:W-:Y:S01]  /*2650*/  IMAD.SHL.U32 R122, R122, 0x2, RZ ;  /* 0x000000027a7a7824 */ /* 0x000fe200078e00ff */
[----:B------:R-:W-:Y:S01]  /*2660*/  SHF.L.U32 R134, R134, 0x5, RZ ;  /* 0x0000000586867819 */ /* 0x000fe200000006ff */
[----:B------:R-:W-:Y:S02]  /*2670*/  IMAD.MOV.U32 R28, RZ, RZ, R16 ;  /* 0x000000ffff1c7224 */ /* 0x000fe400078e0010 */
[----:B------:R-:W-:Y:S02]  /*2680*/  IMAD R76, R31, c[0x0][0x1ec], R73 ;  /* 0x00007b001f4c7a24 */ /* 0x000fe400078e0249 */
[----:B--2---:R-:W-:-:S04]  /*2690*/  IMAD.WIDE.U32 R2, R0, c[0x0][0x258], R204 ;  /* 0x0000960000027a25 */ /* 0x004fc800078e00cc */
[----:B------:R-:W-:-:S04]  /*26a0*/  IMAD R0, R0, c[0x0][0x25c], R4 ;  /* 0x0000970000007a24 */ /* 0x000fc800078e0204 */
[----:B------:R-:W-:Y:S02]  /*26b0*/  IMAD.IADD R3, R3, 0x1, R0 ;  /* 0x0000000103037824 */ /* 0x000fe400078e0200 */
[----:B------:R-:W-:Y:S02]  /*26c0*/  IMAD R0, R14, c[0x0][0x268], RZ ;  /* 0x00009a000e007a24 */ /* 0x000fe400078e02ff */
[----:B------:R-:W-:-:S04]  /*26d0*/  IMAD.WIDE.U32 R2, R31, c[0x0][0x260], R2 ;  /* 0x000098001f027a25 */ /* 0x000fc800078e0002 */
[----:B------:R-:W-:Y:S02]  /*26e0*/  IMAD R3, R31, c[0x0][0x264], R3 ;  /* 0x000099001f037a24 */ /* 0x000fe400078e0203 */
[C---:B------:R-:W-:Y:S02]  /*26f0*/  IMAD R0, R13.reuse, c[0x0][0x26c], R0 ;  /* 0x00009b000d007a24 */ /* 0x040fe400078e0200 */
[----:B------:R-:W-:-:S05]  /*2700*/  IMAD.WIDE.U32 R80, R13, c[0x0][0x268], R2 ;  /* 0x00009a000d507a25 */ /* 0x000fca00078e0002 */
[----:B------:R-:W-:Y:S02]  /*2710*/  IADD3 R77, R81, R0, RZ ;  /* 0x00000000514d7210 */ /* 0x000fe40007ffe0ff */
[----:B---3--:R-:W-:Y:S01]  /*2720*/  @P3 SHF.R.S32.HI R27, RZ, 0x1f, R19 ;  /* 0x0000001fff1b3819 */ /* 0x008fe20000011413 */
[----:B------:R-:W-:Y:S01]  /*2730*/  @!P3 IMAD.MOV.U32 R27, RZ, RZ, R248 ;  /* 0x000000ffff1bb224 */ /* 0x000fe200078e00f8 */
[----:B------:R-:W-:Y:S02]  /*2740*/  @!P3 MOV R19, R245 ;  /* 0x000000f50013b202 */ /* 0x000fe40000000f00 */
[----:B------:R-:W-:Y:S01]  /*2750*/  BAR.SYNC.DEFER_BLOCKING 0x0 ;  /* 0x0000000000007b1d */ /* 0x000fe20000010000 */
[----:B------:R-:W-:Y:S01]  /*2760*/  ISETP.GT.AND P0, PT, R28, R33, PT ;  /* 0x000000211c00720c */ /* 0x000fe20003f04270 */
[----:B------:R-:W-:Y:S01]  /*2770*/  IMAD R0, R127, R16, RZ ;  /* 0x000000107f007224 */ /* 0x000fe200078e02ff */
[----:B------:R-:W-:Y:S01]  /*2780*/  IADD3 R30, R104, 0x20, RZ ;  /* 0x00000020681e7810 */ /* 0x000fe20007ffe0ff */
[----:B------:R-:W-:Y:S01]  /*2790*/  IMAD.MOV.U32 R2, RZ, RZ, R80 ;  /* 0x000000ffff027224 */ /* 0x000fe200078e0050 */
[----:B------:R-:W-:Y:S01]  /*27a0*/  LOP3.LUT R198, R198, 0xfffffffe, RZ, 0xc0, !PT ;  /* 0xfffffffec6c67812 */ /* 0x000fe200078ec0ff */
[----:B------:R-:W-:Y:S01]  /*27b0*/  IMAD.MOV.U32 R3, RZ, RZ, R77 ;  /* 0x000000ffff037224 */ /* 0x000fe200078e004d */
[----:B------:R-:W-:Y:S01]  /*27c0*/  IADD3 R29, R104, 0x40, RZ ;  /* 0x00000040681d7810 */ /* 0x000fe20007ffe0ff */
[-C--:B------:R-:W-:Y:S01]  /*27d0*/  IMAD R0, R20, R133.reuse, R0 ;  /* 0x0000008514007224 */ /* 0x080fe200078e0200 */
[----:B------:R-:W-:Y:S01]  /*27e0*/  ULDC.U8 UR5, c[0x0][0x298] ;  /* 0x0000a60000057ab9 */ /* 0x000fe20000000000 */
[----:B------:R-:W-:-:S04]  /*27f0*/  IMAD.WIDE.U32 R2, R16, R133, R2 ;  /* 0x0000008510027225 */ /* 0x000fc800078e0002 */
[----:B------:R-:W-:Y:S01]  /*2800*/  IMAD.IADD R3, R3, 0x1, R0 ;  /* 0x0000000103037824 */ /* 0x000fe200078e0200 */
[----:B------:R-:W-:Y:S01]  /*2810*/  @P2 LEA R6, P3, R2, c[0x0][0x250], 0x1 ;  /* 0x0000940002062a11 */ /* 0x000fe200078608ff */
[----:B------:R-:W-:Y:S01]  /*2820*/  IMAD R4, R18, c[0x0][0x290], RZ ;  /* 0x0000a40012047a24 */ /* 0x000fe200078e02ff */
[----:B------:R-:W-:Y:S01]  /*2830*/  @P0 IADD3 R0, R8, -0x2, RZ ;  /* 0xfffffffe08000810 */ /* 0x000fe20007ffe0ff */
[----:B------:R-:W-:Y:S01]  /*2840*/  IMAD.IADD R118, R17, 0x1, R21 ;  /* 0x0000000111767824 */ /* 0x000fe200078e0215 */
[----:B------:R-:W-:Y:S01]  /*2850*/  @P2 LEA.HI.X R7, R2, c[0x0][0x254], R3, 0x1, P3 ;  /* 0x0000950002072a11 */ /* 0x000fe200018f0c03 */
[----:B------:R-:W-:Y:S01]  /*2860*/  IMAD R16, R207, c[0x0][0x294], R4 ;  /* 0x0000a500cf107a24 */ /* 0x000fe200078e0204 */
[----:B------:R-:W-:Y:S01]  /*2870*/  @P1 IADD3 R2, P3, R134, R2, RZ ;  /* 0x0000000286021210 */ /* 0x000fe20007f7e0ff */
[----:B------:R-:W-:Y:S01]  /*2880*/  @P0 IMAD R5, R128, R0, RZ ;  /* 0x0000000080050224 */ /* 0x000fe200078e02ff */
[----:B------:R-:W-:Y:S01]  /*2890*/  @P0 SHF.R.S32.HI R14, RZ, 0x1f, R0 ;  /* 0x0000001fff0e0819 */ /* 0x000fe20000011400 */
[-C--:B------:R-:W-:Y:S01]  /*28a0*/  @P0 IMAD.WIDE.U32 R8, R0, R129.reuse, R78 ;  /* 0x0000008100080225 */ /* 0x080fe200078e004e */
[----:B------:R-:W-:Y:S01]  /*28b0*/  @!PT LDS RZ, [RZ] ;  /* 0x00000000fffff984 */ /* 0x000fe20000000800 */
[----:B------:R-:W-:Y:S01]  /*28c0*/  @!PT LDS RZ, [RZ] ;  /* 0x00000000fffff984 */ /* 0x000fe20000000800 */
[----:B------:R-:W-:Y:S01]  /*28d0*/  @!PT LDS RZ, [RZ] ;  /* 0x00000000fffff984 */ /* 0x000fe20000000800 */
[----:B------:R1:W-:Y:S03]  /*28e0*/  @P2 LDGSTS.E.BYPASS.LTC128B.128 [R107+0x100], [R6.64], !P6 ;  /* 0x00100000066b2fae */ /* 0x0003e6000f101d48 */
[----:B------:R-:W-:Y:S01]  /*28f0*/  @P1 IMAD.X R3, R3, 0x1, R126, P3 ;  /* 0x0000000103031824 */ /* 0x000fe200018e067e */
[----:B------:R-:W-:Y:S01]  /*2900*/  @P1 LEA R4, P3, R2, c[0x0][0x250], 0x1 ;  /* 0x0000940002041a11 */ /* 0x000fe200078608ff */
[----:B------:R-:W-:Y:S01]  /*2910*/  @P0 IMAD R0, R14, R129, R5 ;  /* 0x000000810e000224 */ /* 0x000fe200078e0205 */
[----:B------:R1:W-:Y:S01]  /*2920*/  @P2 LDGSTS.E.BYPASS.LTC128B.128 [R107+0x2100], [R6.64+0x80], !P5 ;  /* 0x02100080066b2fae */ /* 0x0003e2000e901d48 */
[----:B------:R-:W-:Y:S01]  /*2930*/  IMAD.WIDE.U32 R12, R207, c[0x0][0x290], R104 ;  /* 0x0000a400cf0c7a25 */ /* 0x000fe200078e0068 */
[----:B------:R-:W-:-:S02]  /*2940*/  @P1 LEA.HI.X R5, R2, c[0x0][0x254], R3, 0x1, P3 ;  /* 0x0000950002051a11 */ /* 0x000fc400018f0c03 */
[----:B------:R1:W-:Y:S01]  /*2950*/  @P2 LDGSTS.E.BYPASS.LTC128B.128 [R107+0x4100], [R6.64+0x100], !P4 ;  /* 0x04100100066b2fae */ /* 0x0003e2000e101d48 */
[----:B------:R-:W-:Y:S01]  /*2960*/  @P0 IMAD.IADD R0, R9, 0x1, R0 ;  /* 0x0000000109000824 */ /* 0x000fe200078e0200 */
[----:B------:R-:W-:Y:S01]  /*2970*/  ISETP.GE.AND P2, PT, R104, c[0x0][0x27c], PT ;  /* 0x00009f0068007a0c */ /* 0x000fe20003f46270 */
[----:B------:R-:W-:Y:S01]  /*2980*/  IMAD.IADD R15, R13, 0x1, R16 ;  /* 0x000000010d0f7824 */ /* 0x000fe200078e0210 */
[C---:B------:R-:W-:Y:S01]  /*2990*/  @P0 LEA R2, P3, R8.reuse, c[0x0][0x220], 0x1 ;  /* 0x0000880008020a11 */ /* 0x040fe200078608ff */
[----:B------:R2:W-:Y:S01]  /*29a0*/  @P1 LDGSTS.E.BYPASS.LTC128B.128 [R107+0x1100], [R4.64], !P6 ;  /* 0x01100000046b1fae */ /* 0x0005e2000f101d48 */
[----:B------:R-:W-:Y:S02]  /*29b0*/  IMAD.MOV.U32 R14, RZ, RZ, R12 ;  /* 0x000000ffff0e7224 */ /* 0x000fe400078e000c */
[----:B------:R-:W-:Y:S01]  /*29c0*/  @P0 LEA.HI.X R3, R8, c[0x0][0x224], R0, 0x1, P3 ;  /* 0x0000890008030a11 */ /* 0x000fe200018f0c00 */
[----:B------:R-:W-:Y:S01]  /*29d0*/  IMAD R0, R18, c[0x0][0x280], RZ ;  /* 0x0000a00012007a24 */ /* 0x000fe200078e02ff */
[----:B------:R-:W-:Y:S01]  /*29e0*/  ISETP.GE.AND P3, PT, R30, c[0x0][0x27c], PT ;  /* 0x00009f001e007a0c */ /* 0x000fe20003f66270 */
[----:B------:R2:W-:Y:S01]  /*29f0*/  @P1 LDGSTS.E.BYPASS.LTC128B.128 [R107+0x3100], [R4.64+0x80], !P5 ;  /* 0x03100080046b1fae */ /* 0x0005e2000e901d48 */
[----:B------:R-:W-:-:S03]  /*2a00*/  IMAD.WIDE.U32 R8, R207, c[0x0][0x290], R108 ;  /* 0x0000a400cf087a25 */ /* 0x000fc600078e006c */
[----:B------:R-:W-:Y:S01]  /*2a10*/  @P2 LOP3.LUT R198, R198, 0x1, RZ, 0xfc, !PT ;  /* 0x00000001c6c62812 */ /* 0x000fe200078efcff */
[----:B------:R-:W-:Y:S01]  /*2a20*/  IMAD R21, R207, c[0x0][0x284], R0 ;  /* 0x0000a100cf157a24 */ /* 0x000fe200078e0200 */
[----:B------:R-:W-:Y:S01]  /*2a30*/  SEL R0, RZ, c[0x0][0x27c], !P2 ;  /* 0x00009f00ff007a07 */ /* 0x000fe20005000000 */
[----:B------:R2:W-:Y:S01]  /*2a40*/  @P1 LDGSTS.E.BYPASS.LTC128B.128 [R107+0x5100], [R4.64+0x100], !P4 ;  /* 0x05100100046b1fae */ /* 0x0005e2000e101d48 */
[----:B------:R-:W-:Y:S01]  /*2a50*/  ISETP.GE.AND P2, PT, R29, c[0x0][0x27c], PT ;  /* 0x00009f001d007a0c */ /* 0x000fe20003f46270 */
[----:B------:R-:W-:Y:S01]  /*2a60*/  IMAD.IADD R9, R16, 0x1, R9 ;  /* 0x0000000110097824 */ /* 0x000fe200078e0209 */
[----:B------:R-:W-:Y:S01]  /*2a70*/  LOP3.LUT R198, R198, 0xfffffffd, RZ, 0xc0, !PT ;  /* 0xfffffffdc6c67812 */ /* 0x000fe200078ec0ff */
[----:B------:R-:W-:Y:S01]  /*2a80*/  IMAD.IADD R0, R104, 0x1, R0 ;  /* 0x0000000168007824 */ /* 0x000fe200078e0200 */
[----:B------:R-:W-:Y:S01]  /*2a90*/  SEL R17, RZ, c[0x0][0x27c], !P2 ;  /* 0x00009f00ff117a07 */ /* 0x000fe20005000000 */
[----:B------:R-:W0:Y:S01]  /*2aa0*/  LDGDEPBAR ;  /* 0x00000000000079af */ /* 0x000e220000000000 */
[----:B------:R-:W-:Y:S01]  /*2ab0*/  @P3 LOP3.LUT R198, R198, 0x2, RZ, 0xfc, !PT ;  /* 0x00000002c6c63812 */ /* 0x000fe200078efcff */
[----:B------:R-:W-:Y:S01]  /*2ac0*/  IMAD.MOV.U32 R136, RZ, RZ, 0x1 ;  /* 0x00000001ff887424 */ /* 0x000fe200078e00ff */
[----:B------:R-:W-:Y:S01]  /*2ad0*/  SHF.R.S32.HI R16, RZ, 0x1f, R0 ;  /* 0x0000001fff107819 */ /* 0x000fe20000011400 */
[----:B-1----:R-:W-:Y:S01]  /*2ae0*/  IMAD.WIDE.U32 R6, R207, c[0x0][0x280], R104 ;  /* 0x0000a000cf067a25 */ /* 0x002fe200078e0068 */
[----:B------:R1:W-:Y:S01]  /*2af0*/  @P0 LDGSTS.E.BYPASS.LTC128B.128 [R107+0x12100], [R2.64], !P6 ;  /* 0x12100000026b0fae */ /* 0x0003e2000f101d48 */
[----:B------:R-:W-:-:S02]  /*2b00*/  LOP3.LUT R198, R198, 0xfffffffb, RZ, 0xc0, !PT ;  /* 0xfffffffbc6c67812 */ /* 0x000fc400078ec0ff */
[----:B------:R-:W-:Y:S01]  /*2b10*/  IMAD.IADD R13, R7, 0x1, R21 ;  /* 0x00000001070d7824 */ /* 0x000fe200078e0215 */
[----:B------:R-:W-:Y:S01]  /*2b20*/  SEL R7, RZ, c[0x0][0x27c], !P3 ;  /* 0x00009f00ff077a07 */ /* 0x000fe20005800000 */
[----:B------:R-:W-:Y:S01]  /*2b30*/  IMAD.MOV.U32 R12, RZ, RZ, R6 ;  /* 0x000000ffff0c7224 */ /* 0x000fe200078e0006 */
[----:B------:R1:W-:Y:S01]  /*2b40*/  @P0 LDGSTS.E.BYPASS.LTC128B.128 [R107+0x14100], [R2.64+0x80], !P5 ;  /* 0x14100080026b0fae */ /* 0x0003e2000e901d48 */
[----:B------:R-:W-:Y:S01]  /*2b50*/  IMAD.IADD R20, R29, 0x1, R17 ;  /* 0x000000011d147824 */ /* 0x000fe200078e0211 */
[-C--:B------:R-:W-:Y:S01]  /*2b60*/  LEA.HI R18, R16, R0.reuse, RZ, 0x3 ;  /* 0x0000000010127211 */ /* 0x080fe200078f18ff */
[----:B------:R-:W-:Y:S01]  /*2b70*/  IMAD.IADD R6, R30, 0x1, R7 ;  /* 0x000000011e067824 */ /* 0x000fe200078e0207 */
[----:B------:R1:W-:Y:S01]  /*2b80*/  @P0 LDGSTS.E.BYPASS.LTC128B.128 [R107+0x16100], [R2.64+0x100], !P4 ;  /* 0x16100100026b0fae */ /* 0x0003e2000e101d48 */
[----:B------:R-:W-:Y:S01]  /*2b90*/  LEA.HI R16, R16, R0, RZ, 0x6 ;  /* 0x0000000010107211 */ /* 0x000fe200078f30ff */
[----:B------:R-:W-:Y:S01]  /*2ba0*/  IMAD.MOV.U32 R132, RZ, RZ, c[0x0][0x290] ;  /* 0x0000a400ff847624 */ /* 0x000fe200078e00ff */
[----:B------:R-:W-:Y:S01]  /*2bb0*/  SHF.R.S32.HI R0, RZ, 0x1f, R20 ;  /* 0x0000001fff007819 */ /* 0x000fe20000011414 */
[----:B------:R-:W-:Y:S01]  /*2bc0*/  IMAD.MOV.U32 R131, RZ, RZ, c[0x0][0x280] ;  /* 0x0000a000ff837624 */ /* 0x000fe200078e00ff */
[----:B------:R-:W-:Y:S01]  /*2bd0*/  SHF.R.S32.HI R7, RZ, 0x1f, R6 ;  /* 0x0000001fff077819 */ /* 0x000fe20000011406 */
[----:B------:R-:W-:Y:S01]  /*2be0*/  IMAD.SHL.U32 R22, R16, 0x40, RZ ;  /* 0x0000004010167824 */ /* 0x000fe200078e00ff */
[----:B--2---:R-:W-:Y:S01]  /*2bf0*/  @P0 LEA R4, P1, R130, R2, 0x1 ;  /* 0x0000000282040211 */ /* 0x004fe200078208ff */
[----:B------:R-:W-:Y:S01]  /*2c00*/  IMAD.WIDE.U32 R94, R19, c[0x0][0x2b0], RZ ;  /* 0x0000ac00135e7a25 */ /* 0x000fe200078e00ff */
[----:B------:R-:W-:-:S02]  /*2c10*/  LEA.HI R24, R7, R6, RZ, 0x6 ;  /* 0x0000000607187211 */ /* 0x000fc400078f30ff */
[----:B------:R-:W-:Y:S01]  /*2c20*/  @P0 LEA.HI.X R5, R130, R3, R125, 0x1, P1 ;  /* 0x0000000382050211 */ /* 0x000fe200008f0c7d */
[----:B------:R-:W-:Y:S01]  /*2c30*/  IMAD.WIDE.U32 R92, R31, c[0x0][0x210], RZ ;  /* 0x000084001f5c7a25 */ /* 0x000fe200078e00ff */
[CC--:B------:R-:W-:Y:S02]  /*2c40*/  LEA.HI R16, R0.reuse, R20.reuse, RZ, 0x3 ;  /* 0x0000001400107211 */ /* 0x0c0fe400078f18ff */
[----:B------:R-:W-:Y:S01]  /*2c50*/  LEA.HI R0, R0, R20, RZ, 0x6 ;  /* 0x0000001400007211 */ /* 0x000fe200078f30ff */
[----:B------:R2:W-:Y:S01]  /*2c60*/  @P0 LDGSTS.E.BYPASS.LTC128B.128 [R107+0x13100], [R4.64], !P6 ;  /* 0x13100000046b0fae */ /* 0x0005e2000f101d48 */
[----:B------:R-:W-:Y:S01]  /*2c70*/  @P2 LOP3.LUT R198, R198, 0x4, RZ, 0xfc, !PT ;  /* 0x00000004c6c62812 */ /* 0x000fe200078efcff */
[----:B------:R-:W-:Y:S01]  /*2c80*/  IMAD.SHL.U32 R20, R24, 0x40, RZ ;  /* 0x0000004018147824 */ /* 0x000fe200078e00ff */
[----:B------:R-:W-:Y:S01]  /*2c90*/  LOP3.LUT R23, R209, 0x38, R18, 0xf8, !PT ;  /* 0x00000038d1177812 */ /* 0x000fe200078ef812 */
[----:B------:R2:W-:Y:S01]  /*2ca0*/  @P0 LDGSTS.E.BYPASS.LTC128B.128 [R107+0x15100], [R4.64+0x80], !P5 ;  /* 0x15100080046b0fae */ /* 0x0005e2000e901d48 */
[----:B------:R-:W-:Y:S01]  /*2cb0*/  IMAD.SHL.U32 R0, R0, 0x40, RZ ;  /* 0x0000004000007824 */ /* 0x000fe200078e00ff */
[----:B------:R-:W-:Y:S01]  /*2cc0*/  LOP3.LUT R198, R198, 0xfffffff7, RZ, 0xc0, !PT ;  /* 0xfffffff7c6c67812 */ /* 0x000fe200078ec0ff */
[----:B-----5:R-:W-:Y:S01]  /*2cd0*/  IMAD.WIDE.U32 R90, R142, c[0x0][0x290], R14 ;  /* 0x0000a4008e5a7a25 */ /* 0x020fe200078e000e */
[----:B------:R2:W-:Y:S01]  /*2ce0*/  @P0 LDGSTS.E.BYPASS.LTC128B.128 [R107+0x17100], [R4.64+0x100], !P4 ;  /* 0x17100100046b0fae */ /* 0x0005e2000e101d48 */
[----:B------:R-:W-:-:S02]  /*2cf0*/  LOP3.LUT P0, RZ, R241, 0x4, RZ, 0xc0, !PT ;  /* 0x00000004f1ff7812 */ /* 0x000fc4000780c0ff */
[----:B------:R-:W-:Y:S01]  /*2d00*/  LOP3.LUT R26, R22, 0xfffff000, RZ, 0xc0, !PT ;  /* 0xfffff000161a7812 */ /* 0x000fe200078ec0ff */
[----:B------:R-:W0:Y:S01]  /*2d10*/  LDGDEPBAR ;  /* 0x00000000000079af */ /* 0x000e220000000000 */
[----:B------:R-:W-:Y:S01]  /*2d20*/  LOP3.LUT R22, R209, 0x38, R16, 0xf8, !PT ;  /* 0x00000038d1167812 */ /* 0x000fe200078ef810 */
[----:B------:R-:W-:Y:S01]  /*2d30*/  IMAD.WIDE.U32 R88, R142, c[0x0][0x280], R12 ;  /* 0x0000a0008e587a25 */ /* 0x000fe200078e000c */
[-C--:B------:R-:W-:Y:S02]  /*2d40*/  LOP3.LUT R25, R23, R147.reuse, RZ, 0x3c, !PT ;  /* 0x0000009317197212 */ /* 0x080fe400078e3cff */
[----:B------:R-:W-:Y:S01]  /*2d50*/  ISETP.NE.AND P1, PT, R136, c[0x0][0x2b8], PT ;  /* 0x0000ae0088007a0c */ /* 0x000fe20003f25270 */
[----:B------:R-:W-:Y:S01]  /*2d60*/  IMAD.WIDE.U32 R86, R142, c[0x0][0x290], R8 ;  /* 0x0000a4008e567a25 */ /* 0x000fe200078e0008 */
[----:B------:R-:W-:Y:S02]  /*2d70*/  LOP3.LUT R23, R20, 0xfffff000, RZ, 0xc0, !PT ;  /* 0xfffff00014177812 */ /* 0x000fe400078ec0ff */
[----:B------:R-:W-:Y:S01]  /*2d80*/  LOP3.LUT R20, R0, 0xfffff000, RZ, 0xc0, !PT ;  /* 0xfffff00000147812 */ /* 0x000fe200078ec0ff */
[----:B------:R-:W-:Y:S01]  /*2d90*/  IMAD R135, R240, 0x40, R207 ;  /* 0x00000040f0877824 */ /* 0x000fe200078e02cf */
[----:B------:R-:W-:Y:S01]  /*2da0*/  @P0 LOP3.LUT R198, R198, 0x8, RZ, 0xfc, !PT ;  /* 0x00000008c6c60812 */ /* 0x000fe200078efcff */
[----:B------:R-:W-:Y:S01]  /*2db0*/  IMAD.MOV.U32 R34, RZ, RZ, RZ ;  /* 0x000000ffff227224 */ /* 0x000fe200078e00ff */
[----:B------:R-:W-:Y:S01]  /*2dc0*/  LEA.HI R17, R7, R6, RZ, 0x3 ;  /* 0x0000000607117211 */ /* 0x000fe200078f18ff */
[----:B------:R-:W-:Y:S01]  /*2dd0*/  IMAD.WIDE.U32 R6, R207, c[0x0][0x280], R108 ;  /* 0x0000a000cf067a25 */ /* 0x000fe200078e006c */
[----:B------:R-:W-:-:S02]  /*2de0*/  LOP3.LUT R0, R22, R147, RZ, 0x3c, !PT ;  /* 0x0000009316007212 */ /* 0x000fc400078e3cff */
[----:B-1----:R-:W-:Y:S01]  /*2df0*/  SHF.R.S32.HI R2, RZ, 0x1f, R142 ;  /* 0x0000001fff027819 */ /* 0x002fe2000001148e */
[----:B------:R-:W-:Y:S01]  /*2e00*/  IMAD.IADD R7, R21, 0x1, R7 ;  /* 0x0000000115077824 */ /* 0x000fe200078e0207 */
[----:B------:R-:W-:Y:S01]  /*2e10*/  ISETP.LE.AND P0, PT, R136, c[0x0][0x27c], PT ;  /* 0x00009f0088007a0c */ /* 0x000fe20003f03270 */
[----:B------:R-:W-:Y:S01]  /*2e20*/  IMAD.MOV.U32 R36, RZ, RZ, 0x1 ;  /* 0x00000001ff247424 */ /* 0x000fe200078e00ff */
[----:B------:R-:W-:Y:S01]  /*2e30*/  LOP3.LUT R198, R198, 0xffffffdf, RZ, 0xc0, !PT ;  /* 0xffffffdfc6c67812 */ /* 0x000fe200078ec0ff */
[----:B------:R-:W-:Y:S01]  /*2e40*/  IMAD R3, R2, c[0x0][0x290], RZ ;  /* 0x0000a40002037a24 */ /* 0x000fe200078e02ff */
[----:B------:R-:W-:Y:S01]  /*2e50*/  IADD3 R115, R0, R20, R148 ;  /* 0x0000001400737210 */ /* 0x000fe20007ffe094 */
[----:B------:R-:W-:Y:S01]  /*2e60*/  IMAD R0, R27, c[0x0][0x2b0], RZ ;  /* 0x0000ac001b007a24 */ /* 0x000fe200078e02ff */
[----:B------:R-:W-:Y:S01]  /*2e70*/  LOP3.LUT R21, R209, 0x38, R17, 0xf8, !PT ;  /* 0x00000038d1157812 */ /* 0x000fe200078ef811 */
[----:B------:R-:W-:Y:S01]  /*2e80*/  IMAD R2, R2, c[0x0][0x280], RZ ;  /* 0x0000a00002027a24 */ /* 0x000fe200078e02ff */
[----:B------:R-:W-:Y:S01]  /*2e90*/  LOP3.LUT R198, R198, 0xffffffef, RZ, 0xc0, !PT ;  /* 0xffffffefc6c67812 */ /* 0x000fe200078ec0ff */
[----:B--2---:R-:W-:Y:S01]  /*2ea0*/  IMAD R4, R19, c[0x0][0x2b4], R0 ;  /* 0x0000ad0013047a24 */ /* 0x004fe200078e0200 */
[----:B------:R-:W-:Y:S01]  /*2eb0*/  LOP3.LUT R21, R21, R147, RZ, 0x3c, !PT ;  /* 0x0000009315157212 */ /* 0x000fe200078e3cff */
[C---:B------:R-:W-:Y:S01]  /*2ec0*/  IMAD R3, R142.reuse, c[0x0][0x294], R3 ;  /* 0x0000a5008e037a24 */ /* 0x040fe200078e0203 */
[----:B------:R-:W-:Y:S01]  /*2ed0*/  LOP3.LUT R0, R209, 0x18, R104, 0xf8, !PT ;  /* 0x00000018d1007812 */ /* 0x000fe200078ef868 */
[----:B------:R-:W-:Y:S01]  /*2ee0*/  IMAD R2, R142, c[0x0][0x284], R2 ;  /* 0x0000a1008e027a24 */ /* 0x000fe200078e0202 */
[----:B------:R-:W-:Y:S01]  /*2ef0*/  LOP3.LUT R75, R18, 0xfffffff8, RZ, 0xc0, !PT ;  /* 0xfffffff8124b7812 */ /* 0x000fe200078ec0ff */
[----:B------:R-:W-:Y:S01]  /*2f00*/  IMAD.WIDE.U32 R84, R142, c[0x0][0x280], R6 ;  /* 0x0000a0008e547a25 */ /* 0x000fe200078e0006 */
[----:B------:R-:W-:-:S02]  /*2f10*/  LOP3.LUT R74, R17, 0xfffffff8, RZ, 0xc0, !PT ;  /* 0xfffffff8114a7812 */ /* 0x000fc400078ec0ff */
[----:B------:R-:W-:Y:S01]  /*2f20*/  LOP3.LUT R71, R16, 0xfffffff8, RZ, 0xc0, !PT ;  /* 0xfffffff810477812 */ /* 0x000fe200078ec0ff */
[----:B------:R-:W-:Y:S01]  /*2f30*/  IMAD R114, R31, c[0x0][0x214], R93 ;  /* 0x000085001f727a24 */ /* 0x000fe200078e025d */
[----:B------:R-:W-:Y:S01]  /*2f40*/  @P1 LOP3.LUT R198, R198, 0x10, RZ, 0xfc, !PT ;  /* 0x00000010c6c61812 */ /* 0x000fe200078efcff */
[----:B------:R-:W-:Y:S01]  /*2f50*/  IMAD.IADD R113, R95, 0x1, R4 ;  /* 0x000000015f717824 */ /* 0x000fe200078e0204 */
[CC--:B------:R-:W-:Y:S01]  /*2f60*/  SHF.L.U64.HI R123, R132.reuse, R124.reuse, c[0x0][0x294] ;  /* 0x0000a500847b7619 */ /* 0x0c0fe2000001027c */
[----:B------:R-:W-:Y:S01]  /*2f70*/  IMAD.SHL.U32 R132, R132, 0x40, RZ ;  /* 0x0000004084847824 */ /* 0x000fe200078e00ff */
[C---:B------:R-:W-:Y:S01]  /*2f80*/  SHF.L.U64.HI R124, R131.reuse, R124, c[0x0][0x284] ;  /* 0x0000a100837c7619 */ /* 0x040fe2000001027c */
[----:B------:R-:W-:Y:S01]  /*2f90*/  IMAD.SHL.U32 R131, R131, 0x40, RZ ;  /* 0x0000004083837824 */ /* 0x000fe200078e00ff */
[--C-:B------:R-:W-:Y:S01]  /*2fa0*/  IADD3 R117, R25, R26, R148.reuse ;  /* 0x0000001a19757210 */ /* 0x100fe20007ffe094 */
[----:B------:R-:W-:Y:S01]  /*2fb0*/  IMAD.IADD R106, R91, 0x1, R3 ;  /* 0x000000015b6a7824 */ /* 0x000fe200078e0203 */
[----:B------:R-:W-:Y:S01]  /*2fc0*/  IADD3 R116, R21, R23, R148 ;  /* 0x0000001715747210 */ /* 0x000fe20007ffe094 */
[----:B------:R-:W-:Y:S01]  /*2fd0*/  IMAD.IADD R102, R3, 0x1, R87 ;  /* 0x0000000103667824 */ /* 0x000fe200078e0257 */
[----:B------:R-:W-:Y:S01]  /*2fe0*/  LOP3.LUT R0, R148, R0, R147, 0xf6, !PT ;  /* 0x0000000094007212 */ /* 0x000fe200078ef693 */
        /* <DEDUP_REMOVED lines=8> */
[----:B------:R-:W-:Y:S02]  /*3070*/  @P0 LOP3.LUT R198, R198, 0x20, RZ, 0xfc, !PT ;  /* 0x00000020c6c60812 */ /* 0x000fe400078efcff */
.L_x_1749:
[----:B------:R-:W-:Y:S01]  /*3080*/  ISETP.NE.AND P1, PT, R136, c[0x0][0x2b8], PT ;  /* 0x0000ae0088007a0c */ /* 0x000fe20003f25270 */
[----:B------:R-:W-:Y:S01]  /*3090*/  IMAD.SHL.U32 R8, R28, 0x40, RZ ;  /* 0x000000401c087824 */ /* 0x000fe200078e00ff */
[----:B------:R-:W-:Y:S01]  /*30a0*/  LOP3.LUT P2, RZ, R241, 0x4, RZ, 0xc0, !PT ;  /* 0x00000004f1ff7812 */ /* 0x000fe2000784c0ff */
[----:B------:R-:W-:Y:S01]  /*30b0*/  IMAD.MOV.U32 R63, RZ, RZ, RZ ;  /* 0x000000ffff3f7224 */ /* 0x000fe200078e00ff */
[----:B------:R-:W-:Y:S04]  /*30c0*/  DEPBAR.LE SB0, 0x2 ;  /* 0x000080800000791a */ /* 0x000fe80000000000 */
[C---:B-1----:R-:W-:Y:S01]  /*30d0*/  IMAD.IADD R2, R135.reuse, 0x1, R8 ;  /* 0x0000000187027824 */ /* 0x042fe200078e0208 */
[----:B------:R-:W-:Y:S01]  /*30e0*/  WARPSYNC 0xffffffff ;  /* 0xffffffff00007948 */ /* 0x000fe20003800000 */
[----:B------:R-:W-:Y:S02]  /*30f0*/  BSSY B1, `(.L_x_1725) ;  /* 0x00003fb000017945 */ /* 0x000fe40003800000 */
[----:B------:R-:W-:Y:S01]  /*3100*/  IMAD.IADD R4, R118, 0x1, R2 ;  /* 0x0000000176047824 */ /* 0x000fe200078e0202 */
[----:B------:R-:W-:Y:S03]  /*3110*/  ISETP.GE.AND P0, PT, R2, R70, PT ;  /* 0x000000460200720c */ /* 0x000fe60003f06270 */
[----:B------:R-:W-:Y:S01]  /*3120*/  @P1 IMAD.HI.U32 R2, R4, c[0x0][0x2bc], RZ ;  /* 0x0000af0004021a27 */ /* 0x000fe200078e00ff */
[----:B------:R-:W-:Y:S03]  /*3130*/  ISETP.GT.OR P0, PT, R135, 0x3f, P0 ;  /* 0x0000003f8700780c */ /* 0x000fe60000704670 */
[----:B------:R-:W-:Y:S01]  /*3140*/  IMAD.MOV.U32 R3, RZ, RZ, R4 ;  /* 0x000000ffff037224 */ /* 0x000fe200078e0004 */
[----:B------:R-:W-:Y:S09]  /*3150*/  @P1 SHF.R.U32.HI R3, RZ, c[0x0][0x2c0], R2 ;  /* 0x0000b000ff031a19 */ /* 0x000ff20000011602 */
[C---:B------:R-:W-:Y:S04]  /*3160*/  @!P0 IADD3 R2, P1, R3.reuse, R94, RZ ;  /* 0x0000005e03028210 */ /* 0x040fe80007f3e0ff */
[----:B------:R-:W-:Y:S01]  /*3170*/  @!P0 LEA.HI.X.SX32 R5, R3, R113, 0x1, P1 ;  /* 0x0000007103058211 */ /* 0x000fe200008f0eff */
[----:B------:R-:W-:Y:S01]  /*3180*/  IMAD.MOV R3, RZ, RZ, -R3 ;  /* 0x000000ffff037224 */ /* 0x000fe200078e0a03 */
[C---:B------:R-:W-:Y:S03]  /*3190*/  @!P0 LEA R6, P1, R2.reuse, c[0x0][0x2a0], 0x2 ;  /* 0x0000a80002068a11 */ /* 0x040fe600078210ff */
[----:B------:R-:W-:Y:S01]  /*31a0*/  IMAD R66, R3, c[0x0][0x2b8], R4 ;  /* 0x0000ae0003427a24 */ /* 0x000fe200078e0204 */
[----:B------:R-:W-:Y:S01]  /*31b0*/  @!P0 LEA.HI.X R7, R2, c[0x0][0x2a4], R5, 0x2, P1 ;  /* 0x0000a90002078a11 */ /* 0x000fe200008f1405 */
[----:B------:R-:W-:Y:S04]  /*31c0*/  IMAD R2, R34, 0x3000, R0 ;  /* 0x0000300022027824 */ /* 0x000fe800078e0200 */
[----:B------:R1:W5:Y:S01]  /*31d0*/  @!P0 LDG.E R63, [R6.64] ;  /* 0x00000008063f8981 */ /* 0x000362000c1e1900 */
[C---:B------:R-:W-:Y:S02]  /*31e0*/  IADD3 R5, R2.reuse, 0x20, RZ ;  /* 0x0000002002057810 */ /* 0x040fe40007ffe0ff */
[----:B------:R-:W-:Y:S01]  /*31f0*/  @P2 IADD3 R5, R2, -0x20, RZ ;  /* 0xffffffe002052810 */ /* 0x000fe20007ffe0ff */
[----:B------:R-:W-:Y:S01]  /*3200*/  BAR.SYNC.DEFER_BLOCKING 0x0 ;  /* 0x0000000000007b1d */ /* 0x000fe20000010000 */
[----:B------:R-:W-:Y:S02]  /*3210*/  ISETP.LE.AND P2, PT, R136, c[0x0][0x27c], PT ;  /* 0x00009f0088007a0c */ /* 0x000fe40003f43270 */
[----:B------:R-:W-:Y:S02]  /*3220*/  LEA R64, R2, 0x100, 0x1 ;  /* 0x0000010002407811 */ /* 0x000fe400078e08ff */
[----:B------:R-:W-:Y:S09]  /*3230*/  LEA R65, R5, 0x100, 0x1 ;  /* 0x0000010005417811 */ /* 0x000ff200078e08ff */
[----:B---3--:R-:W-:-:S05]  /*3240*/  @!P2 BRA `(.L_x_1726) ;  /* 0x00003b100000a947 */ /* 0x008fca0003800000 */
[----:B------:R-:W-:Y:S01]  /*3250*/  IMAD.WIDE.U32 R2, R66, c[0x0][0x1e0], RZ ;  /* 0x0000780042027a25 */ /* 0x000fe200078e00ff */
[----:B------:R-:W-:Y:S02]  /*3260*/  SHF.R.S32.HI R68, RZ, 0x1f, R66 ;  /* 0x0000001fff447819 */ /* 0x000fe40000011442 */
[----:B-----5:R-:W-:Y:S01]  /*3270*/  SHF.R.S32.HI R69, RZ, 0x1f, R63 ;  /* 0x0000001fff457819 */ /* 0x020fe2000001143f */
[-C--:B------:R-:W-:Y:S04]  /*3280*/  IMAD.WIDE.U32 R52, R131, R28.reuse, RZ ;  /* 0x0000001c83347225 */ /* 0x080fe800078e00ff */
[----:B------:R-:W-:Y:S02]  /*3290*/  IMAD R4, R68, c[0x0][0x1e0], RZ ;  /* 0x0000780044047a24 */ /* 0x000fe400078e02ff */
[----:B------:R-:W-:Y:S04]  /*32a0*/  IMAD.WIDE.U32 R54, R132, R28, RZ ;  /* 0x0000001c84367225 */ /* 0x000fe800078e00ff */
[----:B------:R-:W-:Y:S05]  /*32b0*/  IMAD R4, R66, c[0x0][0x1e4], R4 ;  /* 0x0000790042047a24 */ /* 0x000fea00078e0204 */
[----:B------:R-:W-:Y:S01]  /*32c0*/  IADD3 R3, R3, R4, RZ ;  /* 0x0000000403037210 */ /* 0x000fe20007ffe0ff */
[----:B------:R-:W-:Y:S04]  /*32d0*/  IMAD R4, R69, c[0x0][0x1f0], RZ ;  /* 0x00007c0045047a24 */ /* 0x000fe800078e02ff */
[C---:B------:R-:W-:Y:S04]  /*32e0*/  IMAD.WIDE.U32 R2, R63.reuse, c[0x0][0x1f0], R2 ;  /* 0x00007c003f027a25 */ /* 0x040fe800078e0002 */
[----:B------:R-:W-:Y:S01]  /*32f0*/  IMAD R4, R63, c[0x0][0x1f4], R4 ;  /* 0x00007d003f047a24 */ /* 0x000fe200078e0204 */
[----:B------:R-:W-:Y:S04]  /*3300*/  IADD3 R2, P0, R72, R2, RZ ;  /* 0x0000000248027210 */ /* 0x000fe80007f1e0ff */
[----:B------:R-:W-:Y:S01]  /*3310*/  IADD3.X R3, R76, R3, R4, P0, !PT ;  /* 0x000000034c037210 */ /* 0x000fe200007fe404 */
[-C--:B------:R-:W-:Y:S01]  /*3320*/  IMAD R4, R124, R28.reuse, RZ ;  /* 0x0000001c7c047224 */ /* 0x080fe200078e02ff */
[C---:B------:R-:W-:Y:S04]  /*3330*/  LEA R37, P0, R2.reuse, c[0x0][0x1c8], 0x1 ;  /* 0x0000720002257a11 */ /* 0x040fe800078008ff */
[----:B------:R-:W-:Y:S01]  /*3340*/  LEA.HI.X R35, R2, c[0x0][0x1cc], R3, 0x1, P0 ;  /* 0x0000730002237a11 */ /* 0x000fe200000f0c03 */
[----:B------:R-:W-:Y:S01]  /*3350*/  IMAD R3, R123, R28, RZ ;  /* 0x0000001c7b037224 */ /* 0x000fe200078e02ff */
[----:B------:R-:W-:Y:S02]  /*3360*/  ISETP.NE.AND P0, PT, RZ, UR5, PT ;  /* 0x00000005ff007c0c */ /* 0x000fe4000bf05270 */
[----:B------:R-:W-:Y:S05]  /*3370*/  SHF.R.S32.HI R2, RZ, 0x1f, R28 ;  /* 0x0000001fff027819 */ /* 0x000fea000001141c */
        /* <DEDUP_REMOVED lines=34> */
[C---:B-1----:R-:W-:Y:S01]  /*35a0*/  LEA R6, P0, R2.reuse, c[0x0][0x270], 0x1 ;  /* 0x00009c0002067a11 */ /* 0x042fe200078008ff */
        /* <DEDUP_REMOVED lines=31> */
.L_x_1729:
[----:B------:R-:W-:Y:S05]  /*37a0*/  BSYNC B0 ;  /* 0x0000000000007941 */ /* 0x000fea0003800000 */
.L_x_1728:
[----:B------:R2:W3:Y:S04]  /*37b0*/  SHFL.IDX PT, R53, R35, RZ, 0x1c1f ;  /* 0x001c1fff23357589 */ /* 0x0004e800000e0000 */
[----:B------:R2:W4:Y:S01]  /*37c0*/  SHFL.IDX PT, R52, R37, RZ, 0x1c1f ;  /* 0x001c1fff25347589 */ /* 0x00052200000e0000 */
[----:B------:R-:W-:-:S05]  /*37d0*/  @P1 BRA `(.L_x_1730) ;  /* 0x000038c000001947 */ /* 0x000fca0003800000 */
[----:B-1---5:R-:W-:Y:S01]  /*37e0*/  MOV R4, R21 ;  /* 0x0000001500047202 */ /* 0x022fe20000000f00 */
[----:B------:R-:W-:Y:S01]  /*37f0*/  IMAD.MOV.U32 R7, RZ, RZ, R22 ;  /* 0x000000ffff077224 */ /* 0x000fe200078e0016 */
        /* <DEDUP_REMOVED lines=29> */
[----:B--2---:R-:W-:Y:S01]  /*39d0*/  PRMT R37, R5, 0x5410, R4 ;  /* 0x0000541005257816 */ /* 0x004fe20000000004 */
        /* <DEDUP_REMOVED lines=8> */
[----:B------:R-:W-:Y:S02]  /*3a60*/  @!P0 SHF.R.U32.HI R14, RZ, 0x10, R13 ;  /* 0x00000010ff0e8819 */ /* 0x000fe4000001160d */
[----:B------:R-:W-:Y:S02]  /*3a70*/  @!P0 PRMT R32, R5, 0x5410, R6 ;  /* 0x0000541005208816 */ /* 0x000fe40000000006 */
[----:B------:R-:W-:Y:S02]  /*3a80*/  @!P0 PRMT R13, R4, 0x5410, R2 ;  /* 0x00005410040d8816 */ /* 0x000fe40000000002 */
[----:B------:R-:W1:Y:S01]  /*3a90*/  LDS.128 R4, [R64+0xc000] ;  /* 0x00c0000040047984 */ /* 0x000e620000000c00 */
        /* <DEDUP_REMOVED lines=23> */
[----:B------:R-:W-:Y:S02]  /*3c10*/  @!P0 LOP3.LUT R2, R6, 0xffff0000, RZ, 0xc0, !PT ;  /* 0xffff000006028812 */ /* 0x000fe400078ec0ff */
[----:B------:R-:W-:Y:S01]  /*3c20*/  @!P0 SHF.L.U32 R13, R35, 0x10, RZ ;  /* 0x00000010230d8819 */ /* 0x000fe200000006ff */
[----:B------:R-:W-:Y:S02]  /*3c30*/  @!P0 IMAD.MOV.U32 R5, RZ, RZ, R3 ;  /* 0x000000ffff058224 */ /* 0x000fe400078e0003 */
[C---:B------:R-:W-:Y:S01]  /*3c40*/  @!P0 IMAD.U32 R3, R12.reuse, 0x10000, RZ ;  /* 0x000100000c038824 */ /* 0x040fe200078e00ff */
[----:B------:R-:W-:Y:S01]  /*3c50*/  @!P0 LOP3.LUT R12, R12, 0xffff0000, RZ, 0xc0, !PT ;  /* 0xffff00000c0c8812 */ /* 0x000fe200078ec0ff */
[C---:B------:R-:W-:Y:S02]  /*3c60*/  @!P0 FMUL.FTZ R15, R2.reuse, R13 ;  /* 0x0000000d020f8220 */ /* 0x040fe40000410000 */
[-C--:B------:R-:W-:Y:S02]  /*3c70*/  @!P0 FMUL.FTZ R2, R2, R3.reuse ;  /* 0x0000000302028220 */ /* 0x080fe40000410000 */
[----:B------:R-:W-:Y:S01]  /*3c80*/  @!P0 FFMA.FTZ R32, R14, R3, -R15 ;  /* 0x000000030e208223 */ /* 0x000fe2000001080f */
[----:B------:R-:W-:Y:S01]  /*3c90*/  @!P0 LOP3.LUT R3, R7, 0xffff0000, RZ, 0xc0, !PT ;  /* 0xffff000007038812 */ /* 0x000fe200078ec0ff */
[----:B------:R-:W-:Y:S01]  /*3ca0*/  @!P0 FFMA.FTZ R2, R13, R14, R2 ;  /* 0x0000000e0d028223 */ /* 0x000fe20000010002 */
[----:B------:R-:W-:Y:S02]  /*3cb0*/  @!P0 LOP3.LUT R13, R35, 0xffff0000, RZ, 0xc0, !PT ;  /* 0xffff0000230d8812 */ /* 0x000fe400078ec0ff */
[----:B------:R-:W-:Y:S02]  /*3cc0*/  @!P0 SHF.L.U32 R14, R7, 0x10, RZ ;  /* 0x00000010070e8819 */ /* 0x000fe400000006ff */
[----:B------:R-:W-:Y:S01]  /*3cd0*/  @!P0 F2FP.BF16.PACK_AB R2, R2, R32 ;  /* 0x000000200202823e */ /* 0x000fe200000010ff */
[C---:B------:R-:W-:Y:S02]  /*3ce0*/  @!P0 FMUL.FTZ R15, R3.reuse, R13 ;  /* 0x0000000d030f8220 */ /* 0x040fe40000410000 */
[-C--:B------:R-:W-:Y:S02]  /*3cf0*/  @!P0 FMUL.FTZ R3, R3, R12.reuse ;  /* 0x0000000c03038220 */ /* 0x080fe40000410000 */
[----:B------:R-:W-:Y:S01]  /*3d00*/  @!P0 FFMA.FTZ R15, R14, R12, -R15 ;  /* 0x0000000c0e0f8223 */ /* 0x000fe2000001080f */
[C---:B----4-:R-:W-:Y:S01]  /*3d10*/  LEA R12, P1, R104.reuse, R52, 0x1 ;  /* 0x00000034680c7211 */ /* 0x050fe200078208ff */
[----:B------:R-:W-:Y:S02]  /*3d20*/  @!P0 FFMA.FTZ R3, R13, R14, R3 ;  /* 0x0000000e0d038223 */ /* 0x000fe40000010003 */
[----:B------:R-:W-:Y:S01]  /*3d30*/  @!P0 IMAD.MOV.U32 R6, RZ, RZ, R2 ;  /* 0x000000ffff068224 */ /* 0x000fe200078e0002 */
[----:B---3--:R-:W-:Y:S02]  /*3d40*/  LEA.HI.X R13, R104, R53, R105, 0x1, P1 ;  /* 0x00000035680d7211 */ /* 0x008fe400008f0c69 */
[----:B------:R-:W-:Y:S04]  /*3d50*/  @!P0 F2FP.BF16.PACK_AB R3, R3, R15 ;  /* 0x0000000f0303823e */ /* 0x000fe800000010ff */
[----:B------:R-:W-:Y:S05]  /*3d60*/  @!P0 MOV R7, R3 ;  /* 0x0000000300078202 */ /* 0x000fea0000000f00 */
[----:B------:R1:W-:Y:S02]  /*3d70*/  ST.E.128 [R12.64], R4 ;  /* 0x000000040c007985 */ /* 0x0003e4000c101d08 */
.L_x_1732:
[----:B------:R-:W-:Y:S05]  /*3d80*/  BSYNC B0 ;  /* 0x0000000000007941 */ /* 0x000fea0003800000 */
.L_x_1731:
        /* <DEDUP_REMOVED lines=17> */
[----:B------:R-:W-:Y:S02]  /*3ea0*/  @!P0 LOP3.LUT R24, R8, 0xffff0000, RZ, 0xc0, !PT ;  /* 0xffff000008188812 */ /* 0x000fe400078ec0ff */
        /* <DEDUP_REMOVED lines=10> */
[----:B------:R-:W-:Y:S02]  /*3f50*/  @!P0 IMAD.U32 R32, R35, 0x10000, RZ ;  /* 0x0001000023208824 */ /* 0x000fe400078e00ff */
[C---:B------:R-:W-:Y:S02]  /*3f60*/  @!P0 FMUL.FTZ R37, R5.reuse, R24 ;  /* 0x0000001805258220 */ /* 0x040fe40000410000 */
[-C--:B------:R-:W-:Y:S01]  /*3f70*/  @!P0 FMUL.FTZ R3, R5, R8.reuse ;  /* 0x0000000805038220 */ /* 0x080fe20000410000 */
[----:B------:R-:W-:Y:S01]  /*3f80*/  @!P0 LOP3.LUT R5, R15, 0xffff0000, RZ, 0xc0, !PT ;  /* 0xffff00000f058812 */ /* 0x000fe200078ec0ff */
[C---:B------:R-:W-:Y:S01]  /*3f90*/  @!P0 IMAD.U32 R7, R6.reuse, 0x10000, RZ ;  /* 0x0001000006078824 */ /* 0x040fe200078e00ff */
[----:B------:R-:W-:Y:S01]  /*3fa0*/  @!P0 LOP3.LUT R6, R6, 0xffff0000, RZ, 0xc0, !PT ;  /* 0xffff000006068812 */ /* 0x000fe200078ec0ff */
[----:B------:R-:W-:Y:S01]  /*3fb0*/  @!P0 FFMA.FTZ R37, R9, R8, -R37 ;  /* 0x0000000809258223 */ /* 0x000fe20000010825 */
[----:B------:R-:W-:Y:S01]  /*3fc0*/  @!P0 SHF.L.U32 R8, R14, 0x10, RZ ;  /* 0x000000100e088819 */ /* 0x000fe200000006ff */
[----:B------:R-:W-:Y:S01]  /*3fd0*/  @!P0 FFMA.FTZ R3, R24, R9, R3 ;  /* 0x0000000918038223 */ /* 0x000fe20000010003 */
[----:B------:R-:W-:Y:S01]  /*3fe0*/  @!P0 LOP3.LUT R9, R35, 0xffff0000, RZ, 0xc0, !PT ;  /* 0xffff000023098812 */ /* 0x000fe200078ec0ff */
[C---:B------:R-:W-:Y:S02]  /*3ff0*/  @!P0 FMUL.FTZ R24, R4.reuse, R32 ;  /* 0x0000002004188220 */ /* 0x040fe40000410000 */
[-C--:B------:R-:W-:Y:S02]  /*4000*/  @!P0 FMUL.FTZ R4, R4, R7.reuse ;  /* 0x0000000704048220 */ /* 0x080fe40000410000 */
[----:B------:R-:W-:Y:S02]  /*4010*/  @!P0 FFMA.FTZ R35, R8, R7, -R24 ;  /* 0x0000000708238223 */ /* 0x000fe40000010818 */
[----:B------:R-:W-:Y:S02]  /*4020*/  @!P0 IMAD.U32 R7, R15, 0x10000, RZ ;  /* 0x000100000f078824 */ /* 0x000fe400078e00ff */
[C---:B------:R-:W-:Y:S02]  /*4030*/  @!P0 FMUL.FTZ R24, R5.reuse, R9 ;  /* 0x0000000905188220 */ /* 0x040fe40000410000 */
[----:B------:R-:W-:Y:S02]  /*4040*/  @!P0 FMUL.FTZ R5, R5, R6 ;  /* 0x0000000605058220 */ /* 0x000fe40000410000 */
[----:B------:R-:W-:Y:S02]  /*4050*/  @!P0 FFMA.FTZ R4, R32, R8, R4 ;  /* 0x0000000820048223 */ /* 0x000fe40000010004 */
[----:B------:R-:W-:Y:S02]  /*4060*/  IMAD.SHL.U32 R8, R211, 0x8, RZ ;  /* 0x00000008d3087824 */ /* 0x000fe400078e00ff */
[----:B------:R-:W-:Y:S01]  /*4070*/  @!P0 FFMA.FTZ R24, R7, R6, -R24 ;  /* 0x0000000607188223 */ /* 0x000fe20000010818 */
[----:B------:R-:W-:Y:S01]  /*4080*/  @!P0 F2FP.BF16.PACK_AB R6, R3, R37 ;  /* 0x000000250306823e */ /* 0x000fe200000010ff */
[----:B------:R-:W-:Y:S01]  /*4090*/  @!P0 FFMA.FTZ R5, R9, R7, R5 ;  /* 0x0000000709058223 */ /* 0x000fe20000010005 */
[----:B------:R-:W-:Y:S02]  /*40a0*/  @!P0 F2FP.BF16.PACK_AB R3, R4, R35 ;  /* 0x000000230403823e */ /* 0x000fe400000010ff */
[----:B----4-:R-:W-:Y:S01]  /*40b0*/  LEA R38, P1, R8, R52, 0x1 ;  /* 0x0000003408267211 */ /* 0x010fe200078208ff */
[----:B------:R-:W-:Y:S01]  /*40c0*/  @!P0 IMAD.MOV.U32 R13, RZ, RZ, R6 ;  /* 0x000000ffff0d8224 */ /* 0x000fe200078e0006 */
[----:B------:R-:W-:Y:S01]  /*40d0*/  @!P0 F2FP.BF16.PACK_AB R7, R2, R54 ;  /* 0x000000360207823e */ /* 0x000fe200000010ff */
[----:B------:R-:W-:Y:S01]  /*40e0*/  @!P0 IMAD.MOV.U32 R14, RZ, RZ, R3 ;  /* 0x000000ffff0e8224 */ /* 0x000fe200078e0003 */
[----:B------:R-:W-:Y:S02]  /*40f0*/  @!P0 F2FP.BF16.PACK_AB R2, R5, R24 ;  /* 0x000000180502823e */ /* 0x000fe400000010ff */
[----:B---3--:R-:W-:Y:S02]  /*4100*/  LEA.HI.X.SX32 R39, R8, R53, 0x1, P1 ;  /* 0x0000003508277211 */ /* 0x008fe400008f0eff */
[----:B------:R-:W-:Y:S02]  /*4110*/  @!P0 MOV R12, R7 ;  /* 0x00000007000c8202 */ /* 0x000fe40000000f00 */
[----:B------:R-:W-:Y:S05]  /*4120*/  @!P0 MOV R15, R2 ;  /* 0x00000002000f8202 */ /* 0x000fea0000000f00 */
[----:B------:R1:W-:Y:S02]  /*4130*/  ST.E.128 [R38.64], R12 ;  /* 0x0000000c26007985 */ /* 0x0003e4000c101d08 */
.L_x_1734:
[----:B------:R-:W-:Y:S05]  /*4140*/  BSYNC B0 ;  /* 0x0000000000007941 */ /* 0x000fea0003800000 */
.L_x_1733:
[----:B------:R-:W-:Y:S01]  /*4150*/  ISETP.GE.AND P0, PT, R29, c[0x0][0x1d4], PT ;  /* 0x000075001d007a0c */ /* 0x000fe20003f06270 */
[----:B------:R-:W-:Y:S01]  /*4160*/  @!UPT UIADD3 URZ, URZ, URZ, URZ ;  /* 0x0000003f3f3ff290 */ /* 0x000fe2000fffe03f */
[----:B------:R-:W-:Y:S11]  /*4170*/  BSSY B0, `(.L_x_1735) ;  /* 0x000003b000007945 */ /* 0x000ff60003800000 */
[----:B------:R-:W-:-:S05]  /*4180*/  @P0 BRA `(.L_x_1736) ;  /* 0x0000039000000947 */ /* 0x000fca0003800000 */
[----:B-1----:R-:W1:Y:S01]  /*4190*/  LDS.128 R12, [R64+0xe000] ;  /* 0x00e00000400c7984 */ /* 0x002e620000000c00 */
[----:B------:R-:W-:Y:S02]  /*41a0*/  IMAD.SHL.U32 R4, R210, 0x8, RZ ;  /* 0x00000008d2047824 */ /* 0x000fe400078e00ff */
[----:B----4-:R-:W-:Y:S02]  /*41b0*/  IMAD.MOV.U32 R2, RZ, RZ, R52 ;  /* 0x000000ffff027224 */ /* 0x010fe400078e0034 */
[----:B---3--:R-:W-:Y:S03]  /*41c0*/  IMAD.MOV.U32 R3, RZ, RZ, R53 ;  /* 0x000000ffff037224 */ /* 0x008fe600078e0035 */
[C---:B------:R-:W-:Y:S04]  /*41d0*/  LEA R38, P0, R4.reuse, R2, 0x1 ;  /* 0x0000000204267211 */ /* 0x040fe800078008ff */
[----:B------:R-:W-:Y:S02]  /*41e0*/  LEA.HI.X.SX32 R39, R4, R3, 0x1, P0 ;  /* 0x0000000304277211 */ /* 0x000fe400000f0eff */
[----:B------:R-:W-:Y:S11]  /*41f0*/  ISETP.GE.AND P0, PT, R111, c[0x0][0x27c], PT ;  /* 0x00009f006f007a0c */ /* 0x000ff60003f06270 */
[----:B------:R-:W-:Y:S02]  /*4200*/  @!UPT UIADD3 URZ, URZ, URZ, URZ ;  /* 0x0000003f3f3ff290 */ /* 0x000fe4000fffe03f */
[----:B------:R-:W-:Y:S02]  /*4210*/  @!P0 SHF.R.U64 R5, R40, 0x10, R41 ;  /* 0x0000001028058819 */ /* 0x000fe40000001229 */
[--C-:B------:R-:W-:Y:S02]  /*4220*/  @!P0 SHF.R.U64 R2, R16, 0x10, R17.reuse ;  /* 0x0000001010028819 */ /* 0x100fe40000001211 */
[----:B------:R-:W-:Y:S02]  /*4230*/  @!P0 SHF.R.U32.HI R3, RZ, 0x10, R17 ;  /* 0x00000010ff038819 */ /* 0x000fe40000011611 */
[----:B------:R-:W-:Y:S02]  /*4240*/  @!P0 PRMT R5, R48, 0x5410, R5 ;  /* 0x0000541030058816 */ /* 0x000fe40000000005 */
[C---:B------:R-:W-:Y:S02]  /*4250*/  @!P0 PRMT R2, R25.reuse, 0x5432, R2 ;  /* 0x0000543219028816 */ /* 0x040fe40000000002 */
[----:B------:R-:W-:Y:S02]  /*4260*/  @!P0 SHF.R.U32.HI R4, RZ, 0x10, R41 ;  /* 0x00000010ff048819 */ /* 0x000fe40000011629 */
[----:B------:R-:W-:Y:S01]  /*4270*/  @!P0 PRMT R6, R25, 0x5410, R3 ;  /* 0x0000541019068816 */ /* 0x000fe20000000003 */
[----:B------:R-:W-:Y:S01]  /*4280*/  @!P0 IMAD.U32 R7, R2, 0x10000, RZ ;  /* 0x0001000002078824 */ /* 0x000fe200078e00ff */
[C---:B-1----:R-:W-:Y:S01]  /*4290*/  @!P0 LOP3.LUT R3, R12.reuse, 0xffff0000, RZ, 0xc0, !PT ;  /* 0xffff00000c038812 */ /* 0x042fe200078ec0ff */
[----:B------:R-:W-:Y:S01]  /*42a0*/  @!P0 IMAD.U32 R9, R12, 0x10000, RZ ;  /* 0x000100000c098824 */ /* 0x000fe200078e00ff */
[----:B------:R-:W-:Y:S02]  /*42b0*/  @!P0 SHF.L.U32 R8, R5, 0x10, RZ ;  /* 0x0000001005088819 */ /* 0x000fe400000006ff */
[----:B------:R-:W-:Y:S02]  /*42c0*/  @!P0 PRMT R24, R48, 0x5432, R4 ;  /* 0x0000543230188816 */ /* 0x000fe40000000004 */
[----:B------:R-:W-:Y:S01]  /*42d0*/  @!P0 LOP3.LUT R4, R13, 0xffff0000, RZ, 0xc0, !PT ;  /* 0xffff00000d048812 */ /* 0x000fe200078ec0ff */
[----:B------:R-:W-:Y:S01]  /*42e0*/  @!P0 FMUL.FTZ R25, R3, R8 ;  /* 0x0000000803198220 */ /* 0x000fe20000410000 */
[----:B------:R-:W-:Y:S02]  /*42f0*/  @!P0 LOP3.LUT R16, R5, 0xffff0000, RZ, 0xc0, !PT ;  /* 0xffff000005108812 */ /* 0x000fe400078ec0ff */
[----:B------:R-:W-:Y:S01]  /*4300*/  @!P0 LOP3.LUT R5, R2, 0xffff0000, RZ, 0xc0, !PT ;  /* 0xffff000002058812 */ /* 0x000fe200078ec0ff */
[-C--:B------:R-:W-:Y:S01]  /*4310*/  @!P0 FMUL.FTZ R2, R3, R7.reuse ;  /* 0x0000000703028220 */ /* 0x080fe20000410000 */
[----:B------:R-:W-:Y:S01]  /*4320*/  @!P0 SHF.L.U32 R17, R13, 0x10, RZ ;  /* 0x000000100d118819 */ /* 0x000fe200000006ff */
        /* <DEDUP_REMOVED lines=10> */
[C---:B------:R-:W-:Y:S01]  /*43d0*/  @!P0 LOP3.LUT R5, R15.reuse, 0xffff0000, RZ, 0xc0, !PT ;  /* 0xffff00000f058812 */ /* 0x040fe200078ec0ff */
        /* <DEDUP_REMOVED lines=20> */
.L_x_1736:
[----:B------:R-:W-:Y:S05]  /*4520*/  BSYNC B0 ;  /* 0x0000000000007941 */ /* 0x000fea0003800000 */
.L_x_1735:
        /* <DEDUP_REMOVED lines=10> */
[--C-:B------:R-:W-:Y:S02]  /*45d0*/  @!P0 SHF.R.U64 R2, R18, 0x10, R19.reuse ;  /* 0x0000001012028819 */ /* 0x100fe40000001213 */
[----:B------:R-:W-:Y:S02]  /*45e0*/  @!P0 SHF.R.U32.HI R3, RZ, 0x10, R19 ;  /* 0x00000010ff038819 */ /* 0x000fe40000011613 */
[----:B------:R-:W-:Y:S02]  /*45f0*/  @!P0 PRMT R5, R49, 0x5410, R5 ;  /* 0x0000541031058816 */ /* 0x000fe40000000005 */
[C---:B------:R-:W-:Y:S02]  /*4600*/  @!P0 PRMT R2, R26.reuse, 0x5432, R2 ;  /* 0x000054321a028816 */ /* 0x040fe40000000002 */
[----:B------:R-:W-:Y:S01]  /*4610*/  @!P0 SHF.R.U32.HI R4, RZ, 0x10, R43 ;  /* 0x00000010ff048819 */ /* 0x000fe2000001162b */
[----:B------:R-:W-:Y:S01]  /*4620*/  @!P0 IMAD.U32 R8, R5, 0x10000, RZ ;  /* 0x0001000005088824 */ /* 0x000fe200078e00ff */
[----:B------:R-:W-:Y:S01]  /*4630*/  @!P0 PRMT R6, R26, 0x5410, R3 ;  /* 0x000054101a068816 */ /* 0x000fe20000000003 */
[C---:B------:R-:W-:Y:S01]  /*4640*/  @!P0 IMAD.U32 R7, R2.reuse, 0x10000, RZ ;  /* 0x0001000002078824 */ /* 0x040fe200078e00ff */
[----:B------:R-:W-:Y:S02]  /*4650*/  @!P0 PRMT R18, R49, 0x5432, R4 ;  /* 0x0000543231128816 */ /* 0x000fe40000000004 */
        /* <DEDUP_REMOVED lines=24> */
[-C--:B------:R-:W-:Y:S02]  /*47e0*/  @!P0 FMUL.FTZ R5, R5, R6.reuse ;  /* 0x0000000605058220 */ /* 0x080fe40000410000 */
        /* <DEDUP_REMOVED lines=14> */
.L_x_1738:
[----:B------:R-:W-:Y:S05]  /*48d0*/  BSYNC B0 ;  /* 0x0000000000007941 */ /* 0x000fea0003800000 */
.L_x_1737:
        /* <DEDUP_REMOVED lines=13> */
[----:B------:R-:W-:Y:S02]  /*49b0*/  @!P0 PRMT R2, R27, 0x5432, R2 ;  /* 0x000054321b028816 */ /* 0x000fe40000000002 */
[----:B------:R-:W-:Y:S01]  /*49c0*/  @!P0 SHF.R.U32.HI R4, RZ, 0x10, R45 ;  /* 0x00000010ff048819 */ /* 0x000fe2000001162d */
[----:B------:R-:W-:Y:S01]  /*49d0*/  @!P0 IMAD.U32 R8, R5, 0x10000, RZ ;  /* 0x0001000005088824 */ /* 0x000fe200078e00ff */
[----:B------:R-:W-:Y:S01]  /*49e0*/  @!P0 PRMT R6, R27, 0x5410, R3 ;  /* 0x000054101b068816 */ /* 0x000fe20000000003 */
[----:B------:R-:W-:Y:S01]  /*49f0*/  @!P0 IMAD.U32 R7, R2, 0x10000, RZ ;  /* 0x0001000002078824 */ /* 0x000fe200078e00ff */
        /* <DEDUP_REMOVED lines=40> */
.L_x_1740:
[----:B------:R-:W-:Y:S05]  /*4c80*/  BSYNC B0 ;  /* 0x0000000000007941 */ /* 0x000fea0003800000 */
.L_x_1739:
        /* <DEDUP_REMOVED lines=56> */
[----:B------:R1:W-:Y:S01]  /*5010*/  ST.E.128 [R24.64], R12 ;  /* 0x0000000c18007985 */ /* 0x0003e2000c101d08 */
[----:B------:R-:W-:-:S05]  /*5020*/  BRA `(.L_x_1730) ;  /* 0x0000207000007947 */ /* 0x000fca0003800000 */
.L_x_1727:
[----:B------:R-:W-:Y:S01]  /*5030*/  ISETP.GE.AND P1, PT, R207, R67, PT ;  /* 0x00000043cf00720c */ /* 0x000fe20003f26270 */
[----:B------:R-:W-:Y:S01]  /*5040*/  BSSY B0, `(.L_x_1741) ;  /* 0x000002e000007945 */ /* 0x000fe20003800000 */
[----:B------:R-:W-:Y:S01]  /*5050*/  CS2R R26, SRZ ;  /* 0x00000000001a7805 */ /* 0x000fe2000001ff00 */
[----:B------:R-:W-:Y:S01]  /*5060*/  CS2R R24, SRZ ;  /* 0x0000000000187805 */ /* 0x000fe2000001ff00 */
[----:B------:R-:W-:Y:S01]  /*5070*/  CS2R R18, SRZ ;  /* 0x0000000000127805 */ /* 0x000fe2000001ff00 */
[----:B------:R-:W-:Y:S01]  /*5080*/  CS2R R16, SRZ ;  /* 0x0000000000107805 */ /* 0x000fe2000001ff00 */
[----:B-1----:R-:W-:Y:S01]  /*5090*/  CS2R R6, SRZ ;  /* 0x0000000000067805 */ /* 0x002fe2000001ff00 */
        /* <DEDUP_REMOVED lines=40> */
.L_x_1742:
[----:B------:R-:W-:Y:S05]  /*5320*/  BSYNC B0 ;  /* 0x0000000000007941 */ /* 0x000fea0003800000 */
.L_x_1741:
[----:B------:R2:W3:Y:S04]  /*5330*/  SHFL.IDX PT, R61, R35, RZ, 0x1c1f ;  /* 0x001c1fff233d7589 */ /* 0x0004e800000e0000 */
[----:B------:R2:W4:Y:S01]  /*5340*/  SHFL.IDX PT, R60, R37, RZ, 0x1c1f ;  /* 0x001c1fff253c7589 */ /* 0x00052200000e0000 */
[----:B------:R-:W-:-:S05]  /*5350*/  @P1 BRA `(.L_x_1730) ;  /* 0x00001d4000001947 */ /* 0x000fca0003800000 */
[----:B-1---5:R-:W-:Y:S01]  /*5360*/  MOV R2, R25 ;  /* 0x0000001900027202 */ /* 0x022fe20000000f00 */
[----:B------:R-:W-:Y:S01]  /*5370*/  IMAD.MOV.U32 R9, RZ, RZ, R26 ;  /* 0x000000ffff097224 */ /* 0x000fe200078e001a */
[----:B------:R-:W-:Y:S01]  /*5380*/  ISETP.GE.AND P0, PT, R104, c[0x0][0x1d4], PT ;  /* 0x0000750068007a0c */ /* 0x000fe20003f06270 */
[----:B------:R-:W-:Y:S01]  /*5390*/  IMAD.MOV.U32 R8, RZ, RZ, R27 ;  /* 0x000000ffff087224 */ /* 0x000fe200078e001b */
[----:B------:R-:W-:Y:S01]  /*53a0*/  IADD3 R119, -R122, c[0x0][0x1d4], RZ ;  /* 0x000075007a777a10 */ /* 0x000fe20007ffe1ff */
[----:B------:R-:W-:Y:S01]  /*53b0*/  IMAD.MOV.U32 R3, RZ, RZ, R24 ;  /* 0x000000ffff037224 */ /* 0x000fe200078e0018 */
[----:B------:R-:W-:Y:S01]  /*53c0*/  BSSY B0, `(.L_x_1743) ;  /* 0x0000099000007945 */ /* 0x000fe20003800000 */
[----:B------:R-:W-:Y:S01]  /*53d0*/  IMAD R59, R34, 0x3000, RZ ;  /* 0x00003000223b7824 */ /* 0x000fe200078e02ff */
        /* <DEDUP_REMOVED lines=18> */
[----:B------:R-:W-:Y:S02]  /*5500*/  PRMT R56, R9, 0x5410, R8 ;  /* 0x0000541009387816 */ /* 0x000fe40000000008 */
[----:B------:R-:W-:Y:S01]  /*5510*/  PRMT R55, R3, 0x5410, R2 ;  /* 0x0000541003377816 */ /* 0x000fe20000000002 */
[----:B------:R-:W-:-:S05]  /*5520*/  @P0 BRA `(.L_x_1744) ;  /* 0x0000082000000947 */ /* 0x000fca0003800000 */
[----:B------:R-:W-:Y:S01]  /*5530*/  LOP3.LUT P2, RZ, R198, 0x1, RZ, 0xc0, !PT ;  /* 0x00000001c6ff7812 */ /* 0x000fe2000784c0ff */
[----:B------:R-:W-:Y:S01]  /*5540*/  IMAD.MOV.U32 R53, RZ, RZ, R15 ;  /* 0x000000ffff357224 */ /* 0x000fe200078e000f */
[----:B------:R-:W-:Y:S01]  /*5550*/  ISETP.GE.AND P0, PT, R104, c[0x0][0x27c], PT ;  /* 0x00009f0068007a0c */ /* 0x000fe20003f06270 */
[----:B------:R-:W-:Y:S01]  /*5560*/  IMAD.MOV.U32 R21, RZ, RZ, R12 ;  /* 0x000000ffff157224 */ /* 0x000fe200078e000c */
[----:B------:R-:W-:Y:S01]  /*5570*/  SEL R2, R122, R119, !P2 ;  /* 0x000000777a027207 */ /* 0x000fe20005000000 */
[----:B--2---:R-:W-:Y:S02]  /*5580*/  IMAD.MOV.U32 R35, RZ, RZ, R14 ;  /* 0x000000ffff237224 */ /* 0x004fe400078e000e */
        /* <DEDUP_REMOVED lines=10> */
[----:B------:R-:W-:Y:S02]  /*5630*/  LEA.HI R3, R3, R2, RZ, 0x3 ;  /* 0x0000000203037211 */ /* 0x000fe400078f18ff */
[----:B------:R-:W-:Y:S02]  /*5640*/  @!P0 SHF.R.U32.HI R52, RZ, 0x10, R15 ;  /* 0x00000010ff348819 */ /* 0x000fe4000001160f */
[----:B------:R-:W-:Y:S01]  /*5650*/  @!P0 PRMT R54, R21, 0x5410, R12 ;  /* 0x0000541015368816 */ /* 0x000fe2000000000c */
[----:B------:R-:W-:Y:S01]  /*5660*/  IMAD.SHL.U32 R3, R3, 0x200, RZ ;  /* 0x0000020003037824 */ /* 0x000fe200078e00ff */
[----:B------:R-:W-:Y:S02]  /*5670*/  LOP3.LUT R8, R209, 0x38, R62, 0xf8, !PT ;  /* 0x00000038d1087812 */ /* 0x000fe400078ef83e */
[----:B------:R-:W-:Y:S02]  /*5680*/  MOV R2, R4 ;  /* 0x0000000400027202 */ /* 0x000fe40000000f00 */
[----:B------:R-:W-:Y:S02]  /*5690*/  LOP3.LUT R13, R8, R147, RZ, 0x3c, !PT ;  /* 0x00000093080d7212 */ /* 0x000fe400078e3cff */
[----:B------:R-:W-:Y:S02]  /*56a0*/  LOP3.LUT R9, R3, 0x7ffff000, RZ, 0xc0, !PT ;  /* 0x7ffff00003097812 */ /* 0x000fe400078ec0ff */
[----:B------:R-:W-:Y:S02]  /*56b0*/  @!P0 SHF.R.U64 R3, R4, 0x10, R5 ;  /* 0x0000001004038819 */ /* 0x000fe40000001205 */
[----:B------:R-:W-:Y:S01]  /*56c0*/  IADD3 R4, R13, R9, R148 ;  /* 0x000000090d047210 */ /* 0x000fe20007ffe094 */
[----:B------:R-:W-:Y:S01]  /*56d0*/  IMAD.MOV.U32 R9, RZ, RZ, R7 ;  /* 0x000000ffff097224 */ /* 0x000fe200078e0007 */
[----:B------:R-:W-:Y:S02]  /*56e0*/  IADD3 R13, R117, R59, RZ ;  /* 0x0000003b750d7210 */ /* 0x000fe40007ffe0ff */
[----:B------:R-:W-:Y:S01]  /*56f0*/  @!P0 SHF.R.U32.HI R8, RZ, 0x10, R5 ;  /* 0x00000010ff088819 */ /* 0x000fe20000011605 */
[----:B------:R-:W-:Y:S01]  /*5700*/  IMAD.IADD R4, R59, 0x1, R4 ;  /* 0x000000013b047824 */ /* 0x000fe200078e0204 */
[----:B------:R-:W-:Y:S01]  /*5710*/  @!P0 PRMT R38, R39, 0x5410, R38 ;  /* 0x0000541027268816 */ /* 0x000fe20000000026 */
[----:B------:R-:W-:Y:S01]  /*5720*/  IMAD.MOV.U32 R5, RZ, RZ, R6 ;  /* 0x000000ffff057224 */ /* 0x000fe200078e0006 */
[--C-:B------:R-:W-:Y:S02]  /*5730*/  @!P0 SHF.R.U64 R6, R6, 0x10, R7.reuse ;  /* 0x0000001006068819 */ /* 0x100fe40000001207 */
[----:B------:R-:W-:Y:S02]  /*5740*/  SHF.L.U32 R14, R4, 0x1, RZ ;  /* 0x00000001040e7819 */ /* 0x000fe400000006ff */
[----:B------:R-:W-:Y:S02]  /*5750*/  @!P0 SHF.R.U32.HI R4, RZ, 0x10, R7 ;  /* 0x00000010ff048819 */ /* 0x000fe40000011607 */
[----:B------:R-:W-:Y:S01]  /*5760*/  @!P0 PRMT R7, R2, 0x5410, R3 ;  /* 0x0000541002078816 */ /* 0x000fe20000000003 */
[----:B------:R-:W-:Y:S01]  /*5770*/  IMAD.SHL.U32 R2, R13, 0x2, RZ ;  /* 0x000000020d027824 */ /* 0x000fe200078e00ff */
[----:B------:R-:W-:Y:S01]  /*5780*/  @!P0 PRMT R8, R20, 0x5410, R8 ;  /* 0x0000541014088816 */ /* 0x000fe20000000008 */
[----:B------:R-:W1:Y:S01]  /*5790*/  LDS.128 R12, [R14+0xc100] ;  /* 0x00c100000e0c7984 */ /* 0x000e620000000c00 */
[----:B------:R-:W-:Y:S02]  /*57a0*/  @!P0 SHF.L.U32 R3, R7, 0x10, RZ ;  /* 0x0000001007038819 */ /* 0x000fe400000006ff */
[----:B------:R-:W-:Y:S01]  /*57b0*/  @!P0 PRMT R20, R5, 0x5410, R6 ;  /* 0x0000541005148816 */ /* 0x000fe20000000006 */
[----:B------:R-:W-:Y:S01]  /*57c0*/  @!P0 IMAD.U32 R5, R54, 0x10000, RZ ;  /* 0x0001000036058824 */ /* 0x000fe200078e00ff */
[----:B------:R-:W-:Y:S02]  /*57d0*/  @!P0 PRMT R21, R9, 0x5410, R4 ;  /* 0x0000541009158816 */ /* 0x000fe40000000004 */
[----:B------:R-:W-:Y:S01]  /*57e0*/  @!P0 PRMT R35, R35, 0x5410, R37 ;  /* 0x0000541023238816 */ /* 0x000fe20000000025 */
[----:B------:R1:W2:Y:S01]  /*57f0*/  LDS.128 R40, [R2+0xc100] ;  /* 0x00c1000002287984 */ /* 0x0002a20000000c00 */
[----:B------:R-:W-:Y:S01]  /*5800*/  @!P0 PRMT R37, R53, 0x5410, R52 ;  /* 0x0000541035258816 */ /* 0x000fe20000000034 */
[----:B-1----:R-:W-:Y:S04]  /*5810*/  @!P0 IMAD.U32 R2, R12, 0x10000, RZ ;  /* 0x000100000c028824 */ /* 0x002fe800078e00ff */
[C---:B------:R-:W-:Y:S02]  /*5820*/  @!P0 FMUL.FTZ R6, R2.reuse, R5 ;  /* 0x0000000502068220 */ /* 0x040fe40000410000 */
[-C--:B------:R-:W-:Y:S02]  /*5830*/  @!P0 FMUL.FTZ R2, R2, R3.reuse ;  /* 0x0000000302028220 */ /* 0x080fe40000410000 */
[----:B--2---:R-:W-:Y:S04]  /*5840*/  @!P0 IMAD.U32 R4, R40, 0x10000, RZ ;  /* 0x0001000028048824 */ /* 0x004fe800078e00ff */
        /* <DEDUP_REMOVED lines=8> */
[----:B------:R-:W-:Y:S02]  /*58d0*/  @!P0 FFMA.FTZ R7, R6, R4, -R7 ;  /* 0x0000000406078223 */ /* 0x000fe40000010807 */
[----:B------:R-:W-:Y:S01]  /*58e0*/  @!P0 FFMA.FTZ R3, R5, R6, R3 ;  /* 0x0000000605038223 */ /* 0x000fe20000010003 */
[----:B------:R-:W-:Y:S01]  /*58f0*/  @!P0 SHF.L.U32 R5, R8, 0x10, RZ ;  /* 0x0000001008058819 */ /* 0x000fe200000006ff */
[----:B------:R-:W-:Y:S01]  /*5900*/  @!P0 IMAD.U32 R6, R38, 0x10000, RZ ;  /* 0x0001000026068824 */ /* 0x000fe200078e00ff */
[----:B------:R-:W-:Y:S01]  /*5910*/  @!P0 F2FP.BF16.PACK_AB R9, R7, R9 ;  /* 0x000000090709823e */ /* 0x000fe200000010ff */
        /* <DEDUP_REMOVED lines=10> */
[----:B------:R-:W-:Y:S01]  /*59c0*/  @!P0 IMAD.U32 R9, R42, 0x10000, RZ ;  /* 0x000100002a098824 */ /* 0x000fe200078e00ff */
[----:B------:R-:W-:Y:S01]  /*59d0*/  @!P0 LOP3.LUT R8, R41, 0xffff0000, RZ, 0xc0, !PT ;  /* 0xffff000029088812 */ /* 0x000fe200078ec0ff */
[C---:B------:R-:W-:Y:S02]  /*59e0*/  @!P0 FMUL.FTZ R38, R5.reuse, R7 ;  /* 0x0000000705268220 */ /* 0x040fe40000410000 */
[-C--:B------:R-:W-:Y:S02]  /*59f0*/  @!P0 FMUL.FTZ R5, R5, R6.reuse ;  /* 0x0000000605058220 */ /* 0x080fe40000410000 */
[----:B------:R-:W-:Y:S02]  /*5a00*/  @!P0 FFMA.FTZ R38, R8, R6, -R38 ;  /* 0x0000000608268223 */ /* 0x000fe40000010826 */
[----:B------:R-:W-:Y:S01]  /*5a10*/  @!P0 FFMA.FTZ R5, R7, R8, R5 ;  /* 0x0000000807058223 */ /* 0x000fe20000010005 */
[----:B------:R-:W-:Y:S01]  /*5a20*/  @!P0 SHF.L.U32 R8, R35, 0x10, RZ ;  /* 0x0000001023088819 */ /* 0x000fe200000006ff */
[----:B------:R-:W-:Y:S01]  /*5a30*/  @!P0 IMAD.U32 R7, R20, 0x10000, RZ ;  /* 0x0001000014078824 */ /* 0x000fe200078e00ff */
[----:B------:R-:W-:Y:S02]  /*5a40*/  @!P0 F2FP.BF16.PACK_AB R6, R38, R39 ;  /* 0x000000272606823e */ /* 0x000fe400000010ff */
[----:B------:R-:W-:Y:S03]  /*5a50*/  @!P0 F2FP.BF16.PACK_AB R4, R5, R4 ;  /* 0x000000040504823e */ /* 0x000fe600000010ff */
[----:B------:R-:W-:Y:S02]  /*5a60*/  @!P0 IMAD.MOV.U32 R41, RZ, RZ, R6 ;  /* 0x000000ffff298224 */ /* 0x000fe400078e0006 */
[----:B------:R-:W-:Y:S02]  /*5a70*/  @!P0 IMAD.U32 R6, R14, 0x10000, RZ ;  /* 0x000100000e068824 */ /* 0x000fe400078e00ff */
[----:B------:R-:W-:Y:S02]  /*5a80*/  @!P0 IMAD.MOV.U32 R13, RZ, RZ, R4 ;  /* 0x000000ffff0d8224 */ /* 0x000fe400078e0004 */
        /* <DEDUP_REMOVED lines=16> */
[----:B------:R-:W-:Y:S01]  /*5b90*/  @!P0 IMAD.U32 R35, R43, 0x10000, RZ ;  /* 0x000100002b238824 */ /* 0x000fe200078e00ff */
[----:B------:R-:W-:Y:S01]  /*5ba0*/  @!P0 MOV R42, R38 ;  /* 0x00000026002a8202 */ /* 0x000fe20000000f00 */
        /* <DEDUP_REMOVED lines=16> */
[----:B------:R-:W-:Y:S02]  /*5cb0*/  @!P0 F2FP.BF16.PACK_AB R2, R9, R8 ;  /* 0x000000080902823e */ /* 0x000fe400000010ff */
[----:B------:R-:W-:Y:S01]  /*5cc0*/  @!P0 MOV R14, R3 ;  /* 0x00000003000e8202 */ /* 0x000fe20000000f00 */
        /* <DEDUP_REMOVED lines=8> */
.L_x_1744:
[----:B------:R-:W-:Y:S05]  /*5d50*/  BSYNC B0 ;  /* 0x0000000000007941 */ /* 0x000fea0003800000 */
.L_x_1743:
[----:B------:R-:W-:Y:S01]  /*5d60*/  ISETP.GE.AND P0, PT, R30, c[0x0][0x1d4], PT ;  /* 0x000075001e007a0c */ /* 0x000fe20003f06270 */
[----:B------:R-:W-:Y:S01]  /*5d70*/  @!UPT UIADD3 URZ, URZ, URZ, URZ ;  /* 0x0000003f3f3ff290 */ /* 0x000fe2000fffe03f */
[----:B------:R-:W-:Y:S11]  /*5d80*/  BSSY B0, `(.L_x_1745) ;  /* 0x000007c000007945 */ /* 0x000ff60003800000 */
[----:B------:R-:W-:-:S05]  /*5d90*/  @P0 BRA `(.L_x_1746) ;  /* 0x000007a000000947 */ /* 0x000fca0003800000 */
[----:B------:R-:W-:Y:S02]  /*5da0*/  LOP3.LUT P1, RZ, R198, 0x2, RZ, 0xc0, !PT ;  /* 0x00000002c6ff7812 */ /* 0x000fe4000782c0ff */
[----:B------:R-:W-:Y:S02]  /*5db0*/  ISETP.GE.AND P0, PT, R30, c[0x0][0x27c], PT ;  /* 0x00009f001e007a0c */ /* 0x000fe40003f06270 */
[----:B-1----:R-:W-:Y:S04]  /*5dc0*/  SEL R2, R122, R119, !P1 ;  /* 0x000000777a027207 */ /* 0x002fe80004800000 */
[----:B------:R-:W-:Y:S04]  /*5dd0*/  SHF.R.S32.HI R3, RZ, 0x1f, R2 ;  /* 0x0000001fff037819 */ /* 0x000fe80000011402 */
[----:B------:R-:W-:Y:S03]  /*5de0*/  LEA.HI R2, R3, R2, RZ, 0x4 ;  /* 0x0000000203027211 */ /* 0x000fe600078f20ff */
[----:B------:R-:W-:Y:S02]  /*5df0*/  @!P0 SHF.R.U64 R6, R44, 0x10, R45 ;  /* 0x000000102c068819 */ /* 0x000fe4000000122d */
[----:B------:R-:W-:Y:S02]  /*5e00*/  LEA.HI.SX32 R2, R2, R101, 0x1c ;  /* 0x0000006502027211 */ /* 0x000fe400078fe2ff */
[----:B------:R-:W-:Y:S02]  /*5e10*/  @!P0 SHF.R.U64 R4, R16, 0x10, R17 ;  /* 0x0000001010048819 */ /* 0x000fe40000001211 */
[----:B------:R-:W-:Y:S01]  /*5e20*/  SHF.R.S32.HI R3, RZ, 0x1f, R2 ;  /* 0x0000001fff037819 */ /* 0x000fe20000011402 */
[----:B--2---:R-:W-:Y:S01]  /*5e30*/  IMAD.SHL.U32 R35, R2, 0x8, RZ ;  /* 0x0000000802237824 */ /* 0x004fe200078e00ff */
[----:B------:R-:W-:Y:S02]  /*5e40*/  @!P0 SHF.R.U32.HI R8, RZ, 0x10, R45 ;  /* 0x00000010ff088819 */ /* 0x000fe4000001162d */
[----:B------:R-:W-:Y:S02]  /*5e50*/  LEA.HI R2, R3, R2, RZ, 0x3 ;  /* 0x0000000203027211 */ /* 0x000fe400078f18ff */
[----:B------:R-:W-:Y:S02]  /*5e60*/  @!P0 SHF.R.U64 R5, R18, 0x10, R19 ;  /* 0x0000001012058819 */ /* 0x000fe40000001213 */
[----:B------:R-:W-:Y:S01]  /*5e70*/  @!P0 PRMT R18, R55, 0x5410, R6 ;  /* 0x0000541037128816 */ /* 0x000fe20000000006 */
[----:B------:R-:W-:Y:S01]  /*5e80*/  IMAD.SHL.U32 R2, R2, 0x200, RZ ;  /* 0x0000020002027824 */ /* 0x000fe200078e00ff */
[----:B------:R-:W-:Y:S02]  /*5e90*/  LOP3.LUT R3, R209, 0x38, R35, 0xf8, !PT ;  /* 0x00000038d1037812 */ /* 0x000fe400078ef823 */
[----:B------:R-:W-:Y:S02]  /*5ea0*/  @!P0 PRMT R4, R22, 0x5432, R4 ;  /* 0x0000543216048816 */ /* 0x000fe40000000004 */
[----:B------:R-:W-:Y:S02]  /*5eb0*/  LOP3.LUT R3, R3, R147, RZ, 0x3c, !PT ;  /* 0x0000009303037212 */ /* 0x000fe400078e3cff */
[----:B------:R-:W-:Y:S02]  /*5ec0*/  LOP3.LUT R2, R2, 0x7ffff000, RZ, 0xc0, !PT ;  /* 0x7ffff00002027812 */ /* 0x000fe400078ec0ff */
[----:B------:R-:W-:Y:S02]  /*5ed0*/  @!P0 SHF.R.U32.HI R7, RZ, 0x10, R47 ;  /* 0x00000010ff078819 */ /* 0x000fe4000001162f */
[----:B------:R-:W-:Y:S01]  /*5ee0*/  IADD3 R2, R3, R2, R148 ;  /* 0x0000000203027210 */ /* 0x000fe20007ffe094 */
[----:B------:R-:W-:Y:S01]  /*5ef0*/  IMAD.IADD R3, R116, 0x1, R59 ;  /* 0x0000000174037824 */ /* 0x000fe200078e023b */
[----:B------:R-:W-:Y:S02]  /*5f00*/  @!P0 SHF.R.U64 R9, R46, 0x10, R47 ;  /* 0x000000102e098819 */ /* 0x000fe4000000122f */
[C---:B------:R-:W-:Y:S01]  /*5f10*/  @!P0 PRMT R20, R56.reuse, 0x5432, R7 ;  /* 0x0000543238148816 */ /* 0x040fe20000000007 */
[----:B------:R-:W-:Y:S01]  /*5f20*/  IMAD.IADD R2, R59, 0x1, R2 ;  /* 0x000000013b027824 */ /* 0x000fe200078e0202 */
[----:B------:R-:W-:Y:S01]  /*5f30*/  @!P0 PRMT R21, R56, 0x5410, R9 ;  /* 0x0000541038158816 */ /* 0x000fe20000000009 */
[----:B------:R-:W-:Y:S01]  /*5f40*/  IMAD.SHL.U32 R3, R3, 0x2, RZ ;  /* 0x0000000203037824 */ /* 0x000fe200078e00ff */
[----:B------:R-:W-:Y:S01]  /*5f50*/  @!P0 PRMT R16, R23, 0x5410, R5 ;  /* 0x0000541017108816 */ /* 0x000fe20000000005 */
[----:B------:R-:W-:Y:S01]  /*5f60*/  IMAD.SHL.U32 R2, R2, 0x2, RZ ;  /* 0x0000000202027824 */ /* 0x000fe200078e00ff */
[C---:B------:R-:W-:Y:S01]  /*5f70*/  @!P0 LOP3.LUT R5, R4.reuse, 0xffff0000, RZ, 0xc0, !PT ;  /* 0xffff000004058812 */ /* 0x040fe200078ec0ff */
[----:B------:R-:W-:Y:S01]  /*5f80*/  @!P0 IMAD.U32 R7, R4, 0x10000, RZ ;  /* 0x0001000004078824 */ /* 0x000fe200078e00ff */
[----:B------:R1:W2:Y:S08]  /*5f90*/  LDS.128 R40, [R3+0xc100] ;  /* 0x00c1000003287984 */ /* 0x0002b00000000c00 */
[----:B------:R5:W4:Y:S01]  /*5fa0*/  LDS.128 R12, [R2+0xc100] ;  /* 0x00c10000020c7984 */ /* 0x000b220000000c00 */
[----:B-1----:R-:W-:Y:S02]  /*5fb0*/  @!P0 SHF.R.U32.HI R3, RZ, 0x10, R19 ;  /* 0x00000010ff038819 */ /* 0x002fe40000011613 */
[----:B------:R-:W-:Y:S02]  /*5fc0*/  @!P0 PRMT R19, R55, 0x5432, R8 ;  /* 0x0000543237138816 */ /* 0x000fe40000000008 */
[C---:B------:R-:W-:Y:S02]  /*5fd0*/  @!P0 SHF.L.U32 R8, R18.reuse, 0x10, RZ ;  /* 0x0000001012088819 */ /* 0x040fe400000006ff */
[----:B------:R-:W-:Y:S02]  /*5fe0*/  @!P0 PRMT R9, R23, 0x5432, R3 ;  /* 0x0000543217098816 */ /* 0x000fe40000000003 */
[----:B-----5:R-:W-:Y:S02]  /*5ff0*/  @!P0 SHF.R.U32.HI R2, RZ, 0x10, R17 ;  /* 0x00000010ff028819 */ /* 0x020fe40000011611 */
[----:B------:R-:W-:Y:S02]  /*6000*/  @!P0 LOP3.LUT R18, R18, 0xffff0000, RZ, 0xc0, !PT ;  /* 0xffff000012128812 */ /* 0x000fe400078ec0ff */
[----:B------:R-:W-:Y:S01]  /*6010*/  @!P0 PRMT R6, R22, 0x5410, R2 ;  /* 0x0000541016068816 */ /* 0x000fe20000000002 */
[----:B--2---:R-:W-:Y:S02]  /*6020*/  @!P0 IMAD.U32 R17, R40, 0x10000, RZ ;  /* 0x0001000028118824 */ /* 0x004fe400078e00ff */
[C---:B----4-:R-:W-:Y:S01]  /*6030*/  @!P0 IMAD.U32 R2, R12.reuse, 0x10000, RZ ;  /* 0x000100000c028824 */ /* 0x050fe200078e00ff */
[----:B------:R-:W-:Y:S02]  /*6040*/  @!P0 LOP3.LUT R3, R12, 0xffff0000, RZ, 0xc0, !PT ;  /* 0xffff00000c038812 */ /* 0x000fe400078ec0ff */
[----:B------:R-:W-:Y:S01]  /*6050*/  @!P0 SHF.L.U32 R4, R13, 0x10, RZ ;  /* 0x000000100d048819 */ /* 0x000fe200000006ff */
[C---:B------:R-:W-:Y:S02]  /*6060*/  @!P0 FMUL.FTZ R22, R2.reuse, R8 ;  /* 0x0000000802168220 */ /* 0x040fe40000410000 */
[-C--:B------:R-:W-:Y:S02]  /*6070*/  @!P0 FMUL.FTZ R2, R2, R7.reuse ;  /* 0x0000000702028220 */ /* 0x080fe40000410000 */
[----:B------:R-:W-:Y:S01]  /*6080*/  @!P0 FFMA.FTZ R37, R17, R7, -R22 ;  /* 0x0000000711258223 */ /* 0x000fe20000010816 */
[----:B------:R-:W-:Y:S01]  /*6090*/  @!P0 LOP3.LUT R7, R40, 0xffff0000, RZ, 0xc0, !PT ;  /* 0xffff000028078812 */ /* 0x000fe200078ec0ff */
[----:B------:R-:W-:Y:S02]  /*60a0*/  @!P0 FFMA.FTZ R2, R8, R17, R2 ;  /* 0x0000001108028223 */ /* 0x000fe40000010002 */
[C---:B------:R-:W-:Y:S02]  /*60b0*/  @!P0 FMUL.FTZ R17, R3.reuse, R18 ;  /* 0x0000001203118220 */ /* 0x040fe40000410000 */
[-C--:B------:R-:W-:Y:S02]  /*60c0*/  @!P0 FMUL.FTZ R3, R3, R5.reuse ;  /* 0x0000000503038220 */ /* 0x080fe40000410000 */
[----:B------:R-:W-:Y:S02]  /*60d0*/  @!P0 IMAD.U32 R8, R19, 0x10000, RZ ;  /* 0x0001000013088824 */ /* 0x000fe400078e00ff */
        /* <DEDUP_REMOVED lines=12> */
[----:B------:R-:W-:Y:S01]  /*61a0*/  @!P0 F2FP.BF16.PACK_AB R19, R23, R37 ;  /* 0x000000251713823e */ /* 0x000fe200000010ff */
[C---:B------:R-:W-:Y:S02]  /*61b0*/  @!P0 FMUL.FTZ R8, R5.reuse, R17 ;  /* 0x0000001105088220 */ /* 0x040fe40000410000 */
[-C--:B------:R-:W-:Y:S02]  /*61c0*/  @!P0 FMUL.FTZ R5, R5, R6.reuse ;  /* 0x0000000605058220 */ /* 0x080fe40000410000 */
[----:B------:R-:W-:Y:S02]  /*61d0*/  @!P0 FFMA.FTZ R8, R7, R6, -R8 ;  /* 0x0000000607088223 */ /* 0x000fe40000010808 */
[----:B------:R-:W-:Y:S02]  /*61e0*/  @!P0 IMAD.U32 R6, R14, 0x10000, RZ ;  /* 0x000100000e068824 */ /* 0x000fe400078e00ff */
[----:B------:R-:W-:Y:S01]  /*61f0*/  @!P0 FFMA.FTZ R5, R17, R7, R5 ;  /* 0x0000000711058223 */ /* 0x000fe20000010005 */
[----:B------:R-:W-:Y:S01]  /*6200*/  @!P0 F2FP.BF16.PACK_AB R22, R8, R18 ;  /* 0x000000120816823e */ /* 0x000fe200000010ff */
[----:B------:R-:W-:Y:S01]  /*6210*/  @!P0 IMAD.U32 R18, R21, 0x10000, RZ ;  /* 0x0001000015128824 */ /* 0x000fe200078e00ff */
[----:B------:R-:W-:Y:S01]  /*6220*/  @!P0 SHF.L.U32 R8, R16, 0x10, RZ ;  /* 0x0000001010088819 */ /* 0x000fe200000006ff */
[----:B------:R-:W-:Y:S01]  /*6230*/  @!P0 IMAD.MOV.U32 R40, RZ, RZ, R19 ;  /* 0x000000ffff288224 */ /* 0x000fe200078e0013 */
[----:B------:R-:W-:Y:S01]  /*6240*/  @!P0 SHF.L.U32 R7, R15, 0x10, RZ ;  /* 0x000000100f078819 */ /* 0x000fe200000006ff */
[----:B------:R-:W-:Y:S02]  /*6250*/  @!P0 IMAD.MOV.U32 R41, RZ, RZ, R22 ;  /* 0x000000ffff298224 */ /* 0x000fe400078e0016 */
[----:B------:R-:W-:Y:S02]  /*6260*/  @!P0 IMAD.U32 R17, R42, 0x10000, RZ ;  /* 0x000100002a118824 */ /* 0x000fe400078e00ff */
[C---:B------:R-:W-:Y:S02]  /*6270*/  @!P0 FMUL.FTZ R22, R6.reuse, R18 ;  /* 0x0000001206168220 */ /* 0x040fe40000410000 */
[-C--:B------:R-:W-:Y:S02]  /*6280*/  @!P0 FMUL.FTZ R6, R6, R8.reuse ;  /* 0x0000000806068220 */ /* 0x080fe40000410000 */
[----:B------:R-:W-:Y:S02]  /*6290*/  @!P0 IMAD.U32 R19, R20, 0x10000, RZ ;  /* 0x0001000014138824 */ /* 0x000fe400078e00ff */
[----:B------:R-:W-:Y:S02]  /*62a0*/  @!P0 FFMA.FTZ R22, R17, R8, -R22 ;  /* 0x0000000811168223 */ /* 0x000fe40000010816 */
[----:B------:R-:W-:Y:S02]  /*62b0*/  @!P0 FFMA.FTZ R6, R18, R17, R6 ;  /* 0x0000001112068223 */ /* 0x000fe40000010006 */
[----:B------:R-:W-:Y:S02]  /*62c0*/  @!P0 IMAD.U32 R8, R9, 0x10000, RZ ;  /* 0x0001000009088824 */ /* 0x000fe400078e00ff */
[----:B------:R-:W-:Y:S02]  /*62d0*/  @!P0 IMAD.U32 R17, R43, 0x10000, RZ ;  /* 0x000100002b118824 */ /* 0x000fe400078e00ff */
[C---:B------:R-:W-:Y:S02]  /*62e0*/  @!P0 FMUL.FTZ R18, R7.reuse, R19 ;  /* 0x0000001307128220 */ /* 0x040fe40000410000 */
[-C--:B------:R-:W-:Y:S02]  /*62f0*/  @!P0 FMUL.FTZ R7, R7, R8.reuse ;  /* 0x0000000807078220 */ /* 0x080fe40000410000 */
[----:B------:R-:W-:Y:S01]  /*6300*/  @!P0 FFMA.FTZ R37, R17, R8, -R18 ;  /* 0x0000000811258223 */ /* 0x000fe20000010812 */
[----:B------:R-:W-:Y:S02]  /*6310*/  @!P0 LOP3.LUT R18, R20, 0xffff0000, RZ, 0xc0, !PT ;  /* 0xffff000014128812 */ /* 0x000fe400078ec0ff */
[----:B------:R-:W-:Y:S02]  /*6320*/  @!P0 LOP3.LUT R8, R15, 0xffff0000, RZ, 0xc0, !PT ;  /* 0xffff00000f088812 */ /* 0x000fe400078ec0ff */
[----:B------:R-:W-:Y:S02]  /*6330*/  @!P0 F2FP.BF16.PACK_AB R20, R3, R2 ;  /* 0x000000020314823e */ /* 0x000fe400000010ff */
[----:B------:R-:W-:Y:S01]  /*6340*/  @!P0 LOP3.LUT R3, R9, 0xffff0000, RZ, 0xc0, !PT ;  /* 0xffff000009038812 */ /* 0x000fe200078ec0ff */
[----:B------:R-:W-:Y:S01]  /*6350*/  @!P0 FMUL.FTZ R2, R8, R18 ;  /* 0x0000001208028220 */ /* 0x000fe20000410000 */
[----:B------:R-:W-:Y:S01]  /*6360*/  @!P0 LOP3.LUT R9, R43, 0xffff0000, RZ, 0xc0, !PT ;  /* 0xffff00002b098812 */ /* 0x000fe200078ec0ff */
[----:B------:R-:W-:Y:S04]  /*6370*/  @!P0 IMAD.MOV.U32 R12, RZ, RZ, R20 ;  /* 0x000000ffff0c8224 */ /* 0x000fe800078e0014 */
[-C--:B------:R-:W-:Y:S01]  /*6380*/  @!P0 FFMA.FTZ R23, R9, R3.reuse, -R2 ;  /* 0x0000000309178223 */ /* 0x080fe20000010802 */
[----:B------:R-:W-:Y:S01]  /*6390*/  @!P0 LOP3.LUT R2, R14, 0xffff0000, RZ, 0xc0, !PT ;  /* 0xffff00000e028812 */ /* 0x000fe200078ec0ff */
[----:B------:R-:W-:Y:S01]  /*63a0*/  @!P0 FMUL.FTZ R3, R8, R3 ;  /* 0x0000000308038220 */ /* 0x000fe20000410000 */
[----:B------:R-:W-:Y:S02]  /*63b0*/  @!P0 F2FP.BF16.PACK_AB R8, R5, R4 ;  /* 0x000000040508823e */ /* 0x000fe400000010ff */
[----:B------:R-:W-:Y:S02]  /*63c0*/  @!P0 LOP3.LUT R5, R21, 0xffff0000, RZ, 0xc0, !PT ;  /* 0xffff000015058812 */ /* 0x000fe400078ec0ff */
[----:B------:R-:W-:Y:S01]  /*63d0*/  @!P0 LOP3.LUT R4, R16, 0xffff0000, RZ, 0xc0, !PT ;  /* 0xffff000010048812 */ /* 0x000fe200078ec0ff */
[----:B------:R-:W-:Y:S01]  /*63e0*/  @!P0 IMAD.MOV.U32 R13, RZ, RZ, R8 ;  /* 0x000000ffff0d8224 */ /* 0x000fe200078e0008 */
[----:B------:R-:W-:Y:S01]  /*63f0*/  @!P0 LOP3.LUT R8, R42, 0xffff0000, RZ, 0xc0, !PT ;  /* 0xffff00002a088812 */ /* 0x000fe200078ec0ff */
[C---:B------:R-:W-:Y:S02]  /*6400*/  @!P0 FMUL.FTZ R16, R2.reuse, R5 ;  /* 0x0000000502108220 */ /* 0x040fe40000410000 */
[-C--:B------:R-:W-:Y:S02]  /*6410*/  @!P0 FMUL.FTZ R2, R2, R4.reuse ;  /* 0x0000000402028220 */ /* 0x080fe40000410000 */
[----:B------:R-:W-:Y:S02]  /*6420*/  @!P0 FFMA.FTZ R16, R8, R4, -R16 ;  /* 0x0000000408108223 */ /* 0x000fe40000010810 */
[----:B------:R-:W-:Y:S01]  /*6430*/  @!P0 FFMA.FTZ R2, R5, R8, R2 ;  /* 0x0000000805028223 */ /* 0x000fe20000010002 */
[----:B------:R-:W-:Y:S01]  /*6440*/  @!P0 F2FP.BF16.PACK_AB R5, R23, R37 ;  /* 0x000000251705823e */ /* 0x000fe200000010ff */
[----:B------:R-:W-:Y:S01]  /*6450*/  @!P0 FFMA.FTZ R7, R19, R17, R7 ;  /* 0x0000001113078223 */ /* 0x000fe20000010007 */
[----:B------:R-:W-:Y:S01]  /*6460*/  @!P0 F2FP.BF16.PACK_AB R4, R16, R22 ;  /* 0x000000161004823e */ /* 0x000fe200000010ff */
[----:B------:R-:W-:Y:S01]  /*6470*/  @!P0 FFMA.FTZ R3, R18, R9, R3 ;  /* 0x0000000912038223 */ /* 0x000fe20000010003 */
[----:B------:R-:W-:Y:S01]  /*6480*/  @!P0 F2FP.BF16.PACK_AB R2, R2, R6 ;  /* 0x000000060202823e */ /* 0x000fe200000010ff */
[----:B------:R-:W-:Y:S01]  /*6490*/  @!P0 IMAD.MOV.U32 R43, RZ, RZ, R5 ;  /* 0x000000ffff2b8224 */ /* 0x000fe200078e0005 */
[----:B------:R-:W-:Y:S02]  /*64a0*/  @!P0 MOV R42, R4 ;  /* 0x00000004002a8202 */ /* 0x000fe40000000f00 */
[----:B------:R-:W-:Y:S01]  /*64b0*/  @!P0 F2FP.BF16.PACK_AB R3, R3, R7 ;  /* 0x000000070303823e */ /* 0x000fe200000010ff */
[----:B------:R-:W-:Y:S04]  /*64c0*/  @!P0 IMAD.MOV.U32 R14, RZ, RZ, R2 ;  /* 0x000000ffff0e8224 */ /* 0x000fe800078e0002 */
[----:B------:R-:W-:Y:S01]  /*64d0*/  @!P0 IMAD.MOV.U32 R15, RZ, RZ, R3 ;  /* 0x000000ffff0f8224 */ /* 0x000fe200078e0003 */
[C---:B------:R-:W-:Y:S04]  /*64e0*/  LEA R2, P0, R74.reuse, R60, 0x1 ;  /* 0x0000003c4a027211 */ /* 0x040fe800078008ff */
[----:B---3--:R-:W-:Y:S02]  /*64f0*/  LEA.HI.X R3, R74, R61, R97, 0x1, P0 ;  /* 0x0000003d4a037211 */ /* 0x008fe400000f0c61 */
[C---:B------:R-:W-:Y:S03]  /*6500*/  ISETP.GE.AND P0, PT, R35.reuse, c[0x0][0x1d4], PT ;  /* 0x0000750023007a0c */ /* 0x040fe60003f06270 */
[----:B------:R1:W-:Y:S10]  /*6510*/  ST.E.128 [R2.64], R40 ;  /* 0x0000002802007985 */ /* 0x0003f4000c101d08 */
[----:B------:R-:W-:Y:S05]  /*6520*/  @!P0 IMAD.WIDE R4, R35, 0x2, R60 ;  /* 0x0000000223048825 */ /* 0x000fea00078e023c */
[----:B------:R1:W-:Y:S02]  /*6530*/  @!P0 ST.E.128 [R4.64], R12 ;  /* 0x0000000c04008985 */ /* 0x0003e4000c101d08 */
.L_x_1746:
[----:B------:R-:W-:Y:S05]  /*6540*/  BSYNC B0 ;  /* 0x0000000000007941 */ /* 0x000fea0003800000 */
.L_x_1745:
[----:B------:R-:W-:Y:S11]  /*6550*/  ISETP.GE.AND P0, PT, R29, c[0x0][0x1d4], PT ;  /* 0x000075001d007a0c */ /* 0x000ff60003f06270 */
[----:B------:R-:W-:Y:S02]  /*6560*/  @!UPT UIADD3 URZ, URZ, URZ, URZ ;  /* 0x0000003f3f3ff290 */ /* 0x000fe4000fffe03f */
[----:B------:R-:W-:-:S05]  /*6570*/  @P0 BRA `(.L_x_1730) ;  /* 0x00000b2000000947 */ /* 0x000fca0003800000 */
[----:B------:R-:W-:Y:S02]  /*6580*/  LOP3.LUT P1, RZ, R198, 0x4, RZ, 0xc0, !PT ;  /* 0x00000004c6ff7812 */ /* 0x000fe4000782c0ff */
[C---:B----4-:R-:W-:Y:S02]  /*6590*/  LEA R52, P0, R71.reuse, R60, 0x1 ;  /* 0x0000003c47347211 */ /* 0x050fe400078008ff */
[----:B-1----:R-:W-:Y:S02]  /*65a0*/  SEL R2, R122, R119, !P1 ;  /* 0x000000777a027207 */ /* 0x002fe40004800000 */
[----:B---3--:R-:W-:Y:S02]  /*65b0*/  LEA.HI.X R53, R71, R61, R96, 0x1, P0 ;  /* 0x0000003d47357211 */ /* 0x008fe400000f0c60 */
[----:B------:R-:W-:Y:S02]  /*65c0*/  SHF.R.S32.HI R3, RZ, 0x1f, R2 ;  /* 0x0000001fff037819 */ /* 0x000fe40000011402 */
[----:B------:R-:W-:Y:S02]  /*65d0*/  ISETP.GE.AND P0, PT, R29, c[0x0][0x27c], PT ;  /* 0x00009f001d007a0c */ /* 0x000fe40003f06270 */
[----:B------:R-:W-:Y:S04]  /*65e0*/  LEA.HI R2, R3, R2, RZ, 0x4 ;  /* 0x0000000203027211 */ /* 0x000fe800078f20ff */
[----:B------:R-:W-:Y:S04]  /*65f0*/  LEA.HI.SX32 R2, R2, R99, 0x1c ;  /* 0x0000006302027211 */ /* 0x000fe800078fe2ff */
[----:B------:R-:W-:Y:S01]  /*6600*/  SHF.R.S32.HI R3, RZ, 0x1f, R2 ;  /* 0x0000001fff037819 */ /* 0x000fe20000011402 */
[----:B------:R-:W-:Y:S02]  /*6610*/  IMAD.SHL.U32 R38, R2, 0x8, RZ ;  /* 0x0000000802267824 */ /* 0x000fe400078e00ff */
[----:B------:R-:W-:Y:S02]  /*6620*/  @!P0 SHF.R.U32.HI R8, RZ, 0x10, R51 ;  /* 0x00000010ff088819 */ /* 0x000fe40000011633 */
        /* <DEDUP_REMOVED lines=8> */
[----:B------:R-:W-:Y:S01]  /*66b0*/  IADD3 R2, R3, R2, R148 ;  /* 0x0000000203027210 */ /* 0x000fe20007ffe094 */
[----:B------:R-:W-:Y:S01]  /*66c0*/  IMAD.IADD R3, R115, 0x1, R59 ;  /* 0x0000000173037824 */ /* 0x000fe200078e023b */
[----:B------:R-:W-:Y:S02]  /*66d0*/  @!P0 SHF.R.U64 R17, R50, 0x10, R51 ;  /* 0x0000001032118819 */ /* 0x000fe40000001233 */
[----:B------:R-:W-:Y:S01]  /*66e0*/  @!P0 SHF.R.U64 R5, R26, 0x10, R27 ;  /* 0x000000101a058819 */ /* 0x000fe2000000121b */
[----:B------:R-:W-:Y:S01]  /*66f0*/  IMAD.IADD R2, R59, 0x1, R2 ;  /* 0x000000013b027824 */ /* 0x000fe200078e0202 */
[----:B------:R-:W-:Y:S01]  /*6700*/  @!P0 PRMT R26, R58, 0x5432, R17 ;  /* 0x000054323a1a8816 */ /* 0x000fe20000000011 */
[----:B------:R-:W-:Y:S01]  /*6710*/  IMAD.SHL.U32 R3, R3, 0x2, RZ ;  /* 0x0000000203037824 */ /* 0x000fe200078e00ff */
[----:B------:R-:W-:Y:S01]  /*6720*/  @!P0 PRMT R17, R32, 0x5432, R5 ;  /* 0x0000543220118816 */ /* 0x000fe20000000005 */
[----:B------:R-:W-:Y:S01]  /*6730*/  IMAD.SHL.U32 R2, R2, 0x2, RZ ;  /* 0x0000000202027824 */ /* 0x000fe200078e00ff */
[----:B------:R-:W-:Y:S02]  /*6740*/  @!P0 SHF.R.U32.HI R4, RZ, 0x10, R27 ;  /* 0x00000010ff048819 */ /* 0x000fe4000001161b */
[----:B------:R1:W3:Y:S01]  /*6750*/  LDS.128 R40, [R3+0xc100] ;  /* 0x00c1000003287984 */ /* 0x0002e20000000c00 */
[----:B------:R-:W-:Y:S02]  /*6760*/  @!P0 PRMT R16, R57, 0x5432, R7 ;  /* 0x0000543239108816 */ /* 0x000fe40000000007 */
[C---:B------:R-:W-:Y:S02]  /*6770*/  @!P0 SHF.L.U32 R7, R18.reuse, 0x10, RZ ;  /* 0x0000001012078819 */ /* 0x040fe400000006ff */
[----:B------:R-:W-:Y:S01]  /*6780*/  @!P0 LOP3.LUT R18, R18, 0xffff0000, RZ, 0xc0, !PT ;  /* 0xffff000012128812 */ /* 0x000fe200078ec0ff */
[----:B------:R-:W-:Y:S01]  /*6790*/  @!P0 IMAD.U32 R20, R16, 0x10000, RZ ;  /* 0x0001000010148824 */ /* 0x000fe200078e00ff */
[----:B------:R-:W-:Y:S01]  /*67a0*/  @!P0 PRMT R9, R32, 0x5410, R4 ;  /* 0x0000541020098816 */ /* 0x000fe20000000004 */
[----:B------:R4:W5:Y:S01]  /*67b0*/  LDS.128 R12, [R2+0xc100] ;  /* 0x00c10000020c7984 */ /* 0x0009620000000c00 */
[----:B------:R-:W-:Y:S02]  /*67c0*/  @!P0 LOP3.LUT R22, R16, 0xffff0000, RZ, 0xc0, !PT ;  /* 0xffff000010168812 */ /* 0x000fe400078ec0ff */
[----:B------:R-:W-:Y:S02]  /*67d0*/  @!P0 SHF.L.U32 R16, R9, 0x10, RZ ;  /* 0x0000001009108819 */ /* 0x000fe400000006ff */
[----:B-1----:R-:W-:Y:S02]  /*67e0*/  @!P0 SHF.R.U64 R3, R24, 0x10, R25 ;  /* 0x0000001018038819 */ /* 0x002fe40000001219 */
[----:B------:R-:W-:Y:S02]  /*67f0*/  @!P0 PRMT R24, R58, 0x5410, R8 ;  /* 0x000054103a188816 */ /* 0x000fe40000000008 */
[----:B------:R-:W-:Y:S02]  /*6800*/  @!P0 PRMT R3, R31, 0x5432, R3 ;  /* 0x000054321f038816 */ /* 0x000fe40000000003 */
[C---:B------:R-:W-:Y:S01]  /*6810*/  @!P0 LOP3.LUT R32, R24.reuse, 0xffff0000, RZ, 0xc0, !PT ;  /* 0xffff000018208812 */ /* 0x040fe200078ec0ff */
[----:B------:R-:W-:Y:S01]  /*6820*/  @!P0 IMAD.U32 R27, R24, 0x10000, RZ ;  /* 0x00010000181b8824 */ /* 0x000fe200078e00ff */
[----:B----4-:R-:W-:Y:S01]  /*6830*/  @!P0 SHF.R.U32.HI R2, RZ, 0x10, R25 ;  /* 0x00000010ff028819 */ /* 0x010fe20000011619 */
[----:B------:R-:W-:Y:S02]  /*6840*/  @!P0 IMAD.U32 R4, R3, 0x10000, RZ ;  /* 0x0001000003048824 */ /* 0x000fe400078e00ff */
[C---:B------:R-:W-:Y:S01]  /*6850*/  @!P0 IMAD.U32 R24, R26.reuse, 0x10000, RZ ;  /* 0x000100001a188824 */ /* 0x040fe200078e00ff */
[----:B------:R-:W-:Y:S02]  /*6860*/  @!P0 PRMT R6, R31, 0x5410, R2 ;  /* 0x000054101f068816 */ /* 0x000fe40000000002 */
[----:B------:R-:W-:Y:S01]  /*6870*/  @!P0 LOP3.LUT R26, R26, 0xffff0000, RZ, 0xc0, !PT ;  /* 0xffff00001a1a8812 */ /* 0x000fe200078ec0ff */
[----:B---3--:R-:W-:Y:S01]  /*6880*/  @!P0 IMAD.U32 R8, R40, 0x10000, RZ ;  /* 0x0001000028088824 */ /* 0x008fe200078e00ff */
[C---:B------:R-:W-:Y:S01]  /*6890*/  @!P0 LOP3.LUT R23, R41.reuse, 0xffff0000, RZ, 0xc0, !PT ;  /* 0xffff000029178812 */ /* 0x040fe200078ec0ff */
[----:B------:R-:W-:Y:S01]  /*68a0*/  @!P0 IMAD.U32 R21, R41, 0x10000, RZ ;  /* 0x0001000029158824 */ /* 0x000fe200078e00ff */
[C---:B--2---:R-:W-:Y:S01]  /*68b0*/  @!P0 LOP3.LUT R35, R43.reuse, 0xffff0000, RZ, 0xc0, !PT ;  /* 0xffff00002b238812 */ /* 0x044fe200078ec0ff */
[----:B------:R-:W-:Y:S02]  /*68c0*/  @!P0 IMAD.U32 R31, R43, 0x10000, RZ ;  /* 0x000100002b1f8824 */ /* 0x000fe400078e00ff */
[C---:B-----5:R-:W-:Y:S01]  /*68d0*/  @!P0 IMAD.U32 R2, R12.reuse, 0x10000, RZ ;  /* 0x000100000c028824 */ /* 0x060fe200078e00ff */
[----:B------:R-:W-:Y:S03]  /*68e0*/  @!P0 LOP3.LUT R5, R12, 0xffff0000, RZ, 0xc0, !PT ;  /* 0xffff00000c058812 */ /* 0x000fe600078ec0ff */
[C---:B------:R-:W-:Y:S02]  /*68f0*/  @!P0 FMUL.FTZ R19, R2.reuse, R7 ;  /* 0x0000000702138220 */ /* 0x040fe40000410000 */
[-C--:B------:R-:W-:Y:S02]  /*6900*/  @!P0 FMUL.FTZ R2, R2, R4.reuse ;  /* 0x0000000402028220 */ /* 0x080fe40000410000 */
[----:B------:R-:W-:Y:S01]  /*6910*/  @!P0 FFMA.FTZ R49, R8, R4, -R19 ;  /* 0x0000000408318223 */ /* 0x000fe20000010813 */
[----:B------:R-:W-:Y:S01]  /*6920*/  @!P0 LOP3.LUT R19, R40, 0xffff0000, RZ, 0xc0, !PT ;  /* 0xffff000028138812 */ /* 0x000fe200078ec0ff */
[----:B------:R-:W-:Y:S01]  /*6930*/  @!P0 FFMA.FTZ R2, R7, R8, R2 ;  /* 0x0000000807028223 */ /* 0x000fe20000010002 */
[----:B------:R-:W-:Y:S01]  /*6940*/  @!P0 LOP3.LUT R7, R3, 0xffff0000, RZ, 0xc0, !PT ;  /* 0xffff000003078812 */ /* 0x000fe200078ec0ff */
[----:B------:R-:W-:Y:S01]  /*6950*/  @!P0 FMUL.FTZ R8, R5, R18 ;  /* 0x0000001205088220 */ /* 0x000fe20000410000 */
[----:B------:R-:W-:Y:S03]  /*6960*/  @!P0 SHF.L.U32 R4, R13, 0x10, RZ ;  /* 0x000000100d048819 */ /* 0x000fe600000006ff */
[-C--:B------:R-:W-:Y:S01]  /*6970*/  @!P0 FMUL.FTZ R3, R5, R7.reuse ;  /* 0x0000000705038220 */ /* 0x080fe20000410000 */
[----:B------:R-:W-:Y:S01]  /*6980*/  @!P0 LOP3.LUT R5, R13, 0xffff0000, RZ, 0xc0, !PT ;  /* 0xffff00000d058812 */ /* 0x000fe200078ec0ff */
[----:B------:R-:W-:Y:S02]  /*6990*/  @!P0 FFMA.FTZ R48, R19, R7, -R8 ;  /* 0x0000000713308223 */ /* 0x000fe40000010808 */
[C---:B------:R-:W-:Y:S01]  /*69a0*/  @!P0 IMAD.U32 R7, R6.reuse, 0x10000, RZ ;  /* 0x0001000006078824 */ /* 0x040fe200078e00ff */
[----:B------:R-:W-:Y:S01]  /*69b0*/  @!P0 LOP3.LUT R6, R6, 0xffff0000, RZ, 0xc0, !PT ;  /* 0xffff000006068812 */ /* 0x000fe200078ec0ff */
[C---:B------:R-:W-:Y:S02]  /*69c0*/  @!P0 FMUL.FTZ R8, R4.reuse, R20 ;  /* 0x0000001404088220 */ /* 0x040fe40000410000 */
[-C--:B------:R-:W-:Y:S02]  /*69d0*/  @!P0 FMUL.FTZ R4, R4, R7.reuse ;  /* 0x0000000704048220 */ /* 0x080fe40000410000 */
[----:B------:R-:W-:Y:S02]  /*69e0*/  @!P0 FFMA.FTZ R47, R21, R7, -R8 ;  /* 0x00000007152f8223 */ /* 0x000fe40000010808 */
[----:B------:R-:W-:Y:S02]  /*69f0*/  @!P0 FMUL.FTZ R8, R5, R22 ;  /* 0x0000001605088220 */ /* 0x000fe40000410000 */
[----:B------:R-:W-:Y:S02]  /*6a00*/  @!P0 IMAD.U32 R7, R15, 0x10000, RZ ;  /* 0x000100000f078824 */ /* 0x000fe400078e00ff */
[-C--:B------:R-:W-:Y:S02]  /*6a10*/  @!P0 FMUL.FTZ R5, R5, R6.reuse ;  /* 0x0000000605058220 */ /* 0x080fe40000410000 */
[----:B------:R-:W-:Y:S01]  /*6a20*/  @!P0 FFMA.FTZ R46, R23, R6, -R8 ;  /* 0x00000006172e8223 */ /* 0x000fe20000010808 */
[----:B------:R-:W-:Y:S01]  /*6a30*/  @!P0 LOP3.LUT R6, R15, 0xffff0000, RZ, 0xc0, !PT ;  /* 0xffff00000f068812 */ /* 0x000fe200078ec0ff */
[C---:B------:R-:W-:Y:S02]  /*6a40*/  @!P0 FMUL.FTZ R25, R7.reuse, R27 ;  /* 0x0000001b07198220 */ /* 0x040fe40000410000 */
[-C--:B------:R-:W-:Y:S02]  /*6a50*/  @!P0 FMUL.FTZ R8, R7, R16.reuse ;  /* 0x0000001007088220 */ /* 0x080fe40000410000 */
[----:B------:R-:W-:Y:S01]  /*6a60*/  @!P0 FFMA.FTZ R44, R31, R16, -R25 ;  /* 0x000000101f2c8223 */ /* 0x000fe20000010819 */
[----:B------:R-:W-:Y:S01]  /*6a70*/  @!P0 LOP3.LUT R16, R9, 0xffff0000, RZ, 0xc0, !PT ;  /* 0xffff000009108812 */ /* 0x000fe200078ec0ff */
[----:B------:R-:W-:Y:S02]  /*6a80*/  @!P0 FMUL.FTZ R25, R6, R32 ;  /* 0x0000002006198220 */ /* 0x000fe40000410000 */
[----:B------:R-:W-:Y:S02]  /*6a90*/  @!P0 IMAD.U32 R7, R14, 0x10000, RZ ;  /* 0x000100000e078824 */ /* 0x000fe400078e00ff */
[-C--:B------:R-:W-:Y:S02]  /*6aa0*/  @!P0 FMUL.FTZ R9, R6, R16.reuse ;  /* 0x0000001006098220 */ /* 0x080fe40000410000 */
[----:B------:R-:W-:Y:S01]  /*6ab0*/  @!P0 FFMA.FTZ R39, R35, R16, -R25 ;  /* 0x0000001023278223 */ /* 0x000fe20000010819 */
[----:B------:R-:W-:Y:S01]  /*6ac0*/  @!P0 SHF.L.U32 R25, R42, 0x10, RZ ;  /* 0x000000102a198819 */ /* 0x000fe200000006ff */
[----:B------:R-:W-:Y:S02]  /*6ad0*/  @!P0 IMAD.U32 R16, R17, 0x10000, RZ ;  /* 0x0001000011108824 */ /* 0x000fe400078e00ff */
[C---:B------:R-:W-:Y:S02]  /*6ae0*/  @!P0 FMUL.FTZ R37, R7.reuse, R24 ;  /* 0x0000001807258220 */ /* 0x040fe40000410000 */
[-C--:B------:R-:W-:Y:S01]  /*6af0*/  @!P0 FMUL.FTZ R6, R7, R16.reuse ;  /* 0x0000001007068220 */ /* 0x080fe20000410000 */
[----:B------:R-:W-:Y:S01]  /*6b00*/  @!P0 LOP3.LUT R7, R14, 0xffff0000, RZ, 0xc0, !PT ;  /* 0xffff00000e078812 */ /* 0x000fe200078ec0ff */
[----:B------:R-:W-:Y:S01]  /*6b10*/  @!P0 FFMA.FTZ R45, R25, R16, -R37 ;  /* 0x00000010192d8223 */ /* 0x000fe20000010825 */
[----:B------:R-:W-:Y:S01]  /*6b20*/  @!P0 LOP3.LUT R16, R17, 0xffff0000, RZ, 0xc0, !PT ;  /* 0xffff000011108812 */ /* 0x000fe200078ec0ff */
[----:B------:R-:W-:Y:S01]  /*6b30*/  @!P0 FFMA.FTZ R3, R18, R19, R3 ;  /* 0x0000001312038223 */ /* 0x000fe20000010003 */
[----:B------:R-:W-:Y:S01]  /*6b40*/  @!P0 LOP3.LUT R17, R42, 0xffff0000, RZ, 0xc0, !PT ;  /* 0xffff00002a118812 */ /* 0x000fe200078ec0ff */
[C---:B------:R-:W-:Y:S01]  /*6b50*/  @!P0 FMUL.FTZ R18, R7.reuse, R26 ;  /* 0x0000001a07128220 */ /* 0x040fe20000410000 */
[----:B------:R-:W-:Y:S01]  /*6b60*/  @!P0 F2FP.BF16.PACK_AB R19, R48, R49 ;  /* 0x000000313013823e */ /* 0x000fe200000010ff */
[----:B------:R-:W-:Y:S01]  /*6b70*/  @!P0 FFMA.FTZ R4, R20, R21, R4 ;  /* 0x0000001514048223 */ /* 0x000fe20000010004 */
[----:B------:R-:W-:Y:S01]  /*6b80*/  @!P0 F2FP.BF16.PACK_AB R37, R46, R47 ;  /* 0x0000002f2e25823e */ /* 0x000fe200000010ff */
[-C--:B------:R-:W-:Y:S02]  /*6b90*/  @!P0 FMUL.FTZ R7, R7, R16.reuse ;  /* 0x0000001007078220 */ /* 0x080fe40000410000 */
[----:B------:R-:W-:Y:S01]  /*6ba0*/  @!P0 FFMA.FTZ R16, R17, R16, -R18 ;  /* 0x0000001011108223 */ /* 0x000fe20000010812 */
[----:B------:R-:W-:Y:S01]  /*6bb0*/  @!P0 F2FP.BF16.PACK_AB R18, R39, R44 ;  /* 0x0000002c2712823e */ /* 0x000fe200000010ff */
[----:B------:R-:W-:Y:S02]  /*6bc0*/  @!P0 FFMA.FTZ R5, R22, R23, R5 ;  /* 0x0000001716058223 */ /* 0x000fe40000010005 */
[----:B------:R-:W-:Y:S02]  /*6bd0*/  @!P0 FFMA.FTZ R6, R24, R25, R6 ;  /* 0x0000001918068223 */ /* 0x000fe40000010006 */
[----:B------:R-:W-:Y:S01]  /*6be0*/  @!P0 FFMA.FTZ R7, R26, R17, R7 ;  /* 0x000000111a078223 */ /* 0x000fe20000010007 */
[----:B------:R-:W-:Y:S01]  /*6bf0*/  @!P0 F2FP.BF16.PACK_AB R17, R16, R45 ;  /* 0x0000002d1011823e */ /* 0x000fe200000010ff */
[----:B------:R-:W-:Y:S01]  /*6c00*/  @!P0 FFMA.FTZ R8, R27, R31, R8 ;  /* 0x0000001f1b088223 */ /* 0x000fe20000010008 */
[----:B------:R-:W-:Y:S01]  /*6c10*/  @!P0 F2FP.BF16.PACK_AB R16, R3, R2 ;  /* 0x000000020310823e */ /* 0x000fe200000010ff */
[----:B------:R-:W-:Y:S01]  /*6c20*/  @!P0 FFMA.FTZ R9, R32, R35, R9 ;  /* 0x0000002320098223 */ /* 0x000fe20000010009 */
[----:B------:R-:W-:Y:S01]  /*6c30*/  @!P0 F2FP.BF16.PACK_AB R4, R5, R4 ;  /* 0x000000040504823e */ /* 0x000fe200000010ff */
[----:B------:R-:W-:Y:S01]  /*6c40*/  @!P0 IMAD.MOV.U32 R40, RZ, RZ, R19 ;  /* 0x000000ffff288224 */ /* 0x000fe200078e0013 */
[----:B------:R-:W-:Y:S01]  /*6c50*/  @!P0 F2FP.BF16.PACK_AB R3, R7, R6 ;  /* 0x000000060703823e */ /* 0x000fe200000010ff */
[----:B------:R-:W-:Y:S01]  /*6c60*/  @!P0 IMAD.MOV.U32 R41, RZ, RZ, R37 ;  /* 0x000000ffff298224 */ /* 0x000fe200078e0025 */
[----:B------:R-:W-:Y:S01]  /*6c70*/  @!P0 F2FP.BF16.PACK_AB R2, R9, R8 ;  /* 0x000000080902823e */ /* 0x000fe200000010ff */
[----:B------:R-:W-:Y:S01]  /*6c80*/  @!P0 IMAD.MOV.U32 R42, RZ, RZ, R17 ;  /* 0x000000ffff2a8224 */ /* 0x000fe200078e0011 */
[----:B------:R-:W-:Y:S01]  /*6c90*/  @!P0 MOV R12, R16 ;  /* 0x00000010000c8202 */ /* 0x000fe20000000f00 */
[----:B------:R-:W-:Y:S02]  /*6ca0*/  @!P0 IMAD.MOV.U32 R43, RZ, RZ, R18 ;  /* 0x000000ffff2b8224 */ /* 0x000fe400078e0012 */
[----:B------:R-:W-:Y:S02]  /*6cb0*/  @!P0 IMAD.MOV.U32 R13, RZ, RZ, R4 ;  /* 0x000000ffff0d8224 */ /* 0x000fe400078e0004 */
        /* <DEDUP_REMOVED lines=10> */
.L_x_1726:
[----:B------:R-:W-:Y:S01]  /*6d60*/  IMAD.WIDE.U32 R2, R66, c[0x0][0x1e0], RZ ;  /* 0x0000780042027a25 */ /* 0x000fe200078e00ff */
[----:B------:R-:W-:Y:S02]  /*6d70*/  SHF.R.S32.HI R68, RZ, 0x1f, R66 ;  /* 0x0000001fff447819 */ /* 0x000fe40000011442 */
[----:B-----5:R-:W-:Y:S03]  /*6d80*/  SHF.R.S32.HI R69, RZ, 0x1f, R63 ;  /* 0x0000001fff457819 */ /* 0x020fe6000001143f */
[----:B------:R-:W-:Y:S04]  /*6d90*/  IMAD R4, R68, c[0x0][0x1e0], RZ ;  /* 0x0000780044047a24 */ /* 0x000fe800078e02ff */
[----:B------:R-:W-:Y:S04]  /*6da0*/  IMAD R4, R66, c[0x0][0x1e4], R4 ;  /* 0x0000790042047a24 */ /* 0x000fe800078e0204 */
[----:B------:R-:W-:Y:S02]  /*6db0*/  IMAD.IADD R3, R3, 0x1, R4 ;  /* 0x0000000103037824 */ /* 0x000fe400078e0204 */
[----:B------:R-:W-:Y:S02]  /*6dc0*/  IMAD R4, R69, c[0x0][0x1f0], RZ ;  /* 0x00007c0045047a24 */ /* 0x000fe400078e02ff */
[C---:B------:R-:W-:Y:S04]  /*6dd0*/  IMAD.WIDE.U32 R2, R63.reuse, c[0x0][0x1f0], R2 ;  /* 0x00007c003f027a25 */ /* 0x040fe800078e0002 */
[----:B------:R-:W-:Y:S01]  /*6de0*/  IMAD R4, R63, c[0x0][0x1f4], R4 ;  /* 0x00007d003f047a24 */ /* 0x000fe200078e0204 */
[----:B------:R-:W-:Y:S04]  /*6df0*/  IADD3 R2, P0, R72, R2, RZ ;  /* 0x0000000248027210 */ /* 0x000fe80007f1e0ff */
[----:B------:R-:W-:Y:S02]  /*6e00*/  IADD3.X R4, R76, R3, R4, P0, !PT ;  /* 0x000000034c047210 */ /* 0x000fe400007fe404 */
[C---:B------:R-:W-:Y:S04]  /*6e10*/  LEA R3, P0, R2.reuse, c[0x0][0x1c8], 0x1 ;  /* 0x0000720002037a11 */ /* 0x040fe800078008ff */
[----:B------:R-:W-:Y:S02]  /*6e20*/  LEA.HI.X R4, R2, c[0x0][0x1cc], R4, 0x1, P0 ;  /* 0x0000730002047a11 */ /* 0x000fe400000f0c04 */
[----:B------:R-:W2:Y:S08]  /*6e30*/  SHFL.IDX PT, R2, R3, RZ, 0x1c1f ;  /* 0x001c1fff03027589 */ /* 0x000eb000000e0000 */
[----:B------:R3:W4:Y:S02]  /*6e40*/  SHFL.IDX PT, R3, R4, RZ, 0x1c1f ;  /* 0x001c1fff04037589 */ /* 0x00072400000e0000 */
[----:B---3--:R-:W-:Y:S05]  /*6e50*/  IMAD.IADD R4, R70, 0x1, -R8 ;  /* 0x0000000146047824 */ /* 0x008fea00078e0a08 */
[----:B------:R-:W-:Y:S04]  /*6e60*/  IMNMX R67, R4, 0x40, PT ;  /* 0x0000004004437817 */ /* 0x000fe80003800200 */
[----:B------:R-:W-:Y:S11]  /*6e70*/  ISETP.GT.AND P0, PT, R67, R207, PT ;  /* 0x000000cf4300720c */ /* 0x000ff60003f04270 */
[----:B------:R-:W-:Y:S02]  /*6e80*/  @!UPT UIADD3 URZ, URZ, URZ, URZ ;  /* 0x0000003f3f3ff290 */ /* 0x000fe4000fffe03f */
[----:B------:R-:W-:-:S05]  /*6e90*/  @!P0 BRA `(.L_x_1730) ;  /* 0x0000020000008947 */ /* 0x000fca0003800000 */
[----:B--2-4-:R-:W-:Y:S02]  /*6ea0*/  ISETP.GE.AND P1, PT, R104, c[0x0][0x1d4], PT ;  /* 0x0000750068007a0c */ /* 0x014fe40003f26270 */
[----:B------:R-:W-:Y:S02]  /*6eb0*/  ISETP.GE.AND P3, PT, R202, c[0x0][0x1d4], PT ;  /* 0x00007500ca007a0c */ /* 0x000fe40003f66270 */
[C---:B------:R-:W-:Y:S09]  /*6ec0*/  ISETP.GE.AND P2, PT, R201.reuse, c[0x0][0x1d4], PT ;  /* 0x00007500c9007a0c */ /* 0x040ff20003f46270 */
[----:B------:R-:W2:Y:S01]  /*6ed0*/  @!P1 LDS.128 R12, [R64+0xc000] ;  /* 0x00c00000400c9984 */ /* 0x000ea20000000c00 */
[CC--:B------:R-:W-:Y:S04]  /*6ee0*/  @!P1 LEA R4, P0, R104.reuse, R2.reuse, 0x1 ;  /* 0x0000000268049211 */ /* 0x0c0fe800078008ff */
[-C--:B------:R-:W-:Y:S02]  /*6ef0*/  @!P1 LEA.HI.X R5, R104, R3.reuse, R105, 0x1, P0 ;  /* 0x0000000368059211 */ /* 0x080fe400000f0c69 */
[CC--:B------:R-:W-:Y:S04]  /*6f00*/  @!P3 LEA R8, P0, R202.reuse, R2.reuse, 0x1 ;  /* 0x00000002ca08b211 */ /* 0x0c0fe800078008ff */
[-C--:B------:R-:W-:Y:S02]  /*6f10*/  @!P3 LEA.HI.X R9, R202, R3.reuse, R216, 0x1, P0 ;  /* 0x00000003ca09b211 */ /* 0x080fe400000f0cd8 */
[CC--:B-1----:R-:W-:Y:S04]  /*6f20*/  @!P2 LEA R6, P0, R201.reuse, R2.reuse, 0x1 ;  /* 0x00000002c906a211 */ /* 0x0c2fe800078008ff */
[-C--:B------:R-:W-:Y:S02]  /*6f30*/  @!P2 LEA.HI.X R7, R201, R3.reuse, R215, 0x1, P0 ;  /* 0x00000003c907a211 */ /* 0x080fe400000f0cd7 */
[----:B------:R-:W-:Y:S01]  /*6f40*/  ISETP.GE.AND P0, PT, R30, c[0x0][0x1d4], PT ;  /* 0x000075001e007a0c */ /* 0x000fe20003f06270 */
[----:B--2---:R1:W-:Y:S11]  /*6f50*/  @!P1 ST.E.128 [R4.64], R12 ;  /* 0x0000000c04009985 */ /* 0x0043f6000c101d08 */
[----:B------:R-:W-:Y:S01]  /*6f60*/  @!UPT UIADD3 URZ, URZ, URZ, URZ ;  /* 0x0000003f3f3ff290 */ /* 0x000fe2000fffe03f */
[----:B------:R-:W2:Y:S01]  /*6f70*/  @!P0 LDS.128 R12, [R65+0xc000] ;  /* 0x00c00000410c8984 */ /* 0x000ea20000000c00 */
[----:B-1----:R-:W-:Y:S04]  /*6f80*/  @!P0 IMAD.SHL.U32 R4, R211, 0x8, RZ ;  /* 0x00000008d3048824 */ /* 0x002fe800078e00ff */
[--C-:B------:R-:W-:Y:S05]  /*6f90*/  @!P0 IMAD.WIDE R4, R4, 0x2, R2.reuse ;  /* 0x0000000204048825 */ /* 0x100fea00078e0202 */
[----:B--2---:R1:W-:Y:S01]  /*6fa0*/  @!P0 ST.E.128 [R4.64], R12 ;  /* 0x0000000c04008985 */ /* 0x0043e2000c101d08 */
[----:B------:R-:W-:Y:S11]  /*6fb0*/  ISETP.GE.AND P0, PT, R29, c[0x0][0x1d4], PT ;  /* 0x000075001d007a0c */ /* 0x000ff60003f06270 */
[----:B------:R-:W-:Y:S02]  /*6fc0*/  @!UPT UIADD3 URZ, URZ, URZ, URZ ;  /* 0x0000003f3f3ff290 */ /* 0x000fe4000fffe03f */
[----:B------:R-:W2:Y:S01]  /*6fd0*/  @!P0 LDS.128 R16, [R64+0xe000] ;  /* 0x00e0000040108984 */ /* 0x000ea20000000c00 */
[----:B-1----:R-:W-:Y:S04]  /*6fe0*/  @!P0 IMAD.SHL.U32 R4, R210, 0x8, RZ ;  /* 0x00000008d2048824 */ /* 0x002fe800078e00ff */
[----:B------:R-:W-:Y:S05]  /*6ff0*/  @!P0 IMAD.WIDE R4, R4, 0x2, R2 ;  /* 0x0000000204048825 */ /* 0x000fea00078e0202 */
        /* <DEDUP_REMOVED lines=10> */
.L_x_1730:
[----:B--2-4-:R-:W-:Y:S05]  /*70a0*/  BSYNC B1 ;  /* 0x0000000000017941 */ /* 0x014fea0003800000 */
.L_x_1725:
[----:B------:R-:W-:Y:S01]  /*70b0*/  ISETP.GT.AND P0, PT, R28, R33, PT ;  /* 0x000000211c00720c */ /* 0x000fe20003f04270 */
[----:B-1---5:R-:W-:Y:S01]  /*70c0*/  IMAD R8, R69, c[0x0][0x218], RZ ;  /* 0x0000860045087a24 */ /* 0x022fe200078e02ff */
[C---:B------:R-:W-:Y:S01]  /*70d0*/  ISETP.GE.AND P1, PT, R36.reuse, 0x1, PT ;  /* 0x000000012400780c */ /* 0x040fe20003f26270 */
[----:B------:R-:W-:Y:S01]  /*70e0*/  BSSY B0, `(.L_x_1747) ;  /* 0x000004a000007945 */ /* 0x000fe20003800000 */
[C---:B------:R-:W-:Y:S01]  /*70f0*/  IADD3 R3, R36.reuse, 0x1, RZ ;  /* 0x0000000124037810 */ /* 0x040fe20007ffe0ff */
[----:B------:R-:W-:Y:S08]  /*7100*/  IMAD R8, R63, c[0x0][0x21c], R8 ;  /* 0x000087003f087a24 */ /* 0x000ff000078e0208 */
[----:B------:R-:W-:Y:S01]  /*7110*/  @P0 IMAD R2, R36, 0x6000, R10 ;  /* 0x0000600024020824 */ /* 0x000fe200078e020a */
[----:B------:R-:W-:Y:S01]  /*7120*/  SEL R36, R3, RZ, !P1 ;  /* 0x000000ff03247207 */ /* 0x000fe20004800000 */
[----:B------:R-:W-:Y:S01]  /*7130*/  @P0 IMAD.MOV.U32 R6, RZ, RZ, R80 ;  /* 0x000000ffff060224 */ /* 0x000fe200078e0050 */
[----:B------:R-:W-:Y:S01]  /*7140*/  @P0 IADD3 R3, R28, -0x1, RZ ;  /* 0xffffffff1c030810 */ /* 0x000fe20007ffe0ff */
[----:B------:R-:W-:Y:S03]  /*7150*/  @P0 IMAD.MOV.U32 R7, RZ, RZ, R77 ;  /* 0x000000ffff070224 */ /* 0x000fe600078e004d */
[----:B------:R-:W-:Y:S01]  /*7160*/  @P0 SHF.R.S32.HI R5, RZ, 0x1f, R3 ;  /* 0x0000001fff050819 */ /* 0x000fe20000011403 */
[----:B------:R-:W-:Y:S02]  /*7170*/  @P0 IMAD R4, R127, R3, RZ ;  /* 0x000000037f040224 */ /* 0x000fe400078e02ff */
[-C--:B------:R-:W-:Y:S04]  /*7180*/  @P0 IMAD.WIDE.U32 R6, R3, R133.reuse, R6 ;  /* 0x0000008503060225 */ /* 0x080fe800078e0006 */
[----:B------:R-:W-:Y:S01]  /*7190*/  @P0 IMAD R3, R5, R133, R4 ;  /* 0x0000008505030224 */ /* 0x000fe200078e0204 */
[C---:B------:R-:W-:Y:S03]  /*71a0*/  @P0 LEA R4, P1, R6.reuse, c[0x0][0x250], 0x1 ;  /* 0x0000940006040a11 */ /* 0x040fe600078208ff */
[----:B------:R-:W-:Y:S05]  /*71b0*/  @P0 IMAD.IADD R3, R7, 0x1, R3 ;  /* 0x0000000107030824 */ /* 0x000fea00078e0203 */
[----:B------:R-:W-:Y:S01]  /*71c0*/  @P0 LEA.HI.X R5, R6, c[0x0][0x254], R3, 0x1, P1 ;  /* 0x0000950006050a11 */ /* 0x000fe200008f0c03 */
[----:B------:R-:W-:Y:S02]  /*71d0*/  IMAD R3, R68, c[0x0][0x208], RZ ;  /* 0x0000820044037a24 */ /* 0x000fe400078e02ff */
[C---:B------:R-:W-:Y:S02]  /*71e0*/  IMAD.WIDE.U32 R6, R66.reuse, c[0x0][0x208], RZ ;  /* 0x0000820042067a25 */ /* 0x040fe400078e00ff */
[----:B------:R-:W-:Y:S01]  /*71f0*/  @!PT LDS RZ, [RZ] ;  /* 0x00000000fffff984 */ /* 0x000fe20000000800 */
[----:B------:R-:W-:Y:S01]  /*7200*/  @!PT LDS RZ, [RZ] ;  /* 0x00000000fffff984 */ /* 0x000fe20000000800 */
[----:B------:R-:W-:Y:S01]  /*7210*/  @!PT LDS RZ, [RZ] ;  /* 0x00000000fffff984 */ /* 0x000fe20000000800 */
[----:B------:R1:W-:Y:S02]  /*7220*/  @P0 LDGSTS.E.BYPASS.LTC128B.128 [R2], [R4.64], !P6 ;  /* 0x0000000004020fae */ /* 0x0003e4000f101d48 */
[----:B------:R-:W-:Y:S02]  /*7230*/  IMAD R3, R66, c[0x0][0x20c], R3 ;  /* 0x0000830042037a24 */ /* 0x000fe400078e0203 */
[----:B------:R1:W-:Y:S02]  /*7240*/  @P0 LDGSTS.E.BYPASS.LTC128B.128 [R2+0x2000], [R4.64+0x80], !P5 ;  /* 0x0200008004020fae */ /* 0x0003e4000e901d48 */
[----:B------:R-:W-:Y:S02]  /*7250*/  IMAD.IADD R7, R7, 0x1, R3 ;  /* 0x0000000107077824 */ /* 0x000fe400078e0203 */
[----:B------:R1:W-:Y:S02]  /*7260*/  @P0 LDGSTS.E.BYPASS.LTC128B.128 [R2+0x4000], [R4.64+0x100], !P4 ;  /* 0x0400010004020fae */ /* 0x0003e4000e101d48 */
[----:B------:R-:W-:Y:S05]  /*7270*/  IMAD.WIDE.U32 R6, R63, c[0x0][0x218], R6 ;  /* 0x000086003f067a25 */ /* 0x000fea00078e0006 */
[----:B------:R-:W-:Y:S04]  /*7280*/  IADD3 R3, P1, R92, R6, RZ ;  /* 0x000000065c037210 */ /* 0x000fe80007f3e0ff */
[----:B------:R-:W-:Y:S02]  /*7290*/  IADD3.X R8, R114, R7, R8, P1, !PT ;  /* 0x0000000772087210 */ /* 0x000fe40000ffe408 */
[C---:B------:R-:W-:Y:S04]  /*72a0*/  @P0 LEA R6, P1, R134.reuse, R4, 0x1 ;  /* 0x0000000486060211 */ /* 0x040fe800078208ff */
[----:B------:R-:W-:Y:S02]  /*72b0*/  @P0 LEA.HI.X R7, R134, R5, R126, 0x1, P1 ;  /* 0x0000000586070211 */ /* 0x000fe400008f0c7e */
[C---:B------:R-:W-:Y:S03]  /*72c0*/  LEA R9, P1, R3.reuse, c[0x0][0x1f8], 0x1 ;  /* 0x00007e0003097a11 */ /* 0x040fe600078208ff */
[----:B------:R2:W-:Y:S01]  /*72d0*/  @P0 LDGSTS.E.BYPASS.LTC128B.128 [R2+0x1000], [R6.64], !P6 ;  /* 0x0100000006020fae */ /* 0x0005e2000f101d48 */
[----:B------:R-:W-:Y:S03]  /*72e0*/  LEA.HI.X R3, R3, c[0x0][0x1fc], R8, 0x1, P1 ;  /* 0x00007f0003037a11 */ /* 0x000fe600008f0c08 */
[----:B------:R2:W-:Y:S04]  /*72f0*/  @P0 LDGSTS.E.BYPASS.LTC128B.128 [R2+0x3000], [R6.64+0x80], !P5 ;  /* 0x0300008006020fae */ /* 0x0005e8000e901d48 */
[----:B------:R2:W-:Y:S01]  /*7300*/  @P0 LDGSTS.E.BYPASS.LTC128B.128 [R2+0x5000], [R6.64+0x100], !P4 ;  /* 0x0500010006020fae */ /* 0x0005e2000e101d48 */
[----:B------:R-:W-:Y:S03]  /*7310*/  ISETP.GT.AND P0, PT, R67, R207, PT ;  /* 0x000000cf4300720c */ /* 0x000fe60003f04270 */
[----:B------:R-:W0:Y:S04]  /*7320*/  LDGDEPBAR ;  /* 0x00000000000079af */ /* 0x000e280000000000 */
[----:B-1----:R2:W1:Y:S04]  /*7330*/  SHFL.IDX PT, R4, R9, RZ, 0x1c1f ;  /* 0x001c1fff09047589 */ /* 0x00246800000e0000 */
[----:B------:R2:W4:Y:S01]  /*7340*/  SHFL.IDX PT, R5, R3, RZ, 0x1c1f ;  /* 0x001c1fff03057589 */ /* 0x00052200000e0000 */
[----:B------:R-:W-:Y:S04]  /*7350*/  DEPBAR.LE SB0, 0x2 ;  /* 0x000080800000791a */ /* 0x000fe80000000000 */
[----:B------:R-:W-:Y:S06]  /*7360*/  BAR.SYNC.DEFER_BLOCKING 0x0 ;  /* 0x0000000000007b1d */ /* 0x000fec0000010000 */
[----:B------:R-:W-:-:S05]  /*7370*/  @!P0 BRA `(.L_x_1748) ;  /* 0x0000020000008947 */ /* 0x000fca0003800000 */
[----:B-12-4-:R-:W-:Y:S02]  /*7380*/  ISETP.GE.AND P1, PT, R104, c[0x0][0x1d4], PT ;  /* 0x0000750068007a0c */ /* 0x016fe40003f26270 */
        /* <DEDUP_REMOVED lines=9> */
[----:B------:R-:W-:Y:S01]  /*7420*/  ISETP.GE.AND P0, PT, R30, c[0x0][0x1d4], PT ;  /* 0x000075001e007a0c */ /* 0x000fe20003f06270 */
[----:B-1----:R1:W-:Y:S11]  /*7430*/  @!P1 ST.E.128 [R2.64], R12 ;  /* 0x0000000c02009985 */ /* 0x0023f6000c101d08 */
[----:B------:R-:W-:Y:S01]  /*7440*/  @!UPT UIADD3 URZ, URZ, URZ, URZ ;  /* 0x0000003f3f3ff290 */ /* 0x000fe2000fffe03f */
[----:B------:R-:W2:Y:S01]  /*7450*/  @!P0 LDS.128 R12, [R65] ;  /* 0x00000000410c8984 */ /* 0x000ea20000000c00 */
        /* <DEDUP_REMOVED lines=8> */
[----:B--2---:R1:W-:Y:S01]  /*74e0*/  @!P0 ST.E.128 [R2.64], R16 ;  /* 0x0000001002008985 */ /* 0x0043e2000c101d08 */
[C---:B------:R-:W-:Y:S03]  /*74f0*/  ISETP.GE.AND P0, PT, R200.reuse, c[0x0][0x1d4], PT ;  /* 0x00007500c8007a0c */ /* 0x040fe60003f06270 */
[----:B------:R-:W2:Y:S10]  /*7500*/  @!P3 LDS.128 R12, [R65+0x2000] ;  /* 0x00200000410cb984 */ /* 0x000eb40000000c00 */
[C---:B-1----:R-:W-:Y:S04]  /*7510*/  @!P0 LEA R2, P1, R200.reuse, R4, 0x1 ;  /* 0x00000004c8028211 */ /* 0x042fe800078208ff */
[----:B------:R-:W-:Y:S01]  /*7520*/  @!P0 LEA.HI.X R3, R200, R5, R214, 0x1, P1 ;  /* 0x00000005c8038211 */ /* 0x000fe200008f0cd6 */
[----:B--2---:R-:W-:Y:S04]  /*7530*/  @!P3 ST.E.128 [R8.64], R12 ;  /* 0x0000000c0800b985 */ /* 0x004fe8000c101d08 */
[----:B------:R-:W1:Y:S04]  /*7540*/  @!P2 LDS.128 R12, [R64+0x4000] ;  /* 0x00400000400ca984 */ /* 0x000e680000000c00 */
[----:B-1----:R-:W-:Y:S04]  /*7550*/  @!P2 ST.E.128 [R6.64], R12 ;  /* 0x0000000c0600a985 */ /* 0x002fe8000c101d08 */
[----:B------:R-:W1:Y:S04]  /*7560*/  @!P0 LDS.128 R4, [R65+0x4000] ;  /* 0x0040000041048984 */ /* 0x000e680000000c00 */
[----:B-1----:R1:W-:Y:S02]  /*7570*/  @!P0 ST.E.128 [R2.64], R4 ;  /* 0x0000000402008985 */ /* 0x0023e4000c101d08 */
.L_x_1748:
[----:B-12-4-:R-:W-:Y:S05]  /*7580*/  BSYNC B0 ;  /* 0x0000000000007941 */ /* 0x016fea0003800000 */
.L_x_1747:
[C---:B------:R-:W-:Y:S02]  /*7590*/  ISETP.GE.AND P0, PT, R34.reuse, 0x1, PT ;  /* 0x000000012200780c */ /* 0x040fe40003f06270 */
[----:B------:R-:W-:Y:S04]  /*75a0*/  IADD3 R2, R34, 0x1, RZ ;  /* 0x0000000122027810 */ /* 0x000fe80007ffe0ff */
[----:B------:R-:W-:Y:S02]  /*75b0*/  SEL R34, R2, RZ, !P0 ;  /* 0x000000ff02227207 */ /* 0x000fe40004000000 */
[----:B------:R-:W-:Y:S04]  /*75c0*/  IADD3 R2, R28, -0x2, RZ ;  /* 0xfffffffe1c027810 */ /* 0x000fe80007ffe0ff */
[----:B------:R-:W-:Y:S11]  /*75d0*/  ISETP.GE.AND P0, PT, R2, R33, PT ;  /* 0x000000210200720c */ /* 0x000ff60003f06270 */
[----:B------:R-:W-:Y:S02]  /*75e0*/  @!UPT UIADD3 URZ, URZ, URZ, URZ ;  /* 0x0000003f3f3ff290 */ /* 0x000fe4000fffe03f */
[----:B------:R-:W-:Y:S01]  /*75f0*/  @P0 SHF.R.S32.HI R6, RZ, 0x1f, R2 ;  /* 0x0000001fff060819 */ /* 0x000fe20000011402 */
[----:B------:R-:W-:Y:S02]  /*7600*/  @P0 IMAD.MOV.U32 R4, RZ, RZ, R82 ;  /* 0x000000ffff040224 */ /* 0x000fe400078e0052 */
[----:B------:R-:W-:Y:S02]  /*7610*/  @P0 IMAD.MOV.U32 R5, RZ, RZ, R79 ;  /* 0x000000ffff050224 */ /* 0x000fe400078e004f */
[----:B------:R-:W-:Y:S04]  /*7620*/  @P0 IMAD R3, R128, R2, RZ ;  /* 0x0000000280030224 */ /* 0x000fe800078e02ff */
[-C--:B------:R-:W-:Y:S02]  /*7630*/  @P0 IMAD R6, R6, R129.reuse, R3 ;  /* 0x0000008106060224 */ /* 0x080fe400078e0203 */
[----:B------:R-:W-:Y:S04]  /*7640*/  @P0 IMAD.WIDE.U32 R2, R2, R129, R4 ;  /* 0x0000008102020225 */ /* 0x000fe800078e0004 */
[----:B------:R-:W-:Y:S01]  /*7650*/  @P0 IMAD.IADD R3, R3, 0x1, R6 ;  /* 0x0000000103030824 */ /* 0x000fe200078e0206 */
[C---:B------:R-:W-:Y:S04]  /*7660*/  @P0 LEA R4, P1, R2.reuse, c[0x0][0x220], 0x1 ;  /* 0x0000880002040a11 */ /* 0x040fe800078208ff */
[----:B------:R-:W-:Y:S01]  /*7670*/  @P0 LEA.HI.X R5, R2, c[0x0][0x224], R3, 0x1, P1 ;  /* 0x0000890002050a11 */ /* 0x000fe200008f0c03 */
[----:B------:R-:W-:Y:S01]  /*7680*/  @P0 IMAD R2, R36, 0x6000, R11 ;  /* 0x0000600024020824 */ /* 0x000fe200078e020b */
[C---:B------:R-:W-:Y:S04]  /*7690*/  @P0 LEA R6, P1, R130.reuse, R4, 0x1 ;  /* 0x0000000482060211 */ /* 0x040fe800078208ff */
[----:B------:R-:W-:Y:S01]  /*76a0*/  @!PT LDS RZ, [RZ] ;  /* 0x00000000fffff984 */ /* 0x000fe20000000800 */
[----:B------:R-:W-:Y:S01]  /*76b0*/  @!PT LDS RZ, [RZ] ;  /* 0x00000000fffff984 */ /* 0x000fe20000000800 */
[----:B------:R-:W-:Y:S01]  /*76c0*/  @!PT LDS RZ, [RZ] ;  /* 0x00000000fffff984 */ /* 0x000fe20000000800 */
[----:B------:R1:W-:Y:S01]  /*76d0*/  @P0 LDGSTS.E.BYPASS.LTC128B.128 [R2], [R4.64], !P6 ;  /* 0x0000000004020fae */ /* 0x0003e2000f101d48 */
[----:B------:R-:W-:Y:S03]  /*76e0*/  @P0 LEA.HI.X R7, R130, R5, R125, 0x1, P1 ;  /* 0x0000000582070211 */ /* 0x000fe600008f0c7d */
[----:B------:R1:W-:Y:S04]  /*76f0*/  @P0 LDGSTS.E.BYPASS.LTC128B.128 [R2+0x2000], [R4.64+0x80], !P5 ;  /* 0x0200008004020fae */ /* 0x0003e8000e901d48 */
[----:B------:R1:W-:Y:S04]  /*7700*/  @P0 LDGSTS.E.BYPASS.LTC128B.128 [R2+0x4000], [R4.64+0x100], !P4 ;  /* 0x0400010004020fae */ /* 0x0003e8000e101d48 */
[----:B------:R1:W-:Y:S04]  /*7710*/  @P0 LDGSTS.E.BYPASS.LTC128B.128 [R2+0x1000], [R6.64], !P6 ;  /* 0x0100000006020fae */ /* 0x0003e8000f101d48 */
[----:B------:R1:W-:Y:S04]  /*7720*/  @P0 LDGSTS.E.BYPASS.LTC128B.128 [R2+0x3000], [R6.64+0x80], !P5 ;  /* 0x0300008006020fae */ /* 0x0003e8000e901d48 */
[----:B------:R1:W-:Y:S01]  /*7730*/  @P0 LDGSTS.E.BYPASS.LTC128B.128 [R2+0x5000], [R6.64+0x100], !P4 ;  /* 0x0500010006020fae */ /* 0x0003e2000e101d48 */
[C---:B------:R-:W-:Y:S02]  /*7740*/  ISETP.GT.AND P0, PT, R28.reuse, R33, PT ;  /* 0x000000211c00720c */ /* 0x040fe40003f04270 */
[----:B------:R-:W-:Y:S01]  /*7750*/  IADD3 R28, R28, -0x1, RZ ;  /* 0xffffffff1c1c7810 */ /* 0x000fe20007ffe0ff */
[----:B------:R-:W0:Y:S10]  /*7760*/  LDGDEPBAR ;  /* 0x00000000000079af */ /* 0x000e340000000000 */
[----:B------:R-:W-:-:S05]  /*7770*/  @P0 BRA `(.L_x_1749) ;  /* 0xffffb90000000947 */ /* 0x000fca000383ffff */
[----:B------:R-:W-:Y:S01]  /*7780*/  WARPSYNC 0xffffffff ;  /* 0xffffffff00007948 */ /* 0x000fe20003800000 */
[----:B------:R-:W-:Y:S06]  /*7790*/  BAR.SYNC.DEFER_BLOCKING 0x0 ;  /* 0x0000000000007b1d */ /* 0x000fec0000010000 */
.L_x_1724:
        /* <DEDUP_REMOVED lines=32> */
.L_x_1751:
[----:B------:R-:W-:Y:S05]  /*79a0*/  BSYNC B0 ;  /* 0x0000000000007941 */ /* 0x000fea0003800000 */
.L_x_1750:
[----:B------:R-:W-:Y:S01]  /*79b0*/  IMAD R208, R250, R0, RZ ;  /* 0x00000000fad07224 */ /* 0x000fe200078e02ff */
[----:B------:R-:W-:Y:S01]  /*79c0*/  MOV R17, RZ ;  /* 0x000000ff00117202 */ /* 0x000fe20000000f00 */
[----:B------:R-:W-:Y:S01]  /*79d0*/  IMAD.MOV.U32 R22, RZ, RZ, RZ ;  /* 0x000000ffff167224 */ /* 0x000fe200078e00ff */
[----:B------:R-:W-:Y:S01]  /*79e0*/  CS2R R54, SRZ ;  /* 0x0000000000367805 */ /* 0x000fe2000001ff00 */
        /* <DEDUP_REMOVED lines=24> */
[----:B---3--:R-:W-:Y:S01]  /*7b70*/  CS2R R60, SRZ ;  /* 0x00000000003c7805 */ /* 0x008fe2000001ff00 */
        /* <DEDUP_REMOVED lines=32> */
[----:B------:R-:W-:Y:S01]  /*7d80*/  IMAD.MOV.U32 R4, RZ, RZ, 0x1 ;  /* 0x00000001ff047424 */ /* 0x000fe200078e00ff */
[----:B------:R-:W-:Y:S02]  /*7d90*/  SHF.R.S32.HI R0, RZ, 0x1f, R149 ;  /* 0x0000001fff007819 */ /* 0x000fe40000011495 */
[----:B------:R-:W-:Y:S02]  /*7da0*/  ISETP.NE.U32.AND P0, PT, RZ, c[0x0][0x348], PT ;  /* 0x0000d200ff007a0c */ /* 0x000fe40003f05070 */
[----:B------:R-:W-:Y:S01]  /*7db0*/  ISETP.NE.AND P1, PT, R4, c[0x0][0x2c4], PT ;  /* 0x0000b10004007a0c */ /* 0x000fe20003f25270 */
        /* <DEDUP_REMOVED lines=40> */
.L_x_1896:
[----:B------:R-:W-:Y:S05]  /*8040*/  BRA.DIV ~URZ, `(.L_x_1754) ;  /* 0x000115227f007947 */ /* 0x000fea000b800000 */
[----:B------:R3:W4:Y:S02]  /*8050*/  SHFL.IDX PT, R0, R13, RZ, 0x181f ;  /* 0x00181fff0d007589 */ /* 0x00072400000e0000 */
.L_x_1897:
[----:B------:R-:W-:Y:S01]  /*8060*/  IMAD R46, R150, c[0x0][0x2c4], RZ ;  /* 0x0000b100962e7a24 */ /* 0x000fe200078e02ff */
[----:B------:R-:W-:Y:S04]  /*8070*/  BSSY B0, `(.L_x_1755) ;  /* 0x000000f000007945 */ /* 0x000fe80003800000 */
[----:B------:R-:W-:-:S13]  /*8080*/  ISETP.GE.AND P0, PT, R5, R46, PT ;  /* 0x0000002e0500720c */ /* 0x000fda0003f06270 */
[----:B------:R-:W-:Y:S05]  /*8090*/  @P0 BRA `(.L_x_1756) ;  /* 0x000000c000000947 */ /* 0x000fea0003800000 */
[-C--:B----4-:R-:W-:Y:S02]  /*80a0*/  LEA R8, P2, R204, R0.reuse, 0x1 ;  /* 0x00000000cc087211 */ /* 0x090fe400078408ff */
[CC--:B------:R-:W-:Y:S02]  /*80b0*/  LEA R6, P1, R203.reuse, R0.reuse, 0x1 ;  /* 0x00000000cb067211 */ /* 0x0c0fe400078208ff */
[----:B------:R-:W-:Y:S02]  /*80c0*/  LEA R2, P0, R206, R0, 0x1 ;  /* 0x00000000ce027211 */ /* 0x000fe400078008ff */
        /* <DEDUP_REMOVED lines=9> */
.L_x_1756:
[----:B------:R-:W-:Y:S05]  /*8160*/  BSYNC B0 ;  /* 0x0000000000007941 */ /* 0x000fea0003800000 */
.L_x_1755:
[----:B------:R-:W-:Y:S05]  /*8170*/  BRA.DIV ~URZ, `(.L_x_1757) ;  /* 0x000114627f007947 */ /* 0x000fea000b800000 */
[----:B--2---:R2:W1:Y:S04]  /*8180*/  SHFL.IDX PT, R4, R12, 0x1, 0x181f ;  /* 0x00381f000c047f89 */ /* 0x00446800000e0000 */
[----:B----4-:R2:W4:Y:S02]  /*8190*/  SHFL.IDX PT, R0, R13, 0x1, 0x181f ;  /* 0x00381f000d007f89 */ /* 0x01052400000e0000 */
.L_x_1898:
[----:B------:R-:W-:Y:S01]  /*81a0*/  IADD3 R2, R5, 0x20, RZ ;  /* 0x0000002005027810 */ /* 0x000fe20007ffe0ff */
[----:B------:R-:W-:Y:S03]  /*81b0*/  BSSY B0, `(.L_x_1758) ;  /* 0x000000f000007945 */ /* 0x000fe60003800000 */
[----:B------:R-:W-:-:S13]  /*81c0*/  ISETP.GE.AND P0, PT, R2, R46, PT ;  /* 0x0000002e0200720c */ /* 0x000fda0003f06270 */
[----:B------:R-:W-:Y:S05]  /*81d0*/  @P0 BRA `(.L_x_1759) ;  /* 0x000000c000000947 */ /* 0x000fea0003800000 */
[-C--:B----4-:R-:W-:Y:S02]  /*81e0*/  LEA R8, P2, R204, R0.reuse, 0x1 ;  /* 0x00000000cc087211 */ /* 0x090fe400078408ff */
[CC--:B------:R-:W-:Y:S02]  /*81f0*/  LEA R6, P1, R203.reuse, R0.reuse, 0x1 ;  /* 0x00000000cb067211 */ /* 0x0c0fe400078208ff */
[----:B------:R-:W-:Y:S02]  /*8200*/  LEA R2, P0, R206, R0, 0x1 ;  /* 0x00000000ce027211 */ /* 0x000fe400078008ff */
        /* <DEDUP_REMOVED lines=9> */
.L_x_1759:
[----:B------:R-:W-:Y:S05]  /*82a0*/  BSYNC B0 ;  /* 0x0000000000007941 */ /* 0x000fea0003800000 */
.L_x_1758:
[----:B------:R-:W-:Y:S05]  /*82b0*/  BRA.DIV ~URZ, `(.L_x_1760) ;  /* 0x000113f27f007947 */ /* 0x000fea000b800000 */
[----:B-1----:R1:W2:Y:S02]  /*82c0*/  SHFL.IDX PT, R4, R12, 0x2, 0x181f ;  /* 0x00581f000c047f89 */ /* 0x0022a400000e0000 */
.L_x_1899:
[----:B------:R-:W-:Y:S05]  /*82d0*/  BRA.DIV ~URZ, `(.L_x_1761) ;  /* 0x000114427f007947 */ /* 0x000fea000b800000 */
[----:B----4-:R4:W1:Y:S02]  /*82e0*/  SHFL.IDX PT, R0, R13, 0x2, 0x181f ;  /* 0x00581f000d007f89 */ /* 0x01086400000e0000 */
.L_x_1900:
[----:B------:R-:W-:Y:S01]  /*82f0*/  IADD3 R2, R5, 0x40, RZ ;  /* 0x0000004005027810 */ /* 0x000fe20007ffe0ff */
[----:B------:R-:W-:Y:S03]  /*8300*/  BSSY B0, `(.L_x_1762) ;  /* 0x000000f000007945 */ /* 0x000fe60003800000 */
[----:B------:R-:W-:-:S13]  /*8310*/  ISETP.GE.AND P0, PT, R2, R46, PT ;  /* 0x0000002e0200720c */ /* 0x000fda0003f06270 */
[----:B------:R-:W-:Y:S05]  /*8320*/  @P0 BRA `(.L_x_1763) ;  /* 0x000000c000000947 */ /* 0x000fea0003800000 */
[-C--:B-1----:R-:W-:Y:S02]  /*8330*/  LEA R8, P2, R204, R0.reuse, 0x1 ;  /* 0x00000000cc087211 */ /* 0x082fe400078408ff */
        /* <DEDUP_REMOVED lines=11> */
.L_x_1763:
[----:B------:R-:W-:Y:S05]  /*83f0*/  BSYNC B0 ;  /* 0x0000000000007941 */ /* 0x000fea0003800000 */
.L_x_1762:
[----:B------:R-:W-:Y:S05]  /*8400*/  BRA.DIV ~URZ, `(.L_x_1764) ;  /* 0x000113827f007947 */ /* 0x000fea000b800000 */
[----:B--2---:R2:W3:Y:S04]  /*8410*/  SHFL.IDX PT, R4, R12, 0x3, 0x181f ;  /* 0x00781f000c047f89 */ /* 0x0044e800000e0000 */
[----:B-1----:R2:W1:Y:S02]  /*8420*/  SHFL.IDX PT, R0, R13, 0x3, 0x181f ;  /* 0x00781f000d007f89 */ /* 0x00246400000e0000 */
.L_x_1901:
[----:B------:R-:W-:Y:S01]  /*8430*/  IADD3 R2, R5, 0x60, RZ ;  /* 0x0000006005027810 */ /* 0x000fe20007ffe0ff */
[----:B-----5:R-:W-:Y:S01]  /*8440*/  IMAD.WIDE.U32 R220, R15, c[0x0][0x2b0], RZ ;  /* 0x0000ac000fdc7a25 */ /* 0x020fe200078e00ff */
[----:B------:R-:W-:-:S02]  /*8450*/  LOP3.LUT R198, R198, 0xfffffffd, RZ, 0xc0, !PT ;  /* 0xfffffffdc6c67812 */ /* 0x000fc400078ec0ff */
[----:B------:R-:W-:-:S13]  /*8460*/  ISETP.GE.AND P0, PT, R2, R46, PT ;  /* 0x0000002e0200720c */ /* 0x000fda0003f06270 */
[CC--:B-1----:R-:W-:Y:S02]  /*8470*/  @!P0 LEA R8, P3, R204.reuse, R0.reuse, 0x1 ;  /* 0x00000000cc088211 */ /* 0x0c2fe400078608ff */
[C---:B------:R-:W-:Y:S02]  /*8480*/  @!P0 LEA R6, P2, R203.reuse, R0, 0x1 ;  /* 0x00000000cb068211 */ /* 0x040fe400078408ff */
[CC--:B---3--:R-:W-:Y:S02]  /*8490*/  @!P0 LEA.HI.X R9, R204.reuse, R4.reuse, R205, 0x1, P3 ;  /* 0x00000004cc098211 */ /* 0x0c8fe400018f0ccd */
[----:B------:R-:W-:Y:S02]  /*84a0*/  ISETP.GE.AND P3, PT, R204, c[0x0][0x1d4], PT ;  /* 0x00007500cc007a0c */ /* 0x000fe40003f66270 */
[----:B------:R-:W-:Y:S01]  /*84b0*/  @!P0 LEA.HI.X R7, R203, R4, R213, 0x1, P2 ;  /* 0x00000004cb078211 */ /* 0x000fe200010f0cd5 */
[----:B------:R-:W-:Y:S01]  /*84c0*/  @!PT LDS RZ, [RZ] ;  /* 0x00000000fffff984 */ /* 0x000fe20000000800 */
[----:B------:R-:W-:Y:S01]  /*84d0*/  @!PT LDS RZ, [RZ] ;  /* 0x00000000fffff984 */ /* 0x000fe20000000800 */
[----:B------:R-:W-:Y:S01]  /*84e0*/  @!PT LDS RZ, [RZ] ;  /* 0x00000000fffff984 */ /* 0x000fe20000000800 */
[----:B------:R1:W-:Y:S01]  /*84f0*/  @!P0 LDGSTS.E.BYPASS.LTC128B.128 [R107+0x1b100], [R8.64], !P6 ;  /* 0x1b100000086b8fae */ /* 0x0003e2000f101d48 */
[----:B------:R-:W-:-:S02]  /*8500*/  @!P0 LEA R2, P1, R206, R0, 0x1 ;  /* 0x00000000ce028211 */ /* 0x000fc400078208ff */
[----:B------:R-:W-:Y:S01]  /*8510*/  SHF.R.S32.HI R0, RZ, 0x1f, R15 ;  /* 0x0000001fff007819 */ /* 0x000fe2000001140f */
[----:B------:R1:W-:Y:S01]  /*8520*/  @!P0 LDGSTS.E.BYPASS.LTC128B.128 [R107+0x1f100], [R6.64], !P5 ;  /* 0x1f100000066b8fae */ /* 0x0003e2000e901d48 */
[----:B------:R-:W-:Y:S02]  /*8530*/  ISETP.GE.AND P5, PT, R203, c[0x0][0x1d4], PT ;  /* 0x00007500cb007a0c */ /* 0x000fe40003fa6270 */
[----:B------:R-:W-:Y:S01]  /*8540*/  ISETP.GE.AND P6, PT, R206, c[0x0][0x1d4], PT ;  /* 0x00007500ce007a0c */ /* 0x000fe20003fc6270 */
[----:B------:R-:W-:Y:S01]  /*8550*/  IMAD R0, R0, c[0x0][0x2b0], RZ ;  /* 0x0000ac0000007a24 */ /* 0x000fe200078e02ff */
[----:B------:R-:W-:Y:S02]  /*8560*/  @!P0 LEA.HI.X R3, R206, R4, R212, 0x1, P1 ;  /* 0x00000004ce038211 */ /* 0x000fe400008f0cd4 */
[----:B------:R-:W-:Y:S01]  /*8570*/  @P3 LOP3.LUT R198, R198, 0x2, RZ, 0xfc, !PT ;  /* 0x00000002c6c63812 */ /* 0x000fe200078efcff */
[----:B------:R-:W-:Y:S01]  /*8580*/  IMAD R0, R15, c[0x0][0x2b4], R0 ;  /* 0x0000ad000f007a24 */ /* 0x000fe200078e0200 */
[----:B------:R-:W-:Y:S01]  /*8590*/  SEL R149, RZ, 0x10, P6 ;  /* 0x00000010ff957807 */ /* 0x000fe20003000000 */
[----:B------:R1:W-:Y:S01]  /*85a0*/  @!P0 LDGSTS.E.BYPASS.LTC128B.128 [R107+0x23100], [R2.64], !P4 ;  /* 0x23100000026b8fae */ /* 0x0003e2000e101d48 */
[----:B------:R-:W-:Y:S01]  /*85b0*/  LOP3.LUT R198, R198, 0xfffffffe, RZ, 0xc0, !PT ;  /* 0xfffffffec6c67812 */ /* 0x000fe200078ec0ff */
[----:B------:R-:W-:-:S02]  /*85c0*/  IMAD.IADD R233, R221, 0x1, R0 ;  /* 0x00000001dde97824 */ /* 0x000fc400078e0200 */
[----:B------:R-:W0:Y:S01]  /*85d0*/  LDGDEPBAR ;  /* 0x00000000000079af */ /* 0x000e220000000000 */
[----:B------:R-:W-:Y:S01]  /*85e0*/  @P5 LOP3.LUT R198, R198, 0x1, RZ, 0xfc, !PT ;  /* 0x00000001c6c65812 */ /* 0x000fe200078efcff */
[----:B------:R-:W-:Y:S03]  /*85f0*/  WARPSYNC 0xffffffff ;  /* 0xffffffff00007948 */ /* 0x000fe60003800000 */
[----:B------:R-:W-:-:S04]  /*8600*/  LOP3.LUT R198, R198, 0xfffffffb, RZ, 0xc0, !PT ;  /* 0xfffffffbc6c67812 */ /* 0x000fc800078ec0ff */
[----:B------:R-:W-:Y:S02]  /*8610*/  @P6 LOP3.LUT R198, R198, 0x4, RZ, 0xfc, !PT ;  /* 0x00000004c6c66812 */ /* 0x000fe400078efcff */
[----:B------:R-:W-:Y:S01]  /*8620*/  IMAD.MOV.U32 R0, RZ, RZ, c[0x0][0x2b8] ;  /* 0x0000ae00ff007624 */ /* 0x000fe200078e00ff */
[----:B------:R-:W-:Y:S01]  /*8630*/  BAR.SYNC.DEFER_BLOCKING 0x0 ;  /* 0x0000000000007b1d */ /* 0x000fe20000010000 */
[----:B-1----:R-:W-:Y:S01]  /*8640*/  IMAD R2, R22, 0x40, R217 ;  /* 0x0000004016027824 */ /* 0x002fe200078e02d9 */
[----:B------:R-:W-:Y:S01]  /*8650*/  LOP3.LUT R198, R198, 0xfffffff7, RZ, 0xc0, !PT ;  /* 0xfffffff7c6c67812 */ /* 0x000fe200078ec0ff */
[----:B------:R-:W-:Y:S01]  /*8660*/  IMAD.MOV.U32 R189, RZ, RZ, RZ ;  /* 0x000000ffffbd7224 */ /* 0x000fe200078e00ff */
[----:B------:R-:W-:Y:S02]  /*8670*/  ISETP.NE.AND P4, PT, R0, 0x1, PT ;  /* 0x000000010000780c */ /* 0x000fe40003f85270 */
        /* <DEDUP_REMOVED lines=16> */
[----:B------:R-:W-:Y:S02]  /*8780*/  BSSY B0, `(.L_x_1765) ;  /* 0x00000a8000007945 */ /* 0x000fe40003800000 */
        /* <DEDUP_REMOVED lines=15> */
[----:B------:R-:W-:Y:S01]  /*8880*/  IMAD.SHL.U32 R17, R203, 0x2, RZ ;  /* 0x00000002cb117824 */ /* 0x000fe200078e00ff */
[----:B---3--:R-:W-:Y:S01]  /*8890*/  SHF.R.S32.HI R7, RZ, 0x1f, R189 ;  /* 0x0000001fff077819 */ /* 0x008fe200000114bd */
[----:B------:R-:W-:-:S04]  /*88a0*/  IMAD.WIDE.U32 R2, R189, c[0x0][0x1f0], R2 ;  /* 0x00007c00bd027a25 */ /* 0x000fc800078e0002 */
[C---:B------:R-:W-:Y:S02]  /*88b0*/  IMAD R0, R7.reuse, c[0x0][0x1f0], RZ ;  /* 0x00007c0007007a24 */ /* 0x040fe400078e02ff */
[----:B------:R-:W-:Y:S02]  /*88c0*/  IMAD R7, R7, c[0x0][0x218], RZ ;  /* 0x0000860007077a24 */ /* 0x000fe400078e02ff */
[C---:B------:R-:W-:Y:S01]  /*88d0*/  IMAD R4, R189.reuse, c[0x0][0x1f4], R0 ;  /* 0x00007d00bd047a24 */ /* 0x040fe200078e0200 */
[----:B------:R-:W-:Y:S01]  /*88e0*/  IADD3 R0, P0, R2, R218, RZ ;  /* 0x000000da02007210 */ /* 0x000fe20007f1e0ff */
[----:B------:R-:W-:-:S03]  /*88f0*/  IMAD R16, R189, c[0x0][0x21c], R7 ;  /* 0x00008700bd107a24 */ /* 0x000fc600078e0207 */
[----:B------:R-:W-:Y:S02]  /*8900*/  IADD3.X R2, R232, R3, R4, P0, !PT ;  /* 0x00000003e8027210 */ /* 0x000fe400007fe404 */
[----:B------:R-:W-:-:S04]  /*8910*/  LEA R5, P0, R0, c[0x0][0x1c8], 0x1 ;  /* 0x0000720000057a11 */ /* 0x000fc800078008ff */
[----:B------:R-:W-:Y:S01]  /*8920*/  LEA.HI.X R8, R0, c[0x0][0x1cc], R2, 0x1, P0 ;  /* 0x0000730000087a11 */ /* 0x000fe200000f0c02 */
[----:B------:R-:W-:Y:S01]  /*8930*/  IMAD.WIDE.U32 R2, R191, c[0x0][0x208], RZ ;  /* 0x00008200bf027a25 */ /* 0x000fe200078e00ff */
[----:B------:R-:W1:Y:S03]  /*8940*/  SHFL.IDX PT, R0, R5, RZ, 0x181f ;  /* 0x00181fff05007589 */ /* 0x000e6600000e0000 */
[----:B------:R-:W-:Y:S01]  /*8950*/  IMAD.IADD R3, R3, 0x1, R6 ;  /* 0x0000000103037824 */ /* 0x000fe200078e0206 */
[----:B------:R-:W3:Y:S03]  /*8960*/  SHFL.IDX PT, R4, R8, RZ, 0x181f ;  /* 0x00181fff08047589 */ /* 0x000ee600000e0000 */
[----:B------:R-:W-:Y:S01]  /*8970*/  IMAD.WIDE.U32 R2, R189, c[0x0][0x218], R2 ;  /* 0x00008600bd027a25 */ /* 0x000fe200078e0002 */
[----:B------:R-:W5:Y:S04]  /*8980*/  SHFL.IDX PT, R5, R5, 0x1, 0x181f ;  /* 0x00381f0005057f89 */ /* 0x000f6800000e0000 */
[----:B------:R2:W4:Y:S02]  /*8990*/  SHFL.IDX PT, R14, R8, 0x1, 0x181f ;  /* 0x00381f00080e7f89 */ /* 0x00052400000e0000 */
[----:B-12---:R-:W-:-:S02]  /*89a0*/  @P1 LEA R12, P0, R204, R0, 0x1 ;  /* 0x00000000cc0c1211 */ /* 0x006fc400078008ff */
[C---:B------:R-:W-:Y:S02]  /*89b0*/  @P1 LEA R6, P2, R203.reuse, R0, 0x1 ;  /* 0x00000000cb061211 */ /* 0x040fe400078408ff */
[-C--:B---34-:R-:W-:Y:S02]  /*89c0*/  @P1 LEA.HI.X R13, R204, R4.reuse, R205, 0x1, P0 ;  /* 0x00000004cc0d1211 */ /* 0x098fe400000f0ccd */
[----:B------:R-:W-:-:S03]  /*89d0*/  @P1 LEA.HI.X R7, R203, R4, R213, 0x1, P2 ;  /* 0x00000004cb071211 */ /* 0x000fc600010f0cd5 */
[----:B------:R1:W-:Y:S01]  /*89e0*/  @P1 LDGSTS.E.BYPASS.LTC128B.128 [R107+0xc100], [R12.64], !P3 ;  /* 0x0c1000000c6b1fae */ /* 0x0003e2000d901d48 */
[----:B------:R-:W-:Y:S02]  /*89f0*/  @P1 LEA R8, P0, R206, R0, 0x1 ;  /* 0x00000000ce081211 */ /* 0x000fe400078008ff */
[----:B------:R-:W-:Y:S01]  /*8a00*/  IADD3 R0, P2, R2, R222, RZ ;  /* 0x000000de02007210 */ /* 0x000fe20007f5e0ff */
[----:B------:R2:W-:Y:S01]  /*8a10*/  @P1 LDGSTS.E.BYPASS.LTC128B.128 [R107+0xe100], [R6.64], !P5 ;  /* 0x0e100000066b1fae */ /* 0x0005e2000e901d48 */
[----:B------:R-:W-:Y:S02]  /*8a20*/  @P1 LEA.HI.X R9, R206, R4, R212, 0x1, P0 ;  /* 0x00000004ce091211 */ /* 0x000fe400000f0cd4 */
[----:B------:R-:W-:Y:S02]  /*8a30*/  ISETP.GE.AND P0, PT, R15, 0x21, PT ;  /* 0x000000210f00780c */ /* 0x000fe40003f06270 */
[----:B------:R-:W-:Y:S01]  /*8a40*/  IADD3.X R2, R234, R3, R16, P2, !PT ;  /* 0x00000003ea027210 */ /* 0x000fe200017fe410 */
[----:B------:R3:W-:Y:S01]  /*8a50*/  @P1 LDGSTS.E.BYPASS.LTC128B.128 [R107+0x10100], [R8.64], !P6 ;  /* 0x10100000086b1fae */ /* 0x0007e2000f101d48 */
[----:B------:R-:W-:-:S04]  /*8a60*/  LEA R16, P2, R0, c[0x0][0x1f8], 0x1 ;  /* 0x00007e0000107a11 */ /* 0x000fc800078408ff */
[----:B------:R-:W-:Y:S02]  /*8a70*/  LEA.HI.X R19, R0, c[0x0][0x1fc], R2, 0x1, P2 ;  /* 0x00007f0000137a11 */ /* 0x000fe400010f0c02 */
[----:B------:R-:W-:Y:S03]  /*8a80*/  SHFL.IDX PT, R0, R16, 0x1, 0x181f ;  /* 0x00381f0010007f89 */ /* 0x000fe600000e0000 */
[-C--:B-----5:R-:W-:Y:S02]  /*8a90*/  @P0 LEA R4, P2, R203, R5.reuse, 0x1 ;  /* 0x00000005cb040211 */ /* 0x0a0fe400078408ff */
[CC--:B------:R-:W-:Y:S01]  /*8aa0*/  @P0 LEA R2, P1, R206.reuse, R5.reuse, 0x1 ;  /* 0x00000005ce020211 */ /* 0x0c0fe200078208ff */
[----:B-1----:R1:W4:Y:S03]  /*8ab0*/  SHFL.IDX PT, R12, R16, RZ, 0x181f ;  /* 0x00181fff100c7589 */ /* 0x00232600000e0000 */
[----:B------:R-:W-:Y:S01]  /*8ac0*/  @P0 LEA.HI.X R3, R206, R14, R212, 0x1, P1 ;  /* 0x0000000ece030211 */ /* 0x000fe200008f0cd4 */
[----:B------:R-:W5:Y:S01]  /*8ad0*/  SHFL.IDX PT, R13, R19, RZ, 0x181f ;  /* 0x00181fff130d7589 */ /* 0x000f6200000e0000 */
[----:B--2---:R-:W-:-:S02]  /*8ae0*/  @P0 LEA R6, P3, R204, R5, 0x1 ;  /* 0x00000005cc060211 */ /* 0x004fc400078608ff */
[CC--:B------:R-:W-:Y:S02]  /*8af0*/  @P0 LEA.HI.X R5, R203.reuse, R14.reuse, R213, 0x1, P2 ;  /* 0x0000000ecb050211 */ /* 0x0c0fe400010f0cd5 */
[----:B------:R-:W-:Y:S02]  /*8b00*/  @P0 LEA.HI.X R7, R204, R14, R205, 0x1, P3 ;  /* 0x0000000ecc070211 */ /* 0x000fe400018f0ccd */
[C---:B------:R-:W-:Y:S02]  /*8b10*/  LOP3.LUT P3, RZ, R198.reuse, 0x2, RZ, 0xc0, !PT ;  /* 0x00000002c6ff7812 */ /* 0x040fe4000786c0ff */
[----:B------:R-:W-:Y:S02]  /*8b20*/  ISETP.GE.AND P2, PT, R203, c[0x0][0x1d4], PT ;  /* 0x00007500cb007a0c */ /* 0x000fe40003f46270 */
[----:B------:R-:W-:Y:S02]  /*8b30*/  LOP3.LUT R198, R198, 0xffffffef, RZ, 0xc0, !PT ;  /* 0xffffffefc6c67812 */ /* 0x000fe400078ec0ff */
[----:B-1----:R-:W-:-:S07]  /*8b40*/  SHF.L.U64.HI R16, R206, 0x1, R212 ;  /* 0x00000001ce107819 */ /* 0x002fce00000102d4 */
[----:B------:R1:W-:Y:S01]  /*8b50*/  @P0 LDGSTS.E.BYPASS.LTC128B.128 [R107+0xd100], [R6.64], !P3 ;  /* 0x0d100000066b0fae */ /* 0x0003e2000d901d48 */
[----:B------:R-:W-:-:S03]  /*8b60*/  ISETP.GE.AND P3, PT, R204, c[0x0][0x1d4], PT ;  /* 0x00007500cc007a0c */ /* 0x000fc60003f66270 */
[----:B------:R2:W-:Y:S01]  /*8b70*/  @P0 LDGSTS.E.BYPASS.LTC128B.128 [R107+0xf100], [R4.64], !P5 ;  /* 0x0f100000046b0fae */ /* 0x0005e2000e901d48 */
[----:B------:R-:W-:Y:S02]  /*8b80*/  ISETP.LT.OR P1, PT, R15, 0x1, P3 ;  /* 0x000000010f00780c */ /* 0x000fe40001f21670 */
[----:B------:R-:W-:Y:S01]  /*8b90*/  ISETP.GT.AND P5, PT, R22, R208, PT ;  /* 0x000000d01600720c */ /* 0x000fe20003fa4270 */
[----:B------:R4:W-:Y:S01]  /*8ba0*/  @P0 LDGSTS.E.BYPASS.LTC128B.128 [R107+0x11100], [R2.64], !P6 ;  /* 0x11100000026b0fae */ /* 0x0009e2000f101d48 */
[----:B------:R-:W-:-:S03]  /*8bb0*/  ISETP.GT.AND P6, PT, R217, 0x3f, PT ;  /* 0x0000003fd900780c */ /* 0x000fc60003fc4270 */
[----:B------:R-:W0:Y:S08]  /*8bc0*/  LDGDEPBAR ;  /* 0x00000000000079af */ /* 0x000e300000000000 */
[----:B------:R-:W-:Y:S01]  /*8bd0*/  @P5 LOP3.LUT R198, R198, 0x10, RZ, 0xfc, !PT ;  /* 0x00000010c6c65812 */ /* 0x000fe200078efcff */
[----:B-1----:R1:W3:Y:S01]  /*8be0*/  SHFL.IDX PT, R6, R19, 0x1, 0x181f ;  /* 0x00381f0013067f89 */ /* 0x0022e200000e0000 */
[----:B----4-:R-:W-:-:S05]  /*8bf0*/  IADD3 R2, P0, R12, R21, RZ ;  /* 0x000000150c027210 */ /* 0x010fca0007f1e0ff */
[----:B-----5:R-:W-:Y:S01]  /*8c00*/  IMAD.X R3, R13, 0x1, R20, P0 ;  /* 0x000000010d037824 */ /* 0x020fe200000e0614 */
[----:B--2---:R-:W-:-:S04]  /*8c10*/  IADD3 R4, P0, R12, R17, RZ ;  /* 0x000000110c047210 */ /* 0x004fc80007f1e0ff */
[----:B------:R2:W-:Y:S01]  /*8c20*/  LDGSTS.E.BYPASS.LTC128B.128 [R107+0x100], [R2.64], !P1 ;  /* 0x00100000026b7fae */ /* 0x0005e2000c901d48 */
[----:B------:R-:W-:Y:S01]  /*8c30*/  IMAD.X R5, R13, 0x1, R18, P0 ;  /* 0x000000010d057824 */ /* 0x000fe200000e0612 */
[C---:B------:R-:W-:Y:S02]  /*8c40*/  ISETP.LT.OR P0, PT, R15.reuse, 0x1, P2 ;  /* 0x000000010f00780c */ /* 0x040fe40001701670 */
[C---:B------:R-:W-:Y:S01]  /*8c50*/  ISETP.GE.AND P1, PT, R206.reuse, c[0x0][0x1d4], PT ;  /* 0x00007500ce007a0c */ /* 0x040fe20003f26270 */
[----:B-1----:R-:W-:Y:S01]  /*8c60*/  IMAD.SHL.U32 R19, R206, 0x2, RZ ;  /* 0x00000002ce137824 */ /* 0x002fe200078e00ff */
[----:B------:R-:W-:-:S09]  /*8c70*/  ISETP.LT.OR P2, PT, R15, 0x21, P2 ;  /* 0x000000210f00780c */ /* 0x000fd20001741670 */
[----:B------:R1:W-:Y:S02]  /*8c80*/  LDGSTS.E.BYPASS.LTC128B.128 [R107+0x2100], [R4.64], !P0 ;  /* 0x02100000046b7fae */ /* 0x0003e4000c101d48 */
[----:B-1----:R-:W-:-:S05]  /*8c90*/  IADD3 R4, P0, R12, R19, RZ ;  /* 0x000000130c047210 */ /* 0x002fca0007f1e0ff */
[----:B------:R-:W-:Y:S01]  /*8ca0*/  IMAD.X R5, R13, 0x1, R16, P0 ;  /* 0x000000010d057824 */ /* 0x000fe200000e0610 */
[----:B--2---:R-:W-:-:S05]  /*8cb0*/  IADD3 R2, P0, R0, R21, RZ ;  /* 0x0000001500027210 */ /* 0x004fca0007f1e0ff */
[----:B---3--:R-:W-:Y:S01]  /*8cc0*/  IMAD.X R3, R6, 0x1, R20, P0 ;  /* 0x0000000106037824 */ /* 0x008fe200000e0614 */
[C---:B------:R-:W-:Y:S02]  /*8cd0*/  ISETP.LT.OR P0, PT, R15.reuse, 0x1, P1 ;  /* 0x000000010f00780c */ /* 0x040fe40000f01670 */
[----:B------:R-:W-:-:S11]  /*8ce0*/  ISETP.LT.OR P1, PT, R15, 0x21, P1 ;  /* 0x000000210f00780c */ /* 0x000fd60000f21670 */
[----:B------:R1:W-:Y:S01]  /*8cf0*/  LDGSTS.E.BYPASS.LTC128B.128 [R107+0x4100], [R4.64], !P0 ;  /* 0x04100000046b7fae */ /* 0x0003e2000c101d48 */
[----:B------:R-:W-:-:S13]  /*8d00*/  ISETP.LT.OR P0, PT, R15, 0x21, P3 ;  /* 0x000000210f00780c */ /* 0x000fda0001f01670 */
[----:B------:R2:W-:Y:S01]  /*8d10*/  LDGSTS.E.BYPASS.LTC128B.128 [R107+0x1100], [R2.64], !P0 ;  /* 0x01100000026b7fae */ /* 0x0005e2000c101d48 */
[----:B-1----:R-:W-:-:S05]  /*8d20*/  IADD3 R4, P0, R0, R17, RZ ;  /* 0x0000001100047210 */ /* 0x002fca0007f1e0ff */
[----:B------:R-:W-:-:S05]  /*8d30*/  IMAD.X R5, R6, 0x1, R18, P0 ;  /* 0x0000000106057824 */ /* 0x000fca00000e0612 */
[----:B------:R1:W-:Y:S01]  /*8d40*/  LDGSTS.E.BYPASS.LTC128B.128 [R107+0x3100], [R4.64], !P2 ;  /* 0x03100000046b7fae */ /* 0x0003e2000d101d48 */
[----:B--2---:R-:W-:-:S05]  /*8d50*/  IADD3 R2, P0, R0, R19, RZ ;  /* 0x0000001300027210 */ /* 0x004fca0007f1e0ff */
[----:B------:R-:W-:-:S05]  /*8d60*/  IMAD.X R3, R6, 0x1, R16, P0 ;  /* 0x0000000106037824 */ /* 0x000fca00000e0610 */
[----:B------:R1:W-:Y:S04]  /*8d70*/  LDGSTS.E.BYPASS.LTC128B.128 [R107+0x5100], [R2.64], !P1 ;  /* 0x05100000026b7fae */ /* 0x0003e8000c901d48 */
[----:B------:R-:W0:Y:S01]  /*8d80*/  LDGDEPBAR ;  /* 0x00000000000079af */ /* 0x000e220000000000 */
[----:B------:R-:W-:Y:S05]  /*8d90*/  @!P5 BRA `(.L_x_1766) ;  /* 0x000004600000d947 */ /* 0x000fea0003800000 */
[----:B-1----:R-:W-:Y:S01]  /*8da0*/  IMAD R2, R22, 0x40, R235 ;  /* 0x0000004016027824 */ /* 0x002fe200078e02eb */
        /* <DEDUP_REMOVED lines=27> */
.L_x_1902:
[----:B------:R-:W-:Y:S05]  /*8f60*/  BRA.DIV ~URZ, `(.L_x_1768) ;  /* 0x000109627f007947 */ /* 0x000fea000b800000 */
[----:B------:R-:W3:Y:S01]  /*8f70*/  SHFL.IDX PT, R0, R14, RZ, 0x181f ;  /* 0x00181fff0e007589 */ /* 0x000ee200000e0000 */
[C---:B------:R-:W-:Y:S02]  /*8f80*/  LOP3.LUT P2, RZ, R198.reuse, 0x2, RZ, 0xc0, !PT ;  /* 0x00000002c6ff7812 */ /* 0x040fe4000784c0ff */
[C---:B------:R-:W-:Y:S02]  /*8f90*/  LOP3.LUT P1, RZ, R198.reuse, 0x1, RZ, 0xc0, !PT ;  /* 0x00000001c6ff7812 */ /* 0x040fe4000782c0ff */
[----:B------:R-:W-:Y:S02]  /*8fa0*/  LOP3.LUT P3, RZ, R198, 0x4, RZ, 0xc0, !PT ;  /* 0x00000004c6ff7812 */ /* 0x000fe4000786c0ff */
[----:B------:R-:W-:Y:S02]  /*8fb0*/  SEL R13, RZ, 0x10, P2 ;  /* 0x00000010ff0d7807 */ /* 0x000fe40001000000 */
[----:B------:R-:W-:-:S02]  /*8fc0*/  SEL R12, RZ, 0x10, P1 ;  /* 0x00000010ff0c7807 */ /* 0x000fc40000800000 */
        /* <DEDUP_REMOVED lines=14> */
.L_x_1903:
        /* <DEDUP_REMOVED lines=21> */
.L_x_1766:
[----:B------:R-:W-:Y:S05]  /*9200*/  BSYNC B0 ;  /* 0x0000000000007941 */ /* 0x000fea0003800000 */
.L_x_1765:
[----:B------:R-:W-:Y:S01]  /*9210*/  ISETP.LT.AND P0, PT, RZ, c[0x0][0x27c], PT ;  /* 0x00009f00ff007a0c */ /* 0x000fe20003f01270 */
[----:B------:R-:W0:Y:S01]  /*9220*/  LDGDEPBAR ;  /* 0x00000000000079af */ /* 0x000e220000000000 */
[----:B------:R-:W-:Y:S11]  /*9230*/  BSSY B2, `(.L_x_1769) ;  /* 0x0000580000027945 */ /* 0x000ff60003800000 */
[----:B------:R-:W-:Y:S05]  /*9240*/  @P0 BRA `(.L_x_1770) ;  /* 0x0000002000000947 */ /* 0x000fea0003800000 */
[----:B------:R-:W-:-:S04]  /*9250*/  DEPBAR.LE SB0, 0x3 ;  /* 0x000080c00000791a */ /* 0x000fc80000000000 */
[----:B------:R-:W-:Y:S05]  /*9260*/  BRA `(.L_x_1771) ;  /* 0x000057c000007947 */ /* 0x000fea0003800000 */
.L_x_1770:
[----:B------:R-:W-:Y:S01]  /*9270*/  SHF.R.S32.HI R0, RZ, 0x1f, R142 ;  /* 0x0000001fff007819 */ /* 0x000fe2000001148e */
[----:B-1----:R-:W-:Y:S01]  /*9280*/  IMAD.WIDE.U32 R4, R142, c[0x0][0x280], RZ ;  /* 0x0000a0008e047a25 */ /* 0x002fe200078e00ff */
[----:B------:R-:W-:-:S03]  /*9290*/  ULDC.U8 UR4, c[0x0][0x298] ;  /* 0x0000a60000047ab9 */ /* 0x000fc60000000000 */
[----:B------:R-:W-:Y:S01]  /*92a0*/  IMAD R2, R0, c[0x0][0x280], RZ ;  /* 0x0000a00000027a24 */ /* 0x000fe200078e02ff */
[----:B------:R-:W-:Y:S01]  /*92b0*/  LEA R6, P0, R4, c[0x0][0x270], 0x1 ;  /* 0x00009c0004067a11 */ /* 0x000fe200078008ff */
[----:B------:R-:W-:Y:S02]  /*92c0*/  IMAD R0, R0, c[0x0][0x290], RZ ;  /* 0x0000a40000007a24 */ /* 0x000fe400078e02ff */
[C---:B------:R-:W-:Y:S02]  /*92d0*/  IMAD R7, R142.reuse, c[0x0][0x284], R2 ;  /* 0x0000a1008e077a24 */ /* 0x040fe400078e0202 */
[----:B------:R-:W-:-:S03]  /*92e0*/  IMAD.WIDE.U32 R2, R142, c[0x0][0x290], RZ ;  /* 0x0000a4008e027a25 */ /* 0x000fc600078e00ff */
[----:B------:R-:W-:Y:S01]  /*92f0*/  IADD3 R7, R7, R5, RZ ;  /* 0x0000000507077210 */ /* 0x000fe20007ffe0ff */
[----:B------:R-:W-:-:S03]  /*9300*/  IMAD R5, R142, c[0x0][0x294], R0 ;  /* 0x0000a5008e057a24 */ /* 0x000fc600078e0200 */
[----:B------:R-:W-:Y:S02]  /*9310*/  LEA.HI.X R0, R4, c[0x0][0x274], R7, 0x1, P0 ;  /* 0x00009d0004007a11 */ /* 0x000fe400000f0c07 */
[C---:B------:R-:W-:Y:S02]  /*9320*/  LEA R12, P0, R2.reuse, c[0x0][0x288], 0x1 ;  /* 0x0000a200020c7a11 */ /* 0x040fe400078008ff */
[----:B------:R-:W-:Y:S02]  /*9330*/  IADD3 R3, R5, R3, RZ ;  /* 0x0000000305037210 */ /* 0x000fe40007ffe0ff */
[----:B------:R-:W-:Y:S02]  /*9340*/  LEA R7, R237, R207, 0x7 ;  /* 0x000000cfed077211 */ /* 0x000fe400078e38ff */
[----:B------:R-:W-:Y:S02]  /*9350*/  LEA.HI.X R5, R2, c[0x0][0x28c], R3, 0x1, P0 ;  /* 0x0000a30002057a11 */ /* 0x000fe400000f0c03 */
[----:B------:R-:W-:-:S13]  /*9360*/  ISETP.NE.AND P0, PT, RZ, UR4, PT ;  /* 0x00000004ff007c0c */ /* 0x000fda000bf05270 */
[----:B------:R-:W-:Y:S05]  /*9370*/  @!P0 BRA `(.L_x_1772) ;  /* 0x00002a9000008947 */ /* 0x000fea0003800000 */
[----:B------:R-:W-:Y:S05]  /*9380*/  BRA.DIV ~URZ, `(.L_x_1773) ;  /* 0x000107827f007947 */ /* 0x000fea000b800000 */
[----:B------:R1:W2:Y:S02]  /*9390*/  SHFL.IDX PT, R8, R0, RZ, 0x1c1f ;  /* 0x001c1fff00087589 */ /* 0x0002a400000e0000 */
.L_x_1904:
[----:B------:R-:W-:Y:S05]  /*93a0*/  BRA.DIV ~URZ, `(.L_x_1774) ;  /* 0x000107d27f007947 */ /* 0x000fea000b800000 */
[----:B------:R-:W3:Y:S04]  /*93b0*/  SHFL.IDX PT, R4, R6, RZ, 0x1c1f ;  /* 0x001c1fff06047589 */ /* 0x000ee800000e0000 */
[----:B-1----:R-:W1:Y:S04]  /*93c0*/  SHFL.IDX PT, R0, R12, RZ, 0x1c1f ;  /* 0x001c1fff0c007589 */ /* 0x002e6800000e0000 */
[----:B------:R4:W2:Y:S02]  /*93d0*/  SHFL.IDX PT, R30, R5, RZ, 0x1c1f ;  /* 0x001c1fff051e7589 */ /* 0x0008a400000e0000 */
[----:B--2-4-:R-:W-:-:S02]  /*93e0*/  MOV R5, R8 ;  /* 0x0000000800057202 */ /* 0x014fc40000000f00 */
.L_x_1905:
[----:B-1-3--:R-:W-:Y:S01]  /*93f0*/  ISETP.GE.AND P0, PT, R7, R46, PT ;  /* 0x0000002e0700720c */ /* 0x00afe20003f06270 */
        /* <DEDUP_REMOVED lines=14> */
[----:B------:R-:W2:Y:S04]  /*94e0*/  LDL R42, [R1+0x30] ;  /* 0x00003000012a7983 */ /* 0x000ea80000100800 */
[----:B------:R-:W3:Y:S04]  /*94f0*/  LDL R41, [R1+0x2c] ;  /* 0x00002c0001297983 */ /* 0x000ee80000100800 */
        /* <DEDUP_REMOVED lines=11> */
[----:B------:R-:W-:Y:S01]  /*95b0*/  CS2R R2, SRZ ;  /* 0x0000000000027805 */ /* 0x000fe2000001ff00 */
[----:B------:R-:W-:-:S02]  /*95c0*/  ISETP.GE.AND P2, PT, R145, c[0x0][0x27c], PT ;  /* 0x00009f0091007a0c */ /* 0x000fc40003f46270 */
[----:B------:R-:W-:Y:S01]  /*95d0*/  ISETP.GE.AND P1, PT, R110, c[0x0][0x27c], PT ;  /* 0x00009f006e007a0c */ /* 0x000fe20003f26270 */
[----:B------:R-:W-:Y:S01]  /*95e0*/  CS2R R20, SRZ ;  /* 0x0000000000147805 */ /* 0x000fe2000001ff00 */
[----:B------:R-:W-:Y:S01]  /*95f0*/  CS2R R22, SRZ ;  /* 0x0000000000167805 */ /* 0x000fe2000001ff00 */
[----:B------:R-:W-:Y:S01]  /*9600*/  CS2R R24, SRZ ;  /* 0x0000000000187805 */ /* 0x000fe2000001ff00 */
[----:B------:R-:W-:Y:S01]  /*9610*/  CS2R R26, SRZ ;  /* 0x00000000001a7805 */ /* 0x000fe2000001ff00 */
[----:B------:R-:W-:Y:S02]  /*9620*/  CS2R R28, SRZ ;  /* 0x00000000001c7805 */ /* 0x000fe4000001ff00 */
[----:B--2---:R-:W-:-:S05]  /*9630*/  @!P4 IADD3 R8, P0, R4, R42, RZ ;  /* 0x0000002a0408c210 */ /* 0x004fca0007f1e0ff */
[----:B---3--:R-:W-:Y:S01]  /*9640*/  @!P4 IMAD.X R9, R5, 0x1, R41, P0 ;  /* 0x000000010509c824 */ /* 0x008fe200000e0629 */
[----:B----4-:R-:W-:-:S04]  /*9650*/  @!P3 IADD3 R12, P0, R4, R40, RZ ;  /* 0x00000028040cb210 */ /* 0x010fc80007f1e0ff */
[----:B------:R1:W5:Y:S01]  /*9660*/  @!P4 LD.E.64 R20, [R8.64] ;  /* 0x000000080814c980 */ /* 0x000362000c101b00 */
[----:B------:R-:W-:Y:S01]  /*9670*/  @!P3 IMAD.X R13, R5, 0x1, R39, P0 ;  /* 0x00000001050db824 */ /* 0x000fe200000e0627 */
[----:B------:R-:W-:-:S04]  /*9680*/  @!P2 IADD3 R14, P0, R4, R38, RZ ;  /* 0x00000026040ea210 */ /* 0x000fc80007f1e0ff */
[----:B------:R2:W5:Y:S01]  /*9690*/  @!P3 LD.E.64 R22, [R12.64] ;  /* 0x000000080c16b980 */ /* 0x000562000c101b00 */
[----:B------:R-:W-:Y:S01]  /*96a0*/  @!P2 IMAD.X R15, R5, 0x1, R37, P0 ;  /* 0x00000001050fa824 */ /* 0x000fe200000e0625 */
[----:B------:R-:W-:-:S04]  /*96b0*/  @!P1 IADD3 R16, P0, R4, R36, RZ ;  /* 0x0000002404109210 */ /* 0x000fc80007f1e0ff */
[----:B------:R3:W5:Y:S01]  /*96c0*/  @!P2 LD.E.64 R24, [R14.64] ;  /* 0x000000080e18a980 */ /* 0x000762000c101b00 */
[----:B------:R-:W-:Y:S01]  /*96d0*/  @!P1 IMAD.X R17, R5, 0x1, R35, P0 ;  /* 0x0000000105119824 */ /* 0x000fe200000e0623 */
[----:B------:R-:W-:-:S04]  /*96e0*/  ISETP.GE.AND P0, PT, R144, c[0x0][0x27c], PT ;  /* 0x00009f0090007a0c */ /* 0x000fc80003f06270 */
[----:B------:R4:W5:Y:S09]  /*96f0*/  @!P1 LD.E.64 R26, [R16.64] ;  /* 0x00000008101a9980 */ /* 0x000972000c101b00 */
[----:B------:R-:W-:-:S05]  /*9700*/  @!P0 IADD3 R32, P5, R4, R34, RZ ;  /* 0x0000002204208210 */ /* 0x000fca0007fbe0ff */
[----:B------:R-:W-:Y:S01]  /*9710*/  @!P0 IMAD.X R33, R5, 0x1, R31, P5 ;  /* 0x0000000105218824 */ /* 0x000fe200028e061f */
[----:B------:R-:W-:Y:S01]  /*9720*/  ISETP.GE.AND P5, PT, R108, c[0x0][0x27c], PT ;  /* 0x00009f006c007a0c */ /* 0x000fe20003fa6270 */
[----:B-1----:R-:W-:Y:S01]  /*9730*/  CS2R R8, SRZ ;  /* 0x0000000000087805 */ /* 0x002fe2000001ff00 */
[----:B--2---:R-:W-:Y:S01]  /*9740*/  CS2R R12, SRZ ;  /* 0x00000000000c7805 */ /* 0x004fe2000001ff00 */
[----:B---3--:R-:W-:Y:S01]  /*9750*/  CS2R R14, SRZ ;  /* 0x00000000000e7805 */ /* 0x008fe2000001ff00 */
[----:B------:R1:W5:Y:S09]  /*9760*/  @!P0 LD.E.64 R28, [R32.64] ;  /* 0x00000008201c8980 */ /* 0x000372000c101b00 */
[----:B------:R-:W-:-:S02]  /*9770*/  @!P5 IMAD.MOV.U32 R6, RZ, RZ, R4 ;  /* 0x000000ffff06d224 */ /* 0x000fc400078e0004 */
[----:B------:R-:W-:Y:S02]  /*9780*/  @!P5 IMAD.MOV.U32 R7, RZ, RZ, R5 ;  /* 0x000000ffff07d224 */ /* 0x000fe400078e0005 */
[----:B------:R-:W-:Y:S02]  /*9790*/  @!P5 IMAD.MOV.U32 R4, RZ, RZ, R0 ;  /* 0x000000ffff04d224 */ /* 0x000fe400078e0000 */
[----:B------:R-:W-:Y:S02]  /*97a0*/  @!P5 IMAD.MOV.U32 R5, RZ, RZ, R30 ;  /* 0x000000ffff05d224 */ /* 0x000fe400078e001e */
[----:B------:R-:W-:-:S04]  /*97b0*/  @!P5 IMAD.WIDE R6, R108, 0x2, R6 ;  /* 0x000000026c06d825 */ /* 0x000fc800078e0206 */
[----:B------:R-:W-:Y:S01]  /*97c0*/  @!P5 IMAD.WIDE R4, R108, 0x2, R4 ;  /* 0x000000026c04d825 */ /* 0x000fe200078e0204 */
[----:B------:R2:W5:Y:S04]  /*97d0*/  @!P5 LD.E.64 R18, [R6.64] ;  /* 0x000000080612d980 */ /* 0x000568000c101b00 */
[----:B------:R3:W5:Y:S01]  /*97e0*/  @!P5 LD.E.64 R2, [R4.64] ;  /* 0x000000080402d980 */ /* 0x000762000c101b00 */
[----:B--2---:R-:W-:Y:S01]  /*97f0*/  CS2R R6, SRZ ;  /* 0x0000000000067805 */ /* 0x004fe2000001ff00 */
[----:B---3--:R-:W-:-:S05]  /*9800*/  @!P4 IADD3 R4, P5, R0, R42, RZ ;  /* 0x0000002a0004c210 */ /* 0x008fca0007fbe0ff */
[----:B------:R-:W-:-:S05]  /*9810*/  @!P4 IMAD.X R5, R30, 0x1, R41, P5 ;  /* 0x000000011e05c824 */ /* 0x000fca00028e0629 */
[----:B------:R2:W5:Y:S02]  /*9820*/  @!P4 LD.E.64 R6, [R4.64] ;  /* 0x000000080406c980 */ /* 0x000564000c101b00 */
[----:B--2---:R-:W-:-:S05]  /*9830*/  @!P3 IADD3 R4, P4, R0, R40, RZ ;  /* 0x000000280004b210 */ /* 0x004fca0007f9e0ff */
[----:B------:R-:W-:-:S05]  /*9840*/  @!P3 IMAD.X R5, R30, 0x1, R39, P4 ;  /* 0x000000011e05b824 */ /* 0x000fca00020e0627 */
[----:B------:R2:W5:Y:S02]  /*9850*/  @!P3 LD.E.64 R8, [R4.64] ;  /* 0x000000080408b980 */ /* 0x000564000c101b00 */
[----:B--2---:R-:W-:-:S05]  /*9860*/  @!P2 IADD3 R4, P3, R0, R38, RZ ;  /* 0x000000260004a210 */ /* 0x004fca0007f7e0ff */
[----:B------:R-:W-:-:S05]  /*9870*/  @!P2 IMAD.X R5, R30, 0x1, R37, P3 ;  /* 0x000000011e05a824 */ /* 0x000fca00018e0625 */
[----:B------:R2:W5:Y:S01]  /*9880*/  @!P2 LD.E.64 R12, [R4.64] ;  /* 0x00000008040ca980 */ /* 0x000562000c101b00 */
[----:B----4-:R-:W-:Y:S01]  /*9890*/  CS2R R16, SRZ ;  /* 0x0000000000107805 */ /* 0x010fe2000001ff00 */
[----:B--2---:R-:W-:-:S05]  /*98a0*/  @!P1 IADD3 R4, P2, R0, R36, RZ ;  /* 0x0000002400049210 */ /* 0x004fca0007f5e0ff */
[----:B------:R-:W-:-:S05]  /*98b0*/  @!P1 IMAD.X R5, R30, 0x1, R35, P2 ;  /* 0x000000011e059824 */ /* 0x000fca00010e0623 */
[----:B------:R2:W5:Y:S02]  /*98c0*/  @!P1 LD.E.64 R14, [R4.64] ;  /* 0x00000008040e9980 */ /* 0x000564000c101b00 */
[----:B--2---:R-:W-:-:S05]  /*98d0*/  @!P0 IADD3 R4, P1, R0, R34, RZ ;  /* 0x0000002200048210 */ /* 0x004fca0007f3e0ff */
[----:B------:R-:W-:-:S05]  /*98e0*/  @!P0 IMAD.X R5, R30, 0x1, R31, P1 ;  /* 0x000000011e058824 */ /* 0x000fca00008e061f */
[----:B------:R1:W5:Y:S03]  /*98f0*/  @!P0 LD.E.64 R16, [R4.64] ;  /* 0x0000000804108980 */ /* 0x000366000c101b00 */
.L_x_1776:
[----:B------:R-:W-:Y:S05]  /*9900*/  BSYNC B0 ;  /* 0x0000000000007941 */ /* 0x000fea0003800000 */
.L_x_1775:
[--C-:B-----5:R-:W-:Y:S01]  /*9910*/  IMAD.MOV.U32 R39, RZ, RZ, R27.reuse ;  /* 0x000000ffff277224 */ /* 0x120fe200078e001b */
[----:B------:R-:W-:Y:S01]  /*9920*/  SHF.R.U32.HI R0, RZ, 0x10, R27 ;  /* 0x00000010ff007819 */ /* 0x000fe2000001161b */
[--C-:B------:R-:W-:Y:S01]  /*9930*/  IMAD.MOV.U32 R43, RZ, RZ, R25.reuse ;  /* 0x000000ffff2b7224 */ /* 0x100fe200078e0019 */
[----:B-1----:R-:W-:Y:S01]  /*9940*/  SHF.R.U32.HI R33, RZ, 0x10, R25 ;  /* 0x00000010ff217819 */ /* 0x002fe20000011619 */
[----:B------:R-:W-:Y:S01]  /*9950*/  IMAD.MOV.U32 R40, RZ, RZ, R26 ;  /* 0x000000ffff287224 */ /* 0x000fe200078e001a */
[----:B------:R-:W-:Y:S01]  /*9960*/  PRMT R39, R39, 0x5410, R0 ;  /* 0x0000541027277816 */ /* 0x000fe20000000000 */
[----:B------:R-:W-:Y:S01]  /*9970*/  IMAD.MOV.U32 R31, RZ, RZ, R29 ;  /* 0x000000ffff1f7224 */ /* 0x000fe200078e001d */
[----:B------:R-:W-:Y:S01]  /*9980*/  LOP3.LUT R0, R209, 0x18, R104, 0xf8, !PT ;  /* 0x00000018d1007812 */ /* 0x000fe200078ef868 */
[----:B------:R-:W-:Y:S01]  /*9990*/  IMAD.MOV.U32 R32, RZ, RZ, R28 ;  /* 0x000000ffff207224 */ /* 0x000fe200078e001c */
[----:B------:R-:W-:Y:S01]  /*99a0*/  SHF.R.U64 R34, R26, 0x10, R27 ;  /* 0x000000101a227819 */ /* 0x000fe2000000121b */
[----:B------:R-:W-:Y:S01]  /*99b0*/  IMAD.MOV.U32 R37, RZ, RZ, R2 ;  /* 0x000000ffff257224 */ /* 0x000fe200078e0002 */
[----:B------:R-:W-:Y:S01]  /*99c0*/  SHF.R.U32.HI R26, RZ, 0x10, R29 ;  /* 0x00000010ff1a7819 */ /* 0x000fe2000001161d */
[----:B------:R-:W-:Y:S01]  /*99d0*/  IMAD.MOV.U32 R36, RZ, RZ, R3 ;  /* 0x000000ffff247224 */ /* 0x000fe200078e0003 */
[----:B------:R-:W-:Y:S01]  /*99e0*/  LOP3.LUT R0, R148, R0, R147, 0xf6, !PT ;  /* 0x0000000094007212 */ /* 0x000fe200078ef693 */
[----:B------:R-:W-:Y:S01]  /*99f0*/  IMAD.MOV.U32 R48, RZ, RZ, R23 ;  /* 0x000000ffff307224 */ /* 0x000fe200078e0017 */
[----:B------:R-:W-:Y:S01]  /*9a00*/  LOP3.LUT P0, RZ, R241, 0x4, RZ, 0xc0, !PT ;  /* 0x00000004f1ff7812 */ /* 0x000fe2000780c0ff */
[----:B------:R-:W-:Y:S01]  /*9a10*/  IMAD.MOV.U32 R55, RZ, RZ, R19 ;  /* 0x000000ffff377224 */ /* 0x000fe200078e0013 */
[----:B------:R-:W-:Y:S01]  /*9a20*/  PRMT R33, R43, 0x5410, R33 ;  /* 0x000054102b217816 */ /* 0x000fe20000000021 */
[----:B------:R-:W-:Y:S01]  /*9a30*/  IMAD.MOV.U32 R53, RZ, RZ, R20 ;  /* 0x000000ffff357224 */ /* 0x000fe200078e0014 */
[----:B------:R-:W-:Y:S01]  /*9a40*/  PRMT R43, R31, 0x5410, R26 ;  /* 0x000054101f2b7816 */ /* 0x000fe2000000001a */
[----:B------:R-:W-:Y:S01]  /*9a50*/  IMAD.SHL.U32 R26, R0, 0x2, RZ ;  /* 0x00000002001a7824 */ /* 0x000fe200078e00ff */
[----:B------:R-:W-:Y:S01]  /*9a60*/  SHF.R.U64 R30, R28, 0x10, R29 ;  /* 0x000000101c1e7819 */ /* 0x000fe2000000121d */
[----:B------:R-:W-:Y:S01]  /*9a70*/  IMAD.MOV.U32 R52, RZ, RZ, R21 ;  /* 0x000000ffff347224 */ /* 0x000fe200078e0015 */
[--C-:B------:R-:W-:Y:S01]  /*9a80*/  SHF.R.U64 R35, R2, 0x10, R3.reuse ;  /* 0x0000001002237819 */ /* 0x100fe20000001203 */
[----:B------:R-:W-:Y:S01]  /*9a90*/  IMAD R2, R237, -0x80, R46 ;  /* 0xffffff80ed027824 */ /* 0x000fe200078e022e */
[----:B------:R-:W-:Y:S01]  /*9aa0*/  SHF.R.U32.HI R27, RZ, 0x10, R3 ;  /* 0x00000010ff1b7819 */ /* 0x000fe20000011603 */
[----:B------:R-:W-:Y:S01]  /*9ab0*/  IMAD.MOV.U32 R49, RZ, RZ, R22 ;  /* 0x000000ffff317224 */ /* 0x000fe200078e0016 */
[----:B------:R-:W-:Y:S01]  /*9ac0*/  PRMT R34, R40, 0x5410, R34 ;  /* 0x0000541028227816 */ /* 0x000fe20000000022 */
[----:B------:R-:W-:Y:S01]  /*9ad0*/  IMAD.MOV.U32 R56, RZ, RZ, R18 ;  /* 0x000000ffff387224 */ /* 0x000fe200078e0012 */
[----:B------:R-:W-:Y:S01]  /*9ae0*/  PRMT R40, R32, 0x5410, R30 ;  /* 0x0000541020287816 */ /* 0x000fe2000000001e */
[----:B------:R-:W-:Y:S01]  /*9af0*/  IMAD.MOV.U32 R44, RZ, RZ, R24 ;  /* 0x000000ffff2c7224 */ /* 0x000fe200078e0018 */
[----:B------:R-:W-:Y:S01]  /*9b00*/  PRMT R30, R37, 0x5410, R35 ;  /* 0x00005410251e7816 */ /* 0x000fe20000000023 */
[----:B------:R-:W-:Y:S01]  /*9b10*/  IMAD.MOV.U32 R38, RZ, RZ, R6 ;  /* 0x000000ffff267224 */ /* 0x000fe200078e0006 */
[----:B------:R-:W-:Y:S01]  /*9b20*/  IADD3 R0, R26, 0x18100, RZ ;  /* 0x000181001a007810 */ /* 0x000fe20007ffe0ff */
[----:B------:R-:W-:Y:S01]  /*9b30*/  IMAD.MOV.U32 R29, RZ, RZ, R7 ;  /* 0x000000ffff1d7224 */ /* 0x000fe200078e0007 */
[----:B------:R-:W-:Y:S01]  /*9b40*/  IMNMX R35, R2, 0x80, PT ;  /* 0x0000008002237817 */ /* 0x000fe20003800200 */
[----:B------:R-:W-:-:S04]  /*9b50*/  DEPBAR.LE SB0, 0x3 ;  /* 0x000080c00000791a */ /* 0x000fc80000000000 */
[----:B------:R-:W-:Y:S01]  /*9b60*/  PRMT R31, R36, 0x5410, R27 ;  /* 0x00005410241f7816 */ /* 0x000fe2000000001b */
[----:B------:R-:W-:Y:S01]  /*9b70*/  WARPSYNC 0xffffffff ;  /* 0xffffffff00007948 */ /* 0x000fe20003800000 */
[----:B------:R-:W-:Y:S01]  /*9b80*/  IADD3 R27, R26, 0x18140, RZ ;  /* 0x000181401a1b7810 */ /* 0x000fe20007ffe0ff */
[----:B------:R-:W-:Y:S01]  /*9b90*/  BSSY B1, `(.L_x_1777) ;  /* 0x0000129000017945 */ /* 0x000fe20003800000 */
[----:B------:R-:W-:Y:S02]  /*9ba0*/  @P0 IADD3 R27, R0, -0x40, RZ ;  /* 0xffffffc0001b0810 */ /* 0x000fe40007ffe0ff */
[----:B------:R-:W-:Y:S02]  /*9bb0*/  ISETP.GE.AND P0, PT, R207, R35, PT ;  /* 0x00000023cf00720c */ /* 0x000fe40003f06270 */
[--C-:B------:R-:W-:Y:S02]  /*9bc0*/  SHF.R.U64 R47, R22, 0x10, R23.reuse ;  /* 0x00000010162f7819 */ /* 0x100fe40000001217 */
[----:B------:R-:W-:-:S02]  /*9bd0*/  SHF.R.U32.HI R41, RZ, 0x10, R23 ;  /* 0x00000010ff297819 */ /* 0x000fc40000011617 */
[----:B------:R-:W-:Y:S01]  /*9be0*/  SHF.R.U64 R42, R24, 0x10, R25 ;  /* 0x00000010182a7819 */ /* 0x000fe20000001219 */
[----:B------:R-:W-:Y:S01]  /*9bf0*/  IMAD.MOV.U32 R25, RZ, RZ, R8 ;  /* 0x000000ffff197224 */ /* 0x000fe200078e0008 */
[----:B------:R-:W-:Y:S01]  /*9c00*/  SHF.R.U64 R54, R18, 0x10, R19 ;  /* 0x0000001012367819 */ /* 0x000fe20000001213 */
[----:B------:R-:W-:Y:S01]  /*9c10*/  IMAD.MOV.U32 R24, RZ, RZ, R9 ;  /* 0x000000ffff187224 */ /* 0x000fe200078e0009 */
[----:B------:R-:W-:Y:S02]  /*9c20*/  SHF.R.U32.HI R50, RZ, 0x10, R19 ;  /* 0x00000010ff327819 */ /* 0x000fe40000011613 */
[----:B------:R-:W-:Y:S01]  /*9c30*/  SHF.R.U64 R51, R20, 0x10, R21 ;  /* 0x0000001014337819 */ /* 0x000fe20000001215 */
[----:B------:R-:W-:Y:S01]  /*9c40*/  IMAD.MOV.U32 R20, RZ, RZ, R13 ;  /* 0x000000ffff147224 */ /* 0x000fe200078e000d */
[----:B------:R-:W-:Y:S01]  /*9c50*/  SHF.R.U32.HI R45, RZ, 0x10, R21 ;  /* 0x00000010ff2d7819 */ /* 0x000fe20000011615 */
[----:B------:R-:W-:Y:S01]  /*9c60*/  IMAD.MOV.U32 R21, RZ, RZ, R12 ;  /* 0x000000ffff157224 */ /* 0x000fe200078e000c */
[----:B------:R-:W-:-:S02]  /*9c70*/  SHF.R.U64 R23, R8, 0x10, R9 ;  /* 0x0000001008177819 */ /* 0x000fc40000001209 */
        /* <DEDUP_REMOVED lines=8> */
[----:B------:R-:W-:Y:S02]  /*9d00*/  SHF.R.U32.HI R18, RZ, 0x10, R9 ;  /* 0x00000010ff127819 */ /* 0x000fe40000011609 */
[----:B------:R-:W-:-:S02]  /*9d10*/  SHF.R.U64 R9, R14, 0x10, R15 ;  /* 0x000000100e097819 */ /* 0x000fc4000000120f */
[----:B------:R-:W-:Y:S02]  /*9d20*/  SHF.R.U32.HI R4, RZ, 0x10, R15 ;  /* 0x00000010ff047819 */ /* 0x000fe4000001160f */
        /* <DEDUP_REMOVED lines=18> */
[----:B------:R-:W-:Y:S01]  /*9e50*/  PRMT R32, R6, 0x5410, R3 ;  /* 0x0000541006207816 */ /* 0x000fe20000000003 */
[----:B------:R-:W-:Y:S06]  /*9e60*/  BAR.SYNC.DEFER_BLOCKING 0x0 ;  /* 0x0000000000007b1d */ /* 0x000fec0000010000 */
[----:B------:R-:W-:Y:S05]  /*9e70*/  @P0 BRA `(.L_x_1778) ;  /* 0x00000fa000000947 */ /* 0x000fea0003800000 */
[----:B------:R-:W-:Y:S01]  /*9e80*/  ISETP.GE.AND P0, PT, R108, c[0x0][0x27c], PT ;  /* 0x00009f006c007a0c */ /* 0x000fe20003f06270 */
[----:B------:R-:W-:-:S12]  /*9e90*/  BSSY B0, `(.L_x_1779) ;  /* 0x0000028000007945 */ /* 0x000fd80003800000 */
[----:B------:R-:W-:Y:S05]  /*9ea0*/  @P0 BRA `(.L_x_1780) ;  /* 0x0000026000000947 */ /* 0x000fea0003800000 */
[----:B------:R-:W1:Y:S01]  /*9eb0*/  LDS.128 R4, [R26+0x18100] ;  /* 0x018100001a047984 */ /* 0x000e620000000c00 */
        /* <DEDUP_REMOVED lines=10> */
[-C--:B------:R-:W-:Y:S01]  /*9f60*/  FMUL.FTZ R16, R8, R3.reuse ;  /* 0x0000000308107220 */ /* 0x080fe20000410000 */
[C---:B------:R-:W-:Y:S01]  /*9f70*/  SHF.L.U32 R14, R6.reuse, 0x10, RZ ;  /* 0x00000010060e7819 */ /* 0x040fe200000006ff */
[----:B------:R-:W-:Y:S01]  /*9f80*/  FFMA.FTZ R18, R9, R3, -R17 ;  /* 0x0000000309127223 */ /* 0x000fe20000010811 */
[----:B------:R-:W-:Y:S01]  /*9f90*/  LOP3.LUT R13, R6, 0xffff0000, RZ, 0xc0, !PT ;  /* 0xffff0000060d7812 */ /* 0x000fe200078ec0ff */
[CC--:B------:R-:W-:Y:S01]  /*9fa0*/  FMUL.FTZ R8, R4.reuse, R5.reuse ;  /* 0x0000000504087220 */ /* 0x0c0fe20000410000 */
[----:B------:R-:W-:Y:S01]  /*9fb0*/  LOP3.LUT R6, R7, 0xffff0000, RZ, 0xc0, !PT ;  /* 0xffff000007067812 */ /* 0x000fe200078ec0ff */
[----:B------:R-:W-:Y:S01]  /*9fc0*/  FFMA.FTZ R17, R9, R0, R16 ;  /* 0x0000000009117223 */ /* 0x000fe20000010010 */
[----:B------:R-:W-:Y:S01]  /*9fd0*/  LOP3.LUT R0, R31, 0xffff0000, RZ, 0xc0, !PT ;  /* 0xffff00001f007812 */ /* 0x000fe200078ec0ff */
[-C--:B------:R-:W-:Y:S01]  /*9fe0*/  FMUL.FTZ R7, R4, R2.reuse ;  /* 0x0000000204077220 */ /* 0x080fe20000410000 */
[C---:B------:R-:W-:Y:S01]  /*9ff0*/  SHF.L.U32 R4, R50.reuse, 0x10, RZ ;  /* 0x0000001032047819 */ /* 0x040fe200000006ff */
[----:B------:R-:W-:Y:S01]  /*a000*/  FFMA.FTZ R16, R15, R2, -R8 ;  /* 0x000000020f107223 */ /* 0x000fe20000010808 */
        /* <DEDUP_REMOVED lines=16> */
.L_x_1780:
[----:B------:R-:W-:Y:S05]  /*a110*/  BSYNC B0 ;  /* 0x0000000000007941 */ /* 0x000fea0003800000 */
.L_x_1779:
[----:B------:R-:W-:Y:S01]  /*a120*/  ISETP.GE.AND P0, PT, R146, c[0x0][0x27c], PT ;  /* 0x00009f0092007a0c */ /* 0x000fe20003f06270 */
[----:B------:R-:W-:-:S12]  /*a130*/  BSSY B0, `(.L_x_1781) ;  /* 0x0000028000007945 */ /* 0x000fd80003800000 */
[----:B------:R-:W-:Y:S05]  /*a140*/  @P0 BRA `(.L_x_1782) ;  /* 0x0000026000000947 */ /* 0x000fea0003800000 */
[----:B-1----:R-:W1:Y:S01]  /*a150*/  LDS.128 R4, [R27] ;  /* 0x000000001b047984 */ /* 0x002e620000000c00 */
        /* <DEDUP_REMOVED lines=36> */
[----:B------:R1:W-:Y:S02]  /*a3a0*/  STS.128 [R27], R4 ;  /* 0x000000041b007388 */ /* 0x0003e40000000c00 */
.L_x_1782:
[----:B------:R-:W-:Y:S05]  /*a3b0*/  BSYNC B0 ;  /* 0x0000000000007941 */ /* 0x000fea0003800000 */
.L_x_1781:
        /* <DEDUP_REMOVED lines=41> */
.L_x_1784:
[----:B------:R-:W-:Y:S05]  /*a650*/  BSYNC B0 ;  /* 0x0000000000007941 */ /* 0x000fea0003800000 */
.L_x_1783:
        /* <DEDUP_REMOVED lines=41> */
.L_x_1786:
[----:B------:R-:W-:Y:S05]  /*a8f0*/  BSYNC B0 ;  /* 0x0000000000007941 */ /* 0x000fea0003800000 */
.L_x_1785:
        /* <DEDUP_REMOVED lines=23> */
[----:B------:R-:W-:Y:S01]  /*aa70*/  SHF.L.U32 R4, R39, 0x10, RZ ;  /* 0x0000001027047819 */ /* 0x000fe200000006ff */
        /* <DEDUP_REMOVED lines=17> */
.L_x_1788:
[----:B------:R-:W-:Y:S05]  /*ab90*/  BSYNC B0 ;  /* 0x0000000000007941 */ /* 0x000fea0003800000 */
.L_x_1787:
[----:B------:R-:W-:-:S13]  /*aba0*/  ISETP.GE.AND P0, PT, R144, c[0x0][0x27c], PT ;  /* 0x00009f0090007a0c */ /* 0x000fda0003f06270 */
        /* <DEDUP_REMOVED lines=39> */
.L_x_1778:
[----:B------:R-:W-:Y:S05]  /*ae20*/  BSYNC B1 ;  /* 0x0000000000017941 */ /* 0x000fea0003800000 */
.L_x_1777:
[----:B------:R-:W-:-:S04]  /*ae30*/  IADD3 R0, R207, 0x40, RZ ;  /* 0x00000040cf007810 */ /* 0x000fc80007ffe0ff */
[----:B------:R-:W-:-:S13]  /*ae40*/  ISETP.GE.AND P0, PT, R0, R35, PT ;  /* 0x000000230000720c */ /* 0x000fda0003f06270 */
[----:B------:R-:W-:Y:S05]  /*ae50*/  @P0 BRA `(.L_x_1771) ;  /* 0x00003bd000000947 */ /* 0x000fea0003800000 */
        /* <DEDUP_REMOVED lines=21> */
[C---:B------:R-:W-:Y:S01]  /*afb0*/  LOP3.LUT R0, R31.reuse, 0xffff0000, RZ, 0xc0, !PT ;  /* 0xffff00001f007812 */ /* 0x040fe200078ec0ff */
        /* <DEDUP_REMOVED lines=19> */
.L_x_1790:
[----:B------:R-:W-:Y:S05]  /*b0f0*/  BSYNC B0 ;  /* 0x0000000000007941 */ /* 0x000fea0003800000 */
.L_x_1789:
        /* <DEDUP_REMOVED lines=41> */
.L_x_1792:
[----:B------:R-:W-:Y:S05]  /*b390*/  BSYNC B0 ;  /* 0x0000000000007941 */ /* 0x000fea0003800000 */
.L_x_1791:
        /* <DEDUP_REMOVED lines=41> */
.L_x_1794:
[----:B------:R-:W-:Y:S05]  /*b630*/  BSYNC B0 ;  /* 0x0000000000007941 */ /* 0x000fea0003800000 */
.L_x_1793:
        /* <DEDUP_REMOVED lines=41> */
.L_x_1796:
[----:B------:R-:W-:Y:S05]  /*b8d0*/  BSYNC B0 ;  /* 0x0000000000007941 */ /* 0x000fea0003800000 */
.L_x_1795:
        /* <DEDUP_REMOVED lines=41> */
.L_x_1798:
[----:B------:R-:W-:Y:S05]  /*bb70*/  BSYNC B0 ;  /* 0x0000000000007941 */ /* 0x000fea0003800000 */
.L_x_1797:
        /* <DEDUP_REMOVED lines=41> */
.L_x_1772:
[----:B------:R-:W-:Y:S05]  /*be10*/  BRA.DIV ~URZ, `(.L_x_1799) ;  /* 0x0000dea27f007947 */ /* 0x000fea000b800000 */
[----:B------:R-:W1:Y:S02]  /*be20*/  SHFL.IDX PT, R0, R0, RZ, 0x1c1f ;  /* 0x001c1fff00007589 */ /* 0x000e6400000e0000 */
.L_x_1906:
[----:B------:R-:W-:Y:S05]  /*be30*/  BRA.DIV ~URZ, `(.L_x_1800) ;  /* 0x0000def27f007947 */ /* 0x000fea000b800000 */
[----:B------:R2:W3:Y:S01]  /*be40*/  SHFL.IDX PT, R8, R6, RZ, 0x1c1f ;  /* 0x001c1fff06087589 */ /* 0x0004e200000e0000 */
[----:B-1----:R-:W-:-:S03]  /*be50*/  MOV R9, R0 ;  /* 0x0000000000097202 */ /* 0x002fc60000000f00 */
[----:B------:R2:W1:Y:S04]  /*be60*/  SHFL.IDX PT, R35, R5, RZ, 0x1c1f ;  /* 0x001c1fff05237589 */ /* 0x00046800000e0000 */
[----:B------:R2:W4:Y:S02]  /*be70*/  SHFL.IDX PT, R32, R12, RZ, 0x1c1f ;  /* 0x001c1fff0c207589 */ /* 0x00052400000e0000 */
.L_x_1907:
        /* <DEDUP_REMOVED lines=11> */
[----:B--2---:R-:W-:Y:S01]  /*bf30*/  CS2R R12, SRZ ;  /* 0x00000000000c7805 */ /* 0x004fe2000001ff00 */
[----:B------:R-:W-:Y:S01]  /*bf40*/  CS2R R6, SRZ ;  /* 0x0000000000067805 */ /* 0x000fe2000001ff00 */
[----:B------:R-:W-:Y:S01]  /*bf50*/  CS2R R4, SRZ ;  /* 0x0000000000047805 */ /* 0x000fe2000001ff00 */
[----:B------:R-:W-:Y:S05]  /*bf60*/  @P0 BRA `(.L_x_1802) ;  /* 0x0000025000000947 */ /* 0x000fea0003800000 */
[----:B------:R-:W-:Y:S01]  /*bf70*/  ISETP.GE.AND P0, PT, R104, c[0x0][0x27c], PT ;  /* 0x00009f0068007a0c */ /* 0x000fe20003f06270 */
[----:B------:R-:W-:Y:S01]  /*bf80*/  CS2R R22, SRZ ;  /* 0x0000000000167805 */ /* 0x000fe2000001ff00 */
[----:B------:R-:W-:Y:S01]  /*bf90*/  CS2R R20, SRZ ;  /* 0x0000000000147805 */ /* 0x000fe2000001ff00 */
[----:B------:R-:W-:Y:S01]  /*bfa0*/  CS2R R6, SRZ ;  /* 0x0000000000067805 */ /* 0x000fe2000001ff00 */
[----:B------:R-:W-:-:S09]  /*bfb0*/  CS2R R4, SRZ ;  /* 0x0000000000047805 */ /* 0x000fd2000001ff00 */
[C---:B------:R-:W-:Y:S01]  /*bfc0*/  @!P0 IMAD.SHL.U32 R0, R104.reuse, 0x2, RZ ;  /* 0x0000000268008824 */ /* 0x040fe200078e00ff */
[----:B------:R-:W-:-:S04]  /*bfd0*/  @!P0 SHF.L.U64.HI R3, R104, 0x1, R105 ;  /* 0x0000000168038819 */ /* 0x000fc80000010269 */
[----:B---3--:R-:W-:-:S05]  /*bfe0*/  @!P0 IADD3 R12, P1, R8, R0, RZ ;  /* 0x00000000080c8210 */ /* 0x008fca0007f3e0ff */
[----:B------:R-:W-:Y:S01]  /*bff0*/  @!P0 IMAD.X R13, R9, 0x1, R3, P1 ;  /* 0x00000001090d8824 */ /* 0x000fe200008e0603 */
[----:B----4-:R-:W-:Y:S02]  /*c000*/  @!P0 IADD3 R2, P1, R32, R0, RZ ;  /* 0x0000000020028210 */ /* 0x010fe40007f3e0ff */
[----:B------:R-:W-:Y:S02]  /*c010*/  IADD3 R0, R104, 0x20, RZ ;  /* 0x0000002068007810 */ /* 0x000fe40007ffe0ff */
[----:B-1----:R-:W-:Y:S01]  /*c020*/  @!P0 IADD3.X R3, R35, R3, RZ, P1, !PT ;  /* 0x0000000323038210 */ /* 0x002fe20000ffe4ff */
[----:B------:R1:W5:Y:S04]  /*c030*/  @!P0 LD.E.128 R20, [R12.64] ;  /* 0x000000080c148980 */ /* 0x000368000c101d00 */
[----:B------:R2:W5:Y:S01]  /*c040*/  @!P0 LD.E.128 R4, [R2.64] ;  /* 0x0000000802048980 */ /* 0x000562000c101d00 */
[----:B------:R-:W-:Y:S01]  /*c050*/  ISETP.GE.AND P0, PT, R0, c[0x0][0x27c], PT ;  /* 0x00009f0000007a0c */ /* 0x000fe20003f06270 */
[----:B------:R-:W-:Y:S01]  /*c060*/  CS2R R26, SRZ ;  /* 0x00000000001a7805 */ /* 0x000fe2000001ff00 */
[----:B------:R-:W-:Y:S01]  /*c070*/  CS2R R24, SRZ ;  /* 0x0000000000187805 */ /* 0x000fe2000001ff00 */
[----:B------:R-:W-:-:S10]  /*c080*/  CS2R R14, SRZ ;  /* 0x00000000000e7805 */ /* 0x000fd4000001ff00 */
[----:B------:R-:W-:-:S04]  /*c090*/  @!P0 IMAD.SHL.U32 R0, R211, 0x8, RZ ;  /* 0x00000008d3008824 */ /* 0x000fc800078e00ff */
[----:B------:R-:W-:Y:S01]  /*c0a0*/  @!P0 IMAD.WIDE R18, R0, 0x2, R8 ;  /* 0x0000000200128825 */ /* 0x000fe200078e0208 */
[----:B-1----:R-:W-:-:S04]  /*c0b0*/  CS2R R12, SRZ ;  /* 0x00000000000c7805 */ /* 0x002fc8000001ff00 */
[----:B------:R1:W5:Y:S01]  /*c0c0*/  @!P0 LD.E.128 R24, [R18.64] ;  /* 0x0000000812188980 */ /* 0x000362000c101d00 */
[----:B--2---:R-:W-:Y:S01]  /*c0d0*/  MOV R3, R35 ;  /* 0x0000002300037202 */ /* 0x004fe20000000f00 */
[----:B------:R-:W-:-:S04]  /*c0e0*/  IMAD.MOV.U32 R2, RZ, RZ, R32 ;  /* 0x000000ffff027224 */ /* 0x000fc800078e0020 */
[----:B------:R-:W-:Y:S01]  /*c0f0*/  @!P0 IMAD.WIDE R16, R0, 0x2, R2 ;  /* 0x0000000200108825 */ /* 0x000fe200078e0202 */
[----:B------:R-:W-:-:S04]  /*c100*/  IADD3 R0, R104, 0x40, RZ ;  /* 0x0000004068007810 */ /* 0x000fc80007ffe0ff */
[----:B------:R2:W5:Y:S01]  /*c110*/  @!P0 LD.E.128 R12, [R16.64] ;  /* 0x00000008100c8980 */ /* 0x000562000c101d00 */
[----:B------:R-:W-:Y:S01]  /*c120*/  ISETP.GE.AND P0, PT, R0, c[0x0][0x27c], PT ;  /* 0x00009f0000007a0c */ /* 0x000fe20003f06270 */
[----:B------:R-:W-:Y:S01]  /*c130*/  CS2R R30, SRZ ;  /* 0x00000000001e7805 */ /* 0x000fe2000001ff00 */
[----:B------:R-:W-:-:S11]  /*c140*/  CS2R R28, SRZ ;  /* 0x00000000001c7805 */ /* 0x000fd6000001ff00 */
[----:B------:R-:W-:Y:S01]  /*c150*/  @!P0 SHF.L.U32 R0, R210, 0x3, RZ ;  /* 0x00000003d2008819 */ /* 0x000fe200000006ff */
[----:B-1----:R-:W-:-:S04]  /*c160*/  CS2R R18, SRZ ;  /* 0x0000000000127805 */ /* 0x002fc8000001ff00 */
[----:B------:R-:W-:-:S04]  /*c170*/  @!P0 IMAD.WIDE R8, R0, 0x2, R8 ;  /* 0x0000000200088825 */ /* 0x000fc800078e0208 */
[----:B------:R-:W-:Y:S01]  /*c180*/  @!P0 IMAD.WIDE R2, R0, 0x2, R2 ;  /* 0x0000000200028825 */ /* 0x000fe200078e0202 */
[----:B------:R1:W5:Y:S01]  /*c190*/  @!P0 LD.E.128 R28, [R8.64] ;  /* 0x00000008081c8980 */ /* 0x000362000c101d00 */
[----:B--2---:R-:W-:-:S06]  /*c1a0*/  CS2R R16, SRZ ;  /* 0x0000000000107805 */ /* 0x004fcc000001ff00 */
[----:B------:R1:W5:Y:S02]  /*c1b0*/  @!P0 LD.E.128 R16, [R2.64] ;  /* 0x0000000802108980 */ /* 0x000364000c101d00 */
.L_x_1802:
[----:B------:R-:W-:Y:S05]  /*c1c0*/  BSYNC B0 ;  /* 0x0000000000007941 */ /* 0x000fea0003800000 */
.L_x_1801:
[--C-:B-----5:R-:W-:Y:S01]  /*c1d0*/  IMAD.MOV.U32 R43, RZ, RZ, R27.reuse ;  /* 0x000000ffff2b7224 */ /* 0x120fe200078e001b */
[----:B------:R-:W-:Y:S01]  /*c1e0*/  SHF.R.U32.HI R0, RZ, 0x10, R27 ;  /* 0x00000010ff007819 */ /* 0x000fe2000001161b */
[----:B------:R-:W-:Y:S01]  /*c1f0*/  IMAD.MOV.U32 R37, RZ, RZ, R30 ;  /* 0x000000ffff257224 */ /* 0x000fe200078e001e */
[----:B-1----:R-:W-:Y:S01]  /*c200*/  SHF.R.U64 R35, R30, 0x10, R31 ;  /* 0x000000101e237819 */ /* 0x002fe2000000121f */
[----:B------:R-:W-:Y:S01]  /*c210*/  IMAD.MOV.U32 R56, RZ, RZ, R20 ;  /* 0x000000ffff387224 */ /* 0x000fe200078e0014 */
[----:B------:R-:W-:Y:S01]  /*c220*/  PRMT R43, R43, 0x5410, R0 ;  /* 0x000054102b2b7816 */ /* 0x000fe20000000000 */
[----:B------:R-:W-:Y:S01]  /*c230*/  IMAD R0, R237, -0x80, R46 ;  /* 0xffffff80ed007824 */ /* 0x000fe200078e022e */
[----:B------:R-:W-:Y:S01]  /*c240*/  SHF.R.U64 R51, R22, 0x10, R23 ;  /* 0x0000001016337819 */ /* 0x000fe20000001217 */
[----:B------:R-:W-:Y:S01]  /*c250*/  IMAD.MOV.U32 R55, RZ, RZ, R21 ;  /* 0x000000ffff377224 */ /* 0x000fe200078e0015 */
[--C-:B------:R-:W-:Y:S01]  /*c260*/  SHF.R.U32.HI R45, RZ, 0x10, R23.reuse ;  /* 0x00000010ff2d7819 */ /* 0x100fe20000011617 */
[----:B------:R-:W-:Y:S01]  /*c270*/  IMAD.MOV.U32 R53, RZ, RZ, R22 ;  /* 0x000000ffff357224 */ /* 0x000fe200078e0016 */
[----:B------:R-:W-:Y:S01]  /*c280*/  IMNMX R57, R0, 0x80, PT ;  /* 0x0000008000397817 */ /* 0x000fe20003800200 */
[----:B------:R-:W-:Y:S01]  /*c290*/  IMAD.MOV.U32 R52, RZ, RZ, R23 ;  /* 0x000000ffff347224 */ /* 0x000fe200078e0017 */
[--C-:B------:R-:W-:Y:S01]  /*c2a0*/  SHF.R.U64 R47, R24, 0x10, R25.reuse ;  /* 0x00000010182f7819 */ /* 0x100fe20000001219 */
[--C-:B------:R-:W-:Y:S01]  /*c2b0*/  IMAD.MOV.U32 R48, RZ, RZ, R25.reuse ;  /* 0x000000ffff307224 */ /* 0x100fe200078e0019 */
[----:B------:R-:W-:Y:S01]  /*c2c0*/  ISETP.GE.AND P0, PT, R207, R57, PT ;  /* 0x00000039cf00720c */ /* 0x000fe20003f06270 */
[----:B------:R-:W-:Y:S01]  /*c2d0*/  IMAD.MOV.U32 R44, RZ, RZ, R26 ;  /* 0x000000ffff2c7224 */ /* 0x000fe200078e001a */
[----:B------:R-:W-:Y:S01]  /*c2e0*/  SHF.R.U32.HI R41, RZ, 0x10, R25 ;  /* 0x00000010ff297819 */ /* 0x000fe20000011619 */
[----:B------:R-:W-:Y:S01]  /*c2f0*/  IMAD.MOV.U32 R40, RZ, RZ, R29 ;  /* 0x000000ffff287224 */ /* 0x000fe200078e001d */
[----:B------:R-:W-:Y:S01]  /*c300*/  SHF.R.U64 R42, R26, 0x10, R27 ;  /* 0x000000101a2a7819 */ /* 0x000fe2000000121b */
[----:B------:R-:W-:Y:S01]  /*c310*/  IMAD.MOV.U32 R36, RZ, RZ, R31 ;  /* 0x000000ffff247224 */ /* 0x000fe200078e001f */
[--C-:B------:R-:W-:Y:S01]  /*c320*/  SHF.R.U64 R38, R28, 0x10, R29.reuse ;  /* 0x000000101c267819 */ /* 0x100fe2000000121d */
[----:B------:R-:W-:Y:S01]  /*c330*/  IMAD.MOV.U32 R49, RZ, RZ, R24 ;  /* 0x000000ffff317224 */ /* 0x000fe200078e0018 */
[----:B------:R-:W-:Y:S01]  /*c340*/  SHF.R.U32.HI R34, RZ, 0x10, R29 ;  /* 0x00000010ff227819 */ /* 0x000fe2000001161d */
[----:B------:R-:W-:Y:S01]  /*c350*/  IMAD.MOV.U32 R39, RZ, RZ, R28 ;  /* 0x000000ffff277224 */ /* 0x000fe200078e001c */
[----:B------:R-:W-:Y:S01]  /*c360*/  SHF.R.U32.HI R30, RZ, 0x10, R31 ;  /* 0x00000010ff1e7819 */ /* 0x000fe2000001161f */
[----:B----4-:R-:W-:Y:S01]  /*c370*/  IMAD.MOV.U32 R32, RZ, RZ, R5 ;  /* 0x000000ffff207224 */ /* 0x010fe200078e0005 */
        /* <DEDUP_REMOVED lines=9> */
[--C-:B------:R-:W-:Y:S01]  /*c410*/  IMAD.MOV.U32 R24, RZ, RZ, R13.reuse ;  /* 0x000000ffff187224 */ /* 0x100fe200078e000d */
[----:B------:R-:W-:Y:S01]  /*c420*/  SHF.R.U64 R23, R12, 0x10, R13 ;  /* 0x000000100c177819 */ /* 0x000fe2000000120d */
[----:B------:R-:W-:Y:S01]  /*c430*/  IMAD.MOV.U32 R21, RZ, RZ, R14 ;  /* 0x000000ffff157224 */ /* 0x000fe200078e000e */
[----:B------:R-:W-:Y:S01]  /*c440*/  SHF.R.U32.HI R22, RZ, 0x10, R7 ;  /* 0x00000010ff167819 */ /* 0x000fe20000011607 */
[----:B------:R-:W-:Y:S01]  /*c450*/  IMAD.MOV.U32 R20, RZ, RZ, R15 ;  /* 0x000000ffff147224 */ /* 0x000fe200078e000f */
[----:B------:R-:W-:-:S04]  /*c460*/  DEPBAR.LE SB0, 0x3 ;  /* 0x000080c00000791a */ /* 0x000fc80000000000 */
[----:B------:R-:W-:Y:S01]  /*c470*/  IMAD.MOV.U32 R12, RZ, RZ, R16 ;  /* 0x000000ffff0c7224 */ /* 0x000fe200078e0010 */
[----:B------:R-:W-:Y:S01]  /*c480*/  SHF.R.U32.HI R13, RZ, 0x10, R13 ;  /* 0x00000010ff0d7819 */ /* 0x000fe2000001160d */
[----:B------:R-:W-:Y:S01]  /*c490*/  IMAD.MOV.U32 R9, RZ, RZ, R17 ;  /* 0x000000ffff097224 */ /* 0x000fe200078e0011 */
[--C-:B------:R-:W-:Y:S01]  /*c4a0*/  SHF.R.U64 R14, R14, 0x10, R15.reuse ;  /* 0x000000100e0e7819 */ /* 0x100fe2000000120f */
[----:B------:R-:W-:Y:S01]  /*c4b0*/  IMAD.MOV.U32 R6, RZ, RZ, R18 ;  /* 0x000000ffff067224 */ /* 0x000fe200078e0012 */
[----:B------:R-:W-:Y:S01]  /*c4c0*/  SHF.R.U32.HI R7, RZ, 0x10, R15 ;  /* 0x00000010ff077819 */ /* 0x000fe2000001160f */
[----:B------:R-:W-:Y:S01]  /*c4d0*/  IMAD.MOV.U32 R5, RZ, RZ, R19 ;  /* 0x000000ffff057224 */ /* 0x000fe200078e0013 */
[--C-:B---3--:R-:W-:Y:S01]  /*c4e0*/  SHF.R.U64 R8, R16, 0x10, R17.reuse ;  /* 0x0000001010087819 */ /* 0x108fe20000001211 */
[----:B------:R-:W-:Y:S01]  /*c4f0*/  WARPSYNC 0xffffffff ;  /* 0xffffffff00007948 */ /* 0x000fe20003800000 */
[----:B------:R-:W-:Y:S01]  /*c500*/  SHF.R.U32.HI R3, RZ, 0x10, R17 ;  /* 0x00000010ff037819 */ /* 0x000fe20000011611 */
[----:B------:R-:W-:Y:S01]  /*c510*/  BSSY B1, `(.L_x_1803) ;  /* 0x0000132000017945 */ /* 0x000fe20003800000 */
[----:B------:R-:W-:-:S02]  /*c520*/  SHF.R.U64 R4, R18, 0x10, R19 ;  /* 0x0000001012047819 */ /* 0x000fc40000001213 */
[----:B------:R-:W-:Y:S02]  /*c530*/  SHF.R.U32.HI R2, RZ, 0x10, R19 ;  /* 0x00000010ff027819 */ /* 0x000fe40000011613 */
        /* <DEDUP_REMOVED lines=22> */
[----:B------:R-:W-:Y:S01]  /*c6a0*/  PRMT R52, R5, 0x5410, R2 ;  /* 0x0000541005347816 */ /* 0x000fe20000000002 */
[----:B------:R-:W-:Y:S06]  /*c6b0*/  BAR.SYNC.DEFER_BLOCKING 0x0 ;  /* 0x0000000000007b1d */ /* 0x000fec0000010000 */
[----:B------:R-:W-:Y:S05]  /*c6c0*/  @P0 BRA `(.L_x_1804) ;  /* 0x0000116000000947 */ /* 0x000fea0003800000 */
[----:B------:R-:W-:Y:S01]  /*c6d0*/  ISETP.GE.AND P0, PT, R104, c[0x0][0x27c], PT ;  /* 0x00009f0068007a0c */ /* 0x000fe20003f06270 */
[----:B------:R-:W-:-:S12]  /*c6e0*/  BSSY B0, `(.L_x_1805) ;  /* 0x000005c000007945 */ /* 0x000fd80003800000 */
[----:B------:R-:W-:Y:S05]  /*c6f0*/  @P0 BRA `(.L_x_1806) ;  /* 0x000005a000000947 */ /* 0x000fea0003800000 */
[----:B------:R-:W-:Y:S01]  /*c700*/  IMAD.MOV.U32 R3, RZ, RZ, c[0x0][0x27c] ;  /* 0x00009f00ff037624 */ /* 0x000fe200078e00ff */
[----:B------:R-:W-:-:S04]  /*c710*/  LOP3.LUT R2, R209, 0x38, R104, 0xf8, !PT ;  /* 0x00000038d1027812 */ /* 0x000fc800078ef868 */
[----:B------:R-:W-:-:S04]  /*c720*/  LEA.HI R3, R3, R240, RZ, 0x1d ;  /* 0x000000f003037211 */ /* 0x000fc800078fe8ff */
[----:B------:R-:W-:Y:S02]  /*c730*/  SHF.R.S32.HI R4, RZ, 0x1f, R3 ;  /* 0x0000001fff047819 */ /* 0x000fe40000011403 */
[----:B------:R-:W-:Y:S02]  /*c740*/  SHF.L.U32 R0, R3, 0x3, RZ ;  /* 0x0000000303007819 */ /* 0x000fe400000006ff */
[----:B------:R-:W-:Y:S02]  /*c750*/  LEA.HI R3, R4, R3, RZ, 0x3 ;  /* 0x0000000304037211 */ /* 0x000fe400078f18ff */
[----:B------:R-:W-:Y:S02]  /*c760*/  LOP3.LUT R4, R148, R2, R147, 0xf6, !PT ;  /* 0x0000000294047212 */ /* 0x000fe400078ef693 */
[----:B------:R-:W-:Y:S01]  /*c770*/  LOP3.LUT R0, R209, 0x38, R0, 0xf8, !PT ;  /* 0x00000038d1007812 */ /* 0x000fe200078ef800 */
[----:B------:R-:W-:Y:S01]  /*c780*/  IMAD.SHL.U32 R2, R3, 0x400, RZ ;  /* 0x0000040003027824 */ /* 0x000fe200078e00ff */
[----:B------:R-:W-:-:S02]  /*c790*/  SHF.L.U32 R26, R4, 0x1, RZ ;  /* 0x00000001041a7819 */ /* 0x000fc400000006ff */
[----:B------:R-:W-:Y:S02]  /*c7a0*/  LOP3.LUT R0, R0, R147, RZ, 0x3c, !PT ;  /* 0x0000009300007212 */ /* 0x000fe400078e3cff */
[----:B------:R-:W-:Y:S01]  /*c7b0*/  LOP3.LUT R2, R2, 0x7fffe000, RZ, 0xc0, !PT ;  /* 0x7fffe00002027812 */ /* 0x000fe200078ec0ff */
[----:B------:R-:W1:Y:S03]  /*c7c0*/  LDS.128 R12, [R26+0x18100] ;  /* 0x018100001a0c7984 */ /* 0x000e660000000c00 */
[----:B------:R-:W-:Y:S02]  /*c7d0*/  IADD3 R0, R0, R2, R148 ;  /* 0x0000000200007210 */ /* 0x000fe40007ffe094 */
[----:B------:R-:W-:-:S03]  /*c7e0*/  SHF.L.U32 R2, R33, 0x10, RZ ;  /* 0x0000001021027819 */ /* 0x000fc600000006ff */
[----:B------:R-:W-:Y:S02]  /*c7f0*/  IMAD.SHL.U32 R25, R0, 0x2, RZ ;  /* 0x0000000200197824 */ /* 0x000fe400078e00ff */
[----:B------:R-:W-:-:S03]  /*c800*/  IMAD.U32 R0, R54, 0x10000, RZ ;  /* 0x0001000036007824 */ /* 0x000fc600078e00ff */
[----:B------:R-:W2:Y:S01]  /*c810*/  LDS.128 R4, [R25+0x18100] ;  /* 0x0181000019047984 */ /* 0x000ea20000000c00 */
[----:B-1----:R-:W-:Y:S01]  /*c820*/  SHF.L.U32 R16, R12, 0x10, RZ ;  /* 0x000000100c107819 */ /* 0x002fe200000006ff */
[----:B------:R-:W-:Y:S01]  /*c830*/  IMAD.U32 R18, R13, 0x10000, RZ ;  /* 0x000100000d127824 */ /* 0x000fe200078e00ff */
[C---:B------:R-:W-:Y:S01]  /*c840*/  SHF.L.U32 R19, R14.reuse, 0x10, RZ ;  /* 0x000000100e137819 */ /* 0x040fe200000006ff */
[----:B------:R-:W-:Y:S01]  /*c850*/  IMAD.U32 R22, R15, 0x10000, RZ ;  /* 0x000100000f167824 */ /* 0x000fe200078e00ff */
[----:B------:R-:W-:Y:S02]  /*c860*/  LOP3.LUT R20, R14, 0xffff0000, RZ, 0xc0, !PT ;  /* 0xffff00000e147812 */ /* 0x000fe400078ec0ff */
[----:B------:R-:W-:Y:S02]  /*c870*/  LOP3.LUT R17, R12, 0xffff0000, RZ, 0xc0, !PT ;  /* 0xffff00000c117812 */ /* 0x000fe400078ec0ff */
[----:B------:R-:W-:Y:S02]  /*c880*/  LOP3.LUT R24, R13, 0xffff0000, RZ, 0xc0, !PT ;  /* 0xffff00000d187812 */ /* 0x000fe400078ec0ff */
[----:B------:R-:W-:-:S02]  /*c890*/  LOP3.LUT R23, R15, 0xffff0000, RZ, 0xc0, !PT ;  /* 0xffff00000f177812 */ /* 0x000fc400078ec0ff */
[C---:B--2---:R-:W-:Y:S01]  /*c8a0*/  SHF.L.U32 R3, R4.reuse, 0x10, RZ ;  /* 0x0000001004037819 */ /* 0x044fe200000006ff */
[----:B------:R-:W-:Y:S01]  /*c8b0*/  IMAD.U32 R9, R5, 0x10000, RZ ;  /* 0x0001000005097824 */ /* 0x000fe200078e00ff */
[----:B------:R-:W-:Y:S01]  /*c8c0*/  LOP3.LUT R8, R4, 0xffff0000, RZ, 0xc0, !PT ;  /* 0xffff000004087812 */ /* 0x000fe200078ec0ff */
[----:B------:R-:W-:Y:S01]  /*c8d0*/  IMAD.U32 R13, R7, 0x10000, RZ ;  /* 0x00010000070d7824 */ /* 0x000fe200078e00ff */
[----:B------:R-:W-:Y:S01]  /*c8e0*/  LOP3.LUT R4, R33, 0xffff0000, RZ, 0xc0, !PT ;  /* 0xffff000021047812 */ /* 0x000fe200078ec0ff */
[----:B------:R-:W-:Y:S01]  /*c8f0*/  FMUL.FTZ R14, R3, R2 ;  /* 0x00000002030e7220 */ /* 0x000fe20000410000 */
[----:B------:R-:W-:Y:S02]  /*c900*/  LOP3.LUT R21, R5, 0xffff0000, RZ, 0xc0, !PT ;  /* 0xffff000005157812 */ /* 0x000fe400078ec0ff */
[----:B------:R-:W-:Y:S01]  /*c910*/  SHF.L.U32 R5, R6, 0x10, RZ ;  /* 0x0000001006057819 */ /* 0x000fe200000006ff */
[-C--:B------:R-:W-:Y:S01]  /*c920*/  FFMA.FTZ R32, R16, R0.reuse, -R14 ;  /* 0x0000000010207223 */ /* 0x080fe2000001080e */
[----:B------:R-:W-:Y:S01]  /*c930*/  LOP3.LUT R12, R6, 0xffff0000, RZ, 0xc0, !PT ;  /* 0xffff0000060c7812 */ /* 0x000fe200078ec0ff */
[----:B------:R-:W-:Y:S01]  /*c940*/  FMUL.FTZ R6, R3, R0 ;  /* 0x0000000003067220 */ /* 0x000fe20000410000 */
[----:B------:R-:W-:Y:S01]  /*c950*/  LOP3.LUT R15, R7, 0xffff0000, RZ, 0xc0, !PT ;  /* 0xffff0000070f7812 */ /* 0x000fe200078ec0ff */
[----:B------:R-:W-:Y:S01]  /*c960*/  FMUL.FTZ R7, R8, R4 ;  /* 0x0000000408077220 */ /* 0x000fe20000410000 */
[----:B------:R-:W-:Y:S01]  /*c970*/  LOP3.LUT R3, R54, 0xffff0000, RZ, 0xc0, !PT ;  /* 0xffff000036037812 */ /* 0x000fe200078ec0ff */
[----:B------:R-:W-:Y:S01]  /*c980*/  FFMA.FTZ R31, R16, R2, R6 ;  /* 0x00000002101f7223 */ /* 0x000fe20000010006 */
[----:B------:R-:W-:Y:S01]  /*c990*/  SHF.L.U32 R0, R35, 0x10, RZ ;  /* 0x0000001023007819 */ /* 0x000fe200000006ff */
[----:B------:R-:W-:Y:S01]  /*c9a0*/  IMAD.U32 R2, R50, 0x10000, RZ ;  /* 0x0001000032027824 */ /* 0x000fe200078e00ff */
[----:B------:R-:W-:Y:S01]  /*c9b0*/  SHF.L.U32 R6, R34, 0x10, RZ ;  /* 0x0000001022067819 */ /* 0x000fe200000006ff */
[----:B------:R-:W-:-:S02]  /*c9c0*/  FFMA.FTZ R30, R17, R3, -R7 ;  /* 0x00000003111e7223 */ /* 0x000fc40000010807 */
[C---:B------:R-:W-:Y:S02]  /*c9d0*/  FMUL.FTZ R7, R9.reuse, R0 ;  /* 0x0000000009077220 */ /* 0x040fe40000410000 */
[----:B------:R-:W-:Y:S02]  /*c9e0*/  FMUL.FTZ R8, R8, R3 ;  /* 0x0000000308087220 */ /* 0x000fe40000410000 */
[-C--:B------:R-:W-:Y:S02]  /*c9f0*/  FMUL.FTZ R3, R9, R2.reuse ;  /* 0x0000000209037220 */ /* 0x080fe40000410000 */
[----:B------:R-:W-:Y:S02]  /*ca00*/  FFMA.FTZ R28, R18, R2, -R7 ;  /* 0x00000002121c7223 */ /* 0x000fe40000010807 */
[----:B------:R-:W-:Y:S02]  /*ca10*/  IMAD.U32 R2, R51, 0x10000, RZ ;  /* 0x0001000033027824 */ /* 0x000fe400078e00ff */
[----:B------:R-:W-:-:S02]  /*ca20*/  FFMA.FTZ R29, R17, R4, R8 ;  /* 0x00000004111d7223 */ /* 0x000fc40000010008 */
[----:B------:R-:W-:Y:S01]  /*ca30*/  FFMA.FTZ R27, R18, R0, R3 ;  /* 0x00000000121b7223 */ /* 0x000fe20000010003 */
[----:B------:R-:W-:Y:S01]  /*ca40*/  LOP3.LUT R3, R51, 0xffff0000, RZ, 0xc0, !PT ;  /* 0xffff000033037812 */ /* 0x000fe200078ec0ff */
[C---:B------:R-:W-:Y:S01]  /*ca50*/  FMUL.FTZ R4, R5.reuse, R6 ;  /* 0x0000000605047220 */ /* 0x040fe20000410000 */
[----:B------:R-:W-:Y:S01]  /*ca60*/  LOP3.LUT R0, R34, 0xffff0000, RZ, 0xc0, !PT ;  /* 0xffff000022007812 */ /* 0x000fe200078ec0ff */
[-C--:B------:R-:W-:Y:S01]  /*ca70*/  FMUL.FTZ R9, R5, R2.reuse ;  /* 0x0000000205097220 */ /* 0x080fe20000410000 */
[----:B------:R-:W-:Y:S01]  /*ca80*/  SHF.L.U32 R5, R36, 0x10, RZ ;  /* 0x0000001024057819 */ /* 0x000fe200000006ff */
[----:B------:R-:W-:Y:S02]  /*ca90*/  FFMA.FTZ R18, R19, R2, -R4 ;  /* 0x0000000213127223 */ /* 0x000fe40000010804 */
[----:B------:R-:W-:Y:S02]  /*caa0*/  IMAD.U32 R2, R45, 0x10000, RZ ;  /* 0x000100002d027824 */ /* 0x000fe400078e00ff */
[----:B------:R-:W-:-:S02]  /*cab0*/  FMUL.FTZ R7, R12, R3 ;  /* 0x000000030c077220 */ /* 0x000fc40000410000 */
[----:B------:R-:W-:Y:S02]  /*cac0*/  FMUL.FTZ R4, R13, R5 ;  /* 0x000000050d047220 */ /* 0x000fe40000410000 */
[----:B------:R-:W-:Y:S01]  /*cad0*/  FMUL.FTZ R8, R12, R0 ;  /* 0x000000000c087220 */ /* 0x000fe20000410000 */
[----:B------:R-:W-:Y:S01]  /*cae0*/  F2FP.BF16.PACK_AB R12, R30, R32 ;  /* 0x000000201e0c723e */ /* 0x000fe200000010ff */
        /* <DEDUP_REMOVED lines=15> */
[----:B------:R-:W-:Y:S01]  /*cbe0*/  FFMA.FTZ R8, R24, R4, -R8 ;  /* 0x0000000418087223 */ /* 0x000fe20000010808 */
[----:B------:R-:W-:Y:S01]  /*cbf0*/  F2FP.BF16.PACK_AB R4, R29, R31 ;  /* 0x0000001f1d04723e */ /* 0x000fe200000010ff */
[C---:B------:R-:W-:Y:S01]  /*cc00*/  FFMA.FTZ R3, R23.reuse, R3, -R6 ;  /* 0x0000000317037223 */ /* 0x040fe20000010806 */
[----:B------:R-:W-:Y:S01]  /*cc10*/  F2FP.BF16.PACK_AB R6, R16, R19 ;  /* 0x000000131006723e */ /* 0x000fe200000010ff */
[----:B------:R-:W-:Y:S01]  /*cc20*/  FFMA.FTZ R2, R24, R2, R7 ;  /* 0x0000000218027223 */ /* 0x000fe20000010007 */
[----:B------:R-:W-:Y:S01]  /*cc30*/  F2FP.BF16.PACK_AB R13, R8, R28 ;  /* 0x0000001c080d723e */ /* 0x000fe200000010ff */
[----:B------:R-:W-:Y:S01]  /*cc40*/  FFMA.FTZ R0, R23, R0, R5 ;  /* 0x0000000017007223 */ /* 0x000fe20000010005 */
[----:B------:R-:W-:-:S02]  /*cc50*/  F2FP.BF16.PACK_AB R15, R3, R17 ;  /* 0x00000011030f723e */ /* 0x000fc400000010ff */
[----:B------:R-:W-:Y:S02]  /*cc60*/  F2FP.BF16.PACK_AB R5, R2, R27 ;  /* 0x0000001b0205723e */ /* 0x000fe400000010ff */
[----:B------:R-:W-:Y:S01]  /*cc70*/  F2FP.BF16.PACK_AB R7, R0, R9 ;  /* 0x000000090007723e */ /* 0x000fe200000010ff */
[----:B------:R1:W-:Y:S04]  /*cc80*/  STS.128 [R26+0x18100], R12 ;  /* 0x0181000c1a007388 */ /* 0x0003e80000000c00 */
[----:B------:R1:W-:Y:S02]  /*cc90*/  STS.128 [R25+0x18100], R4 ;  /* 0x0181000419007388 */ /* 0x0003e40000000c00 */
.L_x_1806:
[----:B------:R-:W-:Y:S05]  /*cca0*/  BSYNC B0 ;  /* 0x0000000000007941 */ /* 0x000fea0003800000 */
.L_x_1805:
[----:B------:R-:W-:Y:S01]  /*ccb0*/  IADD3 R0, R104, 0x20, RZ ;  /* 0x0000002068007810 */ /* 0x000fe20007ffe0ff */
[----:B------:R-:W-:Y:S03]  /*ccc0*/  BSSY B0, `(.L_x_1807) ;  /* 0x000005b000007945 */ /* 0x000fe60003800000 */
[----:B------:R-:W-:-:S13]  /*ccd0*/  ISETP.GE.AND P0, PT, R0, c[0x0][0x27c], PT ;  /* 0x00009f0000007a0c */ /* 0x000fda0003f06270 */
        /* <DEDUP_REMOVED lines=13> */
[----:B-1----:R-:W-:Y:S02]  /*cdb0*/  IMAD.SHL.U32 R25, R0, 0x2, RZ ;  /* 0x0000000200197824 */ /* 0x002fe400078e00ff */
[----:B------:R-:W-:-:S03]  /*cdc0*/  IMAD.U32 R0, R47, 0x10000, RZ ;  /* 0x000100002f007824 */ /* 0x000fc600078e00ff */
[----:B------:R-:W1:Y:S02]  /*cdd0*/  LDS.128 R4, [R25+0x18100] ;  /* 0x0181000019047984 */ /* 0x000e640000000c00 */
[C---:B-1----:R-:W-:Y:S01]  /*cde0*/  SHF.L.U32 R3, R4.reuse, 0x10, RZ ;  /* 0x0000001004037819 */ /* 0x042fe200000006ff */
[----:B------:R-:W-:Y:S01]  /*cdf0*/  IMAD.U32 R9, R5, 0x10000, RZ ;  /* 0x0001000005097824 */ /* 0x000fe200078e00ff */
[----:B------:R-:W-:Y:S02]  /*ce00*/  LOP3.LUT R8, R4, 0xffff0000, RZ, 0xc0, !PT ;  /* 0xffff000004087812 */ /* 0x000fe400078ec0ff */
[----:B------:R-:W-:Y:S02]  /*ce10*/  LOP3.LUT R4, R37, 0xffff0000, RZ, 0xc0, !PT ;  /* 0xffff000025047812 */ /* 0x000fe400078ec0ff */
[----:B------:R-:W-:Y:S02]  /*ce20*/  LOP3.LUT R21, R5, 0xffff0000, RZ, 0xc0, !PT ;  /* 0xffff000005157812 */ /* 0x000fe400078ec0ff */
[----:B------:R-:W-:Y:S01]  /*ce30*/  SHF.L.U32 R5, R6, 0x10, RZ ;  /* 0x0000001006057819 */ /* 0x000fe200000006ff */
[----:B--2---:R-:W1:Y:S02]  /*ce40*/  LDS.128 R12, [R32] ;  /* 0x00000000200c7984 */ /* 0x004e640000000c00 */
[----:B-1----:R-:W-:Y:S01]  /*ce50*/  SHF.L.U32 R16, R12, 0x10, RZ ;  /* 0x000000100c107819 */ /* 0x002fe200000006ff */
[----:B------:R-:W-:Y:S01]  /*ce60*/  IMAD.U32 R18, R13, 0x10000, RZ ;  /* 0x000100000d127824 */ /* 0x000fe200078e00ff */
[C---:B------:R-:W-:Y:S01]  /*ce70*/  SHF.L.U32 R19, R14.reuse, 0x10, RZ ;  /* 0x000000100e137819 */ /* 0x040fe200000006ff */
[----:B------:R-:W-:Y:S01]  /*ce80*/  IMAD.U32 R22, R15, 0x10000, RZ ;  /* 0x000100000f167824 */ /* 0x000fe200078e00ff */
[----:B------:R-:W-:Y:S01]  /*ce90*/  LOP3.LUT R20, R14, 0xffff0000, RZ, 0xc0, !PT ;  /* 0xffff00000e147812 */ /* 0x000fe200078ec0ff */
[----:B------:R-:W-:Y:S01]  /*cea0*/  FMUL.FTZ R14, R3, R2 ;  /* 0x00000002030e7220 */ /* 0x000fe20000410000 */
[----:B------:R-:W-:-:S02]  /*ceb0*/  LOP3.LUT R17, R12, 0xffff0000, RZ, 0xc0, !PT ;  /* 0xffff00000c117812 */ /* 0x000fc400078ec0ff */
[----:B------:R-:W-:Y:S01]  /*cec0*/  LOP3.LUT R12, R6, 0xffff0000, RZ, 0xc0, !PT ;  /* 0xffff0000060c7812 */ /* 0x000fe200078ec0ff */
[-C--:B------:R-:W-:Y:S01]  /*ced0*/  FMUL.FTZ R6, R3, R0.reuse ;  /* 0x0000000003067220 */ /* 0x080fe20000410000 */
[----:B------:R-:W-:Y:S01]  /*cee0*/  LOP3.LUT R24, R13, 0xffff0000, RZ, 0xc0, !PT ;  /* 0xffff00000d187812 */ /* 0x000fe200078ec0ff */
[----:B------:R-:W-:Y:S01]  /*cef0*/  IMAD.U32 R13, R7, 0x10000, RZ ;  /* 0x00010000070d7824 */ /* 0x000fe200078e00ff */
[----:B------:R-:W-:Y:S01]  /*cf00*/  LOP3.LUT R23, R15, 0xffff0000, RZ, 0xc0, !PT ;  /* 0xffff00000f177812 */ /* 0x000fe200078ec0ff */
[----:B------:R-:W-:Y:S01]  /*cf10*/  FFMA.FTZ R31, R16, R0, -R14 ;  /* 0x00000000101f7223 */ /* 0x000fe2000001080e */
        /* <DEDUP_REMOVED lines=22> */
[----:B------:R-:W-:Y:S02]  /*d080*/  FMUL.FTZ R7, R12, R3 ;  /* 0x000000030c077220 */ /* 0x000fe40000410000 */
[----:B------:R-:W-:-:S02]  /*d090*/  FMUL.FTZ R4, R13, R5 ;  /* 0x000000050d047220 */ /* 0x000fc40000410000 */
        /* <DEDUP_REMOVED lines=16> */
[-C--:B------:R-:W-:Y:S02]  /*d1a0*/  FMUL.FTZ R5, R15, R3.reuse ;  /* 0x000000030f057220 */ /* 0x080fe40000410000 */
        /* <DEDUP_REMOVED lines=10> */
[----:B------:R1:W-:Y:S04]  /*d250*/  STS.128 [R32], R12 ;  /* 0x0000000c20007388 */ /* 0x0003e80000000c00 */
[----:B------:R1:W-:Y:S02]  /*d260*/  STS.128 [R25+0x18100], R4 ;  /* 0x0181000419007388 */ /* 0x0003e40000000c00 */
.L_x_1808:
[----:B------:R-:W-:Y:S05]  /*d270*/  BSYNC B0 ;  /* 0x0000000000007941 */ /* 0x000fea0003800000 */
.L_x_1807:
        /* <DEDUP_REMOVED lines=18> */
[C---:B-1----:R-:W-:Y:S01]  /*d3a0*/  SHF.L.U32 R3, R4.reuse, 0x10, RZ ;  /* 0x0000001004037819 */ /* 0x042fe200000006ff */
[C---:B------:R-:W-:Y:S01]  /*d3b0*/  IMAD.U32 R9, R5.reuse, 0x10000, RZ ;  /* 0x0001000005097824 */ /* 0x040fe200078e00ff */
        /* <DEDUP_REMOVED lines=71> */
.L_x_1804:
[----:B------:R-:W-:Y:S05]  /*d830*/  BSYNC B1 ;  /* 0x0000000000017941 */ /* 0x000fea0003800000 */
.L_x_1803:
[----:B------:R-:W-:-:S04]  /*d840*/  IADD3 R0, R207, 0x40, RZ ;  /* 0x00000040cf007810 */ /* 0x000fc80007ffe0ff */
[----:B------:R-:W-:-:S13]  /*d850*/  ISETP.GE.AND P0, PT, R0, R57, PT ;  /* 0x000000390000720c */ /* 0x000fda0003f06270 */
[----:B------:R-:W-:Y:S05]  /*d860*/  @P0 BRA `(.L_x_1771) ;  /* 0x000011c000000947 */ /* 0x000fea0003800000 */
[----:B------:R2:W5:Y:S01]  /*d870*/  LDL R58, [R1] ;  /* 0x00000000013a7983 */ /* 0x0005620000100800 */
        /* <DEDUP_REMOVED lines=10> */
[----:B-1----:R-:W3:Y:S01]  /*d920*/  LDL R32, [R1+0x18] ;  /* 0x0000180001207983 */ /* 0x002ee20000100800 */
        /* <DEDUP_REMOVED lines=20> */
[----:B---3--:R-:W1:Y:S02]  /*da70*/  LDS.128 R12, [R32] ;  /* 0x00000000200c7984 */ /* 0x008e640000000c00 */
        /* <DEDUP_REMOVED lines=8> */
[C---:B------:R-:W-:Y:S01]  /*db00*/  FMUL.FTZ R6, R0.reuse, R3 ;  /* 0x0000000300067220 */ /* 0x040fe20000410000 */
        /* <DEDUP_REMOVED lines=12> */
[-C--:B------:R-:W-:Y:S02]  /*dbd0*/  FMUL.FTZ R7, R0, R9.reuse ;  /* 0x0000000900077220 */ /* 0x080fe40000410000 */
[----:B------:R-:W-:Y:S02]  /*dbe0*/  FMUL.FTZ R8, R3, R8 ;  /* 0x0000000803087220 */ /* 0x000fe40000410000 */
[C---:B------:R-:W-:Y:S02]  /*dbf0*/  FMUL.FTZ R3, R2.reuse, R9 ;  /* 0x0000000902037220 */ /* 0x040fe40000410000 */
[----:B------:R-:W-:Y:S02]  /*dc00*/  FFMA.FTZ R27, R2, R18, -R7 ;  /* 0x00000012021b7223 */ /* 0x000fe40000010807 */
[----:B------:R-:W-:Y:S02]  /*dc10*/  IMAD.U32 R2, R51, 0x10000, RZ ;  /* 0x0001000033027824 */ /* 0x000fe400078e00ff */
[----:B------:R-:W-:-:S02]  /*dc20*/  FFMA.FTZ R28, R4, R17, R8 ;  /* 0x00000011041c7223 */ /* 0x000fc40000010008 */
[----:B------:R-:W-:Y:S01]  /*dc30*/  FFMA.FTZ R26, R0, R18, R3 ;  /* 0x00000012001a7223 */ /* 0x000fe20000010003 */
[----:B------:R-:W-:Y:S01]  /*dc40*/  LOP3.LUT R3, R51, 0xffff0000, RZ, 0xc0, !PT ;  /* 0xffff000033037812 */ /* 0x000fe200078ec0ff */
[-C--:B------:R-:W-:Y:S01]  /*dc50*/  FMUL.FTZ R4, R6, R5.reuse ;  /* 0x0000000506047220 */ /* 0x080fe20000410000 */
[----:B------:R-:W-:Y:S01]  /*dc60*/  LOP3.LUT R0, R34, 0xffff0000, RZ, 0xc0, !PT ;  /* 0xffff000022007812 */ /* 0x000fe200078ec0ff */
[----:B------:R-:W-:Y:S01]  /*dc70*/  FMUL.FTZ R9, R2, R5 ;  /* 0x0000000502097220 */ /* 0x000fe20000410000 */
        /* <DEDUP_REMOVED lines=10> */
[C---:B------:R-:W-:Y:S02]  /*dd20*/  FMUL.FTZ R6, R2.reuse, R13 ;  /* 0x0000000d02067220 */ /* 0x040fe40000410000 */
        /* <DEDUP_REMOVED lines=10> */
[C---:B------:R-:W-:Y:S02]  /*ddd0*/  FMUL.FTZ R5, R3.reuse, R15 ;  /* 0x0000000f03057220 */ /* 0x040fe40000410000 */
[----:B------:R-:W-:Y:S01]  /*dde0*/  FFMA.FTZ R8, R4, R24, -R8 ;  /* 0x0000001804087223 */ /* 0x000fe20000010808 */
        /* <DEDUP_REMOVED lines=11> */
.L_x_1810:
[----:B------:R-:W-:Y:S05]  /*dea0*/  BSYNC B0 ;  /* 0x0000000000007941 */ /* 0x000fea0003800000 */
.L_x_1809:
[----:B------:R-:W-:Y:S01]  /*deb0*/  IADD3 R0, R104, 0x20, RZ ;  /* 0x0000002068007810 */ /* 0x000fe20007ffe0ff */
[----:B------:R-:W-:Y:S03]  /*dec0*/  BSSY B0, `(.L_x_1811) ;  /* 0x000005b000007945 */ /* 0x000fe60003800000 */
[----:B------:R-:W-:-:S13]  /*ded0*/  ISETP.GE.AND P0, PT, R0, c[0x0][0x27c], PT ;  /* 0x00009f0000007a0c */ /* 0x000fda0003f06270 */
        /* <DEDUP_REMOVED lines=89> */
.L_x_1812:
[----:B------:R-:W-:Y:S05]  /*e470*/  BSYNC B0 ;  /* 0x0000000000007941 */ /* 0x000fea0003800000 */
.L_x_1811:
[----:B------:R-:W-:-:S04]  /*e480*/  IADD3 R0, R104, 0x40, RZ ;  /* 0x0000004068007810 */ /* 0x000fc80007ffe0ff */
        /* <DEDUP_REMOVED lines=90> */
.L_x_1771:
[----:B------:R-:W-:Y:S05]  /*ea30*/  BSYNC B2 ;  /* 0x0000000000027941 */ /* 0x000fea0003800000 */
.L_x_1769:
[----:B------:R-:W-:-:S04]  /*ea40*/  DEPBAR.LE SB0, 0x2 ;  /* 0x000080800000791a */ /* 0x000fc80000000000 */
[----:B------:R-:W-:Y:S01]  /*ea50*/  WARPSYNC 0xffffffff ;  /* 0xffffffff00007948 */ /* 0x000fe20003800000 */
[----:B------:R-:W-:Y:S01]  /*ea60*/  BAR.SYNC.DEFER_BLOCKING 0x0 ;  /* 0x0000000000007b1d */ /* 0x000fe20000010000 */
[----:B------:R-:W-:Y:S01]  /*ea70*/  IMAD.MOV.U32 R0, RZ, RZ, 0x20 ;  /* 0x00000020ff007424 */ /* 0x000fe200078e00ff */
[----:B------:R-:W-:Y:S02]  /*ea80*/  LOP3.LUT P0, RZ, R182, 0x2, RZ, 0xc0, !PT ;  /* 0x00000002b6ff7812 */ /* 0x000fe4000780c0ff */
[----:B------:R-:W-:Y:S02]  /*ea90*/  LOP3.LUT P1, RZ, R198, 0x10, RZ, 0xc0, !PT ;  /* 0x00000010c6ff7812 */ /* 0x000fe4000782c0ff */
[----:B------:R-:W-:Y:S01]  /*eaa0*/  SEL R177, R0, 0xffffffe0, !P0 ;  /* 0xffffffe000b17807 */ /* 0x000fe20004000000 */
[----:B------:R-:W-:Y:S04]  /*eab0*/  BSSY B0, `(.L_x_1813) ;  /* 0x000004b000007945 */ /* 0x000fe80003800000 */
[----:B------:R-:W-:Y:S01]  /*eac0*/  IMAD.IADD R0, R184, 0x1, R177 ;  /* 0x00000001b8007824 */ /* 0x000fe200078e02b1 */
[----:B-1----:R1:W3:Y:S04]  /*ead0*/  LDSM.16.M88.4 R4, [R178] ;  /* 0x00000000b204783b */ /* 0x0022e80000000200 */
[----:B------:R1:W4:Y:S04]  /*eae0*/  LDSM.16.M88.4 R44, [R184] ;  /* 0x00000000b82c783b */ /* 0x0003280000000200 */
[----:B------:R1:W2:Y:S04]  /*eaf0*/  LDSM.16.M88.4 R36, [R184+0x800] ;  /* 0x00080000b824783b */ /* 0x0002a80000000200 */
        /* <DEDUP_REMOVED lines=12> */
[----:B------:R-:W-:Y:S01]  /*ebc0*/  SHF.L.U64.HI R28, R206, 0x1, R212 ;  /* 0x00000001ce1c7819 */ /* 0x000fe200000102d4 */
[----:B------:R-:W-:Y:S01]  /*ebd0*/  IMAD R8, R2, c[0x0][0x208], RZ ;  /* 0x0000820002087a24 */ /* 0x000fe200078e02ff */
[----:B------:R-:W-:Y:S01]  /*ebe0*/  SHF.L.U64.HI R26, R203, 0x1, R213 ;  /* 0x00000001cb1a7819 */ /* 0x000fe200000102d5 */
[----:B------:R-:W-:Y:S01]  /*ebf0*/  IMAD.WIDE.U32 R2, R191, c[0x0][0x208], RZ ;  /* 0x00008200bf027a25 */ /* 0x000fe200078e00ff */
[----:B------:R-:W-:-:S02]  /*ec00*/  SHF.L.U32 R25, R203, 0x1, RZ ;  /* 0x00000001cb197819 */ /* 0x000fc400000006ff */
[----:B------:R-:W-:Y:S01]  /*ec10*/  SHF.L.U64.HI R24, R204, 0x1, R205 ;  /* 0x00000001cc187819 */ /* 0x000fe200000102cd */
[----:B------:R-:W-:-:S04]  /*ec20*/  IMAD R8, R191, c[0x0][0x20c], R8 ;  /* 0x00008300bf087a24 */ /* 0x000fc800078e0208 */
        /* <DEDUP_REMOVED lines=10> */
.L_x_1908:
[----:B------:R-:W-:Y:S05]  /*ecd0*/  BRA.DIV ~URZ, `(.L_x_1816) ;  /* 0x0000b2027f007947 */ /* 0x000fea000b800000 */
[----:B------:R-:W4:Y:S01]  /*ece0*/  SHFL.IDX PT, R2, R23, RZ, 0x181f ;  /* 0x00181fff17027589 */ /* 0x000f2200000e0000 */
[C---:B------:R-:W-:Y:S02]  /*ecf0*/  LOP3.LUT P3, RZ, R198.reuse, 0x2, RZ, 0xc0, !PT ;  /* 0x00000002c6ff7812 */ /* 0x040fe4000786c0ff */
[C---:B------:R-:W-:Y:S02]  /*ed00*/  LOP3.LUT P2, RZ, R198.reuse, 0x1, RZ, 0xc0, !PT ;  /* 0x00000001c6ff7812 */ /* 0x040fe4000784c0ff */
[----:B------:R-:W-:Y:S02]  /*ed10*/  LOP3.LUT P4, RZ, R198, 0x4, RZ, 0xc0, !PT ;  /* 0x00000004c6ff7812 */ /* 0x000fe4000788c0ff */
[C---:B----4-:R-:W-:Y:S02]  /*ed20*/  IADD3 R16, P0, R2.reuse, R22, RZ ;  /* 0x0000001602107210 */ /* 0x050fe40007f1e0ff */
[----:B------:R-:W-:-:S03]  /*ed30*/  IADD3 R20, P1, R2, R25, RZ ;  /* 0x0000001902147210 */ /* 0x000fc60007f3e0ff */
[----:B---3--:R-:W-:Y:S01]  /*ed40*/  IMAD.X R17, R8, 0x1, R24, P0 ;  /* 0x0000000108117824 */ /* 0x008fe200000e0618 */
[----:B------:R-:W-:Y:S01]  /*ed50*/  IADD3 R18, P0, R2, R27, RZ ;  /* 0x0000001b02127210 */ /* 0x000fe20007f1e0ff */
[C---:B------:R-:W-:Y:S01]  /*ed60*/  IMAD.X R21, R8.reuse, 0x1, R26, P1 ;  /* 0x0000000108157824 */ /* 0x040fe200008e061a */
[----:B------:R-:W3:Y:S03]  /*ed70*/  SHFL.IDX PT, R2, R23, 0x1, 0x181f ;  /* 0x00381f0017027f89 */ /* 0x000ee600000e0000 */
[----:B------:R-:W-:Y:S01]  /*ed80*/  IMAD.X R19, R8, 0x1, R28, P0 ;  /* 0x0000000108137824 */ /* 0x000fe200000e061c */
[----:B------:R-:W-:Y:S01]  /*ed90*/  @!PT LDS RZ, [RZ] ;  /* 0x00000000fffff984 */ /* 0x000fe20000000800 */
[----:B------:R4:W-:Y:S04]  /*eda0*/  LDGSTS.E.BYPASS.LTC128B.128 [R107+0x6100], [R16.64], !P3 ;  /* 0x06100000106b7fae */ /* 0x0009e8000d901d48 */
[----:B------:R2:W-:Y:S04]  /*edb0*/  LDGSTS.E.BYPASS.LTC128B.128 [R107+0x8100], [R20.64], !P2 ;  /* 0x08100000146b7fae */ /* 0x0005e8000d101d48 */
[----:B------:R4:W-:Y:S04]  /*edc0*/  LDGSTS.E.BYPASS.LTC128B.128 [R107+0xa100], [R18.64], !P4 ;  /* 0x0a100000126b7fae */ /* 0x0009e8000e101d48 */
[----:B------:R1:W3:Y:S01]  /*edd0*/  SHFL.IDX PT, R8, R9, 0x1, 0x181f ;  /* 0x00381f0009087f89 */ /* 0x0002e200000e0000 */
[----:B--2---:R-:W-:-:S02]  /*ede0*/  SEL R21, RZ, 0x10, P3 ;  /* 0x00000010ff157807 */ /* 0x004fc40001800000 */
[----:B------:R-:W-:Y:S01]  /*edf0*/  SEL R20, RZ, 0x10, P2 ;  /* 0x00000010ff147807 */ /* 0x000fe20001000000 */
[----:B-1----:R-:W-:Y:S02]  /*ee00*/  IMAD.MOV.U32 R9, RZ, RZ, R149 ;  /* 0x000000ffff097224 */ /* 0x002fe400078e0095 */
.L_x_1909:
[----:B----4-:R-:W-:Y:S02]  /*ee10*/  IADD3 R3, -R21, 0x10, RZ ;  /* 0x0000001015037810 */ /* 0x010fe40007ffe1ff */
[----:B------:R-:W-:Y:S02]  /*ee20*/  IADD3 R16, -R20, 0x10, RZ ;  /* 0x0000001014107810 */ /* 0x000fe40007ffe1ff */
[----:B------:R-:W-:Y:S02]  /*ee30*/  LOP3.LUT R3, R3, 0xf, RZ, 0xc0, !PT ;  /* 0x0000000f03037812 */ /* 0x000fe400078ec0ff */
[----:B------:R-:W-:Y:S02]  /*ee40*/  IADD3 R17, -R9, 0x10, RZ ;  /* 0x0000001009117810 */ /* 0x000fe40007ffe1ff */
[----:B---3--:R-:W-:Y:S02]  /*ee50*/  IADD3 R18, P1, P0, R3, R2, R22 ;  /* 0x0000000203127210 */ /* 0x008fe4000783e016 */
[----:B------:R-:W-:-:S02]  /*ee60*/  LOP3.LUT R3, R16, 0xf, RZ, 0xc0, !PT ;  /* 0x0000000f10037812 */ /* 0x000fc400078ec0ff */
[----:B------:R-:W-:Y:S02]  /*ee70*/  IADD3.X R19, RZ, R8, R24, P1, P0 ;  /* 0x00000008ff137210 */ /* 0x000fe40000fe0418 */
        /* <DEDUP_REMOVED lines=14> */
.L_x_1814:
[----:B------:R-:W-:Y:S05]  /*ef60*/  BSYNC B0 ;  /* 0x0000000000007941 */ /* 0x000fea0003800000 */
.L_x_1813:
[----:B-1----:R-:W-:Y:S01]  /*ef70*/  IMAD.MOV.U32 R2, RZ, RZ, 0x40 ;  /* 0x00000040ff027424 */ /* 0x002fe200078e00ff */
[----:B------:R-:W-:Y:S01]  /*ef80*/  LOP3.LUT P0, RZ, R182, 0x4, RZ, 0xc0, !PT ;  /* 0x00000004b6ff7812 */ /* 0x000fe2000780c0ff */
[----:B------:R-:W0:Y:S01]  /*ef90*/  LDGDEPBAR ;  /* 0x00000000000079af */ /* 0x000e220000000000 */
[----:B------:R-:W-:Y:S02]  /*efa0*/  WARPSYNC 0xffffffff ;  /* 0xffffffff00007948 */ /* 0x000fe40003800000 */
[----:B------:R-:W-:-:S04]  /*efb0*/  SEL R2, R2, 0xffffffc0, !P0 ;  /* 0xffffffc002027807 */ /* 0x000fc80004000000 */
[----:B------:R-:W-:Y:S01]  /*efc0*/  IADD3 R3, R2, R184, R177 ;  /* 0x000000b802037210 */ /* 0x000fe20007ffe0b1 */
[----:B------:R-:W-:-:S04]  /*efd0*/  IMAD.IADD R2, R184, 0x1, R2 ;  /* 0x00000001b8027824 */ /* 0x000fc800078e0202 */
[C---:B--23--:R-:W-:Y:S01]  /*efe0*/  HMMA.16816.F32.BF16 R16, R4.reuse, R36, RZ ;  /* 0x000000240410723c */ /* 0x04cfe200000418ff */
[----:B------:R-:W-:Y:S04]  /*eff0*/  LDSM.16.M88.4 R68, [R2+0x1000] ;  /* 0x001000000244783b */ /* 0x000fe80000000200 */
[----:B------:R-:W-:Y:S03]  /*f000*/  LDSM.16.M88.4 R64, [R2+0x800] ;  /* 0x000800000240783b */ /* 0x000fe60000000200 */
[C---:B------:R-:W-:Y:S01]  /*f010*/  HMMA.16816.F32.BF16 R28, R4.reuse, R38, RZ ;  /* 0x00000026041c723c */ /* 0x040fe200000418ff */
[----:B------:R-:W-:Y:S04]  /*f020*/  LDSM.16.M88.4 R76, [R2+0x1800] ;  /* 0x00180000024c783b */ /* 0x000fe80000000200 */
[----:B------:R-:W-:Y:S03]  /*f030*/  LDSM.16.M88.4 R88, [R3+0x1000] ;  /* 0x001000000358783b */ /* 0x000fe60000000200 */
[C---:B----4-:R-:W-:Y:S01]  /*f040*/  HMMA.16816.F32.BF16 R36, R4.reuse, R44, RZ ;  /* 0x0000002c0424723c */ /* 0x050fe200000418ff */
[----:B------:R-:W-:Y:S04]  /*f050*/  LDSM.16.M88.4 R92, [R3+0x1800] ;  /* 0x00180000035c783b */ /* 0x000fe80000000200 */
[----:B------:R-:W-:Y:S03]  /*f060*/  LDSM.16.M88.4 R96, [R184+0x3800] ;  /* 0x00380000b860783b */ /* 0x000fe60000000200 */
[C---:B------:R-:W-:Y:S01]  /*f070*/  HMMA.16816.F32.BF16 R20, R4.reuse, R46, RZ ;  /* 0x0000002e0414723c */ /* 0x040fe200000418ff */
[----:B------:R-:W-:Y:S04]  /*f080*/  LDSM.16.M88.4 R44, [R2] ;  /* 0x00000000022c783b */ /* 0x000fe80000000200 */
[----:B------:R-:W2:Y:S01]  /*f090*/  LDL R103, [R1+0x4] ;  /* 0x0000040001677983 */ /* 0x000ea20000100800 */
[----:B------:R-:W-:Y:S02]  /*f0a0*/  BSSY B0, `(.L_x_1817) ;  /* 0x0000241000007945 */ /* 0x000fe40003800000 */
        /* <DEDUP_REMOVED lines=8> */
[C---:B-----5:R-:W-:Y:S01]  /*f130*/  HMMA.16816.F32.BF16 R56, R12.reuse, R74, R20 ;  /* 0x0000004a0c38723c */ /* 0x060fe20000041814 */
[----:B------:R-:W-:Y:S04]  /*f140*/  LDSM.16.M88.4 R20, [R180] ;  /* 0x00000000b414783b */ /* 0x000fe80000000200 */
[----:B------:R-:W3:Y:S03]  /*f150*/  LDSM.16.M88.4 R72, [R3] ;  /* 0x000000000348783b */ /* 0x000ee60000000200 */
[C---:B------:R-:W-:Y:S08]  /*f160*/  HMMA.16816.F32.BF16 R24, R12.reuse, R80, R24 ;  /* 0x000000500c18723c */ /* 0x040ff00000041818 */
[C---:B------:R-:W-:Y:S01]  /*f170*/  HMMA.16816.F32.BF16 R16, R12.reuse, R82, R32 ;  /* 0x000000520c10723c */ /* 0x040fe20000041820 */
[----:B------:R-:W4:Y:S07]  /*f180*/  LDSM.16.M88.4 R80, [R3+0x800] ;  /* 0x000800000350783b */ /* 0x000f2e0000000200 */
        /* <DEDUP_REMOVED lines=16> */
[C---:B---3--:R-:W-:Y:S08]  /*f290*/  HMMA.16816.F32.BF16 R36, R20.reuse, R74, R44 ;  /* 0x0000004a1424723c */ /* 0x048ff0000004182c */
[C---:B------:R-:W-:Y:S01]  /*f2a0*/  HMMA.16816.F32.BF16 R32, R20.reuse, R72, R28 ;  /* 0x000000481420723c */ /* 0x040fe2000004181c */
[----:B------:R-:W-:Y:S07]  /*f2b0*/  LDSM.16.M88.4 R72, [R2+0x2800] ;  /* 0x002800000248783b */ /* 0x000fee0000000200 */
[C---:B------:R-:W-:Y:S08]  /*f2c0*/  HMMA.16816.F32.BF16 R48, R20.reuse, R88, R40 ;  /* 0x000000581430723c */ /* 0x040ff00000041828 */
[C---:B----4-:R-:W-:Y:S08]  /*f2d0*/  HMMA.16816.F32.BF16 R52, R20.reuse, R80, R52 ;  /* 0x000000501434723c */ /* 0x050ff00000041834 */
[C---:B------:R-:W-:Y:S01]  /*f2e0*/  HMMA.16816.F32.BF16 R60, R20.reuse, R82, R60 ;  /* 0x00000052143c723c */ /* 0x040fe2000004183c */
[----:B------:R-:W-:Y:S07]  /*f2f0*/  LDSM.16.M88.4 R80, [R2+0x3000] ;  /* 0x003000000250783b */ /* 0x000fee0000000200 */
[C---:B------:R-:W-:Y:S01]  /*f300*/  HMMA.16816.F32.BF16 R40, R20.reuse, R92, R12 ;  /* 0x0000005c1428723c */ /* 0x040fe2000004180c */
[----:B------:R-:W3:Y:S07]  /*f310*/  LDSM.16.M88.4 R12, [R179+0x4000] ;  /* 0x00400000b30c783b */ /* 0x000eee0000000200 */
[C---:B------:R-:W-:Y:S01]  /*f320*/  HMMA.16816.F32.BF16 R44, R20.reuse, R90, R24 ;  /* 0x0000005a142c723c */ /* 0x040fe20000041818 */
[----:B------:R-:W4:Y:S07]  /*f330*/  LDSM.16.M88.4 R88, [R0+0x3000] ;  /* 0x003000000058783b */ /* 0x000f2e0000000200 */
[----:B------:R-:W-:Y:S01]  /*f340*/  HMMA.16816.F32.BF16 R28, R20, R94, R4 ;  /* 0x0000005e141c723c */ /* 0x000fe20000041804 */
[----:B------:R-:W2:Y:S04]  /*f350*/  LDSM.16.M88.4 R92, [R0+0x3800] ;  /* 0x00380000005c783b */ /* 0x000ea80000000200 */
        /* <DEDUP_REMOVED lines=8> */
[----:B------:R-:W1:Y:S07]  /*f3e0*/  LDSM.16.M88.4 R84, [R2+0x3800] ;  /* 0x003800000254783b */ /* 0x000e6e0000000200 */
[C---:B------:R-:W-:Y:S08]  /*f3f0*/  HMMA.16816.F32.BF16 R48, R16.reuse, R96, R40 ;  /* 0x000000601030723c */ /* 0x040ff00000041828 */
[----:B------:R-:W-:Y:S08]  /*f400*/  HMMA.16816.F32.BF16 R44, R16, R98, R28 ;  /* 0x00000062102c723c */ /* 0x000ff0000004181c */
[C---:B---3--:R-:W-:Y:S01]  /*f410*/  HMMA.16816.F32.BF16 R32, R12.reuse, R70, R20 ;  /* 0x000000460c20723c */ /* 0x048fe20000041814 */
[----:B------:R-:W-:Y:S07]  /*f420*/  LDSM.16.M88.4 R20, [R180+0x4000] ;  /* 0x00400000b414783b */ /* 0x000fee0000000200 */
[C---:B------:R-:W-:Y:S01]  /*f430*/  HMMA.16816.F32.BF16 R40, R12.reuse, R68, R24 ;  /* 0x000000440c28723c */ /* 0x040fe20000041818 */
[----:B------:R-:W3:Y:S07]  /*f440*/  LDSM.16.M88.4 R68, [R3+0x2000] ;  /* 0x002000000344783b */ /* 0x000eee0000000200 */
[C---:B------:R-:W-:Y:S08]  /*f450*/  HMMA.16816.F32.BF16 R24, R12.reuse, R78, R60 ;  /* 0x0000004e0c18723c */ /* 0x040ff0000004183c */
[C---:B------:R-:W-:Y:S01]  /*f460*/  HMMA.16816.F32.BF16 R28, R12.reuse, R76, R36 ;  /* 0x0000004c0c1c723c */ /* 0x040fe20000041824 */
[----:B------:R-:W3:Y:S07]  /*f470*/  LDSM.16.M88.4 R76, [R3+0x2800] ;  /* 0x00280000034c783b */ /* 0x000eee0000000200 */
[C---:B----4-:R-:W-:Y:S08]  /*f480*/  HMMA.16816.F32.BF16 R36, R12.reuse, R90, R52 ;  /* 0x0000005a0c24723c */ /* 0x050ff00000041834 */
[C---:B------:R-:W-:Y:S01]  /*f490*/  HMMA.16816.F32.BF16 R16, R12.reuse, R88, R56 ;  /* 0x000000580c10723c */ /* 0x040fe20000041838 */
[----:B------:R-:W-:Y:S07]  /*f4a0*/  LDSM.16.M88.4 R88, [R0+0x5000] ;  /* 0x005000000058783b */ /* 0x000fee0000000200 */
[C---:B--2---:R-:W-:Y:S08]  /*f4b0*/  HMMA.16816.F32.BF16 R48, R12.reuse, R92, R48 ;  /* 0x0000005c0c30723c */ /* 0x044ff00000041830 */
[----:B------:R-:W-:Y:S08]  /*f4c0*/  HMMA.16816.F32.BF16 R44, R12, R94, R44 ;  /* 0x0000005e0c2c723c */ /* 0x000ff0000004182c */
[C---:B-1----:R-:W-:Y:S08]  /*f4d0*/  HMMA.16816.F32.BF16 R32, R4.reuse, R66, R32 ;  /* 0x000000420420723c */ /* 0x042ff00000041820 */
[C---:B------:R-:W-:Y:S01]  /*f4e0*/  HMMA.16816.F32.BF16 R52, R4.reuse, R74, R24 ;  /* 0x0000004a0434723c */ /* 0x040fe20000041818 */
[----:B------:R-:W1:Y:S07]  /*f4f0*/  LDSM.16.M88.4 R24, [R3+0x3000] ;  /* 0x003000000318783b */ /* 0x000e6e0000000200 */
[C---:B------:R-:W-:Y:S01]  /*f500*/  HMMA.16816.F32.BF16 R56, R4.reuse, R72, R28 ;  /* 0x000000480438723c */ /* 0x040fe2000004181c */
[----:B------:R-:W2:Y:S04]  /*f510*/  LDSM.16.M88.4 R28, [R3+0x3800] ;  /* 0x00380000031c783b */ /* 0x000ea80000000200 */
[----:B------:R-:W-:Y:S03]  /*f520*/  LDSM.16.M88.4 R72, [R0+0x4000] ;  /* 0x004000000048783b */ /* 0x000fe60000000200 */
[C---:B------:R-:W-:Y:S01]  /*f530*/  HMMA.16816.F32.BF16 R40, R4.reuse, R64, R40 ;  /* 0x000000400428723c */ /* 0x040fe20000041828 */
[----:B------:R-:W-:Y:S07]  /*f540*/  LDSM.16.M88.4 R64, [R184+0x4800] ;  /* 0x00480000b840783b */ /* 0x000fee0000000200 */
[C---:B------:R-:W-:Y:S08]  /*f550*/  HMMA.16816.F32.BF16 R12, R4.reuse, R82, R36 ;  /* 0x00000052040c723c */ /* 0x040ff00000041824 */
[C---:B------:R-:W-:Y:S01]  /*f560*/  HMMA.16816.F32.BF16 R16, R4.reuse, R80, R16 ;  /* 0x000000500410723c */ /* 0x040fe20000041810 */
[----:B------:R-:W-:Y:S07]  /*f570*/  LDSM.16.M88.4 R80, [R0+0x4800] ;  /* 0x004800000050783b */ /* 0x000fee0000000200 */
[C---:B------:R-:W-:Y:S08]  /*f580*/  HMMA.16816.F32.BF16 R60, R4.reuse, R84, R48 ;  /* 0x00000054043c723c */ /* 0x040ff00000041830 */
[----:B------:R-:W-:Y:S01]  /*f590*/  HMMA.16816.F32.BF16 R44, R4, R86, R44 ;  /* 0x00000056042c723c */ /* 0x000fe2000004182c */
[----:B------:R-:W-:Y:S04]  /*f5a0*/  LDSM.16.M88.4 R4, [R178+0x8000] ;  /* 0x00800000b204783b */ /* 0x000fe80000000200 */
[----:B------:R-:W-:Y:S03]  /*f5b0*/  LDSM.16.M88.4 R84, [R2+0x4000] ;  /* 0x004000000254783b */ /* 0x000fe60000000200 */
[C---:B---3--:R-:W-:Y:S01]  /*f5c0*/  HMMA.16816.F32.BF16 R36, R20.reuse, R70, R32 ;  /* 0x000000461424723c */ /* 0x048fe20000041820 */
[----:B------:R-:W3:Y:S07]  /*f5d0*/  LDSM.16.M88.4 R32, [R184+0x4000] ;  /* 0x00400000b820783b */ /* 0x000eee0000000200 */
[C---:B------:R-:W-:Y:S08]  /*f5e0*/  HMMA.16816.F32.BF16 R56, R20.reuse, R76, R56 ;  /* 0x0000004c1438723c */ /* 0x040ff00000041838 */
[C---:B------:R-:W-:Y:S01]  /*f5f0*/  HMMA.16816.F32.BF16 R52, R20.reuse, R78, R52 ;  /* 0x0000004e1434723c */ /* 0x040fe20000041834 */
[----:B------:R-:W4:Y:S07]  /*f600*/  LDSM.16.M88.4 R76, [R184+0x5800] ;  /* 0x00580000b84c783b */ /* 0x000f2e0000000200 */
[C---:B------:R-:W-:Y:S01]  /*f610*/  HMMA.16816.F32.BF16 R40, R20.reuse, R68, R40 ;  /* 0x000000441428723c */ /* 0x040fe20000041828 */
[----:B------:R-:W4:Y:S07]  /*f620*/  LDSM.16.M88.4 R68, [R184+0x5000] ;  /* 0x00500000b844783b */ /* 0x000f2e0000000200 */
[C---:B-1----:R-:W-:Y:S01]  /*f630*/  HMMA.16816.F32.BF16 R48, R20.reuse, R24, R16 ;  /* 0x000000181430723c */ /* 0x042fe20000041810 */
[----:B------:R-:W1:Y:S07]  /*f640*/  LDSM.16.M88.4 R16, [R179+0x8000] ;  /* 0x00800000b310783b */ /* 0x000e6e0000000200 */
[C---:B------:R-:W-:Y:S08]  /*f650*/  HMMA.16816.F32.BF16 R24, R20.reuse, R26, R12 ;  /* 0x0000001a1418723c */ /* 0x040ff0000004180c */
[C---:B--2---:R-:W-:Y:S01]  /*f660*/  HMMA.16816.F32.BF16 R12, R20.reuse, R28, R60 ;  /* 0x0000001c140c723c */ /* 0x044fe2000004183c */
[----:B------:R-:W-:Y:S07]  /*f670*/  LDSM.16.M88.4 R60, [R2+0x5000] ;  /* 0x00500000023c783b */ /* 0x000fee0000000200 */
[----:B------:R-:W-:Y:S08]  /*f680*/  HMMA.16816.F32.BF16 R20, R20, R30, R44 ;  /* 0x0000001e1414723c */ /* 0x000ff0000004182c */
[C---:B---3--:R-:W-:Y:S01]  /*f690*/  HMMA.16816.F32.BF16 R28, R4.reuse, R32, R40 ;  /* 0x00000020041c723c */ /* 0x048fe20000041828 */
[----:B------:R2:W3:Y:S07]  /*f6a0*/  LDSM.16.M88.4 R40, [R0+0x5800] ;  /* 0x005800000028783b */ /* 0x0004ee0000000200 */
[C---:B------:R-:W-:Y:S08]  /*f6b0*/  HMMA.16816.F32.BF16 R32, R4.reuse, R34, R36 ;  /* 0x000000220420723c */ /* 0x040ff00000041824 */
[C---:B------:R-:W-:Y:S08]  /*f6c0*/  HMMA.16816.F32.BF16 R36, R4.reuse, R64, R56 ;  /* 0x000000400424723c */ /* 0x040ff00000041838 */
[----:B----4-:R-:W-:Y:S01]  /*f6d0*/  HMMA.16816.F32.BF16 R56, R4, R76, R12 ;  /* 0x0000004c0438723c */ /* 0x010fe2000004180c */
[----:B------:R-:W4:Y:S01]  /*f6e0*/  LDSM.16.M88.4 R12, [R181+0x8000] ;  /* 0x00800000b50c783b */ /* 0x000f220000000200 */
[----:B--2---:R-:W-:-:S05]  /*f6f0*/  IMAD.IADD R0, R143, 0x1, -R251 ;  /* 0x000000018f007824 */ /* 0x004fca00078e0afb */
[C---:B------:R-:W-:Y:S01]  /*f700*/  ISETP.GT.AND P0, PT, R0.reuse, RZ, PT ;  /* 0x000000ff0000720c */ /* 0x040fe20003f04270 */
[----:B------:R-:W-:Y:S01]  /*f710*/  HMMA.16816.F32.BF16 R44, R4, R66, R52 ;  /* 0x00000042042c723c */ /* 0x000fe20000041834 */
[----:B------:R-:W-:Y:S01]  /*f720*/  LDSM.16.M88.4 R64, [R3+0x4800] ;  /* 0x004800000340783b */ /* 0x000fe20000000200 */
[C---:B------:R-:W-:Y:S02]  /*f730*/  ISETP.GT.AND P1, PT, R0.reuse, 0x1, PT ;  /* 0x000000010000780c */ /* 0x040fe40003f24270 */
[----:B------:R-:W-:-:S04]  /*f740*/  ISETP.GT.AND P2, PT, R0, 0x21, PT ;  /* 0x000000210000780c */ /* 0x000fc80003f44270 */
[C---:B------:R-:W-:Y:S08]  /*f750*/  HMMA.16816.F32.BF16 R52, R4.reuse, R70, R24 ;  /* 0x000000460434723c */ /* 0x040ff00000041818 */
[----:B------:R-:W-:Y:S01]  /*f760*/  HMMA.16816.F32.BF16 R24, R4, R78, R20 ;  /* 0x0000004e0418723c */ /* 0x000fe20000041814 */
[----:B------:R-:W-:Y:S07]  /*f770*/  LDSM.16.M88.4 R76, [R3+0x4000] ;  /* 0x00400000034c783b */ /* 0x000fee0000000200 */
[C---:B-1----:R-:W-:Y:S08]  /*f780*/  HMMA.16816.F32.BF16 R20, R16.reuse, R72, R28 ;  /* 0x000000481014723c */ /* 0x042ff0000004181c */
[C---:B------:R-:W-:Y:S01]  /*f790*/  HMMA.16816.F32.BF16 R28, R16.reuse, R74, R32 ;  /* 0x0000004a101c723c */ /* 0x040fe20000041820 */
[----:B------:R-:W-:Y:S07]  /*f7a0*/  LDSM.16.M88.4 R72, [R3+0x5000] ;  /* 0x005000000348783b */ /* 0x000fee0000000200 */
[----:B------:R-:W-:Y:S01]  /*f7b0*/  HMMA.16816.F32.BF16 R32, R16, R80, R36 ;  /* 0x000000501020723c */ /* 0x000fe20000041824 */
[----:B------:R-:W1:Y:S07]  /*f7c0*/  LDSM.16.M88.4 R36, [R2+0x4800] ;  /* 0x004800000224783b */ /* 0x000e6e0000000200 */
[----:B------:R-:W-:Y:S01]  /*f7d0*/  HMMA.16816.F32.BF16 R48, R4, R68, R48 ;  /* 0x000000440430723c */ /* 0x000fe20000041830 */
[----:B------:R-:W2:Y:S04]  /*f7e0*/  LDSM.16.M88.4 R68, [R2+0x5800] ;  /* 0x005800000244783b */ /* 0x000ea80000000200 */
[----:B------:R-:W1:Y:S03]  /*f7f0*/  LDSM.16.M88.4 R4, [R180+0x8000] ;  /* 0x00800000b404783b */ /* 0x000e660000000200 */
[----:B------:R-:W-:Y:S01]  /*f800*/  HMMA.16816.F32.BF16 R44, R16, R82, R44 ;  /* 0x00000052102c723c */ /* 0x000fe2000004182c */
[----:B------:R1:W1:Y:S01]  /*f810*/  LDSM.16.M88.4 R80, [R3+0x5800] ;  /* 0x005800000350783b */ /* 0x0002620000000200 */
[----:B------:R-:W-:-:S06]  /*f820*/  DEPBAR.LE SB0, 0x2 ;  /* 0x000080800000791a */ /* 0x000fcc0000000000 */
[C---:B------:R-:W-:Y:S08]  /*f830*/  HMMA.16816.F32.BF16 R52, R16.reuse, R90, R52 ;  /* 0x0000005a1034723c */ /* 0x040ff00000041834 */
[C---:B------:R-:W-:Y:S08]  /*f840*/  HMMA.16816.F32.BF16 R48, R16.reuse, R88, R48 ;  /* 0x000000581030723c */ /* 0x040ff00000041830 */
[C---:B---3--:R-:W-:Y:S08]  /*f850*/  HMMA.16816.F32.BF16 R56, R16.reuse, R40, R56 ;  /* 0x000000281038723c */ /* 0x048ff00000041838 */
[----:B------:R-:W-:Y:S08]  /*f860*/  HMMA.16816.F32.BF16 R40, R16, R42, R24 ;  /* 0x0000002a1028723c */ /* 0x000ff00000041818 */
[C---:B----4-:R-:W-:Y:S08]  /*f870*/  HMMA.16816.F32.BF16 R20, R12.reuse, R84, R20 ;  /* 0x000000540c14723c */ /* 0x050ff00000041814 */
[C---:B------:R-:W-:Y:S08]  /*f880*/  HMMA.16816.F32.BF16 R16, R12.reuse, R86, R28 ;  /* 0x000000560c10723c */ /* 0x040ff0000004181c */
[C---:B-1----:R-:W-:Y:S08]  /*f890*/  HMMA.16816.F32.BF16 R24, R12.reuse, R36, R32 ;  /* 0x000000240c18723c */ /* 0x042ff00000041820 */
[C---:B------:R-:W-:Y:S08]  /*f8a0*/  HMMA.16816.F32.BF16 R28, R12.reuse, R38, R44 ;  /* 0x000000260c1c723c */ /* 0x040ff0000004182c */
[C---:B------:R-:W-:Y:S08]  /*f8b0*/  HMMA.16816.F32.BF16 R36, R12.reuse, R60, R48 ;  /* 0x0000003c0c24723c */ /* 0x040ff00000041830 */
[C---:B------:R-:W-:Y:S01]  /*f8c0*/  HMMA.16816.F32.BF16 R44, R12.reuse, R62, R52 ;  /* 0x0000003e0c2c723c */ /* 0x040fe20000041834 */
[----:B------:R-:W-:Y:S07]  /*f8d0*/  BAR.SYNC.DEFER_BLOCKING 0x0 ;  /* 0x0000000000007b1d */ /* 0x000fee0000010000 */
[C---:B--2---:R-:W-:Y:S08]  /*f8e0*/  HMMA.16816.F32.BF16 R48, R12.reuse, R68, R56 ;  /* 0x000000440c30723c */ /* 0x044ff00000041838 */
[----:B------:R-:W-:Y:S08]  /*f8f0*/  HMMA.16816.F32.BF16 R40, R12, R70, R40 ;  /* 0x000000460c28723c */ /* 0x000ff00000041828 */
[C---:B------:R-:W-:Y:S01]  /*f900*/  HMMA.16816.F32.BF16 R32, R4.reuse, R76, R20 ;  /* 0x0000004c0420723c */ /* 0x040fe20000041814 */
[----:B------:R-:W-:Y:S04]  /*f910*/  LDSM.16.MT88.4 R52, [R186+0x800] ;  /* 0x00080000ba34783b */ /* 0x000fe80000004200 */
[----:B------:R-:W-:Y:S03]  /*f920*/  LDSM.16.MT88.4 R60, [R185+0x2000] ;  /* 0x00200000b93c783b */ /* 0x000fe60000004200 */
[C---:B------:R-:W-:Y:S01]  /*f930*/  HMMA.16816.F32.BF16 R12, R4.reuse, R78, R16 ;  /* 0x0000004e040c723c */ /* 0x040fe20000041810 */
[----:B------:R-:W-:Y:S07]  /*f940*/  LDSM.16.MT88.4 R68, [R185+0x2800] ;  /* 0x00280000b944783b */ /* 0x000fee0000004200 */
[C---:B------:R-:W-:Y:S08]  /*f950*/  HMMA.16816.F32.BF16 R16, R4.reuse, R64, R24 ;  /* 0x000000400410723c */ /* 0x040ff00000041818 */
[----:B------:R-:W-:Y:S01]  /*f960*/  HMMA.16816.F32.BF16 R20, R4, R66, R28 ;  /* 0x000000420414723c */ /* 0x000fe2000004181c */
[----:B------:R-:W-:-:S06]  /*f970*/  FSEL R8, R33, -INF , P1 ;  /* 0xff80000021087808 */ /* 0x000fcc0000800000 */
[----:B------:R-:W-:Y:S01]  /*f980*/  FSEL R28, R34, -INF , P0 ;  /* 0xff800000221c7808 */ /* 0x000fe20000000000 */
[C---:B------:R-:W-:Y:S01]  /*f990*/  HMMA.16816.F32.BF16 R24, R4.reuse, R72, R36 ;  /* 0x000000480418723c */ /* 0x040fe20000041824 */
[----:B------:R-:W-:Y:S02]  /*f9a0*/  FSEL R30, R35, -INF , P1 ;  /* 0xff800000231e7808 */ /* 0x000fe40000800000 */
[----:B------:R-:W-:Y:S02]  /*f9b0*/  ISETP.GT.AND P1, PT, R0, 0x9, PT ;  /* 0x000000090000780c */ /* 0x000fe40003f24270 */
[----:B------:R-:W-:Y:S02]  /*f9c0*/  FMNMX.FTZ R3, R28, R30, !PT ;  /* 0x0000001e1c037209 */ /* 0x000fe40007810000 */
[----:B------:R-:W-:Y:S01]  /*f9d0*/  FSEL R31, R15, -INF , P1 ;  /* 0xff8000000f1f7808 */ /* 0x000fe20000800000 */
[C---:B------:R-:W-:Y:S08]  /*f9e0*/  HMMA.16816.F32.BF16 R36, R4.reuse, R74, R44 ;  /* 0x0000004a0424723c */ /* 0x040ff0000004182c */
[C---:B------:R-:W-:Y:S01]  /*f9f0*/  HMMA.16816.F32.BF16 R44, R4.reuse, R80, R48 ;  /* 0x00000050042c723c */ /* 0x040fe20000041830 */
[----:B------:R-:W-:Y:S07]  /*fa00*/  LDSM.16.MT88.4 R48, [R186] ;  /* 0x00000000ba30783b */ /* 0x000fee0000004200 */
[----:B------:R-:W-:Y:S01]  /*fa10*/  HMMA.16816.F32.BF16 R40, R4, R82, R40 ;  /* 0x000000520428723c */ /* 0x000fe20000041828 */
[----:B------:R-:W-:-:S02]  /*fa20*/  FSEL R90, R25, -INF , P2 ;  /* 0xff800000195a7808 */ /* 0x000fc40001000000 */
[----:B------:R-:W-:-:S04]  /*fa30*/  FSEL R98, R27, -INF , P2 ;  /* 0xff8000001b627808 */ /* 0x000fc80001000000 */
[----:B------:R-:W-:Y:S02]  /*fa40*/  FSEL R5, R32, -INF , P0 ;  /* 0xff80000020057808 */ /* 0x000fe40000000000 */
[----:B------:R-:W-:Y:S02]  /*fa50*/  ISETP.GT.AND P0, PT, R0, 0x8, PT ;  /* 0x000000080000780c */ /* 0x000fe40003f04270 */
[----:B------:R-:W-:Y:S02]  /*fa60*/  FMNMX.FTZ R2, R5, R8, !PT ;  /* 0x0000000805027209 */ /* 0x000fe40007810000 */
[----:B------:R-:W-:Y:S02]  /*fa70*/  FSEL R12, R12, -INF , P0 ;  /* 0xff8000000c0c7808 */ /* 0x000fe40000000000 */
[----:B------:R-:W-:Y:S02]  /*fa80*/  FSEL R29, R14, -INF , P0 ;  /* 0xff8000000e1d7808 */ /* 0x000fe40000000000 */
[----:B------:R-:W-:-:S02]  /*fa90*/  ISETP.GT.AND P0, PT, R0, 0x10, PT ;  /* 0x000000100000780c */ /* 0x000fc40003f04270 */
[----:B------:R-:W-:Y:S02]  /*faa0*/  FSEL R7, R13, -INF , P1 ;  /* 0xff8000000d077808 */ /* 0x000fe40000800000 */
[----:B------:R-:W-:Y:S02]  /*fab0*/  FMNMX.FTZ R2, R12, R2, !PT ;  /* 0x000000020c027209 */ /* 0x000fe40007810000 */
        /* <DEDUP_REMOVED lines=8> */
[----:B------:R-:W-:Y:S02]  /*fb40*/  ISETP.GT.AND P1, PT, R0, 0x19, PT ;  /* 0x000000190000780c */ /* 0x000fe40003f24270 */
[----:B------:R-:W-:-:S02]  /*fb50*/  FSEL R16, R20, -INF , P0 ;  /* 0xff80000014107808 */ /* 0x000fc40000000000 */
[----:B------:R-:W-:Y:S02]  /*fb60*/  FMNMX.FTZ R2, R17, R2, !PT ;  /* 0x0000000211027209 */ /* 0x000fe40007810000 */
[----:B------:R-:W-:Y:S02]  /*fb70*/  FSEL R22, R22, -INF , P0 ;  /* 0xff80000016167808 */ /* 0x000fe40000000000 */
        /* <DEDUP_REMOVED lines=8> */
[----:B------:R-:W-:Y:S02]  /*fc00*/  FMNMX.FTZ R3, R29, R3, !PT ;  /* 0x000000031d037209 */ /* 0x000fe40007810000 */
[----:B------:R-:W-:-:S02]  /*fc10*/  FSEL R97, R26, -INF , P0 ;  /* 0xff8000001a617808 */ /* 0x000fc40000000000 */
[----:B------:R-:W-:Y:S02]  /*fc20*/  ISETP.GT.AND P0, PT, R0, 0x29, PT ;  /* 0x000000290000780c */ /* 0x000fe40003f04270 */
[----:B------:R-:W-:Y:S02]  /*fc30*/  FSEL R89, R36, -INF , P1 ;  /* 0xff80000024597808 */ /* 0x000fe40000800000 */
        /* <DEDUP_REMOVED lines=8> */
[----:B------:R-:W-:Y:S01]  /*fcc0*/  ISETP.GT.AND P0, PT, R0, 0x31, PT ;  /* 0x000000310000780c */ /* 0x000fe20003f04270 */
[----:B------:R-:W-:Y:S01]  /*fcd0*/  LDSM.16.MT88.4 R36, [R185+0x800] ;  /* 0x00080000b924783b */ /* 0x000fe20000004200 */
[----:B------:R-:W-:-:S02]  /*fce0*/  FSEL R87, R44, -INF , P1 ;  /* 0xff8000002c577808 */ /* 0x000fc40000800000 */
[----:B------:R-:W-:Y:S02]  /*fcf0*/  FMNMX.FTZ R2, R88, R2, !PT ;  /* 0x0000000258027209 */ /* 0x000fe40007810000 */
[----:B------:R-:W-:Y:S02]  /*fd00*/  FMNMX.FTZ R3, R33, R3, !PT ;  /* 0x0000000321037209 */ /* 0x000fe40007810000 */
[----:B------:R-:W-:Y:S02]  /*fd10*/  FSEL R95, R46, -INF , P1 ;  /* 0xff8000002e5f7808 */ /* 0x000fe40000800000 */
[----:B------:R-:W-:Y:S02]  /*fd20*/  FSEL R86, R45, -INF , P0 ;  /* 0xff8000002d567808 */ /* 0x000fe40000000000 */
[----:B------:R-:W-:Y:S02]  /*fd30*/  ISETP.GT.AND P1, PT, R0, 0x38, PT ;  /* 0x000000380000780c */ /* 0x000fe40003f24270 */
[----:B------:R-:W-:-:S02]  /*fd40*/  FMNMX.FTZ R2, R87, R2, !PT ;  /* 0x0000000257027209 */ /* 0x000fc40007810000 */
[----:B------:R-:W-:Y:S02]  /*fd50*/  FMNMX.FTZ R3, R22, R3, !PT ;  /* 0x0000000316037209 */ /* 0x000fe40007810000 */
[----:B------:R-:W-:Y:S02]  /*fd60*/  FSEL R94, R47, -INF , P0 ;  /* 0xff8000002f5e7808 */ /* 0x000fe40000000000 */
[----:B------:R-:W-:Y:S01]  /*fd70*/  ISETP.GT.AND P0, PT, R0, 0x39, PT ;  /* 0x000000390000780c */ /* 0x000fe20003f04270 */
[----:B------:R-:W-:Y:S01]  /*fd80*/  LDSM.16.MT88.4 R44, [R103] ;  /* 0x00000000672c783b */ /* 0x000fe20000004200 */
[----:B------:R-:W-:Y:S02]  /*fd90*/  FSEL R85, R40, -INF , P1 ;  /* 0xff80000028557808 */ /* 0x000fe40000800000 */
[----:B------:R-:W-:Y:S02]  /*fda0*/  FMNMX.FTZ R0, R86, R2, !PT ;  /* 0x0000000256007209 */ /* 0x000fe40007810000 */
[----:B------:R-:W-:-:S02]  /*fdb0*/  FMNMX.FTZ R3, R56, R3, !PT ;  /* 0x0000000338037209 */ /* 0x000fc40007810000 */
[----:B------:R-:W-:Y:S02]  /*fdc0*/  FSEL R84, R41, -INF , P0 ;  /* 0xff80000029547808 */ /* 0x000fe40000000000 */
[----:B------:R-:W-:Y:S02]  /*fdd0*/  FMNMX.FTZ R0, R85, R0, !PT ;  /* 0x0000000055007209 */ /* 0x000fe40007810000 */
[----:B------:R-:W-:Y:S02]  /*fde0*/  FMNMX.FTZ R2, R97, R3, !PT ;  /* 0x0000000361027209 */ /* 0x000fe40007810000 */
[----:B------:R-:W-:Y:S02]  /*fdf0*/  FMNMX.FTZ R0, R84, R0, !PT ;  /* 0x0000000054007209 */ /* 0x000fe40007810000 */
[----:B------:R-:W-:Y:S02]  /*fe00*/  FMNMX.FTZ R2, R98, R2, !PT ;  /* 0x0000000262027209 */ /* 0x000fe40007810000 */
[----:B------:R-:W-:Y:S01]  /*fe10*/  FSEL R93, R42, -INF , P1 ;  /* 0xff8000002a5d7808 */ /* 0x000fe20000800000 */
[----:B------:R-:W1:Y:S01]  /*fe20*/  SHFL.BFLY PT, R3, R0, 0x2, 0x1f ;  /* 0x0c401f0000037f89 */ /* 0x000e6200000e0000 */
[----:B------:R-:W-:-:S02]  /*fe30*/  FMNMX.FTZ R2, R96, R2, !PT ;  /* 0x0000000260027209 */ /* 0x000fc40007810000 */
[----:B------:R-:W-:Y:S02]  /*fe40*/  FSEL R92, R43, -INF , P0 ;  /* 0xff8000002b5c7808 */ /* 0x000fe40000000000 */
[----:B------:R-:W-:-:S04]  /*fe50*/  FMNMX.FTZ R2, R99, R2, !PT ;  /* 0x0000000263027209 */ /* 0x000fc80007810000 */
[----:B------:R-:W-:-:S04]  /*fe60*/  FMNMX.FTZ R2, R95, R2, !PT ;  /* 0x000000025f027209 */ /* 0x000fc80007810000 */
[----:B------:R-:W-:-:S04]  /*fe70*/  FMNMX.FTZ R2, R94, R2, !PT ;  /* 0x000000025e027209 */ /* 0x000fc80007810000 */
[----:B------:R-:W-:-:S04]  /*fe80*/  FMNMX.FTZ R2, R93, R2, !PT ;  /* 0x000000025d027209 */ /* 0x000fc80007810000 */
[----:B------:R-:W-:Y:S02]  /*fe90*/  FMNMX.FTZ R2, R92, R2, !PT ;  /* 0x000000025c027209 */ /* 0x000fe40007810000 */
[----:B-1----:R-:W-:-:S03]  /*fea0*/  FMNMX.FTZ R0, R0, R3, !PT ;  /* 0x0000000300007209 */ /* 0x002fc60007810000 */
[----:B------:R-:W1:Y:S04]  /*feb0*/  SHFL.BFLY PT, R3, R2, 0x2, 0x1f ;  /* 0x0c401f0002037f89 */ /* 0x000e6800000e0000 */
[----:B------:R-:W2:Y:S01]  /*fec0*/  SHFL.BFLY PT, R4, R0, 0x1, 0x1f ;  /* 0x0c201f0000047f89 */ /* 0x000ea200000e0000 */
[----:B-1----:R-:W-:Y:S02]  /*fed0*/  FMNMX.FTZ R3, R2, R3, !PT ;  /* 0x0000000302037209 */ /* 0x002fe40007810000 */
[----:B--2---:R-:W-:-:S03]  /*fee0*/  FMNMX.FTZ R9, R0, R4, !PT ;  /* 0x0000000400097209 */ /* 0x004fc60007810000 */
[----:B------:R-:W1:Y:S01]  /*fef0*/  SHFL.BFLY PT, R4, R3, 0x1, 0x1f ;  /* 0x0c201f0003047f89 */ /* 0x000e6200000e0000 */
[C---:B------:R-:W-:Y:S01]  /*ff00*/  FSETP.NEU.FTZ.AND P0, PT, R9.reuse, -INF , PT ;  /* 0xff8000000900780b */ /* 0x040fe20003f1d000 */
[----:B------:R-:W-:-:S05]  /*ff10*/  FMUL.FTZ R2, R9, c[0x0][0x2d0] ;  /* 0x0000b40009027a20 */ /* 0x000fca0000410000 */
[----:B------:R-:W-:-:S05]  /*ff20*/  FSEL R2, R2, RZ, P0 ;  /* 0x000000ff02027208 */ /* 0x000fca0000000000 */
[----:B------:R-:W-:-:S04]  /*ff30*/  FFMA.FTZ R0, R5, c[0x0][0x2d0], -R2 ;  /* 0x0000b40005007a23 */ /* 0x000fc80000010802 */
[----:B------:R2:W-:Y:S02]  /*ff40*/  MUFU.EX2 R67, R0 ;  /* 0x0000000000437308 */ /* 0x0005e40000000800 */
[--C-:B--2---:R-:W-:Y:S01]  /*ff50*/  FFMA.FTZ R0, R8, c[0x0][0x2d0], -R2.reuse ;  /* 0x0000b40008007a23 */ /* 0x104fe20000010802 */
[----:B-1----:R-:W-:Y:S01]  /*ff60*/  FMNMX.FTZ R8, R3, R4, !PT ;  /* 0x0000000403087209 */ /* 0x002fe20007810000 */
[----:B------:R-:W-:-:S04]  /*ff70*/  FFMA.FTZ R3, R7, c[0x0][0x2d0], -R2 ;  /* 0x0000b40007037a23 */ /* 0x000fc80000010802 */
[----:B------:R1:W-:Y:S01]  /*ff80*/  MUFU.EX2 R66, R0 ;  /* 0x0000000000427308 */ /* 0x0003e20000000800 */
[----:B------:R-:W-:-:S07]  /*ff90*/  FSETP.NEU.FTZ.AND P0, PT, R8, -INF , PT ;  /* 0xff8000000800780b */ /* 0x000fce0003f1d000 */
[----:B------:R2:W-:Y:S01]  /*ffa0*/  MUFU.EX2 R77, R3 ;  /* 0x00000003004d7308 */ /* 0x0005e20000000800 */
[--C-:B-1----:R-:W-:Y:S02]  /*ffb0*/  FFMA.FTZ R0, R12, c[0x0][0x2d0], -R2.reuse ;  /* 0x0000b4000c007a23 */ /* 0x102fe40000010802 */
[----:B------:R-:W1:Y:S05]  /*ffc0*/  LDSM.16.MT88.4 R12, [R185] ;  /* 0x00000000b90c783b */ /* 0x000e6a0000004200 */
[----:B------:R3:W4:Y:S01]  /*ffd0*/  MUFU.EX2 R74, R0 ;  /* 0x00000000004a7308 */ /* 0x0007220000000800 */
[----:B--2---:R-:W-:Y:S02]  /*ffe0*/  FFMA.FTZ R3, R6, c[0x0][0x2d0], -R2 ;  /* 0x0000b40006037a23 */ /* 0x004fe40000010802 */
[----:B------:R-:W2:Y:S05]  /*fff0*/  LDSM.16.MT88.4 R4, [R246] ;  /* 0x00000000f604783b */ /* 0x000eaa0000004200 */
[----:B------:R4:W-:Y:S01]  /*10000*/  MUFU.EX2 R78, R3 ;  /* 0x00000003004e7308 */ /* 0x0009e20000000800 */
[----:B---3--:R-:W-:Y:S01]  /*10010*/  FMUL.FTZ R0, R8, c[0x0][0x2d0] ;  /* 0x0000b40008007a20 */ /* 0x008fe20000410000 */
[----:B----4-:R-:W-:-:S04]  /*10020*/  F2FP.BF16.PACK_AB R18, R77, R74 ;  /* 0x0000004a4d12723e */ /* 0x010fc800000010ff */
[----:B------:R-:W-:-:S05]  /*10030*/  FSEL R0, R0, RZ, P0 ;  /* 0x000000ff00007208 */ /* 0x000fca0000000000 */
[----:B------:R-:W-:-:S04]  /*10040*/  FFMA.FTZ R3, R28, c[0x0][0x2d0], -R0 ;  /* 0x0000b4001c037a23 */ /* 0x000fc80000010800 */
[----:B------:R3:W-:Y:S02]  /*10050*/  MUFU.EX2 R65, R3 ;  /* 0x0000000300417308 */ /* 0x0007e40000000800 */
[----:B---3--:R-:W-:-:S06]  /*10060*/  FFMA.FTZ R3, R30, c[0x0][0x2d0], -R0 ;  /* 0x0000b4001e037a23 */ /* 0x008fcc0000010800 */
[----:B------:R3:W4:Y:S02]  /*10070*/  MUFU.EX2 R64, R3 ;  /* 0x0000000300407308 */ /* 0x0007240000000800 */
[----:B---3--:R-:W-:-:S06]  /*10080*/  FFMA.FTZ R3, R29, c[0x0][0x2d0], -R0 ;  /* 0x0000b4001d037a23 */ /* 0x008fcc0000010800 */
[----:B------:R3:W-:Y:S02]  /*10090*/  MUFU.EX2 R73, R3 ;  /* 0x0000000300497308 */ /* 0x0007e40000000800 */
[----:B---3--:R-:W-:-:S06]  /*100a0*/  FFMA.FTZ R3, R31, c[0x0][0x2d0], -R0 ;  /* 0x0000b4001f037a23 */ /* 0x008fcc0000010800 */
[----:B------:R3:W1:Y:S02]  /*100b0*/  MUFU.EX2 R75, R3 ;  /* 0x00000003004b7308 */ /* 0x0006640000000800 */
[----:B---3--:R-:W-:Y:S01]  /*100c0*/  FFMA.FTZ R3, R17, c[0x0][0x2d0], -R2 ;  /* 0x0000b40011037a23 */ /* 0x008fe20000010802 */
[----:B----4-:R-:W-:Y:S02]  /*100d0*/  F2FP.BF16.PACK_AB R17, R64, R65 ;  /* 0x000000414011723e */ /* 0x010fe400000010ff */
[----:B-1----:R-:W-:-:S03]  /*100e0*/  F2FP.BF16.PACK_AB R19, R75, R73 ;  /* 0x000000494b13723e */ /* 0x002fc600000010ff */
[----:B------:R1:W3:Y:S02]  /*100f0*/  MUFU.EX2 R79, R3 ;  /* 0x00000003004f7308 */ /* 0x0002e40000000800 */
[----:B-1----:R-:W-:Y:S01]  /*10100*/  FFMA.FTZ R3, R16, c[0x0][0x2d0], -R2 ;  /* 0x0000b40010037a23 */ /* 0x002fe20000010802 */
[----:B------:R-:W-:-:S05]  /*10110*/  F2FP.BF16.PACK_AB R16, R66, R67 ;  /* 0x000000434210723e */ /* 0x000fca00000010ff */
[----:B------:R1:W-:Y:S02]  /*10120*/  MUFU.EX2 R82, R3 ;  /* 0x0000000300527308 */ /* 0x0003e40000000800 */
[C---:B------:R-:W-:Y:S07]  /*10130*/  HMMA.16816.F32.BF16 R40, R16.reuse, R12, RZ ;  /* 0x0000000c1028723c */ /* 0x040fee00000418ff */
[----:B---3--:R-:W-:Y:S01]  /*10140*/  F2FP.BF16.PACK_AB R12, R79, R78 ;  /* 0x0000004e4f0c723e */ /* 0x008fe200000010ff */
[----:B--2---:R-:W-:Y:S01]  /*10150*/  HMMA.16816.F32.BF16 R24, R16, R4, RZ ;  /* 0x000000041018723c */ /* 0x004fe200000418ff */
[----:B-1----:R-:W-:-:S04]  /*10160*/  FFMA.FTZ R3, R21, c[0x0][0x2d0], -R2 ;  /* 0x0000b40015037a23 */ /* 0x002fc80000010802 */
[----:B------:R1:W2:Y:S03]  /*10170*/  MUFU.EX2 R83, R3 ;  /* 0x0000000300537308 */ /* 0x0002a60000000800 */
[----:B------:R-:W-:Y:S01]  /*10180*/  HMMA.16816.F32.BF16 R28, R16, R14, RZ ;  /* 0x0000000e101c723c */ /* 0x000fe200000418ff */
[----:B-1----:R-:W-:-:S06]  /*10190*/  FFMA.FTZ R3, R32, c[0x0][0x2d0], -R0 ;  /* 0x0000b40020037a23 */ /* 0x002fcc0000010800 */
[----:B--2---:R-:W-:Y:S01]  /*101a0*/  F2FP.BF16.PACK_AB R14, R83, R82 ;  /* 0x00000052530e723e */ /* 0x004fe200000010ff */
[----:B------:R1:W-:Y:S02]  /*101b0*/  MUFU.EX2 R72, R3 ;  /* 0x0000000300487308 */ /* 0x0003e40000000800 */
[--C-:B-1----:R-:W-:Y:S02]  /*101c0*/  FFMA.FTZ R3, R33, c[0x0][0x2d0], -R0.reuse ;  /* 0x0000b40021037a23 */ /* 0x102fe40000010800 */
[----:B------:R-:W1:Y:S04]  /*101d0*/  LDSM.16.MT88.4 R32, [R246+0x800] ;  /* 0x00080000f620783b */ /* 0x000e680000004200 */
[----:B------:R2:W3:Y:S02]  /*101e0*/  MUFU.EX2 R76, R3 ;  /* 0x00000003004c7308 */ /* 0x0004e40000000800 */
[--C-:B--2---:R-:W-:Y:S01]  /*101f0*/  FFMA.FTZ R3, R22, c[0x0][0x2d0], -R0.reuse ;  /* 0x0000b40016037a23 */ /* 0x104fe20000010800 */
[----:B---3--:R-:W-:Y:S01]  /*10200*/  F2FP.BF16.PACK_AB R13, R76, R72 ;  /* 0x000000484c0d723e */ /* 0x008fe200000010ff */
[C---:B------:R-:W-:Y:S04]  /*10210*/  HMMA.16816.F32.BF16 R20, R16.reuse, R6, RZ ;  /* 0x000000061014723c */ /* 0x040fe800000418ff */
[----:B------:R2:W-:Y:S04]  /*10220*/  MUFU.EX2 R81, R3 ;  /* 0x0000000300517308 */ /* 0x0005e80000000800 */
[----:B------:R-:W-:Y:S01]  /*10230*/  HMMA.16816.F32.BF16 R4, R16, R48, RZ ;  /* 0x000000301004723c */ /* 0x000fe200000418ff */
[----:B--2---:R-:W-:-:S02]  /*10240*/  FFMA.FTZ R3, R56, c[0x0][0x2d0], -R0 ;  /* 0x0000b40038037a23 */ /* 0x004fc40000010800 */
[----:B------:R-:W2:Y:S02]  /*10250*/  LDSM.16.MT88.4 R56, [R247+0x800] ;  /* 0x00080000f738783b */ /* 0x000ea40000004200 */
[----:B------:R-:W3:Y:S02]  /*10260*/  MUFU.EX2 R80, R3 ;  /* 0x0000000300507308 */ /* 0x000ee40000000800 */
[----:B---3--:R-:W-:Y:S01]  /*10270*/  F2FP.BF16.PACK_AB R15, R80, R81 ;  /* 0x00000051500f723e */ /* 0x008fe200000010ff */
[----:B------:R-:W-:-:S04]  /*10280*/  FADD.FTZ R3, R67, R66 ;  /* 0x0000004243037221 */ /* 0x000fc80000010000 */
[----:B------:R-:W-:Y:S02]  /*10290*/  FADD.FTZ R3, R74, R3 ;  /* 0x000000034a037221 */ /* 0x000fe40000010000 */
[C---:B------:R-:W-:Y:S01]  /*102a0*/  HMMA.16816.F32.BF16 R140, R12.reuse, R36, R40 ;  /* 0x000000240c8c723c */ /* 0x040fe20000041828 */
[----:B------:R-:W3:Y:S07]  /*102b0*/  LDSM.16.MT88.4 R40, [R246+0x2000] ;  /* 0x00200000f628783b */ /* 0x000eee0000004200 */
[C---:B-1----:R-:W-:Y:S08]  /*102c0*/  HMMA.16816.F32.BF16 R228, R12.reuse, R32, R24 ;  /* 0x000000200ce4723c */ /* 0x042ff00000041818 */
[----:B------:R-:W-:Y:S01]  /*102d0*/  HMMA.16816.F32.BF16 R124, R12, R34, R20 ;  /* 0x000000220c7c723c */ /* 0x000fe20000041814 */
[----:B------:R-:W-:Y:S07]  /*102e0*/  LDSM.16.MT88.4 R32, [R246+0x2800] ;  /* 0x00280000f620783b */ /* 0x000fee0000004200 */
[C---:B------:R-:W-:Y:S08]  /*102f0*/  HMMA.16816.F32.BF16 R24, R16.reuse, R44, RZ ;  /* 0x0000002c1018723c */ /* 0x040ff000000418ff */
[----:B------:R-:W-:Y:S01]  /*10300*/  HMMA.16816.F32.BF16 R20, R16, R46, RZ ;  /* 0x0000002e1014723c */ /* 0x000fe200000418ff */
[----:B------:R-:W1:Y:S07]  /*10310*/  LDSM.16.MT88.4 R44, [R186+0x2000] ;  /* 0x00200000ba2c783b */ /* 0x000e6e0000004200 */
[----:B------:R-:W-:Y:S08]  /*10320*/  HMMA.16816.F32.BF16 R224, R12, R52, R4 ;  /* 0x000000340ce0723c */ /* 0x000ff00000041804 */
[----:B------:R-:W-:Y:S08]  /*10330*/  HMMA.16816.F32.BF16 R4, R16, R60, RZ ;  /* 0x0000003c1004723c */ /* 0x000ff000000418ff */
[C---:B------:R-:W-:Y:S01]  /*10340*/  HMMA.16816.F32.BF16 R132, R12.reuse, R38, R28 ;  /* 0x000000260c84723c */ /* 0x040fe2000004181c */
[----:B------:R-:W4:Y:S07]  /*10350*/  LDSM.16.MT88.4 R36, [R186+0x2800] ;  /* 0x00280000ba24783b */ /* 0x000f2e0000004200 */
[C---:B--2---:R-:W-:Y:S08]  /*10360*/  HMMA.16816.F32.BF16 R172, R12.reuse, R56, R24 ;  /* 0x000000380cac723c */ /* 0x044ff00000041818 */
[----:B------:R-:W-:Y:S08]  /*10370*/  HMMA.16816.F32.BF16 R164, R12, R58, R20 ;  /* 0x0000003a0ca4723c */ /* 0x000ff00000041814 */
[C---:B---3--:R-:W-:Y:S08]  /*10380*/  HMMA.16816.F32.BF16 R24, R16.reuse, R40, RZ ;  /* 0x000000281018723c */ /* 0x048ff000000418ff */
[----:B------:R-:W-:Y:S01]  /*10390*/  HMMA.16816.F32.BF16 R20, R16, R42, RZ ;  /* 0x0000002a1014723c */ /* 0x000fe200000418ff */
[----:B------:R-:W2:Y:S07]  /*103a0*/  LDSM.16.MT88.4 R40, [R247+0x2000] ;  /* 0x00200000f728783b */ /* 0x000eae0000004200 */
[----:B------:R-:W-:Y:S08]  /*103b0*/  HMMA.16816.F32.BF16 R168, R12, R68, R4 ;  /* 0x000000440ca8723c */ /* 0x000ff00000041804 */
[C---:B-1----:R-:W-:Y:S08]  /*103c0*/  HMMA.16816.F32.BF16 R4, R16.reuse, R44, RZ ;  /* 0x0000002c1004723c */ /* 0x042ff000000418ff */
[----:B------:R-:W-:Y:S08]  /*103d0*/  HMMA.16816.F32.BF16 R28, R16, R50, RZ ;  /* 0x00000032101c723c */ /* 0x000ff000000418ff */
[C---:B------:R-:W-:Y:S01]  /*103e0*/  HMMA.16816.F32.BF16 R56, R12.reuse, R32, R24 ;  /* 0x000000200c38723c */ /* 0x040fe20000041818 */
[----:B------:R-:W1:Y:S06]  /*103f0*/  LDSM.16.MT88.4 R24, [R247+0x2800] ;  /* 0x00280000f718783b */ /* 0x000e6c0000004200 */
[--C-:B------:R-:W-:Y:S01]  /*10400*/  FFMA.FTZ R32, R89, c[0x0][0x2d0], -R2.reuse ;  /* 0x0000b40059207a23 */ /* 0x100fe20000010802 */
[----:B----4-:R-:W-:Y:S01]  /*10410*/  HMMA.16816.F32.BF16 R160, R12, R36, R4 ;  /* 0x000000240ca0723c */ /* 0x010fe20000041804 */
[----:B------:R-:W-:-:S06]  /*10420*/  FFMA.FTZ R33, R88, c[0x0][0x2d0], -R2 ;  /* 0x0000b40058217a23 */ /* 0x000fcc0000010802 */
[--C-:B------:R-:W-:Y:S01]  /*10430*/  FFMA.FTZ R37, R95, c[0x0][0x2d0], -R0.reuse ;  /* 0x0000b4005f257a23 */ /* 0x100fe20000010800 */
[----:B------:R-:W-:Y:S01]  /*10440*/  HMMA.16816.F32.BF16 R116, R12, R54, R28 ;  /* 0x000000360c74723c */ /* 0x000fe2000004181c */
[----:B------:R-:W-:-:S07]  /*10450*/  FFMA.FTZ R36, R94, c[0x0][0x2d0], -R0 ;  /* 0x0000b4005e247a23 */ /* 0x000fce0000010800 */
[C---:B--2---:R-:W-:Y:S07]  /*10460*/  HMMA.16816.F32.BF16 R4, R16.reuse, R40, RZ ;  /* 0x000000281004723c */ /* 0x044fee00000418ff */
[--C-:B------:R-:W-:Y:S01]  /*10470*/  FFMA.FTZ R40, R87, c[0x0][0x2d0], -R2.reuse ;  /* 0x0000b40057287a23 */ /* 0x100fe20000010802 */
[----:B------:R-:W-:Y:S01]  /*10480*/  HMMA.16816.F32.BF16 R28, R16, R62, RZ ;  /* 0x0000003e101c723c */ /* 0x000fe200000418ff */
[----:B------:R-:W-:-:S07]  /*10490*/  FFMA.FTZ R41, R86, c[0x0][0x2d0], -R2 ;  /* 0x0000b40056297a23 */ /* 0x000fce0000010802 */
[C---:B------:R-:W-:Y:S07]  /*104a0*/  HMMA.16816.F32.BF16 R60, R12.reuse, R34, R20 ;  /* 0x000000220c3c723c */ /* 0x040fee0000041814 */
[--C-:B------:R-:W-:Y:S01]  /*104b0*/  FFMA.FTZ R35, R96, c[0x0][0x2d0], -R0.reuse ;  /* 0x0000b40060237a23 */ /* 0x100fe20000010800 */
[----:B-1----:R-:W-:Y:S01]  /*104c0*/  HMMA.16816.F32.BF16 R156, R12, R24, R4 ;  /* 0x000000180c9c723c */ /* 0x002fe20000041804 */
[----:B------:R-:W-:-:S07]  /*104d0*/  FFMA.FTZ R34, R99, c[0x0][0x2d0], -R0 ;  /* 0x0000b40063227a23 */ /* 0x000fce0000010800 */
[----:B------:R-:W-:Y:S01]  /*104e0*/  HMMA.16816.F32.BF16 R48, R12, R70, R28 ;  /* 0x000000460c30723c */ /* 0x000fe2000004181c */
[----:B------:R-:W1:Y:S07]  /*104f0*/  LDSM.16.MT88.4 R28, [R185+0x4000] ;  /* 0x00400000b91c783b */ /* 0x000e6e0000004200 */
[C---:B------:R-:W-:Y:S07]  /*10500*/  HMMA.16816.F32.BF16 R4, R16.reuse, R42, RZ ;  /* 0x0000002a1004723c */ /* 0x040fee00000418ff */
[--C-:B------:R-:W-:Y:S01]  /*10510*/  FFMA.FTZ R42, R85, c[0x0][0x2d0], -R2.reuse ;  /* 0x0000b400552a7a23 */ /* 0x100fe20000010802 */
[----:B------:R-:W-:Y:S01]  /*10520*/  HMMA.16816.F32.BF16 R20, R16, R46, RZ ;  /* 0x0000002e1014723c */ /* 0x000fe200000418ff */
[----:B------:R-:W-:-:S02]  /*10530*/  FFMA.FTZ R43, R84, c[0x0][0x2d0], -R2 ;  /* 0x0000b400542b7a23 */ /* 0x000fc40000010802 */
[----:B------:R-:W-:Y:S11]  /*10540*/  LDSM.16.MT88.4 R84, [R246+0x5800] ;  /* 0x00580000f654783b */ /* 0x000ff60000004200 */
[----:B------:R-:W-:Y:S02]  /*10550*/  @!UPT UIADD3 URZ, URZ, URZ, URZ ;  /* 0x0000003f3f3ff290 */ /* 0x000fe4000fffe03f */
[C---:B------:R-:W-:Y:S01]  /*10560*/  HMMA.16816.F32.BF16 R128, R12.reuse, R26, R4 ;  /* 0x0000001a0c80723c */ /* 0x040fe20000041804 */
[----:B------:R-:W2:Y:S07]  /*10570*/  LDSM.16.MT88.4 R24, [R185+0x4800] ;  /* 0x00480000b918783b */ /* 0x000eae0000004200 */
[----:B------:R-:W-:Y:S07]  /*10580*/  HMMA.16816.F32.BF16 R136, R12, R38, R20 ;  /* 0x000000260c88723c */ /* 0x000fee0000041814 */
[----:B------:R-:W-:Y:S01]  /*10590*/  FADD.FTZ R21, R65, R64 ;  /* 0x0000004041157221 */ /* 0x000fe20000010000 */
[----:B-1----:R-:W-:Y:S01]  /*105a0*/  HMMA.16816.F32.BF16 R4, R16, R28, RZ ;  /* 0x0000001c1004723c */ /* 0x002fe200000418ff */
[----:B------:R-:W-:-:S02]  /*105b0*/  FADD.FTZ R20, R77, R3 ;  /* 0x000000034d147221 */ /* 0x000fc40000010000 */
[----:B------:R-:W-:Y:S02]  /*105c0*/  FADD.FTZ R21, R73, R21 ;  /* 0x0000001549157221 */ /* 0x000fe40000010000 */
[----:B------:R-:W-:Y:S02]  /*105d0*/  FFMA.FTZ R39, R93, c[0x0][0x2d0], -R0 ;  /* 0x0000b4005d277a23 */ /* 0x000fe40000010800 */
[----:B------:R-:W-:Y:S02]  /*105e0*/  FADD.FTZ R3, R75, R21 ;  /* 0x000000154b037221 */ /* 0x000fe40000010000 */
[----:B------:R-:W-:Y:S02]  /*105f0*/  FFMA.FTZ R28, R91, c[0x0][0x2d0], -R2 ;  /* 0x0000b4005b1c7a23 */ /* 0x000fe40000010802 */
[----:B------:R-:W-:Y:S02]  /*10600*/  FADD.FTZ R3, R72, R3 ;  /* 0x0000000348037221 */ /* 0x000fe40000010000 */
[----:B------:R-:W-:-:S11]  /*10610*/  FFMA.FTZ R38, R92, c[0x0][0x2d0], -R0 ;  /* 0x0000b4005c267a23 */ /* 0x000fd60000010800 */
[----:B--2---:R-:W-:Y:S08]  /*10620*/  HMMA.16816.F32.BF16 R120, R12, R24, R4 ;  /* 0x000000180c78723c */ /* 0x004ff00000041804 */
[----:B------:R-:W-:Y:S07]  /*10630*/  HMMA.16816.F32.BF16 R4, R16, R30, RZ ;  /* 0x0000001e1004723c */ /* 0x000fee00000418ff */
[----:B------:R-:W-:-:S02]  /*10640*/  FFMA.FTZ R30, R90, c[0x0][0x2d0], -R2 ;  /* 0x0000b4005a1e7a23 */ /* 0x000fc40000010802 */
[----:B------:R-:W-:Y:S02]  /*10650*/  FADD.FTZ R31, R76, R3 ;  /* 0x000000034c1f7221 */ /* 0x000fe40000010000 */
[----:B------:R-:W1:Y:S08]  /*10660*/  MUFU.EX2 R3, R28 ;  /* 0x0000001c00037308 */ /* 0x000e700000000800 */
[----:B------:R2:W3:Y:S05]  /*10670*/  MUFU.EX2 R2, R30 ;  /* 0x0000001e00027308 */ /* 0x0004ea0000000800 */
[----:B------:R-:W-:Y:S01]  /*10680*/  HMMA.16816.F32.BF16 R112, R12, R26, R4 ;  /* 0x0000001a0c70723c */ /* 0x000fe20000041804 */
[----:B------:R-:W-:Y:S06]  /*10690*/  LDSM.16.MT88.4 R24, [R246+0x4800] ;  /* 0x00480000f618783b */ /* 0x000fec0000004200 */
[----:B------:R-:W-:-:S02]  /*106a0*/  FADD.FTZ R4, R78, R20 ;  /* 0x000000144e047221 */ /* 0x000fc40000010000 */
[----:B------:R-:W4:Y:S02]  /*106b0*/  LDSM.16.MT88.4 R20, [R246+0x4000] ;  /* 0x00400000f614783b */ /* 0x000f240000004200 */
[----:B------:R-:W-:Y:S02]  /*106c0*/  FADD.FTZ R29, R79, R4 ;  /* 0x000000044f1d7221 */ /* 0x000fe40000010000 */
[----:B----4-:R-:W-:Y:S01]  /*106d0*/  HMMA.16816.F32.BF16 R4, R16, R20, RZ ;  /* 0x000000141004723c */ /* 0x010fe200000418ff */
[----:B------:R-:W4:Y:S11]  /*106e0*/  MUFU.EX2 R20, R32 ;  /* 0x0000002000147308 */ /* 0x000f360000000800 */
[----:B------:R-:W-:Y:S11]  /*106f0*/  @!UPT UIADD3 URZ, URZ, URZ, URZ ;  /* 0x0000003f3f3ff290 */ /* 0x000ff6000fffe03f */
[----:B------:R-:W-:Y:S01]  /*10700*/  @!UPT UIADD3 URZ, URZ, URZ, URZ ;  /* 0x0000003f3f3ff290 */ /* 0x000fe2000fffe03f */
[----:B------:R-:W-:Y:S08]  /*10710*/  HMMA.16816.F32.BF16 R68, R12, R24, R4 ;  /* 0x000000180c44723c */ /* 0x000ff00000041804 */
[----:B------:R-:W-:Y:S11]  /*10720*/  HMMA.16816.F32.BF16 R4, R16, R22, RZ ;  /* 0x000000161004723c */ /* 0x000ff600000418ff */
[----:B------:R-:W-:Y:S11]  /*10730*/  @!UPT UIADD3 URZ, URZ, URZ, URZ ;  /* 0x0000003f3f3ff290 */ /* 0x000ff6000fffe03f */
[----:B------:R-:W-:Y:S02]  /*10740*/  @!UPT UIADD3 URZ, URZ, URZ, URZ ;  /* 0x0000003f3f3ff290 */ /* 0x000fe4000fffe03f */
[----:B------:R-:W-:Y:S01]  /*10750*/  HMMA.16816.F32.BF16 R152, R12, R26, R4 ;  /* 0x0000001a0c98723c */ /* 0x000fe20000041804 */
[----:B------:R-:W-:Y:S01]  /*10760*/  MUFU.EX2 R7, R33 ;  /* 0x0000002100077308 */ /* 0x000fe20000000800 */
[----:B------:R-:W-:Y:S05]  /*10770*/  LDSM.16.MT88.4 R24, [R186+0x4800] ;  /* 0x00480000ba18783b */ /* 0x000fea0000004200 */
[----:B------:R-:W-:Y:S02]  /*10780*/  FADD.FTZ R4, R82, R29 ;  /* 0x0000001d52047221 */ /* 0x000fe40000010000 */
[----:B------:R-:W-:Y:S02]  /*10790*/  FADD.FTZ R5, R81, R31 ;  /* 0x0000001f51057221 */ /* 0x000fe40000010000 */
[----:B--2---:R-:W2:Y:S01]  /*107a0*/  LDSM.16.MT88.4 R28, [R186+0x4000] ;  /* 0x00400000ba1c783b */ /* 0x004ea20000004200 */
[----:B------:R-:W-:-:S02]  /*107b0*/  FFMA.FTZ R6, R97, c[0x0][0x2d0], -R0 ;  /* 0x0000b40061067a23 */ /* 0x000fc40000010800 */
[----:B------:R-:W-:Y:S02]  /*107c0*/  FADD.FTZ R22, R80, R5 ;  /* 0x0000000550167221 */ /* 0x000fe40000010000 */
[----:B------:R-:W-:Y:S02]  /*107d0*/  FFMA.FTZ R5, R98, c[0x0][0x2d0], -R0 ;  /* 0x0000b40062057a23 */ /* 0x000fe40000010800 */
[----:B------:R-:W4:Y:S01]  /*107e0*/  MUFU.EX2 R6, R6 ;  /* 0x0000000600067308 */ /* 0x000f220000000800 */
[----:B------:R-:W-:-:S04]  /*107f0*/  FADD.FTZ R4, R83, R4 ;  /* 0x0000000453047221 */ /* 0x000fc80000010000 */
[----:B-1----:R-:W-:-:S03]  /*10800*/  FADD.FTZ R4, R3, R4 ;  /* 0x0000000403047221 */ /* 0x002fc60000010000 */
[----:B------:R-:W1:Y:S01]  /*10810*/  MUFU.EX2 R5, R5 ;  /* 0x0000000500057308 */ /* 0x000e620000000800 */
[C---:B---3--:R-:W-:Y:S01]  /*10820*/  FADD.FTZ R21, R2.reuse, R4 ;  /* 0x0000000402157221 */ /* 0x048fe20000010000 */
[----:B------:R-:W-:-:S03]  /*10830*/  F2FP.BF16.PACK_AB R4, R2, R3 ;  /* 0x000000030204723e */ /* 0x000fc600000010ff */
[----:B----4-:R-:W-:Y:S02]  /*10840*/  FADD.FTZ R2, R20, R21 ;  /* 0x0000001514027221 */ /* 0x010fe40000010000 */
[----:B------:R-:W-:Y:S01]  /*10850*/  FADD.FTZ R0, R6, R22 ;  /* 0x0000001606007221 */ /* 0x000fe20000010000 */
[----:B------:R-:W-:Y:S01]  /*10860*/  MUFU.EX2 R3, R41 ;  /* 0x0000002900037308 */ /* 0x000fe20000000800 */
[----:B------:R-:W-:Y:S02]  /*10870*/  FADD.FTZ R32, R7, R2 ;  /* 0x0000000207207221 */ /* 0x000fe40000010000 */
[C---:B-1----:R-:W-:Y:S01]  /*10880*/  FADD.FTZ R33, R5.reuse, R0 ;  /* 0x0000000005217221 */ /* 0x042fe20000010000 */
[----:B------:R-:W-:-:S04]  /*10890*/  F2FP.BF16.PACK_AB R5, R5, R6 ;  /* 0x000000060505723e */ /* 0x000fc800000010ff */
[----:B------:R-:W1:Y:S01]  /*108a0*/  MUFU.EX2 R2, R35 ;  /* 0x0000002300027308 */ /* 0x000e620000000800 */
[----:B------:R-:W-:Y:S02]  /*108b0*/  F2FP.BF16.PACK_AB R6, R7, R20 ;  /* 0x000000140706723e */ /* 0x000fe400000010ff */
[C---:B--2---:R-:W-:Y:S05]  /*108c0*/  HMMA.16816.F32.BF16 R20, R16.reuse, R28, RZ ;  /* 0x0000001c1014723c */ /* 0x044fea00000418ff */
[----:B------:R-:W2:Y:S03]  /*108d0*/  MUFU.EX2 R0, R34 ;  /* 0x0000002200007308 */ /* 0x000ea60000000800 */
[----:B------:R-:W-:Y:S01]  /*108e0*/  HMMA.16816.F32.BF16 R28, R16, R30, RZ ;  /* 0x0000001e101c723c */ /* 0x000fe200000418ff */
[----:B-1----:R-:W-:Y:S11]  /*108f0*/  FADD.FTZ R7, R2, R33 ;  /* 0x0000002102077221 */ /* 0x002ff60000010000 */
[----:B------:R-:W-:Y:S04]  /*10900*/  @!UPT UIADD3 URZ, URZ, URZ, URZ ;  /* 0x0000003f3f3ff290 */ /* 0x000fe8000fffe03f */
[C---:B------:R-:W-:Y:S01]  /*10910*/  HMMA.16816.F32.BF16 R52, R12.reuse, R24, R20 ;  /* 0x000000180c34723c */ /* 0x040fe20000041814 */
[----:B------:R-:W1:Y:S07]  /*10920*/  MUFU.EX2 R20, R40 ;  /* 0x0000002800147308 */ /* 0x000e6e0000000800 */
[----:B------:R-:W-:Y:S01]  /*10930*/  HMMA.16816.F32.BF16 R44, R12, R26, R28 ;  /* 0x0000001a0c2c723c */ /* 0x000fe2000004181c */
[----:B------:R-:W3:Y:S06]  /*10940*/  MUFU.EX2 R24, R42 ;  /* 0x0000002a00187308 */ /* 0x000eec0000000800 */
[C---:B--2---:R-:W-:Y:S01]  /*10950*/  FADD.FTZ R26, R0.reuse, R7 ;  /* 0x00000007001a7221 */ /* 0x044fe20000010000 */
[----:B------:R-:W-:Y:S01]  /*10960*/  F2FP.BF16.PACK_AB R7, R0, R2 ;  /* 0x000000020007723e */ /* 0x000fe200000010ff */
[----:B------:R-:W2:Y:S01]  /*10970*/  MUFU.EX2 R22, R37 ;  /* 0x0000002500167308 */ /* 0x000ea20000000800 */
[----:B-1----:R-:W-:Y:S01]  /*10980*/  FADD.FTZ R25, R20, R32 ;  /* 0x0000002014197221 */ /* 0x002fe20000010000 */
[----:B------:R-:W-:-:S03]  /*10990*/  F2FP.BF16.PACK_AB R100, R3, R20 ;  /* 0x000000140364723e */ /* 0x000fc600000010ff */
[----:B------:R-:W-:-:S03]  /*109a0*/  FADD.FTZ R2, R3, R25 ;  /* 0x0000001903027221 */ /* 0x000fc60000010000 */
[----:B------:R-:W1:Y:S01]  /*109b0*/  MUFU.EX2 R21, R36 ;  /* 0x0000002400157308 */ /* 0x000e620000000800 */
[----:B---3--:R-:W-:-:S07]  /*109c0*/  FADD.FTZ R2, R24, R2 ;  /* 0x0000000218027221 */ /* 0x008fce0000010000 */
[----:B------:R-:W3:Y:S01]  /*109d0*/  MUFU.EX2 R23, R43 ;  /* 0x0000002b00177308 */ /* 0x000ee20000000800 */
[----:B--2---:R-:W-:-:S04]  /*109e0*/  FADD.FTZ R0, R22, R26 ;  /* 0x0000001a16007221 */ /* 0x004fc80000010000 */
[C---:B-1----:R-:W-:Y:S01]  /*109f0*/  FADD.FTZ R3, R21.reuse, R0 ;  /* 0x0000000015037221 */ /* 0x042fe20000010000 */
[----:B------:R-:W-:Y:S02]  /*10a00*/  F2FP.BF16.PACK_AB R101, R21, R22 ;  /* 0x000000161565723e */ /* 0x000fe400000010ff */
[----:B------:R-:W-:Y:S01]  /*10a10*/  MUFU.EX2 R0, R38 ;  /* 0x0000002600007308 */ /* 0x000fe20000000800 */
[C---:B---3--:R-:W-:Y:S01]  /*10a20*/  FADD.FTZ R193, R23.reuse, R2 ;  /* 0x0000000217c17221 */ /* 0x048fe20000010000 */
[----:B------:R-:W-:-:S06]  /*10a30*/  F2FP.BF16.PACK_AB R102, R23, R24 ;  /* 0x000000181766723e */ /* 0x000fcc00000010ff */
[----:B------:R-:W1:Y:S01]  /*10a40*/  MUFU.EX2 R2, R39 ;  /* 0x0000002700027308 */ /* 0x000e620000000800 */
[----:B------:R2:W3:Y:S01]  /*10a50*/  LDSM.16.MT88.4 R20, [R103+0x4000] ;  /* 0x004000006714783b */ /* 0x0004e20000004200 */
[----:B-1----:R-:W-:-:S04]  /*10a60*/  FADD.FTZ R3, R2, R3 ;  /* 0x0000000302037221 */ /* 0x002fc80000010000 */
[C---:B------:R-:W-:Y:S01]  /*10a70*/  FADD.FTZ R199, R0.reuse, R3 ;  /* 0x0000000300c77221 */ /* 0x040fe20000010000 */
[----:B--2---:R-:W-:Y:S02]  /*10a80*/  F2FP.BF16.PACK_AB R103, R0, R2 ;  /* 0x000000020067723e */ /* 0x004fe400000010ff */
[----:B------:R-:W-:-:S04]  /*10a90*/  IADD3 R0, R106, -0x3, RZ ;  /* 0xfffffffd6a007810 */ /* 0x000fc80007ffe0ff */
[----:B------:R-:W-:Y:S01]  /*10aa0*/  ISETP.GE.AND P0, PT, R0, R208, PT ;  /* 0x000000d00000720c */ /* 0x000fe20003f06270 */
[C---:B---3--:R-:W-:Y:S08]  /*10ab0*/  HMMA.16816.F32.BF16 R24, R16.reuse, R20, RZ ;  /* 0x000000141018723c */ /* 0x048ff000000418ff */
        /* <DEDUP_REMOVED lines=13> */
[----:B------:R-:W-:Y:S01]  /*10b90*/  IMAD.MOV.U32 R225, RZ, RZ, 0x1f ;  /* 0x0000001fffe17424 */ /* 0x000fe200078e00ff */
[----:B------:R-:W-:Y:S01]  /*10ba0*/  HMMA.16816.F32.BF16 R32, R4, R14, R116 ;  /* 0x0000000e0420723c */ /* 0x000fe20000041874 */
[----:B------:R-:W1:Y:S01]  /*10bb0*/  LDSM.16.MT88.4 R12, [R247+0x1000] ;  /* 0x00100000f70c783b */ /* 0x000e620000004200 */
[----:B------:R-:W-:-:S06]  /*10bc0*/  IMAD.MOV.U32 R224, RZ, RZ, -0x1 ;  /* 0xffffffffffe07424 */ /* 0x000fcc00078e00ff */
        /* <DEDUP_REMOVED lines=15> */
[----:B------:R-:W1:Y:S04]  /*10cc0*/  LDSM.16.MT88.4 R12, [R185+0x5000] ;  /* 0x00500000b90c783b */ /* 0x000e680000004200 */
[----:B------:R-:W3:Y:S03]  /*10cd0*/  LDSM.16.MT88.4 R128, [R246+0x1800] ;  /* 0x00180000f680783b */ /* 0x000ee60000004200 */
[C---:B--2---:R-:W-:Y:S08]  /*10ce0*/  HMMA.16816.F32.BF16 R140, R100.reuse, R136, R140 ;  /* 0x00000088648c723c */ /* 0x044ff0000004188c */
[----:B------:R-:W-:Y:S08]  /*10cf0*/  HMMA.16816.F32.BF16 R136, R100, R138, R20 ;  /* 0x0000008a6488723c */ /* 0x000ff00000041814 */
[C---:B-1----:R-:W-:Y:S01]  /*10d00*/  HMMA.16816.F32.BF16 R88, R4.reuse, R12, R120 ;  /* 0x0000000c0458723c */ /* 0x042fe20000041878 */
[----:B------:R-:W1:Y:S07]  /*10d10*/  LDSM.16.MT88.4 R120, [R186+0x1800] ;  /* 0x00180000ba78783b */ /* 0x000e6e0000004200 */
[----:B------:R-:W-:Y:S01]  /*10d20*/  HMMA.16816.F32.BF16 R92, R4, R14, R112 ;  /* 0x0000000e045c723c */ /* 0x000fe20000041870 */
[----:B------:R-:W2:Y:S04]  /*10d30*/  LDSM.16.MT88.4 R12, [R246+0x5000] ;  /* 0x00500000f60c783b */ /* 0x000ea80000004200 */
[----:B------:R-:W4:Y:S03]  /*10d40*/  LDSM.16.MT88.4 R112, [R247+0x1800] ;  /* 0x00180000f770783b */ /* 0x000f260000004200 */
[C---:B---3--:R-:W-:Y:S08]  /*10d50*/  HMMA.16816.F32.BF16 R132, R100.reuse, R128, R132 ;  /* 0x000000806484723c */ /* 0x048ff00000041884 */
[C---:B------:R-:W-:Y:S08]  /*10d60*/  HMMA.16816.F32.BF16 R128, R100.reuse, R130, R28 ;  /* 0x000000826480723c */ /* 0x040ff0000004181c */
[----:B-1----:R-:W-:Y:S08]  /*10d70*/  HMMA.16816.F32.BF16 R124, R100, R120, R124 ;  /* 0x00000078647c723c */ /* 0x002ff0000004187c */
[C---:B--2---:R-:W-:Y:S01]  /*10d80*/  HMMA.16816.F32.BF16 R96, R4.reuse, R12, R68 ;  /* 0x0000000c0460723c */ /* 0x044fe20000041844 */
[----:B------:R-:W-:Y:S07]  /*10d90*/  LDSM.16.MT88.4 R68, [R247+0x3800] ;  /* 0x00380000f744783b */ /* 0x000fee0000004200 */
[----:B------:R-:W-:Y:S01]  /*10da0*/  HMMA.16816.F32.BF16 R152, R4, R14, R152 ;  /* 0x0000000e0498723c */ /* 0x000fe20000041898 */
[----:B------:R-:W1:Y:S07]  /*10db0*/  LDSM.16.MT88.4 R12, [R186+0x5000] ;  /* 0x00500000ba0c783b */ /* 0x000e6e0000004200 */
[C---:B----4-:R-:W-:Y:S08]  /*10dc0*/  HMMA.16816.F32.BF16 R116, R100.reuse, R112, R116 ;  /* 0x000000706474723c */ /* 0x050ff00000041874 */
[C---:B------:R-:W-:Y:S08]  /*10dd0*/  HMMA.16816.F32.BF16 R120, R100.reuse, R122, R32 ;  /* 0x0000007a6478723c */ /* 0x040ff00000041820 */
[----:B------:R-:W-:Y:S08]  /*10de0*/  HMMA.16816.F32.BF16 R112, R100, R114, R36 ;  /* 0x000000726470723c */ /* 0x000ff00000041824 */
[C---:B-1----:R-:W-:Y:S01]  /*10df0*/  HMMA.16816.F32.BF16 R156, R4.reuse, R14, R44 ;  /* 0x0000000e049c723c */ /* 0x042fe2000004182c */
[----:B------:R-:W1:Y:S07]  /*10e00*/  LDSM.16.MT88.4 R44, [R185+0x3800] ;  /* 0x00380000b92c783b */ /* 0x000e6e0000004200 */
[----:B------:R-:W-:Y:S01]  /*10e10*/  HMMA.16816.F32.BF16 R160, R4, R12, R52 ;  /* 0x0000000c04a0723c */ /* 0x000fe20000041834 */
[----:B------:R-:W2:Y:S04]  /*10e20*/  LDSM.16.MT88.4 R52, [R246+0x3800] ;  /* 0x00380000f634783b */ /* 0x000ea80000004200 */
[----:B------:R-:W3:Y:S03]  /*10e30*/  LDSM.16.MT88.4 R12, [R247+0x5000] ;  /* 0x00500000f70c783b */ /* 0x000ee60000004200 */
[C---:B-1----:R-:W-:Y:S08]  /*10e40*/  HMMA.16816.F32.BF16 R40, R100.reuse, R44, R40 ;  /* 0x0000002c6428723c */ /* 0x042ff00000041828 */
[C---:B------:R-:W-:Y:S08]  /*10e50*/  HMMA.16816.F32.BF16 R44, R100.reuse, R46, R48 ;  /* 0x0000002e642c723c */ /* 0x040ff00000041830 */
[C---:B--2---:R-:W-:Y:S08]  /*10e60*/  HMMA.16816.F32.BF16 R48, R100.reuse, R52, R56 ;  /* 0x000000346430723c */ /* 0x044ff00000041838 */
[----:B------:R-:W-:Y:S01]  /*10e70*/  HMMA.16816.F32.BF16 R52, R100, R54, R60 ;  /* 0x000000366434723c */ /* 0x000fe2000004183c */
[----:B------:R-:W1:Y:S07]  /*10e80*/  LDSM.16.MT88.4 R60, [R186+0x3800] ;  /* 0x00380000ba3c783b */ /* 0x000e6e0000004200 */
[C---:B---3--:R-:W-:Y:S08]  /*10e90*/  HMMA.16816.F32.BF16 R24, R4.reuse, R12, R24 ;  /* 0x0000000c0418723c */ /* 0x048ff00000041818 */
[----:B------:R-:W-:Y:S01]  /*10ea0*/  HMMA.16816.F32.BF16 R16, R4, R14, R16 ;  /* 0x0000000e0410723c */ /* 0x000fe20000041810 */
[----:B------:R-:W2:Y:S07]  /*10eb0*/  LDSM.16.MT88.4 R4, [R247+0x5800] ;  /* 0x00580000f704783b */ /* 0x000eae0000004200 */
        /* <DEDUP_REMOVED lines=8> */
[C---:B-1----:R-:W-:Y:S08]  /*10f40*/  HMMA.16816.F32.BF16 R72, R100.reuse, R76, R88 ;  /* 0x0000004c6448723c */ /* 0x042ff00000041858 */
[C---:B------:R-:W-:Y:S01]  /*10f50*/  HMMA.16816.F32.BF16 R76, R100.reuse, R78, R92 ;  /* 0x0000004e644c723c */ /* 0x040fe2000004185c */
[----:B------:R-:W1:Y:S07]  /*10f60*/  LDSM.16.MT88.4 R92, [R186+0x5800] ;  /* 0x00580000ba5c783b */ /* 0x000e6e0000004200 */
[C---:B-1----:R-:W-:Y:S08]  /*10f70*/  HMMA.16816.F32.BF16 R88, R100.reuse, R92, R160 ;  /* 0x0000005c6458723c */ /* 0x042ff000000418a0 */
        /* <DEDUP_REMOVED lines=19> */
[C---:B------:R-:W-:Y:S01]  /*110b0*/  SHF.L.U64.HI R18, R206.reuse, 0x1, R212 ;  /* 0x00000001ce127819 */ /* 0x040fe200000102d4 */
[----:B------:R-:W-:Y:S01]  /*110c0*/  IMAD.SHL.U32 R17, R206, 0x2, RZ ;  /* 0x00000002ce117824 */ /* 0x000fe200078e00ff */
[C---:B------:R-:W-:Y:S01]  /*110d0*/  SHF.L.U64.HI R16, R203.reuse, 0x1, R213 ;  /* 0x00000001cb107819 */ /* 0x040fe200000102d5 */
[----:B------:R-:W-:Y:S01]  /*110e0*/  IMAD R191, R0, c[0x0][0x2b8], R2 ;  /* 0x0000ae0000bf7a24 */ /* 0x000fe200078e0202 */
[----:B------:R-:W-:Y:S01]  /*110f0*/  SHF.L.U64.HI R14, R204, 0x1, R205 ;  /* 0x00000001cc0e7819 */ /* 0x000fe200000102cd */
[----:B------:R-:W-:Y:S02]  /*11100*/  IMAD.SHL.U32 R15, R203, 0x2, RZ ;  /* 0x00000002cb0f7824 */ /* 0x000fe400078e00ff */
[----:B------:R-:W-:Y:S01]  /*11110*/  IMAD.WIDE.U32 R2, R191, c[0x0][0x1e0], RZ ;  /* 0x00007800bf027a25 */ /* 0x000fe200078e00ff */
[----:B------:R-:W-:-:S03]  /*11120*/  SHF.R.S32.HI R0, RZ, 0x1f, R191 ;  /* 0x0000001fff007819 */ /* 0x000fc600000114bf */
[----:B------:R-:W-:Y:S02]  /*11130*/  IMAD.SHL.U32 R7, R204, 0x2, RZ ;  /* 0x00000002cc077824 */ /* 0x000fe400078e00ff */
        /* <DEDUP_REMOVED lines=13> */
.L_x_1910:
[----:B------:R-:W-:Y:S05]  /*11210*/  BRA.DIV ~URZ, `(.L_x_1820) ;  /* 0x00008f727f007947 */ /* 0x000fea000b800000 */
[----:B------:R-:W3:Y:S01]  /*11220*/  SHFL.IDX PT, R0, R6, RZ, 0x181f ;  /* 0x00181fff06007589 */ /* 0x000ee200000e0000 */
[C---:B------:R-:W-:Y:S01]  /*11230*/  LOP3.LUT P2, RZ, R198.reuse, 0x2, RZ, 0xc0, !PT ;  /* 0x00000002c6ff7812 */ /* 0x040fe2000784c0ff */
[----:B------:R-:W-:Y:S01]  /*11240*/  IMAD.MOV.U32 R12, RZ, RZ, R149 ;  /* 0x000000ffff0c7224 */ /* 0x000fe200078e0095 */
[C---:B------:R-:W-:Y:S02]  /*11250*/  LOP3.LUT P1, RZ, R198.reuse, 0x1, RZ, 0xc0, !PT ;  /* 0x00000001c6ff7812 */ /* 0x040fe4000782c0ff */
[----:B------:R-:W-:Y:S02]  /*11260*/  LOP3.LUT P3, RZ, R198, 0x4, RZ, 0xc0, !PT ;  /* 0x00000004c6ff7812 */ /* 0x000fe4000786c0ff */
[----:B------:R-:W-:Y:S02]  /*11270*/  SEL R13, RZ, 0x10, P1 ;  /* 0x00000010ff0d7807 */ /* 0x000fe40000800000 */
[----:B---3--:R-:W-:-:S05]  /*11280*/  IADD3 R2, P0, R0, R7, RZ ;  /* 0x0000000700027210 */ /* 0x008fca0007f1e0ff */
[----:B--2---:R-:W-:-:S05]  /*11290*/  IMAD.X R3, R4, 0x1, R14, P0 ;  /* 0x0000000104037824 */ /* 0x004fca00000e060e */
[----:B------:R-:W-:Y:S01]  /*112a0*/  @!PT LDS RZ, [RZ] ;  /* 0x00000000fffff984 */ /* 0x000fe20000000800 */
[----:B------:R-:W-:Y:S01]  /*112b0*/  @!PT LDS RZ, [RZ] ;  /* 0x00000000fffff984 */ /* 0x000fe20000000800 */
[----:B------:R2:W-:Y:S02]  /*112c0*/  LDGSTS.E.BYPASS.LTC128B.128 [R107+0xc100], [R2.64], !P2 ;  /* 0x0c100000026b7fae */ /* 0x0005e4000d101d48 */
[----:B--2---:R-:W-:-:S05]  /*112d0*/  IADD3 R2, P0, R0, R15, RZ ;  /* 0x0000000f00027210 */ /* 0x004fca0007f1e0ff */
[----:B------:R-:W-:-:S05]  /*112e0*/  IMAD.X R3, R4, 0x1, R16, P0 ;  /* 0x0000000104037824 */ /* 0x000fca00000e0610 */
[----:B------:R2:W-:Y:S02]  /*112f0*/  LDGSTS.E.BYPASS.LTC128B.128 [R107+0xe100], [R2.64], !P1 ;  /* 0x0e100000026b7fae */ /* 0x0005e4000c901d48 */
[----:B--2---:R-:W-:Y:S02]  /*11300*/  IADD3 R2, P0, R0, R17, RZ ;  /* 0x0000001100027210 */ /* 0x004fe40007f1e0ff */
[----:B------:R-:W2:Y:S03]  /*11310*/  SHFL.IDX PT, R0, R6, 0x1, 0x181f ;  /* 0x00381f0006007f89 */ /* 0x000ea600000e0000 */
[----:B------:R-:W-:Y:S02]  /*11320*/  IMAD.X R3, R4, 0x1, R18, P0 ;  /* 0x0000000104037824 */ /* 0x000fe400000e0612 */
[----:B------:R3:W4:Y:S04]  /*11330*/  SHFL.IDX PT, R4, R5, 0x1, 0x181f ;  /* 0x00381f0005047f89 */ /* 0x00072800000e0000 */
[----:B------:R1:W-:Y:S02]  /*11340*/  LDGSTS.E.BYPASS.LTC128B.128 [R107+0x10100], [R2.64], !P3 ;  /* 0x10100000026b7fae */ /* 0x0003e4000d901d48 */
[----:B-1-3--:R-:W-:-:S04]  /*11350*/  SEL R5, RZ, 0x10, P2 ;  /* 0x00000010ff057807 */ /* 0x00afc80001000000 */
.L_x_1911:
[C---:B--2---:R-:W-:Y:S02]  /*11360*/  IADD3 R2, -R5.reuse, 0x10, RZ ;  /* 0x0000001005027810 */ /* 0x044fe40007ffe1ff */
[----:B------:R-:W-:-:S02]  /*11370*/  ISETP.NE.U32.AND P2, PT, R5, RZ, PT ;  /* 0x000000ff0500720c */ /* 0x000fc40003f45070 */
[----:B------:R-:W-:-:S04]  /*11380*/  LOP3.LUT R2, R2, 0xf, RZ, 0xc0, !PT ;  /* 0x0000000f02027812 */ /* 0x000fc800078ec0ff */
[----:B------:R-:W-:-:S04]  /*11390*/  IADD3 R2, P1, P0, R2, R0, R7 ;  /* 0x0000000002027210 */ /* 0x000fc8000783e007 */
[----:B----4-:R-:W-:-:S05]  /*113a0*/  IADD3.X R3, RZ, R4, R14, P1, P0 ;  /* 0x00000004ff037210 */ /* 0x010fca0000fe040e */
[----:B------:R-:W-:Y:S01]  /*113b0*/  @!PT LDS RZ, [RZ] ;  /* 0x00000000fffff984 */ /* 0x000fe20000000800 */
[----:B------:R-:W-:Y:S01]  /*113c0*/  @!PT LDS RZ, [RZ] ;  /* 0x00000000fffff984 */ /* 0x000fe20000000800 */
[----:B------:R-:W-:Y:S01]  /*113d0*/  @!PT LDS RZ, [RZ] ;  /* 0x00000000fffff984 */ /* 0x000fe20000000800 */
[----:B------:R1:W-:Y:S02]  /*113e0*/  LDGSTS.E.BYPASS.LTC128B.128.ZFILL [R107+0xd100], [R2.64], P2 ;  /* 0x0d100000026b7fae */ /* 0x0003e40009141d48 */
[----:B-1----:R-:W-:-:S04]  /*113f0*/  IADD3 R2, -R13, 0x10, RZ ;  /* 0x000000100d027810 */ /* 0x002fc80007ffe1ff */
[----:B------:R-:W-:-:S04]  /*11400*/  LOP3.LUT R2, R2, 0xf, RZ, 0xc0, !PT ;  /* 0x0000000f02027812 */ /* 0x000fc800078ec0ff */
[----:B------:R-:W-:Y:S02]  /*11410*/  IADD3 R6, P1, P0, R2, R0, R15 ;  /* 0x0000000002067210 */ /* 0x000fe4000783e00f */
[----:B------:R-:W-:Y:S02]  /*11420*/  IADD3 R2, -R12, 0x10, RZ ;  /* 0x000000100c027810 */ /* 0x000fe40007ffe1ff */
[----:B------:R-:W-:Y:S02]  /*11430*/  IADD3.X R7, RZ, R4, R16, P1, P0 ;  /* 0x00000004ff077210 */ /* 0x000fe40000fe0410 */
[----:B------:R-:W-:-:S04]  /*11440*/  LOP3.LUT R2, R2, 0xf, RZ, 0xc0, !PT ;  /* 0x0000000f02027812 */ /* 0x000fc800078ec0ff */
[----:B------:R-:W-:-:S04]  /*11450*/  IADD3 R2, P1, P0, R2, R0, R17 ;  /* 0x0000000002027210 */ /* 0x000fc8000783e011 */
[----:B------:R-:W-:Y:S02]  /*11460*/  IADD3.X R3, RZ, R4, R18, P1, P0 ;  /* 0x00000004ff037210 */ /* 0x000fe40000fe0412 */
[----:B------:R-:W-:Y:S02]  /*11470*/  ISETP.NE.U32.AND P1, PT, R13, RZ, PT ;  /* 0x000000ff0d00720c */ /* 0x000fe40003f25070 */
[----:B------:R-:W-:-:S11]  /*11480*/  ISETP.NE.U32.AND P0, PT, R12, RZ, PT ;  /* 0x000000ff0c00720c */ /* 0x000fd60003f05070 */
[----:B------:R1:W-:Y:S04]  /*11490*/  LDGSTS.E.BYPASS.LTC128B.128.ZFILL [R107+0xf100], [R6.64], P1 ;  /* 0x0f100000066b7fae */ /* 0x0003e80008941d48 */
[----:B------:R1:W-:Y:S02]  /*114a0*/  LDGSTS.E.BYPASS.LTC128B.128.ZFILL [R107+0x11100], [R2.64], P0 ;  /* 0x11100000026b7fae */ /* 0x0003e40008141d48 */
.L_x_1818:
[----:B------:R-:W-:Y:S05]  /*114b0*/  BSYNC B0 ;  /* 0x0000000000007941 */ /* 0x000fea0003800000 */
.L_x_1817:
        /* <DEDUP_REMOVED lines=9> */
.L_x_1831:
        /* <DEDUP_REMOVED lines=9> */
[----:B------:R2:W4:Y:S04]  /*115e0*/  LDSM.16.M88.4 R12, [R8] ;  /* 0x00000000080c783b */ /* 0x0005280000000200 */
[----:B------:R2:W1:Y:S04]  /*115f0*/  LDSM.16.M88.4 R20, [R8+0x800] ;  /* 0x000800000814783b */ /* 0x0004680000000200 */
        /* <DEDUP_REMOVED lines=9> */
[----:B-1----:R-:W-:Y:S01]  /*11690*/  SHF.R.S32.HI R2, RZ, 0x1f, R191 ;  /* 0x0000001fff027819 */ /* 0x002fe200000114bf */
[----:B------:R-:W-:Y:S01]  /*116a0*/  IMAD.SHL.U32 R17, R204, 0x2, RZ ;  /* 0x00000002cc117824 */ /* 0x000fe200078e00ff */
[----:B------:R-:W-:Y:S02]  /*116b0*/  SHF.R.S32.HI R5, RZ, 0x1f, R189 ;  /* 0x0000001fff057819 */ /* 0x000fe400000114bd */
[----:B------:R-:W-:Y:S01]  /*116c0*/  SHF.L.U64.HI R27, R206, 0x1, R212 ;  /* 0x00000001ce1b7819 */ /* 0x000fe200000102d4 */
[----:B------:R-:W-:Y:S01]  /*116d0*/  IMAD R4, R2, c[0x0][0x208], RZ ;  /* 0x0000820002047a24 */ /* 0x000fe200078e02ff */
[----:B------:R-:W-:Y:S01]  /*116e0*/  SHF.L.U64.HI R25, R203, 0x1, R213 ;  /* 0x00000001cb197819 */ /* 0x000fe200000102d5 */
[----:B------:R-:W-:Y:S01]  /*116f0*/  IMAD.WIDE.U32 R2, R191, c[0x0][0x208], RZ ;  /* 0x00008200bf027a25 */ /* 0x000fe200078e00ff */
[----:B------:R-:W-:Y:S02]  /*11700*/  SHF.L.U32 R24, R203, 0x1, RZ ;  /* 0x00000001cb187819 */ /* 0x000fe400000006ff */
[----:B------:R-:W-:Y:S01]  /*11710*/  SHF.L.U64.HI R19, R204, 0x1, R205 ;  /* 0x00000001cc137819 */ /* 0x000fe200000102cd */
        /* <DEDUP_REMOVED lines=10> */
[----:B------:R1:W2:Y:S02]  /*117c0*/  SHFL.IDX PT, R5, R9, RZ, 0x181f ;  /* 0x00181fff09057589 */ /* 0x0002a400000e0000 */
.L_x_1912:
[----:B------:R-:W-:-:S05]  /*117d0*/  BRA.DIV ~URZ, `(.L_x_1825) ;  /* 0x00008c627f007947 */ /* 0x000fca000b800000 */
[----:B------:R-:W5:Y:S01]  /*117e0*/  SHFL.IDX PT, R2, R16, RZ, 0x181f ;  /* 0x00181fff10027589 */ /* 0x000f6200000e0000 */
[----:B------:R-:W-:Y:S01]  /*117f0*/  LOP3.LUT P3, RZ, R198, 0x2, RZ, 0xc0, !PT ;  /* 0x00000002c6ff7812 */ /* 0x000fe2000786c0ff */
[----:B------:R-:W-:Y:S01]  /*11800*/  IMAD R4, R190, 0x6000, R10 ;  /* 0x00006000be047824 */ /* 0x000fe200078e020a */
[C---:B------:R-:W-:Y:S02]  /*11810*/  LOP3.LUT P2, RZ, R198.reuse, 0x1, RZ, 0xc0, !PT ;  /* 0x00000001c6ff7812 */ /* 0x040fe4000784c0ff */
[----:B------:R-:W-:Y:S02]  /*11820*/  LOP3.LUT P1, RZ, R198, 0x4, RZ, 0xc0, !PT ;  /* 0x00000004c6ff7812 */ /* 0x000fe4000782c0ff */
[----:B------:R-:W-:Y:S02]  /*11830*/  SEL R18, RZ, 0x10, P2 ;  /* 0x00000010ff127807 */ /* 0x000fe40001000000 */
[C---:B-----5:R-:W-:Y:S05]  /*11840*/  IADD3 R6, P0, R2.reuse, R17, RZ ;  /* 0x0000001102067210 */ /* 0x060fea0007f1e0ff */
[C---:B--2---:R-:W-:Y:S05]  /*11850*/  IMAD.X R7, R5.reuse, 0x1, R19, P0 ;  /* 0x0000000105077824 */ /* 0x044fea00000e0613 */
[----:B------:R-:W-:Y:S01]  /*11860*/  @!PT LDS RZ, [RZ] ;  /* 0x00000000fffff984 */ /* 0x000fe20000000800 */
[----:B------:R-:W-:Y:S01]  /*11870*/  @!PT LDS RZ, [RZ] ;  /* 0x00000000fffff984 */ /* 0x000fe20000000800 */
[----:B------:R2:W-:Y:S02]  /*11880*/  LDGSTS.E.BYPASS.LTC128B.128 [R4], [R6.64], !P3 ;  /* 0x0000000006047fae */ /* 0x0005e4000d901d48 */
[C---:B--2---:R-:W-:Y:S05]  /*11890*/  IADD3 R6, P0, R2.reuse, R24, RZ ;  /* 0x0000001802067210 */ /* 0x044fea0007f1e0ff */
[C---:B------:R-:W-:Y:S01]  /*118a0*/  IMAD.X R7, R5.reuse, 0x1, R25, P0 ;  /* 0x0000000105077824 */ /* 0x040fe200000e0619 */
[----:B------:R-:W-:Y:S04]  /*118b0*/  IADD3 R2, P0, R2, R26, RZ ;  /* 0x0000001a02027210 */ /* 0x000fe80007f1e0ff */
[----:B------:R2:W-:Y:S01]  /*118c0*/  LDGSTS.E.BYPASS.LTC128B.128 [R4+0x2000], [R6.64], !P2 ;  /* 0x0200000006047fae */ /* 0x0005e2000d101d48 */
[----:B------:R-:W-:Y:S03]  /*118d0*/  IMAD.X R3, R5, 0x1, R27, P0 ;  /* 0x0000000105037824 */ /* 0x000fe600000e061b */
[----:B------:R5:W1:Y:S04]  /*118e0*/  SHFL.IDX PT, R5, R9, 0x1, 0x181f ;  /* 0x00381f0009057f89 */ /* 0x000a6800000e0000 */
[----:B------:R4:W-:Y:S01]  /*118f0*/  LDGSTS.E.BYPASS.LTC128B.128 [R4+0x4000], [R2.64], !P1 ;  /* 0x0400000002047fae */ /* 0x0009e2000c901d48 */
[----:B--2---:R-:W-:Y:S02]  /*11900*/  SEL R6, RZ, 0x10, P3 ;  /* 0x00000010ff067807 */ /* 0x004fe40001800000 */
[----:B-1---5:R-:W-:Y:S01]  /*11910*/  SEL R9, RZ, 0x10, P1 ;  /* 0x00000010ff097807 */ /* 0x022fe20000800000 */
[----:B----4-:R1:W2:Y:S04]  /*11920*/  SHFL.IDX PT, R2, R16, 0x1, 0x181f ;  /* 0x00381f0010027f89 */ /* 0x0102a800000e0000 */
.L_x_1913:
[C---:B------:R-:W-:Y:S02]  /*11930*/  IADD3 R3, -R6.reuse, 0x10, RZ ;  /* 0x0000001006037810 */ /* 0x040fe40007ffe1ff */
[----:B------:R-:W-:Y:S02]  /*11940*/  ISETP.NE.U32.AND P2, PT, R6, RZ, PT ;  /* 0x000000ff0600720c */ /* 0x000fe40003f45070 */
[----:B------:R-:W-:Y:S04]  /*11950*/  LOP3.LUT R3, R3, 0xf, RZ, 0xc0, !PT ;  /* 0x0000000f03037812 */ /* 0x000fe800078ec0ff */
[-C--:B-12---:R-:W-:Y:S02]  /*11960*/  IADD3 R16, P1, P0, R3, R2.reuse, R17 ;  /* 0x0000000203107210 */ /* 0x086fe4000783e011 */
[C---:B------:R-:W-:Y:S02]  /*11970*/  IADD3 R3, -R18.reuse, 0x10, RZ ;  /* 0x0000001012037810 */ /* 0x040fe40007ffe1ff */
[-C--:B------:R-:W-:Y:S02]  /*11980*/  IADD3.X R17, RZ, R5.reuse, R19, P1, P0 ;  /* 0x00000005ff117210 */ /* 0x080fe40000fe0413 */
[----:B------:R-:W-:Y:S03]  /*11990*/  LOP3.LUT R3, R3, 0xf, RZ, 0xc0, !PT ;  /* 0x0000000f03037812 */ /* 0x000fe600078ec0ff */
[----:B------:R-:W-:Y:S01]  /*119a0*/  @!PT LDS RZ, [RZ] ;  /* 0x00000000fffff984 */ /* 0x000fe20000000800 */
[----:B------:R-:W-:Y:S01]  /*119b0*/  @!PT LDS RZ, [RZ] ;  /* 0x00000000fffff984 */ /* 0x000fe20000000800 */
[----:B------:R-:W-:Y:S01]  /*119c0*/  @!PT LDS RZ, [RZ] ;  /* 0x00000000fffff984 */ /* 0x000fe20000000800 */
[----:B------:R1:W-:Y:S01]  /*119d0*/  LDGSTS.E.BYPASS.LTC128B.128.ZFILL [R4+0x1000], [R16.64], P2 ;  /* 0x0100000010047fae */ /* 0x0003e20009141d48 */
[-C--:B------:R-:W-:Y:S02]  /*119e0*/  IADD3 R6, P1, P0, R3, R2.reuse, R24 ;  /* 0x0000000203067210 */ /* 0x080fe4000783e018 */
[----:B------:R-:W-:Y:S02]  /*119f0*/  IADD3 R3, -R9, 0x10, RZ ;  /* 0x0000001009037810 */ /* 0x000fe40007ffe1ff */
        /* <DEDUP_REMOVED lines=8> */
.L_x_1823:
[----:B------:R-:W-:Y:S05]  /*11a80*/  BSYNC B0 ;  /* 0x0000000000007941 */ /* 0x000fea0003800000 */
.L_x_1822:
[----:B------:R-:W0:Y:S01]  /*11a90*/  LDGDEPBAR ;  /* 0x00000000000079af */ /* 0x000e220000000000 */
[----:B------:R-:W-:Y:S01]  /*11aa0*/  WARPSYNC 0xffffffff ;  /* 0xffffffff00007948 */ /* 0x000fe20003800000 */
[C---:B-1-34-:R-:W-:Y:S01]  /*11ab0*/  HMMA.16816.F32.BF16 R4, R36.reuse, R12, RZ ;  /* 0x0000000c2404723c */ /* 0x05afe200000418ff */
[----:B------:R-:W-:Y:S02]  /*11ac0*/  IMAD.MOV.U32 R2, RZ, RZ, 0x40 ;  /* 0x00000040ff027424 */ /* 0x000fe400078e00ff */
[----:B------:R-:W-:Y:S01]  /*11ad0*/  LOP3.LUT P0, RZ, R182, 0x4, RZ, 0xc0, !PT ;  /* 0x00000004b6ff7812 */ /* 0x000fe2000780c0ff */
[C-C-:B------:R-:W-:Y:S03]  /*11ae0*/  IMAD.IADD R9, R177.reuse, 0x1, R8.reuse ;  /* 0x00000001b1097824 */ /* 0x140fe600078e0208 */
[----:B------:R-:W-:Y:S01]  /*11af0*/  SEL R2, R2, 0xffffffc0, !P0 ;  /* 0xffffffc002027807 */ /* 0x000fe20004000000 */
[C---:B------:R-:W-:Y:S01]  /*11b00*/  HMMA.16816.F32.BF16 R12, R36.reuse, R14, RZ ;  /* 0x0000000e240c723c */ /* 0x040fe200000418ff */
[----:B------:R-:W-:Y:S03]  /*11b10*/  ISETP.GE.AND P0, PT, R190, 0x1, PT ;  /* 0x00000001be00780c */ /* 0x000fe60003f06270 */
[C---:B------:R-:W-:Y:S02]  /*11b20*/  IMAD.IADD R3, R2.reuse, 0x1, R8 ;  /* 0x0000000102037824 */ /* 0x040fe400078e0208 */
[----:B------:R-:W-:Y:S01]  /*11b30*/  IMAD.IADD R150, R2, 0x1, R149 ;  /* 0x0000000102967824 */ /* 0x000fe200078e0295 */
[----:B------:R-:W-:Y:S01]  /*11b40*/  IADD3 R2, R177, R8, R2 ;  /* 0x00000008b1027210 */ /* 0x000fe20007ffe002 */
[C---:B------:R-:W-:Y:S08]  /*11b50*/  HMMA.16816.F32.BF16 R16, R36.reuse, R20, RZ ;  /* 0x000000142410723c */ /* 0x040ff000000418ff */
        /* <DEDUP_REMOVED lines=20> */
[----:B------:R-:W1:Y:S07]  /*11ca0*/  LDSM.16.M88.4 R160, [R3+0x1800] ;  /* 0x0018000003a0783b */ /* 0x000e6e0000000200 */
[C---:B---3--:R-:W-:Y:S08]  /*11cb0*/  HMMA.16816.F32.BF16 R16, R152.reuse, R156, R16 ;  /* 0x0000009c9810723c */ /* 0x048ff00000041810 */
[C---:B------:R-:W-:Y:S01]  /*11cc0*/  HMMA.16816.F32.BF16 R20, R152.reuse, R158, R20 ;  /* 0x0000009e9814723c */ /* 0x040fe20000041814 */
[----:B------:R-:W-:Y:S07]  /*11cd0*/  LDSM.16.M88.4 R156, [R180] ;  /* 0x00000000b49c783b */ /* 0x000fee0000000200 */
[C---:B------:R-:W-:Y:S08]  /*11ce0*/  HMMA.16816.F32.BF16 R24, R152.reuse, R164, R24 ;  /* 0x000000a49818723c */ /* 0x040ff00000041818 */
[C---:B------:R-:W-:Y:S01]  /*11cf0*/  HMMA.16816.F32.BF16 R28, R152.reuse, R166, R28 ;  /* 0x000000a6981c723c */ /* 0x040fe2000004181c */
[----:B------:R-:W3:Y:S07]  /*11d00*/  LDSM.16.M88.4 R164, [R150] ;  /* 0x0000000096a4783b */ /* 0x000eee0000000200 */
[C---:B-1----:R-:W-:Y:S08]  /*11d10*/  HMMA.16816.F32.BF16 R32, R152.reuse, R160, R32 ;  /* 0x000000a09820723c */ /* 0x042ff00000041820 */
[----:B------:R-:W-:Y:S01]  /*11d20*/  HMMA.16816.F32.BF16 R36, R152, R162, R36 ;  /* 0x000000a29824723c */ /* 0x000fe20000041824 */
[----:B------:R-:W1:Y:S07]  /*11d30*/  LDSM.16.M88.4 R152, [R150+0x800] ;  /* 0x000800009698783b */ /* 0x000e6e0000000200 */
[----:B------:R-:W4:Y:S01]  /*11d40*/  LDSM.16.M88.4 R160, [R150+0x1000] ;  /* 0x0010000096a0783b */ /* 0x000f220000000200 */
[C---:B---3--:R-:W-:Y:S08]  /*11d50*/  HMMA.16816.F32.BF16 R4, R156.reuse, R164, R4 ;  /* 0x000000a49c04723c */ /* 0x048ff00000041804 */
[C---:B------:R-:W-:Y:S01]  /*11d60*/  HMMA.16816.F32.BF16 R12, R156.reuse, R166, R12 ;  /* 0x000000a69c0c723c */ /* 0x040fe2000004180c */
[----:B------:R-:W-:Y:S07]  /*11d70*/  LDSM.16.M88.4 R164, [R178+0x4000] ;  /* 0x00400000b2a4783b */ /* 0x000fee0000000200 */
[C---:B-1----:R-:W-:Y:S08]  /*11d80*/  HMMA.16816.F32.BF16 R16, R156.reuse, R152, R16 ;  /* 0x000000989c10723c */ /* 0x042ff00000041810 */
[C---:B------:R-:W-:Y:S01]  /*11d90*/  HMMA.16816.F32.BF16 R20, R156.reuse, R154, R20 ;  /* 0x0000009a9c14723c */ /* 0x040fe20000041814 */
[----:B------:R-:W1:Y:S07]  /*11da0*/  LDSM.16.M88.4 R152, [R150+0x1800] ;  /* 0x001800009698783b */ /* 0x000e6e0000000200 */
[C---:B----4-:R-:W-:Y:S08]  /*11db0*/  HMMA.16816.F32.BF16 R24, R156.reuse, R160, R24 ;  /* 0x000000a09c18723c */ /* 0x050ff00000041818 */
[C---:B------:R-:W-:Y:S01]  /*11dc0*/  HMMA.16816.F32.BF16 R28, R156.reuse, R162, R28 ;  /* 0x000000a29c1c723c */ /* 0x040fe2000004181c */
[----:B------:R-:W3:Y:S07]  /*11dd0*/  LDSM.16.M88.4 R160, [R8+0x2000] ;  /* 0x0020000008a0783b */ /* 0x000eee0000000200 */
[C---:B-1----:R-:W-:Y:S08]  /*11de0*/  HMMA.16816.F32.BF16 R32, R156.reuse, R152, R32 ;  /* 0x000000989c20723c */ /* 0x042ff00000041820 */
[----:B------:R-:W-:Y:S01]  /*11df0*/  HMMA.16816.F32.BF16 R36, R156, R154, R36 ;  /* 0x0000009a9c24723c */ /* 0x000fe20000041824 */
[----:B------:R-:W1:Y:S07]  /*11e00*/  LDSM.16.M88.4 R152, [R8+0x2800] ;  /* 0x002800000898783b */ /* 0x000e6e0000000200 */
[C---:B---3--:R-:W-:Y:S01]  /*11e10*/  HMMA.16816.F32.BF16 R4, R164.reuse, R160, R4 ;  /* 0x000000a0a404723c */ /* 0x048fe20000041804 */
[----:B------:R-:W3:Y:S07]  /*11e20*/  LDSM.16.M88.4 R156, [R8+0x3000] ;  /* 0x00300000089c783b */ /* 0x000eee0000000200 */
[C---:B------:R-:W-:Y:S01]  /*11e30*/  HMMA.16816.F32.BF16 R12, R164.reuse, R162, R12 ;  /* 0x000000a2a40c723c */ /* 0x040fe2000004180c */
[----:B------:R-:W4:Y:S07]  /*11e40*/  LDSM.16.M88.4 R160, [R8+0x3800] ;  /* 0x0038000008a0783b */ /* 0x000f2e0000000200 */
        /* <DEDUP_REMOVED lines=8> */
[----:B------:R-:W3:Y:S07]  /*11ed0*/  LDSM.16.M88.4 R160, [R9+0x2800] ;  /* 0x0028000009a0783b */ /* 0x000eee0000000200 */
[----:B------:R-:W-:Y:S01]  /*11ee0*/  LDSM.16.M88.4 R164, [R9+0x3800] ;  /* 0x0038000009a4783b */ /* 0x000fe20000000200 */
[C---:B-1----:R-:W-:Y:S08]  /*11ef0*/  HMMA.16816.F32.BF16 R4, R152.reuse, R156, R4 ;  /* 0x0000009c9804723c */ /* 0x042ff00000041804 */
[C---:B------:R-:W-:Y:S01]  /*11f00*/  HMMA.16816.F32.BF16 R12, R152.reuse, R158, R12 ;  /* 0x0000009e980c723c */ /* 0x040fe2000004180c */
[----:B------:R-:W1:Y:S07]  /*11f10*/  LDSM.16.M88.4 R156, [R9+0x3000] ;  /* 0x00300000099c783b */ /* 0x000e6e0000000200 */
        /* <DEDUP_REMOVED lines=35> */
[----:B------:R-:W4:Y:S01]  /*12150*/  LDSM.16.M88.4 R164, [R8+0x5000] ;  /* 0x0050000008a4783b */ /* 0x000f220000000200 */
[C---:B-1----:R-:W-:Y:S08]  /*12160*/  HMMA.16816.F32.BF16 R4, R156.reuse, R160, R4 ;  /* 0x000000a09c04723c */ /* 0x042ff00000041804 */
[C---:B------:R-:W-:Y:S01]  /*12170*/  HMMA.16816.F32.BF16 R12, R156.reuse, R162, R12 ;  /* 0x000000a29c0c723c */ /* 0x040fe2000004180c */
[----:B------:R-:W1:Y:S07]  /*12180*/  LDSM.16.M88.4 R160, [R8+0x5800] ;  /* 0x0058000008a0783b */ /* 0x000e6e0000000200 */
[C---:B---3--:R-:W-:Y:S08]  /*12190*/  HMMA.16816.F32.BF16 R16, R156.reuse, R152, R16 ;  /* 0x000000989c10723c */ /* 0x048ff00000041810 */
[C---:B------:R-:W-:Y:S01]  /*121a0*/  HMMA.16816.F32.BF16 R20, R156.reuse, R154, R20 ;  /* 0x0000009a9c14723c */ /* 0x040fe20000041814 */
[----:B------:R-:W-:Y:S07]  /*121b0*/  LDSM.16.M88.4 R152, [R179+0x8000] ;  /* 0x00800000b398783b */ /* 0x000fee0000000200 */
[C---:B----4-:R-:W-:Y:S08]  /*121c0*/  HMMA.16816.F32.BF16 R24, R156.reuse, R164, R24 ;  /* 0x000000a49c18723c */ /* 0x050ff00000041818 */
[C---:B------:R-:W-:Y:S01]  /*121d0*/  HMMA.16816.F32.BF16 R28, R156.reuse, R166, R28 ;  /* 0x000000a69c1c723c */ /* 0x040fe2000004181c */
[----:B------:R-:W3:Y:S07]  /*121e0*/  LDSM.16.M88.4 R164, [R149+0x4000] ;  /* 0x0040000095a4783b */ /* 0x000eee0000000200 */
        /* <DEDUP_REMOVED lines=13> */
[C---:B------:R-:W-:Y:S08]  /*122c0*/  HMMA.16816.F32.BF16 R32, R152.reuse, R168, R32 ;  /* 0x000000a89820723c */ /* 0x040ff00000041820 */
[----:B------:R-:W-:Y:S01]  /*122d0*/  HMMA.16816.F32.BF16 R36, R152, R170, R36 ;  /* 0x000000aa9824723c */ /* 0x000fe20000041824 */
[----:B------:R-:W4:Y:S07]  /*122e0*/  LDSM.16.M88.4 R152, [R3+0x5000] ;  /* 0x005000000398783b */ /* 0x000f2e0000000200 */
[----:B------:R-:W-:Y:S01]  /*122f0*/  LDSM.16.M88.4 R168, [R150+0x4000] ;  /* 0x0040000096a8783b */ /* 0x000fe20000000200 */
[C---:B-1----:R-:W-:Y:S08]  /*12300*/  HMMA.16816.F32.BF16 R4, R156.reuse, R164, R4 ;  /* 0x000000a49c04723c */ /* 0x042ff00000041804 */
[C---:B------:R-:W-:Y:S01]  /*12310*/  HMMA.16816.F32.BF16 R12, R156.reuse, R166, R12 ;  /* 0x000000a69c0c723c */ /* 0x040fe2000004180c */
[----:B------:R-:W1:Y:S07]  /*12320*/  LDSM.16.M88.4 R164, [R3+0x5800] ;  /* 0x0058000003a4783b */ /* 0x000e6e0000000200 */
[C---:B---3--:R-:W-:Y:S08]  /*12330*/  HMMA.16816.F32.BF16 R16, R156.reuse, R160, R16 ;  /* 0x000000a09c10723c */ /* 0x048ff00000041810 */
[C---:B------:R-:W-:Y:S01]  /*12340*/  HMMA.16816.F32.BF16 R20, R156.reuse, R162, R20 ;  /* 0x000000a29c14723c */ /* 0x040fe20000041814 */
[----:B------:R-:W3:Y:S07]  /*12350*/  LDSM.16.M88.4 R160, [R180+0x8000] ;  /* 0x00800000b4a0783b */ /* 0x000eee0000000200 */
[C---:B----4-:R-:W-:Y:S08]  /*12360*/  HMMA.16816.F32.BF16 R24, R156.reuse, R152, R24 ;  /* 0x000000989c18723c */ /* 0x050ff00000041818 */
[C---:B------:R-:W-:Y:S01]  /*12370*/  HMMA.16816.F32.BF16 R28, R156.reuse, R154, R28 ;  /* 0x0000009a9c1c723c */ /* 0x040fe2000004181c */
[----:B------:R-:W4:Y:S07]  /*12380*/  LDSM.16.M88.4 R152, [R2+0x4800] ;  /* 0x004800000298783b */ /* 0x000f2e0000000200 */
[C---:B-1----:R-:W-:Y:S08]  /*12390*/  HMMA.16816.F32.BF16 R32, R156.reuse, R164, R32 ;  /* 0x000000a49c20723c */ /* 0x042ff00000041820 */
[----:B------:R-:W-:Y:S01]  /*123a0*/  HMMA.16816.F32.BF16 R36, R156, R166, R36 ;  /* 0x000000a69c24723c */ /* 0x000fe20000041824 */
[----:B------:R-:W1:Y:S07]  /*123b0*/  LDSM.16.M88.4 R156, [R2+0x5000] ;  /* 0x00500000029c783b */ /* 0x000e6e0000000200 */
[C---:B---3--:R-:W-:Y:S01]  /*123c0*/  HMMA.16816.F32.BF16 R4, R160.reuse, R168, R4 ;  /* 0x000000a8a004723c */ /* 0x048fe20000041804 */
[----:B------:R3:W5:Y:S07]  /*123d0*/  LDSM.16.M88.4 R164, [R2+0x5800] ;  /* 0x0058000002a4783b */ /* 0x00076e0000000200 */
[C---:B------:R-:W-:Y:S08]  /*123e0*/  HMMA.16816.F32.BF16 R12, R160.reuse, R170, R12 ;  /* 0x000000aaa00c723c */ /* 0x040ff0000004180c */
[C---:B----4-:R-:W-:Y:S08]  /*123f0*/  HMMA.16816.F32.BF16 R16, R160.reuse, R152, R16 ;  /* 0x00000098a010723c */ /* 0x050ff00000041810 */
[----:B------:R-:W-:Y:S01]  /*12400*/  FMNMX.FTZ R3, R4, R0, !PT ;  /* 0x0000000004037209 */ /* 0x000fe20007810000 */
[C---:B------:R-:W-:Y:S03]  /*12410*/  HMMA.16816.F32.BF16 R20, R160.reuse, R154, R20 ;  /* 0x0000009aa014723c */ /* 0x040fe60000041814 */
[----:B---3--:R-:W-:Y:S02]  /*12420*/  FMNMX.FTZ R2, R6, R106, !PT ;  /* 0x0000006a06027209 */ /* 0x008fe40007810000 */
        /* <DEDUP_REMOVED lines=10> */
[C---:B-----5:R-:W-:Y:S04]  /*124d0*/  HMMA.16816.F32.BF16 R32, R160.reuse, R164, R32 ;  /* 0x000000a4a020723c */ /* 0x060fe80000041820 */
[----:B------:R-:W-:Y:S02]  /*124e0*/  FMNMX.FTZ R3, R17, R3, !PT ;  /* 0x0000000311037209 */ /* 0x000fe40007810000 */
[----:B------:R-:W-:Y:S02]  /*124f0*/  FMNMX.FTZ R2, R19, R2, !PT ;  /* 0x0000000213027209 */ /* 0x000fe40007810000 */
[----:B------:R-:W-:Y:S01]  /*12500*/  FMNMX.FTZ R3, R20, R3, !PT ;  /* 0x0000000314037209 */ /* 0x000fe20007810000 */
[----:B------:R-:W-:Y:S03]  /*12510*/  HMMA.16816.F32.BF16 R36, R160, R166, R36 ;  /* 0x000000a6a024723c */ /* 0x000fe60000041824 */
[----:B------:R-:W-:Y:S02]  /*12520*/  FMNMX.FTZ R2, R22, R2, !PT ;  /* 0x0000000216027209 */ /* 0x000fe40007810000 */
[----:B--2---:R-:W-:Y:S02]  /*12530*/  FMNMX.FTZ R8, R21, R3, !PT ;  /* 0x0000000315087209 */ /* 0x004fe40007810000 */
        /* <DEDUP_REMOVED lines=21> */
.L_x_1914:
        /* <DEDUP_REMOVED lines=10> */
[--C-:B-1----:R-:W-:Y:S02]  /*12730*/  FFMA.FTZ R8, R16, c[0x0][0x2d0], -R3.reuse ;  /* 0x0000b40010087a23 */ /* 0x102fe40000010803 */
        /* <DEDUP_REMOVED lines=11> */
[--C-:B------:R-:W-:Y:S02]  /*127f0*/  FFMA.FTZ R164, R21, c[0x0][0x2d0], -R3.reuse ;  /* 0x0000b40015a47a23 */ /* 0x100fe40000010803 */
[--C-:B------:R-:W-:Y:S02]  /*12800*/  FFMA.FTZ R171, R28, c[0x0][0x2d0], -R3.reuse ;  /* 0x0000b4001cab7a23 */ /* 0x100fe40000010803 */
[--C-:B------:R-:W-:Y:S02]  /*12810*/  FFMA.FTZ R170, R29, c[0x0][0x2d0], -R3.reuse ;  /* 0x0000b4001daa7a23 */ /* 0x100fe40000010803 */
[--C-:B------:R-:W-:Y:S02]  /*12820*/  FFMA.FTZ R192, R32, c[0x0][0x2d0], -R3.reuse ;  /* 0x0000b40020c07a23 */ /* 0x100fe40000010803 */
[----:B------:R-:W-:Y:S02]  /*12830*/  FFMA.FTZ R194, R33, c[0x0][0x2d0], -R3 ;  /* 0x0000b40021c27a23 */ /* 0x000fe40000010803 */
[----:B------:R-:W3:Y:S01]  /*12840*/  MUFU.EX2 R3, R5 ;  /* 0x0000000500037308 */ /* 0x000ee20000000800 */
[C---:B-1----:R-:W-:Y:S02]  /*12850*/  FMUL.FTZ R36, R2.reuse, R112 ;  /* 0x0000007002247220 */ /* 0x042fe40000410000 */
[C---:B------:R-:W-:Y:S02]  /*12860*/  FMUL.FTZ R37, R2.reuse, R113 ;  /* 0x0000007102257220 */ /* 0x040fe40000410000 */
[C---:B--2---:R-:W-:Y:S02]  /*12870*/  FFMA.FTZ R0, R2.reuse, R193, R16 ;  /* 0x000000c102007223 */ /* 0x044fe40000010010 */
        /* <DEDUP_REMOVED lines=11> */
[C---:B---3--:R-:W-:Y:S01]  /*12930*/  F2FP.BF16.PACK_AB R152, R3.reuse, R16 ;  /* 0x000000100398723e */ /* 0x048fe200000010ff */
[----:B------:R-:W-:Y:S02]  /*12940*/  FADD.FTZ R4, R3, R0 ;  /* 0x0000000003047221 */ /* 0x000fe40000010000 */
[----:B------:R-:W2:Y:S01]  /*12950*/  SHFL.BFLY PT, R0, R149, 0x2, 0x1f ;  /* 0x0c401f0095007f89 */ /* 0x000ea200000e0000 */
[C---:B------:R-:W-:Y:S02]  /*12960*/  FMUL.FTZ R40, R2.reuse, R40 ;  /* 0x0000002802287220 */ /* 0x040fe40000410000 */
[----:B------:R-:W3:Y:S01]  /*12970*/  MUFU.EX2 R16, R150 ;  /* 0x0000009600107308 */ /* 0x000ee20000000800 */
[C---:B------:R-:W-:Y:S02]  /*12980*/  FMUL.FTZ R41, R2.reuse, R41 ;  /* 0x0000002902297220 */ /* 0x040fe40000410000 */
[C---:B------:R-:W-:Y:S02]  /*12990*/  FMUL.FTZ R44, R2.reuse, R44 ;  /* 0x0000002c022c7220 */ /* 0x040fe40000410000 */
[C---:B-1----:R-:W-:Y:S02]  /*129a0*/  FMUL.FTZ R13, R2.reuse, R137 ;  /* 0x00000089020d7220 */ /* 0x042fe40000410000 */
        /* <DEDUP_REMOVED lines=9> */
[----:B--2---:R-:W-:Y:S01]  /*12a40*/  FMNMX.FTZ R0, R149, R0, !PT ;  /* 0x0000000095007209 */ /* 0x004fe20007810000 */
[C---:B------:R-:W-:Y:S01]  /*12a50*/  FMUL.FTZ R60, R2.reuse, R60 ;  /* 0x0000003c023c7220 */ /* 0x040fe20000410000 */
[----:B---3--:R-:W-:Y:S01]  /*12a60*/  F2FP.BF16.PACK_AB R154, R5, R16 ;  /* 0x00000010059a723e */ /* 0x008fe200000010ff */
[C---:B------:R-:W-:Y:S02]  /*12a70*/  FMUL.FTZ R61, R2.reuse, R61 ;  /* 0x0000003d023d7220 */ /* 0x040fe40000410000 */
[----:B------:R-:W1:Y:S01]  /*12a80*/  SHFL.BFLY PT, R3, R0, 0x1, 0x1f ;  /* 0x0c201f0000037f89 */ /* 0x000e6200000e0000 */
        /* <DEDUP_REMOVED lines=19> */
[----:B------:R-:W-:Y:S01]  /*12bc0*/  FADD.FTZ R0, -R8, R106 ;  /* 0x0000006a08007221 */ /* 0x000fe20000010100 */
[----:B------:R-:W-:Y:S01]  /*12bd0*/  IADD3 R106, R186, R151, RZ ;  /* 0x00000097ba6a7210 */ /* 0x000fe20007ffe0ff */
        /* <DEDUP_REMOVED lines=20> */
[----:B------:R-:W-:Y:S02]  /*12d20*/  FFMA.FTZ R7, R7, c[0x0][0x2d0], -R3 ;  /* 0x0000b40007077a23 */ /* 0x000fe40000010803 */
[----:B------:R-:W-:Y:S01]  /*12d30*/  FADD.FTZ R3, R16, R4 ;  /* 0x0000000410037221 */ /* 0x000fe20000010000 */
        /* <DEDUP_REMOVED lines=12> */
[----:B------:R-:W4:Y:S01]  /*12e00*/  MUFU.EX2 R7, R7 ;  /* 0x0000000700077308 */ /* 0x000f220000000800 */
[----:B------:R-:W-:Y:S01]  /*12e10*/  FMUL.FTZ R5, R2, R141 ;  /* 0x0000008d02057220 */ /* 0x000fe20000410000 */
[----:B------:R-:W-:Y:S01]  /*12e20*/  IADD3 R2, R185, R151, RZ ;  /* 0x00000097b9027210 */ /* 0x000fe20007ffe0ff */
[----:B------:R-:W-:Y:S02]  /*12e30*/  FADD.FTZ R3, R150, R3 ;  /* 0x0000000396037221 */ /* 0x000fe40000010000 */
[C---:B-1----:R-:W-:Y:S02]  /*12e40*/  FMUL.FTZ R38, R0.reuse, R114 ;  /* 0x0000007200267220 */ /* 0x042fe40000410000 */
[----:B------:R-:W1:Y:S01]  /*12e50*/  LDSM.16.MT88.4 R156, [R2] ;  /* 0x00000000029c783b */ /* 0x000e620000004200 */
[----:B------:R-:W-:Y:S01]  /*12e60*/  FADD.FTZ R117, R149, R3 ;  /* 0x0000000395757221 */ /* 0x000fe20000010000 */
[----:B------:R-:W-:Y:S01]  /*12e70*/  IADD3 R3, R183, R2, RZ ;  /* 0x00000002b7037210 */ /* 0x000fe20007ffe0ff */
[C---:B------:R-:W-:Y:S01]  /*12e80*/  FMUL.FTZ R39, R0.reuse, R115 ;  /* 0x0000007300277220 */ /* 0x040fe20000410000 */
[----:B------:R-:W-:Y:S01]  /*12e90*/  MUFU.EX2 R132, R162 ;  /* 0x000000a200847308 */ /* 0x000fe20000000800 */
[----:B--2---:R-:W-:Y:S01]  /*12ea0*/  FFMA.FTZ R6, R0, R199, R18 ;  /* 0x000000c700067223 */ /* 0x004fe20000010012 */
[----:B---3--:R-:W-:Y:S02]  /*12eb0*/  F2FP.BF16.PACK_AB R155, R136, R133 ;  /* 0x00000085889b723e */ /* 0x008fe400000010ff */
[----:B------:R-:W2:Y:S01]  /*12ec0*/  LDSM.16.MT88.4 R112, [R3] ;  /* 0x000000000370783b */ /* 0x000ea20000004200 */
[C---:B------:R-:W-:Y:S02]  /*12ed0*/  FMUL.FTZ R14, R0.reuse, R138 ;  /* 0x0000008a000e7220 */ /* 0x040fe40000410000 */
[C---:B------:R-:W-:Y:S02]  /*12ee0*/  FMUL.FTZ R15, R0.reuse, R139 ;  /* 0x0000008b000f7220 */ /* 0x040fe40000410000 */
[C---:B------:R-:W-:Y:S01]  /*12ef0*/  FMUL.FTZ R19, R0.reuse, R135 ;  /* 0x0000008700137220 */ /* 0x040fe20000410000 */
[----:B------:R-:W-:Y:S01]  /*12f00*/  MUFU.EX2 R151, R193 ;  /* 0x000000c100977308 */ /* 0x000fe20000000800 */
[C---:B------:R-:W-:Y:S02]  /*12f10*/  FMUL.FTZ R22, R0.reuse, R130 ;  /* 0x0000008200167220 */ /* 0x040fe40000410000 */
[C---:B----4-:R-:W-:Y:S01]  /*12f20*/  FADD.FTZ R129, R7.reuse, R6 ;  /* 0x0000000607817221 */ /* 0x050fe20000010000 */
[----:B------:R-:W-:Y:S01]  /*12f30*/  F2FP.BF16.PACK_AB R153, R7, R18 ;  /* 0x000000120799723e */ /* 0x000fe200000010ff */
[C---:B------:R-:W-:Y:S02]  /*12f40*/  FMUL.FTZ R6, R0.reuse, R142 ;  /* 0x0000008e00067220 */ /* 0x040fe40000410000 */
[C---:B------:R-:W-:Y:S02]  /*12f50*/  FMUL.FTZ R7, R0.reuse, R143 ;  /* 0x0000008f00077220 */ /* 0x040fe40000410000 */
[C---:B------:R-:W-:Y:S01]  /*12f60*/  FMUL.FTZ R31, R0.reuse, R123 ;  /* 0x0000007b001f7220 */ /* 0x040fe20000410000 */
[----:B------:R-:W-:Y:S01]  /*12f70*/  MUFU.EX2 R130, R161 ;  /* 0x000000a100827308 */ /* 0x000fe20000000800 */
[----:B------:R-:W-:Y:S02]  /*12f80*/  FADD.FTZ R129, R133, R129 ;  /* 0x0000008185817221 */ /* 0x000fe40000010000 */
[C---:B------:R-:W-:Y:S02]  /*12f90*/  FMUL.FTZ R18, R0.reuse, R134 ;  /* 0x0000008600127220 */ /* 0x040fe40000410000 */
[C---:B------:R-:W-:Y:S02]  /*12fa0*/  FMUL.FTZ R23, R0.reuse, R131 ;  /* 0x0000008300177220 */ /* 0x040fe40000410000 */
[C---:B------:R-:W-:Y:S02]  /*12fb0*/  FMUL.FTZ R26, R0.reuse, R126 ;  /* 0x0000007e001a7220 */ /* 0x040fe40000410000 */
[C---:B------:R-:W-:Y:S01]  /*12fc0*/  FMUL.FTZ R27, R0.reuse, R127 ;  /* 0x0000007f001b7220 */ /* 0x040fe20000410000 */
[----:B------:R-:W-:Y:S01]  /*12fd0*/  MUFU.EX2 R131, R160 ;  /* 0x000000a000837308 */ /* 0x000fe20000000800 */
[C---:B------:R-:W-:Y:S02]  /*12fe0*/  FMUL.FTZ R30, R0.reuse, R122 ;  /* 0x0000007a001e7220 */ /* 0x040fe40000410000 */
[C---:B------:R-:W-:Y:S02]  /*12ff0*/  FMUL.FTZ R34, R0.reuse, R118 ;  /* 0x0000007600227220 */ /* 0x040fe40000410000 */
[C---:B------:R-:W-:Y:S01]  /*13000*/  FMUL.FTZ R35, R0.reuse, R119 ;  /* 0x0000007700237220 */ /* 0x040fe20000410000 */
[C---:B-1----:R-:W-:Y:S04]  /*13010*/  HMMA.16816.F32.BF16 R4, R152.reuse, R156, R4 ;  /* 0x0000009c9804723c */ /* 0x042fe80000041804 */
[----:B------:R-:W1:Y:S01]  /*13020*/  MUFU.EX2 R119, R165 ;  /* 0x000000a500777308 */ /* 0x000e620000000800 */
[C---:B------:R-:W-:Y:S02]  /*13030*/  FMUL.FTZ R42, R0.reuse, R42 ;  /* 0x0000002a002a7220 */ /* 0x040fe40000410000 */
[C---:B------:R-:W-:Y:S01]  /*13040*/  FMUL.FTZ R43, R0.reuse, R43 ;  /* 0x0000002b002b7220 */ /* 0x040fe20000410000 */
[C---:B------:R-:W-:Y:S04]  /*13050*/  HMMA.16816.F32.BF16 R12, R152.reuse, R158, R12 ;  /* 0x0000009e980c723c */ /* 0x040fe8000004180c */
[C---:B------:R-:W-:Y:S02]  /*13060*/  FMUL.FTZ R46, R0.reuse, R46 ;  /* 0x0000002e002e7220 */ /* 0x040fe40000410000 */
[C---:B------:R-:W-:Y:S01]  /*13070*/  FMUL.FTZ R47, R0.reuse, R47 ;  /* 0x0000002f002f7220 */ /* 0x040fe20000410000 */
[----:B------:R-:W3:Y:S01]  /*13080*/  MUFU.EX2 R118, R164 ;  /* 0x000000a400767308 */ /* 0x000ee20000000800 */
[C---:B--2---:R-:W-:Y:S04]  /*13090*/  HMMA.16816.F32.BF16 R16, R152.reuse, R112, R16 ;  /* 0x000000709810723c */ /* 0x044fe80000041810 */
[C---:B------:R-:W-:Y:S02]  /*130a0*/  FMUL.FTZ R50, R0.reuse, R50 ;  /* 0x0000003200327220 */ /* 0x040fe40000410000 */
[C---:B------:R-:W-:Y:S02]  /*130b0*/  FMUL.FTZ R51, R0.reuse, R51 ;  /* 0x0000003300337220 */ /* 0x040fe40000410000 */
[C---:B------:R-:W-:Y:S01]  /*130c0*/  HMMA.16816.F32.BF16 R20, R152.reuse, R114, R20 ;  /* 0x000000729814723c */ /* 0x040fe20000041814 */
[----:B------:R-:W2:Y:S01]  /*130d0*/  LDSM.16.MT88.4 R112, [R106] ;  /* 0x000000006a70783b */ /* 0x000ea20000004200 */
[----:B------:R-:W-:Y:S02]  /*130e0*/  MUFU.EX2 R160, R167 ;  /* 0x000000a700a07308 */ /* 0x000fe40000000800 */
        /* <DEDUP_REMOVED lines=26> */
[C---:B------:R-:W-:Y:S04]  /*13290*/  HMMA.16816.F32.BF16 R28, R152.reuse, R114, R28 ;  /* 0x00000072981c723c */ /* 0x040fe8000004181c */
[C---:B------:R-:W-:Y:S01]  /*132a0*/  FMUL.FTZ R95, R0.reuse, R95 ;  /* 0x0000005f005f7220 */ /* 0x040fe20000410000 */
[----:B------:R-:W-:Y:S01]  /*132b0*/  MUFU.EX2 R126, R196 ;  /* 0x000000c4007e7308 */ /* 0x000fe20000000800 */
[C---:B------:R-:W-:Y:S02]  /*132c0*/  FMUL.FTZ R98, R0.reuse, R98 ;  /* 0x0000006200627220 */ /* 0x040fe40000410000 */
[C---:B------:R-:W-:Y:S04]  /*132d0*/  FMUL.FTZ R99, R0.reuse, R99 ;  /* 0x0000006300637220 */ /* 0x040fe80000410000 */
[C---:B------:R-:W-:Y:S02]  /*132e0*/  FMUL.FTZ R102, R0.reuse, R102 ;  /* 0x0000006600667220 */ /* 0x040fe40000410000 */
[----:B------:R-:W-:Y:S01]  /*132f0*/  FMUL.FTZ R103, R0, R103 ;  /* 0x0000006700677220 */ /* 0x000fe20000410000 */
[----:B------:R-:W-:Y:S01]  /*13300*/  IADD3 R0, R183, R106, RZ ;  /* 0x0000006ab7007210 */ /* 0x000fe20007ffe0ff */
[----:B-1----:R-:W-:Y:S01]  /*13310*/  FADD.FTZ R117, R119, R117 ;  /* 0x0000007577757221 */ /* 0x002fe20000010000 */
[----:B------:R-:W-:Y:S03]  /*13320*/  MUFU.EX2 R157, R174 ;  /* 0x000000ae009d7308 */ /* 0x000fe60000000800 */
[----:B------:R-:W1:Y:S01]  /*13330*/  LDSM.16.MT88.4 R112, [R0] ;  /* 0x000000000070783b */ /* 0x000e620000004200 */
[C---:B---3--:R-:W-:Y:S01]  /*13340*/  FADD.FTZ R122, R118.reuse, R117 ;  /* 0x00000075767a7221 */ /* 0x048fe20000010000 */
[----:B------:R-:W-:Y:S02]  /*13350*/  F2FP.BF16.PACK_AB R118, R118, R119 ;  /* 0x000000777676723e */ /* 0x000fe400000010ff */
[----:B------:R-:W-:Y:S02]  /*13360*/  F2FP.BF16.PACK_AB R117, R131, R130 ;  /* 0x000000828375723e */ /* 0x000fe400000010ff */
[----:B------:R-:W-:Y:S01]  /*13370*/  F2FP.BF16.PACK_AB R119, R163, R132 ;  /* 0x00000084a377723e */ /* 0x000fe200000010ff */
[----:B------:R-:W2:Y:S10]  /*13380*/  MUFU.EX2 R156, R175 ;  /* 0x000000af009c7308 */ /* 0x000eb40000000800 */
[----:B------:R-:W3:Y:S01]  /*13390*/  MUFU.EX2 R150, R197 ;  /* 0x000000c500967308 */ /* 0x000ee20000000800 */
        /* <DEDUP_REMOVED lines=27> */
[----:B--2---:R-:W-:Y:S02]  /*13550*/  F2FP.BF16.PACK_AB R153, R156, R157 ;  /* 0x0000009d9c99723e */ /* 0x004fe400000010ff */
        /* <DEDUP_REMOVED lines=35> */
[----:B------:R-:W-:Y:S01]  /*13790*/  FADD.FTZ R112, R121, R122 ;  /* 0x0000007a79707221 */ /* 0x000fe20000010000 */
[----:B------:R-:W-:Y:S01]  /*137a0*/  HMMA.16816.F32.BF16 R100, R116, R114, R100 ;  /* 0x000000727464723c */ /* 0x000fe20000041864 */
[----:B------:R-:W1:Y:S03]  /*137b0*/  LDSM.16.MT88.4 R116, [R2+0x1000] ;  /* 0x001000000274783b */ /* 0x000e660000004200 */
[C---:B------:R-:W-:Y:S01]  /*137c0*/  FADD.FTZ R113, R120.reuse, R112 ;  /* 0x0000007078717221 */ /* 0x040fe20000010000 */
[----:B------:R-:W-:Y:S02]  /*137d0*/  F2FP.BF16.PACK_AB R112, R120, R121 ;  /* 0x000000797870723e */ /* 0x000fe400000010ff */
[C---:B------:R-:W-:Y:S01]  /*137e0*/  F2FP.BF16.PACK_AB R114, R124.reuse, R125 ;  /* 0x0000007d7c72723e */ /* 0x040fe200000010ff */
[----:B------:R-:W-:Y:S01]  /*137f0*/  FADD.FTZ R113, R125, R113 ;  /* 0x000000717d717221 */ /* 0x000fe20000010000 */
[----:B------:R-:W2:Y:S01]  /*13800*/  LDSM.16.MT88.4 R120, [R3+0x1000] ;  /* 0x001000000378783b */ /* 0x000ea20000004200 */
[----:B------:R-:W3:Y:S02]  /*13810*/  MUFU.EX2 R125, R195 ;  /* 0x000000c3007d7308 */ /* 0x000ee40000000800 */
[----:B------:R-:W-:Y:S01]  /*13820*/  FADD.FTZ R128, R124, R113 ;  /* 0x000000717c807221 */ /* 0x000fe20000010000 */
[----:B------:R-:W-:Y:S02]  /*13830*/  F2FP.BF16.PACK_AB R113, R161, R160 ;  /* 0x000000a0a171723e */ /* 0x000fe400000010ff */
[----:B------:R-:W-:Y:S05]  /*13840*/  F2FP.BF16.PACK_AB R115, R159, R158 ;  /* 0x0000009e9f73723e */ /* 0x000fea00000010ff */
[----:B------:R-:W4:Y:S01]  /*13850*/  MUFU.EX2 R124, R194 ;  /* 0x000000c2007c7308 */ /* 0x000f220000000800 */
[----:B---3--:R-:W-:Y:S01]  /*13860*/  F2FP.BF16.PACK_AB R154, R125, R126 ;  /* 0x0000007e7d9a723e */ /* 0x008fe200000010ff */
[C---:B-1----:R-:W-:Y:S05]  /*13870*/  HMMA.16816.F32.BF16 R4, R112.reuse, R116, R4 ;  /* 0x000000747004723c */ /* 0x042fea0000041804 */
[----:B----4-:R-:W-:Y:S03]  /*13880*/  F2FP.BF16.PACK_AB R152, R124, R127 ;  /* 0x0000007f7c98723e */ /* 0x010fe600000010ff */
        /* <DEDUP_REMOVED lines=33> */
[----:B------:R-:W-:Y:S02]  /*13aa0*/  FADD.FTZ R117, R130, R117 ;  /* 0x0000007582757221 */ /* 0x000fe40000010000 */
[----:B------:R-:W-:Y:S02]  /*13ab0*/  FADD.FTZ R116, R127, R128 ;  /* 0x000000807f747221 */ /* 0x000fe40000010000 */
[C---:B--2---:R-:W-:Y:S04]  /*13ac0*/  HMMA.16816.F32.BF16 R96, R112.reuse, R120, R96 ;  /* 0x000000787060723c */ /* 0x044fe80000041860 */
[----:B------:R-:W-:Y:S02]  /*13ad0*/  FADD.FTZ R117, R131, R117 ;  /* 0x0000007583757221 */ /* 0x000fe40000010000 */
[----:B------:R-:W2:Y:S01]  /*13ae0*/  LDSM.16.MT88.4 R128, [R3+0x1800] ;  /* 0x001800000380783b */ /* 0x000ea20000004200 */
[----:B------:R-:W-:Y:S01]  /*13af0*/  FADD.FTZ R116, R124, R116 ;  /* 0x000000747c747221 */ /* 0x000fe20000010000 */
[----:B------:R-:W-:Y:S04]  /*13b00*/  HMMA.16816.F32.BF16 R100, R112, R122, R100 ;  /* 0x0000007a7064723c */ /* 0x000fe80000041864 */
[----:B------:R-:W-:Y:S02]  /*13b10*/  FADD.FTZ R116, R126, R116 ;  /* 0x000000747e747221 */ /* 0x000fe40000010000 */
[----:B------:R-:W-:Y:S01]  /*13b20*/  FADD.FTZ R149, R132, R117 ;  /* 0x0000007584957221 */ /* 0x000fe20000010000 */
[----:B------:R-:W-:Y:S01]  /*13b30*/  LDSM.16.MT88.4 R112, [R0+0x1800] ;  /* 0x001800000070783b */ /* 0x000fe20000004200 */
[----:B------:R-:W-:Y:S07]  /*13b40*/  FADD.FTZ R193, R125, R116 ;  /* 0x000000747dc17221 */ /* 0x000fee0000010000 */
[----:B------:R-:W3:Y:S01]  /*13b50*/  LDSM.16.MT88.4 R116, [R106+0x1800] ;  /* 0x001800006a74783b */ /* 0x000ee20000004200 */
[C---:B-1----:R-:W-:Y:S07]  /*13b60*/  HMMA.16816.F32.BF16 R140, R152.reuse, R136, R4 ;  /* 0x00000088988c723c */ /* 0x042fee0000041804 */
[----:B------:R-:W1:Y:S01]  /*13b70*/  LDSM.16.MT88.4 R4, [R2+0x3800] ;  /* 0x003800000204783b */ /* 0x000e620000004200 */
[C---:B------:R-:W-:Y:S07]  /*13b80*/  HMMA.16816.F32.BF16 R136, R152.reuse, R138, R12 ;  /* 0x0000008a9888723c */ /* 0x040fee000004180c */
[----:B------:R-:W4:Y:S01]  /*13b90*/  LDSM.16.MT88.4 R12, [R3+0x3800] ;  /* 0x00380000030c783b */ /* 0x000f220000004200 */
[C---:B--2---:R-:W-:Y:S07]  /*13ba0*/  HMMA.16816.F32.BF16 R132, R152.reuse, R128, R16 ;  /* 0x000000809884723c */ /* 0x044fee0000041810 */
[----:B------:R-:W2:Y:S01]  /*13bb0*/  LDSM.16.MT88.4 R16, [R106+0x3800] ;  /* 0x003800006a10783b */ /* 0x000ea20000004200 */
[C---:B------:R-:W-:Y:S07]  /*13bc0*/  HMMA.16816.F32.BF16 R128, R152.reuse, R130, R20 ;  /* 0x000000829880723c */ /* 0x040fee0000041814 */
[----:B------:R-:W-:Y:S01]  /*13bd0*/  LDSM.16.MT88.4 R20, [R3+0x5800] ;  /* 0x005800000314783b */ /* 0x000fe20000004200 */
[C---:B---3--:R-:W-:Y:S07]  /*13be0*/  HMMA.16816.F32.BF16 R124, R152.reuse, R116, R24 ;  /* 0x00000074987c723c */ /* 0x048fee0000041818 */
[----:B------:R-:W-:Y:S01]  /*13bf0*/  LDSM.16.MT88.4 R24, [R106+0x5800] ;  /* 0x005800006a18783b */ /* 0x000fe20000004200 */
[C---:B------:R-:W-:Y:S08]  /*13c00*/  HMMA.16816.F32.BF16 R120, R152.reuse, R118, R28 ;  /* 0x000000769878723c */ /* 0x040ff0000004181c */
[C---:B------:R-:W-:Y:S08]  /*13c10*/  HMMA.16816.F32.BF16 R116, R152.reuse, R112, R32 ;  /* 0x000000709874723c */ /* 0x040ff00000041820 */
[C---:B------:R-:W-:Y:S08]  /*13c20*/  HMMA.16816.F32.BF16 R112, R152.reuse, R114, R36 ;  /* 0x000000729870723c */ /* 0x040ff00000041824 */
[C---:B-1----:R-:W-:Y:S08]  /*13c30*/  HMMA.16816.F32.BF16 R40, R152.reuse, R4, R40 ;  /* 0x000000049828723c */ /* 0x042ff00000041828 */
[C---:B------:R-:W-:Y:S01]  /*13c40*/  HMMA.16816.F32.BF16 R44, R152.reuse, R6, R44 ;  /* 0x00000006982c723c */ /* 0x040fe2000004182c */
[----:B------:R-:W1:Y:S07]  /*13c50*/  LDSM.16.MT88.4 R4, [R0+0x3800] ;  /* 0x003800000004783b */ /* 0x000e6e0000004200 */
[C---:B----4-:R-:W-:Y:S08]  /*13c60*/  HMMA.16816.F32.BF16 R48, R152.reuse, R12, R48 ;  /* 0x0000000c9830723c */ /* 0x050ff00000041830 */
[C---:B------:R-:W-:Y:S01]  /*13c70*/  HMMA.16816.F32.BF16 R52, R152.reuse, R14, R52 ;  /* 0x0000000e9834723c */ /* 0x040fe20000041834 */
[----:B------:R3:W4:Y:S07]  /*13c80*/  LDSM.16.MT88.4 R12, [R2+0x5800] ;  /* 0x00580000020c783b */ /* 0x00072e0000004200 */
[C---:B--2---:R-:W-:Y:S08]  /*13c90*/  HMMA.16816.F32.BF16 R56, R152.reuse, R16, R56 ;  /* 0x000000109838723c */ /* 0x044ff00000041838 */
[C---:B------:R-:W-:Y:S01]  /*13ca0*/  HMMA.16816.F32.BF16 R60, R152.reuse, R18, R60 ;  /* 0x00000012983c723c */ /* 0x040fe2000004183c */
[----:B------:R2:W5:Y:S03]  /*13cb0*/  LDSM.16.MT88.4 R16, [R0+0x5800] ;  /* 0x005800000010783b */ /* 0x0005660000004200 */
[----:B---3--:R-:W-:Y:S04]  /*13cc0*/  IADD3 R2, R188, -0x2, RZ ;  /* 0xfffffffebc027810 */ /* 0x008fe80007ffe0ff */
[C---:B-1----:R-:W-:Y:S03]  /*13cd0*/  HMMA.16816.F32.BF16 R64, R152.reuse, R4, R64 ;  /* 0x000000049840723c */ /* 0x042fe60000041840 */
[----:B------:R-:W-:Y:S05]  /*13ce0*/  ISETP.GE.AND P0, PT, R2, R208, PT ;  /* 0x000000d00200720c */ /* 0x000fea0003f06270 */
[C---:B------:R-:W-:Y:S04]  /*13cf0*/  HMMA.16816.F32.BF16 R68, R152.reuse, R6, R68 ;  /* 0x000000069844723c */ /* 0x040fe80000041844 */
[----:B--2---:R-:W-:Y:S04]  /*13d00*/  FADD.FTZ R0, R163, R149 ;  /* 0x00000095a3007221 */ /* 0x004fe80000010000 */
[C---:B----4-:R-:W-:Y:S04]  /*13d10*/  HMMA.16816.F32.BF16 R72, R152.reuse, R12, R72 ;  /* 0x0000000c9848723c */ /* 0x050fe80000041848 */
[----:B------:R-:W-:Y:S04]  /*13d20*/  FADD.FTZ R0, R160, R0 ;  /* 0x00000000a0007221 */ /* 0x000fe80000010000 */
[C---:B------:R-:W-:Y:S04]  /*13d30*/  HMMA.16816.F32.BF16 R76, R152.reuse, R14, R76 ;  /* 0x0000000e984c723c */ /* 0x040fe8000004184c */
        /* <DEDUP_REMOVED lines=9> */
[C---:B-----5:R-:W-:Y:S04]  /*13dd0*/  HMMA.16816.F32.BF16 R96, R152.reuse, R16, R96 ;  /* 0x000000109860723c */ /* 0x060fe80000041860 */
[----:B------:R-:W-:Y:S04]  /*13de0*/  FADD.FTZ R0, R151, R0 ;  /* 0x0000000097007221 */ /* 0x000fe80000010000 */
[----:B------:R-:W-:Y:S04]  /*13df0*/  HMMA.16816.F32.BF16 R100, R152, R18, R100 ;  /* 0x000000129864723c */ /* 0x000fe80000041864 */
[----:B------:R-:W-:Y:S04]  /*13e00*/  FADD.FTZ R199, R150, R0 ;  /* 0x0000000096c77221 */ /* 0x000fe80000010000 */
[----:B------:R-:W-:-:S11]  /*13e10*/  @!P0 BRA `(.L_x_1828) ;  /* 0x000004f000008947 */ /* 0x000fd60003800000 */
[----:B------:R-:W-:Y:S01]  /*13e20*/  SHF.L.U64.HI R20, R206, 0x1, R212 ;  /* 0x00000001ce147819 */ /* 0x000fe200000102d4 */
[----:B------:R-:W-:Y:S01]  /*13e30*/  IMAD.MOV.U32 R226, RZ, RZ, c[0x0][0x2b8] ;  /* 0x0000ae00ffe27624 */ /* 0x000fe200078e00ff */
[C---:B------:R-:W-:Y:S01]  /*13e40*/  SHF.L.U64.HI R18, R203.reuse, 0x1, R213 ;  /* 0x00000001cb127819 */ /* 0x040fe200000102d5 */
[----:B------:R-:W-:Y:S01]  /*13e50*/  IMAD R2, R188, 0x40, R235 ;  /* 0x00000040bc027824 */ /* 0x000fe200078e02eb */
[----:B------:R-:W-:Y:S01]  /*13e60*/  SHF.L.U32 R17, R203, 0x1, RZ ;  /* 0x00000001cb117819 */ /* 0x000fe200000006ff */
[----:B------:R-:W-:Y:S01]  /*13e70*/  IMAD.MOV.U32 R189, RZ, RZ, RZ ;  /* 0x000000ffffbd7224 */ /* 0x000fe200078e00ff */
[----:B------:R-:W-:Y:S01]  /*13e80*/  ISETP.NE.AND P1, PT, R226, 0x1, PT ;  /* 0x00000001e200780c */ /* 0x000fe20003f25270 */
[----:B------:R-:W-:Y:S01]  /*13e90*/  IMAD.SHL.U32 R19, R206, 0x2, RZ ;  /* 0x00000002ce137824 */ /* 0x000fe200078e00ff */
[----:B------:R-:W-:Y:S01]  /*13ea0*/  IADD3 R2, R2, -0x80, R217 ;  /* 0xffffff8002027810 */ /* 0x000fe20007ffe0d9 */
[C---:B------:R-:W-:Y:S01]  /*13eb0*/  IMAD.SHL.U32 R13, R204.reuse, 0x2, RZ ;  /* 0x00000002cc0d7824 */ /* 0x040fe200078e00ff */
[----:B------:R-:W-:Y:S03]  /*13ec0*/  SHF.L.U64.HI R16, R204, 0x1, R205 ;  /* 0x00000001cc107819 */ /* 0x000fe600000102cd */
[--C-:B------:R-:W-:Y:S06]  /*13ed0*/  IMAD.MOV.U32 R0, RZ, RZ, R2.reuse ;  /* 0x000000ffff007224 */ /* 0x100fec00078e0002 */
[----:B------:R-:W-:Y:S05]  /*13ee0*/  @P1 IMAD.HI.U32 R3, R2, c[0x0][0x2bc], RZ ;  /* 0x0000af0002031a27 */ /* 0x000fea00078e00ff */
[----:B------:R-:W-:Y:S04]  /*13ef0*/  @P1 SHF.R.U32.HI R0, RZ, c[0x0][0x2c0], R3 ;  /* 0x0000b000ff001a19 */ /* 0x000fe80000011603 */
[C---:B------:R-:W-:Y:S04]  /*13f00*/  @!P6 IADD3 R3, P0, R0.reuse, R220, RZ ;  /* 0x000000dc0003e210 */ /* 0x040fe80007f1e0ff */
[C---:B------:R-:W-:Y:S02]  /*13f10*/  @!P6 LEA.HI.X.SX32 R5, R0.reuse, R233, 0x1, P0 ;  /* 0x000000e90005e211 */ /* 0x040fe400000f0eff */
[C---:B------:R-:W-:Y:S02]  /*13f20*/  @!P6 LEA R4, P0, R3.reuse, c[0x0][0x2a0], 0x2 ;  /* 0x0000a8000304ea11 */ /* 0x040fe400078010ff */
[----:B------:R-:W-:Y:S02]  /*13f30*/  IADD3 R0, -R0, RZ, RZ ;  /* 0x000000ff00007210 */ /* 0x000fe40007ffe1ff */
[----:B------:R-:W-:Y:S03]  /*13f40*/  @!P6 LEA.HI.X R5, R3, c[0x0][0x2a4], R5, 0x2, P0 ;  /* 0x0000a9000305ea11 */ /* 0x000fe600000f1405 */
[----:B------:R-:W-:Y:S02]  /*13f50*/  IMAD R191, R0, c[0x0][0x2b8], R2 ;  /* 0x0000ae0000bf7a24 */ /* 0x000fe400078e0202 */
[----:B------:R-:W2:Y:S02]  /*13f60*/  @!P6 LDG.E R189, [R4.64] ;  /* 0x0000000804bde981 */ /* 0x000ea4000c1e1900 */
[C---:B------:R-:W-:Y:S01]  /*13f70*/  IMAD.WIDE.U32 R2, R191.reuse, c[0x0][0x1e0], RZ ;  /* 0x00007800bf027a25 */ /* 0x040fe200078e00ff */
[----:B------:R-:W-:Y:S05]  /*13f80*/  SHF.R.S32.HI R0, RZ, 0x1f, R191 ;  /* 0x0000001fff007819 */ /* 0x000fea00000114bf */
        /* <DEDUP_REMOVED lines=13> */
.L_x_1915:
[----:B------:R-:W-:-:S05]  /*14060*/  BRA.DIV ~URZ, `(.L_x_1830) ;  /* 0x000066f27f007947 */ /* 0x000fca000b800000 */
[----:B------:R-:W3:Y:S01]  /*14070*/  SHFL.IDX PT, R2, R12, RZ, 0x181f ;  /* 0x00181fff0c027589 */ /* 0x000ee200000e0000 */
[----:B------:R-:W-:Y:S01]  /*14080*/  LOP3.LUT P3, RZ, R198, 0x2, RZ, 0xc0, !PT ;  /* 0x00000002c6ff7812 */ /* 0x000fe2000786c0ff */
[----:B------:R-:W-:Y:S01]  /*14090*/  IMAD R0, R190, 0x6000, R11 ;  /* 0x00006000be007824 */ /* 0x000fe200078e020b */
[C---:B------:R-:W-:Y:S02]  /*140a0*/  LOP3.LUT P2, RZ, R198.reuse, 0x1, RZ, 0xc0, !PT ;  /* 0x00000001c6ff7812 */ /* 0x040fe4000784c0ff */
[----:B------:R-:W-:Y:S02]  /*140b0*/  LOP3.LUT P1, RZ, R198, 0x4, RZ, 0xc0, !PT ;  /* 0x00000004c6ff7812 */ /* 0x000fe4000782c0ff */
[----:B------:R-:W-:Y:S02]  /*140c0*/  SEL R15, RZ, 0x10, P2 ;  /* 0x00000010ff0f7807 */ /* 0x000fe40001000000 */
[----:B------:R-:W-:Y:S02]  /*140d0*/  SEL R14, RZ, 0x10, P1 ;  /* 0x00000010ff0e7807 */ /* 0x000fe40000800000 */
[----:B---3--:R-:W-:Y:S05]  /*140e0*/  IADD3 R6, P0, R2, R13, RZ ;  /* 0x0000000d02067210 */ /* 0x008fea0007f1e0ff */
[----:B--2---:R-:W-:Y:S05]  /*140f0*/  IMAD.X R7, R4, 0x1, R16, P0 ;  /* 0x0000000104077824 */ /* 0x004fea00000e0610 */
[----:B------:R-:W-:Y:S01]  /*14100*/  @!PT LDS RZ, [RZ] ;  /* 0x00000000fffff984 */ /* 0x000fe20000000800 */
[----:B------:R-:W-:Y:S01]  /*14110*/  @!PT LDS RZ, [RZ] ;  /* 0x00000000fffff984 */ /* 0x000fe20000000800 */
[----:B------:R2:W-:Y:S02]  /*14120*/  LDGSTS.E.BYPASS.LTC128B.128 [R0], [R6.64], !P3 ;  /* 0x0000000006007fae */ /* 0x0005e4000d901d48 */
[----:B--2---:R-:W-:Y:S05]  /*14130*/  IADD3 R6, P0, R2, R17, RZ ;  /* 0x0000001102067210 */ /* 0x004fea0007f1e0ff */
[----:B------:R-:W-:Y:S01]  /*14140*/  IMAD.X R7, R4, 0x1, R18, P0 ;  /* 0x0000000104077824 */ /* 0x000fe200000e0612 */
[----:B------:R-:W-:Y:S04]  /*14150*/  IADD3 R2, P0, R2, R19, RZ ;  /* 0x0000001302027210 */ /* 0x000fe80007f1e0ff */
[----:B------:R2:W-:Y:S01]  /*14160*/  LDGSTS.E.BYPASS.LTC128B.128 [R0+0x2000], [R6.64], !P2 ;  /* 0x0200000006007fae */ /* 0x0005e2000d101d48 */
[----:B------:R-:W-:Y:S03]  /*14170*/  IMAD.X R3, R4, 0x1, R20, P0 ;  /* 0x0000000104037824 */ /* 0x000fe600000e0614 */
[----:B------:R3:W4:Y:S04]  /*14180*/  SHFL.IDX PT, R4, R5, 0x1, 0x181f ;  /* 0x00381f0005047f89 */ /* 0x00072800000e0000 */
[----:B------:R5:W-:Y:S01]  /*14190*/  LDGSTS.E.BYPASS.LTC128B.128 [R0+0x4000], [R2.64], !P1 ;  /* 0x0400000002007fae */ /* 0x000be2000c901d48 */
[----:B-1-3--:R-:W-:Y:S03]  /*141a0*/  SEL R5, RZ, 0x10, P3 ;  /* 0x00000010ff057807 */ /* 0x00afe60001800000 */
[----:B-----5:R2:W1:Y:S04]  /*141b0*/  SHFL.IDX PT, R2, R12, 0x1, 0x181f ;  /* 0x00381f000c027f89 */ /* 0x02046800000e0000 */
.L_x_1916:
[C---:B----4-:R-:W-:Y:S02]  /*141c0*/  IADD3 R3, -R5.reuse, 0x10, RZ ;  /* 0x0000001005037810 */ /* 0x050fe40007ffe1ff */
[----:B------:R-:W-:Y:S02]  /*141d0*/  ISETP.NE.U32.AND P2, PT, R5, RZ, PT ;  /* 0x000000ff0500720c */ /* 0x000fe40003f45070 */
[----:B------:R-:W-:Y:S04]  /*141e0*/  LOP3.LUT R3, R3, 0xf, RZ, 0xc0, !PT ;  /* 0x0000000f03037812 */ /* 0x000fe800078ec0ff */
[----:B-12---:R-:W-:Y:S02]  /*141f0*/  IADD3 R12, P1, P0, R3, R2, R13 ;  /* 0x00000002030c7210 */ /* 0x006fe4000783e00d */
[----:B------:R-:W-:Y:S02]  /*14200*/  IADD3 R3, -R15, 0x10, RZ ;  /* 0x000000100f037810 */ /* 0x000fe40007ffe1ff */
[----:B------:R-:W-:Y:S02]  /*14210*/  IADD3.X R13, RZ, R4, R16, P1, P0 ;  /* 0x00000004ff0d7210 */ /* 0x000fe40000fe0410 */
[----:B------:R-:W-:Y:S03]  /*14220*/  LOP3.LUT R3, R3, 0xf, RZ, 0xc0, !PT ;  /* 0x0000000f03037812 */ /* 0x000fe600078ec0ff */
[----:B------:R-:W-:Y:S01]  /*14230*/  @!PT LDS RZ, [RZ] ;  /* 0x00000000fffff984 */ /* 0x000fe20000000800 */
[----:B------:R-:W-:Y:S01]  /*14240*/  @!PT LDS RZ, [RZ] ;  /* 0x00000000fffff984 */ /* 0x000fe20000000800 */
[----:B------:R-:W-:Y:S01]  /*14250*/  @!PT LDS RZ, [RZ] ;  /* 0x00000000fffff984 */ /* 0x000fe20000000800 */
[----:B------:R1:W-:Y:S01]  /*14260*/  LDGSTS.E.BYPASS.LTC128B.128.ZFILL [R0+0x1000], [R12.64], P2 ;  /* 0x010000000c007fae */ /* 0x0003e20009141d48 */
[----:B------:R-:W-:Y:S02]  /*14270*/  IADD3 R6, P1, P0, R3, R2, R17 ;  /* 0x0000000203067210 */ /* 0x000fe4000783e011 */
[C---:B------:R-:W-:Y:S02]  /*14280*/  IADD3 R3, -R14.reuse, 0x10, RZ ;  /* 0x000000100e037810 */ /* 0x040fe40007ffe1ff */
[----:B------:R-:W-:Y:S02]  /*14290*/  IADD3.X R7, RZ, R4, R18, P1, P0 ;  /* 0x00000004ff077210 */ /* 0x000fe40000fe0412 */
[----:B------:R-:W-:Y:S04]  /*142a0*/  LOP3.LUT R3, R3, 0xf, RZ, 0xc0, !PT ;  /* 0x0000000f03037812 */ /* 0x000fe800078ec0ff */
[----:B------:R-:W-:Y:S04]  /*142b0*/  IADD3 R2, P1, P0, R3, R2, R19 ;  /* 0x0000000203027210 */ /* 0x000fe8000783e013 */
[----:B------:R-:W-:Y:S02]  /*142c0*/  IADD3.X R3, RZ, R4, R20, P1, P0 ;  /* 0x00000004ff037210 */ /* 0x000fe40000fe0414 */
[----:B------:R-:W-:Y:S02]  /*142d0*/  ISETP.NE.U32.AND P1, PT, R15, RZ, PT ;  /* 0x000000ff0f00720c */ /* 0x000fe40003f25070 */
[----:B------:R-:W-:Y:S11]  /*142e0*/  ISETP.NE.U32.AND P0, PT, R14, RZ, PT ;  /* 0x000000ff0e00720c */ /* 0x000ff60003f05070 */
[----:B------:R1:W-:Y:S04]  /*142f0*/  LDGSTS.E.BYPASS.LTC128B.128.ZFILL [R0+0x3000], [R6.64], P1 ;  /* 0x0300000006007fae */ /* 0x0003e80008941d48 */
[----:B------:R1:W-:Y:S02]  /*14300*/  LDGSTS.E.BYPASS.LTC128B.128.ZFILL [R0+0x5000], [R2.64], P0 ;  /* 0x0500000002007fae */ /* 0x0003e40008141d48 */
.L_x_1828:
[----:B------:R-:W-:Y:S05]  /*14310*/  BSYNC B0 ;  /* 0x0000000000007941 */ /* 0x000fea0003800000 */
.L_x_1827:
        /* <DEDUP_REMOVED lines=10> */
.L_x_1821:
[----:B------:R-:W-:Y:S05]  /*143c0*/  BRA.DIV ~URZ, `(.L_x_1832) ;  /* 0x000065e27f007947 */ /* 0x000fea000b800000 */
[----:B------:R2:W3:Y:S02]  /*143d0*/  SHFL.BFLY PT, R0, R193, 0x2, 0x1f ;  /* 0x0c401f00c1007f89 */ /* 0x0004e400000e0000 */
.L_x_1917:
[----:B---3--:R-:W-:Y:S01]  /*143e0*/  FADD.FTZ R0, R0, R193 ;  /* 0x000000c100007221 */ /* 0x008fe20000010000 */
[----:B------:R-:W-:Y:S05]  /*143f0*/  BRA.DIV ~URZ, `(.L_x_1833) ;  /* 0x000066127f007947 */ /* 0x000fea000b800000 */
[----:B-1----:R-:W1:Y:S04]  /*14400*/  SHFL.BFLY PT, R2, R199, 0x2, 0x1f ;  /* 0x0c401f00c7027f89 */ /* 0x002e6800000e0000 */
[----:B------:R-:W3:Y:S01]  /*14410*/  SHFL.BFLY PT, R5, R0, 0x1, 0x1f ;  /* 0x0c201f0000057f89 */ /* 0x000ee200000e0000 */
[----:B-1----:R-:W-:-:S02]  /*14420*/  FADD.FTZ R4, R2, R199 ;  /* 0x000000c702047221 */ /* 0x002fc40000010000 */
[----:B---3--:R-:W-:-:S03]  /*14430*/  FADD.FTZ R0, R0, R5 ;  /* 0x0000000500007221 */ /* 0x008fc60000010000 */
[----:B------:R1:W3:Y:S04]  /*14440*/  SHFL.BFLY PT, R3, R4, 0x1, 0x1f ;  /* 0x0c201f0004037f89 */ /* 0x0002e800000e0000 */
.L_x_1918:
[----:B------:R-:W-:Y:S01]  /*14450*/  FSETP.NE.FTZ.AND P1, PT, R0, RZ, PT ;  /* 0x000000ff0000720b */ /* 0x000fe20003f35000 */
[----:B---3--:R-:W-:Y:S01]  /*14460*/  FADD.FTZ R3, R3, R4 ;  /* 0x0000000403037221 */ /* 0x008fe20000010000 */
[----:B------:R-:W-:Y:S02]  /*14470*/  MOV R2, RZ ;  /* 0x000000ff00027202 */ /* 0x000fe40000000f00 */
[----:B------:R-:W-:Y:S02]  /*14480*/  MOV R22, 0xff800000 ;  /* 0xff80000000167802 */ /* 0x000fe40000000f00 */
[----:B------:R-:W-:Y:S02]  /*14490*/  FSETP.NE.FTZ.AND P0, PT, R3, RZ, PT ;  /* 0x000000ff0300720b */ /* 0x000fe40003f15000 */
[----:B-1----:R-:W-:Y:S02]  /*144a0*/  MOV R4, 0x1 ;  /* 0x0000000100047802 */ /* 0x002fe40000000f00 */
[----:B------:R-:W-:-:S03]  /*144b0*/  MOV R17, 0xff800000 ;  /* 0xff80000000117802 */ /* 0x000fc60000000f00 */
[----:B------:R-:W1:Y:S08]  /*144c0*/  @P1 MUFU.LG2 R5, R0 ;  /* 0x0000000000051308 */ /* 0x000e700000000c00 */
[----:B------:R3:W4:Y:S01]  /*144d0*/  @P1 MUFU.RCP R2, R0 ;  /* 0x0000000000021308 */ /* 0x0007220000001000 */
[----:B-1----:R-:W-:Y:S01]  /*144e0*/  @P1 FMUL.FTZ R5, R5, 0.69314718246459960938 ;  /* 0x3f31721805051820 */ /* 0x002fe20000410000 */
[----:B---3--:R-:W-:Y:S01]  /*144f0*/  @P1 MOV R0, 0x3f317218 ;  /* 0x3f31721800001802 */ /* 0x008fe20000000f00 */
[----:B----4-:R-:W-:-:S02]  /*14500*/  FMUL.FTZ R38, R2, R124 ;  /* 0x0000007c02267220 */ /* 0x010fc40000410000 */
[----:B------:R-:W-:Y:S02]  /*14510*/  FMUL.FTZ R39, R2, R125 ;  /* 0x0000007d02277220 */ /* 0x000fe40000410000 */
[----:B------:R-:W-:Y:S02]  /*14520*/  @P1 FMUL.FTZ R0, R0, c[0x0][0x2d0] ;  /* 0x0000b40000001a20 */ /* 0x000fe40000410000 */
[----:B------:R-:W-:Y:S02]  /*14530*/  FMUL.FTZ R124, R2, R72 ;  /* 0x00000048027c7220 */ /* 0x000fe40000410000 */
[----:B------:R-:W-:Y:S01]  /*14540*/  @P1 FFMA.FTZ R22, R0, R9, R5 ;  /* 0x0000000900161223 */ /* 0x000fe20000010005 */
[----:B------:R-:W-:Y:S01]  /*14550*/  MOV R0, RZ ;  /* 0x000000ff00007202 */ /* 0x000fe20000000f00 */
[C---:B------:R-:W-:Y:S02]  /*14560*/  FMUL.FTZ R125, R2.reuse, R73 ;  /* 0x00000049027d7220 */ /* 0x040fe40000410000 */
[----:B------:R-:W-:-:S02]  /*14570*/  FMUL.FTZ R72, R2, R76 ;  /* 0x0000004c02487220 */ /* 0x000fc40000410000 */
[C---:B------:R-:W-:Y:S01]  /*14580*/  FMUL.FTZ R73, R2.reuse, R77 ;  /* 0x0000004d02497220 */ /* 0x040fe20000410000 */
[----:B------:R-:W1:Y:S01]  /*14590*/  @P0 MUFU.RCP R0, R3 ;  /* 0x0000000300000308 */ /* 0x000e620000001000 */
        /* <DEDUP_REMOVED lines=42> */
[----:B------:R3:W4:Y:S01]  /*14840*/  @P0 MUFU.LG2 R2, R3 ;  /* 0x0000000300020308 */ /* 0x0007220000000c00 */
[C---:B-1----:R-:W-:Y:S02]  /*14850*/  FMUL.FTZ R100, R0.reuse, R114 ;  /* 0x0000007200647220 */ /* 0x042fe40000410000 */
[C---:B------:R-:W-:Y:S02]  /*14860*/  FMUL.FTZ R101, R0.reuse, R115 ;  /* 0x0000007300657220 */ /* 0x040fe40000410000 */
[C---:B------:R-:W-:Y:S02]  /*14870*/  FMUL.FTZ R136, R0.reuse, R42 ;  /* 0x0000002a00887220 */ /* 0x040fe40000410000 */
[C---:B------:R-:W-:Y:S02]  /*14880*/  FMUL.FTZ R137, R0.reuse, R43 ;  /* 0x0000002b00897220 */ /* 0x040fe40000410000 */
[----:B------:R-:W-:-:S02]  /*14890*/  FMUL.FTZ R114, R0, R46 ;  /* 0x0000002e00727220 */ /* 0x000fc40000410000 */
[C---:B------:R-:W-:Y:S02]  /*148a0*/  FMUL.FTZ R115, R0.reuse, R47 ;  /* 0x0000002f00737220 */ /* 0x040fe40000410000 */
[C---:B------:R-:W-:Y:S02]  /*148b0*/  FMUL.FTZ R88, R0.reuse, R138 ;  /* 0x0000008a00587220 */ /* 0x040fe40000410000 */
[----:B------:R-:W-:Y:S01]  /*148c0*/  FMUL.FTZ R89, R0, R139 ;  /* 0x0000008b00597220 */ /* 0x000fe20000410000 */
[----:B---3--:R-:W-:Y:S01]  /*148d0*/  @P0 MOV R3, 0x3f317218 ;  /* 0x3f31721800030802 */ /* 0x008fe20000000f00 */
[----:B----4-:R-:W-:Y:S02]  /*148e0*/  @P0 FMUL.FTZ R2, R2, 0.69314718246459960938 ;  /* 0x3f31721802020820 */ /* 0x010fe40000410000 */
        /* <DEDUP_REMOVED lines=40> */
[----:B------:R-:W-:Y:S01]  /*14b70*/  FMUL.FTZ R55, R0, R103 ;  /* 0x0000006700377220 */ /* 0x000fe20000410000 */
[----:B------:R-:W-:Y:S01]  /*14b80*/  PRMT R0, R4, 0x7610, R0 ;  /* 0x0000761004007816 */ /* 0x000fe20000000000 */
[----:B------:R-:W-:Y:S02]  /*14b90*/  @P0 FFMA.FTZ R17, R3, R8, R2 ;  /* 0x0000000803110223 */ /* 0x000fe40000010002 */
.L_x_1752:
        /* <DEDUP_REMOVED lines=16> */
.L_x_1835:
[----:B------:R-:W-:Y:S05]  /*14ca0*/  BSYNC B0 ;  /* 0x0000000000007941 */ /* 0x000fea0003800000 */
.L_x_1834:
[----:B------:R-:W-:Y:S01]  /*14cb0*/  PRMT R0, R0, 0x9910, RZ ;  /* 0x0000991000007816 */ /* 0x000fe200000000ff */
[----:B------:R-:W-:Y:S01]  /*14cc0*/  BSSY B1, `(.L_x_1836) ;  /* 0x0000390000017945 */ /* 0x000fe20003800000 */
[----:B------:R-:W-:Y:S02]  /*14cd0*/  IMAD.MOV.U32 R35, RZ, RZ, R236 ;  /* 0x000000ffff237224 */ /* 0x000fe400078e00ec */
[----:B------:R-:W-:-:S13]  /*14ce0*/  ISETP.NE.AND P0, PT, R0, RZ, PT ;  /* 0x000000ff0000720c */ /* 0x000fda0003f05270 */
[----:B------:R-:W-:Y:S05]  /*14cf0*/  @!P0 BRA `(.L_x_1837) ;  /* 0x00002d1000008947 */ /* 0x000fea0003800000 */
[----:B------:R-:W-:Y:S01]  /*14d00*/  SHF.R.S32.HI R2, RZ, 0x1f, R187 ;  /* 0x0000001fff027819 */ /* 0x000fe200000114bb */
[----:B------:R-:W-:Y:S01]  /*14d10*/  WARPSYNC 0xffffffff ;  /* 0xffffffff00007948 */ /* 0x000fe20003800000 */
[----:B------:R-:W-:Y:S01]  /*14d20*/  BAR.SYNC.DEFER_BLOCKING 0x1, 0x100 ;  /* 0x0044000000007b1d */ /* 0x000fe20000010000 */
[----:B------:R-:W-:Y:S01]  /*14d30*/  LOP3.LUT R0, R147, R209, RZ, 0xfc, !PT ;  /* 0x000000d193007212 */ /* 0x000fe200078efcff */
[----:B------:R-:W-:Y:S01]  /*14d40*/  IMAD.MOV.U32 R6, RZ, RZ, 0x20 ;  /* 0x00000020ff067424 */ /* 0x000fe200078e00ff */
[----:B------:R-:W-:Y:S01]  /*14d50*/  LEA.HI R2, R2, R187, RZ, 0x5 ;  /* 0x000000bb02027211 */ /* 0x000fe200078f28ff */
[----:B------:R-:W-:Y:S01]  /*14d60*/  IMAD.MOV.U32 R9, RZ, RZ, 0x40 ;  /* 0x00000040ff097424 */ /* 0x000fe200078e00ff */
[----:B------:R-:W-:Y:S01]  /*14d70*/  F2FP.BF16.PACK_AB R5, R89, R88 ;  /* 0x000000585905723e */ /* 0x000fe200000010ff */
[----:B------:R-:W-:Y:S01]  /*14d80*/  IMAD.MOV.U32 R16, RZ, RZ, c[0x0][0x388] ;  /* 0x0000e200ff107624 */ /* 0x000fe200078e00ff */
[----:B------:R-:W-:Y:S02]  /*14d90*/  SHF.R.S32.HI R2, RZ, 0x5, R2 ;  /* 0x00000005ff027819 */ /* 0x000fe40000011402 */
[----:B------:R-:W-:-:S02]  /*14da0*/  F2FP.BF16.PACK_AB R7, R39, R38 ;  /* 0x000000262707723e */ /* 0x000fc400000010ff */
[----:B------:R-:W-:Y:S01]  /*14db0*/  F2FP.BF16.PACK_AB R8, R117, R116 ;  /* 0x000000747508723e */ /* 0x000fe200000010ff */
[----:B------:R-:W-:Y:S01]  /*14dc0*/  IMAD.SHL.U32 R2, R2, 0x400, RZ ;  /* 0x0000040002027824 */ /* 0x000fe200078e00ff */
[----:B------:R-:W-:-:S03]  /*14dd0*/  F2FP.BF16.PACK_AB R12, R77, R76 ;  /* 0x0000004c4d0c723e */ /* 0x000fc600000010ff */
[----:B------:R-:W-:Y:S01]  /*14de0*/  IMAD R3, R240, 0x2, R2 ;  /* 0x00000002f0037824 */ /* 0x000fe200078e0202 */
[----:B------:R-:W-:-:S03]  /*14df0*/  LOP3.LUT R2, R241, 0x1, RZ, 0xc0, !PT ;  /* 0x00000001f1027812 */ /* 0x000fc600078ec0ff */
[----:B------:R-:W-:Y:S01]  /*14e00*/  IMAD.IADD R0, R3, 0x1, R0 ;  /* 0x0000000103007824 */ /* 0x000fe200078e0200 */
[----:B------:R-:W-:Y:S02]  /*14e10*/  ISETP.NE.U32.AND P0, PT, R2, 0x1, PT ;  /* 0x000000010200780c */ /* 0x000fe40003f05070 */
[----:B------:R-:W-:Y:S01]  /*14e20*/  F2FP.BF16.PACK_AB R3, R27, R26 ;  /* 0x0000001a1b03723e */ /* 0x000fe200000010ff */
[----:B------:R-:W-:Y:S01]  /*14e30*/  IMAD.SHL.U32 R0, R0, 0x2, RZ ;  /* 0x0000000200007824 */ /* 0x000fe200078e00ff */
[----:B------:R-:W-:Y:S02]  /*14e40*/  R2P PR, R241, 0x6 ;  /* 0x00000006f1007804 */ /* 0x000fe40000000000 */
[----:B------:R-:W-:Y:S02]  /*14e50*/  ISETP.NE.U32.AND P3, PT, RZ, c[0x0][0x500], PT ;  /* 0x00014000ff007a0c */ /* 0x000fe40003f65070 */
[C---:B------:R-:W-:Y:S01]  /*14e60*/  IADD3 R4, R0.reuse, 0x80, RZ ;  /* 0x0000008000047810 */ /* 0x040fe20007ffe0ff */
[----:B------:R1:W-:Y:S01]  /*14e70*/  STS [R0+0x80], R3 ;  /* 0x0000800300007388 */ /* 0x0003e20000000800 */
[----:B------:R-:W-:-:S02]  /*14e80*/  IADD3 R2, R0, 0x70, RZ ;  /* 0x0000007000027810 */ /* 0x000fc40007ffe0ff */
[----:B------:R-:W-:Y:S02]  /*14e90*/  SEL R6, R6, 0xffffffe0, !P1 ;  /* 0xffffffe006067807 */ /* 0x000fe40004800000 */
[----:B------:R-:W-:Y:S02]  /*14ea0*/  @P0 IADD3 R2, R4, 0x10, RZ ;  /* 0x0000001004020810 */ /* 0x000fe40007ffe0ff */
[----:B------:R-:W-:Y:S02]  /*14eb0*/  F2FP.BF16.PACK_AB R4, R97, R96 ;  /* 0x000000606104723e */ /* 0x000fe400000010ff */
[----:B------:R-:W-:Y:S02]  /*14ec0*/  SEL R9, R9, 0xffffffc0, !P2 ;  /* 0xffffffc009097807 */ /* 0x000fe40005000000 */
[----:B------:R-:W-:Y:S01]  /*14ed0*/  ISETP.NE.U32.AND P0, PT, RZ, c[0x0][0x508], PT ;  /* 0x00014200ff007a0c */ /* 0x000fe20003f05070 */
[----:B------:R3:W-:Y:S01]  /*14ee0*/  STS [R0+0x480], R4 ;  /* 0x0004800400007388 */ /* 0x0007e20000000800 */
[----:B------:R-:W-:Y:S01]  /*14ef0*/  ISETP.NE.AND.EX P3, PT, RZ, c[0x0][0x504], PT, P3 ;  /* 0x00014100ff007a0c */ /* 0x000fe20003f65330 */
[----:B------:R-:W-:Y:S01]  /*14f00*/  IMAD.IADD R13, R9, 0x1, R2 ;  /* 0x00000001090d7824 */ /* 0x000fe200078e0202 */
[----:B------:R-:W-:Y:S01]  /*14f10*/  ISETP.NE.AND.EX P2, PT, RZ, c[0x0][0x50c], PT, P0 ;  /* 0x00014300ff007a0c */ /* 0x000fe20003f45300 */
[----:B------:R4:W-:Y:S01]  /*14f20*/  STS [R2+0x400], R5 ;  /* 0x0004000502007388 */ /* 0x0009e20000000800 */
[----:B-1----:R-:W-:-:S05]  /*14f30*/  F2FP.BF16.PACK_AB R3, R29, R28 ;  /* 0x0000001c1d03723e */ /* 0x002fca00000010ff */
[----:B------:R1:W-:Y:S01]  /*14f40*/  STS [R2], R3 ;  /* 0x0000000302007388 */ /* 0x0003e20000000800 */
[----:B---3--:R-:W-:Y:S02]  /*14f50*/  F2FP.BF16.PACK_AB R4, R31, R30 ;  /* 0x0000001e1f04723e */ /* 0x008fe400000010ff */
[----:B----4-:R-:W-:Y:S01]  /*14f60*/  F2FP.BF16.PACK_AB R5, R37, R36 ;  /* 0x000000242505723e */ /* 0x010fe200000010ff */
[----:B-1----:R-:W-:-:S05]  /*14f70*/  IMAD.IADD R3, R0, 0x1, R6 ;  /* 0x0000000100037824 */ /* 0x002fca00078e0206 */
[----:B------:R1:W-:Y:S02]  /*14f80*/  STS [R3+0x80], R4 ;  /* 0x0000800403007388 */ /* 0x0003e40000000800 */
[----:B-1----:R-:W-:Y:S01]  /*14f90*/  IMAD.IADD R4, R6, 0x1, R2 ;  /* 0x0000000106047824 */ /* 0x002fe200078e0202 */
[----:B------:R-:W-:-:S05]  /*14fa0*/  F2FP.BF16.PACK_AB R6, R135, R134 ;  /* 0x000000868706723e */ /* 0x000fca00000010ff */
[----:B------:R1:W-:Y:S04]  /*14fb0*/  STS [R3+0x480], R6 ;  /* 0x0004800603007388 */ /* 0x0003e80000000800 */
[----:B------:R3:W-:Y:S01]  /*14fc0*/  STS [R4], R5 ;  /* 0x0000000504007388 */ /* 0x0007e20000000800 */
[----:B-1----:R-:W-:Y:S01]  /*14fd0*/  IMAD.IADD R6, R0, 0x1, R9 ;  /* 0x0000000100067824 */ /* 0x002fe200078e0209 */
[----:B---3--:R-:W-:-:S05]  /*14fe0*/  F2FP.BF16.PACK_AB R5, R131, R130 ;  /* 0x000000828305723e */ /* 0x008fca00000010ff */
[----:B------:R1:W-:Y:S04]  /*14ff0*/  STS [R4+0x400], R5 ;  /* 0x0004000504007388 */ /* 0x0003e80000000800 */
[----:B------:R3:W-:Y:S01]  /*15000*/  STS [R6+0x80], R7 ;  /* 0x0000800706007388 */ /* 0x0007e20000000800 */
[----:B-1----:R-:W-:Y:S02]  /*15010*/  F2FP.BF16.PACK_AB R5, R93, R92 ;  /* 0x0000005c5d05723e */ /* 0x002fe400000010ff */
[----:B---3--:R-:W-:-:S03]  /*15020*/  F2FP.BF16.PACK_AB R7, R121, R120 ;  /* 0x000000787907723e */ /* 0x008fc600000010ff */
[----:B------:R1:W-:Y:S04]  /*15030*/  STS [R6+0x480], R5 ;  /* 0x0004800506007388 */ /* 0x0003e80000000800 */
[----:B------:R3:W-:Y:S01]  /*15040*/  STS [R13], R7 ;  /* 0x000000070d007388 */ /* 0x0007e20000000800 */
[----:B-1----:R-:W-:Y:S02]  /*15050*/  F2FP.BF16.PACK_AB R5, R123, R122 ;  /* 0x0000007a7b05723e */ /* 0x002fe400000010ff */
[----:B---3--:R-:W-:-:S03]  /*15060*/  F2FP.BF16.PACK_AB R7, R119, R118 ;  /* 0x000000767707723e */ /* 0x008fc600000010ff */
[----:B------:R1:W-:Y:S02]  /*15070*/  STS [R13+0x400], R5 ;  /* 0x000400050d007388 */ /* 0x0003e40000000800 */
[----:B-1----:R-:W-:-:S05]  /*15080*/  IMAD.IADD R5, R9, 0x1, R3 ;  /* 0x0000000109057824 */ /* 0x002fca00078e0203 */
[----:B------:R1:W-:Y:S04]  /*15090*/  STS [R5+0x80], R8 ;  /* 0x0000800805007388 */ /* 0x0003e80000000800 */
[----:B------:R3:W-:Y:S01]  /*150a0*/  STS [R5+0x480], R7 ;  /* 0x0004800705007388 */ /* 0x0007e20000000800 */
[----:B-1----:R-:W-:Y:S01]  /*150b0*/  F2FP.BF16.PACK_AB R8, R101, R100 ;  /* 0x000000646508723e */ /* 0x002fe200000010ff */
[----:B---3--:R-:W-:Y:S01]  /*150c0*/  IMAD.IADD R7, R4, 0x1, R9 ;  /* 0x0000000104077824 */ /* 0x008fe200078e0209 */
[----:B------:R-:W-:-:S04]  /*150d0*/  F2FP.BF16.PACK_AB R9, R113, R112 ;  /* 0x000000707109723e */ /* 0x000fc800000010ff */
[----:B------:R1:W-:Y:S04]  /*150e0*/  STS [R7+0x400], R8 ;  /* 0x0004000807007388 */ /* 0x0003e80000000800 */
[----:B------:R3:W-:Y:S01]  /*150f0*/  STS [R7], R9 ;  /* 0x0000000907007388 */ /* 0x0007e20000000800 */
[----:B-1----:R-:W-:Y:S02]  /*15100*/  F2FP.BF16.PACK_AB R8, R137, R136 ;  /* 0x000000888908723e */ /* 0x002fe400000010ff */
[----:B---3--:R-:W-:-:S03]  /*15110*/  F2FP.BF16.PACK_AB R9, R41, R40 ;  /* 0x000000282909723e */ /* 0x008fc600000010ff */
[----:B------:R1:W-:Y:S04]  /*15120*/  STS [R0+0x4480], R8 ;  /* 0x0044800800007388 */ /* 0x0003e80000000800 */
[----:B------:R3:W-:Y:S01]  /*15130*/  STS [R0+0x4080], R9 ;  /* 0x0040800900007388 */ /* 0x0007e20000000800 */
        /* <DEDUP_REMOVED lines=35> */
[----:B------:R3:W-:Y:S04]  /*15370*/  STS [R2+0x8400], R0 ;  /* 0x0084000002007388 */ /* 0x0007e80000000800 */
[----:B------:R-:W-:Y:S01]  /*15380*/  STS [R3+0x8080], R12 ;  /* 0x0080800c03007388 */ /* 0x000fe20000000800 */
[----:B-1----:R-:W-:Y:S02]  /*15390*/  F2FP.BF16.PACK_AB R8, R67, R66 ;  /* 0x000000424308723e */ /* 0x002fe400000010ff */
[----:B---3--:R-:W-:-:S03]  /*153a0*/  F2FP.BF16.PACK_AB R2, R81, R80 ;  /* 0x000000505102723e */ /* 0x008fc600000010ff */
[----:B------:R1:W-:Y:S01]  /*153b0*/  STS [R3+0x8480], R8 ;  /* 0x0084800803007388 */ /* 0x0003e20000000800 */
[----:B------:R-:W-:-:S03]  /*153c0*/  F2FP.BF16.PACK_AB R0, R83, R82 ;  /* 0x000000525300723e */ /* 0x000fc600000010ff */
[----:B------:R3:W-:Y:S04]  /*153d0*/  STS [R4+0x8000], R2 ;  /* 0x0080000204007388 */ /* 0x0007e80000000800 */
[----:B------:R4:W-:Y:S01]  /*153e0*/  STS [R4+0x8400], R0 ;  /* 0x0084000004007388 */ /* 0x0009e20000000800 */
[----:B-1----:R-:W-:Y:S02]  /*153f0*/  @P2 IADD3 R8, P0, R243, c[0x0][0x508], RZ ;  /* 0x00014200f3082a10 */ /* 0x002fe40007f1e0ff */
[----:B---3--:R-:W-:Y:S02]  /*15400*/  F2FP.BF16.PACK_AB R2, R133, R132 ;  /* 0x000000848502723e */ /* 0x008fe400000010ff */
[----:B------:R-:W-:Y:S02]  /*15410*/  @P2 IADD3.X R9, R244, c[0x0][0x50c], RZ, P0, !PT ;  /* 0x00014300f4092a10 */ /* 0x000fe400007fe4ff */
[----:B----4-:R-:W-:Y:S01]  /*15420*/  F2FP.BF16.PACK_AB R0, R79, R78 ;  /* 0x0000004e4f00723e */ /* 0x010fe200000010ff */
[----:B------:R1:W-:Y:S01]  /*15430*/  STS [R6+0x8080], R2 ;  /* 0x0080800206007388 */ /* 0x0003e20000000800 */
[----:B------:R-:W-:-:S03]  /*15440*/  IADD3 R4, P1, R243, c[0x0][0x500], RZ ;  /* 0x00014000f3047a10 */ /* 0x000fc60007f3e0ff */
        /* <DEDUP_REMOVED lines=11> */
[----:B------:R1:W-:Y:S01]  /*15500*/  STS [R7+0x8400], R2 ;  /* 0x0084000207007388 */ /* 0x0003e20000000800 */
[----:B------:R-:W-:-:S03]  /*15510*/  IADD3.X R5, R244, c[0x0][0x504], RZ, P1, !PT ;  /* 0x00014100f4057a10 */ /* 0x000fc60000ffe4ff */
[----:B------:R3:W-:Y:S04]  /*15520*/  STS [R7+0x8000], R0 ;  /* 0x0080000007007388 */ /* 0x0007e80000000800 */
[----:B------:R-:W-:Y:S01]  /*15530*/  BAR.SYNC.DEFER_BLOCKING 0x1, 0x100 ;  /* 0x0044000000007b1d */ /* 0x000fe20000010000 */
[----:B-1----:R-:W-:-:S05]  /*15540*/  IMAD.MOV.U32 R2, RZ, RZ, RZ ;  /* 0x000000ffff027224 */ /* 0x002fca00078e00ff */
[----:B------:R1:W5:Y:S04]  /*15550*/  @P2 LDG.E R16, [R8.64] ;  /* 0x0000000808102981 */ /* 0x000368000c1e1900 */
[----:B------:R1:W5:Y:S01]  /*15560*/  @P3 LDG.E R2, [R4.64] ;  /* 0x0000000804023981 */ /* 0x000362000c1e1900 */
[----:B------:R-:W-:-:S04]  /*15570*/  ISETP.NE.AND P0, PT, R249, RZ, PT ;  /* 0x000000fff900720c */ /* 0x000fc80003f05270 */
[----:B---3--:R-:W-:Y:S01]  /*15580*/  SEL R0, R249, c[0x0][0x3d4], P0 ;  /* 0x0000f500f9007a07 */ /* 0x008fe20000000000 */
[----:B------:R-:W-:Y:S05]  /*15590*/  @P2 BRA `(.L_x_1838) ;  /* 0x0000004000002947 */ /* 0x000fea0003800000 */
[----:B------:R-:W-:Y:S05]  /*155a0*/  @!P3 BRA `(.L_x_1838) ;  /* 0x000000300000b947 */ /* 0x000fea0003800000 */
[----:B-----5:R3:W4:Y:S04]  /*155b0*/  LDG.E R16, [R4.64] ;  /* 0x0000000804107981 */ /* 0x020728000c1e1900 */
[----:B-1-3--:R-:W4:Y:S02]  /*155c0*/  LDG.E R4, [R4.64+0x4] ;  /* 0x0000040804047981 */ /* 0x00af24000c1e1900 */
[----:B----4-:R-:W-:Y:S02]  /*155d0*/  IADD3 R16, -R16, R4, RZ ;  /* 0x0000000410107210 */ /* 0x010fe40007ffe1ff */
.L_x_1838:
[----:B------:R-:W-:Y:S01]  /*155e0*/  IMAD.MOV.U32 R12, RZ, RZ, 0x368 ;  /* 0x00000368ff0c7424 */ /* 0x000fe200078e00ff */
[----:B------:R-:W-:Y:S01]  /*155f0*/  ISETP.GT.AND P2, PT, R0, 0x1, PT ;  /* 0x000000010000780c */ /* 0x000fe20003f44270 */
[----:B------:R-:W3:Y:S01]  /*15600*/  LDL R23, [R1+0x4c] ;  /* 0x00004c0001177983 */ /* 0x000ee20000100800 */
[----:B------:R-:W-:-:S02]  /*15610*/  ISETP.NE.U32.AND P0, PT, RZ, c[0x0][0x500], PT ;  /* 0x00014000ff007a0c */ /* 0x000fc40003f05070 */
[----:B------:R-:W-:Y:S02]  /*15620*/  SEL R12, R12, 0x328, P2 ;  /* 0x000003280c0c7807 */ /* 0x000fe40001000000 */
[----:B------:R-:W-:Y:S02]  /*15630*/  ISETP.NE.AND.EX P0, PT, RZ, c[0x0][0x504], PT, P0 ;  /* 0x00014100ff007a0c */ /* 0x000fe40003f05300 */
[----:B------:R-:W4:Y:S01]  /*15640*/  LDC.64 R6, c[0x0][R12+0x170] ;  /* 0x00005c000c067b82 */ /* 0x000f220000000a00 */
[----:B-1----:R-:W-:Y:S02]  /*15650*/  LOP3.LUT R5, R238, 0xffff, RZ, 0xc0, !PT ;  /* 0x0000ffffee057812 */ /* 0x002fe400078ec0ff */
[----:B------:R-:W-:Y:S02]  /*15660*/  SEL R0, R245, RZ, !P0 ;  /* 0x000000fff5007207 */ /* 0x000fe40004000000 */
[----:B------:R-:W-:-:S03]  /*15670*/  SEL R4, R248, RZ, !P0 ;  /* 0x000000fff8047207 */ /* 0x000fc60004000000 */
[----:B------:R-:W1:Y:S08]  /*15680*/  LDC.64 R8, c[0x0][R12+0x168] ;  /* 0x00005a000c087b82 */ /* 0x000e700000000a00 */
[----:B------:R-:W2:Y:S08]  /*15690*/  LDC.64 R20, c[0x0][R12+0x178] ;  /* 0x00005e000c147b82 */ /* 0x000eb00000000a00 */
[----:B------:R1:W2:Y:S01]  /*156a0*/  LDC.64 R18, c[0x0][R12+0x160] ;  /* 0x000058000c127b82 */ /* 0x0002a20000000a00 */
[----:B----4-:R-:W-:-:S04]  /*156b0*/  IMAD R3, R7, R0, RZ ;  /* 0x0000000007037224 */ /* 0x010fc800078e02ff */
[C---:B------:R-:W-:Y:S02]  /*156c0*/  IMAD R4, R6.reuse, R4, R3 ;  /* 0x0000000406047224 */ /* 0x040fe400078e0203 */
[----:B------:R-:W-:-:S04]  /*156d0*/  IMAD.WIDE.U32 R6, R6, R0, RZ ;  /* 0x0000000006067225 */ /* 0x000fc800078e00ff */
[-C--:B-1----:R-:W-:Y:S02]  /*156e0*/  IMAD R3, R9, R5.reuse, RZ ;  /* 0x0000000509037224 */ /* 0x082fe400078e02ff */
[----:B------:R-:W-:-:S04]  /*156f0*/  IMAD.WIDE.U32 R8, R8, R5, RZ ;  /* 0x0000000508087225 */ /* 0x000fc800078e00ff */
[----:B------:R-:W-:Y:S01]  /*15700*/  IMAD.IADD R13, R9, 0x1, R3 ;  /* 0x00000001090d7824 */ /* 0x000fe200078e0203 */
[----:B-----5:R-:W-:Y:S01]  /*15710*/  IADD3 R14, P4, P3, R6, R8, R2 ;  /* 0x00000008060e7210 */ /* 0x020fe20007b9e002 */
[----:B------:R-:W-:Y:S01]  /*15720*/  IMAD.IADD R15, R7, 0x1, R4 ;  /* 0x00000001070f7824 */ /* 0x000fe200078e0204 */
[----:B------:R-:W-:Y:S01]  /*15730*/  SEL R6, R250, RZ, P2 ;  /* 0x000000fffa067207 */ /* 0x000fe20001000000 */
[----:B------:R-:W-:-:S04]  /*15740*/  IMAD.MOV.U32 R3, RZ, RZ, c[0x0][0x4e8] ;  /* 0x00013a00ff037624 */ /* 0x000fc800078e00ff */
[-C--:B--2---:R-:W-:Y:S01]  /*15750*/  IMAD R9, R21, R6.reuse, RZ ;  /* 0x0000000615097224 */ /* 0x084fe200078e02ff */
[----:B------:R-:W-:Y:S01]  /*15760*/  ISETP.NE.AND P5, PT, R3, 0x1, PT ;  /* 0x000000010300780c */ /* 0x000fe20003fa5270 */
[----:B------:R-:W-:Y:S02]  /*15770*/  IMAD.WIDE.U32 R6, R20, R6, RZ ;  /* 0x0000000614067225 */ /* 0x000fe400078e00ff */
[----:B------:R-:W2:Y:S02]  /*15780*/  LDL R20, [R1+0x48] ;  /* 0x0000480001147983 */ /* 0x000ea40000100800 */
[----:B------:R-:W-:Y:S02]  /*15790*/  IMAD.IADD R12, R7, 0x1, R9 ;  /* 0x00000001070c7824 */ /* 0x000fe400078e0209 */
[----:B---3--:R-:W-:-:S06]  /*157a0*/  IMAD R3, R237, 0x80, R23 ;  /* 0x00000080ed037824 */ /* 0x008fcc00078e0217 */
[----:B------:R-:W-:-:S04]  /*157b0*/  @P5 IMAD.HI.U32 R8, R3, c[0x0][0x4ec], RZ ;  /* 0x00013b0003085a27 */ /* 0x000fc800078e00ff */
[----:B------:R-:W-:Y:S01]  /*157c0*/  IMAD.MOV.U32 R4, RZ, RZ, R3 ;  /* 0x000000ffff047224 */ /* 0x000fe200078e0003 */
[----:B------:R-:W-:Y:S02]  /*157d0*/  @P5 SHF.R.U32.HI R4, RZ, c[0x0][0x4f0], R8 ;  /* 0x00013c00ff045a19 */ /* 0x000fe40000011608 */
[----:B------:R-:W-:Y:S02]  /*157e0*/  SHF.R.S32.HI R8, RZ, 0x1f, R2 ;  /* 0x0000001fff087819 */ /* 0x000fe40000011402 */
[----:B------:R-:W-:Y:S02]  /*157f0*/  IADD3 R6, P1, P0, R4, R14, R6 ;  /* 0x0000000e04067210 */ /* 0x000fe4000783e006 */
[--C-:B------:R-:W-:Y:S01]  /*15800*/  SHF.R.S32.HI R9, RZ, 0x1f, R4.reuse ;  /* 0x0000001fff097819 */ /* 0x100fe20000011404 */
[----:B------:R-:W-:Y:S01]  /*15810*/  IMAD.MOV R4, RZ, RZ, -R4 ;  /* 0x000000ffff047224 */ /* 0x000fe200078e0a04 */
[----:B------:R-:W-:-:S03]  /*15820*/  IADD3.X R7, R15, R13, R8, P4, P3 ;  /* 0x0000000d0f077210 */ /* 0x000fc600027e6408 */
[----:B------:R-:W-:Y:S01]  /*15830*/  IMAD R4, R4, c[0x0][0x4e8], R3 ;  /* 0x00013a0004047a24 */ /* 0x000fe200078e0203 */
[----:B------:R-:W-:-:S03]  /*15840*/  IADD3.X R7, R9, R7, R12, P1, P0 ;  /* 0x0000000709077210 */ /* 0x000fc60000fe040c */
[----:B------:R-:W-:Y:S01]  /*15850*/  IMAD R9, R19, R4, RZ ;  /* 0x0000000413097224 */ /* 0x000fe200078e02ff */
[----:B------:R-:W-:-:S05]  /*15860*/  SHF.R.S32.HI R12, RZ, 0x1f, R4 ;  /* 0x0000001fff0c7819 */ /* 0x000fca0000011404 */
[C---:B------:R-:W-:Y:S02]  /*15870*/  IMAD R9, R18.reuse, R12, R9 ;  /* 0x0000000c12097224 */ /* 0x040fe400078e0209 */
[----:B------:R-:W-:Y:S02]  /*15880*/  IMAD.MOV.U32 R12, RZ, RZ, c[0x0][0x4a8] ;  /* 0x00012a00ff0c7624 */ /* 0x000fe400078e00ff */
[----:B------:R-:W-:Y:S01]  /*15890*/  IMAD.WIDE.U32 R6, R18, R4, R6 ;  /* 0x0000000412067225 */ /* 0x000fe200078e0006 */
[----:B------:R-:W-:Y:S02]  /*158a0*/  SHF.R.S32.HI R23, RZ, 0x1f, R187 ;  /* 0x0000001fff177819 */ /* 0x000fe400000114bb */
[----:B------:R-:W-:Y:S01]  /*158b0*/  SEL R12, R12, c[0x0][0x450], P2 ;  /* 0x000114000c0c7a07 */ /* 0x000fe20001000000 */
[----:B------:R-:W-:Y:S02]  /*158c0*/  IMAD.MOV.U32 R13, RZ, RZ, c[0x0][0x4ac] ;  /* 0x00012b00ff0d7624 */ /* 0x000fe400078e00ff */
[----:B------:R-:W-:Y:S01]  /*158d0*/  IMAD.IADD R4, R7, 0x1, R9 ;  /* 0x0000000107047824 */ /* 0x000fe200078e0209 */
[----:B------:R-:W-:-:S02]  /*158e0*/  LEA R12, P0, R6, R12, 0x2 ;  /* 0x0000000c060c7211 */ /* 0x000fc400078010ff */
[----:B------:R-:W-:Y:S02]  /*158f0*/  SEL R13, R13, c[0x0][0x454], P2 ;  /* 0x000115000d0d7a07 */ /* 0x000fe40001000000 */
[----:B------:R-:W-:Y:S02]  /*15900*/  LEA.HI R23, R23, R187, RZ, 0x5 ;  /* 0x000000bb17177211 */ /* 0x000fe400078f28ff */
[----:B------:R-:W-:Y:S02]  /*15910*/  LEA.HI.X R6, R6, R13, R4, 0x2, P0 ;  /* 0x0000000d06067211 */ /* 0x000fe400000f1404 */
[----:B------:R-:W-:Y:S01]  /*15920*/  LOP3.LUT R23, R23, 0xffffffe0, RZ, 0xc0, !PT ;  /* 0xffffffe017177812 */ /* 0x000fe200078ec0ff */
[----:B------:R-:W-:Y:S04]  /*15930*/  SHFL.IDX PT, R14, R12, RZ, 0x1c1f ;  /* 0x001c1fff0c0e7589 */ /* 0x000fe800000e0000 */
[----:B------:R-:W1:Y:S01]  /*15940*/  SHFL.IDX PT, R15, R6, RZ, 0x1c1f ;  /* 0x001c1fff060f7589 */ /* 0x000e6200000e0000 */
[----:B------:R-:W-:-:S03]  /*15950*/  IMAD.IADD R23, R187, 0x1, -R23 ;  /* 0x00000001bb177824 */ /* 0x000fc600078e0a17 */
[----:B------:R-:W-:Y:S01]  /*15960*/  SHFL.IDX PT, R12, R12, 0x1, 0x1c1f ;  /* 0x003c1f000c0c7f89 */ /* 0x000fe200000e0000 */
[----:B------:R-:W-:-:S03]  /*15970*/  IMAD R4, R16, c[0x0][0x4e8], RZ ;  /* 0x00013a0010047a24 */ /* 0x000fc600078e02ff */
[----:B------:R2:W3:Y:S01]  /*15980*/  SHFL.IDX PT, R13, R6, 0x1, 0x1c1f ;  /* 0x003c1f00060d7f89 */ /* 0x0004e200000e0000 */
[----:B------:R-:W-:Y:S01]  /*15990*/  LOP3.LUT P0, RZ, R23, 0x3, RZ, 0xc0, !PT ;  /* 0x0000000317ff7812 */ /* 0x000fe2000780c0ff */
[----:B--2---:R-:W-:-:S05]  /*159a0*/  IMAD R6, R237, 0x80, R20 ;  /* 0x00000080ed067824 */ /* 0x004fca00078e0214 */
[C---:B------:R-:W-:Y:S02]  /*159b0*/  IADD3 R7, R6.reuse, 0x8, RZ ;  /* 0x0000000806077810 */ /* 0x040fe40007ffe0ff */
[-C--:B------:R-:W-:Y:S02]  /*159c0*/  ISETP.GE.OR P1, PT, R6, R4.reuse, P0 ;  /* 0x000000040600720c */ /* 0x080fe40000726670 */
[----:B------:R-:W-:-:S11]  /*159d0*/  ISETP.GE.OR P0, PT, R7, R4, P0 ;  /* 0x000000040700720c */ /* 0x000fd60000706670 */
[----:B-1----:R1:W-:Y:S01]  /*159e0*/  @!P1 ST.E [R14.64], R22 ;  /* 0x000000160e009985 */ /* 0x0023e2000c101908 */
[----:B------:R-:W-:-:S03]  /*159f0*/  ISETP.GE.AND P1, PT, R7, R4, PT ;  /* 0x000000040700720c */ /* 0x000fc60003f26270 */
[----:B---3--:R2:W-:Y:S01]  /*15a00*/  @!P0 ST.E [R12.64], R17 ;  /* 0x000000110c008985 */ /* 0x0085e2000c101908 */
[----:B------:R-:W-:Y:S02]  /*15a10*/  ISETP.GE.AND P0, PT, R6, R4, PT ;  /* 0x000000040600720c */ /* 0x000fe40003f06270 */
[----:B-1----:R-:W-:Y:S01]  /*15a20*/  P2R R15, PR, RZ, 0x2 ;  /* 0x00000002ff0f7803 */ /* 0x002fe20000000000 */
[----:B------:R-:W-:Y:S05]  /*15a30*/  @P2 BRA `(.L_x_1839) ;  /* 0x000007c000002947 */ /* 0x000fea0003800000 */
[----:B------:R-:W-:Y:S01]  /*15a40*/  IMAD R8, R8, c[0x0][0x3a0], RZ ;  /* 0x0000e80008087a24 */ /* 0x000fe200078e02ff */
[----:B------:R-:W-:Y:S01]  /*15a50*/  SHF.R.S32.HI R9, RZ, 0x1f, R0 ;  /* 0x0000001fff097819 */ /* 0x000fe20000011400 */
[C---:B------:R-:W-:Y:S01]  /*15a60*/  IMAD.WIDE.U32 R6, R2.reuse, c[0x0][0x3a0], RZ ;  /* 0x0000e80002067a25 */ /* 0x040fe200078e00ff */
[----:B------:R1:W3:Y:S01]  /*15a70*/  LDS.128 R24, [R107+0x80] ;  /* 0x000080006b187984 */ /* 0x0002e20000000c00 */
[C---:B--2---:R-:W-:Y:S02]  /*15a80*/  LEA R12, R237.reuse, R242, 0x7 ;  /* 0x000000f2ed0c7211 */ /* 0x044fe400078e38ff */
[----:B------:R-:W-:Y:S01]  /*15a90*/  IMAD R2, R2, c[0x0][0x3a4], R8 ;  /* 0x0000e90002027a24 */ /* 0x000fe200078e0208 */
[----:B------:R-:W-:Y:S01]  /*15aa0*/  LEA R8, R237, R217, 0x7 ;  /* 0x000000d9ed087211 */ /* 0x000fe200078e38ff */
[----:B------:R1:W2:Y:S03]  /*15ab0*/  LDS.128 R40, [R107+0x1080] ;  /* 0x001080006b287984 */ /* 0x0002a60000000c00 */
[----:B------:R-:W-:Y:S01]  /*15ac0*/  IADD3 R3, R7, R2, RZ ;  /* 0x0000000207037210 */ /* 0x000fe20007ffe0ff */
[----:B------:R1:W4:Y:S01]  /*15ad0*/  LDS.128 R52, [R107+0x2080] ;  /* 0x002080006b347984 */ /* 0x0003220000000c00 */
        /* <DEDUP_REMOVED lines=30> */
[----:B------:R-:W-:-:S04]  /*15cc0*/  LEA R14, P0, R2, c[0x0][0x380], 0x1 ;  /* 0x0000e000020e7a11 */ /* 0x000fc800078008ff */
[----:B------:R-:W-:-:S04]  /*15cd0*/  IADD3 R0, R3, R0, RZ ;  /* 0x0000000003007210 */ /* 0x000fc80007ffe0ff */
[----:B------:R-:W-:Y:S01]  /*15ce0*/  LEA.HI.X R13, R2, c[0x0][0x384], R0, 0x1, P0 ;  /* 0x0000e100020d7a11 */ /* 0x000fe200000f0c00 */
[----:B------:R-:W-:Y:S05]  /*15cf0*/  BRA.DIV ~URZ, `(.L_x_1840) ;  /* 0x00004e127f007947 */ /* 0x000fea000b800000 */
[----:B--234-:R2:W3:Y:S02]  /*15d00*/  SHFL.IDX PT, R5, R13, RZ, 0x181f ;  /* 0x00181fff0d057589 */ /* 0x01c4e400000e0000 */
.L_x_1919:
[----:B------:R-:W-:Y:S05]  /*15d10*/  BRA.DIV ~URZ, `(.L_x_1841) ;  /* 0x00004e627f007947 */ /* 0x000fea000b800000 */
[----:B------:R4:W2:Y:S02]  /*15d20*/  SHFL.IDX PT, R0, R14, RZ, 0x181f ;  /* 0x00181fff0e007589 */ /* 0x0008a400000e0000 */
.L_x_1920:
[----:B------:R-:W-:Y:S01]  /*15d30*/  ISETP.GE.AND P0, PT, R12, R4, PT ;  /* 0x000000040c00720c */ /* 0x000fe20003f06270 */
[----:B------:R-:W-:-:S12]  /*15d40*/  BSSY B0, `(.L_x_1842) ;  /* 0x000000e000007945 */ /* 0x000fd80003800000 */
[----:B------:R-:W-:Y:S05]  /*15d50*/  @P0 BRA `(.L_x_1843) ;  /* 0x000000c000000947 */ /* 0x000fea0003800000 */
[----:B------:R-:W-:Y:S02]  /*15d60*/  ISETP.GE.AND P2, PT, R204, c[0x0][0x3c8], PT ;  /* 0x0000f200cc007a0c */ /* 0x000fe40003f46270 */
[----:B------:R-:W-:Y:S02]  /*15d70*/  ISETP.GE.AND P1, PT, R203, c[0x0][0x3c8], PT ;  /* 0x0000f200cb007a0c */ /* 0x000fe40003f26270 */
[----:B------:R-:W-:-:S09]  /*15d80*/  ISETP.GE.AND P0, PT, R206, c[0x0][0x3c8], PT ;  /* 0x0000f200ce007a0c */ /* 0x000fd20003f06270 */
        /* <DEDUP_REMOVED lines=9> */
.L_x_1843:
[----:B------:R-:W-:Y:S05]  /*15e20*/  BSYNC B0 ;  /* 0x0000000000007941 */ /* 0x000fea0003800000 */
.L_x_1842:
[----:B------:R-:W-:Y:S05]  /*15e30*/  BRA.DIV ~URZ, `(.L_x_1844) ;  /* 0x00004db27f007947 */ /* 0x000fea000b800000 */
[----:B---3--:R3:W4:Y:S04]  /*15e40*/  SHFL.IDX PT, R5, R13, 0x1, 0x181f ;  /* 0x00381f000d057f89 */ /* 0x00872800000e0000 */
[----:B--2---:R3:W2:Y:S02]  /*15e50*/  SHFL.IDX PT, R0, R14, 0x1, 0x181f ;  /* 0x00381f000e007f89 */ /* 0x0046a400000e0000 */
.L_x_1921:
        /* <DEDUP_REMOVED lines=16> */
.L_x_1846:
[----:B------:R-:W-:Y:S05]  /*15f60*/  BSYNC B0 ;  /* 0x0000000000007941 */ /* 0x000fea0003800000 */
.L_x_1845:
[----:B------:R-:W-:Y:S05]  /*15f70*/  BRA.DIV ~URZ, `(.L_x_1847) ;  /* 0x00004d427f007947 */ /* 0x000fea000b800000 */
[----:B----4-:R4:W3:Y:S02]  /*15f80*/  SHFL.IDX PT, R5, R13, 0x2, 0x181f ;  /* 0x00581f000d057f89 */ /* 0x0108e400000e0000 */
.L_x_1922:
[----:B------:R-:W-:Y:S05]  /*15f90*/  BRA.DIV ~URZ, `(.L_x_1848) ;  /* 0x00004d927f007947 */ /* 0x000fea000b800000 */
[----:B--2---:R2:W4:Y:S02]  /*15fa0*/  SHFL.IDX PT, R0, R14, 0x2, 0x181f ;  /* 0x00581f000e007f89 */ /* 0x00452400000e0000 */
.L_x_1923:
        /* <DEDUP_REMOVED lines=16> */
.L_x_1850:
[----:B------:R-:W-:Y:S05]  /*160b0*/  BSYNC B0 ;  /* 0x0000000000007941 */ /* 0x000fea0003800000 */
.L_x_1849:
[----:B------:R-:W-:Y:S05]  /*160c0*/  BRA.DIV ~URZ, `(.L_x_1851) ;  /* 0x00004cd27f007947 */ /* 0x000fea000b800000 */
[----:B---3--:R3:W2:Y:S04]  /*160d0*/  SHFL.IDX PT, R6, R13, 0x3, 0x181f ;  /* 0x00781f000d067f89 */ /* 0x0086a800000e0000 */
[----:B----4-:R3:W4:Y:S02]  /*160e0*/  SHFL.IDX PT, R0, R14, 0x3, 0x181f ;  /* 0x00781f000e007f89 */ /* 0x01072400000e0000 */
.L_x_1924:
[----:B------:R-:W-:-:S04]  /*160f0*/  IADD3 R2, R12, 0x60, RZ ;  /* 0x000000600c027810 */ /* 0x000fc80007ffe0ff */
[----:B------:R-:W-:-:S13]  /*16100*/  ISETP.GE.AND P0, PT, R2, R4, PT ;  /* 0x000000040200720c */ /* 0x000fda0003f06270 */
[----:B------:R-:W-:Y:S05]  /*16110*/  @P0 BRA `(.L_x_1852) ;  /* 0x000024a000000947 */ /* 0x000fea0003800000 */
[----:B------:R-:W-:Y:S02]  /*16120*/  ISETP.GE.AND P1, PT, R204, c[0x0][0x3c8], PT ;  /* 0x0000f200cc007a0c */ /* 0x000fe40003f26270 */
[----:B------:R-:W-:-:S11]  /*16130*/  ISETP.GE.AND P0, PT, R203, c[0x0][0x3c8], PT ;  /* 0x0000f200cb007a0c */ /* 0x000fd60003f06270 */
        /* <DEDUP_REMOVED lines=12> */
.L_x_1839:
[----:B------:R-:W-:Y:S02]  /*16200*/  IMAD R8, R8, c[0x0][0x408], RZ ;  /* 0x0001020008087a24 */ /* 0x000fe400078e02ff */
[----:B------:R-:W-:-:S04]  /*16210*/  IMAD.WIDE.U32 R6, R2, c[0x0][0x408], RZ ;  /* 0x0001020002067a25 */ /* 0x000fc800078e00ff */
[----:B------:R-:W-:-:S05]  /*16220*/  IMAD R2, R2, c[0x0][0x40c], R8 ;  /* 0x0001030002027a24 */ /* 0x000fca00078e0208 */
[----:B------:R-:W-:Y:S02]  /*16230*/  IADD3 R7, R7, R2, RZ ;  /* 0x0000000207077210 */ /* 0x000fe40007ffe0ff */
[----:B------:R-:W-:-:S03]  /*16240*/  SHF.R.S32.HI R2, RZ, 0x1f, R0 ;  /* 0x0000001fff027819 */ /* 0x000fc60000011400 */
[----:B------:R-:W-:-:S04]  /*16250*/  IMAD.WIDE.U32 R6, R5, c[0x0][0x438], R6 ;  /* 0x00010e0005067a25 */ /* 0x000fc800078e0006 */
[----:B------:R-:W-:Y:S01]  /*16260*/  IMAD R2, R2, c[0x0][0x440], RZ ;  /* 0x0001100002027a24 */ /* 0x000fe200078e02ff */
[----:B------:R-:W-:Y:S01]  /*16270*/  MOV R4, R6 ;  /* 0x0000000600047202 */ /* 0x000fe20000000f00 */
[----:B------:R-:W-:Y:S02]  /*16280*/  IMAD R5, R5, c[0x0][0x43c], R7 ;  /* 0x00010f0005057a24 */ /* 0x000fe400078e0207 */
[----:B------:R-:W-:-:S04]  /*16290*/  @P5 IMAD.HI.U32 R7, R3, c[0x0][0x4ec], RZ ;  /* 0x00013b0003075a27 */ /* 0x000fc800078e00ff */
[C---:B------:R-:W-:Y:S02]  /*162a0*/  IMAD R2, R0.reuse, c[0x0][0x444], R2 ;  /* 0x0001110000027a24 */ /* 0x040fe400078e0202 */
[----:B------:R-:W-:Y:S01]  /*162b0*/  IMAD.WIDE.U32 R4, R0, c[0x0][0x440], R4 ;  /* 0x0001100000047a25 */ /* 0x000fe200078e0004 */
[----:B------:R-:W-:Y:S02]  /*162c0*/  MOV R0, R3 ;  /* 0x0000000300007202 */ /* 0x000fe40000000f00 */
[----:B------:R-:W-:Y:S02]  /*162d0*/  @P5 SHF.R.U32.HI R0, RZ, c[0x0][0x4f0], R7 ;  /* 0x00013c00ff005a19 */ /* 0x000fe40000011607 */
        /* <DEDUP_REMOVED lines=19> */
.L_x_1925:
[----:B------:R-:W-:Y:S05]  /*16410*/  BRA.DIV ~URZ, `(.L_x_1854) ;  /* 0x00004ac27f007947 */ /* 0x000fea000b800000 */
[----:B------:R4:W1:Y:S02]  /*16420*/  SHFL.IDX PT, R0, R14, RZ, 0x1c1f ;  /* 0x001c1fff0e007589 */ /* 0x00086400000e0000 */
.L_x_1926:
[----:B------:R-:W-:Y:S01]  /*16430*/  BSSY B0, `(.L_x_1855) ;  /* 0x00000a6000007945 */ /* 0x000fe20003800000 */
[----:B------:R-:W-:Y:S05]  /*16440*/  @P0 BRA `(.L_x_1856) ;  /* 0x00000a4000000947 */ /* 0x000fea0003800000 */
[C---:B------:R-:W-:Y:S02]  /*16450*/  IADD3 R9, R251.reuse, 0x8, RZ ;  /* 0x00000008fb097810 */ /* 0x040fe40007ffe0ff */
[----:B------:R-:W-:Y:S02]  /*16460*/  ISETP.GE.AND P1, PT, R251, c[0x0][0x3c8], PT ;  /* 0x0000f200fb007a0c */ /* 0x000fe40003f26270 */
[----:B------:R-:W-:Y:S02]  /*16470*/  ISETP.GE.AND P0, PT, R9, c[0x0][0x3c8], PT ;  /* 0x0000f20009007a0c */ /* 0x000fe40003f06270 */
[C---:B--2---:R-:W-:Y:S02]  /*16480*/  IADD3 R12, R251.reuse, 0x10, RZ ;  /* 0x00000010fb0c7810 */ /* 0x044fe40007ffe0ff */
[----:B------:R-:W-:-:S02]  /*16490*/  IADD3 R8, R251, 0x18, RZ ;  /* 0x00000018fb087810 */ /* 0x000fc40007ffe0ff */
[----:B------:R-:W-:Y:S02]  /*164a0*/  IADD3 R13, R251, 0x8, RZ ;  /* 0x00000008fb0d7810 */ /* 0x000fe40007ffe0ff */
[----:B------:R-:W-:Y:S02]  /*164b0*/  ISETP.GE.AND P3, PT, R12, c[0x0][0x3c8], PT ;  /* 0x0000f2000c007a0c */ /* 0x000fe40003f66270 */
[----:B------:R-:W-:Y:S01]  /*164c0*/  ISETP.GE.AND P4, PT, R8, c[0x0][0x3c8], PT ;  /* 0x0000f20008007a0c */ /* 0x000fe20003f86270 */
[----:B-1----:R-:W-:Y:S01]  /*164d0*/  @!P1 IMAD.MOV.U32 R6, RZ, RZ, R0 ;  /* 0x000000ffff069224 */ /* 0x002fe200078e0000 */
[----:B------:R-:W-:Y:S01]  /*164e0*/  SHF.R.S32.HI R13, RZ, 0x1f, R13 ;  /* 0x0000001fff0d7819 */ /* 0x000fe2000001140d */
[----:B---3--:R-:W-:Y:S01]  /*164f0*/  @!P1 IMAD.MOV.U32 R7, RZ, RZ, R4 ;  /* 0x000000ffff079224 */ /* 0x008fe200078e0004 */
[----:B------:R-:W-:Y:S02]  /*16500*/  @!P0 LEA R2, P2, R9, R0, 0x2 ;  /* 0x0000000009028211 */ /* 0x000fe400078410ff */
[C---:B------:R-:W-:Y:S01]  /*16510*/  IADD3 R16, R251.reuse, 0x20, RZ ;  /* 0x00000020fb107810 */ /* 0x040fe20007ffe0ff */
[----:B------:R-:W-:Y:S01]  /*16520*/  @!P1 IMAD.WIDE R6, R251, 0x4, R6 ;  /* 0x00000004fb069825 */ /* 0x000fe200078e0206 */
[----:B------:R-:W-:-:S02]  /*16530*/  @!P0 LEA.HI.X R3, R9, R4, R13, 0x2, P2 ;  /* 0x0000000409038211 */ /* 0x000fc400010f140d */
[C---:B------:R-:W-:Y:S02]  /*16540*/  IADD3 R9, R251.reuse, 0x28, RZ ;  /* 0x00000028fb097810 */ /* 0x040fe40007ffe0ff */
[C---:B------:R-:W-:Y:S01]  /*16550*/  IADD3 R17, R251.reuse, 0x10, RZ ;  /* 0x00000010fb117810 */ /* 0x040fe20007ffe0ff */
[----:B------:R1:W-:Y:S01]  /*16560*/  @!P1 ST.E.64 [R6.64], R26 ;  /* 0x0000001a06009985 */ /* 0x0003e2000c101b08 */
[----:B------:R-:W-:Y:S02]  /*16570*/  ISETP.GE.AND P2, PT, R16, c[0x0][0x3c8], PT ;  /* 0x0000f20010007a0c */ /* 0x000fe40003f46270 */
[----:B------:R-:W-:Y:S01]  /*16580*/  IADD3 R13, R251, 0x18, RZ ;  /* 0x00000018fb0d7810 */ /* 0x000fe20007ffe0ff */
[----:B------:R2:W-:Y:S01]  /*16590*/  @!P0 ST.E.64 [R2.64], R28 ;  /* 0x0000001c02008985 */ /* 0x0005e2000c101b08 */
[----:B------:R-:W-:Y:S02]  /*165a0*/  ISETP.GE.AND P1, PT, R9, c[0x0][0x3c8], PT ;  /* 0x0000f20009007a0c */ /* 0x000fe40003f26270 */
[----:B------:R-:W-:-:S02]  /*165b0*/  SHF.R.S32.HI R17, RZ, 0x1f, R17 ;  /* 0x0000001fff117819 */ /* 0x000fc40000011411 */
[----:B------:R-:W-:Y:S02]  /*165c0*/  SHF.R.S32.HI R13, RZ, 0x1f, R13 ;  /* 0x0000001fff0d7819 */ /* 0x000fe4000001140d */
[C---:B------:R-:W-:Y:S02]  /*165d0*/  IADD3 R18, R251.reuse, 0x60, RZ ;  /* 0x00000060fb127810 */ /* 0x040fe40007ffe0ff */
[C---:B------:R-:W-:Y:S02]  /*165e0*/  IADD3 R19, R251.reuse, 0x80, RZ ;  /* 0x00000080fb137810 */ /* 0x040fe40007ffe0ff */
[----:B------:R-:W-:Y:S02]  /*165f0*/  SHF.R.S32.HI R18, RZ, 0x1f, R18 ;  /* 0x0000001fff127819 */ /* 0x000fe40000011412 */
[----:B------:R-:W-:Y:S02]  /*16600*/  SHF.R.S32.HI R19, RZ, 0x1f, R19 ;  /* 0x0000001fff137819 */ /* 0x000fe40000011413 */
[----:B------:R-:W-:-:S04]  /*16610*/  IADD3 R20, R251, 0xa8, RZ ;  /* 0x000000a8fb147810 */ /* 0x000fc80007ffe0ff */
[----:B------:R-:W-:Y:S02]  /*16620*/  SHF.R.S32.HI R20, RZ, 0x1f, R20 ;  /* 0x0000001fff147819 */ /* 0x000fe40000011414 */
        /* <DEDUP_REMOVED lines=11> */
[----:B------:R-:W-:Y:S02]  /*166e0*/  SHF.R.S32.HI R17, RZ, 0x1f, R17 ;  /* 0x0000001fff117819 */ /* 0x000fe40000011411 */
[----:B------:R-:W-:Y:S02]  /*166f0*/  ISETP.GE.AND P4, PT, R8, c[0x0][0x3c8], PT ;  /* 0x0000f20008007a0c */ /* 0x000fe40003f86270 */
        /* <DEDUP_REMOVED lines=8> */
[C---:B------:R-:W-:Y:S01]  /*16780*/  IADD3 R17, R251.reuse, 0x30, RZ ;  /* 0x00000030fb117810 */ /* 0x040fe20007ffe0ff */
[----:B------:R2:W-:Y:S01]  /*16790*/  @!P1 ST.E.64 [R2.64], R120 ;  /* 0x0000007802009985 */ /* 0x0005e2000c101b08 */
[----:B------:R-:W-:Y:S02]  /*167a0*/  ISETP.GE.AND P2, PT, R16, c[0x0][0x3c8], PT ;  /* 0x0000f20010007a0c */ /* 0x000fe40003f46270 */
[----:B------:R-:W-:Y:S02]  /*167b0*/  IADD3 R13, R251, 0x38, RZ ;  /* 0x00000038fb0d7810 */ /* 0x000fe40007ffe0ff */
[----:B------:R-:W-:Y:S02]  /*167c0*/  ISETP.GE.AND P1, PT, R9, c[0x0][0x3c8], PT ;  /* 0x0000f20009007a0c */ /* 0x000fe40003f26270 */
[----:B------:R-:W-:Y:S02]  /*167d0*/  SHF.R.S32.HI R17, RZ, 0x1f, R17 ;  /* 0x0000001fff117819 */ /* 0x000fe40000011411 */
[----:B------:R-:W-:-:S02]  /*167e0*/  SHF.R.S32.HI R13, RZ, 0x1f, R13 ;  /* 0x0000001fff0d7819 */ /* 0x000fc4000001140d */
        /* <DEDUP_REMOVED lines=38> */
[----:B------:R-:W-:Y:S02]  /*16a50*/  ISETP.GE.AND P4, PT, R8, c[0x0][0x3c8], PT ;  /* 0x0000f20008007a0c */ /* 0x000fe40003f86270 */
[----:B------:R-:W-:Y:S02]  /*16a60*/  SHF.R.S32.HI R13, RZ, 0x1f, R13 ;  /* 0x0000001fff0d7819 */ /* 0x000fe4000001140d */
[----:B------:R-:W-:Y:S02]  /*16a70*/  IADD3 R16, R251, 0x80, RZ ;  /* 0x00000080fb107810 */ /* 0x000fe40007ffe0ff */
[----:B-1----:R-:W-:-:S02]  /*16a80*/  @!P2 LEA R6, P5, R17, R0, 0x2 ;  /* 0x000000001106a211 */ /* 0x002fc400078a10ff */
[----:B--2---:R-:W-:Y:S02]  /*16a90*/  @!P1 LEA R2, P0, R9, R0, 0x2 ;  /* 0x0000000009029211 */ /* 0x004fe400078010ff */
[-C--:B------:R-:W-:Y:S02]  /*16aa0*/  @!P2 LEA.HI.X R7, R17, R4.reuse, R18, 0x2, P5 ;  /* 0x000000041107a211 */ /* 0x080fe400028f1412 */
[----:B------:R-:W-:Y:S02]  /*16ab0*/  @!P1 LEA.HI.X R3, R9, R4, R13, 0x2, P0 ;  /* 0x0000000409039211 */ /* 0x000fe400000f140d */
[C---:B------:R-:W-:Y:S01]  /*16ac0*/  IADD3 R17, R251.reuse, 0x88, RZ ;  /* 0x00000088fb117810 */ /* 0x040fe20007ffe0ff */
[----:B------:R1:W-:Y:S01]  /*16ad0*/  @!P2 ST.E.64 [R6.64], R56 ;  /* 0x000000380600a985 */ /* 0x0003e2000c101b08 */
[C---:B------:R-:W-:Y:S02]  /*16ae0*/  IADD3 R18, R251.reuse, 0x70, RZ ;  /* 0x00000070fb127810 */ /* 0x040fe40007ffe0ff */
[----:B------:R-:W-:Y:S01]  /*16af0*/  IADD3 R9, R251, 0x78, RZ ;  /* 0x00000078fb097810 */ /* 0x000fe20007ffe0ff */
[----:B------:R2:W-:Y:S01]  /*16b00*/  @!P1 ST.E.64 [R2.64], R60 ;  /* 0x0000003c02009985 */ /* 0x0005e2000c101b08 */
[----:B------:R-:W-:-:S02]  /*16b10*/  ISETP.GE.AND P1, PT, R17, c[0x0][0x3c8], PT ;  /* 0x0000f20011007a0c */ /* 0x000fc40003f26270 */
[----:B------:R-:W-:Y:S02]  /*16b20*/  ISETP.GE.AND P2, PT, R16, c[0x0][0x3c8], PT ;  /* 0x0000f20010007a0c */ /* 0x000fe40003f46270 */
[----:B------:R-:W-:Y:S02]  /*16b30*/  SHF.R.S32.HI R18, RZ, 0x1f, R18 ;  /* 0x0000001fff127819 */ /* 0x000fe40000011412 */
[----:B------:R-:W-:Y:S02]  /*16b40*/  SHF.R.S32.HI R9, RZ, 0x1f, R9 ;  /* 0x0000001fff097819 */ /* 0x000fe40000011409 */
[----:B------:R-:W-:-:S04]  /*16b50*/  IADD3 R13, R251, 0x90, RZ ;  /* 0x00000090fb0d7810 */ /* 0x000fc80007ffe0ff */
[----:B------:R-:W-:Y:S02]  /*16b60*/  ISETP.GE.AND P6, PT, R13, c[0x0][0x3c8], PT ;  /* 0x0000f2000d007a0c */ /* 0x000fe40003fc6270 */
[-C--:B-1----:R-:W-:Y:S02]  /*16b70*/  @!P3 LEA R6, P5, R12, R0.reuse, 0x2 ;  /* 0x000000000c06b211 */ /* 0x082fe400078a10ff */
[----:B--2---:R-:W-:Y:S02]  /*16b80*/  @!P4 LEA R2, P0, R8, R0, 0x2 ;  /* 0x000000000802c211 */ /* 0x004fe400078010ff */
[-C--:B------:R-:W-:Y:S02]  /*16b90*/  @!P3 LEA.HI.X R7, R12, R4.reuse, R18, 0x2, P5 ;  /* 0x000000040c07b211 */ /* 0x080fe400028f1412 */
[----:B------:R-:W-:Y:S02]  /*16ba0*/  @!P4 LEA.HI.X R3, R8, R4, R9, 0x2, P0 ;  /* 0x000000040803c211 */ /* 0x000fe400000f1409 */
[C---:B------:R-:W-:Y:S01]  /*16bb0*/  IADD3 R18, R251.reuse, 0x88, RZ ;  /* 0x00000088fb127810 */ /* 0x040fe20007ffe0ff */
[----:B------:R1:W-:Y:S01]  /*16bc0*/  @!P3 ST.E.64 [R6.64], R64 ;  /* 0x000000400600b985 */ /* 0x0003e2000c101b08 */
[----:B------:R-:W-:-:S02]  /*16bd0*/  IADD3 R12, R251, 0x98, RZ ;  /* 0x00000098fb0c7810 */ /* 0x000fc40007ffe0ff */
[----:B------:R-:W-:Y:S01]  /*16be0*/  SHF.R.S32.HI R18, RZ, 0x1f, R18 ;  /* 0x0000001fff127819 */ /* 0x000fe20000011412 */
[----:B------:R2:W-:Y:S01]  /*16bf0*/  @!P4 ST.E.64 [R2.64], R68 ;  /* 0x000000440200c985 */ /* 0x0005e2000c101b08 */
[----:B------:R-:W-:Y:S02]  /*16c00*/  @!P2 LEA R8, P0, R16, R0, 0x2 ;  /* 0x000000001008a211 */ /* 0x000fe400078010ff */
[----:B------:R-:W-:Y:S02]  /*16c10*/  ISETP.GE.AND P5, PT, R12, c[0x0][0x3c8], PT ;  /* 0x0000f2000c007a0c */ /* 0x000fe40003fa6270 */
[----:B------:R-:W-:Y:S02]  /*16c20*/  @!P2 LEA.HI.X R9, R16, R4, R19, 0x2, P0 ;  /* 0x000000041009a211 */ /* 0x000fe400000f1413 */
[C---:B------:R-:W-:Y:S02]  /*16c30*/  IADD3 R16, R251.reuse, 0xa0, RZ ;  /* 0x000000a0fb107810 */ /* 0x040fe40007ffe0ff */
[----:B------:R-:W-:Y:S01]  /*16c40*/  IADD3 R19, R251, 0xa8, RZ ;  /* 0x000000a8fb137810 */ /* 0x000fe20007ffe0ff */
[----:B------:R-:W-:Y:S01]  /*16c50*/  @!P2 ST.E.64 [R8.64], R124 ;  /* 0x0000007c0800a985 */ /* 0x000fe2000c101b08 */
[----:B------:R-:W-:-:S02]  /*16c60*/  ISETP.GE.AND P4, PT, R16, c[0x0][0x3c8], PT ;  /* 0x0000f20010007a0c */ /* 0x000fc40003f86270 */
[----:B------:R-:W-:Y:S02]  /*16c70*/  ISETP.GE.AND P2, PT, R19, c[0x0][0x3c8], PT ;  /* 0x0000f20013007a0c */ /* 0x000fe40003f46270 */
[-C--:B-1----:R-:W-:Y:S02]  /*16c80*/  @!P6 LEA R6, P0, R13, R0.reuse, 0x2 ;  /* 0x000000000d06e211 */ /* 0x082fe400078010ff */
[----:B--2---:R-:W-:-:S04]  /*16c90*/  @!P1 LEA R2, P3, R17, R0, 0x2 ;  /* 0x0000000011029211 */ /* 0x004fc800078610ff */
        /* <DEDUP_REMOVED lines=12> */
[----:B------:R-:W-:Y:S02]  /*16d60*/  SHF.R.S32.HI R18, RZ, 0x1f, R18 ;  /* 0x0000001fff127819 */ /* 0x000fe40000011412 */
[----:B-1----:R-:W-:-:S04]  /*16d70*/  @!P5 LEA R2, P3, R12, R0, 0x2 ;  /* 0x000000000c02d211 */ /* 0x002fc800078610ff */
[----:B------:R-:W-:Y:S02]  /*16d80*/  @!P5 LEA.HI.X R3, R12, R4, R13, 0x2, P3 ;  /* 0x000000040c03d211 */ /* 0x000fe400018f140d */
[CC--:B------:R-:W-:Y:S02]  /*16d90*/  @!P4 LEA R12, P6, R16.reuse, R0.reuse, 0x2 ;  /* 0x00000000100cc211 */ /* 0x0c0fe400078c10ff */
[----:B------:R-:W-:Y:S01]  /*16da0*/  @!P2 LEA R8, P3, R19, R0, 0x2 ;  /* 0x000000001308a211 */ /* 0x000fe200078610ff */
[----:B------:R1:W-:Y:S01]  /*16db0*/  @!P5 ST.E.64 [R2.64], R80 ;  /* 0x000000500200d985 */ /* 0x0003e2000c101b08 */
[----:B------:R-:W-:Y:S02]  /*16dc0*/  @!P4 LEA.HI.X R13, R16, R4, R18, 0x2, P6 ;  /* 0x00000004100dc211 */ /* 0x000fe400030f1412 */
[----:B------:R-:W-:Y:S02]  /*16dd0*/  IADD3 R18, R251, 0xb0, RZ ;  /* 0x000000b0fb127810 */ /* 0x000fe40007ffe0ff */
[----:B--2---:R-:W-:Y:S01]  /*16de0*/  @!P1 LEA R6, P5, R17, R0, 0x2 ;  /* 0x0000000011069211 */ /* 0x004fe200078a10ff */
[----:B------:R2:W-:Y:S01]  /*16df0*/  @!P4 ST.E.64 [R12.64], R132 ;  /* 0x000000840c00c985 */ /* 0x0005e2000c101b08 */
[----:B------:R-:W-:-:S02]  /*16e00*/  SHF.R.S32.HI R18, RZ, 0x1f, R18 ;  /* 0x0000001fff127819 */ /* 0x000fc40000011412 */
        /* <DEDUP_REMOVED lines=8> */
.L_x_1856:
[----:B------:R-:W-:Y:S05]  /*16e90*/  BSYNC B0 ;  /* 0x0000000000007941 */ /* 0x000fea0003800000 */
.L_x_1855:
[----:B------:R-:W-:Y:S05]  /*16ea0*/  BRA.DIV ~URZ, `(.L_x_1857) ;  /* 0x000040a27f007947 */ /* 0x000fea000b800000 */
[----:B---3--:R3:W2:Y:S04]  /*16eb0*/  SHFL.IDX PT, R4, R5, 0x1, 0x1c1f ;  /* 0x003c1f0005047f89 */ /* 0x0086a800000e0000 */
[----:B-1----:R3:W1:Y:S02]  /*16ec0*/  SHFL.IDX PT, R0, R14, 0x1, 0x1c1f ;  /* 0x003c1f000e007f89 */ /* 0x00266400000e0000 */
.L_x_1927:
        /* <DEDUP_REMOVED lines=8> */
[----:B------:R-:W-:Y:S01]  /*16f50*/  IADD3 R9, R251, 0x8, RZ ;  /* 0x00000008fb097810 */ /* 0x000fe20007ffe0ff */
        /* <DEDUP_REMOVED lines=161> */
[----:B------:R-:W-:-:S03]  /*17970*/  @!P0 LEA.HI.X R3, R5, R4, R14, 0x2, P4 ;  /* 0x0000000405038211 */ /* 0x000fc600020f140e */
        /* <DEDUP_REMOVED lines=9> */
.L_x_1837:
        /* <DEDUP_REMOVED lines=16> */
[----:B-1----:R1:W3:Y:S04]  /*17b10*/  LDG.E R4, [R2.64] ;  /* 0x0000000802047981 */ /* 0x0022e8000c1e1900 */
[----:B-1----:R-:W3:Y:S02]  /*17b20*/  LDG.E R2, [R2.64+0x4] ;  /* 0x0000040802027981 */ /* 0x002ee4000c1e1900 */
[----:B---3-5:R-:W-:Y:S02]  /*17b30*/  IADD3 R21, -R4, R2, RZ ;  /* 0x0000000204157210 */ /* 0x028fe40007ffe1ff */
.L_x_1858:
[----:B------:R-:W-:Y:S01]  /*17b40*/  ISETP.GT.AND P0, PT, R187, 0x7f, PT ;  /* 0x0000007fbb00780c */ /* 0x000fe20003f04270 */
[----:B------:R-:W-:Y:S01]  /*17b50*/  BSSY B0, `(.L_x_1859) ;  /* 0x0000035000007945 */ /* 0x000fe20003800000 */
[----:B------:R-:W-:Y:S02]  /*17b60*/  LOP3.LUT R8, R238, 0xffff, RZ, 0xc0, !PT ;  /* 0x0000ffffee087812 */ /* 0x000fe400078ec0ff */
[----:B------:R-:W-:-:S02]  /*17b70*/  SEL R9, R245, RZ, !P3 ;  /* 0x000000fff5097207 */ /* 0x000fc40005800000 */
[----:B------:R-:W-:Y:S02]  /*17b80*/  SEL R23, R248, RZ, !P3 ;  /* 0x000000fff8177207 */ /* 0x000fe40005800000 */
[----:B-----5:R-:W-:-:S05]  /*17b90*/  SHF.R.S32.HI R19, RZ, 0x1f, R0 ;  /* 0x0000001fff137819 */ /* 0x020fca0000011400 */
[----:B------:R-:W-:Y:S05]  /*17ba0*/  @P0 BRA `(.L_x_1860) ;  /* 0x000002f000000947 */ /* 0x000fea0003800000 */
[----:B-1----:R-:W-:Y:S01]  /*17bb0*/  IMAD R2, R21, c[0x0][0x4e8], RZ ;  /* 0x00013a0015027a24 */ /* 0x002fe200078e02ff */
        /* <DEDUP_REMOVED lines=9> */
[----:B------:R1:W2:Y:S02]  /*17c50*/  LDC.64 R14, c[0x0][R2+0x160] ;  /* 0x00005800020e7b82 */ /* 0x0002a40000000a00 */
[----:B-1----:R-:W-:-:S02]  /*17c60*/  IMAD.MOV.U32 R2, RZ, RZ, c[0x0][0x4e8] ;  /* 0x00013a00ff027624 */ /* 0x002fc400078e00ff */
[-C--:B---3--:R-:W-:Y:S02]  /*17c70*/  IMAD R3, R13, R9.reuse, RZ ;  /* 0x000000090d037224 */ /* 0x088fe400078e02ff */
[----:B------:R-:W-:Y:S01]  /*17c80*/  IMAD.WIDE.U32 R4, R12, R9, RZ ;  /* 0x000000090c047225 */ /* 0x000fe200078e00ff */
[----:B------:R-:W-:Y:S02]  /*17c90*/  ISETP.NE.AND P0, PT, R2, 0x1, PT ;  /* 0x000000010200780c */ /* 0x000fe40003f05270 */
[----:B------:R-:W-:Y:S01]  /*17ca0*/  MOV R2, R18 ;  /* 0x0000001200027202 */ /* 0x000fe20000000f00 */
[----:B------:R-:W-:Y:S01]  /*17cb0*/  IMAD R12, R12, R23, R3 ;  /* 0x000000170c0c7224 */ /* 0x000fe200078e0203 */
[----:B------:R-:W-:Y:S01]  /*17cc0*/  SEL R3, R250, RZ, P2 ;  /* 0x000000fffa037207 */ /* 0x000fe20001000000 */
[-C--:B----4-:R-:W-:Y:S02]  /*17cd0*/  IMAD R13, R7, R8.reuse, RZ ;  /* 0x00000008070d7224 */ /* 0x090fe400078e02ff */
[----:B------:R-:W-:-:S04]  /*17ce0*/  IMAD.WIDE.U32 R6, R6, R8, RZ ;  /* 0x0000000806067225 */ /* 0x000fc800078e00ff */
[----:B------:R-:W-:Y:S01]  /*17cf0*/  IMAD.IADD R13, R7, 0x1, R13 ;  /* 0x00000001070d7824 */ /* 0x000fe200078e020d */
[----:B------:R-:W-:Y:S01]  /*17d00*/  IADD3 R7, R5, R12, RZ ;  /* 0x0000000c05077210 */ /* 0x000fe20007ffe0ff */
[----:B------:R-:W-:-:S04]  /*17d10*/  @P0 IMAD.HI.U32 R22, R18, c[0x0][0x4ec], RZ ;  /* 0x00013b0012160a27 */ /* 0x000fc800078e00ff */
[-C--:B-----5:R-:W-:Y:S01]  /*17d20*/  IMAD R12, R17, R3.reuse, RZ ;  /* 0x00000003110c7224 */ /* 0x0a0fe200078e02ff */
[----:B------:R-:W-:Y:S02]  /*17d30*/  @P0 SHF.R.U32.HI R2, RZ, c[0x0][0x4f0], R22 ;  /* 0x00013c00ff020a19 */ /* 0x000fe40000011616 */
[----:B------:R-:W-:Y:S01]  /*17d40*/  IADD3 R22, P1, P0, R4, R6, R0 ;  /* 0x0000000604167210 */ /* 0x000fe2000783e000 */
[----:B------:R-:W-:-:S03]  /*17d50*/  IMAD.WIDE.U32 R4, R16, R3, RZ ;  /* 0x0000000310047225 */ /* 0x000fc600078e00ff */
[----:B------:R-:W-:Y:S01]  /*17d60*/  IADD3.X R13, R7, R13, R19, P1, P0 ;  /* 0x0000000d070d7210 */ /* 0x000fe20000fe0413 */
[----:B------:R-:W-:Y:S01]  /*17d70*/  IMAD.MOV R6, RZ, RZ, -R2 ;  /* 0x000000ffff067224 */ /* 0x000fe200078e0a02 */
[----:B------:R-:W-:Y:S02]  /*17d80*/  IADD3 R7, R5, R12, RZ ;  /* 0x0000000c05077210 */ /* 0x000fe40007ffe0ff */
[----:B------:R-:W-:Y:S01]  /*17d90*/  IADD3 R4, P1, P0, R2, R22, R4 ;  /* 0x0000001602047210 */ /* 0x000fe2000783e004 */
[----:B------:R-:W-:Y:S01]  /*17da0*/  IMAD R3, R6, c[0x0][0x4e8], R18 ;  /* 0x00013a0006037a24 */ /* 0x000fe200078e0212 */
[----:B------:R-:W-:-:S03]  /*17db0*/  SHF.R.S32.HI R5, RZ, 0x1f, R2 ;  /* 0x0000001fff057819 */ /* 0x000fc60000011402 */
[----:B--2---:R-:W-:Y:S01]  /*17dc0*/  IMAD R2, R15, R3, RZ ;  /* 0x000000030f027224 */ /* 0x004fe200078e02ff */
[----:B------:R-:W-:Y:S02]  /*17dd0*/  SHF.R.S32.HI R6, RZ, 0x1f, R3 ;  /* 0x0000001fff067819 */ /* 0x000fe40000011403 */
[----:B------:R-:W-:Y:S01]  /*17de0*/  IADD3.X R5, R5, R13, R7, P1, P0 ;  /* 0x0000000d05057210 */ /* 0x000fe20000fe0407 */
[----:B------:R-:W-:Y:S02]  /*17df0*/  IMAD.MOV.U32 R7, RZ, RZ, c[0x0][0x4a8] ;  /* 0x00012a00ff077624 */ /* 0x000fe400078e00ff */
[C---:B------:R-:W-:Y:S02]  /*17e00*/  IMAD R6, R14.reuse, R6, R2 ;  /* 0x000000060e067224 */ /* 0x040fe400078e0202 */
[----:B------:R-:W-:Y:S01]  /*17e10*/  IMAD.WIDE.U32 R2, R14, R3, R4 ;  /* 0x000000030e027225 */ /* 0x000fe200078e0004 */
[----:B------:R-:W-:Y:S02]  /*17e20*/  MOV R5, c[0x0][0x4ac] ;  /* 0x00012b0000057a02 */ /* 0x000fe40000000f00 */
[----:B------:R-:W-:Y:S01]  /*17e30*/  SEL R4, R7, c[0x0][0x450], P2 ;  /* 0x0001140007047a07 */ /* 0x000fe20001000000 */
[----:B------:R-:W-:Y:S01]  /*17e40*/  IMAD.IADD R3, R3, 0x1, R6 ;  /* 0x0000000103037824 */ /* 0x000fe200078e0206 */
[----:B------:R-:W-:-:S02]  /*17e50*/  SEL R5, R5, c[0x0][0x454], P2 ;  /* 0x0001150005057a07 */ /* 0x000fc40001000000 */
[----:B------:R-:W-:-:S04]  /*17e60*/  LEA R4, P0, R2, R4, 0x2 ;  /* 0x0000000402047211 */ /* 0x000fc800078010ff */
[----:B------:R-:W-:Y:S02]  /*17e70*/  LEA.HI.X R5, R2, R5, R3, 0x2, P0 ;  /* 0x0000000502057211 */ /* 0x000fe400000f1403 */
[----:B------:R-:W-:-:S05]  /*17e80*/  MOV R2, 0xff800000 ;  /* 0xff80000000027802 */ /* 0x000fca0000000f00 */
[----:B------:R1:W-:Y:S02]  /*17e90*/  STG.E [R4.64], R2 ;  /* 0x0000000204007986 */ /* 0x0003e4000c101908 */
.L_x_1860:
[----:B------:R-:W-:Y:S05]  /*17ea0*/  BSYNC B0 ;  /* 0x0000000000007941 */ /* 0x000fea0003800000 */
.L_x_1859:
        /* <DEDUP_REMOVED lines=9> */
[----:B------:R-:W-:Y:S01]  /*17f40*/  LEA R4, R237, R217, 0x7 ;  /* 0x000000d9ed047211 */ /* 0x000fe200078e38ff */
        /* <DEDUP_REMOVED lines=25> */
.L_x_1928:
[----:B------:R-:W-:Y:S05]  /*180e0*/  BRA.DIV ~URZ, `(.L_x_1862) ;  /* 0x00002fa27f007947 */ /* 0x000fea000b800000 */
[----:B------:R4:W1:Y:S02]  /*180f0*/  SHFL.IDX PT, R0, R14, RZ, 0x181f ;  /* 0x00181fff0e007589 */ /* 0x00086400000e0000 */
.L_x_1929:
[----:B------:R-:W-:Y:S01]  /*18100*/  IMAD R12, R21, c[0x0][0x4e8], RZ ;  /* 0x00013a00150c7a24 */ /* 0x000fe200078e02ff */
[----:B------:R-:W-:Y:S04]  /*18110*/  BSSY B0, `(.L_x_1863) ;  /* 0x000000f000007945 */ /* 0x000fe80003800000 */
[----:B------:R-:W-:-:S13]  /*18120*/  ISETP.GE.AND P0, PT, R13, R12, PT ;  /* 0x0000000c0d00720c */ /* 0x000fda0003f06270 */
[----:B------:R-:W-:Y:S05]  /*18130*/  @P0 BRA `(.L_x_1864) ;  /* 0x000000c000000947 */ /* 0x000fea0003800000 */
[----:B------:R-:W-:Y:S02]  /*18140*/  ISETP.GE.AND P2, PT, R204, c[0x0][0x3c8], PT ;  /* 0x0000f200cc007a0c */ /* 0x000fe40003f46270 */
[----:B------:R-:W-:Y:S02]  /*18150*/  ISETP.GE.AND P1, PT, R203, c[0x0][0x3c8], PT ;  /* 0x0000f200cb007a0c */ /* 0x000fe40003f26270 */
[----:B------:R-:W-:-:S09]  /*18160*/  ISETP.GE.AND P0, PT, R206, c[0x0][0x3c8], PT ;  /* 0x0000f200ce007a0c */ /* 0x000fd20003f06270 */
[-C--:B-1----:R-:W-:Y:S02]  /*18170*/  @!P2 LEA R8, P5, R204, R0.reuse, 0x1 ;  /* 0x00000000cc08a211 */ /* 0x082fe400078a08ff */
[CC--:B------:R-:W-:Y:S02]  /*18180*/  @!P1 LEA R6, P4, R203.reuse, R0.reuse, 0x1 ;  /* 0x00000000cb069211 */ /* 0x0c0fe400078808ff */
[----:B------:R-:W-:Y:S02]  /*18190*/  @!P0 LEA R2, P3, R206, R0, 0x1 ;  /* 0x00000000ce028211 */ /* 0x000fe400078608ff */
[-C--:B---3--:R-:W-:Y:S02]  /*181a0*/  @!P2 LEA.HI.X R9, R204, R4.reuse, R205, 0x1, P5 ;  /* 0x00000004cc09a211 */ /* 0x088fe400028f0ccd */
[-C--:B------:R-:W-:Y:S02]  /*181b0*/  @!P1 LEA.HI.X R7, R203, R4.reuse, R213, 0x1, P4 ;  /* 0x00000004cb079211 */ /* 0x080fe400020f0cd5 */
[----:B------:R-:W-:Y:S01]  /*181c0*/  @!P0 LEA.HI.X R3, R206, R4, R212, 0x1, P3 ;  /* 0x00000004ce038211 */ /* 0x000fe200018f0cd4 */
[----:B------:R1:W-:Y:S04]  /*181d0*/  @!P2 ST.E.128 [R8.64], RZ ;  /* 0x000000ff0800a985 */ /* 0x0003e8000c101d08 */
[----:B------:R1:W-:Y:S04]  /*181e0*/  @!P1 ST.E.128 [R6.64], RZ ;  /* 0x000000ff06009985 */ /* 0x0003e8000c101d08 */
[----:B------:R1:W-:Y:S02]  /*181f0*/  @!P0 ST.E.128 [R2.64], RZ ;  /* 0x000000ff02008985 */ /* 0x0003e4000c101d08 */
.L_x_1864:
[----:B------:R-:W-:Y:S05]  /*18200*/  BSYNC B0 ;  /* 0x0000000000007941 */ /* 0x000fea0003800000 */
.L_x_1863:
[----:B------:R-:W-:Y:S05]  /*18210*/  BRA.DIV ~URZ, `(.L_x_1865) ;  /* 0x00002ee27f007947 */ /* 0x000fea000b800000 */
[----:B---3--:R3:W2:Y:S04]  /*18220*/  SHFL.IDX PT, R4, R5, 0x1, 0x181f ;  /* 0x00381f0005047f89 */ /* 0x0086a800000e0000 */
[----:B-1----:R3:W1:Y:S02]  /*18230*/  SHFL.IDX PT, R0, R14, 0x1, 0x181f ;  /* 0x00381f000e007f89 */ /* 0x00266400000e0000 */
.L_x_1930:
        /* <DEDUP_REMOVED lines=16> */
.L_x_1867:
[----:B------:R-:W-:Y:S05]  /*18340*/  BSYNC B0 ;  /* 0x0000000000007941 */ /* 0x000fea0003800000 */
.L_x_1866:
[----:B------:R-:W-:Y:S05]  /*18350*/  BRA.DIV ~URZ, `(.L_x_1868) ;  /* 0x00002e727f007947 */ /* 0x000fea000b800000 */
[----:B--2---:R2:W3:Y:S02]  /*18360*/  SHFL.IDX PT, R4, R5, 0x2, 0x181f ;  /* 0x00581f0005047f89 */ /* 0x0044e400000e0000 */
.L_x_1931:
[----:B------:R-:W-:Y:S05]  /*18370*/  BRA.DIV ~URZ, `(.L_x_1869) ;  /* 0x00002ec27f007947 */ /* 0x000fea000b800000 */
[----:B-1----:R1:W2:Y:S02]  /*18380*/  SHFL.IDX PT, R0, R14, 0x2, 0x181f ;  /* 0x00581f000e007f89 */ /* 0x0022a400000e0000 */
.L_x_1932:
        /* <DEDUP_REMOVED lines=16> */
.L_x_1871:
[----:B------:R-:W-:Y:S05]  /*18490*/  BSYNC B0 ;  /* 0x0000000000007941 */ /* 0x000fea0003800000 */
.L_x_1870:
[----:B------:R-:W-:Y:S05]  /*184a0*/  BRA.DIV ~URZ, `(.L_x_1872) ;  /* 0x00002e027f007947 */ /* 0x000fea000b800000 */
[----:B---3--:R3:W1:Y:S04]  /*184b0*/  SHFL.IDX PT, R4, R5, 0x3, 0x181f ;  /* 0x00781f0005047f89 */ /* 0x00866800000e0000 */
[----:B--2---:R3:W2:Y:S02]  /*184c0*/  SHFL.IDX PT, R0, R14, 0x3, 0x181f ;  /* 0x00781f000e007f89 */ /* 0x0046a400000e0000 */
.L_x_1933:
[----:B------:R-:W-:-:S04]  /*184d0*/  IADD3 R13, R13, 0x60, RZ ;  /* 0x000000600d0d7810 */ /* 0x000fc80007ffe0ff */
        /* <DEDUP_REMOVED lines=14> */
.L_x_1852:
[----:B------:R-:W-:Y:S05]  /*185c0*/  BSYNC B1 ;  /* 0x0000000000017941 */ /* 0x000fea0003800000 */
.L_x_1836:
        /* <DEDUP_REMOVED lines=12> */
.L_x_1934:
[----:B------:R-:W-:Y:S05]  /*18690*/  BRA.DIV ~URZ, `(.L_x_1875) ;  /* 0x00002d527f007947 */ /* 0x000fea000b800000 */
[----:B------:R2:W3:Y:S02]  /*186a0*/  SHFL.IDX PT, R6, R35, 0x1, 0x1f ;  /* 0x00201f0023067f89 */ /* 0x0004e400000e0000 */
.L_x_1935:
[----:B-1----:R-:W-:Y:S02]  /*186b0*/  IMAD.IADD R0, R239, 0x1, R16 ;  /* 0x00000001ef007824 */ /* 0x002fe400078e0210 */
[----:B------:R-:W-:-:S03]  /*186c0*/  IMAD.MOV.U32 R7, RZ, RZ, RZ ;  /* 0x000000ffff077224 */ /* 0x000fc600078e00ff */
[----:B------:R-:W-:-:S13]  /*186d0*/  ISETP.GE.OR P0, PT, R0, c[0x0][0x53c], !P6 ;  /* 0x00014f0000007a0c */ /* 0x000fda0007706670 */
[----:B------:R-:W-:Y:S01]  /*186e0*/  @!P0 MOV R2, 0x4 ;  /* 0x0000000400028802 */ /* 0x000fe20000000f00 */
[----:B------:R-:W-:-:S04]  /*186f0*/  @!P0 IMAD.MOV.U32 R4, RZ, RZ, 0x4 ;  /* 0x00000004ff048424 */ /* 0x000fc800078e00ff */
        /* <DEDUP_REMOVED lines=13> */
.L_x_1936:
        /* <DEDUP_REMOVED lines=16> */
.L_x_1937:
[----:B---3--:R-:W-:Y:S01]  /*188d0*/  IMAD R0, R0, c[0x0][0x538], RZ ;  /* 0x00014e0000007a24 */ /* 0x008fe200078e02ff */
[----:B------:R-:W-:Y:S04]  /*188e0*/  BSSY B1, `(.L_x_1878) ;  /* 0x000007e000017945 */ /* 0x000fe80003800000 */
[----:B------:R-:W-:-:S04]  /*188f0*/  IADD3 R6, R0, R6, RZ ;  /* 0x0000000600067210 */ /* 0x000fc80007ffe0ff */
[----:B----4-:R-:W-:-:S13]  /*18900*/  ISETP.GT.AND P0, PT, R6, R9, PT ;  /* 0x000000090600720c */ /* 0x010fda0003f04270 */
[----:B------:R-:W-:Y:S05]  /*18910*/  @P0 BRA `(.L_x_1879) ;  /* 0x0000025000000947 */ /* 0x000fea0003800000 */
.L_x_1883:
        /* <DEDUP_REMOVED lines=17> */
.L_x_1938:
        /* <DEDUP_REMOVED lines=16> */
.L_x_1939:
[----:B---3--:R-:W-:-:S05]  /*18b30*/  IMAD R0, R0, c[0x0][0x538], RZ ;  /* 0x00014e0000007a24 */ /* 0x008fca00078e02ff */
[----:B------:R-:W-:-:S04]  /*18b40*/  IADD3 R6, R0, R6, RZ ;  /* 0x0000000600067210 */ /* 0x000fc80007ffe0ff */
[----:B------:R-:W-:-:S13]  /*18b50*/  ISETP.GT.AND P0, PT, R6, R9, PT ;  /* 0x000000090600720c */ /* 0x000fda0003f04270 */
[----:B-12---:R-:W-:Y:S05]  /*18b60*/  @!P0 BRA `(.L_x_1883) ;  /* 0xfffffdb000008947 */ /* 0x006fea000383ffff */
.L_x_1879:
[----:B------:R-:W-:-:S05]  /*18b70*/  IADD3 R14, -R0, R6, RZ ;  /* 0x00000006000e7210 */ /* 0x000fca0007ffe1ff */
[----:B------:R-:W-:-:S05]  /*18b80*/  IMAD R0, R4, c[0x0][0x538], R14 ;  /* 0x00014e0004007a24 */ /* 0x000fca00078e020e */
[----:B------:R-:W-:Y:S01]  /*18b90*/  ISETP.GT.AND P0, PT, R0, R9, PT ;  /* 0x000000090000720c */ /* 0x000fe20003f04270 */
[----:B------:R-:W-:-:S12]  /*18ba0*/  BRA.DIV ~URZ, `(.L_x_1884) ;  /* 0x00002ca27f007947 */ /* 0x000fd8000b800000 */
[----:B------:R-:W-:-:S04]  /*18bb0*/  VOTE.ANY R0, PT, !P0 ;  /* 0x0000000000007806 */ /* 0x000fc800040e0100 */
.L_x_1940:
[----:B------:R3:W4:Y:S01]  /*18bc0*/  POPC R13, R0 ;  /* 0x00000000000d7309 */ /* 0x0007220000000000 */
[----:B------:R-:W-:Y:S05]  /*18bd0*/  BRA.DIV ~URZ, `(.L_x_1885) ;  /* 0x00002cb27f007947 */ /* 0x000fea000b800000 */
[----:B----4-:R4:W1:Y:S04]  /*18be0*/  SHFL.IDX PT, R12, R7, R13, 0x1f ;  /* 0x00001f0d070c7589 */ /* 0x01086800000e0000 */
[----:B------:R4:W2:Y:S02]  /*18bf0*/  SHFL.IDX PT, R5, R8, R13, 0x1f ;  /* 0x00001f0d08057589 */ /* 0x0008a400000e0000 */
.L_x_1941:
[----:B------:R-:W-:Y:S01]  /*18c00*/  ISETP.NE.AND P0, PT, R0, RZ, PT ;  /* 0x000000ff0000720c */ /* 0x000fe20003f05270 */
[----:B------:R-:W-:-:S12]  /*18c10*/  BSSY B0, `(.L_x_1886) ;  /* 0x0000005000007945 */ /* 0x000fd80003800000 */
[----:B------:R-:W-:Y:S05]  /*18c20*/  @!P0 BRA `(.L_x_1887) ;  /* 0x0000003000008947 */ /* 0x000fea0003800000 */
[----:B---3--:R-:W-:Y:S01]  /*18c30*/  IADD3 R0, R13, -0x1, RZ ;  /* 0xffffffff0d007810 */ /* 0x008fe20007ffe0ff */
[----:B------:R-:W-:Y:S05]  /*18c40*/  BRA.DIV ~URZ, `(.L_x_1888) ;  /* 0x00002d127f007947 */ /* 0x000fea000b800000 */
[----:B------:R3:W4:Y:S02]  /*18c50*/  SHFL.IDX PT, R15, R4, R0, 0x1f ;  /* 0x00001f00040f7589 */ /* 0x00072400000e0000 */
.L_x_1887:
[----:B------:R-:W-:Y:S05]  /*18c60*/  BSYNC B0 ;  /* 0x0000000000007941 */ /* 0x000fea0003800000 */
.L_x_1886:
[----:B-1----:R-:W-:Y:S01]  /*18c70*/  IABS R2, R12 ;  /* 0x0000000c00027213 */ /* 0x002fe20000000000 */
[----:B----4-:R-:W-:Y:S01]  /*18c80*/  IMAD R236, R15, c[0x0][0x538], R14 ;  /* 0x00014e000fec7a24 */ /* 0x010fe200078e020e */
[----:B--2---:R-:W-:Y:S01]  /*18c90*/  IABS R3, R5 ;  /* 0x0000000500037213 */ /* 0x004fe20000000000 */
[----:B------:R-:W-:Y:S01]  /*18ca0*/  IMAD.IADD R239, R13, 0x1, R239 ;  /* 0x000000010def7824 */ /* 0x000fe200078e02ef */
[----:B------:R-:W1:Y:S01]  /*18cb0*/  I2F.RP R6, R2 ;  /* 0x0000000200067306 */ /* 0x000e620000209400 */
[----:B------:R-:W-:Y:S01]  /*18cc0*/  IMAD.IADD R8, R9, 0x1, -R236 ;  /* 0x0000000109087824 */ /* 0x000fe200078e0aec */
[----:B---3--:R-:W-:-:S04]  /*18cd0*/  MOV R4, R3 ;  /* 0x0000000300047202 */ /* 0x008fc80000000f00 */
[----:B------:R-:W-:Y:S02]  /*18ce0*/  IABS R9, R8 ;  /* 0x0000000800097213 */ /* 0x000fe40000000000 */
[----:B------:R-:W-:Y:S08]  /*18cf0*/  I2F.RP R14, R4 ;  /* 0x00000004000e7306 */ /* 0x000ff00000209400 */
        /* <DEDUP_REMOVED lines=9> */
[----:B------:R-:W-:-:S03]  /*18d90*/  IMAD.HI.U32 R7, R7, R3, R6 ;  /* 0x0000000307077227 */ /* 0x000fc600078e0006 */
[----:B------:R-:W-:Y:S01]  /*18da0*/  MOV R6, R0 ;  /* 0x0000000000067202 */ /* 0x000fe20000000f00 */
[----:B------:R-:W-:-:S04]  /*18db0*/  IMAD.MOV.U32 R3, RZ, RZ, R9 ;  /* 0x000000ffff037224 */ /* 0x000fc800078e0009 */
        /* <DEDUP_REMOVED lines=26> */
[----:B------:R-:W-:-:S05]  /*18f60*/  IMAD R3, R2, R6, R3 ;  /* 0x0000000602037224 */ /* 0x000fca00078e0203 */
[----:B------:R-:W-:-:S13]  /*18f70*/  ISETP.GT.U32.AND P0, PT, R4, R3, PT ;  /* 0x000000030400720c */ /* 0x000fda0003f04070 */
[----:B------:R-:W-:Y:S01]  /*18f80*/  @!P0 IMAD.IADD R3, R3, 0x1, -R4 ;  /* 0x0000000103038824 */ /* 0x000fe200078e0a04 */
[----:B------:R-:W-:Y:S02]  /*18f90*/  @!P0 IADD3 R2, R2, 0x1, RZ ;  /* 0x0000000102028810 */ /* 0x000fe40007ffe0ff */
[----:B------:R-:W-:Y:S02]  /*18fa0*/  ISETP.NE.AND P0, PT, R5, RZ, PT ;  /* 0x000000ff0500720c */ /* 0x000fe40003f05270 */
[----:B------:R-:W-:Y:S01]  /*18fb0*/  ISETP.GE.U32.AND P2, PT, R3, R4, PT ;  /* 0x000000040300720c */ /* 0x000fe20003f46070 */
[C---:B------:R-:W-:Y:S01]  /*18fc0*/  IMAD R4, R0.reuse, R12, RZ ;  /* 0x0000000c00047224 */ /* 0x040fe200078e02ff */
[----:B------:R-:W-:-:S04]  /*18fd0*/  LOP3.LUT R3, R0, R5, RZ, 0x3c, !PT ;  /* 0x0000000500037212 */ /* 0x000fc800078e3cff */
[----:B------:R-:W-:Y:S02]  /*18fe0*/  ISETP.GE.AND P1, PT, R3, RZ, PT ;  /* 0x000000ff0300720c */ /* 0x000fe40003f26270 */
[----:B------:R-:W-:-:S05]  /*18ff0*/  IADD3 R237, R8, -R4, RZ ;  /* 0x8000000408ed7210 */ /* 0x000fca0007ffe0ff */
        /* <DEDUP_REMOVED lines=8> */
.L_x_1880:
[----:B------:R-:W-:Y:S01]  /*19080*/  IMAD.MOV.U32 R236, RZ, RZ, R9 ;  /* 0x000000ffffec7224 */ /* 0x000fe200078e0009 */
[----:B------:R-:W-:Y:S01]  /*19090*/  MOV R238, RZ ;  /* 0x000000ff00ee7202 */ /* 0x000fe20000000f00 */
[----:B------:R-:W-:Y:S01]  /*190a0*/  IMAD.MOV.U32 R237, RZ, RZ, RZ ;  /* 0x000000ffffed7224 */ /* 0x000fe200078e00ff */
[----:B------:R-:W-:Y:S02]  /*190b0*/  MOV R239, c[0x0][0x53c] ;  /* 0x00014f0000ef7a02 */ /* 0x000fe40000000f00 */
.L_x_1889:
[----:B------:R-:W-:Y:S05]  /*190c0*/  BSYNC B1 ;  /* 0x0000000000017941 */ /* 0x000fea0003800000 */
.L_x_1878:
[----:B------:R-:W-:Y:S01]  /*190d0*/  WARPSYNC 0xffffffff ;  /* 0xffffffff00007948 */ /* 0x000fe20003800000 */
[----:B------:R-:W-:Y:S01]  /*190e0*/  BAR.SYNC.DEFER_BLOCKING 0x4, 0x100 ;  /* 0x0104000000007b1d */ /* 0x000fe20000010000 */
[----:B------:R-:W-:-:S13]  /*190f0*/  ISETP.NE.AND P0, PT, R16, RZ, PT ;  /* 0x000000ff1000720c */ /* 0x000fda0003f05270 */
[----:B------:R3:W-:Y:S04]  /*19100*/  @!P0 STS.128 [0x24100], R236 ;  /* 0x024100ecff008388 */ /* 0x0007e80000000c00 */
[----:B------:R-:W-:Y:S06]  /*19110*/  BAR.ARV 0x5, 0x100 ;  /* 0x0144000000007b1d */ /* 0x000fec0000002000 */
.L_x_1873:
[----:B-1----:R-:W-:-:S13]  /*19120*/  ISETP.GE.AND P0, PT, R239, c[0x0][0x53c], PT ;  /* 0x00014f00ef007a0c */ /* 0x002fda0003f06270 */
[----:B--23--:R-:W-:Y:S01]  /*19130*/  @P0 CALL.REL.NOINC `(.L_x_1890) ;  /* 0x0000001000000944 */ /* 0x00cfe20003c00000 */
[----:B------:R-:W-:Y:S05]  /*19140*/  BRA `(.L_x_1891) ;  /* 0xfffe88b000007947 */ /* 0x000fea000383ffff */
.L_x_1890:
[----:B------:R-:W-:Y:S05]  /*19150*/  EXIT ;  /* 0x000000000000794d */ /* 0x000fea0003800000 */
.L_x_1710:
[----:B------:R-:W-:Y:S01]  /*19160*/  IMAD.MOV.U32 R0, RZ, RZ, R5 ;  /* 0x000000ffff007224 */ /* 0x000fe200078e0005 */
[----:B------:R-:W-:Y:S02]  /*19170*/  MOV R3, 0x1 ;  /* 0x0000000100037802 */ /* 0x000fe40000000f00 */
[----:B------:R-:W-:Y:S02]  /*19180*/  MOV R2, 0x191a0 ;  /* 0x000191a000027802 */ /* 0x000fe40000000f00 */
[----:B--2---:R-:W-:Y:S05]  /*19190*/  CALL.REL.NOINC `($__internal_32_$__cuda_sm70_shflsync_up_p) ;  /* 0x000028d000007944 */ /* 0x004fea0003c00000 */
[----:B------:R-:W-:Y:S01]  /*191a0*/  MOV R0, R4 ;  /* 0x0000000400007202 */ /* 0x000fe20000000f00 */
[----:B------:R-:W-:Y:S05]  /*191b0*/  BRA `(.L_x_1892) ;  /* 0xfffe729000007947 */ /* 0x000fea000383ffff */
.L_x_1711:
[----:B------:R-:W-:Y:S01]  /*191c0*/  IMAD.MOV.U32 R0, RZ, RZ, R5 ;  /* 0x000000ffff007224 */ /* 0x000fe200078e0005 */
[----:B------:R-:W-:Y:S02]  /*191d0*/  MOV R3, 0x2 ;  /* 0x0000000200037802 */ /* 0x000fe40000000f00 */
[----:B------:R-:W-:Y:S02]  /*191e0*/  MOV R2, 0x19200 ;  /* 0x0001920000027802 */ /* 0x000fe40000000f00 */
[----:B--2---:R-:W-:Y:S05]  /*191f0*/  CALL.REL.NOINC `($__internal_32_$__cuda_sm70_shflsync_up_p) ;  /* 0x0000287000007944 */ /* 0x004fea0003c00000 */
[----:B------:R-:W-:Y:S01]  /*19200*/  SEL R4, R4, RZ, P4 ;  /* 0x000000ff04047207 */ /* 0x000fe20002000000 */
[----:B------:R-:W-:Y:S01]  /*19210*/  IMAD.MOV.U32 R3, RZ, RZ, 0x4 ;  /* 0x00000004ff037424 */ /* 0x000fe200078e00ff */
[----:B------:R-:W-:-:S03]  /*19220*/  MOV R2, 0x19250 ;  /* 0x0001925000027802 */ /* 0x000fc60000000f00 */
[----:B------:R-:W-:Y:S02]  /*19230*/  IMAD.IADD R0, R5, 0x1, R4 ;  /* 0x0000000105007824 */ /* 0x000fe400078e0204 */
[----:B------:R-:W-:Y:S05]  /*19240*/  CALL.REL.NOINC `($__internal_32_$__cuda_sm70_shflsync_up_p) ;  /* 0x0000282000007944 */ /* 0x000fea0003c00000 */
        /* <DEDUP_REMOVED lines=12> */
[----:B------:R-:W-:Y:S02]  /*19310*/  MOV R3, 0x1f ;  /* 0x0000001f00037802 */ /* 0x000fe40000000f00 */
[----:B------:R-:W-:Y:S01]  /*19320*/  MOV R2, 0x19360 ;  /* 0x0001936000027802 */ /* 0x000fe20000000f00 */
[----:B------:R-:W-:-:S04]  /*19330*/  IMAD.IADD R4, R0, 0x1, R4 ;  /* 0x0000000100047824 */ /* 0x000fc800078e0204 */
[----:B------:R-:W-:Y:S02]  /*19340*/  IMAD.MOV.U32 R33, RZ, RZ, R4 ;  /* 0x000000ffff217224 */ /* 0x000fe400078e0004 */
[----:B------:R-:W-:Y:S05]  /*19350*/  CALL.REL.NOINC `($__internal_31_$__cuda_sm70_shflsync_idx_p) ;  /* 0x000026c000007944 */ /* 0x000fea0003c00000 */
[----:B------:R-:W-:Y:S01]  /*19360*/  MOV R0, R34 ;  /* 0x0000002200007202 */ /* 0x000fe20000000f00 */
[----:B------:R-:W-:Y:S05]  /*19370*/  BRA `(.L_x_1893) ;  /* 0xfffe71d000007947 */ /* 0x000fea000383ffff */
.L_x_1713:
[----:B------:R-:W-:Y:S02]  /*19380*/  SEL R0, RZ, 0x1, P0 ;  /* 0x00000001ff007807 */ /* 0x000fe40000000000 */
[----:B------:R-:W-:Y:S02]  /*19390*/  MOV R2, 0x193b0 ;  /* 0x000193b000027802 */ /* 0x000fe40000000f00 */
[----:B--2---:R-:W-:Y:S05]  /*193a0*/  CALL.REL.NOINC `($__internal_33_$__cuda_sm70_votesync_ballot) ;  /* 0x0000272000007944 */ /* 0x004fea0003c00000 */
[----:B------:R-:W-:Y:S05]  /*193b0*/  BRA `(.L_x_1894) ;  /* 0xfffe722000007947 */ /* 0x000fea000383ffff */
.L_x_1714:
[----:B------:R-:W-:Y:S01]  /*193c0*/  IMAD.MOV.U32 R33, RZ, RZ, R8 ;  /* 0x000000ffff217224 */ /* 0x000fe200078e0008 */
[----:B---3--:R-:W-:Y:S01]  /*193d0*/  MOV R32, R12 ;  /* 0x0000000c00207202 */ /* 0x008fe20000000f00 */
[----:B------:R-:W-:Y:S01]  /*193e0*/  IMAD.MOV.U32 R3, RZ, RZ, 0x1f ;  /* 0x0000001fff037424 */ /* 0x000fe200078e00ff */
[----:B------:R-:W-:Y:S02]  /*193f0*/  MOV R2, 0x19410 ;  /* 0x0001941000027802 */ /* 0x000fe40000000f00 */
[----:B-12---:R-:W-:Y:S05]  /*19400*/  CALL.REL.NOINC `($__internal_31_$__cuda_sm70_shflsync_idx_p) ;  /* 0x0000261000007944 */ /* 0x006fea0003c00000 */
[----:B------:R-:W-:Y:S01]  /*19410*/  IMAD.MOV.U32 R11, RZ, RZ, R34 ;  /* 0x000000ffff0b7224 */ /* 0x000fe200078e0022 */
[----:B------:R-:W-:Y:S01]  /*19420*/  MOV R33, R7 ;  /* 0x0000000700217202 */ /* 0x000fe20000000f00 */
[----:B------:R-:W-:Y:S01]  /*19430*/  IMAD.MOV.U32 R5, RZ, RZ, RZ ;  /* 0x000000ffff057224 */ /* 0x000fe200078e00ff */
[----:B------:R-:W-:Y:S01]  /*19440*/  MOV R32, R12 ;  /* 0x0000000c00207202 */ /* 0x000fe20000000f00 */
[----:B------:R-:W-:Y:S01]  /*19450*/  IMAD.MOV.U32 R3, RZ, RZ, 0x1f ;  /* 0x0000001fff037424 */ /* 0x000fe200078e00ff */
[----:B------:R-:W-:-:S02]  /*19460*/  MOV R2, 0x19480 ;  /* 0x0001948000027802 */ /* 0x000fc40000000f00 */
[----:B------:R-:W-:Y:S05]  /*19470*/  CALL.REL.NOINC `($__internal_31_$__cuda_sm70_shflsync_idx_p) ;  /* 0x000025a000007944 */ /* 0x000fea0003c00000 */
[----:B------:R-:W-:Y:S01]  /*19480*/  MOV R10, R34 ;  /* 0x00000022000a7202 */ /* 0x000fe20000000f00 */
[----:B------:R-:W-:Y:S05]  /*19490*/  BRA `(.L_x_1895) ;  /* 0xfffe719000007947 */ /* 0x000fea000383ffff */
.L_x_1717:
[----:B------:R-:W-:Y:S01]  /*194a0*/  IMAD.MOV.U32 R33, RZ, RZ, R4 ;  /* 0x000000ffff217224 */ /* 0x000fe200078e0004 */
[----:B------:R-:W-:-:S02]  /*194b0*/  MOV R3, 0x1f ;  /* 0x0000001f00037802 */ /* 0x000fc40000000f00 */
[----:B------:R-:W-:Y:S02]  /*194c0*/  MOV R2, 0x194e0 ;  /* 0x000194e000027802 */ /* 0x000fe40000000f00 */
[----:B-1234-:R-:W-:Y:S05]  /*194d0*/  CALL.REL.NOINC `($__internal_31_$__cuda_sm70_shflsync_idx_p) ;  /* 0x0000254000007944 */ /* 0x01efea0003c00000 */
[----:B------:R-:W-:Y:S01]  /*194e0*/  MOV R5, R34 ;  /* 0x0000002200057202 */ /* 0x000fe20000000f00 */
[----:B------:R-:W-:Y:S05]  /*194f0*/  BRA `(.L_x_1716) ;  /* 0xfffe719000007947 */ /* 0x000fea000383ffff */
.L_x_1753:
[----:B------:R-:W-:Y:S01]  /*19500*/  IMAD.MOV.U32 R33, RZ, RZ, R12 ;  /* 0x000000ffff217224 */ /* 0x000fe200078e000c */
[----:B------:R-:W-:Y:S01]  /*19510*/  MOV R32, RZ ;  /* 0x000000ff00207202 */ /* 0x000fe20000000f00 */
[----:B------:R-:W-:Y:S01]  /*19520*/  IMAD.MOV.U32 R3, RZ, RZ, 0x181f ;  /* 0x0000181fff037424 */ /* 0x000fe200078e00ff */
[----:B------:R-:W-:Y:S02]  /*19530*/  MOV R2, 0x19550 ;  /* 0x0001955000027802 */ /* 0x000fe40000000f00 */
[----:B-----5:R-:W-:Y:S05]  /*19540*/  CALL.REL.NOINC `($__internal_31_$__cuda_sm70_shflsync_idx_p) ;  /* 0x000024d000007944 */ /* 0x020fea0003c00000 */
[----:B------:R-:W-:Y:S01]  /*19550*/  MOV R4, R34 ;  /* 0x0000002200047202 */ /* 0x000fe20000000f00 */
[----:B------:R-:W-:Y:S05]  /*19560*/  BRA `(.L_x_1896) ;  /* 0xfffeead000007947 */ /* 0x000fea000383ffff */
.L_x_1754:
[----:B------:R-:W-:Y:S01]  /*19570*/  IMAD.MOV.U32 R33, RZ, RZ, R13 ;  /* 0x000000ffff217224 */ /* 0x000fe200078e000d */
[----:B------:R-:W-:Y:S01]  /*19580*/  MOV R32, RZ ;  /* 0x000000ff00207202 */ /* 0x000fe20000000f00 */
[----:B------:R-:W-:Y:S01]  /*19590*/  IMAD.MOV.U32 R3, RZ, RZ, 0x181f ;  /* 0x0000181fff037424 */ /* 0x000fe200078e00ff */
[----:B------:R-:W-:Y:S02]  /*195a0*/  MOV R2, 0x195c0 ;  /* 0x000195c000027802 */ /* 0x000fe40000000f00 */
[----:B-12--5:R-:W-:Y:S05]  /*195b0*/  CALL.REL.NOINC `($__internal_31_$__cuda_sm70_shflsync_idx_p) ;  /* 0x0000246000007944 */ /* 0x026fea0003c00000 */
[----:B------:R-:W-:Y:S01]  /*195c0*/  MOV R0, R34 ;  /* 0x0000002200007202 */ /* 0x000fe20000000f00 */
[----:B------:R-:W-:Y:S05]  /*195d0*/  BRA `(.L_x_1897) ;  /* 0xfffeea8000007947 */ /* 0x000fea000383ffff */
.L_x_1757:
[----:B------:R-:W-:Y:S01]  /*195e0*/  IMAD.MOV.U32 R33, RZ, RZ, R12 ;  /* 0x000000ffff217224 */ /* 0x000fe200078e000c */
[----:B------:R-:W-:Y:S01]  /*195f0*/  MOV R32, 0x1 ;  /* 0x0000000100207802 */ /* 0x000fe20000000f00 */
[----:B--2---:R-:W-:Y:S01]  /*19600*/  IMAD.MOV.U32 R3, RZ, RZ, 0x181f ;  /* 0x0000181fff037424 */ /* 0x004fe200078e00ff */
[----:B------:R-:W-:-:S02]  /*19610*/  MOV R2, 0x19630 ;  /* 0x0001963000027802 */ /* 0x000fc40000000f00 */
[----:B-1-345:R-:W-:Y:S05]  /*19620*/  CALL.REL.NOINC `($__internal_31_$__cuda_sm70_shflsync_idx_p) ;  /* 0x000023f000007944 */ /* 0x03afea0003c00000 */
[----:B------:R-:W-:Y:S01]  /*19630*/  IMAD.MOV.U32 R4, RZ, RZ, R34 ;  /* 0x000000ffff047224 */ /* 0x000fe200078e0022 */
[----:B------:R-:W-:Y:S01]  /*19640*/  MOV R32, 0x1 ;  /* 0x0000000100207802 */ /* 0x000fe20000000f00 */
[----:B------:R-:W-:Y:S01]  /*19650*/  IMAD.MOV.U32 R33, RZ, RZ, R13 ;  /* 0x000000ffff217224 */ /* 0x000fe200078e000d */
[----:B------:R-:W-:-:S02]  /*19660*/  MOV R3, 0x181f ;  /* 0x0000181f00037802 */ /* 0x000fc40000000f00 */
[----:B------:R-:W-:Y:S02]  /*19670*/  MOV R2, 0x19690 ;  /* 0x0001969000027802 */ /* 0x000fe40000000f00 */
[----:B------:R-:W-:Y:S05]  /*19680*/  CALL.REL.NOINC `($__internal_31_$__cuda_sm70_shflsync_idx_p) ;  /* 0x0000239000007944 */ /* 0x000fea0003c00000 */
[----:B------:R-:W-:Y:S01]  /*19690*/  MOV R0, R34 ;  /* 0x0000002200007202 */ /* 0x000fe20000000f00 */
[----:B------:R-:W-:Y:S05]  /*196a0*/  BRA `(.L_x_1898) ;  /* 0xfffeeaf000007947 */ /* 0x000fea000383ffff */
.L_x_1760:
[----:B------:R-:W-:Y:S01]  /*196b0*/  IMAD.MOV.U32 R33, RZ, RZ, R12 ;  /* 0x000000ffff217224 */ /* 0x000fe200078e000c */
[----:B------:R-:W-:Y:S01]  /*196c0*/  MOV R32, 0x2 ;  /* 0x0000000200207802 */ /* 0x000fe20000000f00 */
[----:B-1----:R-:W-:Y:S01]  /*196d0*/  IMAD.MOV.U32 R3, RZ, RZ, 0x181f ;  /* 0x0000181fff037424 */ /* 0x002fe200078e00ff */
[----:B------:R-:W-:Y:S02]  /*196e0*/  MOV R2, 0x19700 ;  /* 0x0001970000027802 */ /* 0x000fe40000000f00 */
[----:B--2345:R-:W-:Y:S05]  /*196f0*/  CALL.REL.NOINC `($__internal_31_$__cuda_sm70_shflsync_idx_p) ;  /* 0x0000232000007944 */ /* 0x03cfea0003c00000 */
[----:B------:R-:W-:Y:S01]  /*19700*/  MOV R4, R34 ;  /* 0x0000002200047202 */ /* 0x000fe20000000f00 */
[----:B------:R-:W-:Y:S05]  /*19710*/  BRA `(.L_x_1899) ;  /* 0xfffeebb000007947 */ /* 0x000fea000383ffff */
.L_x_1761:
[----:B------:R-:W-:Y:S01]  /*19720*/  IMAD.MOV.U32 R33, RZ, RZ, R13 ;  /* 0x000000ffff217224 */ /* 0x000fe200078e000d */
[----:B------:R-:W-:Y:S01]  /*19730*/  MOV R32, 0x2 ;  /* 0x0000000200207802 */ /* 0x000fe20000000f00 */
[----:B------:R-:W-:Y:S01]  /*19740*/  IMAD.MOV.U32 R3, RZ, RZ, 0x181f ;  /* 0x0000181fff037424 */ /* 0x000fe200078e00ff */
[----:B------:R-:W-:Y:S02]  /*19750*/  MOV R2, 0x19770 ;  /* 0x0001977000027802 */ /* 0x000fe40000000f00 */
[----:B-12345:R-:W-:Y:S05]  /*19760*/  CALL.REL.NOINC `($__internal_31_$__cuda_sm70_shflsync_idx_p) ;  /* 0x000022b000007944 */ /* 0x03efea0003c00000 */
[----:B------:R-:W-:Y:S01]  /*19770*/  MOV R0, R34 ;  /* 0x0000002200007202 */ /* 0x000fe20000000f00 */
[----:B------:R-:W-:Y:S05]  /*19780*/  BRA `(.L_x_1900) ;  /* 0xfffeeb6000007947 */ /* 0x000fea000383ffff */
.L_x_1764:
[----:B------:R-:W-:Y:S01]  /*19790*/  IMAD.MOV.U32 R33, RZ, RZ, R12 ;  /* 0x000000ffff217224 */ /* 0x000fe200078e000c */
[----:B------:R-:W-:Y:S01]  /*197a0*/  MOV R32, 0x3 ;  /* 0x0000000300207802 */ /* 0x000fe20000000f00 */
[----:B-1----:R-:W-:Y:S01]  /*197b0*/  IMAD.MOV.U32 R3, RZ, RZ, 0x181f ;  /* 0x0000181fff037424 */ /* 0x002fe200078e00ff */
[----:B------:R-:W-:-:S02]  /*197c0*/  MOV R2, 0x197e0 ;  /* 0x000197e000027802 */ /* 0x000fc40000000f00 */
[----:B--2345:R-:W-:Y:S05]  /*197d0*/  CALL.REL.NOINC `($__internal_31_$__cuda_sm70_shflsync_idx_p) ;  /* 0x0000224000007944 */ /* 0x03cfea0003c00000 */
        /* <DEDUP_REMOVED lines=8> */
.L_x_1767:
[----:B------:R-:W-:Y:S01]  /*19860*/  IMAD.MOV.U32 R33, RZ, RZ, R5 ;  /* 0x000000ffff217224 */ /* 0x000fe200078e0005 */
[----:B------:R-:W-:Y:S01]  /*19870*/  MOV R32, RZ ;  /* 0x000000ff00207202 */ /* 0x000fe20000000f00 */
[----:B------:R-:W-:Y:S01]  /*19880*/  IMAD.MOV.U32 R3, RZ, RZ, 0x181f ;  /* 0x0000181fff037424 */ /* 0x000fe200078e00ff */
[----:B------:R-:W-:Y:S02]  /*19890*/  MOV R2, 0x198b0 ;  /* 0x000198b000027802 */ /* 0x000fe40000000f00 */
[----:B------:R-:W-:Y:S05]  /*198a0*/  CALL.REL.NOINC `($__internal_31_$__cuda_sm70_shflsync_idx_p) ;  /* 0x0000217000007944 */ /* 0x000fea0003c00000 */
[----:B------:R-:W-:Y:S01]  /*198b0*/  MOV R4, R34 ;  /* 0x0000002200047202 */ /* 0x000fe20000000f00 */
[----:B------:R-:W-:Y:S05]  /*198c0*/  BRA `(.L_x_1902) ;  /* 0xfffef69000007947 */ /* 0x000fea000383ffff */
.L_x_1768:
[----:B------:R-:W-:Y:S01]  /*198d0*/  IMAD.MOV.U32 R33, RZ, RZ, R14 ;  /* 0x000000ffff217224 */ /* 0x000fe200078e000e */
[----:B------:R-:W-:Y:S01]  /*198e0*/  MOV R32, RZ ;  /* 0x000000ff00207202 */ /* 0x000fe20000000f00 */
[----:B------:R-:W-:Y:S01]  /*198f0*/  IMAD.MOV.U32 R3, RZ, RZ, 0x181f ;  /* 0x0000181fff037424 */ /* 0x000fe200078e00ff */
[----:B------:R-:W-:Y:S02]  /*19900*/  MOV R2, 0x19920 ;  /* 0x0001992000027802 */ /* 0x000fe40000000f00 */
[----:B-12---:R-:W-:Y:S05]  /*19910*/  CALL.REL.NOINC `($__internal_31_$__cuda_sm70_shflsync_idx_p) ;  /* 0x0000210000007944 */ /* 0x006fea0003c00000 */
[----:B------:R-:W-:Y:S01]  /*19920*/  IADD3 R8, P0, R34, R21, RZ ;  /* 0x0000001522087210 */ /* 0x000fe20007f1e0ff */
[----:B------:R-:W-:Y:S01]  /*19930*/  IMAD.MOV.U32 R33, RZ, RZ, R5 ;  /* 0x000000ffff217224 */ /* 0x000fe200078e0005 */
[C---:B------:R-:W-:Y:S01]  /*19940*/  LOP3.LUT P2, RZ, R198.reuse, 0x2, RZ, 0xc0, !PT ;  /* 0x00000002c6ff7812 */ /* 0x040fe2000784c0ff */
[----:B------:R-:W-:Y:S01]  /*19950*/  IMAD.MOV.U32 R32, RZ, RZ, 0x1 ;  /* 0x00000001ff207424 */ /* 0x000fe200078e00ff */
[----:B------:R-:W-:Y:S01]  /*19960*/  LOP3.LUT P1, RZ, R198, 0x1, RZ, 0xc0, !PT ;  /* 0x00000001c6ff7812 */ /* 0x000fe2000782c0ff */
[----:B------:R-:W-:Y:S01]  /*19970*/  IMAD.X R9, R4, 0x1, R20, P0 ;  /* 0x0000000104097824 */ /* 0x000fe200000e0614 */
[----:B------:R-:W-:-:S02]  /*19980*/  IADD3 R6, P0, R34, R17, RZ ;  /* 0x0000001122067210 */ /* 0x000fc40007f1e0ff */
[----:B------:R-:W-:Y:S02]  /*19990*/  LOP3.LUT P3, RZ, R198, 0x4, RZ, 0xc0, !PT ;  /* 0x00000004c6ff7812 */ /* 0x000fe4000786c0ff */
[----:B------:R-:W-:Y:S01]  /*199a0*/  SEL R13, RZ, 0x10, P2 ;  /* 0x00000010ff0d7807 */ /* 0x000fe20001000000 */
[----:B------:R-:W-:Y:S01]  /*199b0*/  IMAD.X R7, R4, 0x1, R18, P0 ;  /* 0x0000000104077824 */ /* 0x000fe200000e0612 */
[----:B------:R-:W-:Y:S02]  /*199c0*/  IADD3 R2, P0, R34, R19, RZ ;  /* 0x0000001322027210 */ /* 0x000fe40007f1e0ff */
[----:B------:R-:W-:Y:S01]  /*199d0*/  SEL R12, RZ, 0x10, P1 ;  /* 0x00000010ff0c7807 */ /* 0x000fe20000800000 */
[----:B------:R-:W-:Y:S01]  /*199e0*/  @!PT LDS RZ, [RZ] ;  /* 0x00000000fffff984 */ /* 0x000fe20000000800 */
[----:B------:R-:W-:Y:S01]  /*199f0*/  @!PT LDS RZ, [RZ] ;  /* 0x00000000fffff984 */ /* 0x000fe20000000800 */
[----:B------:R-:W-:Y:S01]  /*19a00*/  @!PT LDS RZ, [RZ] ;  /* 0x00000000fffff984 */ /* 0x000fe20000000800 */
[----:B------:R1:W-:Y:S02]  /*19a10*/  LDGSTS.E.BYPASS.LTC128B.128 [R107+0x12100], [R8.64], !P2 ;  /* 0x12100000086b7fae */ /* 0x0003e4000d101d48 */
[----:B------:R-:W-:Y:S02]  /*19a20*/  IMAD.X R3, R4, 0x1, R16, P0 ;  /* 0x0000000104037824 */ /* 0x000fe400000e0610 */
[----:B------:R2:W-:Y:S04]  /*19a30*/  LDGSTS.E.BYPASS.LTC128B.128 [R107+0x14100], [R6.64], !P1 ;  /* 0x14100000066b7fae */ /* 0x0005e8000c901d48 */
[----:B------:R3:W-:Y:S01]  /*19a40*/  LDGSTS.E.BYPASS.LTC128B.128 [R107+0x16100], [R2.64], !P3 ;  /* 0x16100000026b7fae */ /* 0x0007e2000d901d48 */
[----:B-1----:R-:W-:-:S02]  /*19a50*/  IMAD.MOV.U32 R9, RZ, RZ, R149 ;  /* 0x000000ffff097224 */ /* 0x002fc400078e0095 */
[----:B---3--:R-:W-:Y:S01]  /*19a60*/  IMAD.MOV.U32 R3, RZ, RZ, 0x181f ;  /* 0x0000181fff037424 */ /* 0x008fe200078e00ff */
[----:B------:R-:W-:Y:S02]  /*19a70*/  MOV R2, 0x19a90 ;  /* 0x00019a9000027802 */ /* 0x000fe40000000f00 */
[----:B--2---:R-:W-:Y:S05]  /*19a80*/  CALL.REL.NOINC `($__internal_31_$__cuda_sm70_shflsync_idx_p) ;  /* 0x00001f9000007944 */ /* 0x004fea0003c00000 */
[----:B------:R-:W-:Y:S01]  /*19a90*/  IMAD.MOV.U32 R8, RZ, RZ, R34 ;  /* 0x000000ffff087224 */ /* 0x000fe200078e0022 */
[----:B------:R-:W-:Y:S01]  /*19aa0*/  MOV R32, 0x1 ;  /* 0x0000000100207802 */ /* 0x000fe20000000f00 */
[----:B------:R-:W-:Y:S01]  /*19ab0*/  IMAD.MOV.U32 R33, RZ, RZ, R14 ;  /* 0x000000ffff217224 */ /* 0x000fe200078e000e */
[----:B------:R-:W-:Y:S02]  /*19ac0*/  MOV R3, 0x181f ;  /* 0x0000181f00037802 */ /* 0x000fe40000000f00 */
[----:B------:R-:W-:Y:S02]  /*19ad0*/  MOV R2, 0x19af0 ;  /* 0x00019af000027802 */ /* 0x000fe40000000f00 */
[----:B------:R-:W-:Y:S05]  /*19ae0*/  CALL.REL.NOINC `($__internal_31_$__cuda_sm70_shflsync_idx_p) ;  /* 0x00001f3000007944 */ /* 0x000fea0003c00000 */
[----:B------:R-:W-:Y:S01]  /*19af0*/  MOV R0, R34 ;  /* 0x0000002200007202 */ /* 0x000fe20000000f00 */
[----:B------:R-:W-:Y:S05]  /*19b00*/  BRA `(.L_x_1903) ;  /* 0xfffef5a000007947 */ /* 0x000fea000383ffff */
.L_x_1773:
[----:B------:R-:W-:Y:S01]  /*19b10*/  IMAD.MOV.U32 R33, RZ, RZ, R0 ;  /* 0x000000ffff217224 */ /* 0x000fe200078e0000 */
[----:B------:R-:W-:Y:S01]  /*19b20*/  MOV R32, RZ ;  /* 0x000000ff00207202 */ /* 0x000fe20000000f00 */
[----:B------:R-:W-:Y:S01]  /*19b30*/  IMAD.MOV.U32 R3, RZ, RZ, 0x1c1f ;  /* 0x00001c1fff037424 */ /* 0x000fe200078e00ff */
[----:B------:R-:W-:-:S02]  /*19b40*/  MOV R2, 0x19b60 ;  /* 0x00019b6000027802 */ /* 0x000fc40000000f00 */
[----:B------:R-:W-:Y:S05]  /*19b50*/  CALL.REL.NOINC `($__internal_31_$__cuda_sm70_shflsync_idx_p) ;  /* 0x00001ec000007944 */ /* 0x000fea0003c00000 */
[----:B------:R-:W-:Y:S01]  /*19b60*/  MOV R8, R34 ;  /* 0x0000002200087202 */ /* 0x000fe20000000f00 */
[----:B------:R-:W-:Y:S05]  /*19b70*/  BRA `(.L_x_1904) ;  /* 0xfffef82000007947 */ /* 0x000fea000383ffff */
.L_x_1774:
[----:B------:R-:W-:Y:S01]  /*19b80*/  IMAD.MOV.U32 R33, RZ, RZ, R6 ;  /* 0x000000ffff217224 */ /* 0x000fe200078e0006 */
[----:B------:R-:W-:Y:S01]  /*19b90*/  MOV R32, RZ ;  /* 0x000000ff00207202 */ /* 0x000fe20000000f00 */
[----:B------:R-:W-:Y:S01]  /*19ba0*/  IMAD.MOV.U32 R3, RZ, RZ, 0x1c1f ;  /* 0x00001c1fff037424 */ /* 0x000fe200078e00ff */
[----:B------:R-:W-:-:S02]  /*19bb0*/  MOV R2, 0x19bd0 ;  /* 0x00019bd000027802 */ /* 0x000fc40000000f00 */
[----:B-12---:R-:W-:Y:S05]  /*19bc0*/  CALL.REL.NOINC `($__internal_31_$__cuda_sm70_shflsync_idx_p) ;  /* 0x00001e5000007944 */ /* 0x006fea0003c00000 */
[----:B------:R-:W-:Y:S01]  /*19bd0*/  IMAD.MOV.U32 R33, RZ, RZ, R5 ;  /* 0x000000ffff217224 */ /* 0x000fe200078e0005 */
[----:B------:R-:W-:Y:S01]  /*19be0*/  MOV R32, RZ ;  /* 0x000000ff00207202 */ /* 0x000fe20000000f00 */
[----:B------:R-:W-:Y:S01]  /*19bf0*/  IMAD.MOV.U32 R3, RZ, RZ, 0x1c1f ;  /* 0x00001c1fff037424 */ /* 0x000fe200078e00ff */
[----:B------:R-:W-:Y:S01]  /*19c00*/  MOV R4, R34 ;  /* 0x0000002200047202 */ /* 0x000fe20000000f00 */
[----:B------:R-:W-:Y:S01]  /*19c10*/  IMAD.MOV.U32 R5, RZ, RZ, R8 ;  /* 0x000000ffff057224 */ /* 0x000fe200078e0008 */
[----:B------:R-:W-:-:S02]  /*19c20*/  MOV R2, 0x19c40 ;  /* 0x00019c4000027802 */ /* 0x000fc40000000f00 */
[----:B------:R-:W-:Y:S05]  /*19c30*/  CALL.REL.NOINC `($__internal_31_$__cuda_sm70_shflsync_idx_p) ;  /* 0x00001de000007944 */ /* 0x000fea0003c00000 */
[----:B------:R-:W-:Y:S01]  /*19c40*/  IMAD.MOV.U32 R30, RZ, RZ, R34 ;  /* 0x000000ffff1e7224 */ /* 0x000fe200078e0022 */
[----:B------:R-:W-:Y:S01]  /*19c50*/  MOV R32, RZ ;  /* 0x000000ff00207202 */ /* 0x000fe20000000f00 */
[----:B------:R-:W-:Y:S01]  /*19c60*/  IMAD.MOV.U32 R33, RZ, RZ, R12 ;  /* 0x000000ffff217224 */ /* 0x000fe200078e000c */
[----:B------:R-:W-:-:S02]  /*19c70*/  MOV R3, 0x1c1f ;  /* 0x00001c1f00037802 */ /* 0x000fc40000000f00 */
[----:B------:R-:W-:Y:S02]  /*19c80*/  MOV R2, 0x19ca0 ;  /* 0x00019ca000027802 */ /* 0x000fe40000000f00 */
[----:B------:R-:W-:Y:S05]  /*19c90*/  CALL.REL.NOINC `($__internal_31_$__cuda_sm70_shflsync_idx_p) ;  /* 0x00001d8000007944 */ /* 0x000fea0003c00000 */
[----:B------:R-:W-:Y:S01]  /*19ca0*/  MOV R0, R34 ;  /* 0x0000002200007202 */ /* 0x000fe20000000f00 */
[----:B------:R-:W-:Y:S05]  /*19cb0*/  BRA `(.L_x_1905) ;  /* 0xfffef73000007947 */ /* 0x000fea000383ffff */
.L_x_1799:
[----:B------:R-:W-:Y:S01]  /*19cc0*/  IMAD.MOV.U32 R33, RZ, RZ, R0 ;  /* 0x000000ffff217224 */ /* 0x000fe200078e0000 */
[----:B------:R-:W-:Y:S01]  /*19cd0*/  MOV R32, RZ ;  /* 0x000000ff00207202 */ /* 0x000fe20000000f00 */
[----:B------:R-:W-:Y:S01]  /*19ce0*/  IMAD.MOV.U32 R3, RZ, RZ, 0x1c1f ;  /* 0x00001c1fff037424 */ /* 0x000fe200078e00ff */
[----:B------:R-:W-:Y:S02]  /*19cf0*/  MOV R2, 0x19d10 ;  /* 0x00019d1000027802 */ /* 0x000fe40000000f00 */
[----:B------:R-:W-:Y:S05]  /*19d00*/  CALL.REL.NOINC `($__internal_31_$__cuda_sm70_shflsync_idx_p) ;  /* 0x00001d1000007944 */ /* 0x000fea0003c00000 */
[----:B------:R-:W-:Y:S01]  /*19d10*/  MOV R0, R34 ;  /* 0x0000002200007202 */ /* 0x000fe20000000f00 */
[----:B------:R-:W-:Y:S05]  /*19d20*/  BRA `(.L_x_1906) ;  /* 0xffff210000007947 */ /* 0x000fea000383ffff */
.L_x_1800:
[----:B------:R-:W-:Y:S01]  /*19d30*/  IMAD.MOV.U32 R33, RZ, RZ, R6 ;  /* 0x000000ffff217224 */ /* 0x000fe200078e0006 */
[----:B------:R-:W-:Y:S01]  /*19d40*/  MOV R32, RZ ;  /* 0x000000ff00207202 */ /* 0x000fe20000000f00 */
[----:B------:R-:W-:Y:S01]  /*19d50*/  IMAD.MOV.U32 R3, RZ, RZ, 0x1c1f ;  /* 0x00001c1fff037424 */ /* 0x000fe200078e00ff */
[----:B------:R-:W-:Y:S02]  /*19d60*/  MOV R2, 0x19d80 ;  /* 0x00019d8000027802 */ /* 0x000fe40000000f00 */
[----:B-1----:R-:W-:Y:S05]  /*19d70*/  CALL.REL.NOINC `($__internal_31_$__cuda_sm70_shflsync_idx_p) ;  /* 0x00001ca000007944 */ /* 0x002fea0003c00000 */
        /* <DEDUP_REMOVED lines=15> */
.L_x_1815:
[----:B------:R-:W-:Y:S01]  /*19e70*/  IMAD.MOV.U32 R33, RZ, RZ, R9 ;  /* 0x000000ffff217224 */ /* 0x000fe200078e0009 */
[----:B------:R-:W-:Y:S01]  /*19e80*/  MOV R32, RZ ;  /* 0x000000ff00207202 */ /* 0x000fe20000000f00 */
[----:B------:R-:W-:Y:S01]  /*19e90*/  IMAD.MOV.U32 R3, RZ, RZ, 0x181f ;  /* 0x0000181fff037424 */ /* 0x000fe200078e00ff */
[----:B------:R-:W-:Y:S02]  /*19ea0*/  MOV R2, 0x19ec0 ;  /* 0x00019ec000027802 */ /* 0x000fe40000000f00 */
[----:B-12345:R-:W-:Y:S05]  /*19eb0*/  CALL.REL.NOINC `($__internal_31_$__cuda_sm70_shflsync_idx_p) ;  /* 0x00001b6000007944 */ /* 0x03efea0003c00000 */
[----:B------:R-:W-:Y:S01]  /*19ec0*/  MOV R8, R34 ;  /* 0x0000002200087202 */ /* 0x000fe20000000f00 */
[----:B------:R-:W-:Y:S05]  /*19ed0*/  BRA `(.L_x_1908) ;  /* 0xffff4df000007947 */ /* 0x000fea000383ffff */
.L_x_1816:
[----:B------:R-:W-:Y:S01]  /*19ee0*/  IMAD.MOV.U32 R33, RZ, RZ, R23 ;  /* 0x000000ffff217224 */ /* 0x000fe200078e0017 */
[----:B------:R-:W-:Y:S01]  /*19ef0*/  MOV R32, RZ ;  /* 0x000000ff00207202 */ /* 0x000fe20000000f00 */
[----:B------:R-:W-:Y:S01]  /*19f00*/  IMAD.MOV.U32 R3, RZ, RZ, 0x181f ;  /* 0x0000181fff037424 */ /* 0x000fe200078e00ff */
[----:B------:R-:W-:Y:S02]  /*19f10*/  MOV R2, 0x19f30 ;  /* 0x00019f3000027802 */ /* 0x000fe40000000f00 */
[----:B-12345:R-:W-:Y:S05]  /*19f20*/  CALL.REL.NOINC `($__internal_31_$__cuda_sm70_shflsync_idx_p) ;  /* 0x00001af000007944 */ /* 0x03efea0003c00000 */
[----:B------:R-:W-:Y:S01]  /*19f30*/  LOP3.LUT P2, RZ, R198, 0x2, RZ, 0xc0, !PT ;  /* 0x00000002c6ff7812 */ /* 0x000fe2000784c0ff */
[----:B------:R-:W-:Y:S01]  /*19f40*/  IMAD.MOV.U32 R33, RZ, RZ, R9 ;  /* 0x000000ffff217224 */ /* 0x000fe200078e0009 */
[----:B------:R-:W-:Y:S01]  /*19f50*/  IADD3 R2, P0, R34, R22, RZ ;  /* 0x0000001622027210 */ /* 0x000fe20007f1e0ff */
[----:B------:R-:W-:Y:S01]  /*19f60*/  IMAD.MOV.U32 R9, RZ, RZ, R149 ;  /* 0x000000ffff097224 */ /* 0x000fe200078e0095 */
[C---:B------:R-:W-:Y:S01]  /*19f70*/  LOP3.LUT P1, RZ, R198.reuse, 0x1, RZ, 0xc0, !PT ;  /* 0x00000001c6ff7812 */ /* 0x040fe2000782c0ff */
[----:B------:R-:W-:Y:S01]  /*19f80*/  IMAD.MOV.U32 R32, RZ, RZ, 0x1 ;  /* 0x00000001ff207424 */ /* 0x000fe200078e00ff */
[----:B------:R-:W-:Y:S01]  /*19f90*/  LOP3.LUT P3, RZ, R198, 0x4, RZ, 0xc0, !PT ;  /* 0x00000004c6ff7812 */ /* 0x000fe2000786c0ff */
[----:B------:R-:W-:Y:S01]  /*19fa0*/  IMAD.X R3, R8, 0x1, R24, P0 ;  /* 0x0000000108037824 */ /* 0x000fe200000e0618 */
[----:B------:R-:W-:-:S02]  /*19fb0*/  SEL R21, RZ, 0x10, P2 ;  /* 0x00000010ff157807 */ /* 0x000fc40001000000 */
[----:B------:R-:W-:-:S03]  /*19fc0*/  SEL R20, RZ, 0x10, P1 ;  /* 0x00000010ff147807 */ /* 0x000fc60000800000 */
[----:B------:R-:W-:Y:S01]  /*19fd0*/  @!PT LDS RZ, [RZ] ;  /* 0x00000000fffff984 */ /* 0x000fe20000000800 */
[----:B------:R-:W-:Y:S01]  /*19fe0*/  @!PT LDS RZ, [RZ] ;  /* 0x00000000fffff984 */ /* 0x000fe20000000800 */
[----:B------:R-:W-:Y:S01]  /*19ff0*/  @!PT LDS RZ, [RZ] ;  /* 0x00000000fffff984 */ /* 0x000fe20000000800 */
[----:B------:R1:W-:Y:S02]  /*1a000*/  LDGSTS.E.BYPASS.LTC128B.128 [R107+0x6100], [R2.64], !P2 ;  /* 0x06100000026b7fae */ /* 0x0003e4000d101d48 */
[----:B-1----:R-:W-:-:S05]  /*1a010*/  IADD3 R2, P0, R34, R25, RZ ;  /* 0x0000001922027210 */ /* 0x002fca0007f1e0ff */
[----:B------:R-:W-:-:S05]  /*1a020*/  IMAD.X R3, R8, 0x1, R26, P0 ;  /* 0x0000000108037824 */ /* 0x000fca00000e061a */
[----:B------:R1:W-:Y:S02]  /*1a030*/  LDGSTS.E.BYPASS.LTC128B.128 [R107+0x8100], [R2.64], !P1 ;  /* 0x08100000026b7fae */ /* 0x0003e4000c901d48 */
[----:B-1----:R-:W-:-:S05]  /*1a040*/  IADD3 R2, P0, R34, R27, RZ ;  /* 0x0000001b22027210 */ /* 0x002fca0007f1e0ff */
[----:B------:R-:W-:-:S05]  /*1a050*/  IMAD.X R3, R8, 0x1, R28, P0 ;  /* 0x0000000108037824 */ /* 0x000fca00000e061c */
[----:B------:R1:W-:Y:S02]  /*1a060*/  LDGSTS.E.BYPASS.LTC128B.128 [R107+0xa100], [R2.64], !P3 ;  /* 0x0a100000026b7fae */ /* 0x0003e4000d901d48 */
[----:B-1----:R-:W-:Y:S01]  /*1a070*/  IMAD.MOV.U32 R3, RZ, RZ, 0x181f ;  /* 0x0000181fff037424 */ /* 0x002fe200078e00ff */
[----:B------:R-:W-:Y:S02]  /*1a080*/  MOV R2, 0x1a0a0 ;  /* 0x0001a0a000027802 */ /* 0x000fe40000000f00 */
[----:B------:R-:W-:Y:S05]  /*1a090*/  CALL.REL.NOINC `($__internal_31_$__cuda_sm70_shflsync_idx_p) ;  /* 0x0000198000007944 */ /* 0x000fea0003c00000 */
        /* <DEDUP_REMOVED lines=8> */
.L_x_1819:
[----:B------:R-:W-:Y:S01]  /*1a120*/  IMAD.MOV.U32 R33, RZ, RZ, R5 ;  /* 0x000000ffff217224 */ /* 0x000fe200078e0005 */
[----:B------:R-:W-:Y:S01]  /*1a130*/  MOV R32, RZ ;  /* 0x000000ff00207202 */ /* 0x000fe20000000f00 */
[----:B------:R-:W-:Y:S01]  /*1a140*/  IMAD.MOV.U32 R3, RZ, RZ, 0x181f ;  /* 0x0000181fff037424 */ /* 0x000fe200078e00ff */
[----:B------:R-:W-:-:S02]  /*1a150*/  MOV R2, 0x1a170 ;  /* 0x0001a17000027802 */ /* 0x000fc40000000f00 */
[----:B------:R-:W-:Y:S05]  /*1a160*/  CALL.REL.NOINC `($__internal_31_$__cuda_sm70_shflsync_idx_p) ;  /* 0x000018b000007944 */ /* 0x000fea0003c00000 */
[----:B------:R-:W-:Y:S01]  /*1a170*/  MOV R4, R34 ;  /* 0x0000002200047202 */ /* 0x000fe20000000f00 */
[----:B------:R-:W-:Y:S05]  /*1a180*/  BRA `(.L_x_1910) ;  /* 0xffff708000007947 */ /* 0x000fea000383ffff */
.L_x_1820:
[----:B------:R-:W-:Y:S01]  /*1a190*/  IMAD.MOV.U32 R33, RZ, RZ, R6 ;  /* 0x000000ffff217224 */ /* 0x000fe200078e0006 */
[----:B------:R-:W-:Y:S01]  /*1a1a0*/  MOV R32, RZ ;  /* 0x000000ff00207202 */ /* 0x000fe20000000f00 */
[----:B------:R-:W-:Y:S01]  /*1a1b0*/  IMAD.MOV.U32 R3, RZ, RZ, 0x181f ;  /* 0x0000181fff037424 */ /* 0x000fe200078e00ff */
[----:B------:R-:W-:-:S02]  /*1a1c0*/  MOV R2, 0x1a1e0 ;  /* 0x0001a1e000027802 */ /* 0x000fc40000000f00 */
[----:B-12---:R-:W-:Y:S05]  /*1a1d0*/  CALL.REL.NOINC `($__internal_31_$__cuda_sm70_shflsync_idx_p) ;  /* 0x0000184000007944 */ /* 0x006fea0003c00000 */
[----:B------:R-:W-:Y:S01]  /*1a1e0*/  IADD3 R20, P0, R34, R7, RZ ;  /* 0x0000000722147210 */ /* 0x000fe20007f1e0ff */
[----:B------:R-:W-:Y:S01]  /*1a1f0*/  IMAD.MOV.U32 R33, RZ, RZ, R5 ;  /* 0x000000ffff217224 */ /* 0x000fe200078e0005 */
[C---:B------:R-:W-:Y:S01]  /*1a200*/  LOP3.LUT P2, RZ, R198.reuse, 0x2, RZ, 0xc0, !PT ;  /* 0x00000002c6ff7812 */ /* 0x040fe2000784c0ff */
[----:B------:R-:W-:Y:S01]  /*1a210*/  IMAD.MOV.U32 R12, RZ, RZ, R149 ;  /* 0x000000ffff0c7224 */ /* 0x000fe200078e0095 */
[----:B------:R-:W-:Y:S01]  /*1a220*/  LOP3.LUT P1, RZ, R198, 0x1, RZ, 0xc0, !PT ;  /* 0x00000001c6ff7812 */ /* 0x000fe2000782c0ff */
[----:B------:R-:W-:Y:S01]  /*1a230*/  IMAD.X R21, R4, 0x1, R14, P0 ;  /* 0x0000000104157824 */ /* 0x000fe200000e060e */
[----:B------:R-:W-:Y:S01]  /*1a240*/  IADD3 R2, P0, R34, R15, RZ ;  /* 0x0000000f22027210 */ /* 0x000fe20007f1e0ff */
[----:B------:R-:W-:Y:S01]  /*1a250*/  IMAD.MOV.U32 R32, RZ, RZ, 0x1 ;  /* 0x00000001ff207424 */ /* 0x000fe200078e00ff */
[----:B------:R-:W-:-:S02]  /*1a260*/  LOP3.LUT P3, RZ, R198, 0x4, RZ, 0xc0, !PT ;  /* 0x00000004c6ff7812 */ /* 0x000fc4000786c0ff */
[----:B------:R-:W-:Y:S01]  /*1a270*/  SEL R5, RZ, 0x10, P2 ;  /* 0x00000010ff057807 */ /* 0x000fe20001000000 */
[----:B------:R-:W-:Y:S01]  /*1a280*/  IMAD.X R3, R4, 0x1, R16, P0 ;  /* 0x0000000104037824 */ /* 0x000fe200000e0610 */
[----:B------:R-:W-:-:S03]  /*1a290*/  SEL R13, RZ, 0x10, P1 ;  /* 0x00000010ff0d7807 */ /* 0x000fc60000800000 */
[----:B------:R-:W-:Y:S01]  /*1a2a0*/  @!PT LDS RZ, [RZ] ;  /* 0x00000000fffff984 */ /* 0x000fe20000000800 */
[----:B------:R-:W-:Y:S01]  /*1a2b0*/  @!PT LDS RZ, [RZ] ;  /* 0x00000000fffff984 */ /* 0x000fe20000000800 */
[----:B------:R-:W-:Y:S01]  /*1a2c0*/  @!PT LDS RZ, [RZ] ;  /* 0x00000000fffff984 */ /* 0x000fe20000000800 */
[----:B------:R1:W-:Y:S04]  /*1a2d0*/  LDGSTS.E.BYPASS.LTC128B.128 [R107+0xc100], [R20.64], !P2 ;  /* 0x0c100000146b7fae */ /* 0x0003e8000d101d48 */
[----:B------:R2:W-:Y:S02]  /*1a2e0*/  LDGSTS.E.BYPASS.LTC128B.128 [R107+0xe100], [R2.64], !P1 ;  /* 0x0e100000026b7fae */ /* 0x0005e4000c901d48 */
[----:B--2---:R-:W-:-:S05]  /*1a2f0*/  IADD3 R2, P0, R34, R17, RZ ;  /* 0x0000001122027210 */ /* 0x004fca0007f1e0ff */
[----:B------:R-:W-:-:S05]  /*1a300*/  IMAD.X R3, R4, 0x1, R18, P0 ;  /* 0x0000000104037824 */ /* 0x000fca00000e0612 */
[----:B------:R2:W-:Y:S02]  /*1a310*/  LDGSTS.E.BYPASS.LTC128B.128 [R107+0x10100], [R2.64], !P3 ;  /* 0x10100000026b7fae */ /* 0x0005e4000d901d48 */
[----:B--2---:R-:W-:Y:S01]  /*1a320*/  IMAD.MOV.U32 R3, RZ, RZ, 0x181f ;  /* 0x0000181fff037424 */ /* 0x004fe200078e00ff */
[----:B------:R-:W-:Y:S02]  /*1a330*/  MOV R2, 0x1a350 ;  /* 0x0001a35000027802 */ /* 0x000fe40000000f00 */
[----:B-1----:R-:W-:Y:S05]  /*1a340*/  CALL.REL.NOINC `($__internal_31_$__cuda_sm70_shflsync_idx_p) ;  /* 0x000016d000007944 */ /* 0x002fea0003c00000 */
        /* <DEDUP_REMOVED lines=8> */
.L_x_1824:
[----:B------:R-:W-:Y:S01]  /*1a3d0*/  MOV R32, RZ ;  /* 0x000000ff00207202 */ /* 0x000fe20000000f00 */
[----:B------:R-:W-:Y:S01]  /*1a3e0*/  IMAD.MOV.U32 R33, RZ, RZ, R9 ;  /* 0x000000ffff217224 */ /* 0x000fe200078e0009 */
[----:B------:R-:W-:Y:S01]  /*1a3f0*/  MOV R2, 0x1a420 ;  /* 0x0001a42000027802 */ /* 0x000fe20000000f00 */
[----:B------:R-:W-:Y:S02]  /*1a400*/  IMAD.MOV.U32 R3, RZ, RZ, 0x181f ;  /* 0x0000181fff037424 */ /* 0x000fe400078e00ff */
[----:B--234-:R-:W-:Y:S05]  /*1a410*/  CALL.REL.NOINC `($__internal_31_$__cuda_sm70_shflsync_idx_p) ;  /* 0x0000160000007944 */ /* 0x01cfea0003c00000 */
[----:B------:R-:W-:Y:S01]  /*1a420*/  MOV R5, R34 ;  /* 0x0000002200057202 */ /* 0x000fe20000000f00 */
[----:B------:R-:W-:-:S05]  /*1a430*/  BRA `(.L_x_1912) ;  /* 0xffff739000007947 */ /* 0x000fca000383ffff */
.L_x_1825:
[----:B------:R-:W-:Y:S01]  /*1a440*/  MOV R32, RZ ;  /* 0x000000ff00207202 */ /* 0x000fe20000000f00 */
[----:B------:R-:W-:Y:S01]  /*1a450*/  IMAD.MOV.U32 R33, RZ, RZ, R16 ;  /* 0x000000ffff217224 */ /* 0x000fe200078e0010 */
[----:B------:R-:W-:Y:S01]  /*1a460*/  MOV R2, 0x1a490 ;  /* 0x0001a49000027802 */ /* 0x000fe20000000f00 */
[----:B------:R-:W-:Y:S02]  /*1a470*/  IMAD.MOV.U32 R3, RZ, RZ, 0x181f ;  /* 0x0000181fff037424 */ /* 0x000fe400078e00ff */
[----:B-1234-:R-:W-:Y:S05]  /*1a480*/  CALL.REL.NOINC `($__internal_31_$__cuda_sm70_shflsync_idx_p) ;  /* 0x0000159000007944 */ /* 0x01efea0003c00000 */
[----:B------:R-:W-:Y:S01]  /*1a490*/  LOP3.LUT P3, RZ, R198, 0x2, RZ, 0xc0, !PT ;  /* 0x00000002c6ff7812 */ /* 0x000fe2000786c0ff */
[----:B------:R-:W-:Y:S01]  /*1a4a0*/  IMAD R4, R190, 0x6000, R10 ;  /* 0x00006000be047824 */ /* 0x000fe200078e020a */
[----:B------:R-:W-:Y:S01]  /*1a4b0*/  IADD3 R2, P0, R34, R17, RZ ;  /* 0x0000001122027210 */ /* 0x000fe20007f1e0ff */
[----:B------:R-:W-:Y:S01]  /*1a4c0*/  IMAD.MOV.U32 R33, RZ, RZ, R9 ;  /* 0x000000ffff217224 */ /* 0x000fe200078e0009 */
[C---:B------:R-:W-:Y:S01]  /*1a4d0*/  LOP3.LUT P2, RZ, R198.reuse, 0x1, RZ, 0xc0, !PT ;  /* 0x00000001c6ff7812 */ /* 0x040fe2000784c0ff */
[----:B------:R-:W-:Y:S01]  /*1a4e0*/  IMAD.MOV.U32 R32, RZ, RZ, 0x1 ;  /* 0x00000001ff207424 */ /* 0x000fe200078e00ff */
[----:B------:R-:W-:Y:S01]  /*1a4f0*/  LOP3.LUT P1, RZ, R198, 0x4, RZ, 0xc0, !PT ;  /* 0x00000004c6ff7812 */ /* 0x000fe2000782c0ff */
[C---:B------:R-:W-:Y:S01]  /*1a500*/  IMAD.X R3, R5.reuse, 0x1, R19, P0 ;  /* 0x0000000105037824 */ /* 0x040fe200000e0613 */
[C---:B------:R-:W-:Y:S02]  /*1a510*/  IADD3 R6, P0, R34.reuse, R24, RZ ;  /* 0x0000001822067210 */ /* 0x040fe40007f1e0ff */
[----:B------:R-:W-:Y:S02]  /*1a520*/  SEL R18, RZ, 0x10, P2 ;  /* 0x00000010ff127807 */ /* 0x000fe40001000000 */
[----:B------:R-:W-:Y:S01]  /*1a530*/  SEL R9, RZ, 0x10, P1 ;  /* 0x00000010ff097807 */ /* 0x000fe20000800000 */
[----:B------:R-:W-:Y:S01]  /*1a540*/  @!PT LDS RZ, [RZ] ;  /* 0x00000000fffff984 */ /* 0x000fe20000000800 */
[----:B------:R-:W-:Y:S01]  /*1a550*/  @!PT LDS RZ, [RZ] ;  /* 0x00000000fffff984 */ /* 0x000fe20000000800 */
[----:B------:R-:W-:Y:S01]  /*1a560*/  @!PT LDS RZ, [RZ] ;  /* 0x00000000fffff984 */ /* 0x000fe20000000800 */
[----:B------:R1:W-:Y:S01]  /*1a570*/  LDGSTS.E.BYPASS.LTC128B.128 [R4], [R2.64], !P3 ;  /* 0x0000000002047fae */ /* 0x0003e2000d901d48 */
[C---:B------:R-:W-:Y:S05]  /*1a580*/  IMAD.X R7, R5.reuse, 0x1, R25, P0 ;  /* 0x0000000105077824 */ /* 0x040fea00000e0619 */
[----:B------:R2:W-:Y:S01]  /*1a590*/  LDGSTS.E.BYPASS.LTC128B.128 [R4+0x2000], [R6.64], !P2 ;  /* 0x0200000006047fae */ /* 0x0005e2000d101d48 */
[----:B-1----:R-:W-:Y:S05]  /*1a5a0*/  IADD3 R2, P0, R34, R26, RZ ;  /* 0x0000001a22027210 */ /* 0x002fea0007f1e0ff */
[----:B------:R-:W-:Y:S01]  /*1a5b0*/  IMAD.X R3, R5, 0x1, R27, P0 ;  /* 0x0000000105037824 */ /* 0x000fe200000e061b */
[----:B--2---:R-:W-:Y:S04]  /*1a5c0*/  SEL R6, RZ, 0x10, P3 ;  /* 0x00000010ff067807 */ /* 0x004fe80001800000 */
[----:B------:R1:W-:Y:S02]  /*1a5d0*/  LDGSTS.E.BYPASS.LTC128B.128 [R4+0x4000], [R2.64], !P1 ;  /* 0x0400000002047fae */ /* 0x0003e4000c901d48 */
[----:B-1----:R-:W-:Y:S01]  /*1a5e0*/  MOV R2, 0x1a610 ;  /* 0x0001a61000027802 */ /* 0x002fe20000000f00 */
[----:B------:R-:W-:Y:S02]  /*1a5f0*/  IMAD.MOV.U32 R3, RZ, RZ, 0x181f ;  /* 0x0000181fff037424 */ /* 0x000fe400078e00ff */
[----:B------:R-:W-:Y:S05]  /*1a600*/  CALL.REL.NOINC `($__internal_31_$__cuda_sm70_shflsync_idx_p) ;  /* 0x0000141000007944 */ /* 0x000fea0003c00000 */
[----:B------:R-:W-:Y:S01]  /*1a610*/  MOV R32, 0x1 ;  /* 0x0000000100207802 */ /* 0x000fe20000000f00 */
[----:B------:R-:W-:Y:S01]  /*1a620*/  IMAD.MOV.U32 R5, RZ, RZ, R34 ;  /* 0x000000ffff057224 */ /* 0x000fe200078e0022 */
[----:B------:R-:W-:Y:S01]  /*1a630*/  MOV R3, 0x181f ;  /* 0x0000181f00037802 */ /* 0x000fe20000000f00 */
[----:B------:R-:W-:Y:S01]  /*1a640*/  IMAD.MOV.U32 R33, RZ, RZ, R16 ;  /* 0x000000ffff217224 */ /* 0x000fe200078e0010 */
[----:B------:R-:W-:Y:S02]  /*1a650*/  MOV R2, 0x1a670 ;  /* 0x0001a67000027802 */ /* 0x000fe40000000f00 */
[----:B------:R-:W-:Y:S05]  /*1a660*/  CALL.REL.NOINC `($__internal_31_$__cuda_sm70_shflsync_idx_p) ;  /* 0x000013b000007944 */ /* 0x000fea0003c00000 */
[----:B------:R-:W-:Y:S01]  /*1a670*/  MOV R2, R34 ;  /* 0x0000002200027202 */ /* 0x000fe20000000f00 */
[----:B------:R-:W-:-:S05]  /*1a680*/  BRA `(.L_x_1913) ;  /* 0xffff72a000007947 */ /* 0x000fca000383ffff */
.L_x_1826:
[----:B------:R-:W-:Y:S01]  /*1a690*/  MOV R150, 0x2 ;  /* 0x0000000200967802 */ /* 0x000fe20000000f00 */
[----:B------:R-:W-:Y:S01]  /*1a6a0*/  IMAD.MOV.U32 R2, RZ, RZ, R8 ;  /* 0x000000ffff027224 */ /* 0x000fe200078e0008 */
[----:B------:R-:W-:Y:S02]  /*1a6b0*/  MOV R3, 0x1a6d0 ;  /* 0x0001a6d000037802 */ /* 0x000fe40000000f00 */
[----:B------:R-:W-:Y:S05]  /*1a6c0*/  CALL.REL.NOINC `($__internal_30_$__cuda_sm70_shflsync_bfly_p) ;  /* 0x0000130000007944 */ /* 0x000fea0003c00000 */
[----:B------:R-:W-:Y:S01]  /*1a6d0*/  MOV R2, R150 ;  /* 0x0000009600027202 */ /* 0x000fe20000000f00 */
[----:B------:R-:W-:-:S05]  /*1a6e0*/  BRA `(.L_x_1914) ;  /* 0xffff7fa000007947 */ /* 0x000fca000383ffff */
.L_x_1829:
[----:B------:R-:W-:Y:S01]  /*1a6f0*/  MOV R32, RZ ;  /* 0x000000ff00207202 */ /* 0x000fe20000000f00 */
[----:B------:R-:W-:Y:S01]  /*1a700*/  IMAD.MOV.U32 R33, RZ, RZ, R5 ;  /* 0x000000ffff217224 */ /* 0x000fe200078e0005 */
[----:B------:R-:W-:Y:S01]  /*1a710*/  MOV R2, 0x1a740 ;  /* 0x0001a74000027802 */ /* 0x000fe20000000f00 */
[----:B------:R-:W-:Y:S02]  /*1a720*/  IMAD.MOV.U32 R3, RZ, RZ, 0x181f ;  /* 0x0000181fff037424 */ /* 0x000fe400078e00ff */
[----:B------:R-:W-:Y:S05]  /*1a730*/  CALL.REL.NOINC `($__internal_31_$__cuda_sm70_shflsync_idx_p) ;  /* 0x000012e000007944 */ /* 0x000fea0003c00000 */
[----:B------:R-:W-:Y:S01]  /*1a740*/  MOV R4, R34 ;  /* 0x0000002200047202 */ /* 0x000fe20000000f00 */
[----:B------:R-:W-:-:S05]  /*1a750*/  BRA `(.L_x_1915) ;  /* 0xffff990000007947 */ /* 0x000fca000383ffff */
.L_x_1830:
[----:B------:R-:W-:Y:S01]  /*1a760*/  MOV R32, RZ ;  /* 0x000000ff00207202 */ /* 0x000fe20000000f00 */
[----:B------:R-:W-:Y:S01]  /*1a770*/  IMAD.MOV.U32 R33, RZ, RZ, R12 ;  /* 0x000000ffff217224 */ /* 0x000fe200078e000c */
[----:B------:R-:W-:Y:S01]  /*1a780*/  MOV R2, 0x1a7b0 ;  /* 0x0001a7b000027802 */ /* 0x000fe20000000f00 */
[----:B------:R-:W-:Y:S02]  /*1a790*/  IMAD.MOV.U32 R3, RZ, RZ, 0x181f ;  /* 0x0000181fff037424 */ /* 0x000fe400078e00ff */
[----:B-12---:R-:W-:Y:S05]  /*1a7a0*/  CALL.REL.NOINC `($__internal_31_$__cuda_sm70_shflsync_idx_p) ;  /* 0x0000127000007944 */ /* 0x006fea0003c00000 */
[----:B------:R-:W-:Y:S01]  /*1a7b0*/  LOP3.LUT P3, RZ, R198, 0x2, RZ, 0xc0, !PT ;  /* 0x00000002c6ff7812 */ /* 0x000fe2000786c0ff */
[----:B------:R-:W-:Y:S01]  /*1a7c0*/  IMAD R0, R190, 0x6000, R11 ;  /* 0x00006000be007824 */ /* 0x000fe200078e020b */
[----:B------:R-:W-:Y:S01]  /*1a7d0*/  IADD3 R2, P0, R34, R13, RZ ;  /* 0x0000000d22027210 */ /* 0x000fe20007f1e0ff */
[----:B------:R-:W-:Y:S01]  /*1a7e0*/  IMAD.MOV.U32 R33, RZ, RZ, R5 ;  /* 0x000000ffff217224 */ /* 0x000fe200078e0005 */
[C---:B------:R-:W-:Y:S01]  /*1a7f0*/  LOP3.LUT P2, RZ, R198.reuse, 0x1, RZ, 0xc0, !PT ;  /* 0x00000001c6ff7812 */ /* 0x040fe2000784c0ff */
[----:B------:R-:W-:Y:S01]  /*1a800*/  IMAD.MOV.U32 R32, RZ, RZ, 0x1 ;  /* 0x00000001ff207424 */ /* 0x000fe200078e00ff */
[----:B------:R-:W-:Y:S01]  /*1a810*/  LOP3.LUT P1, RZ, R198, 0x4, RZ, 0xc0, !PT ;  /* 0x00000004c6ff7812 */ /* 0x000fe2000782c0ff */
[----:B------:R-:W-:Y:S01]  /*1a820*/  IMAD.X R3, R4, 0x1, R16, P0 ;  /* 0x0000000104037824 */ /* 0x000fe200000e0610 */
[----:B------:R-:W-:Y:S02]  /*1a830*/  IADD3 R6, P0, R34, R17, RZ ;  /* 0x0000001122067210 */ /* 0x000fe40007f1e0ff */
[----:B------:R-:W-:Y:S02]  /*1a840*/  SEL R5, RZ, 0x10, P3 ;  /* 0x00000010ff057807 */ /* 0x000fe40001800000 */
[----:B------:R-:W-:Y:S01]  /*1a850*/  SEL R15, RZ, 0x10, P2 ;  /* 0x00000010ff0f7807 */ /* 0x000fe20001000000 */
[----:B------:R-:W-:Y:S01]  /*1a860*/  @!PT LDS RZ, [RZ] ;  /* 0x00000000fffff984 */ /* 0x000fe20000000800 */
[----:B------:R-:W-:Y:S01]  /*1a870*/  @!PT LDS RZ, [RZ] ;  /* 0x00000000fffff984 */ /* 0x000fe20000000800 */
[----:B------:R-:W-:Y:S01]  /*1a880*/  @!PT LDS RZ, [RZ] ;  /* 0x00000000fffff984 */ /* 0x000fe20000000800 */
[----:B------:R1:W-:Y:S01]  /*1a890*/  LDGSTS.E.BYPASS.LTC128B.128 [R0], [R2.64], !P3 ;  /* 0x0000000002007fae */ /* 0x0003e2000d901d48 */
[----:B------:R-:W-:Y:S01]  /*1a8a0*/  IMAD.X R7, R4, 0x1, R18, P0 ;  /* 0x0000000104077824 */ /* 0x000fe200000e0612 */
[----:B------:R-:W-:Y:S04]  /*1a8b0*/  SEL R14, RZ, 0x10, P1 ;  /* 0x00000010ff0e7807 */ /* 0x000fe80000800000 */
[----:B------:R2:W-:Y:S01]  /*1a8c0*/  LDGSTS.E.BYPASS.LTC128B.128 [R0+0x2000], [R6.64], !P2 ;  /* 0x0200000006007fae */ /* 0x0005e2000d101d48 */
[----:B-1----:R-:W-:Y:S05]  /*1a8d0*/  IADD3 R2, P0, R34, R19, RZ ;  /* 0x0000001322027210 */ /* 0x002fea0007f1e0ff */
[----:B------:R-:W-:Y:S05]  /*1a8e0*/  IMAD.X R3, R4, 0x1, R20, P0 ;  /* 0x0000000104037824 */ /* 0x000fea00000e0614 */
[----:B------:R1:W-:Y:S02]  /*1a8f0*/  LDGSTS.E.BYPASS.LTC128B.128 [R0+0x4000], [R2.64], !P1 ;  /* 0x0400000002007fae */ /* 0x0003e4000c901d48 */
[----:B-1----:R-:W-:Y:S01]  /*1a900*/  MOV R2, 0x1a930 ;  /* 0x0001a93000027802 */ /* 0x002fe20000000f00 */
[----:B------:R-:W-:Y:S02]  /*1a910*/  IMAD.MOV.U32 R3, RZ, RZ, 0x181f ;  /* 0x0000181fff037424 */ /* 0x000fe400078e00ff */
[----:B--2---:R-:W-:Y:S05]  /*1a920*/  CALL.REL.NOINC `($__internal_31_$__cuda_sm70_shflsync_idx_p) ;  /* 0x000010f000007944 */ /* 0x004fea0003c00000 */
        /* <DEDUP_REMOVED lines=8> */
.L_x_1832:
[----:B-1----:R-:W-:Y:S01]  /*1a9b0*/  IMAD.MOV.U32 R2, RZ, RZ, R193 ;  /* 0x000000ffff027224 */ /* 0x002fe200078e00c1 */
[----:B------:R-:W-:-:S02]  /*1a9c0*/  MOV R150, 0x2 ;  /* 0x0000000200967802 */ /* 0x000fc40000000f00 */
[----:B------:R-:W-:Y:S02]  /*1a9d0*/  MOV R3, 0x1a9f0 ;  /* 0x0001a9f000037802 */ /* 0x000fe40000000f00 */
[----:B------:R-:W-:Y:S05]  /*1a9e0*/  CALL.REL.NOINC `($__internal_30_$__cuda_sm70_shflsync_bfly_p) ;  /* 0x00000fe000007944 */ /* 0x000fea0003c00000 */
[----:B------:R-:W-:Y:S01]  /*1a9f0*/  MOV R0, R150 ;  /* 0x0000009600007202 */ /* 0x000fe20000000f00 */
[----:B------:R-:W-:Y:S05]  /*1aa00*/  BRA `(.L_x_1917) ;  /* 0xffff99d000007947 */ /* 0x000fea000383ffff */
.L_x_1833:
[----:B-1----:R-:W-:Y:S01]  /*1aa10*/  IMAD.MOV.U32 R2, RZ, RZ, R0 ;  /* 0x000000ffff027224 */ /* 0x002fe200078e0000 */
[----:B------:R-:W-:Y:S02]  /*1aa20*/  MOV R150, 0x1 ;  /* 0x0000000100967802 */ /* 0x000fe40000000f00 */
[----:B------:R-:W-:Y:S02]  /*1aa30*/  MOV R3, 0x1aa50 ;  /* 0x0001aa5000037802 */ /* 0x000fe40000000f00 */
[----:B--2---:R-:W-:Y:S05]  /*1aa40*/  CALL.REL.NOINC `($__internal_30_$__cuda_sm70_shflsync_bfly_p) ;  /* 0x00000f8000007944 */ /* 0x004fea0003c00000 */
[----:B------:R-:W-:Y:S01]  /*1aa50*/  FADD.FTZ R0, R0, R150 ;  /* 0x0000009600007221 */ /* 0x000fe20000010000 */
[----:B------:R-:W-:Y:S02]  /*1aa60*/  MOV R2, R199 ;  /* 0x000000c700027202 */ /* 0x000fe40000000f00 */
[----:B------:R-:W-:Y:S02]  /*1aa70*/  MOV R150, 0x2 ;  /* 0x0000000200967802 */ /* 0x000fe40000000f00 */
[----:B------:R-:W-:Y:S02]  /*1aa80*/  MOV R3, 0x1aaa0 ;  /* 0x0001aaa000037802 */ /* 0x000fe40000000f00 */
[----:B------:R-:W-:Y:S05]  /*1aa90*/  CALL.REL.NOINC `($__internal_30_$__cuda_sm70_shflsync_bfly_p) ;  /* 0x00000f3000007944 */ /* 0x000fea0003c00000 */
[----:B------:R-:W-:Y:S01]  /*1aaa0*/  FADD.FTZ R4, R199, R150 ;  /* 0x00000096c7047221 */ /* 0x000fe20000010000 */
[----:B------:R-:W-:-:S02]  /*1aab0*/  MOV R150, 0x1 ;  /* 0x0000000100967802 */ /* 0x000fc40000000f00 */
[----:B------:R-:W-:Y:S02]  /*1aac0*/  MOV R3, 0x1aaf0 ;  /* 0x0001aaf000037802 */ /* 0x000fe40000000f00 */
[----:B------:R-:W-:Y:S02]  /*1aad0*/  MOV R2, R4 ;  /* 0x0000000400027202 */ /* 0x000fe40000000f00 */
[----:B------:R-:W-:Y:S05]  /*1aae0*/  CALL.REL.NOINC `($__internal_30_$__cuda_sm70_shflsync_bfly_p) ;  /* 0x00000ee000007944 */ /* 0x000fea0003c00000 */
[----:B------:R-:W-:Y:S01]  /*1aaf0*/  MOV R3, R150 ;  /* 0x0000009600037202 */ /* 0x000fe20000000f00 */
[----:B------:R-:W-:Y:S05]  /*1ab00*/  BRA `(.L_x_1918) ;  /* 0xffff994000007947 */ /* 0x000fea000383ffff */
.L_x_1840:
[----:B--234-:R-:W-:Y:S01]  /*1ab10*/  IMAD.MOV.U32 R33, RZ, RZ, R13 ;  /* 0x000000ffff217224 */ /* 0x01cfe200078e000d */
[----:B------:R-:W-:Y:S01]  /*1ab20*/  MOV R32, RZ ;  /* 0x000000ff00207202 */ /* 0x000fe20000000f00 */
[----:B------:R-:W-:Y:S01]  /*1ab30*/  IMAD.MOV.U32 R3, RZ, RZ, 0x181f ;  /* 0x0000181fff037424 */ /* 0x000fe200078e00ff */
[----:B------:R-:W-:Y:S02]  /*1ab40*/  MOV R2, 0x1ab60 ;  /* 0x0001ab6000027802 */ /* 0x000fe40000000f00 */
[----:B-1----:R-:W-:Y:S05]  /*1ab50*/  CALL.REL.NOINC `($__internal_31_$__cuda_sm70_shflsync_idx_p) ;  /* 0x00000ec000007944 */ /* 0x002fea0003c00000 */
[----:B------:R-:W-:Y:S01]  /*1ab60*/  MOV R5, R34 ;  /* 0x0000002200057202 */ /* 0x000fe20000000f00 */
[----:B------:R-:W-:Y:S05]  /*1ab70*/  BRA `(.L_x_1919) ;  /* 0xffffb19000007947 */ /* 0x000fea000383ffff */
.L_x_1841:
[----:B------:R-:W-:Y:S01]  /*1ab80*/  IMAD.MOV.U32 R33, RZ, RZ, R14 ;  /* 0x000000ffff217224 */ /* 0x000fe200078e000e */
[----:B------:R-:W-:Y:S01]  /*1ab90*/  MOV R32, RZ ;  /* 0x000000ff00207202 */ /* 0x000fe20000000f00 */
[----:B------:R-:W-:Y:S01]  /*1aba0*/  IMAD.MOV.U32 R3, RZ, RZ, 0x181f ;  /* 0x0000181fff037424 */ /* 0x000fe200078e00ff */
[----:B------:R-:W-:-:S02]  /*1abb0*/  MOV R2, 0x1abd0 ;  /* 0x0001abd000027802 */ /* 0x000fc40000000f00 */
[----:B-123--:R-:W-:Y:S05]  /*1abc0*/  CALL.REL.NOINC `($__internal_31_$__cuda_sm70_shflsync_idx_p) ;  /* 0x00000e5000007944 */ /* 0x00efea0003c00000 */
[----:B------:R-:W-:Y:S01]  /*1abd0*/  MOV R0, R34 ;  /* 0x0000002200007202 */ /* 0x000fe20000000f00 */
[----:B------:R-:W-:Y:S05]  /*1abe0*/  BRA `(.L_x_1920) ;  /* 0xffffb14000007947 */ /* 0x000fea000383ffff */
.L_x_1844:
[----:B------:R-:W-:Y:S01]  /*1abf0*/  IMAD.MOV.U32 R33, RZ, RZ, R13 ;  /* 0x000000ffff217224 */ /* 0x000fe200078e000d */
[----:B------:R-:W-:Y:S01]  /*1ac00*/  MOV R32, 0x1 ;  /* 0x0000000100207802 */ /* 0x000fe20000000f00 */
[----:B--2---:R-:W-:Y:S01]  /*1ac10*/  IMAD.MOV.U32 R3, RZ, RZ, 0x181f ;  /* 0x0000181fff037424 */ /* 0x004fe200078e00ff */
[----:B------:R-:W-:-:S02]  /*1ac20*/  MOV R2, 0x1ac40 ;  /* 0x0001ac4000027802 */ /* 0x000fc40000000f00 */
[----:B-1-34-:R-:W-:Y:S05]  /*1ac30*/  CALL.REL.NOINC `($__internal_31_$__cuda_sm70_shflsync_idx_p) ;  /* 0x00000de000007944 */ /* 0x01afea0003c00000 */
        /* <DEDUP_REMOVED lines=8> */
.L_x_1847:
[----:B------:R-:W-:Y:S01]  /*1acc0*/  IMAD.MOV.U32 R33, RZ, RZ, R13 ;  /* 0x000000ffff217224 */ /* 0x000fe200078e000d */
[----:B------:R-:W-:Y:S01]  /*1acd0*/  MOV R32, 0x2 ;  /* 0x0000000200207802 */ /* 0x000fe20000000f00 */
[----:B--2---:R-:W-:Y:S01]  /*1ace0*/  IMAD.MOV.U32 R3, RZ, RZ, 0x181f ;  /* 0x0000181fff037424 */ /* 0x004fe200078e00ff */
[----:B------:R-:W-:Y:S02]  /*1acf0*/  MOV R2, 0x1ad10 ;  /* 0x0001ad1000027802 */ /* 0x000fe40000000f00 */
[----:B-1-34-:R-:W-:Y:S05]  /*1ad00*/  CALL.REL.NOINC `($__internal_31_$__cuda_sm70_shflsync_idx_p) ;  /* 0x00000d1000007944 */ /* 0x01afea0003c00000 */
[----:B------:R-:W-:Y:S01]  /*1ad10*/  MOV R5, R34 ;  /* 0x0000002200057202 */ /* 0x000fe20000000f00 */
[----:B------:R-:W-:Y:S05]  /*1ad20*/  BRA `(.L_x_1922) ;  /* 0xffffb26000007947 */ /* 0x000fea000383ffff */
.L_x_1848:
[----:B------:R-:W-:Y:S01]  /*1ad30*/  IMAD.MOV.U32 R33, RZ, RZ, R14 ;  /* 0x000000ffff217224 */ /* 0x000fe200078e000e */
[----:B------:R-:W-:Y:S01]  /*1ad40*/  MOV R32, 0x2 ;  /* 0x0000000200207802 */ /* 0x000fe20000000f00 */
[----:B--2---:R-:W-:Y:S01]  /*1ad50*/  IMAD.MOV.U32 R3, RZ, RZ, 0x181f ;  /* 0x0000181fff037424 */ /* 0x004fe200078e00ff */
[----:B------:R-:W-:Y:S02]  /*1ad60*/  MOV R2, 0x1ad80 ;  /* 0x0001ad8000027802 */ /* 0x000fe40000000f00 */
[----:B-1-34-:R-:W-:Y:S05]  /*1ad70*/  CALL.REL.NOINC `($__internal_31_$__cuda_sm70_shflsync_idx_p) ;  /* 0x00000ca000007944 */ /* 0x01afea0003c00000 */
[----:B------:R-:W-:Y:S01]  /*1ad80*/  MOV R0, R34 ;  /* 0x0000002200007202 */ /* 0x000fe20000000f00 */
[----:B------:R-:W-:Y:S05]  /*1ad90*/  BRA `(.L_x_1923) ;  /* 0xffffb21000007947 */ /* 0x000fea000383ffff */
.L_x_1851:
[----:B------:R-:W-:Y:S01]  /*1ada0*/  IMAD.MOV.U32 R33, RZ, RZ, R13 ;  /* 0x000000ffff217224 */ /* 0x000fe200078e000d */
[----:B------:R-:W-:Y:S01]  /*1adb0*/  MOV R32, 0x3 ;  /* 0x0000000300207802 */ /* 0x000fe20000000f00 */
[----:B---3--:R-:W-:Y:S01]  /*1adc0*/  IMAD.MOV.U32 R3, RZ, RZ, 0x181f ;  /* 0x0000181fff037424 */ /* 0x008fe200078e00ff */
        /* <DEDUP_REMOVED lines=10> */
.L_x_1853:
[----:B------:R-:W-:Y:S01]  /*1ae70*/  IMAD.MOV.U32 R33, RZ, RZ, R5 ;  /* 0x000000ffff217224 */ /* 0x000fe200078e0005 */
[----:B------:R-:W-:Y:S01]  /*1ae80*/  MOV R32, RZ ;  /* 0x000000ff00207202 */ /* 0x000fe20000000f00 */
[----:B------:R-:W-:Y:S01]  /*1ae90*/  IMAD.MOV.U32 R3, RZ, RZ, 0x1c1f ;  /* 0x00001c1fff037424 */ /* 0x000fe200078e00ff */
[----:B------:R-:W-:Y:S02]  /*1aea0*/  MOV R2, 0x1aec0 ;  /* 0x0001aec000027802 */ /* 0x000fe40000000f00 */
[----:B--2---:R-:W-:Y:S05]  /*1aeb0*/  CALL.REL.NOINC `($__internal_31_$__cuda_sm70_shflsync_idx_p) ;  /* 0x00000b6000007944 */ /* 0x004fea0003c00000 */
[----:B------:R-:W-:Y:S01]  /*1aec0*/  MOV R4, R34 ;  /* 0x0000002200047202 */ /* 0x000fe20000000f00 */
[----:B------:R-:W-:Y:S05]  /*1aed0*/  BRA `(.L_x_1925) ;  /* 0xffffb53000007947 */ /* 0x000fea000383ffff */
.L_x_1854:
[----:B------:R-:W-:Y:S01]  /*1aee0*/  IMAD.MOV.U32 R33, RZ, RZ, R14 ;  /* 0x000000ffff217224 */ /* 0x000fe200078e000e */
[----:B------:R-:W-:Y:S01]  /*1aef0*/  MOV R32, RZ ;  /* 0x000000ff00207202 */ /* 0x000fe20000000f00 */
[----:B------:R-:W-:Y:S01]  /*1af00*/  IMAD.MOV.U32 R3, RZ, RZ, 0x1c1f ;  /* 0x00001c1fff037424 */ /* 0x000fe200078e00ff */
[----:B------:R-:W-:Y:S02]  /*1af10*/  MOV R2, 0x1af30 ;  /* 0x0001af3000027802 */ /* 0x000fe40000000f00 */
[----:B-123--:R-:W-:Y:S05]  /*1af20*/  CALL.REL.NOINC `($__internal_31_$__cuda_sm70_shflsync_idx_p) ;  /* 0x00000af000007944 */ /* 0x00efea0003c00000 */
[----:B------:R-:W-:Y:S01]  /*1af30*/  MOV R0, R34 ;  /* 0x0000002200007202 */ /* 0x000fe20000000f00 */
[----:B------:R-:W-:Y:S05]  /*1af40*/  BRA `(.L_x_1926) ;  /* 0xffffb4e000007947 */ /* 0x000fea000383ffff */
.L_x_1857:
        /* <DEDUP_REMOVED lines=13> */
.L_x_1861:
[----:B------:R-:W-:Y:S01]  /*1b020*/  IMAD.MOV.U32 R33, RZ, RZ, R5 ;  /* 0x000000ffff217224 */ /* 0x000fe200078e0005 */
[----:B------:R-:W-:Y:S01]  /*1b030*/  MOV R32, RZ ;  /* 0x000000ff00207202 */ /* 0x000fe20000000f00 */
[----:B------:R-:W-:Y:S01]  /*1b040*/  IMAD.MOV.U32 R3, RZ, RZ, 0x181f ;  /* 0x0000181fff037424 */ /* 0x000fe200078e00ff */
[----:B------:R-:W-:Y:S02]  /*1b050*/  MOV R2, 0x1b070 ;  /* 0x0001b07000027802 */ /* 0x000fe40000000f00 */
[----:B--2---:R-:W-:Y:S05]  /*1b060*/  CALL.REL.NOINC `($__internal_31_$__cuda_sm70_shflsync_idx_p) ;  /* 0x000009b000007944 */ /* 0x004fea0003c00000 */
[----:B------:R-:W-:Y:S01]  /*1b070*/  MOV R4, R34 ;  /* 0x0000002200047202 */ /* 0x000fe20000000f00 */
[----:B------:R-:W-:Y:S05]  /*1b080*/  BRA `(.L_x_1928) ;  /* 0xffffd05000007947 */ /* 0x000fea000383ffff */
.L_x_1862:
[----:B------:R-:W-:Y:S01]  /*1b090*/  IMAD.MOV.U32 R33, RZ, RZ, R14 ;  /* 0x000000ffff217224 */ /* 0x000fe200078e000e */
[----:B------:R-:W-:Y:S01]  /*1b0a0*/  MOV R32, RZ ;  /* 0x000000ff00207202 */ /* 0x000fe20000000f00 */
[----:B------:R-:W-:Y:S01]  /*1b0b0*/  IMAD.MOV.U32 R3, RZ, RZ, 0x181f ;  /* 0x0000181fff037424 */ /* 0x000fe200078e00ff */
[----:B------:R-:W-:Y:S02]  /*1b0c0*/  MOV R2, 0x1b0e0 ;  /* 0x0001b0e000027802 */ /* 0x000fe40000000f00 */
[----:B-123--:R-:W-:Y:S05]  /*1b0d0*/  CALL.REL.NOINC `($__internal_31_$__cuda_sm70_shflsync_idx_p) ;  /* 0x0000094000007944 */ /* 0x00efea0003c00000 */
[----:B------:R-:W-:Y:S01]  /*1b0e0*/  MOV R0, R34 ;  /* 0x0000002200007202 */ /* 0x000fe20000000f00 */
[----:B------:R-:W-:Y:S05]  /*1b0f0*/  BRA `(.L_x_1929) ;  /* 0xffffd00000007947 */ /* 0x000fea000383ffff */
.L_x_1865:
[----:B------:R-:W-:Y:S01]  /*1b100*/  IMAD.MOV.U32 R33, RZ, RZ, R5 ;  /* 0x000000ffff217224 */ /* 0x000fe200078e0005 */
[----:B------:R-:W-:Y:S01]  /*1b110*/  MOV R32, 0x1 ;  /* 0x0000000100207802 */ /* 0x000fe20000000f00 */
[----:B-1----:R-:W-:Y:S01]  /*1b120*/  IMAD.MOV.U32 R3, RZ, RZ, 0x181f ;  /* 0x0000181fff037424 */ /* 0x002fe200078e00ff */
[----:B------:R-:W-:-:S02]  /*1b130*/  MOV R2, 0x1b150 ;  /* 0x0001b15000027802 */ /* 0x000fc40000000f00 */
[----:B--234-:R-:W-:Y:S05]  /*1b140*/  CALL.REL.NOINC `($__internal_31_$__cuda_sm70_shflsync_idx_p) ;  /* 0x000008d000007944 */ /* 0x01cfea0003c00000 */
        /* <DEDUP_REMOVED lines=8> */
.L_x_1868:
[----:B------:R-:W-:Y:S01]  /*1b1d0*/  IMAD.MOV.U32 R33, RZ, RZ, R5 ;  /* 0x000000ffff217224 */ /* 0x000fe200078e0005 */
[----:B------:R-:W-:Y:S01]  /*1b1e0*/  MOV R32, 0x2 ;  /* 0x0000000200207802 */ /* 0x000fe20000000f00 */
[----:B-1----:R-:W-:Y:S01]  /*1b1f0*/  IMAD.MOV.U32 R3, RZ, RZ, 0x181f ;  /* 0x0000181fff037424 */ /* 0x002fe200078e00ff */
[----:B------:R-:W-:Y:S02]  /*1b200*/  MOV R2, 0x1b220 ;  /* 0x0001b22000027802 */ /* 0x000fe40000000f00 */
[----:B--234-:R-:W-:Y:S05]  /*1b210*/  CALL.REL.NOINC `($__internal_31_$__cuda_sm70_shflsync_idx_p) ;  /* 0x0000080000007944 */ /* 0x01cfea0003c00000 */
[----:B------:R-:W-:Y:S01]  /*1b220*/  MOV R4, R34 ;  /* 0x0000002200047202 */ /* 0x000fe20000000f00 */
[----:B------:R-:W-:Y:S05]  /*1b230*/  BRA `(.L_x_1931) ;  /* 0xffffd13000007947 */ /* 0x000fea000383ffff */
.L_x_1869:
[----:B------:R-:W-:Y:S01]  /*1b240*/  IMAD.MOV.U32 R33, RZ, RZ, R14 ;  /* 0x000000ffff217224 */ /* 0x000fe200078e000e */
[----:B------:R-:W-:Y:S01]  /*1b250*/  MOV R32, 0x2 ;  /* 0x0000000200207802 */ /* 0x000fe20000000f00 */
[----:B-1----:R-:W-:Y:S01]  /*1b260*/  IMAD.MOV.U32 R3, RZ, RZ, 0x181f ;  /* 0x0000181fff037424 */ /* 0x002fe200078e00ff */
[----:B------:R-:W-:Y:S02]  /*1b270*/  MOV R2, 0x1b290 ;  /* 0x0001b29000027802 */ /* 0x000fe40000000f00 */
[----:B--234-:R-:W-:Y:S05]  /*1b280*/  CALL.REL.NOINC `($__internal_31_$__cuda_sm70_shflsync_idx_p) ;  /* 0x0000079000007944 */ /* 0x01cfea0003c00000 */
[----:B------:R-:W-:Y:S01]  /*1b290*/  MOV R0, R34 ;  /* 0x0000002200007202 */ /* 0x000fe20000000f00 */
[----:B------:R-:W-:Y:S05]  /*1b2a0*/  BRA `(.L_x_1932) ;  /* 0xffffd0e000007947 */ /* 0x000fea000383ffff */
.L_x_1872:
        /* <DEDUP_REMOVED lines=13> */
.L_x_1874:
[----:B------:R-:W-:Y:S01]  /*1b380*/  IMAD.MOV.U32 R33, RZ, RZ, R35 ;  /* 0x000000ffff217224 */ /* 0x000fe200078e0023 */
[----:B------:R-:W-:Y:S01]  /*1b390*/  MOV R32, RZ ;  /* 0x000000ff00207202 */ /* 0x000fe20000000f00 */
[----:B------:R-:W-:Y:S01]  /*1b3a0*/  IMAD.MOV.U32 R3, RZ, RZ, 0x1f ;  /* 0x0000001fff037424 */ /* 0x000fe200078e00ff */
[----:B------:R-:W-:Y:S02]  /*1b3b0*/  MOV R2, 0x1b3d0 ;  /* 0x0001b3d000027802 */ /* 0x000fe40000000f00 */
[----:B-1-3--:R-:W-:Y:S05]  /*1b3c0*/  CALL.REL.NOINC `($__internal_31_$__cuda_sm70_shflsync_idx_p) ;  /* 0x0000065000007944 */ /* 0x00afea0003c00000 */
[----:B------:R-:W-:Y:S01]  /*1b3d0*/  MOV R9, R34 ;  /* 0x0000002200097202 */ /* 0x000fe20000000f00 */
[----:B------:R-:W-:Y:S05]  /*1b3e0*/  BRA `(.L_x_1934) ;  /* 0xffffd2a000007947 */ /* 0x000fea000383ffff */
.L_x_1875:
[----:B------:R-:W-:Y:S01]  /*1b3f0*/  IMAD.MOV.U32 R33, RZ, RZ, R35 ;  /* 0x000000ffff217224 */ /* 0x000fe200078e0023 */
[----:B------:R-:W-:Y:S01]  /*1b400*/  MOV R32, 0x1 ;  /* 0x0000000100207802 */ /* 0x000fe20000000f00 */
[----:B------:R-:W-:Y:S01]  /*1b410*/  IMAD.MOV.U32 R3, RZ, RZ, 0x1f ;  /* 0x0000001fff037424 */ /* 0x000fe200078e00ff */
[----:B------:R-:W-:Y:S02]  /*1b420*/  MOV R2, 0x1b440 ;  /* 0x0001b44000027802 */ /* 0x000fe40000000f00 */
[----:B-1234-:R-:W-:Y:S05]  /*1b430*/  CALL.REL.NOINC `($__internal_31_$__cuda_sm70_shflsync_idx_p) ;  /* 0x000005e000007944 */ /* 0x01efea0003c00000 */
[----:B------:R-:W-:Y:S01]  /*1b440*/  MOV R6, R34 ;  /* 0x0000002200067202 */ /* 0x000fe20000000f00 */
[----:B------:R-:W-:Y:S05]  /*1b450*/  BRA `(.L_x_1935) ;  /* 0xffffd25000007947 */ /* 0x000fea000383ffff */
.L_x_1876:
[----:B------:R-:W-:Y:S02]  /*1b460*/  MOV R3, 0x1 ;  /* 0x0000000100037802 */ /* 0x000fe40000000f00 */
[----:B------:R-:W-:-:S02]  /*1b470*/  MOV R2, 0x1b490 ;  /* 0x0001b49000027802 */ /* 0x000fc40000000f00 */
[----:B--2-4-:R-:W-:Y:S05]  /*1b480*/  CALL.REL.NOINC `($__internal_32_$__cuda_sm70_shflsync_up_p) ;  /* 0x000005e000007944 */ /* 0x014fea0003c00000 */
[----:B------:R-:W-:Y:S05]  /*1b490*/  BRA `(.L_x_1936) ;  /* 0xffffd33000007947 */ /* 0x000fea000383ffff */
.L_x_1877:
[----:B------:R-:W-:Y:S02]  /*1b4a0*/  MOV R3, 0x2 ;  /* 0x0000000200037802 */ /* 0x000fe40000000f00 */
[----:B------:R-:W-:-:S02]  /*1b4b0*/  MOV R2, 0x1b4d0 ;  /* 0x0001b4d000027802 */ /* 0x000fc40000000f00 */
[----:B--2-4-:R-:W-:Y:S05]  /*1b4c0*/  CALL.REL.NOINC `($__internal_32_$__cuda_sm70_shflsync_up_p) ;  /* 0x000005a000007944 */ /* 0x014fea0003c00000 */
        /* <DEDUP_REMOVED lines=24> */
.L_x_1881:
[----:B------:R-:W-:Y:S02]  /*1b650*/  MOV R3, 0x1 ;  /* 0x0000000100037802 */ /* 0x000fe40000000f00 */
[----:B------:R-:W-:Y:S02]  /*1b660*/  MOV R2, 0x1b680 ;  /* 0x0001b68000027802 */ /* 0x000fe40000000f00 */
[----:B--2---:R-:W-:Y:S05]  /*1b670*/  CALL.REL.NOINC `($__internal_32_$__cuda_sm70_shflsync_up_p) ;  /* 0x000003f000007944 */ /* 0x004fea0003c00000 */
[----:B------:R-:W-:Y:S01]  /*1b680*/  MOV R2, R4 ;  /* 0x0000000400027202 */ /* 0x000fe20000000f00 */
[----:B------:R-:W-:Y:S05]  /*1b690*/  BRA `(.L_x_1938) ;  /* 0xffffd39000007947 */ /* 0x000fea000383ffff */
.L_x_1882:
        /* <DEDUP_REMOVED lines=27> */
.L_x_1884:
[----:B------:R-:W-:Y:S02]  /*1b850*/  SEL R0, RZ, 0x1, P0 ;  /* 0x00000001ff007807 */ /* 0x000fe40000000000 */
[----:B------:R-:W-:Y:S02]  /*1b860*/  MOV R2, 0x1b880 ;  /* 0x0001b88000027802 */ /* 0x000fe40000000f00 */
[----:B-12---:R-:W-:Y:S05]  /*1b870*/  CALL.REL.NOINC `($__internal_33_$__cuda_sm70_votesync_ballot) ;  /* 0x0000025000007944 */ /* 0x006fea0003c00000 */
[----:B------:R-:W-:Y:S05]  /*1b880*/  BRA `(.L_x_1940) ;  /* 0xffffd33000007947 */ /* 0x000fea000383ffff */
.L_x_1885:
[----:B------:R-:W-:Y:S01]  /*1b890*/  IMAD.MOV.U32 R33, RZ, RZ, R7 ;  /* 0x000000ffff217224 */ /* 0x000fe200078e0007 */
[----:B----4-:R-:W-:Y:S01]  /*1b8a0*/  MOV R32, R13 ;  /* 0x0000000d00207202 */ /* 0x010fe20000000f00 */
[----:B------:R-:W-:Y:S01]  /*1b8b0*/  IMAD.MOV.U32 R3, RZ, RZ, 0x1f ;  /* 0x0000001fff037424 */ /* 0x000fe200078e00ff */
[----:B------:R-:W-:Y:S02]  /*1b8c0*/  MOV R2, 0x1b8e0 ;  /* 0x0001b8e000027802 */ /* 0x000fe40000000f00 */
[----:B-123--:R-:W-:Y:S05]  /*1b8d0*/  CALL.REL.NOINC `($__internal_31_$__cuda_sm70_shflsync_idx_p) ;  /* 0x0000014000007944 */ /* 0x00efea0003c00000 */
[----:B------:R-:W-:Y:S01]  /*1b8e0*/  IMAD.MOV.U32 R12, RZ, RZ, R34 ;  /* 0x000000ffff0c7224 */ /* 0x000fe200078e0022 */
[----:B------:R-:W-:Y:S01]  /*1b8f0*/  MOV R32, R13 ;  /* 0x0000000d00207202 */ /* 0x000fe20000000f00 */
[----:B------:R-:W-:Y:S01]  /*1b900*/  IMAD.MOV.U32 R33, RZ, RZ, R8 ;  /* 0x000000ffff217224 */ /* 0x000fe200078e0008 */
[----:B------:R-:W-:Y:S02]  /*1b910*/  MOV R3, 0x1f ;  /* 0x0000001f00037802 */ /* 0x000fe40000000f00 */
[----:B------:R-:W-:-:S02]  /*1b920*/  MOV R2, 0x1b940 ;  /* 0x0001b94000027802 */ /* 0x000fc40000000f00 */
[----:B------:R-:W-:Y:S05]  /*1b930*/  CALL.REL.NOINC `($__internal_31_$__cuda_sm70_shflsync_idx_p) ;  /* 0x000000e000007944 */ /* 0x000fea0003c00000 */
[----:B------:R-:W-:Y:S01]  /*1b940*/  MOV R5, R34 ;  /* 0x0000002200057202 */ /* 0x000fe20000000f00 */
[----:B------:R-:W-:Y:S05]  /*1b950*/  BRA `(.L_x_1941) ;  /* 0xffffd2a000007947 */ /* 0x000fea000383ffff */
.L_x_1888:
[----:B------:R-:W-:Y:S01]  /*1b960*/  IMAD.MOV.U32 R33, RZ, RZ, R4 ;  /* 0x000000ffff217224 */ /* 0x000fe200078e0004 */
[----:B------:R-:W-:Y:S01]  /*1b970*/  MOV R32, R0 ;  /* 0x0000000000207202 */ /* 0x000fe20000000f00 */
[----:B------:R-:W-:Y:S01]  /*1b980*/  IMAD.MOV.U32 R3, RZ, RZ, 0x1f ;  /* 0x0000001fff037424 */ /* 0x000fe200078e00ff */
[----:B------:R-:W-:-:S02]  /*1b990*/  MOV R2, 0x1b9b0 ;  /* 0x0001b9b000027802 */ /* 0x000fc40000000f00 */
[----:B-12-4-:R-:W-:Y:S05]  /*1b9a0*/  CALL.REL.NOINC `($__internal_31_$__cuda_sm70_shflsync_idx_p) ;  /* 0x0000007000007944 */ /* 0x016fea0003c00000 */
[----:B------:R-:W-:Y:S01]  /*1b9b0*/  MOV R15, R34 ;  /* 0x00000022000f7202 */ /* 0x000fe20000000f00 */
[----:B------:R-:W-:Y:S05]  /*1b9c0*/  BRA `(.L_x_1887) ;  /* 0xffffd29000007947 */ /* 0x000fea000383ffff */
        .weak           $__internal_30_$__cuda_sm70_shflsync_bfly_p
        .type           $__internal_30_$__cuda_sm70_shflsync_bfly_p,@function
        .size           $__internal_30_$__cuda_sm70_shflsync_bfly_p,($__internal_31_$__cuda_sm70_shflsync_idx_p - $__internal_30_$__cuda_sm70_shflsync_bfly_p)
$__internal_30_$__cuda_sm70_shflsync_bfly_p:
[----:B------:R-:W-:Y:S04]  /*1b9d0*/  WARPSYNC R224 ;  /* 0x000000e000007348 */ /* 0x000fe80003800000 */
[----:B------:R1:W2:Y:S02]  /*1b9e0*/  SHFL.BFLY PT, R150, R2, R150, R225 ;  /* 0x0c00009602967389 */ /* 0x0002a400000e00e1 */
[----:B-1----:R-:W-:-:S02]  /*1b9f0*/  MOV R2, R3 ;  /* 0x0000000300027202 */ /* 0x002fc40000000f00 */
[----:B------:R-:W-:-:S04]  /*1ba00*/  MOV R3, 0x0 ;  /* 0x0000000000037802 */ /* 0x000fc80000000f00 */
[----:B--2---:R-:W-:Y:S05]  /*1ba10*/  RET.REL.NODEC R2 `(_ZN7cutlass13device_kernelIN5flash19enable_sm80_to_sm89INS1_16FlashAttnFwdSm80INS1_25CollectiveMainloopFwdSm80ILi8ELi2ELb0EN4cute5tupleIJNS5_1CILi128EEENS7_ILi64EEENS7_ILi192EEEEEELi192ENS_10bfloat16_tEfNS_4arch4Sm80ELb0ELb0ELb0ELb1ELb1ELb1ELb1ELb1EEENS1_21CollectiveEpilogueFwdINS6_IJS8_SA_S9_EEENS6_IJNS7_ILi1EEESI_SI_EEESC_SE_Li256ELb1ELb1ELb1ELb0EEENS1_36VarlenDynamicPersistentTileSchedulerILi128ELi64ELi256ELi256ELb1ELb1ELb0ELb0ELb1ELb1EEEEEEEEEvNT_6ParamsE) ;  /* 0xfffe45e002007950 */ /* 0x004fea0003c3ffff */
        .weak           $__internal_31_$__cuda_sm70_shflsync_idx_p
        .type           $__internal_31_$__cuda_sm70_shflsync_idx_p,@function
        .size           $__internal_31_$__cuda_sm70_shflsync_idx_p,($__internal_32_$__cuda_sm70_shflsync_up_p - $__internal_31_$__cuda_sm70_shflsync_idx_p)
$__internal_31_$__cuda_sm70_shflsync_idx_p:
[----:B------:R-:W-:-:S04]  /*1ba20*/  MOV R34, 0xffffffff ;  /* 0xffffffff00227802 */ /* 0x000fc80000000f00 */
[----:B------:R-:W-:Y:S04]  /*1ba30*/  WARPSYNC R34 ;  /* 0x0000002200007348 */ /* 0x000fe80003800000 */
[----:B------:R1:W2:Y:S02]  /*1ba40*/  SHFL.IDX PT, R34, R33, R32, R3 ;  /* 0x0000002021227389 */ /* 0x0002a400000e0003 */
[----:B-1----:R-:W-:-:S04]  /*1ba50*/  MOV R3, 0x0 ;  /* 0x0000000000037802 */ /* 0x002fc80000000f00 */
[----:B--2---:R-:W-:Y:S05]  /*1ba60*/  RET.REL.NODEC R2 `(_ZN7cutlass13device_kernelIN5flash19enable_sm80_to_sm89INS1_16FlashAttnFwdSm80INS1_25CollectiveMainloopFwdSm80ILi8ELi2ELb0EN4cute5tupleIJNS5_1CILi128EEENS7_ILi64EEENS7_ILi192EEEEEELi192ENS_10bfloat16_tEfNS_4arch4Sm80ELb0ELb0ELb0ELb1ELb1ELb1ELb1ELb1EEENS1_21CollectiveEpilogueFwdINS6_IJS8_SA_S9_EEENS6_IJNS7_ILi1EEESI_SI_EEESC_SE_Li256ELb1ELb1ELb1ELb0EEENS1_36VarlenDynamicPersistentTileSchedulerILi128ELi64ELi256ELi256ELb1ELb1ELb0ELb0ELb1ELb1EEEEEEEEEvNT_6ParamsE) ;  /* 0xfffe459002007950 */ /* 0x004fea0003c3ffff */
        .weak           $__internal_32_$__cuda_sm70_shflsync_up_p
        .type           $__internal_32_$__cuda_sm70_shflsync_up_p,@function
        .size           $__internal_32_$__cuda_sm70_shflsync_up_p,($__internal_33_$__cuda_sm70_votesync_ballot - $__internal_32_$__cuda_sm70_shflsync_up_p)
$__internal_32_$__cuda_sm70_shflsync_up_p:
[----:B------:R-:W-:Y:S02]  /*1ba70*/  MOV R4, RZ ;  /* 0x000000ff00047202 */ /* 0x000fe40000000f00 */
[----:B------:R-:W-:-:S04]  /*1ba80*/  MOV R12, 0xffffffff ;  /* 0xffffffff000c7802 */ /* 0x000fc80000000f00 */
[----:B------:R-:W-:Y:S04]  /*1ba90*/  WARPSYNC R12 ;  /* 0x0000000c00007348 */ /* 0x000fe80003800000 */
[----:B------:R1:W2:Y:S02]  /*1baa0*/  SHFL.UP PT, R4, R0, R3, R4 ;  /* 0x0400000300047389 */ /* 0x0002a400000e0004 */
[----:B-1----:R-:W-:-:S04]  /*1bab0*/  MOV R3, 0x0 ;  /* 0x0000000000037802 */ /* 0x002fc80000000f00 */
[----:B--2---:R-:W-:Y:S05]  /*1bac0*/  RET.REL.NODEC R2 `(_ZN7cutlass13device_kernelIN5flash19enable_sm80_to_sm89INS1_16FlashAttnFwdSm80INS1_25CollectiveMainloopFwdSm80ILi8ELi2ELb0EN4cute5tupleIJNS5_1CILi128EEENS7_ILi64EEENS7_ILi192EEEEEELi192ENS_10bfloat16_tEfNS_4arch4Sm80ELb0ELb0ELb0ELb1ELb1ELb1ELb1ELb1EEENS1_21CollectiveEpilogueFwdINS6_IJS8_SA_S9_EEENS6_IJNS7_ILi1EEESI_SI_EEESC_SE_Li256ELb1ELb1ELb1ELb0EEENS1_36VarlenDynamicPersistentTileSchedulerILi128ELi64ELi256ELi256ELb1ELb1ELb0ELb0ELb1ELb1EEEEEEEEEvNT_6ParamsE) ;  /* 0xfffe453002007950 */ /* 0x004fea0003c3ffff */
        .weak           $__internal_33_$__cuda_sm70_votesync_ballot
        .type           $__internal_33_$__cuda_sm70_votesync_ballot,@function
        .size           $__internal_33_$__cuda_sm70_votesync_ballot,(.L_x_3147 - $__internal_33_$__cuda_sm70_votesync_ballot)
$__internal_33_$__cuda_sm70_votesync_ballot:
[----:B------:R-:W-:Y:S01]  /*1bad0*/  ISETP.NE.U32.AND P0, PT, R0, 0x1, PT ;  /* 0x000000010000780c */ /* 0x000fe20003f05070 */
[----:B------:R-:W-:-:S04]  /*1bae0*/  IMAD.MOV.U32 R3, RZ, RZ, -0x1 ;  /* 0xffffffffff037424 */ /* 0x000fc800078e00ff */
[----:B------:R-:W-:Y:S08]  /*1baf0*/  WARPSYNC R3 ;  /* 0x0000000300007348 */ /* 0x000ff00003800000 */
[----:B------:R-:W-:-:S04]  /*1bb00*/  VOTE.ANY R0, PT, !P0 ;  /* 0x0000000000007806 */ /* 0x000fc800040e0100 */
[----:B------:R-:W-:Y:S01]  /*1bb10*/  LOP3.LUT R0, R0, R3, RZ, 0xc0, !PT ;  /* 0x0000000300007212 */ /* 0x000fe200078ec0ff */
[----:B------:R-:W-:-:S04]  /*1bb20*/  IMAD.MOV.U32 R3, RZ, RZ, 0x0 ;  /* 0x00000000ff037424 */ /* 0x000fc800078e00ff */
[----:B------:R-:W-:Y:S05]  /*1bb30*/  RET.REL.NODEC R2 `(_ZN7cutlass13device_kernelIN5flash19enable_sm80_to_sm89INS1_16FlashAttnFwdSm80INS1_25CollectiveMainloopFwdSm80ILi8ELi2ELb0EN4cute5tupleIJNS5_1CILi128EEENS7_ILi64EEENS7_ILi192EEEEEELi192ENS_10bfloat16_tEfNS_4arch4Sm80ELb0ELb0ELb0ELb1ELb1ELb1ELb1ELb1EEENS1_21CollectiveEpilogueFwdINS6_IJS8_SA_S9_EEENS6_IJNS7_ILi1EEESI_SI_EEESC_SE_Li256ELb1ELb1ELb1ELb0EEENS1_36VarlenDynamicPersistentTileSchedulerILi128ELi64ELi256ELi256ELb1ELb1ELb0ELb0ELb1ELb1EEEEEEEEEvNT_6ParamsE) ;  /* 0xfffe44c002007950 */ /* 0x000fea0003c3ffff */
.L_x_1942:
        /* <DEDUP_REMOVED lines=12> */
.L_x_3147:


//--------------------- .text._ZN7cutlass13device_kernelIN5flash19enable_sm80_to_sm89INS1_16FlashAttnFwdSm80INS1_25CollectiveMainloopFwdSm80ILi8ELi2ELb0EN4cute5tupleIJNS5_1CILi128EEENS7_ILi64EEENS7_ILi192EEEEEELi192ENS_10bfloat16_tEfNS_4arch4Sm80ELb0ELb1ELb0ELb0ELb1ELb0ELb1ELb1EEENS1_21CollectiveEpilogueFwdINS6_IJS8_SA_S9_EEENS6_IJNS7_ILi1EEESI_SI_EEESC_SE_Li256ELb0ELb1ELb1ELb0EEENS1_19SingleTileSchedulerILb0ELb1ELb1ELi128EEEEEEEEEvNT_6ParamsE --------------------------
	.section	.text._ZN7cutlass13device_kernelIN5flash19enable_sm80_to_sm89INS1_16FlashAttnFwdSm80INS1_25CollectiveMainloopFwdSm80ILi8ELi2ELb0EN4cute5tupleIJNS5_1CILi128EEENS7_ILi64EEENS7_ILi192EEEEEELi192ENS_10bfloat16_tEfNS_4arch4Sm80ELb0ELb1ELb0ELb0ELb1ELb0ELb1ELb1EEENS1_21CollectiveEpilogueFwdINS6_IJS8_SA_S9_EEENS6_IJNS7_ILi1EEESI_SI_EEESC_SE_Li256ELb0ELb1ELb1ELb0EEENS1_19SingleTileSchedulerILb0ELb1ELb1ELi128EEEEEEEEEvNT_6ParamsE,"ax",@progbits
	.sectioninfo	@"SHI_REGISTERS=228"
	.align	128
.text._ZN7cutlass13device_kernelIN5flash19enable_sm80_to_sm89INS1_16FlashAttnFwdSm80INS1_25CollectiveMainloopFwdSm80ILi8ELi2ELb0EN4cute5tupleIJNS5_1CILi128EEENS7_ILi64EEENS7_ILi192EEEEEELi192ENS_10bfloat16_tEfNS_4arch4Sm80ELb0ELb1ELb0ELb0ELb1ELb0ELb1ELb1EEENS1_21CollectiveEpilogueFwdINS6_IJS8_SA_S9_EEENS6_IJNS7_ILi1EEESI_SI_EEESC_SE_Li256ELb0ELb1ELb1ELb0EEENS1_19SingleTileSchedulerILb0ELb1ELb1ELi128EEEEEEEEEvNT_6ParamsE:
        .type           _ZN7cutlass13device_kernelIN5flash19enable_sm80_to_sm89INS1_16FlashAttnFwdSm80INS1_25CollectiveMainloopFwdSm80ILi8ELi2ELb0EN4cute5tupleIJNS5_1CILi128EEENS7_ILi64EEENS7_ILi192EEEEEELi192ENS_10bfloat16_tEfNS_4arch4Sm80ELb0ELb1ELb0ELb0ELb1ELb0ELb1ELb1EEENS1_21CollectiveEpilogueFwdINS6_IJS8_SA_S9_EEENS6_IJNS7_ILi1EEESI_SI_EEESC_SE_Li256ELb0ELb1ELb1ELb0EEENS1_19SingleTileSchedulerILb0ELb1ELb1ELi128EEEEEEEEEvNT_6ParamsE,@function
        .size           _ZN7cutlass13device_kernelIN5flash19enable_sm80_to_sm89INS1_16FlashAttnFwdSm80INS1_25CollectiveMainloopFwdSm80ILi8ELi2ELb0EN4cute5tupleIJNS5_1CILi128EEENS7_ILi64EEENS7_ILi192EEEEEELi192ENS_10bfloat16_tEfNS_4arch4Sm80ELb0ELb1ELb0ELb0ELb1ELb0ELb1ELb1EEENS1_21CollectiveEpilogueFwdINS6_IJS8_SA_S9_EEENS6_IJNS7_ILi1EEESI_SI_EEESC_SE_Li256ELb0ELb1ELb1ELb0EEENS1_19SingleTileSchedulerILb0ELb1ELb1ELi128EEEEEEEEEvNT_6ParamsE,(.L_x_3152 - _ZN7cutlass13device_kernelIN5flash19enable_sm80_to_sm89INS1_16FlashAttnFwdSm80INS1_25CollectiveMainloopFwdSm80ILi8ELi2ELb0EN4cute5tupleIJNS5_1CILi128EEENS7_ILi64EEENS7_ILi192EEEEEELi192ENS_10bfloat16_tEfNS_4arch4Sm80ELb0ELb1ELb0ELb0ELb1ELb0ELb1ELb1EEENS1_21CollectiveEpilogueFwdINS6_IJS8_SA_S9_EEENS6_IJNS7_ILi1EEESI_SI_EEESC_SE_Li256ELb0ELb1ELb1ELb0EEENS1_19SingleTileSchedulerILb0ELb1ELb1ELi128EEEEEEEEEvNT_6ParamsE)
        .other          _ZN7cutlass13device_kernelIN5flash19enable_sm80_to_sm89INS1_16FlashAttnFwdSm80INS1_25CollectiveMainloopFwdSm80ILi8ELi2ELb0EN4cute5tupleIJNS5_1CILi128EEENS7_ILi64EEENS7_ILi192EEEEEELi192ENS_10bfloat16_tEfNS_4arch4Sm80ELb0ELb1ELb0ELb0ELb1ELb0ELb1ELb1EEENS1_21CollectiveEpilogueFwdINS6_IJS8_SA_S9_EEENS6_IJNS7_ILi1EEESI_SI_EEESC_SE_Li256ELb0ELb1ELb1ELb0EEENS1_19SingleTileSchedulerILb0ELb1ELb1ELi128EEEEEEEEEvNT_6ParamsE,@"STO_CUDA_ENTRY STV_DEFAULT"
_ZN7cutlass13device_kernelIN5flash19enable_sm80_to_sm89INS1_16FlashAttnFwdSm80INS1_25CollectiveMainloopFwdSm80ILi8ELi2ELb0EN4cute5tupleIJNS5_1CILi128EEENS7_ILi64EEENS7_ILi192EEEEEELi192ENS_10bfloat16_tEfNS_4arch4Sm80ELb0ELb1ELb0ELb0ELb1ELb0ELb1ELb1EEENS1_21CollectiveEpilogueFwdINS6_IJS8_SA_S9_EEENS6_IJNS7_ILi1EEESI_SI_EEESC_SE_Li256ELb0ELb1ELb1ELb0EEENS1_19SingleTileSchedulerILb0ELb1ELb1ELi128EEEEEEEEEvNT_6ParamsE:
        /* <DEDUP_REMOVED lines=17> */
.L_x_1943:
[----:B------:R-:W-:Y:S02]  /*0110*/  ULDC.64 UR4, c[0x0][0x550] ;  /* 0x0001540000047ab9 */ /* 0x000fe40000000a00 */
[----:B------:R-:W-:Y:S02]  /*0120*/  UISETP.NE.AND UP0, UPT, UR4, 0x1, UPT ;  /* 0x000000010400788c */ /* 0x000fe4000bf05270 */
[----:B------:R-:W-:-:S02]  /*0130*/  UIMAD.WIDE.U32 UR10, UR6, UR5, URZ ;  /* 0x00000005060a72a5 */ /* 0x000fc4000f8e003f */
[----:B------:R-:W-:Y:S02]  /*0140*/  ULDC UR4, c[0x0][0x558] ;  /* 0x0001560000047ab9 */ /* 0x000fe40000000800 */
[----:B------:R-:W-:-:S05]  /*0150*/  UMOV UR14, UR6 ;  /* 0x00000006000e7c82 */ /* 0x000fca0008000000 */
[----:B------:R-:W-:-:S03]  /*0160*/  @UP0 USHF.R.U32.HI UR14, URZ, UR4, UR11 ;  /* 0x000000043f0e0299 */ /* 0x000fc6000801160b */
.L_x_1944:
[----:B------:R-:W-:Y:S01]  /*0170*/  ISETP.LE.AND P0, PT, RZ, UR8, PT ;  /* 0x00000008ff007c0c */ /* 0x000fe2000bf03270 */
[----:B------:R-:W-:Y:S02]  /*0180*/  UIADD3 UR4, -UR14, URZ, URZ ;  /* 0x0000003f0e047290 */ /* 0x000fe4000fffe13f */
[----:B------:R-:W-:Y:S02]  /*0190*/  ULDC UR7, c[0x0][0x550] ;  /* 0x0001540000077ab9 */ /* 0x000fe40000000800 */
[----:B------:R-:W-:-:S08]  /*01a0*/  UIMAD UR7, UR4, UR7, UR6 ;  /* 0x00000007040772a4 */ /* 0x000fd0000f8e0206 */
[----:B------:R-:W-:Y:S05]  /*01b0*/  @!P0 EXIT ;  /* 0x000000000000894d */ /* 0x000fea0003800000 */
[----:B------:R-:W-:Y:S01]  /*01c0*/  ULDC.64 UR4, c[0x0][0x370] ;  /* 0x0000dc0000047ab9 */ /* 0x000fe20000000a00 */
[----:B------:R-:W-:Y:S01]  /*01d0*/  IMAD.MOV.U32 R194, RZ, RZ, RZ ;  /* 0x000000ffffc27224 */ /* 0x000fe200078e00ff */
[----:B------:R-:W-:Y:S02]  /*01e0*/  UISETP.NE.U32.AND UP0, UPT, URZ, UR4, UPT ;  /* 0x000000043f00728c */ /* 0x000fe4000bf05070 */
[----:B------:R-:W-:Y:S02]  /*01f0*/  ULDC.64 UR10, c[0x0][0x370] ;  /* 0x0000dc00000a7ab9 */ /* 0x000fe40000000a00 */
[----:B------:R-:W-:Y:S01]  /*0200*/  UISETP.NE.AND.EX UP0, UPT, URZ, UR5, UPT, UP0 ;  /* 0x000000053f00728c */ /* 0x000fe2000bf05300 */
[----:B------:R-:W1:Y:S01]  /*0210*/  S2UR UR6, SR_CTAID.X ;  /* 0x00000000000679c3 */ /* 0x000e620000002500 */
[----:B------:R-:W-:Y:S02]  /*0220*/  ULDC UR12, c[0x0][0x2ac] ;  /* 0x0000ab00000c7ab9 */ /* 0x000fe40000000800 */
[----:B------:R-:W-:-:S02]  /*0230*/  ULDC.64 UR20, c[0x0][0x118] ;  /* 0x0000460000147ab9 */ /* 0x000fc40000000a00 */
[----:B------:R-:W-:-:S05]  /*0240*/  PLOP3.LUT P0, PT, PT, PT, UP0, 0x80, 0x0 ;  /* 0x000000000000781c */ /* 0x000fca0003f0f008 */
[----:B------:R-:W-:Y:S02]  /*0250*/  @UP0 UMOV UR4, 0x4 ;  /* 0x0000000400040882 */ /* 0x000fe40000000000 */
[----:B------:R-:W-:-:S06]  /*0260*/  @UP0 UIMAD.WIDE UR4, UR8, UR4, UR10 ;  /* 0x00000004080402a5 */ /* 0x000fcc000f8e020a */
[----:B------:R-:W-:Y:S01]  /*0270*/  MOV R2, UR4 ;  /* 0x0000000400027c02 */ /* 0x000fe20008000f00 */
[----:B------:R-:W-:Y:S01]  /*0280*/  ULDC UR4, c[0x0][0x2c4] ;  /* 0x0000b10000047ab9 */ /* 0x000fe20000000800 */
[----:B------:R-:W-:Y:S01]  /*0290*/  IMAD.U32 R3, RZ, RZ, UR5 ;  /* 0x00000005ff037e24 */ /* 0x000fe2000f8e00ff */
[----:B------:R-:W-:Y:S02]  /*02a0*/  UISETP.NE.AND UP1, UPT, UR4, 0x1, UPT ;  /* 0x000000010400788c */ /* 0x000fe4000bf25270 */
[----:B-1----:R-:W-:Y:S02]  /*02b0*/  USHF.L.U32 UR24, UR6, 0x7, URZ ;  /* 0x0000000706187899 */ /* 0x002fe4000800063f */
[----:B------:R1:W5:Y:S01]  /*02c0*/  @P0 LDG.E R194, [R2.64] ;  /* 0x0000001402c20981 */ /* 0x000362000c1e1900 */
[----:B------:R-:W-:Y:S02]  /*02d0*/  ULDC.64 UR4, c[0x0][0x2c8] ;  /* 0x0000b20000047ab9 */ /* 0x000fe40000000a00 */
[----:B------:R-:W-:-:S04]  /*02e0*/  UIADD3 UR9, UR24, 0x7f, URZ ;  /* 0x0000007f18097890 */ /* 0x000fc8000fffe03f */
[----:B------:R-:W-:-:S04]  /*02f0*/  @UP1 UIADD3 UR10, UR24, 0x7f, URZ ;  /* 0x0000007f180a1890 */ /* 0x000fc8000fffe03f */
[----:B------:R-:W-:-:S03]  /*0300*/  UIMAD.WIDE.U32 UR10, UR10, UR4, URZ ;  /* 0x000000040a0a72a5 */ /* 0x000fc6000f8e003f */
[----:B------:R-:W-:Y:S02]  /*0310*/  ULDC UR4, c[0x0][0x1d0] ;  /* 0x0000740000047ab9 */ /* 0x000fe40000000800 */
[----:B------:R-:W-:Y:S02]  /*0320*/  @UP1 USHF.R.U32.HI UR9, URZ, UR5, UR11 ;  /* 0x000000053f091299 */ /* 0x000fe4000801160b */
[----:B------:R-:W-:Y:S02]  /*0330*/  UIMAD UR12, UR12, UR4, URZ ;  /* 0x000000040c0c72a4 */ /* 0x000fe4000f8e023f */
[----:B------:R-:W-:Y:S02]  /*0340*/  UMOV UR10, 0x1 ;  /* 0x00000001000a7882 */ /* 0x000fe40000000000 */
[----:B------:R-:W-:Y:S02]  /*0350*/  ULDC.64 UR4, c[0x0][0x328] ;  /* 0x0000ca0000047ab9 */ /* 0x000fe40000000a00 */
[----:B------:R-:W-:-:S02]  /*0360*/  UISETP.LE.AND UP0, UPT, UR10, UR5, UPT ;  /* 0x000000050a00728c */ /* 0x000fc4000bf03270 */
[----:B------:R-:W-:Y:S02]  /*0370*/  ULDC UR11, c[0x0][0x168] ;  /* 0x00005a00000b7ab9 */ /* 0x000fe40000000800 */
[----:B------:R-:W-:Y:S02]  /*0380*/  UIADD3 UR11, UR12, -UR11, UR10 ;  /* 0x8000000b0c0b7290 */ /* 0x000fe4000fffe00a */
[----:B------:R-:W-:Y:S02]  /*0390*/  PLOP3.LUT P0, PT, PT, PT, UP0, 0x40, 0x0 ;  /* 0x000000000000781c */ /* 0x000fe40003f0e808 */
[----:B------:R-:W-:-:S04]  /*03a0*/  UIADD3 UR5, UR11, UR9, URZ ;  /* 0x000000090b057290 */ /* 0x000fc8000fffe03f */
[----:B------:R-:W-:-:S07]  /*03b0*/  UIADD3 UR9, UR5, UR4, URZ ;  /* 0x0000000405097290 */ /* 0x000fce000fffe03f */
[----:B------:R-:W-:Y:S05]  /*03c0*/  @P0 BRA `(.L_x_1945) ;  /* 0x0000016000000947 */ /* 0x000fea0003800000 */
[----:B-1----:R-:W-:Y:S01]  /*03d0*/  ISETP.LT.AND P0, PT, RZ, UR5, PT ;  /* 0x00000005ff007c0c */ /* 0x002fe2000bf01270 */
        /* <DEDUP_REMOVED lines=11> */
.L_x_1946:
[----:B------:R-:W-:Y:S02]  /*0490*/  ULDC UR4, c[0x0][0x32c] ;  /* 0x0000cb0000047ab9 */ /* 0x000fe40000000800 */
[----:B------:R-:W-:-:S03]  /*04a0*/  UISETP.NE.AND UP2, UPT, UR10, UR4, UPT ;  /* 0x000000040a00728c */ /* 0x000fc6000bf45270 */
[----:B------:R-:W-:Y:S02]  /*04b0*/  ULDC.64 UR4, c[0x0][0x330] ;  /* 0x0000cc0000047ab9 */ /* 0x000fe40000000a00 */
[----:B------:R-:W-:-:S07]  /*04c0*/  UIMAD.WIDE.U32 UR16, UR11, UR4, URZ ;  /* 0x000000040b1072a5 */ /* 0x000fce000f8e003f */
[----:B------:R-:W-:Y:S02]  /*04d0*/  @UP2 UMOV UR13, UR17 ;  /* 0x00000011000d2c82 */ /* 0x000fe40008000000 */
[----:B------:R-:W-:Y:S02]  /*04e0*/  @UP2 USHF.R.U32.HI UR11, URZ, UR5, UR13 ;  /* 0x000000053f0b2299 */ /* 0x000fe4000801160d */
.L_x_1947:
[----:B------:R-:W-:Y:S02]  /*04f0*/  ULDC UR4, c[0x0][0x32c] ;  /* 0x0000cb0000047ab9 */ /* 0x000fe40000000800 */
[----:B------:R-:W-:-:S04]  /*0500*/  UIMAD UR4, UR11, UR4, UR4 ;  /* 0x000000040b0472a4 */ /* 0x000fc8000f8e0204 */
[----:B------:R-:W-:-:S04]  /*0510*/  UISETP.LT.AND UP2, UPT, UR9, UR4, UPT ;  /* 0x000000040900728c */ /* 0x000fc8000bf41270 */
[----:B------:R-:W-:Y:S02]  /*0520*/  USEL UR9, UR9, UR4, UP2 ;  /* 0x0000000409097287 */ /* 0x000fe40009000000 */
.L_x_1945:
[----:B-1----:R-:W-:Y:S01]  /*0530*/  UIADD3 UR10, UR12, 0x3f, URZ ;  /* 0x0000003f0c0a7890 */ /* 0x002fe2000fffe03f */
        /* <DEDUP_REMOVED lines=33> */
.L_x_1949:
[----:B------:R-:W-:Y:S02]  /*0750*/  ULDC UR4, c[0x0][0x32c] ;  /* 0x0000cb0000047ab9 */ /* 0x000fe40000000800 */
[----:B------:R-:W-:-:S03]  /*0760*/  UISETP.NE.AND UP2, UPT, UR4, 0x1, UPT ;  /* 0x000000010400788c */ /* 0x000fc6000bf45270 */
[----:B------:R-:W-:Y:S02]  /*0770*/  ULDC.64 UR4, c[0x0][0x330] ;  /* 0x0000cc0000047ab9 */ /* 0x000fe40000000a00 */
[----:B------:R-:W-:-:S07]  /*0780*/  UIMAD.WIDE.U32 UR16, UR11, UR4, URZ ;  /* 0x000000040b1072a5 */ /* 0x000fce000f8e003f */
[----:B------:R-:W-:Y:S02]  /*0790*/  @UP2 UMOV UR13, UR17 ;  /* 0x00000011000d2c82 */ /* 0x000fe40008000000 */
[----:B------:R-:W-:Y:S02]  /*07a0*/  @UP2 USHF.R.U32.HI UR11, URZ, UR5, UR13 ;  /* 0x000000053f0b2299 */ /* 0x000fe4000801160d */
.L_x_1950:
[----:B------:R-:W-:Y:S02]  /*07b0*/  ULDC UR4, c[0x0][0x32c] ;  /* 0x0000cb0000047ab9 */ /* 0x000fe40000000800 */
[----:B------:R-:W-:-:S04]  /*07c0*/  UIMAD UR4, UR11, UR4, URZ ;  /* 0x000000040b0472a4 */ /* 0x000fc8000f8e023f */
[----:B------:R-:W-:-:S04]  /*07d0*/  UISETP.LT.AND UP2, UPT, UR10, UR4, UPT ;  /* 0x000000040a00728c */ /* 0x000fc8000bf41270 */
[----:B------:R-:W-:-:S04]  /*07e0*/  USEL UR10, UR10, UR4, !UP2 ;  /* 0x000000040a0a7287 */ /* 0x000fc8000d000000 */
.L_x_1948:
        /* <DEDUP_REMOVED lines=16> */
[-C--:B------:R-:W-:Y:S01]  /*08f0*/  IABS R2, R0.reuse ;  /* 0x0000000000027213 */ /* 0x080fe20000000000 */
[----:B------:R-:W-:Y:S01]  /*0900*/  UIADD3 UR17, -UR11, UR17, URZ ;  /* 0x000000110b117290 */ /* 0x000fe2000fffe13f */
[----:B------:R-:W-:Y:S02]  /*0910*/  IABS R0, R0 ;  /* 0x0000000000007213 */ /* 0x000fe40000000000 */
[----:B------:R1:W2:Y:S03]  /*0920*/  R2UR UR16, R2 ;  /* 0x00000000021073c2 */ /* 0x0002a600000e0000 */
[----:B------:R-:W-:Y:S01]  /*0930*/  IMAD.U32 R4, RZ, RZ, UR17 ;  /* 0x00000011ff047e24 */ /* 0x000fe2000f8e00ff */
[----:B------:R-:W-:Y:S01]  /*0940*/  ULOP3.LUT UR17, UR17, UR5, URZ, 0x3c, !UPT ;  /* 0x0000000511117292 */ /* 0x000fe2000f8e3c3f */
[----:B------:R-:W-:-:S04]  /*0950*/  IMAD.MOV R0, RZ, RZ, -R0 ;  /* 0x000000ffff007224 */ /* 0x000fc800078e0a00 */
[----:B------:R-:W3:Y:S01]  /*0960*/  R2UR UR10, R0 ;  /* 0x00000000000a73c2 */ /* 0x000ee200000e0000 */
[----:B-1----:R-:W-:Y:S01]  /*0970*/  IABS R2, R4 ;  /* 0x0000000400027213 */ /* 0x002fe20000000000 */
[----:B--2---:R-:W1:Y:S06]  /*0980*/  I2F.RP R5, UR16 ;  /* 0x0000001000057d06 */ /* 0x004e6c0008209400 */
[----:B------:R-:W2:Y:S02]  /*0990*/  R2UR UR13, R2 ;  /* 0x00000000020d73c2 */ /* 0x000ea400000e0000 */
[----:B-1----:R-:W1:Y:S02]  /*09a0*/  MUFU.RCP R3, R5 ;  /* 0x0000000500037308 */ /* 0x002e640000001000 */
[----:B-1----:R-:W-:-:S06]  /*09b0*/  IADD3 R3, R3, 0xffffffe, RZ ;  /* 0x0ffffffe03037810 */ /* 0x002fcc0007ffe0ff */
[----:B------:R-:W1:Y:S02]  /*09c0*/  F2I.FTZ.U32.TRUNC.NTZ R3, R3 ;  /* 0x0000000300037305 */ /* 0x000e64000021f000 */
[----:B-1----:R-:W1:Y:S02]  /*09d0*/  R2UR UR19, R3 ;  /* 0x00000000031373c2 */ /* 0x002e6400000e0000 */
[----:B-1----:R-:W-:-:S04]  /*09e0*/  UIADD3 UR4, URZ, -UR19, URZ ;  /* 0x800000133f047290 */ /* 0x002fc8000fffe03f */
[----:B------:R-:W-:-:S04]  /*09f0*/  UIMAD UR4, UR4, UR16, URZ ;  /* 0x00000010040472a4 */ /* 0x000fc8000f8e023f */
[----:B------:R-:W-:-:S04]  /*0a00*/  UIMAD.WIDE.U32 UR18, UR19, UR4, UR18 ;  /* 0x00000004131272a5 */ /* 0x000fc8000f8e0012 */
[----:B--2---:R-:W-:-:S04]  /*0a10*/  UIMAD.WIDE.U32 UR18, UR19, UR13, URZ ;  /* 0x0000000d131272a5 */ /* 0x004fc8000f8e003f */
[----:B---3--:R-:W-:-:S04]  /*0a20*/  UIMAD UR10, UR19, UR10, UR13 ;  /* 0x0000000a130a72a4 */ /* 0x008fc8000f8e020d */
        /* <DEDUP_REMOVED lines=10> */
.L_x_1951:
        /* <DEDUP_REMOVED lines=72> */
[----:B------:R1:W2:Y:S01]  /*0f50*/  @P2 LDG.E R4, [R4.64] ;  /* 0x0000001404042981 */ /* 0x0002a2000c1e1900 */
        /* <DEDUP_REMOVED lines=13> */
[----:B------:R-:W-:Y:S01]  /*1030*/  IMAD R193, R201, 0x20, R20 ;  /* 0x00000020c9c17824 */ /* 0x000fe200078e0214 */
[----:B------:R-:W-:Y:S01]  /*1040*/  UIMAD UR10, UR10, UR4, URZ ;  /* 0x000000040a0a72a4 */ /* 0x000fe2000f8e023f */
[----:B------:R-:W-:Y:S01]  /*1050*/  LOP3.LUT R19, R21, 0xfffffff0, RZ, 0xc0, !PT ;  /* 0xfffffff015137812 */ /* 0x000fe200078ec0ff */
[----:B------:R-:W-:Y:S01]  /*1060*/  UIMAD.WIDE.U32 UR16, UR8, UR4, UR16 ;  /* 0x00000004081072a5 */ /* 0x000fe2000f8e0010 */
[----:B------:R-:W-:Y:S01]  /*1070*/  IMAD.SHL.U32 R200, R201, 0x8, RZ ;  /* 0x00000008c9c87824 */ /* 0x000fe200078e00ff */
[----:B------:R-:W-:Y:S01]  /*1080*/  IADD3 R2, R193, UR24, RZ ;  /* 0x00000018c1027c10 */ /* 0x000fe2000fffe0ff */
[----:B------:R-:W-:Y:S01]  /*1090*/  UIMAD UR5, UR8, UR5, UR10 ;  /* 0x00000005080572a4 */ /* 0x000fe2000f8e020a */
[----:B------:R-:W-:Y:S01]  /*10a0*/  IMAD.IADD R19, R6, 0x1, -R19 ;  /* 0x0000000106137824 */ /* 0x000fe200078e0a13 */
[----:B------:R-:W-:Y:S01]  /*10b0*/  ULDC UR4, c[0x0][0x168] ;  /* 0x00005a0000047ab9 */ /* 0x000fe20000000800 */
[----:B------:R-:W-:Y:S01]  /*10c0*/  IMAD.U32 R11, RZ, RZ, UR17 ;  /* 0x00000011ff0b7e24 */ /* 0x000fe2000f8e00ff */
[----:B------:R-:W-:Y:S01]  /*10d0*/  UIADD3 UR5, UR17, UR5, URZ ;  /* 0x0000000511057290 */ /* 0x000fe2000fffe03f */
[----:B------:R-:W-:Y:S01]  /*10e0*/  @P1 IMAD.HI.U32 R0, R2, c[0x0][0x2c8], RZ ;  /* 0x0000b20002001a27 */ /* 0x000fe200078e00ff */
[----:B------:R-:W-:Y:S01]  /*10f0*/  LOP3.LUT R9, R9, 0x1c0, RZ, 0xc0, !PT ;  /* 0x000001c009097812 */ /* 0x000fe200078ec0ff */
[----:B------:R-:W-:Y:S01]  /*1100*/  BSSY B0, `(.L_x_1953) ;  /* 0x0000042000007945 */ /* 0x000fe20003800000 */
[----:B------:R-:W-:Y:S01]  /*1110*/  LOP3.LUT P1, RZ, R201, 0x4, RZ, 0xc0, !PT ;  /* 0x00000004c9ff7812 */ /* 0x000fe2000782c0ff */
[----:B------:R-:W-:Y:S01]  /*1120*/  IMAD.MOV.U32 R3, RZ, RZ, R2 ;  /* 0x000000ffff037224 */ /* 0x000fe200078e0002 */
[----:B------:R-:W-:Y:S01]  /*1130*/  @P0 SHF.R.U32.HI R3, RZ, c[0x0][0x2cc], R0 ;  /* 0x0000b300ff030a19 */ /* 0x000fe20000011600 */
[----:B------:R-:W-:Y:S01]  /*1140*/  IMAD.U32 R10, RZ, RZ, UR16 ;  /* 0x00000010ff0a7e24 */ /* 0x000fe2000f8e00ff */
[----:B------:R-:W-:Y:S01]  /*1150*/  SHF.R.U32.HI R7, RZ, 0x3, R9 ;  /* 0x00000003ff077819 */ /* 0x000fe20000011609 */
[----:B------:R-:W-:Y:S01]  /*1160*/  IMAD.U32 R11, RZ, RZ, UR5 ;  /* 0x00000005ff0b7e24 */ /* 0x000fe2000f8e00ff */
[--C-:B------:R-:W-:Y:S01]  /*1170*/  SHF.R.S32.HI R0, RZ, 0x1f, R3.reuse ;  /* 0x0000001fff007819 */ /* 0x100fe20000011403 */
[----:B-1----:R-:W-:Y:S01]  /*1180*/  IMAD.MOV R5, RZ, RZ, -R3 ;  /* 0x000000ffff057224 */ /* 0x002fe200078e0a03 */
[----:B------:R-:W-:Y:S01]  /*1190*/  ULDC UR5, c[0x0][0x2c4] ;  /* 0x0000b10000057ab9 */ /* 0x000fe20000000800 */
[----:B------:R-:W-:Y:S01]  /*11a0*/  IMAD.WIDE.U32 R10, R3, c[0x0][0x1b0], R10 ;  /* 0x00006c00030a7a25 */ /* 0x000fe200078e000a */
[----:B------:R-:W-:Y:S01]  /*11b0*/  UIMAD UR4, UR5, UR4, URZ ;  /* 0x00000004050472a4 */ /* 0x000fe2000f8e023f */
[----:B------:R-:W-:-:S02]  /*11c0*/  LOP3.LUT R192, R9, 0x38, R200, 0xf8, !PT ;  /* 0x0000003809c07812 */ /* 0x000fc400078ef8c8 */
[----:B------:R-:W-:Y:S01]  /*11d0*/  IMAD R2, R5, c[0x0][0x2c4], R2 ;  /* 0x0000b10005027a24 */ /* 0x000fe200078e0202 */
[----:B------:R-:W-:Y:S01]  /*11e0*/  IADD3 R9, R200, 0x80, RZ ;  /* 0x00000080c8097810 */ /* 0x000fe20007ffe0ff */
[----:B------:R-:W-:Y:S01]  /*11f0*/  IMAD R0, R0, c[0x0][0x1b0], RZ ;  /* 0x00006c0000007a24 */ /* 0x000fe200078e02ff */
[----:B------:R-:W-:Y:S01]  /*1200*/  LOP3.LUT R192, R192, R7, RZ, 0x3c, !PT ;  /* 0x00000007c0c07212 */ /* 0x000fe200078e3cff */
[----:B------:R-:W-:Y:S01]  /*1210*/  IMAD.MOV.U32 R182, RZ, RZ, 0x10 ;  /* 0x00000010ffb67424 */ /* 0x000fe200078e00ff */
[----:B------:R-:W-:Y:S01]  /*1220*/  SHF.R.S32.HI R5, RZ, 0x1f, R2 ;  /* 0x0000001fff057819 */ /* 0x000fe20000011402 */
[----:B------:R-:W-:Y:S01]  /*1230*/  IMAD R3, R3, c[0x0][0x1b4], R0 ;  /* 0x00006d0003037a24 */ /* 0x000fe200078e0200 */
[----:B------:R-:W-:Y:S02]  /*1240*/  SHF.R.S32.HI R0, RZ, 0x1f, R19 ;  /* 0x0000001fff007819 */ /* 0x000fe40000011413 */
[----:B------:R-:W-:Y:S01]  /*1250*/  LEA.HI R7, R81, R6, RZ, 0x6 ;  /* 0x0000000651077211 */ /* 0x000fe200078f30ff */
[----:B------:R-:W-:Y:S01]  /*1260*/  IMAD R5, R5, c[0x0][0x1a8], RZ ;  /* 0x00006a0005057a24 */ /* 0x000fe200078e02ff */
[----:B------:R-:W-:Y:S01]  /*1270*/  LEA.HI R0, R0, R19, RZ, 0x3 ;  /* 0x0000001300007211 */ /* 0x000fe200078f18ff */
[----:B------:R-:W-:Y:S01]  /*1280*/  IMAD.IADD R11, R11, 0x1, R3 ;  /* 0x000000010b0b7824 */ /* 0x000fe200078e0203 */
[----:B------:R-:W-:Y:S01]  /*1290*/  ISETP.GE.AND P4, PT, R9, c[0x0][0x198], PT ;  /* 0x0000660009007a0c */ /* 0x000fe20003f86270 */
[----:B------:R-:W-:-:S02]  /*12a0*/  IMAD R5, R2, c[0x0][0x1ac], R5 ;  /* 0x00006b0002057a24 */ /* 0x000fc400078e0205 */
[----:B------:R-:W-:Y:S01]  /*12b0*/  IMAD.WIDE.U32 R2, R2, c[0x0][0x1a8], R10 ;  /* 0x00006a0002027a25 */ /* 0x000fe200078e000a */
[----:B------:R-:W-:-:S03]  /*12c0*/  IADD3 R10, R200, 0x40, RZ ;  /* 0x00000040c80a7810 */ /* 0x000fc60007ffe0ff */
[----:B------:R-:W-:Y:S01]  /*12d0*/  IMAD.IADD R3, R3, 0x1, R5 ;  /* 0x0000000103037824 */ /* 0x000fe200078e0205 */
[----:B------:R-:W-:Y:S01]  /*12e0*/  LEA R5, P0, R2, c[0x0][0x160], 0x1 ;  /* 0x0000580002057a11 */ /* 0x000fe200078008ff */
[----:B------:R-:W-:Y:S01]  /*12f0*/  IMAD.SHL.U32 R7, R7, 0x8, RZ ;  /* 0x0000000807077824 */ /* 0x000fe200078e00ff */
[----:B------:R-:W-:Y:S02]  /*1300*/  ISETP.GE.AND P3, PT, R10, c[0x0][0x198], PT ;  /* 0x000066000a007a0c */ /* 0x000fe40003f66270 */
[----:B------:R-:W-:Y:S01]  /*1310*/  LEA.HI.X R3, R2, c[0x0][0x164], R3, 0x1, P0 ;  /* 0x0000590002037a11 */ /* 0x000fe200000f0c03 */
[----:B------:R1:W3:Y:S01]  /*1320*/  SHFL.IDX PT, R12, R5, RZ, 0x181f ;  /* 0x00181fff050c7589 */ /* 0x0002e200000e0000 */
[----:B------:R-:W-:Y:S02]  /*1330*/  LOP3.LUT R2, R0, 0xfffffff8, RZ, 0xc0, !PT ;  /* 0xfffffff800027812 */ /* 0x000fe400078ec0ff */
[----:B------:R-:W-:Y:S01]  /*1340*/  LOP3.LUT P0, RZ, R201, 0x2, RZ, 0xc0, !PT ;  /* 0x00000002c9ff7812 */ /* 0x000fe2000780c0ff */
[----:B------:R1:W4:Y:S01]  /*1350*/  SHFL.IDX PT, R13, R3, RZ, 0x181f ;  /* 0x00181fff030d7589 */ /* 0x00032200000e0000 */
[----:B------:R-:W-:Y:S01]  /*1360*/  LOP3.LUT R192, R192, 0xfffffe00, R7, 0xf8, !PT ;  /* 0xfffffe00c0c07812 */ /* 0x000fe200078ef807 */
[----:B------:R-:W-:Y:S01]  /*1370*/  IMAD.IADD R19, R19, 0x1, -R2 ;  /* 0x0000000113137824 */ /* 0x000fe200078e0a02 */
[----:B------:R-:W-:-:S04]  /*1380*/  IADD3 R2, R20, UR24, RZ ;  /* 0x0000001814027c10 */ /* 0x000fc8000fffe0ff */
[----:B------:R-:W-:Y:S01]  /*1390*/  ISETP.GE.AND P5, PT, R2, UR4, PT ;  /* 0x0000000402007c0c */ /* 0x000fe2000bfa6270 */
[----:B--2---:R2:W1:Y:S02]  /*13a0*/  @P2 R2UR UR9, R4 ;  /* 0x00000000040923c2 */ /* 0x00446400000e0000 */
[----:B-1----:R-:W-:Y:S01]  /*13b0*/  @!UP2 UMOV UR9, UR8 ;  /* 0x000000080009ac82 */ /* 0x002fe20008000000 */
[----:B------:R-:W-:Y:S02]  /*13c0*/  ISETP.GE.AND P2, PT, R200, c[0x0][0x198], PT ;  /* 0x00006600c8007a0c */ /* 0x000fe40003f46270 */
[----:B--2---:R-:W-:Y:S01]  /*13d0*/  P2R R4, PR, RZ, 0x1 ;  /* 0x00000001ff047803 */ /* 0x004fe20000000000 */
[----:B------:R-:W-:Y:S01]  /*13e0*/  IMAD.MOV.U32 R4, RZ, RZ, 0x20 ;  /* 0x00000020ff047424 */ /* 0x000fe200078e00ff */
[----:B------:R-:W-:-:S04]  /*13f0*/  LOP3.LUT P0, RZ, R19, 0x2, RZ, 0xc0, !PT ;  /* 0x0000000213ff7812 */ /* 0x000fc8000780c0ff */
[----:B------:R-:W-:Y:S02]  /*1400*/  SEL R182, R182, 0xfffffff0, !P0 ;  /* 0xfffffff0b6b67807 */ /* 0x000fe40004000000 */
[----:B------:R-:W-:-:S04]  /*1410*/  LOP3.LUT P0, RZ, R19, 0x4, RZ, 0xc0, !PT ;  /* 0x0000000413ff7812 */ /* 0x000fc8000780c0ff */
[----:B------:R-:W-:Y:S01]  /*1420*/  SEL R4, R4, 0xffffffe0, !P0 ;  /* 0xffffffe004047807 */ /* 0x000fe20004000000 */
[----:B------:R-:W-:Y:S05]  /*1430*/  @P5 BRA `(.L_x_1954) ;  /* 0x000000e000005947 */ /* 0x000fea0003800000 */
[----:B---34-:R-:W-:Y:S01]  /*1440*/  SHF.R.S32.HI R7, RZ, 0x1f, R10 ;  /* 0x0000001fff077819 */ /* 0x018fe2000001140a */
[----:B------:R-:W-:Y:S01]  /*1450*/  IMAD.SHL.U32 R11, R192, 0x2, RZ ;  /* 0x00000002c00b7824 */ /* 0x000fe200078e00ff */
[----:B------:R-:W-:Y:S02]  /*1460*/  SHF.R.S32.HI R14, RZ, 0x1f, R9 ;  /* 0x0000001fff0e7819 */ /* 0x000fe40000011409 */
[----:B------:R-:W-:Y:S02]  /*1470*/  LEA.HI R8, R7, R10, RZ, 0x3 ;  /* 0x0000000a07087211 */ /* 0x000fe400078f18ff */
[----:B------:R-:W-:Y:S01]  /*1480*/  LEA.HI R7, R14, R9, RZ, 0x3 ;  /* 0x000000090e077211 */ /* 0x000fe200078f18ff */
[----:B------:R-:W-:Y:S01]  /*1490*/  IMAD.WIDE R14, R200, 0x2, R12 ;  /* 0x00000002c80e7825 */ /* 0x000fe200078e020c */
[----:B------:R-:W-:Y:S02]  /*14a0*/  LOP3.LUT R8, R8, 0xfffffff8, RZ, 0xc0, !PT ;  /* 0xfffffff808087812 */ /* 0x000fe400078ec0ff */
[----:B------:R-:W-:-:S02]  /*14b0*/  LOP3.LUT R7, R7, 0xfffffff8, RZ, 0xc0, !PT ;  /* 0xfffffff807077812 */ /* 0x000fc400078ec0ff */
[----:B------:R-:W-:Y:S01]  /*14c0*/  @!PT LDS RZ, [RZ] ;  /* 0x00000000fffff984 */ /* 0x000fe20000000800 */
[----:B------:R1:W-:Y:S01]  /*14d0*/  LDGSTS.E.BYPASS.LTC128B.128 [R11+0x18100], [R14.64], !P2 ;  /* 0x181000000e0b7fae */ /* 0x0003e2000d101d54 */
[----:B------:R-:W-:-:S04]  /*14e0*/  IMAD.WIDE R16, R8, 0x2, R12 ;  /* 0x0000000208107825 */ /* 0x000fc800078e020c */
[----:B------:R-:W-:Y:S01]  /*14f0*/  IMAD.WIDE R12, R7, 0x2, R12 ;  /* 0x00000002070c7825 */ /* 0x000fe200078e020c */
[----:B------:R1:W-:Y:S04]  /*1500*/  LDGSTS.E.BYPASS.LTC128B.128 [R11+0x1c100], [R16.64], !P3 ;  /* 0x1c100000100b7fae */ /* 0x0003e8000d901d54 */
[----:B------:R1:W-:Y:S02]  /*1510*/  LDGSTS.E.BYPASS.LTC128B.128 [R11+0x20100], [R12.64], !P4 ;  /* 0x201000000c0b7fae */ /* 0x0003e4000e101d54 */
.L_x_1954:
[----:B---34-:R-:W-:Y:S05]  /*1520*/  BSYNC B0 ;  /* 0x0000000000007941 */ /* 0x018fea0003800000 */
.L_x_1953:
[----:B------:R-:W-:Y:S01]  /*1530*/  IADD3 R7, R2, 0x20, RZ ;  /* 0x0000002002077810 */ /* 0x000fe20007ffe0ff */
[----:B-1----:R1:W2:Y:S01]  /*1540*/  SHFL.IDX PT, R13, R3, 0x1, 0x181f ;  /* 0x00381f00030d7f89 */ /* 0x0022a200000e0000 */
[----:B------:R-:W-:Y:S02]  /*1550*/  BSSY B0, `(.L_x_1955) ;  /* 0x0000012000007945 */ /* 0x000fe40003800000 */
[----:B------:R-:W-:Y:S01]  /*1560*/  ISETP.GE.AND P0, PT, R7, UR4, PT ;  /* 0x0000000407007c0c */ /* 0x000fe2000bf06270 */
[----:B------:R1:W3:-:S12]  /*1570*/  SHFL.IDX PT, R12, R5, 0x1, 0x181f ;  /* 0x00381f00050c7f89 */ /* 0x0002d800000e0000 */
[----:B------:R-:W-:Y:S05]  /*1580*/  @P0 BRA `(.L_x_1956) ;  /* 0x000000e000000947 */ /* 0x000fea0003800000 */
[----:B------:R-:W-:Y:S01]  /*1590*/  SHF.R.S32.HI R7, RZ, 0x1f, R10 ;  /* 0x0000001fff077819 */ /* 0x000fe2000001140a */
[----:B------:R-:W-:Y:S01]  /*15a0*/  IMAD.SHL.U32 R11, R192, 0x2, RZ ;  /* 0x00000002c00b7824 */ /* 0x000fe200078e00ff */
[----:B------:R-:W-:Y:S02]  /*15b0*/  SHF.R.S32.HI R14, RZ, 0x1f, R9 ;  /* 0x0000001fff0e7819 */ /* 0x000fe40000011409 */
[----:B------:R-:W-:Y:S02]  /*15c0*/  LEA.HI R8, R7, R10, RZ, 0x3 ;  /* 0x0000000a07087211 */ /* 0x000fe400078f18ff */
[----:B------:R-:W-:Y:S01]  /*15d0*/  LEA.HI R7, R14, R9, RZ, 0x3 ;  /* 0x000000090e077211 */ /* 0x000fe200078f18ff */
[----:B--23--:R-:W-:Y:S01]  /*15e0*/  IMAD.WIDE R14, R200, 0x2, R12 ;  /* 0x00000002c80e7825 */ /* 0x00cfe200078e020c */
        /* <DEDUP_REMOVED lines=8> */
.L_x_1956:
[----:B------:R-:W-:Y:S05]  /*1670*/  BSYNC B0 ;  /* 0x0000000000007941 */ /* 0x000fea0003800000 */
.L_x_1955:
        /* <DEDUP_REMOVED lines=8> */
[----:B------:R-:W-:Y:S02]  /*1700*/  SHF.R.S32.HI R14, RZ, 0x1f, R9 ;  /* 0x0000001fff0e7819 */ /* 0x000fe40000011409 */
[----:B------:R-:W-:Y:S02]  /*1710*/  LEA.HI R8, R7, R10, RZ, 0x3 ;  /* 0x0000000a07087211 */ /* 0x000fe400078f18ff */
[----:B------:R-:W-:Y:S01]  /*1720*/  LEA.HI R7, R14, R9, RZ, 0x3 ;  /* 0x000000090e077211 */ /* 0x000fe200078f18ff */
[----:B---34-:R-:W-:Y:S01]  /*1730*/  IMAD.WIDE R14, R200, 0x2, R12 ;  /* 0x00000002c80e7825 */ /* 0x018fe200078e020c */
        /* <DEDUP_REMOVED lines=8> */
.L_x_1958:
[----:B------:R-:W-:Y:S05]  /*17c0*/  BSYNC B0 ;  /* 0x0000000000007941 */ /* 0x000fea0003800000 */
.L_x_1957:
[----:B---3--:R-:W-:Y:S01]  /*17d0*/  SHFL.IDX PT, R16, R5, 0x3, 0x181f ;  /* 0x00781f0005107f89 */ /* 0x008fe200000e0000 */
[----:B------:R-:W-:Y:S01]  /*17e0*/  IADD3 R2, R2, 0x60, RZ ;  /* 0x0000006002027810 */ /* 0x000fe20007ffe0ff */
[----:B------:R-:W-:Y:S01]  /*17f0*/  UIADD3 UR13, UR7, -0x1, URZ ;  /* 0xffffffff070d7890 */ /* 0x000fe2000fffe03f */
[----:B------:R-:W-:Y:S01]  /*1800*/  SHF.R.S32.HI R199, RZ, 0x1f, R10 ;  /* 0x0000001fffc77819 */ /* 0x000fe2000001140a */
[----:B------:R-:W3:Y:S01]  /*1810*/  SHFL.IDX PT, R17, R3, 0x3, 0x181f ;  /* 0x00781f0003117f89 */ /* 0x000ee200000e0000 */
[----:B------:R-:W-:Y:S01]  /*1820*/  ISETP.GE.AND P0, PT, R2, UR4, PT ;  /* 0x0000000402007c0c */ /* 0x000fe2000bf06270 */
[----:B------:R-:W-:Y:S01]  /*1830*/  IMAD.MOV.U32 R187, RZ, RZ, c[0x0][0x2b8] ;  /* 0x0000ae00ffbb7624 */ /* 0x000fe200078e00ff */
[----:B------:R-:W-:Y:S01]  /*1840*/  SHF.R.S32.HI R186, RZ, 0x1f, R9 ;  /* 0x0000001fffba7819 */ /* 0x000fe20000011409 */
[----:B------:R-:W-:Y:S01]  /*1850*/  USHF.L.U32 UR25, UR13, 0x6, URZ ;  /* 0x000000060d197899 */ /* 0x000fe2000800063f */
[----:B------:R-:W-:Y:S01]  /*1860*/  LEA.HI R199, R199, R10, RZ, 0x3 ;  /* 0x0000000ac7c77211 */ /* 0x000fe200078f18ff */
[----:B------:R-:W-:Y:S01]  /*1870*/  IMAD.SHL.U32 R134, R192, 0x2, RZ ;  /* 0x00000002c0867824 */ /* 0x000fe200078e00ff */
[----:B------:R-:W-:Y:S01]  /*1880*/  LEA.HI R186, R186, R9, RZ, 0x3 ;  /* 0x00000009baba7211 */ /* 0x000fe200078f18ff */
[----:B------:R-:W-:Y:S01]  /*1890*/  USHF.R.S32.HI UR8, URZ, 0x1f, UR9 ;  /* 0x0000001f3f087899 */ /* 0x000fe20008011409 */
[----:B------:R-:W-:Y:S01]  /*18a0*/  LOP3.LUT R199, R199, 0xfffffff8, RZ, 0xc0, !PT ;  /* 0xfffffff8c7c77812 */ /* 0x000fe200078ec0ff */
[----:B------:R-:W-:Y:S01]  /*18b0*/  ULDC.64 UR4, c[0x0][0x2b0] ;  /* 0x0000ac0000047ab9 */ /* 0x000fe20000000a00 */
[----:B------:R-:W-:Y:S01]  /*18c0*/  ISETP.NE.AND P5, PT, R187, 0x1, PT ;  /* 0x00000001bb00780c */ /* 0x000fe20003fa5270 */
[----:B------:R-:W-:Y:S01]  /*18d0*/  UIMAD UR8, UR8, UR4, URZ ;  /* 0x00000004080872a4 */ /* 0x000fe2000f8e023f */
[----:B------:R-:W-:Y:S01]  /*18e0*/  LOP3.LUT R186, R186, 0xfffffff8, RZ, 0xc0, !PT ;  /* 0xfffffff8baba7812 */ /* 0x000fe200078ec0ff */
[----:B------:R-:W-:Y:S01]  /*18f0*/  UIMAD.WIDE.U32 UR18, UR9, UR4, URZ ;  /* 0x00000004091272a5 */ /* 0x000fe2000f8e003f */
[----:B------:R-:W-:Y:S01]  /*1900*/  IADD3 R191, R193, UR25, RZ ;  /* 0x00000019c1bf7c10 */ /* 0x000fe2000fffe0ff */
[----:B------:R-:W-:Y:S01]  /*1910*/  UIMAD UR5, UR9, UR5, UR8 ;  /* 0x00000005090572a4 */ /* 0x000fe2000f8e0208 */
[----:B------:R-:W-:Y:S01]  /*1920*/  P2R R2, PR, RZ, 0x20 ;  /* 0x00000020ff027803 */ /* 0x000fe20000000000 */
[----:B------:R-:W-:Y:S01]  /*1930*/  IMAD.MOV.U32 R190, RZ, RZ, RZ ;  /* 0x000000ffffbe7224 */ /* 0x000fe200078e00ff */
[----:B------:R-:W-:Y:S01]  /*1940*/  P2R R11, PR, RZ, 0x2 ;  /* 0x00000002ff0b7803 */ /* 0x000fe20000000000 */
[----:B------:R-:W-:Y:S01]  /*1950*/  UIADD3 UR10, UR19, UR5, URZ ;  /* 0x00000005130a7290 */ /* 0x000fe2000fffe03f */
[----:B---34-:R-:W-:-:S04]  /*1960*/  @!P0 IMAD.WIDE R12, R200, 0x2, R16 ;  /* 0x00000002c80c8825 */ /* 0x018fc800078e0210 */
[--C-:B------:R-:W-:Y:S01]  /*1970*/  @!P0 IMAD.WIDE R14, R199, 0x2, R16.reuse ;  /* 0x00000002c70e8825 */ /* 0x100fe200078e0210 */
[----:B------:R-:W-:Y:S01]  /*1980*/  @!PT LDS RZ, [RZ] ;  /* 0x00000000fffff984 */ /* 0x000fe20000000800 */
[----:B------:R3:W-:Y:S01]  /*1990*/  @!P0 LDGSTS.E.BYPASS.LTC128B.128 [R134+0x1b100], [R12.64], !P2 ;  /* 0x1b1000000c868fae */ /* 0x0007e2000d101d54 */
[----:B------:R-:W-:Y:S01]  /*19a0*/  ISETP.GE.AND P2, PT, R191, UR12, PT ;  /* 0x0000000cbf007c0c */ /* 0x000fe2000bf46270 */
[----:B------:R-:W-:Y:S01]  /*19b0*/  USHF.R.S32.HI UR8, URZ, 0x1f, UR14 ;  /* 0x0000001f3f087899 */ /* 0x000fe2000801140e */
[----:B------:R-:W-:Y:S01]  /*19c0*/  @!P0 IMAD.WIDE R16, R186, 0x2, R16 ;  /* 0x00000002ba108825 */ /* 0x000fe200078e0210 */
[----:B------:R4:W-:Y:S01]  /*19d0*/  @!P0 LDGSTS.E.BYPASS.LTC128B.128 [R134+0x1f100], [R14.64], !P3 ;  /* 0x1f1000000e868fae */ /* 0x0009e2000d901d54 */
[----:B------:R-:W-:Y:S01]  /*19e0*/  ISETP.GT.OR P2, PT, R193, 0x3f, P2 ;  /* 0x0000003fc100780c */ /* 0x000fe20001744670 */
[----:B------:R-:W-:Y:S01]  /*19f0*/  ULDC.64 UR4, c[0x0][0x1e8] ;  /* 0x00007a0000047ab9 */ /* 0x000fe20000000a00 */
[----:B-----5:R-:W-:Y:S01]  /*1a00*/  IMAD.IADD R191, R191, 0x1, R194 ;  /* 0x00000001bfbf7824 */ /* 0x020fe200078e02c2 */
[----:B------:R1:W-:Y:S03]  /*1a10*/  @!P0 LDGSTS.E.BYPASS.LTC128B.128 [R134+0x23100], [R16.64], !P4 ;  /* 0x2310000010868fae */ /* 0x0003e6000e101d54 */
[----:B-12---:R-:W-:Y:S01]  /*1a20*/  @P5 IMAD.HI.U32 R3, R191, c[0x0][0x2bc], RZ ;  /* 0x0000af00bf035a27 */ /* 0x006fe200078e00ff */
[----:B------:R-:W0:Y:S03]  /*1a30*/  LDGDEPBAR ;  /* 0x00000000000079af */ /* 0x000e260000000000 */
[----:B------:R-:W-:Y:S01]  /*1a40*/  IMAD.MOV.U32 R2, RZ, RZ, R191 ;  /* 0x000000ffff027224 */ /* 0x000fe200078e00bf */
[----:B------:R-:W-:-:S04]  /*1a50*/  @P5 SHF.R.U32.HI R2, RZ, c[0x0][0x2c0], R3 ;  /* 0x0000b000ff025a19 */ /* 0x000fc80000011603 */
[----:B------:R-:W-:-:S04]  /*1a60*/  @!P2 IADD3 R8, P3, R2, UR18, RZ ;  /* 0x000000120208ac10 */ /* 0x000fc8000ff7e0ff */
[----:B------:R-:W-:Y:S02]  /*1a70*/  @!P2 LEA.HI.X.SX32 R3, R2, UR10, 0x1, P3 ;  /* 0x0000000a0203ac11 */ /* 0x000fe400098f0eff */
[----:B---3--:R-:W-:-:S04]  /*1a80*/  @!P2 LEA R12, P3, R8, c[0x0][0x2a0], 0x2 ;  /* 0x0000a800080caa11 */ /* 0x008fc800078610ff */
[----:B------:R-:W-:Y:S01]  /*1a90*/  @!P2 LEA.HI.X R13, R8, c[0x0][0x2a4], R3, 0x2, P3 ;  /* 0x0000a900080daa11 */ /* 0x000fe200018f1403 */
[----:B------:R-:W-:Y:S06]  /*1aa0*/  BAR.SYNC.DEFER_BLOCKING 0x0 ;  /* 0x0000000000007b1d */ /* 0x000fec0000010000 */
[----:B------:R-:W2:Y:S01]  /*1ab0*/  @!P2 LDG.E R190, [R12.64] ;  /* 0x000000140cbea981 */ /* 0x000ea2000c1e1900 */
[----:B------:R-:W-:Y:S01]  /*1ac0*/  IMAD.MOV R2, RZ, RZ, -R2 ;  /* 0x000000ffff027224 */ /* 0x000fe200078e0a02 */
[----:B------:R-:W-:Y:S01]  /*1ad0*/  UIMAD UR9, UR8, UR4, URZ ;  /* 0x00000004080972a4 */ /* 0x000fe2000f8e023f */
[----:B------:R-:W-:Y:S01]  /*1ae0*/  ISETP.GE.AND P5, PT, R200, c[0x0][0x1d4], PT ;  /* 0x00007500c8007a0c */ /* 0x000fe20003fa6270 */
[----:B------:R-:W-:Y:S01]  /*1af0*/  UIMAD.WIDE.U32 UR16, UR14, UR4, URZ ;  /* 0x000000040e1072a5 */ /* 0x000fe2000f8e003f */
[----:B------:R-:W-:Y:S01]  /*1b00*/  IMAD R191, R2, c[0x0][0x2b8], R191 ;  /* 0x0000ae0002bf7a24 */ /* 0x000fe200078e02bf */
[----:B------:R-:W-:Y:S01]  /*1b10*/  UIMAD UR9, UR14, UR5, UR9 ;  /* 0x000000050e0972a4 */ /* 0x000fe2000f8e0209 */
[----:B------:R-:W-:Y:S01]  /*1b20*/  ISETP.GE.AND P4, PT, R10, c[0x0][0x1d4], PT ;  /* 0x000075000a007a0c */ /* 0x000fe20003f86270 */
[----:B------:R-:W-:Y:S01]  /*1b30*/  UISETP.GT.AND UP2, UPT, UR13, UR11, UPT ;  /* 0x0000000b0d00728c */ /* 0x000fe2000bf44270 */
[----:B------:R-:W-:Y:S01]  /*1b40*/  IMAD.WIDE.U32 R22, R191, c[0x0][0x1e0], RZ ;  /* 0x00007800bf167a25 */ /* 0x000fe200078e00ff */
[----:B----4-:R-:W-:Y:S01]  /*1b50*/  SHF.R.S32.HI R14, RZ, 0x1f, R191 ;  /* 0x0000001fff0e7819 */ /* 0x010fe200000114bf */
[----:B------:R-:W-:Y:S01]  /*1b60*/  UIADD3 UR9, UR17, UR9, URZ ;  /* 0x0000000911097290 */ /* 0x000fe2000fffe03f */
[----:B------:R-:W-:Y:S01]  /*1b70*/  ISETP.GE.AND P6, PT, R9, c[0x0][0x1d4], PT ;  /* 0x0000750009007a0c */ /* 0x000fe20003fc6270 */
[----:B------:R-:W-:Y:S01]  /*1b80*/  IMAD.MOV.U32 R16, RZ, RZ, R22 ;  /* 0x000000ffff107224 */ /* 0x000fe200078e0016 */
[----:B------:R-:W-:Y:S01]  /*1b90*/  ULDC.64 UR4, c[0x0][0x210] ;  /* 0x0000840000047ab9 */ /* 0x000fe20000000a00 */
[C---:B------:R-:W-:Y:S01]  /*1ba0*/  IMAD R2, R14.reuse, c[0x0][0x1e0], RZ ;  /* 0x000078000e027a24 */ /* 0x040fe200078e02ff */
[----:B------:R-:W-:Y:S01]  /*1bb0*/  UIMAD UR8, UR8, UR4, URZ ;  /* 0x00000004080872a4 */ /* 0x000fe2000f8e023f */
[----:B------:R-:W-:Y:S01]  /*1bc0*/  IMAD R14, R14, c[0x0][0x208], RZ ;  /* 0x000082000e0e7a24 */ /* 0x000fe200078e02ff */
[----:B------:R-:W-:Y:S01]  /*1bd0*/  UIMAD.WIDE.U32 UR22, UR14, UR4, URZ ;  /* 0x000000040e1672a5 */ /* 0x000fe2000f8e003f */
[C---:B------:R-:W-:Y:S01]  /*1be0*/  IMAD R2, R191.reuse, c[0x0][0x1e4], R2 ;  /* 0x00007900bf027a24 */ /* 0x040fe200078e0202 */
[----:B------:R-:W-:Y:S01]  /*1bf0*/  UIMAD UR8, UR14, UR5, UR8 ;  /* 0x000000050e0872a4 */ /* 0x000fe2000f8e0208 */
[----:B------:R-:W-:Y:S01]  /*1c00*/  IMAD R14, R191, c[0x0][0x20c], R14 ;  /* 0x00008300bf0e7a24 */ /* 0x000fe200078e020e */
[----:B------:R-:W-:Y:S01]  /*1c10*/  ISETP.GE.AND P3, PT, R200, c[0x0][0x1d4], PT ;  /* 0x00007500c8007a0c */ /* 0x000fe20003f66270 */
[----:B------:R-:W-:Y:S01]  /*1c20*/  IMAD.IADD R17, R23, 0x1, R2 ;  /* 0x0000000117117824 */ /* 0x000fe200078e0202 */
[----:B------:R-:W-:Y:S01]  /*1c30*/  UIADD3 UR8, UR23, UR8, URZ ;  /* 0x0000000817087290 */ /* 0x000fe2000fffe03f */
[----:B------:R-:W-:Y:S01]  /*1c40*/  IMAD.WIDE.U32 R22, R191, c[0x0][0x208], RZ ;  /* 0x00008200bf167a25 */ /* 0x000fe200078e00ff */
[----:B------:R-:W-:-:S02]  /*1c50*/  SHF.R.S32.HI R133, RZ, 0x1f, R200 ;  /* 0x0000001fff857819 */ /* 0x000fc400000114c8 */
[----:B------:R-:W-:Y:S01]  /*1c60*/  SEL R184, RZ, 0x10, P6 ;  /* 0x00000010ffb87807 */ /* 0x000fe20003000000 */
[----:B------:R-:W-:Y:S01]  /*1c70*/  IMAD.IADD R15, R23, 0x1, R14 ;  /* 0x00000001170f7824 */ /* 0x000fe200078e020e */
[----:B------:R-:W-:Y:S01]  /*1c80*/  IADD3 R188, R134, 0x100, RZ ;  /* 0x0000010086bc7810 */ /* 0x000fe20007ffe0ff */
[----:B------:R-:W-:Y:S01]  /*1c90*/  IMAD.MOV.U32 R14, RZ, RZ, R22 ;  /* 0x000000ffff0e7224 */ /* 0x000fe200078e0016 */
[----:B------:R-:W-:Y:S02]  /*1ca0*/  SHF.R.S32.HI R132, RZ, 0x1f, R199 ;  /* 0x0000001fff847819 */ /* 0x000fe400000114c7 */
[----:B------:R-:W-:Y:S02]  /*1cb0*/  SHF.R.S32.HI R189, RZ, 0x1f, R186 ;  /* 0x0000001fffbd7819 */ /* 0x000fe400000114ba */
[----:B--2---:R-:W-:Y:S01]  /*1cc0*/  SHF.R.S32.HI R3, RZ, 0x1f, R190 ;  /* 0x0000001fff037819 */ /* 0x004fe200000114be */
[----:B------:R-:W-:-:S04]  /*1cd0*/  IMAD.WIDE.U32 R12, R190, c[0x0][0x1f0], R16 ;  /* 0x00007c00be0c7a25 */ /* 0x000fc800078e0010 */
[C---:B------:R-:W-:Y:S01]  /*1ce0*/  IMAD R5, R3.reuse, c[0x0][0x1f0], RZ ;  /* 0x00007c0003057a24 */ /* 0x040fe200078e02ff */
[----:B------:R-:W-:Y:S01]  /*1cf0*/  IADD3 R12, P0, R12, UR16, RZ ;  /* 0x000000100c0c7c10 */ /* 0x000fe2000ff1e0ff */
[----:B------:R-:W-:Y:S02]  /*1d00*/  IMAD R3, R3, c[0x0][0x218], RZ ;  /* 0x0000860003037a24 */ /* 0x000fe400078e02ff */
[C---:B------:R-:W-:Y:S02]  /*1d10*/  IMAD R2, R190.reuse, c[0x0][0x1f4], R5 ;  /* 0x00007d00be027a24 */ /* 0x040fe400078e0205 */
[----:B------:R-:W-:-:S03]  /*1d20*/  IMAD.WIDE.U32 R14, R190, c[0x0][0x218], R14 ;  /* 0x00008600be0e7a25 */ /* 0x000fc600078e000e */
[----:B------:R-:W-:Y:S01]  /*1d30*/  IADD3.X R5, R13, UR9, R2, P0, !PT ;  /* 0x000000090d057c10 */ /* 0x000fe200087fe402 */
[----:B------:R-:W-:Y:S01]  /*1d40*/  IMAD R3, R190, c[0x0][0x21c], R3 ;  /* 0x00008700be037a24 */ /* 0x000fe200078e0203 */
[----:B------:R-:W-:-:S04]  /*1d50*/  LEA R13, P0, R12, c[0x0][0x1c8], 0x1 ;  /* 0x000072000c0d7a11 */ /* 0x000fc800078008ff */
[----:B------:R-:W-:Y:S01]  /*1d60*/  LEA.HI.X R12, R12, c[0x0][0x1cc], R5, 0x1, P0 ;  /* 0x000073000c0c7a11 */ /* 0x000fe200000f0c05 */
[----:B------:R-:W-:Y:S01]  /*1d70*/  SHFL.IDX PT, R16, R13, RZ, 0x181f ;  /* 0x00181fff0d107589 */ /* 0x000fe200000e0000 */
[----:B------:R-:W-:-:S03]  /*1d80*/  IMAD.U32 R5, RZ, RZ, UR25 ;  /* 0x00000019ff057e24 */ /* 0x000fc6000f8e00ff */
[----:B------:R-:W1:Y:S02]  /*1d90*/  SHFL.IDX PT, R17, R12, RZ, 0x181f ;  /* 0x00181fff0c117589 */ /* 0x000e6400000e0000 */
[----:B------:R-:W-:Y:S02]  /*1da0*/  IADD3 R2, -R20, UR12, -R5 ;  /* 0x0000000c14027c10 */ /* 0x000fe4000fffe905 */
[----:B------:R-:W-:Y:S02]  /*1db0*/  SHFL.IDX PT, R28, R13, 0x1, 0x181f ;  /* 0x00381f000d1c7f89 */ /* 0x000fe400000e0000 */
[----:B------:R-:W-:Y:S02]  /*1dc0*/  ISETP.GE.AND P0, PT, R2, 0x1, PT ;  /* 0x000000010200780c */ /* 0x000fe40003f06270 */
[----:B------:R2:W3:Y:S11]  /*1dd0*/  SHFL.IDX PT, R29, R12, 0x1, 0x181f ;  /* 0x00381f000c1d7f89 */ /* 0x0004f600000e0000 */
[----:B-1----:R-:W-:-:S04]  /*1de0*/  @P0 IMAD.WIDE R24, R200, 0x2, R16 ;  /* 0x00000002c8180825 */ /* 0x002fc800078e0210 */
[--C-:B------:R-:W-:Y:S01]  /*1df0*/  @P0 IMAD.WIDE R22, R199, 0x2, R16.reuse ;  /* 0x00000002c7160825 */ /* 0x100fe200078e0210 */
[----:B------:R1:W-:Y:S03]  /*1e00*/  @P0 LDGSTS.E.BYPASS.LTC128B.128 [R134+0xc100], [R24.64], !P5 ;  /* 0x0c10000018860fae */ /* 0x0003e6000e901d54 */
[----:B------:R-:W-:Y:S01]  /*1e10*/  @P0 IMAD.WIDE R16, R186, 0x2, R16 ;  /* 0x00000002ba100825 */ /* 0x000fe200078e0210 */
[----:B------:R4:W-:Y:S03]  /*1e20*/  @P0 LDGSTS.E.BYPASS.LTC128B.128 [R134+0xe100], [R22.64], !P4 ;  /* 0x0e10000016860fae */ /* 0x0009e6000e101d54 */
[----:B--2---:R-:W-:Y:S01]  /*1e30*/  IMAD.WIDE R12, R200, 0x2, RZ ;  /* 0x00000002c80c7825 */ /* 0x004fe200078e02ff */
[----:B------:R2:W-:Y:S01]  /*1e40*/  @P0 LDGSTS.E.BYPASS.LTC128B.128 [R134+0x10100], [R16.64], !P6 ;  /* 0x1010000010860fae */ /* 0x0005e2000f101d54 */
[----:B------:R-:W-:-:S04]  /*1e50*/  IADD3 R5, P0, R14, UR22, RZ ;  /* 0x000000160e057c10 */ /* 0x000fc8000ff1e0ff */
[----:B------:R-:W-:Y:S02]  /*1e60*/  IADD3.X R14, R15, UR8, R3, P0, !PT ;  /* 0x000000080f0e7c10 */ /* 0x000fe400087fe403 */
[----:B------:R-:W-:-:S04]  /*1e70*/  LEA R15, P0, R5, c[0x0][0x1f8], 0x1 ;  /* 0x00007e00050f7a11 */ /* 0x000fc800078008ff */
[----:B------:R-:W-:Y:S01]  /*1e80*/  LEA.HI.X R14, R5, c[0x0][0x1fc], R14, 0x1, P0 ;  /* 0x00007f00050e7a11 */ /* 0x000fe200000f0c0e */
[----:B------:R-:W2:Y:S01]  /*1e90*/  SHFL.IDX PT, R7, R15, RZ, 0x181f ;  /* 0x00181fff0f077589 */ /* 0x000ea200000e0000 */
[----:B------:R-:W-:-:S03]  /*1ea0*/  ISETP.GT.AND P0, PT, R2, 0x20, PT ;  /* 0x000000200200780c */ /* 0x000fc60003f04270 */
[----:B------:R-:W2:Y:S01]  /*1eb0*/  SHFL.IDX PT, R8, R14, RZ, 0x181f ;  /* 0x00181fff0e087589 */ /* 0x000ea200000e0000 */
[----:B-1----:R-:W-:-:S03]  /*1ec0*/  IMAD.WIDE R24, R199, 0x2, RZ ;  /* 0x00000002c7187825 */ /* 0x002fc600078e02ff */
[----:B------:R-:W1:Y:S01]  /*1ed0*/  SHFL.IDX PT, R3, R15, 0x1, 0x181f ;  /* 0x00381f000f037f89 */ /* 0x000e6200000e0000 */
[----:B----4-:R-:W-:-:S03]  /*1ee0*/  IMAD.WIDE R22, R186, 0x2, RZ ;  /* 0x00000002ba167825 */ /* 0x010fc600078e02ff */
[----:B------:R4:W1:Y:S02]  /*1ef0*/  SHFL.IDX PT, R5, R14, 0x1, 0x181f ;  /* 0x00381f000e057f89 */ /* 0x00086400000e0000 */
[----:B---3--:R-:W-:-:S04]  /*1f00*/  @P0 IMAD.WIDE R26, R200, 0x2, R28 ;  /* 0x00000002c81a0825 */ /* 0x008fc800078e021c */
[--C-:B------:R-:W-:Y:S01]  /*1f10*/  @P0 IMAD.WIDE R30, R199, 0x2, R28.reuse ;  /* 0x00000002c71e0825 */ /* 0x100fe200078e021c */
[----:B------:R3:W-:Y:S03]  /*1f20*/  @P0 LDGSTS.E.BYPASS.LTC128B.128 [R134+0xd100], [R26.64], !P5 ;  /* 0x0d1000001a860fae */ /* 0x0007e6000e901d54 */
[----:B------:R-:W-:Y:S01]  /*1f30*/  @P0 IMAD.WIDE R28, R186, 0x2, R28 ;  /* 0x00000002ba1c0825 */ /* 0x000fe200078e021c */
[----:B------:R3:W-:Y:S04]  /*1f40*/  @P0 LDGSTS.E.BYPASS.LTC128B.128 [R134+0xf100], [R30.64], !P4 ;  /* 0x0f1000001e860fae */ /* 0x0007e8000e101d54 */
[----:B------:R3:W-:Y:S01]  /*1f50*/  @P0 LDGSTS.E.BYPASS.LTC128B.128 [R134+0x11100], [R28.64], !P6 ;  /* 0x111000001c860fae */ /* 0x0007e2000f101d54 */
[----:B--2---:R-:W-:-:S03]  /*1f60*/  IADD3 R16, P0, R7, R12, RZ ;  /* 0x0000000c07107210 */ /* 0x004fc60007f1e0ff */
[----:B------:R-:W0:Y:S02]  /*1f70*/  LDGDEPBAR ;  /* 0x00000000000079af */ /* 0x000e240000000000 */
[----:B------:R-:W-:Y:S01]  /*1f80*/  IMAD.X R17, R8, 0x1, R13, P0 ;  /* 0x0000000108117824 */ /* 0x000fe200000e060d */
[----:B----4-:R-:W-:-:S05]  /*1f90*/  IADD3 R14, P0, R7, R24, RZ ;  /* 0x00000018070e7210 */ /* 0x010fca0007f1e0ff */
[----:B------:R-:W-:Y:S01]  /*1fa0*/  IMAD.X R15, R8, 0x1, R25, P0 ;  /* 0x00000001080f7824 */ /* 0x000fe200000e0619 */
[----:B-1----:R-:W-:-:S05]  /*1fb0*/  IADD3 R12, P0, R12, R3, RZ ;  /* 0x000000030c0c7210 */ /* 0x002fca0007f1e0ff */
[----:B------:R-:W-:Y:S01]  /*1fc0*/  IMAD.X R13, R13, 0x1, R5, P0 ;  /* 0x000000010d0d7824 */ /* 0x000fe200000e0605 */
[----:B---3--:R-:W-:Y:S02]  /*1fd0*/  IADD3 R26, P0, R7, R22, RZ ;  /* 0x00000016071a7210 */ /* 0x008fe40007f1e0ff */
[----:B------:R-:W-:-:S03]  /*1fe0*/  LEA.HI R7, R81, R6, RZ, 0x5 ;  /* 0x0000000651077211 */ /* 0x000fc600078f28ff */
[----:B------:R-:W-:Y:S01]  /*1ff0*/  IMAD.X R27, R8, 0x1, R23, P0 ;  /* 0x00000001081b7824 */ /* 0x000fe200000e0617 */
[----:B------:R-:W-:-:S05]  /*2000*/  IADD3 R24, P0, R24, R3, RZ ;  /* 0x0000000318187210 */ /* 0x000fca0007f1e0ff */
[----:B------:R-:W-:Y:S01]  /*2010*/  IMAD.X R25, R25, 0x1, R5, P0 ;  /* 0x0000000119197824 */ /* 0x000fe200000e0605 */
[----:B------:R-:W-:-:S05]  /*2020*/  IADD3 R22, P0, R22, R3, RZ ;  /* 0x0000000316167210 */ /* 0x000fca0007f1e0ff */
[----:B------:R-:W-:Y:S01]  /*2030*/  IMAD.X R23, R23, 0x1, R5, P0 ;  /* 0x0000000117177824 */ /* 0x000fe200000e0605 */
[C---:B------:R-:W-:Y:S02]  /*2040*/  ISETP.LT.OR P0, PT, R2.reuse, 0x1, P3 ;  /* 0x000000010200780c */ /* 0x040fe40001f01670 */
[----:B------:R-:W-:Y:S02]  /*2050*/  ISETP.LT.OR P3, PT, R2, 0x21, P3 ;  /* 0x000000210200780c */ /* 0x000fe40001f61670 */
[----:B------:R-:W-:-:S09]  /*2060*/  SHF.R.S32.HI R5, RZ, 0x5, R7 ;  /* 0x00000005ff057819 */ /* 0x000fd20000011407 */
[----:B------:R1:W-:Y:S01]  /*2070*/  LDGSTS.E.BYPASS.LTC128B.128 [R134+0x100], [R16.64], !P0 ;  /* 0x0010000010867fae */ /* 0x0003e2000c101d54 */
[----:B------:R-:W-:-:S04]  /*2080*/  ISETP.GE.AND P0, PT, R10, c[0x0][0x1d4], PT ;  /* 0x000075000a007a0c */ /* 0x000fc80003f06270 */
[C---:B------:R-:W-:Y:S02]  /*2090*/  ISETP.LT.OR P2, PT, R2.reuse, 0x1, P0 ;  /* 0x000000010200780c */ /* 0x040fe40000741670 */
[----:B------:R-:W-:-:S11]  /*20a0*/  ISETP.LT.OR P0, PT, R2, 0x21, P0 ;  /* 0x000000210200780c */ /* 0x000fd60000701670 */
[----:B------:R1:W-:Y:S01]  /*20b0*/  LDGSTS.E.BYPASS.LTC128B.128 [R134+0x2100], [R14.64], !P2 ;  /* 0x021000000e867fae */ /* 0x0003e2000d101d54 */
[----:B------:R-:W-:-:S04]  /*20c0*/  ISETP.GE.AND P2, PT, R9, c[0x0][0x1d4], PT ;  /* 0x0000750009007a0c */ /* 0x000fc80003f46270 */
[----:B------:R-:W-:-:S13]  /*20d0*/  ISETP.LT.OR P1, PT, R2, 0x1, P2 ;  /* 0x000000010200780c */ /* 0x000fda0001721670 */
[----:B------:R1:W-:Y:S01]  /*20e0*/  LDGSTS.E.BYPASS.LTC128B.128 [R134+0x4100], [R26.64], !P1 ;  /* 0x041000001a867fae */ /* 0x0003e2000c901d54 */
[----:B------:R-:W-:-:S03]  /*20f0*/  ISETP.NE.AND P1, PT, R11, RZ, PT ;  /* 0x000000ff0b00720c */ /* 0x000fc60003f25270 */
[----:B------:R1:W-:Y:S01]  /*2100*/  LDGSTS.E.BYPASS.LTC128B.128 [R134+0x1100], [R12.64], !P3 ;  /* 0x011000000c867fae */ /* 0x0003e2000d901d54 */
[----:B------:R-:W-:-:S03]  /*2110*/  ISETP.GT.AND P3, PT, R193, 0x3f, PT ;  /* 0x0000003fc100780c */ /* 0x000fc60003f64270 */
[----:B------:R1:W-:Y:S01]  /*2120*/  LDGSTS.E.BYPASS.LTC128B.128 [R134+0x3100], [R24.64], !P0 ;  /* 0x0310000018867fae */ /* 0x0003e2000c101d54 */
[----:B------:R-:W-:-:S13]  /*2130*/  ISETP.LT.OR P0, PT, R2, 0x21, P2 ;  /* 0x000000210200780c */ /* 0x000fda0001701670 */
[----:B------:R1:W-:Y:S01]  /*2140*/  LDGSTS.E.BYPASS.LTC128B.128 [R134+0x5100], [R22.64], !P0 ;  /* 0x0510000016867fae */ /* 0x0003e2000c101d54 */
[----:B------:R-:W-:-:S03]  /*2150*/  PLOP3.LUT P0, PT, PT, PT, UP2, 0x40, 0x0 ;  /* 0x000000000000781c */ /* 0x000fc60003f0e828 */
[----:B------:R-:W0:Y:S10]  /*2160*/  LDGDEPBAR ;  /* 0x00000000000079af */ /* 0x000e340000000000 */
[----:B------:R-:W-:Y:S05]  /*2170*/  @P0 BRA `(.L_x_1959) ;  /* 0x0000042000000947 */ /* 0x000fea0003800000 */
[----:B------:R-:W-:Y:S01]  /*2180*/  ISETP.NE.AND P2, PT, R187, 0x1, PT ;  /* 0x00000001bb00780c */ /* 0x000fe20003f45270 */
[----:B------:R-:W-:Y:S01]  /*2190*/  IMAD.MOV.U32 R190, RZ, RZ, RZ ;  /* 0x000000ffffbe7224 */ /* 0x000fe200078e00ff */
[----:B------:R-:W-:-:S04]  /*21a0*/  IADD3 R191, R193, UR25, R194 ;  /* 0x00000019c1bf7c10 */ /* 0x000fc8000fffe0c2 */
[----:B------:R-:W-:-:S05]  /*21b0*/  IADD3 R191, R191, -0x40, RZ ;  /* 0xffffffc0bfbf7810 */ /* 0x000fca0007ffe0ff */
[----:B------:R-:W-:Y:S02]  /*21c0*/  IMAD.MOV.U32 R2, RZ, RZ, R191 ;  /* 0x000000ffff027224 */ /* 0x000fe400078e00bf */
[----:B------:R-:W-:-:S05]  /*21d0*/  @P2 IMAD.HI.U32 R3, R191, c[0x0][0x2bc], RZ ;  /* 0x0000af00bf032a27 */ /* 0x000fca00078e00ff */
[----:B------:R-:W-:-:S04]  /*21e0*/  @P2 SHF.R.U32.HI R2, RZ, c[0x0][0x2c0], R3 ;  /* 0x0000b000ff022a19 */ /* 0x000fc80000011603 */
[----:B------:R-:W-:-:S04]  /*21f0*/  @!P3 IADD3 R10, P0, R2, UR18, RZ ;  /* 0x00000012020abc10 */ /* 0x000fc8000ff1e0ff */
[----:B------:R-:W-:Y:S02]  /*2200*/  @!P3 LEA.HI.X.SX32 R3, R2, UR10, 0x1, P0 ;  /* 0x0000000a0203bc11 */ /* 0x000fe400080f0eff */
[----:B------:R-:W-:-:S04]  /*2210*/  @!P3 LEA R8, P0, R10, c[0x0][0x2a0], 0x2 ;  /* 0x0000a8000a08ba11 */ /* 0x000fc800078010ff */
[----:B------:R-:W-:-:S05]  /*2220*/  @!P3 LEA.HI.X R9, R10, c[0x0][0x2a4], R3, 0x2, P0 ;  /* 0x0000a9000a09ba11 */ /* 0x000fca00000f1403 */
[----:B------:R-:W2:Y:S01]  /*2230*/  @!P3 LDG.E R190, [R8.64] ;  /* 0x0000001408beb981 */ /* 0x000ea2000c1e1900 */
[----:B------:R-:W-:Y:S01]  /*2240*/  IMAD.MOV R2, RZ, RZ, -R2 ;  /* 0x000000ffff027224 */ /* 0x000fe200078e0a02 */
[C---:B-1----:R-:W-:Y:S01]  /*2250*/  SHF.L.U64.HI R13, R200.reuse, 0x1, R133 ;  /* 0x00000001c80d7819 */ /* 0x042fe20000010285 */
[----:B------:R-:W-:Y:S01]  /*2260*/  IMAD.SHL.U32 R12, R200, 0x2, RZ ;  /* 0x00000002c80c7824 */ /* 0x000fe200078e00ff */
[----:B------:R-:W-:Y:S01]  /*2270*/  IADD3 R17, -R184, 0x10, RZ ;  /* 0x00000010b8117810 */ /* 0x000fe20007ffe1ff */
[----:B------:R-:W-:-:S03]  /*2280*/  IMAD R191, R2, c[0x0][0x2b8], R191 ;  /* 0x0000ae0002bf7a24 */ /* 0x000fc600078e02bf */
[----:B------:R-:W-:Y:S01]  /*2290*/  LOP3.LUT R17, R17, 0xf, RZ, 0xc0, !PT ;  /* 0x0000000f11117812 */ /* 0x000fe200078ec0ff */
[----:B------:R-:W-:Y:S01]  /*22a0*/  IMAD.WIDE.U32 R10, R191, c[0x0][0x1e0], RZ ;  /* 0x00007800bf0a7a25 */ /* 0x000fe200078e00ff */
[----:B------:R-:W-:-:S05]  /*22b0*/  SHF.R.S32.HI R2, RZ, 0x1f, R191 ;  /* 0x0000001fff027819 */ /* 0x000fca00000114bf */
[----:B------:R-:W-:-:S04]  /*22c0*/  IMAD R2, R2, c[0x0][0x1e0], RZ ;  /* 0x0000780002027a24 */ /* 0x000fc800078e02ff */
[----:B------:R-:W-:-:S04]  /*22d0*/  IMAD R3, R191, c[0x0][0x1e4], R2 ;  /* 0x00007900bf037a24 */ /* 0x000fc800078e0202 */
[----:B------:R-:W-:Y:S01]  /*22e0*/  IMAD.IADD R11, R11, 0x1, R3 ;  /* 0x000000010b0b7824 */ /* 0x000fe200078e0203 */
[----:B--2---:R-:W-:-:S03]  /*22f0*/  SHF.R.S32.HI R3, RZ, 0x1f, R190 ;  /* 0x0000001fff037819 */ /* 0x004fc600000114be */
[----:B------:R-:W-:Y:S01]  /*2300*/  IMAD.WIDE.U32 R8, R190, c[0x0][0x1f0], R10 ;  /* 0x00007c00be087a25 */ /* 0x000fe200078e000a */
[----:B------:R-:W-:Y:S02]  /*2310*/  SEL R11, RZ, 0x10, P5 ;  /* 0x00000010ff0b7807 */ /* 0x000fe40002800000 */
[----:B------:R-:W-:Y:S01]  /*2320*/  SHF.L.U64.HI R10, R199, 0x1, R132 ;  /* 0x00000001c70a7819 */ /* 0x000fe20000010284 */
[----:B------:R-:W-:Y:S01]  /*2330*/  IMAD R3, R3, c[0x0][0x1f0], RZ ;  /* 0x00007c0003037a24 */ /* 0x000fe200078e02ff */
[----:B------:R-:W-:Y:S02]  /*2340*/  IADD3 R14, P0, R8, UR16, RZ ;  /* 0x00000010080e7c10 */ /* 0x000fe4000ff1e0ff */
[----:B------:R-:W-:Y:S01]  /*2350*/  IADD3 R25, -R11, 0x10, RZ ;  /* 0x000000100b197810 */ /* 0x000fe20007ffe1ff */
[----:B------:R-:W-:Y:S01]  /*2360*/  IMAD R2, R190, c[0x0][0x1f4], R3 ;  /* 0x00007d00be027a24 */ /* 0x000fe200078e0203 */
[----:B------:R-:W-:Y:S02]  /*2370*/  SEL R8, RZ, 0x10, P4 ;  /* 0x00000010ff087807 */ /* 0x000fe40002000000 */
[----:B------:R-:W-:-:S02]  /*2380*/  LOP3.LUT R25, R25, 0xf, RZ, 0xc0, !PT ;  /* 0x0000000f19197812 */ /* 0x000fc400078ec0ff */
[----:B------:R-:W-:Y:S01]  /*2390*/  IADD3.X R9, R9, UR9, R2, P0, !PT ;  /* 0x0000000909097c10 */ /* 0x000fe200087fe402 */
[----:B------:R-:W-:Y:S01]  /*23a0*/  IMAD.SHL.U32 R2, R186, 0x2, RZ ;  /* 0x00000002ba027824 */ /* 0x000fe200078e00ff */
[----:B------:R-:W-:Y:S02]  /*23b0*/  LEA R15, P0, R14, c[0x0][0x1c8], 0x1 ;  /* 0x000072000e0f7a11 */ /* 0x000fe400078008ff */
[----:B------:R-:W-:Y:S02]  /*23c0*/  IADD3 R22, -R8, 0x10, RZ ;  /* 0x0000001008167810 */ /* 0x000fe40007ffe1ff */
[----:B------:R-:W-:Y:S01]  /*23d0*/  LEA.HI.X R14, R14, c[0x0][0x1cc], R9, 0x1, P0 ;  /* 0x000073000e0e7a11 */ /* 0x000fe200000f0c09 */
[----:B------:R-:W1:Y:S01]  /*23e0*/  SHFL.IDX PT, R16, R15, 0x1, 0x181f ;  /* 0x00381f000f107f89 */ /* 0x000e6200000e0000 */
[----:B------:R-:W-:Y:S01]  /*23f0*/  IMAD.SHL.U32 R9, R199, 0x2, RZ ;  /* 0x00000002c7097824 */ /* 0x000fe200078e00ff */
[----:B------:R-:W-:Y:S02]  /*2400*/  LOP3.LUT R22, R22, 0xf, RZ, 0xc0, !PT ;  /* 0x0000000f16167812 */ /* 0x000fe400078ec0ff */
[----:B------:R-:W2:Y:S01]  /*2410*/  SHFL.IDX PT, R18, R14, 0x1, 0x181f ;  /* 0x00381f000e127f89 */ /* 0x000ea200000e0000 */
[----:B------:R-:W-:-:S03]  /*2420*/  SHF.L.U64.HI R3, R186, 0x1, R189 ;  /* 0x00000001ba037819 */ /* 0x000fc600000102bd */
[----:B------:R-:W3:Y:S04]  /*2430*/  SHFL.IDX PT, R15, R15, RZ, 0x181f ;  /* 0x00181fff0f0f7589 */ /* 0x000ee800000e0000 */
[----:B------:R-:W4:Y:S01]  /*2440*/  SHFL.IDX PT, R14, R14, RZ, 0x181f ;  /* 0x00181fff0e0e7589 */ /* 0x000f2200000e0000 */
[----:B-1----:R-:W-:-:S04]  /*2450*/  IADD3 R24, P2, P0, R25, R16, R12 ;  /* 0x0000001019187210 */ /* 0x002fc8000785e00c */
[----:B--2---:R-:W-:Y:S02]  /*2460*/  IADD3.X R25, RZ, R18, R13, P2, P0 ;  /* 0x00000012ff197210 */ /* 0x004fe400017e040d */
[----:B------:R-:W-:-:S04]  /*2470*/  IADD3 R22, P2, P0, R22, R16, R9 ;  /* 0x0000001016167210 */ /* 0x000fc8000785e009 */
[----:B------:R-:W-:Y:S02]  /*2480*/  IADD3.X R23, RZ, R18, R10, P2, P0 ;  /* 0x00000012ff177210 */ /* 0x000fe400017e040a */
[----:B------:R-:W-:-:S04]  /*2490*/  IADD3 R16, P2, P0, R17, R16, R2 ;  /* 0x0000001011107210 */ /* 0x000fc8000785e002 */
[----:B------:R-:W-:Y:S02]  /*24a0*/  IADD3.X R17, RZ, R18, R3, P2, P0 ;  /* 0x00000012ff117210 */ /* 0x000fe400017e0403 */
[----:B---3--:R-:W-:-:S05]  /*24b0*/  IADD3 R12, P0, R15, R12, RZ ;  /* 0x0000000c0f0c7210 */ /* 0x008fca0007f1e0ff */
[----:B----4-:R-:W-:Y:S01]  /*24c0*/  IMAD.X R13, R14, 0x1, R13, P0 ;  /* 0x000000010e0d7824 */ /* 0x010fe200000e060d */
        /* <DEDUP_REMOVED lines=13> */
.L_x_1959:
[----:B-1----:R-:W-:Y:S01]  /*25a0*/  SHF.R.S32.HI R2, RZ, 0x4, R21 ;  /* 0x00000004ff027819 */ /* 0x002fe20000011415 */
[----:B------:R-:W0:Y:S01]  /*25b0*/  LDGDEPBAR ;  /* 0x00000000000079af */ /* 0x000e220000000000 */
[C---:B------:R-:W-:Y:S01]  /*25c0*/  IMAD.SHL.U32 R3, R201.reuse, 0x40, RZ ;  /* 0x00000040c9037824 */ /* 0x040fe200078e00ff */
[----:B------:R-:W-:Y:S01]  /*25d0*/  LOP3.LUT P0, RZ, R201, 0x2, RZ, 0xc0, !PT ;  /* 0x00000002c9ff7812 */ /* 0x000fe2000780c0ff */
[----:B------:R-:W-:Y:S01]  /*25e0*/  IMAD.SHL.U32 R20, R20, 0x8, RZ ;  /* 0x0000000814147824 */ /* 0x000fe200078e00ff */
[----:B------:R-:W-:Y:S01]  /*25f0*/  LEA.HI R21, R21, R2, RZ, 0x1 ;  /* 0x0000000215157211 */ /* 0x000fe200078f08ff */
[----:B------:R-:W-:Y:S01]  /*2600*/  IMAD.SHL.U32 R19, R19, 0x40, RZ ;  /* 0x0000004013137824 */ /* 0x000fe200078e00ff */
[----:B------:R-:W-:Y:S01]  /*2610*/  LOP3.LUT R3, R3, 0x1c0, RZ, 0xc0, !PT ;  /* 0x000001c003037812 */ /* 0x000fe200078ec0ff */
[----:B------:R-:W-:Y:S01]  /*2620*/  IMAD.SHL.U32 R0, R0, 0x40, RZ ;  /* 0x0000004000007824 */ /* 0x000fe200078e00ff */
[----:B------:R-:W-:Y:S01]  /*2630*/  LOP3.LUT R21, R21, 0xfffffffe, RZ, 0xc0, !PT ;  /* 0xfffffffe15157812 */ /* 0x000fe200078ec0ff */
[----:B------:R-:W-:Y:S01]  /*2640*/  IMAD.MOV.U32 R180, RZ, RZ, 0x20 ;  /* 0x00000020ffb47424 */ /* 0x000fe200078e00ff */
[----:B------:R-:W-:Y:S01]  /*2650*/  LOP3.LUT R20, R3, 0x8, R20, 0xf8, !PT ;  /* 0x0000000803147812 */ /* 0x000fe200078ef814 */
[----:B------:R-:W-:Y:S01]  /*2660*/  IMAD.SHL.U32 R182, R182, 0x2, RZ ;  /* 0x00000002b6b67824 */ /* 0x000fe200078e00ff */
[----:B------:R-:W-:Y:S01]  /*2670*/  SHF.R.U32.HI R3, RZ, 0x3, R3 ;  /* 0x00000003ff037819 */ /* 0x000fe20000011603 */
[----:B------:R-:W-:Y:S01]  /*2680*/  IMAD.IADD R21, R2, 0x1, -R21 ;  /* 0x0000000102157824 */ /* 0x000fe200078e0a15 */
[----:B------:R-:W-:-:S02]  /*2690*/  LOP3.LUT R19, R19, 0x1c0, RZ, 0xc0, !PT ;  /* 0x000001c013137812 */ /* 0x000fc400078ec0ff */
[----:B------:R-:W-:Y:S01]  /*26a0*/  LOP3.LUT R20, R20, R3, RZ, 0x3c, !PT ;  /* 0x0000000314147212 */ /* 0x000fe200078e3cff */
[C---:B------:R-:W-:Y:S01]  /*26b0*/  IMAD.SHL.U32 R2, R21.reuse, 0x8, RZ ;  /* 0x0000000815027824 */ /* 0x040fe200078e00ff */
[----:B------:R-:W-:Y:S02]  /*26c0*/  SHF.R.U32.HI R3, RZ, 0x3, R19 ;  /* 0x00000003ff037819 */ /* 0x000fe40000011613 */
[----:B------:R-:W-:Y:S01]  /*26d0*/  SEL R180, R180, 0xffffffe0, !P0 ;  /* 0xffffffe0b4b47807 */ /* 0x000fe20004000000 */
[----:B------:R-:W-:Y:S01]  /*26e0*/  IMAD R183, R21, 0x200, R20 ;  /* 0x0000020015b77824 */ /* 0x000fe200078e0214 */
[----:B------:R-:W-:Y:S01]  /*26f0*/  LOP3.LUT R2, R19, 0x8, R2, 0xf8, !PT ;  /* 0x0000000813027812 */ /* 0x000fe200078ef802 */
[----:B------:R-:W-:-:S04]  /*2700*/  DEPBAR.LE SB0, 0x3 ;  /* 0x000080c00000791a */ /* 0x000fc80000000000 */
[----:B------:R-:W-:Y:S01]  /*2710*/  LOP3.LUT R3, R2, R3, RZ, 0x3c, !PT ;  /* 0x0000000302037212 */ /* 0x000fe200078e3cff */
[----:B------:R-:W-:-:S04]  /*2720*/  DEPBAR.LE SB0, 0x2 ;  /* 0x000080800000791a */ /* 0x000fc80000000000 */
[----:B------:R-:W-:Y:S01]  /*2730*/  LOP3.LUT R2, R0, 0xfffffe00, RZ, 0xc0, !PT ;  /* 0xfffffe0000027812 */ /* 0x000fe200078ec0ff */
[----:B------:R-:W-:Y:S01]  /*2740*/  IMAD.SHL.U32 R183, R183, 0x2, RZ ;  /* 0x00000002b7b77824 */ /* 0x000fe200078e00ff */
[----:B------:R-:W-:Y:S01]  /*2750*/  BAR.SYNC.DEFER_BLOCKING 0x0 ;  /* 0x0000000000007b1d */ /* 0x000fe20000010000 */
[----:B------:R-:W-:Y:S02]  /*2760*/  PLOP3.LUT P0, PT, PT, PT, UP2, 0x40, 0x0 ;  /* 0x000000000000781c */ /* 0x000fe40003f0e828 */
[----:B------:R-:W-:Y:S02]  /*2770*/  IMAD R0, R5, 0x400, R2 ;  /* 0x0000040005007824 */ /* 0x000fe400078e0202 */
[----:B------:R-:W-:Y:S02]  /*2780*/  IMAD.IADD R82, R183, 0x1, R180 ;  /* 0x00000001b7527824 */ /* 0x000fe400078e02b4 */
[----:B------:R-:W-:-:S04]  /*2790*/  IMAD.IADD R0, R3, 0x1, R0 ;  /* 0x0000000103007824 */ /* 0x000fc800078e0200 */
[C---:B------:R-:W-:Y:S01]  /*27a0*/  IMAD.SHL.U32 R12, R0.reuse, 0x2, RZ ;  /* 0x00000002000c7824 */ /* 0x040fe200078e00ff */
[----:B------:R-:W-:-:S05]  /*27b0*/  LEA R185, R0, 0x18100, 0x1 ;  /* 0x0001810000b97811 */ /* 0x000fca00078e08ff */
        /* <DEDUP_REMOVED lines=11> */
[----:B------:R-:W-:Y:S05]  /*2870*/  @P0 BRA `(.L_x_1960) ;  /* 0x0000034000000947 */ /* 0x000fea0003800000 */
[----:B------:R-:W-:Y:S01]  /*2880*/  SHF.R.S32.HI R0, RZ, 0x1f, R191 ;  /* 0x0000001fff007819 */ /* 0x000fe200000114bf */
[----:B------:R-:W-:Y:S01]  /*2890*/  IMAD.WIDE.U32 R8, R191, c[0x0][0x208], RZ ;  /* 0x00008200bf087a25 */ /* 0x000fe200078e00ff */
[----:B------:R-:W-:-:S02]  /*28a0*/  SHF.R.S32.HI R11, RZ, 0x1f, R190 ;  /* 0x0000001fff0b7819 */ /* 0x000fc400000114be */
[----:B------:R-:W-:Y:S01]  /*28b0*/  SEL R20, RZ, 0x10, P5 ;  /* 0x00000010ff147807 */ /* 0x000fe20002800000 */
[----:B------:R-:W-:Y:S01]  /*28c0*/  IMAD R0, R0, c[0x0][0x208], RZ ;  /* 0x0000820000007a24 */ /* 0x000fe200078e02ff */
[----:B------:R-:W-:Y:S01]  /*28d0*/  SHF.L.U64.HI R22, R200, 0x1, R133 ;  /* 0x00000001c8167819 */ /* 0x000fe20000010285 */
[----:B------:R-:W-:Y:S01]  /*28e0*/  IMAD R11, R11, c[0x0][0x218], RZ ;  /* 0x000086000b0b7a24 */ /* 0x000fe200078e02ff */
[----:B------:R-:W-:Y:S01]  /*28f0*/  IADD3 R38, -R20, 0x10, RZ ;  /* 0x0000001014267810 */ /* 0x000fe20007ffe1ff */
[----:B------:R-:W-:Y:S01]  /*2900*/  IMAD R0, R191, c[0x0][0x20c], R0 ;  /* 0x00008300bf007a24 */ /* 0x000fe200078e0200 */
[----:B------:R-:W-:Y:S01]  /*2910*/  IADD3 R29, -R184, 0x10, RZ ;  /* 0x00000010b81d7810 */ /* 0x000fe20007ffe1ff */
[----:B------:R-:W-:Y:S01]  /*2920*/  IMAD.SHL.U32 R21, R200, 0x2, RZ ;  /* 0x00000002c8157824 */ /* 0x000fe200078e00ff */
[----:B------:R-:W-:Y:S01]  /*2930*/  LOP3.LUT R38, R38, 0xf, RZ, 0xc0, !PT ;  /* 0x0000000f26267812 */ /* 0x000fe200078ec0ff */
[----:B------:R-:W-:Y:S01]  /*2940*/  IMAD.IADD R9, R9, 0x1, R0 ;  /* 0x0000000109097824 */ /* 0x000fe200078e0200 */
[----:B------:R-:W-:Y:S01]  /*2950*/  LOP3.LUT R29, R29, 0xf, RZ, 0xc0, !PT ;  /* 0x0000000f1d1d7812 */ /* 0x000fe200078ec0ff */
[C---:B------:R-:W-:Y:S01]  /*2960*/  IMAD R0, R190.reuse, c[0x0][0x21c], R11 ;  /* 0x00008700be007a24 */ /* 0x040fe200078e020b */
[----:B------:R-:W-:Y:S01]  /*2970*/  SHF.L.U64.HI R11, R199, 0x1, R132 ;  /* 0x00000001c70b7819 */ /* 0x000fe20000010284 */
[----:B------:R-:W-:-:S04]  /*2980*/  IMAD.WIDE.U32 R8, R190, c[0x0][0x218], R8 ;  /* 0x00008600be087a25 */ /* 0x000fc800078e0008 */
[----:B------:R-:W-:Y:S01]  /*2990*/  IMAD.SHL.U32 R10, R199, 0x2, RZ ;  /* 0x00000002c70a7824 */ /* 0x000fe200078e00ff */
[----:B------:R-:W-:Y:S02]  /*29a0*/  IADD3 R23, P0, R8, UR22, RZ ;  /* 0x0000001608177c10 */ /* 0x000fe4000ff1e0ff */
[C---:B------:R-:W-:Y:S02]  /*29b0*/  SHF.L.U64.HI R8, R186.reuse, 0x1, R189 ;  /* 0x00000001ba087819 */ /* 0x040fe400000102bd */
[----:B------:R-:W-:Y:S02]  /*29c0*/  IADD3.X R0, R9, UR8, R0, P0, !PT ;  /* 0x0000000809007c10 */ /* 0x000fe400087fe400 */
        /* <DEDUP_REMOVED lines=31> */
.L_x_1960:
[C---:B-1-34-:R-:W-:Y:S01]  /*2bc0*/  HMMA.16816.F32.BF16 R36, R12.reuse, R32, RZ ;  /* 0x000000200c24723c */ /* 0x05afe200000418ff */
[----:B------:R-:W-:Y:S01]  /*2bd0*/  IMAD.MOV.U32 R0, RZ, RZ, 0x40 ;  /* 0x00000040ff007424 */ /* 0x000fe200078e00ff */
[----:B------:R-:W-:Y:S01]  /*2be0*/  LDSM.16.M88.4 R72, [R185+0x4000] ;  /* 0x00400000b948783b */ /* 0x000fe20000000200 */
[C---:B------:R-:W-:Y:S01]  /*2bf0*/  IMAD R179, R4.reuse, 0x2, R185 ;  /* 0x0000000204b37824 */ /* 0x040fe200078e02b9 */
[----:B------:R-:W-:Y:S01]  /*2c00*/  LOP3.LUT R7, R7, 0xffffffe0, RZ, 0xc0, !PT ;  /* 0xffffffe007077812 */ /* 0x000fe200078ec0ff */
[----:B------:R-:W-:Y:S01]  /*2c10*/  IMAD R178, R4, 0x2, R181 ;  /* 0x0000000204b27824 */ /* 0x000fe200078e02b5 */
[----:B------:R-:W-:Y:S01]  /*2c20*/  SEL R135, R0, 0xffffffc0, !P1 ;  /* 0xffffffc000877807 */ /* 0x000fe20004800000 */
[----:B------:R-:W-:Y:S01]  /*2c30*/  LDSM.16.M88.4 R76, [R183+0xf900] ;  /* 0x00f90000b74c783b */ /* 0x000fe20000000200 */
[C---:B------:R-:W-:Y:S01]  /*2c40*/  HMMA.16816.F32.BF16 R32, R12.reuse, R34, RZ ;  /* 0x000000220c20723c */ /* 0x040fe200000418ff */
[----:B------:R-:W-:Y:S01]  /*2c50*/  LEA.HI R81, R81, R6, RZ, 0x2 ;  /* 0x0000000651517211 */ /* 0x000fe200078f10ff */
[C---:B------:R-:W-:Y:S01]  /*2c60*/  IMAD.IADD R7, R6.reuse, 0x1, -R7 ;  /* 0x0000000106077824 */ /* 0x040fe200078e0a07 */
[----:B------:R-:W-:Y:S01]  /*2c70*/  LDSM.16.M88.4 R60, [R179] ;  /* 0x00000000b33c783b */ /* 0x000fe20000000200 */
[----:B------:R-:W-:Y:S01]  /*2c80*/  IMAD.IADD R80, R183, 0x1, R135 ;  /* 0x00000001b7507824 */ /* 0x000fe200078e0287 */
[----:B------:R-:W-:Y:S01]  /*2c90*/  LOP3.LUT R81, R81, 0xfffffffc, RZ, 0xc0, !PT ;  /* 0xfffffffc51517812 */ /* 0x000fe200078ec0ff */
[----:B------:R-:W-:Y:S01]  /*2ca0*/  IMAD.IADD R0, R135, 0x1, R82 ;  /* 0x0000000187007824 */ /* 0x000fe200078e0252 */
[----:B------:R-:W-:Y:S01]  /*2cb0*/  PLOP3.LUT P0, PT, PT, PT, UP1, 0x80, 0x0 ;  /* 0x000000000000781c */ /* 0x000fe20003f0f018 */
[C---:B--2---:R-:W-:Y:S01]  /*2cc0*/  HMMA.16816.F32.BF16 R44, R12.reuse, R40, RZ ;  /* 0x000000280c2c723c */ /* 0x044fe200000418ff */
[----:B------:R-:W1:Y:S01]  /*2cd0*/  LDSM.16.M88.4 R8, [R80+0xc100] ;  /* 0x00c100005008783b */ /* 0x000e620000000200 */
[----:B------:R-:W-:Y:S01]  /*2ce0*/  IMAD.IADD R6, R6, 0x1, -R81 ;  /* 0x0000000106067824 */ /* 0x000fe200078e0a51 */
[----:B------:R-:W-:Y:S01]  /*2cf0*/  UIADD3 UR4, UR12, 0x1, -UR25 ;  /* 0x000000010c047890 */ /* 0x000fe2000fffe819 */
[----:B------:R-:W-:Y:S01]  /*2d00*/  IMAD.IADD R3, R2, 0x1, R3 ;  /* 0x0000000102037824 */ /* 0x000fe200078e0203 */
[----:B------:R-:W-:Y:S01]  /*2d10*/  ULDC UR13, c[0x0][0x324] ;  /* 0x0000c900000d7ab9 */ /* 0x000fe20000000800 */
[----:B------:R-:W0:Y:S01]  /*2d20*/  LDGDEPBAR ;  /* 0x00000000000079af */ /* 0x000e220000000000 */
[----:B------:R-:W-:Y:S01]  /*2d30*/  ULDC UR5, c[0x0][0x2ac] ;  /* 0x0000ab0000057ab9 */ /* 0x000fe20000000800 */
[----:B------:R-:W-:Y:S01]  /*2d40*/  HMMA.16816.F32.BF16 R28, R12, R24, RZ ;  /* 0x000000180c1c723c */ /* 0x000fe200000418ff */
[----:B------:R-:W-:-:S07]  /*2d50*/  ULOP3.LUT UR13, URZ, UR13, URZ, 0x33, !UPT ;  /* 0x0000000d3f0d7292 */ /* 0x000fce000f8e333f */
[C---:B------:R-:W-:Y:S08]  /*2d60*/  HMMA.16816.F32.BF16 R40, R12.reuse, R42, RZ ;  /* 0x0000002a0c28723c */ /* 0x040ff000000418ff */
[C---:B------:R-:W-:Y:S08]  /*2d70*/  HMMA.16816.F32.BF16 R24, R12.reuse, R26, RZ ;  /* 0x0000001a0c18723c */ /* 0x040ff000000418ff */
[C---:B------:R-:W-:Y:S08]  /*2d80*/  HMMA.16816.F32.BF16 R20, R12.reuse, R64, RZ ;  /* 0x000000400c14723c */ /* 0x040ff000000418ff */
[----:B------:R-:W-:Y:S01]  /*2d90*/  HMMA.16816.F32.BF16 R12, R12, R66, RZ ;  /* 0x000000420c0c723c */ /* 0x000fe200000418ff */
[----:B------:R-:W-:Y:S07]  /*2da0*/  LDSM.16.M88.4 R64, [R80+0xd900] ;  /* 0x00d900005040783b */ /* 0x000fee0000000200 */
[C---:B------:R-:W-:Y:S08]  /*2db0*/  HMMA.16816.F32.BF16 R36, R68.reuse, R52, R36 ;  /* 0x000000344424723c */ /* 0x040ff00000041824 */
[C---:B------:R-:W-:Y:S01]  /*2dc0*/  HMMA.16816.F32.BF16 R32, R68.reuse, R54, R32 ;  /* 0x000000364420723c */ /* 0x040fe20000041820 */
[----:B------:R-:W2:Y:S07]  /*2dd0*/  LDSM.16.M88.4 R52, [R80+0xc900] ;  /* 0x00c900005034783b */ /* 0x000eae0000000200 */
[C---:B------:R-:W-:Y:S08]  /*2de0*/  HMMA.16816.F32.BF16 R44, R68.reuse, R56, R44 ;  /* 0x00000038442c723c */ /* 0x040ff0000004182c */
[C---:B------:R-:W-:Y:S01]  /*2df0*/  HMMA.16816.F32.BF16 R40, R68.reuse, R58, R40 ;  /* 0x0000003a4428723c */ /* 0x040fe20000041828 */
[----:B------:R-:W-:Y:S07]  /*2e00*/  LDSM.16.M88.4 R56, [R0+0xc100] ;  /* 0x00c100000038783b */ /* 0x000fee0000000200 */
[C---:B------:R-:W-:Y:S08]  /*2e10*/  HMMA.16816.F32.BF16 R28, R68.reuse, R48, R28 ;  /* 0x00000030441c723c */ /* 0x040ff0000004181c */
[C---:B------:R-:W-:Y:S01]  /*2e20*/  HMMA.16816.F32.BF16 R24, R68.reuse, R50, R24 ;  /* 0x000000324418723c */ /* 0x040fe20000041818 */
[----:B------:R-:W3:Y:S07]  /*2e30*/  LDSM.16.M88.4 R48, [R80+0xd100] ;  /* 0x00d100005030783b */ /* 0x000eee0000000200 */
[C---:B------:R-:W-:Y:S08]  /*2e40*/  HMMA.16816.F32.BF16 R20, R68.reuse, R16, R20 ;  /* 0x000000104414723c */ /* 0x040ff00000041814 */
[----:B------:R-:W-:Y:S01]  /*2e50*/  HMMA.16816.F32.BF16 R68, R68, R18, R12 ;  /* 0x000000124444723c */ /* 0x000fe2000004180c */
[----:B------:R-:W-:Y:S04]  /*2e60*/  LDSM.16.M88.4 R16, [R178] ;  /* 0x00000000b210783b */ /* 0x000fe80000000200 */
[----:B------:R-:W4:Y:S03]  /*2e70*/  LDSM.16.M88.4 R12, [R0+0xc900] ;  /* 0x00c90000000c783b */ /* 0x000f260000000200 */
        /* <DEDUP_REMOVED lines=9> */
[C---:B------:R-:W-:Y:S08]  /*2f10*/  HMMA.16816.F32.BF16 R20, R60.reuse, R64, R20 ;  /* 0x000000403c14723c */ /* 0x040ff00000041814 */
[----:B------:R-:W-:Y:S01]  /*2f20*/  HMMA.16816.F32.BF16 R68, R60, R66, R68 ;  /* 0x000000423c44723c */ /* 0x000fe20000041844 */
[----:B------:R-:W-:Y:S04]  /*2f30*/  LDSM.16.M88.4 R64, [R82+0xf100] ;  /* 0x00f100005240783b */ /* 0x000fe80000000200 */
[----:B------:R-:W-:Y:S03]  /*2f40*/  LDSM.16.M88.4 R60, [R82+0xf900] ;  /* 0x00f90000523c783b */ /* 0x000fe60000000200 */
        /* <DEDUP_REMOVED lines=8> */
[----:B------:R-:W-:Y:S07]  /*2fd0*/  LDSM.16.M88.4 R56, [R82+0xe100] ;  /* 0x00e100005238783b */ /* 0x000fee0000000200 */
[C---:B--2---:R-:W-:Y:S08]  /*2fe0*/  HMMA.16816.F32.BF16 R20, R16.reuse, R52, R20 ;  /* 0x000000341014723c */ /* 0x044ff00000041814 */
[----:B------:R-:W-:Y:S01]  /*2ff0*/  HMMA.16816.F32.BF16 R68, R16, R54, R68 ;  /* 0x000000361044723c */ /* 0x000fe20000041844 */
[----:B------:R-:W2:Y:S04]  /*3000*/  LDSM.16.M88.4 R16, [R181+0x4000] ;  /* 0x00400000b510783b */ /* 0x000ea80000000200 */
[----:B------:R-:W5:Y:S03]  /*3010*/  LDSM.16.M88.4 R52, [R82+0xe900] ;  /* 0x00e900005234783b */ /* 0x000f660000000200 */
[C---:B---3--:R-:W-:Y:S08]  /*3020*/  HMMA.16816.F32.BF16 R44, R72.reuse, R48, R44 ;  /* 0x00000030482c723c */ /* 0x048ff0000004182c */
[C---:B------:R-:W-:Y:S01]  /*3030*/  HMMA.16816.F32.BF16 R40, R72.reuse, R50, R40 ;  /* 0x000000324828723c */ /* 0x040fe20000041828 */
[----:B------:R-:W-:Y:S07]  /*3040*/  LDSM.16.M88.4 R48, [R179+0x4000] ;  /* 0x00400000b330783b */ /* 0x000fee0000000200 */
[C---:B----4-:R-:W-:Y:S08]  /*3050*/  HMMA.16816.F32.BF16 R36, R72.reuse, R12, R36 ;  /* 0x0000000c4824723c */ /* 0x050ff00000041824 */
[C---:B------:R-:W-:Y:S01]  /*3060*/  HMMA.16816.F32.BF16 R32, R72.reuse, R14, R32 ;  /* 0x0000000e4820723c */ /* 0x040fe20000041820 */
[----:B------:R-:W3:Y:S07]  /*3070*/  LDSM.16.M88.4 R12, [R80+0xe100] ;  /* 0x00e10000500c783b */ /* 0x000eee0000000200 */
[C---:B-1----:R-:W-:Y:S08]  /*3080*/  HMMA.16816.F32.BF16 R28, R72.reuse, R8, R28 ;  /* 0x00000008481c723c */ /* 0x042ff0000004181c */
[C---:B------:R-:W-:Y:S01]  /*3090*/  HMMA.16816.F32.BF16 R24, R72.reuse, R10, R24 ;  /* 0x0000000a4818723c */ /* 0x040fe20000041818 */
[----:B------:R-:W1:Y:S07]  /*30a0*/  LDSM.16.M88.4 R8, [R80+0xe900] ;  /* 0x00e900005008783b */ /* 0x000e6e0000000200 */
[C---:B------:R-:W-:Y:S08]  /*30b0*/  HMMA.16816.F32.BF16 R20, R72.reuse, R76, R20 ;  /* 0x0000004c4814723c */ /* 0x040ff00000041814 */
[----:B------:R-:W-:Y:S01]  /*30c0*/  HMMA.16816.F32.BF16 R68, R72, R78, R68 ;  /* 0x0000004e4844723c */ /* 0x000fe20000041844 */
[----:B------:R-:W-:Y:S04]  /*30d0*/  LDSM.16.M88.4 R72, [R178+0x4000] ;  /* 0x00400000b248783b */ /* 0x000fe80000000200 */
[----:B------:R-:W-:Y:S03]  /*30e0*/  LDSM.16.M88.4 R76, [R0+0xf900] ;  /* 0x00f90000004c783b */ /* 0x000fe60000000200 */
[C---:B--2---:R-:W-:Y:S08]  /*30f0*/  HMMA.16816.F32.BF16 R44, R16.reuse, R56, R44 ;  /* 0x00000038102c723c */ /* 0x044ff0000004182c */
[C---:B------:R-:W-:Y:S01]  /*3100*/  HMMA.16816.F32.BF16 R40, R16.reuse, R58, R40 ;  /* 0x0000003a1028723c */ /* 0x040fe20000041828 */
[----:B------:R-:W2:Y:S07]  /*3110*/  LDSM.16.M88.4 R56, [R80+0xf100] ;  /* 0x00f100005038783b */ /* 0x000eae0000000200 */
[C---:B-----5:R-:W-:Y:S08]  /*3120*/  HMMA.16816.F32.BF16 R36, R16.reuse, R52, R36 ;  /* 0x000000341024723c */ /* 0x060ff00000041824 */
[C---:B------:R-:W-:Y:S01]  /*3130*/  HMMA.16816.F32.BF16 R32, R16.reuse, R54, R32 ;  /* 0x000000361020723c */ /* 0x040fe20000041820 */
[----:B------:R-:W4:Y:S07]  /*3140*/  LDSM.16.M88.4 R52, [R80+0xf900] ;  /* 0x00f900005034783b */ /* 0x000f2e0000000200 */
[C---:B------:R-:W-:Y:S08]  /*3150*/  HMMA.16816.F32.BF16 R28, R16.reuse, R64, R28 ;  /* 0x00000040101c723c */ /* 0x040ff0000004181c */
[C---:B------:R-:W-:Y:S01]  /*3160*/  HMMA.16816.F32.BF16 R24, R16.reuse, R66, R24 ;  /* 0x000000421018723c */ /* 0x040fe20000041818 */
[----:B------:R-:W-:Y:S07]  /*3170*/  LDSM.16.M88.4 R64, [R185+0x8000] ;  /* 0x00800000b940783b */ /* 0x000fee0000000200 */
[C---:B------:R-:W-:Y:S08]  /*3180*/  HMMA.16816.F32.BF16 R20, R16.reuse, R60, R20 ;  /* 0x0000003c1014723c */ /* 0x040ff00000041814 */
[----:B------:R-:W-:Y:S01]  /*3190*/  HMMA.16816.F32.BF16 R68, R16, R62, R68 ;  /* 0x0000003e1044723c */ /* 0x000fe20000041844 */
[----:B------:R-:W5:Y:S04]  /*31a0*/  LDSM.16.M88.4 R16, [R0+0xe100] ;  /* 0x00e100000010783b */ /* 0x000f680000000200 */
[----:B------:R-:W-:Y:S03]  /*31b0*/  LDSM.16.M88.4 R60, [R183+0x10100] ;  /* 0x01010000b73c783b */ /* 0x000fe60000000200 */
[C---:B---3--:R-:W-:Y:S08]  /*31c0*/  HMMA.16816.F32.BF16 R44, R48.reuse, R12, R44 ;  /* 0x0000000c302c723c */ /* 0x048ff0000004182c */
[C---:B------:R-:W-:Y:S01]  /*31d0*/  HMMA.16816.F32.BF16 R40, R48.reuse, R14, R40 ;  /* 0x0000000e3028723c */ /* 0x040fe20000041828 */
[----:B------:R-:W3:Y:S07]  /*31e0*/  LDSM.16.M88.4 R12, [R0+0xe900] ;  /* 0x00e90000000c783b */ /* 0x000eee0000000200 */
[C---:B-1----:R-:W-:Y:S08]  /*31f0*/  HMMA.16816.F32.BF16 R36, R48.reuse, R8, R36 ;  /* 0x000000083024723c */ /* 0x042ff00000041824 */
[C---:B------:R-:W-:Y:S01]  /*3200*/  HMMA.16816.F32.BF16 R32, R48.reuse, R10, R32 ;  /* 0x0000000a3020723c */ /* 0x040fe20000041820 */
[----:B------:R-:W1:Y:S07]  /*3210*/  LDSM.16.M88.4 R8, [R0+0xf100] ;  /* 0x00f100000008783b */ /* 0x000e6e0000000200 */
[C---:B--2---:R-:W-:Y:S08]  /*3220*/  HMMA.16816.F32.BF16 R28, R48.reuse, R56, R28 ;  /* 0x00000038301c723c */ /* 0x044ff0000004181c */
[C---:B------:R-:W-:Y:S01]  /*3230*/  HMMA.16816.F32.BF16 R24, R48.reuse, R58, R24 ;  /* 0x0000003a3018723c */ /* 0x040fe20000041818 */
[----:B------:R-:W2:Y:S07]  /*3240*/  LDSM.16.M88.4 R56, [R183+0x10900] ;  /* 0x01090000b738783b */ /* 0x000eae0000000200 */
[C---:B----4-:R-:W-:Y:S08]  /*3250*/  HMMA.16816.F32.BF16 R20, R48.reuse, R52, R20 ;  /* 0x000000343014723c */ /* 0x050ff00000041814 */
[----:B------:R-:W-:Y:S01]  /*3260*/  HMMA.16816.F32.BF16 R68, R48, R54, R68 ;  /* 0x000000363044723c */ /* 0x000fe20000041844 */
[----:B------:R-:W4:Y:S04]  /*3270*/  LDSM.16.M88.4 R52, [R183+0x11100] ;  /* 0x01110000b734783b */ /* 0x000f280000000200 */
[----:B------:R-:W2:Y:S03]  /*3280*/  LDSM.16.M88.4 R48, [R183+0x11900] ;  /* 0x01190000b730783b */ /* 0x000ea60000000200 */
[C---:B-----5:R-:W-:Y:S08]  /*3290*/  HMMA.16816.F32.BF16 R44, R72.reuse, R16, R44 ;  /* 0x00000010482c723c */ /* 0x060ff0000004182c */
[C---:B------:R-:W-:Y:S01]  /*32a0*/  HMMA.16816.F32.BF16 R40, R72.reuse, R18, R40 ;  /* 0x000000124828723c */ /* 0x040fe20000041828 */
[----:B------:R-:W-:Y:S07]  /*32b0*/  LDSM.16.M88.4 R16, [R181+0x8000] ;  /* 0x00800000b510783b */ /* 0x000fee0000000200 */
[C---:B---3--:R-:W-:Y:S08]  /*32c0*/  HMMA.16816.F32.BF16 R36, R72.reuse, R12, R36 ;  /* 0x0000000c4824723c */ /* 0x048ff00000041824 */
[C---:B------:R-:W-:Y:S01]  /*32d0*/  HMMA.16816.F32.BF16 R32, R72.reuse, R14, R32 ;  /* 0x0000000e4820723c */ /* 0x040fe20000041820 */
[----:B------:R-:W3:Y:S07]  /*32e0*/  LDSM.16.M88.4 R12, [R82+0x10100] ;  /* 0x01010000520c783b */ /* 0x000eee0000000200 */
[C---:B-1----:R-:W-:Y:S08]  /*32f0*/  HMMA.16816.F32.BF16 R28, R72.reuse, R8, R28 ;  /* 0x00000008481c723c */ /* 0x042ff0000004181c */
[----:B------:R-:W-:Y:S01]  /*3300*/  HMMA.16816.F32.BF16 R24, R72, R10, R24 ;  /* 0x0000000a4818723c */ /* 0x000fe20000041818 */
[----:B------:R-:W1:Y:S07]  /*3310*/  LDSM.16.M88.4 R8, [R82+0x10900] ;  /* 0x010900005208783b */ /* 0x000e6e0000000200 */
[C---:B------:R-:W-:Y:S08]  /*3320*/  HMMA.16816.F32.BF16 R44, R64.reuse, R60, R44 ;  /* 0x0000003c402c723c */ /* 0x040ff0000004182c */
[----:B------:R-:W-:Y:S01]  /*3330*/  HMMA.16816.F32.BF16 R40, R64, R62, R40 ;  /* 0x0000003e4028723c */ /* 0x000fe20000041828 */
[----:B------:R-:W5:Y:S07]  /*3340*/  LDSM.16.M88.4 R60, [R82+0x11100] ;  /* 0x01110000523c783b */ /* 0x000f6e0000000200 */
[C---:B------:R-:W-:Y:S08]  /*3350*/  HMMA.16816.F32.BF16 R20, R72.reuse, R76, R20 ;  /* 0x0000004c4814723c */ /* 0x040ff00000041814 */
[----:B------:R-:W-:Y:S08]  /*3360*/  HMMA.16816.F32.BF16 R68, R72, R78, R68 ;  /* 0x0000004e4844723c */ /* 0x000ff00000041844 */
[C---:B--2---:R-:W-:Y:S08]  /*3370*/  HMMA.16816.F32.BF16 R36, R64.reuse, R56, R36 ;  /* 0x000000384024723c */ /* 0x044ff00000041824 */
[C---:B------:R-:W-:Y:S01]  /*3380*/  HMMA.16816.F32.BF16 R32, R64.reuse, R58, R32 ;  /* 0x0000003a4020723c */ /* 0x040fe20000041820 */
[----:B------:R-:W2:Y:S07]  /*3390*/  LDSM.16.M88.4 R56, [R82+0x11900] ;  /* 0x011900005238783b */ /* 0x000eae0000000200 */
[C---:B----4-:R-:W-:Y:S08]  /*33a0*/  HMMA.16816.F32.BF16 R28, R64.reuse, R52, R28 ;  /* 0x00000034401c723c */ /* 0x050ff0000004181c */
[C---:B------:R-:W-:Y:S01]  /*33b0*/  HMMA.16816.F32.BF16 R24, R64.reuse, R54, R24 ;  /* 0x000000364018723c */ /* 0x040fe20000041818 */
[----:B------:R-:W-:Y:S07]  /*33c0*/  LDSM.16.M88.4 R52, [R80+0x10900] ;  /* 0x010900005034783b */ /* 0x000fee0000000200 */
[C---:B------:R-:W-:Y:S08]  /*33d0*/  HMMA.16816.F32.BF16 R20, R64.reuse, R48, R20 ;  /* 0x000000304014723c */ /* 0x040ff00000041814 */
[----:B------:R-:W-:Y:S01]  /*33e0*/  HMMA.16816.F32.BF16 R68, R64, R50, R68 ;  /* 0x000000324044723c */ /* 0x000fe20000041844 */
[----:B------:R-:W4:Y:S04]  /*33f0*/  LDSM.16.M88.4 R48, [R179+0x8000] ;  /* 0x00800000b330783b */ /* 0x000f280000000200 */
[----:B------:R-:W-:Y:S03]  /*3400*/  LDSM.16.M88.4 R64, [R0+0x10100] ;  /* 0x010100000040783b */ /* 0x000fe60000000200 */
[C---:B---3--:R-:W-:Y:S08]  /*3410*/  HMMA.16816.F32.BF16 R44, R16.reuse, R12, R44 ;  /* 0x0000000c102c723c */ /* 0x048ff0000004182c */
[C---:B------:R-:W-:Y:S01]  /*3420*/  HMMA.16816.F32.BF16 R40, R16.reuse, R14, R40 ;  /* 0x0000000e1028723c */ /* 0x040fe20000041828 */
[----:B------:R-:W3:Y:S07]  /*3430*/  LDSM.16.M88.4 R12, [R80+0x10100] ;  /* 0x01010000500c783b */ /* 0x000eee0000000200 */
[C---:B-1----:R-:W-:Y:S08]  /*3440*/  HMMA.16816.F32.BF16 R36, R16.reuse, R8, R36 ;  /* 0x000000081024723c */ /* 0x042ff00000041824 */
[C---:B------:R-:W-:Y:S01]  /*3450*/  HMMA.16816.F32.BF16 R32, R16.reuse, R10, R32 ;  /* 0x0000000a1020723c */ /* 0x040fe20000041820 */
[----:B------:R-:W1:Y:S07]  /*3460*/  LDSM.16.M88.4 R8, [R80+0x11100] ;  /* 0x011100005008783b */ /* 0x000e6e0000000200 */
[C---:B-----5:R-:W-:Y:S08]  /*3470*/  HMMA.16816.F32.BF16 R28, R16.reuse, R60, R28 ;  /* 0x0000003c101c723c */ /* 0x060ff0000004181c */
[C---:B------:R-:W-:Y:S01]  /*3480*/  HMMA.16816.F32.BF16 R24, R16.reuse, R62, R24 ;  /* 0x0000003e1018723c */ /* 0x040fe20000041818 */
[----:B------:R-:W5:Y:S07]  /*3490*/  LDSM.16.M88.4 R60, [R80+0x11900] ;  /* 0x01190000503c783b */ /* 0x000f6e0000000200 */
[C---:B--2---:R-:W-:Y:S01]  /*34a0*/  HMMA.16816.F32.BF16 R72, R16.reuse, R56, R20 ;  /* 0x000000381048723c */ /* 0x044fe20000041814 */
[----:B------:R-:W-:Y:S07]  /*34b0*/  LDSM.16.M88.4 R20, [R178+0x8000] ;  /* 0x00800000b214783b */ /* 0x000fee0000000200 */
[----:B------:R-:W-:Y:S01]  /*34c0*/  HMMA.16816.F32.BF16 R68, R16, R58, R68 ;  /* 0x0000003a1044723c */ /* 0x000fe20000041844 */
[----:B------:R-:W2:Y:S07]  /*34d0*/  LDSM.16.M88.4 R16, [R0+0x10900] ;  /* 0x010900000010783b */ /* 0x000eae0000000200 */
[C---:B----4-:R-:W-:Y:S08]  /*34e0*/  HMMA.16816.F32.BF16 R36, R48.reuse, R52, R36 ;  /* 0x000000343024723c */ /* 0x050ff00000041824 */
[C---:B---3--:R-:W-:Y:S07]  /*34f0*/  HMMA.16816.F32.BF16 R44, R48.reuse, R12, R44 ;  /* 0x0000000c302c723c */ /* 0x048fee000004182c */
[----:B------:R-:W-:Y:S01]  /*3500*/  SHF.R.S32.HI R12, RZ, 0x1f, R5 ;  /* 0x0000001fff0c7819 */ /* 0x000fe20000011405 */
[----:B------:R-:W-:Y:S03]  /*3510*/  HMMA.16816.F32.BF16 R40, R48, R14, R40 ;  /* 0x0000000e3028723c */ /* 0x000fe60000041828 */
[----:B------:R-:W-:-:S05]  /*3520*/  LEA.HI R12, R12, R5, RZ, 0x3 ;  /* 0x000000050c0c7211 */ /* 0x000fca00078f18ff */
[C---:B------:R-:W-:Y:S08]  /*3530*/  HMMA.16816.F32.BF16 R32, R48.reuse, R54, R32 ;  /* 0x000000363020723c */ /* 0x040ff00000041820 */
[C---:B-1----:R-:W-:Y:S08]  /*3540*/  HMMA.16816.F32.BF16 R28, R48.reuse, R8, R28 ;  /* 0x00000008301c723c */ /* 0x042ff0000004181c */
[C---:B------:R-:W-:Y:S01]  /*3550*/  HMMA.16816.F32.BF16 R24, R48.reuse, R10, R24 ;  /* 0x0000000a3018723c */ /* 0x040fe20000041818 */
[----:B------:R-:W1:Y:S07]  /*3560*/  LDSM.16.M88.4 R8, [R0+0x11100] ;  /* 0x011100000008783b */ /* 0x000e6e0000000200 */
[C---:B-----5:R-:W-:Y:S08]  /*3570*/  HMMA.16816.F32.BF16 R72, R48.reuse, R60, R72 ;  /* 0x0000003c3048723c */ /* 0x060ff00000041848 */
[----:B------:R-:W-:Y:S07]  /*3580*/  HMMA.16816.F32.BF16 R68, R48, R62, R68 ;  /* 0x0000003e3044723c */ /* 0x000fee0000041844 */
[----:B------:R-:W-:Y:S01]  /*3590*/  LOP3.LUT R50, R12, 0xffffff8, RZ, 0xc0, !PT ;  /* 0x0ffffff80c327812 */ /* 0x000fe200078ec0ff */
[----:B--2---:R-:W-:Y:S01]  /*35a0*/  HMMA.16816.F32.BF16 R36, R20, R16, R36 ;  /* 0x000000101424723c */ /* 0x004fe20000041824 */
[----:B------:R-:W-:Y:S01]  /*35b0*/  SHF.R.S32.HI R48, RZ, 0x1f, R7 ;  /* 0x0000001fff307819 */ /* 0x000fe20000011407 */
[----:B------:R2:W3:Y:S02]  /*35c0*/  LDSM.16.M88.4 R12, [R0+0x11900] ;  /* 0x01190000000c783b */ /* 0x0004e40000000200 */
[----:B------:R-:W-:Y:S01]  /*35d0*/  IMAD.IADD R49, R5, 0x1, -R50 ;  /* 0x0000000105317824 */ /* 0x000fe200078e0a32 */
[----:B------:R-:W-:-:S02]  /*35e0*/  LEA.HI R5, R48, R7, RZ, 0x2 ;  /* 0x0000000730057211 */ /* 0x000fc400078f10ff */
[----:B------:R-:W-:Y:S01]  /*35f0*/  LEA.HI R48, R6, R6, RZ, 0x1 ;  /* 0x0000000606307211 */ /* 0x000fe200078f08ff */
[C---:B------:R-:W-:Y:S01]  /*3600*/  HMMA.16816.F32.BF16 R44, R20.reuse, R64, R44 ;  /* 0x00000040142c723c */ /* 0x040fe2000004182c */
[C---:B------:R-:W-:Y:S02]  /*3610*/  LEA.HI.SX32 R16, R5.reuse, UR24, 0x1e ;  /* 0x0000001805107c11 */ /* 0x040fe4000f8ff2ff */
[----:B------:R-:W-:Y:S02]  /*3620*/  LOP3.LUT R17, R48, 0x1ffffffe, RZ, 0xc0, !PT ;  /* 0x1ffffffe30117812 */ /* 0x000fe400078ec0ff */
[----:B------:R-:W-:Y:S01]  /*3630*/  LOP3.LUT R196, R5, 0x7ffffffc, RZ, 0xc0, !PT ;  /* 0x7ffffffc05c47812 */ /* 0x000fe200078ec0ff */
[----:B------:R-:W-:Y:S02]  /*3640*/  IMAD R49, R49, 0x10, R16 ;  /* 0x0000001031317824 */ /* 0x000fe400078e0210 */
[----:B------:R-:W-:Y:S01]  /*3650*/  IMAD.IADD R6, R6, 0x1, -R17 ;  /* 0x0000000106067824 */ /* 0x000fe200078e0a11 */
[----:B-1----:R-:W-:Y:S01]  /*3660*/  HMMA.16816.F32.BF16 R28, R20, R8, R28 ;  /* 0x00000008141c723c */ /* 0x002fe2000004181c */
[----:B------:R-:W-:-:S02]  /*3670*/  IMAD.IADD R196, R7, 0x1, -R196 ;  /* 0x0000000107c47824 */ /* 0x000fc400078e0ac4 */
[----:B------:R-:W-:Y:S02]  /*3680*/  IMAD R195, R6, 0x8, R49 ;  /* 0x0000000806c37824 */ /* 0x000fe400078e0231 */
[----:B------:R-:W-:Y:S01]  /*3690*/  IMAD.U32 R7, RZ, RZ, UR4 ;  /* 0x00000004ff077e24 */ /* 0x000fe2000f8e00ff */
[----:B------:R-:W-:Y:S01]  /*36a0*/  ULDC UR4, c[0x0][0x1d0] ;  /* 0x0000740000047ab9 */ /* 0x000fe20000000800 */
[----:B------:R-:W-:Y:S01]  /*36b0*/  @P0 IMAD.HI.U32 R6, R195, c[0x0][0x2c8], RZ ;  /* 0x0000b200c3060a27 */ /* 0x000fe200078e00ff */
[----:B------:R-:W-:Y:S01]  /*36c0*/  PLOP3.LUT P0, PT, PT, PT, UP1, 0x80, 0x0 ;  /* 0x000000000000781c */ /* 0x000fe20003f0f018 */
[----:B------:R-:W-:Y:S01]  /*36d0*/  UIMAD UR4, UR5, UR4, -UR25 ;  /* 0x00000004050472a4 */ /* 0x000fe2000f8e0a19 */
[----:B------:R-:W-:Y:S01]  /*36e0*/  HMMA.16816.F32.BF16 R40, R20, R66, R40 ;  /* 0x000000421428723c */ /* 0x000fe20000041828 */
[----:B--2---:R-:W-:Y:S02]  /*36f0*/  IMAD.MOV.U32 R0, RZ, RZ, R195 ;  /* 0x000000ffff007224 */ /* 0x004fe400078e00c3 */
[----:B------:R-:W-:-:S05]  /*3700*/  IMAD.SHL.U32 R196, R196, 0x2, RZ ;  /* 0x00000002c4c47824 */ /* 0x000fca00078e00ff */
[----:B------:R-:W-:Y:S01]  /*3710*/  IADD3 R7, R7, -c[0x0][0x168], -R196 ;  /* 0x80005a0007077a10 */ /* 0x000fe20007ffe8c4 */
[C---:B------:R-:W-:Y:S01]  /*3720*/  HMMA.16816.F32.BF16 R32, R20.reuse, R18, R32 ;  /* 0x000000121420723c */ /* 0x040fe20000041820 */
[----:B------:R-:W-:Y:S02]  /*3730*/  IADD3 R5, -R196, UR4, RZ ;  /* 0x00000004c4057c10 */ /* 0x000fe4000fffe1ff */
[----:B------:R-:W-:Y:S02]  /*3740*/  @P0 SHF.R.U32.HI R0, RZ, c[0x0][0x2cc], R6 ;  /* 0x0000b300ff000a19 */ /* 0x000fe40000011606 */
[----:B------:R-:W-:Y:S02]  /*3750*/  PLOP3.LUT P0, PT, PT, PT, UP0, 0x40, 0x0 ;  /* 0x000000000000781c */ /* 0x000fe40003f0e808 */
[C---:B------:R-:W-:Y:S01]  /*3760*/  IADD3 R9, R7.reuse, c[0x0][0x328], RZ ;  /* 0x0000ca0007097a10 */ /* 0x040fe20007ffe0ff */
[----:B------:R-:W1:Y:S01]  /*3770*/  SHFL.IDX PT, R6, R0, RZ, 0x1c1f ;  /* 0x001c1fff00067589 */ /* 0x000e6200000e0000 */
[----:B------:R-:W-:Y:S01]  /*3780*/  IADD3 R7, R7, UR13, RZ ;  /* 0x0000000d07077c10 */ /* 0x000fe2000fffe0ff */
[C---:B------:R-:W-:Y:S08]  /*3790*/  HMMA.16816.F32.BF16 R24, R20.reuse, R10, R24 ;  /* 0x0000000a1418723c */ /* 0x040ff00000041818 */
[C---:B---3--:R-:W-:Y:S08]  /*37a0*/  HMMA.16816.F32.BF16 R72, R20.reuse, R12, R72 ;  /* 0x0000000c1448723c */ /* 0x048ff00000041848 */
[----:B------:R-:W-:Y:S01]  /*37b0*/  HMMA.16816.F32.BF16 R68, R20, R14, R68 ;  /* 0x0000000e1444723c */ /* 0x000fe20000041844 */
[----:B-1----:R-:W-:-:S02]  /*37c0*/  IMAD.IADD R8, R9, 0x1, R6 ;  /* 0x0000000109087824 */ /* 0x002fc400078e0206 */
[----:B------:R-:W-:-:S03]  /*37d0*/  IMAD.IADD R2, R7, 0x1, R6 ;  /* 0x0000000107027824 */ /* 0x000fc600078e0206 */
        /* <DEDUP_REMOVED lines=14> */
.L_x_1963:
[----:B------:R-:W-:-:S04]  /*38c0*/  MOV R6, c[0x0][0x32c] ;  /* 0x0000cb0000067a02 */ /* 0x000fc80000000f00 */
[----:B------:R-:W-:-:S13]  /*38d0*/  ISETP.NE.AND P0, PT, R6, 0x1, PT ;  /* 0x000000010600780c */ /* 0x000fda0003f05270 */
[----:B------:R-:W-:-:S05]  /*38e0*/  @P0 IMAD.HI.U32 R6, R13, c[0x0][0x330], RZ ;  /* 0x0000cc000d060a27 */ /* 0x000fca00078e00ff */
[----:B------:R-:W-:Y:S02]  /*38f0*/  @P0 SHF.R.U32.HI R13, RZ, c[0x0][0x334], R6 ;  /* 0x0000cd00ff0d0a19 */ /* 0x000fe40000011606 */
.L_x_1964:
[----:B------:R-:W-:Y:S05]  /*3900*/  BSYNC B0 ;  /* 0x0000000000007941 */ /* 0x000fea0003800000 */
.L_x_1962:
[----:B------:R-:W-:-:S04]  /*3910*/  IMAD.MOV.U32 R6, RZ, RZ, c[0x0][0x32c] ;  /* 0x0000cb00ff067624 */ /* 0x000fc800078e00ff */
[----:B------:R-:W-:-:S04]  /*3920*/  IMAD R13, R13, R6, -UR25 ;  /* 0x800000190d0d7e24 */ /* 0x000fc8000f8e0206 */
[----:B------:R-:W-:-:S05]  /*3930*/  IMAD.IADD R13, R13, 0x1, -R196 ;  /* 0x000000010d0d7824 */ /* 0x000fca00078e0ac4 */
[----:B------:R-:W-:Y:S02]  /*3940*/  IADD3 R6, R13, c[0x0][0x32c], RZ ;  /* 0x0000cb000d067a10 */ /* 0x000fe40007ffe0ff */
[----:B------:R-:W-:Y:S02]  /*3950*/  IMNMX R2, R2, R13, !PT ;  /* 0x0000000d02027217 */ /* 0x000fe40007800200 */
[----:B------:R-:W-:Y:S02]  /*3960*/  IMNMX R11, R11, R6, PT ;  /* 0x000000060b0b7217 */ /* 0x000fe40003800200 */
.L_x_1961:
[----:B------:R-:W-:Y:S01]  /*3970*/  ISETP.LT.AND P1, PT, RZ, UR7, PT ;  /* 0x00000007ff007c0c */ /* 0x000fe2000bf21270 */
[----:B------:R-:W1:Y:S03]  /*3980*/  SHFL.IDX PT, R0, R0, 0x1, 0x1c1f ;  /* 0x003c1f0000007f89 */ /* 0x000e6600000e0000 */
[----:B------:R-:W-:-:S04]  /*3990*/  ISETP.GT.AND P0, PT, R2, RZ, P1 ;  /* 0x000000ff0200720c */ /* 0x000fc80000f04270 */
[----:B------:R-:W-:-:S04]  /*39a0*/  ISETP.LT.OR P0, PT, R11, 0x1, P0 ;  /* 0x000000010b00780c */ /* 0x000fc80000701670 */
[----:B------:R-:W-:Y:S02]  /*39b0*/  FSEL R44, R44, -INF , !P0 ;  /* 0xff8000002c2c7808 */ /* 0x000fe40004000000 */
[----:B------:R-:W-:-:S04]  /*39c0*/  ISETP.GT.AND P0, PT, R2, 0x1, P1 ;  /* 0x000000010200780c */ /* 0x000fc80000f04270 */
[----:B------:R-:W-:-:S04]  /*39d0*/  ISETP.LT.OR P0, PT, R11, 0x2, P0 ;  /* 0x000000020b00780c */ /* 0x000fc80000701670 */
[----:B------:R-:W-:Y:S02]  /*39e0*/  FSEL R14, R45, -INF , !P0 ;  /* 0xff8000002d0e7808 */ /* 0x000fe40004000000 */
[----:B------:R-:W-:Y:S01]  /*39f0*/  ISETP.GT.AND P0, PT, R2, 0x8, P1 ;  /* 0x000000080200780c */ /* 0x000fe20000f04270 */
[----:B-1----:R-:W-:-:S03]  /*3a00*/  IMAD.IADD R7, R7, 0x1, R0 ;  /* 0x0000000107077824 */ /* 0x002fc600078e0200 */
        /* <DEDUP_REMOVED lines=39> */
[----:B------:R-:W-:-:S03]  /*3c80*/  IMAD.IADD R2, R9, 0x1, R0 ;  /* 0x0000000109027824 */ /* 0x000fc600078e0200 */
[----:B------:R-:W-:Y:S02]  /*3c90*/  ISETP.LT.OR P0, PT, R11, 0x3a, P0 ;  /* 0x0000003a0b00780c */ /* 0x000fe40000701670 */
[----:B------:R-:W-:Y:S02]  /*3ca0*/  IMNMX R2, R2, R5, PT ;  /* 0x0000000502027217 */ /* 0x000fe40003800200 */
        /* <DEDUP_REMOVED lines=15> */
.L_x_1967:
[----:B------:R-:W-:-:S04]  /*3da0*/  MOV R0, c[0x0][0x32c] ;  /* 0x0000cb0000007a02 */ /* 0x000fc80000000f00 */
[----:B------:R-:W-:-:S13]  /*3db0*/  ISETP.NE.AND P0, PT, R0, 0x1, PT ;  /* 0x000000010000780c */ /* 0x000fda0003f05270 */
[----:B------:R-:W-:-:S05]  /*3dc0*/  @P0 IMAD.HI.U32 R0, R5, c[0x0][0x330], RZ ;  /* 0x0000cc0005000a27 */ /* 0x000fca00078e00ff */
[----:B------:R-:W-:Y:S02]  /*3dd0*/  @P0 SHF.R.U32.HI R5, RZ, c[0x0][0x334], R0 ;  /* 0x0000cd00ff050a19 */ /* 0x000fe40000011600 */
.L_x_1968:
[----:B------:R-:W-:Y:S05]  /*3de0*/  BSYNC B0 ;  /* 0x0000000000007941 */ /* 0x000fea0003800000 */
.L_x_1966:
[----:B------:R-:W-:-:S04]  /*3df0*/  IMAD.MOV.U32 R0, RZ, RZ, c[0x0][0x32c] ;  /* 0x0000cb00ff007624 */ /* 0x000fc800078e00ff */
[----:B------:R-:W-:-:S04]  /*3e00*/  IMAD R5, R5, R0, -UR25 ;  /* 0x8000001905057e24 */ /* 0x000fc8000f8e0200 */
[----:B------:R-:W-:-:S05]  /*3e10*/  IMAD.IADD R0, R5, 0x1, -R196 ;  /* 0x0000000105007824 */ /* 0x000fca00078e0ac4 */
[----:B------:R-:W-:Y:S02]  /*3e20*/  IADD3 R5, R0, c[0x0][0x32c], RZ ;  /* 0x0000cb0000057a10 */ /* 0x000fe40007ffe0ff */
[----:B------:R-:W-:Y:S02]  /*3e30*/  IMNMX R7, R7, R0, !PT ;  /* 0x0000000007077217 */ /* 0x000fe40007800200 */
[----:B------:R-:W-:Y:S02]  /*3e40*/  IMNMX R2, R2, R5, PT ;  /* 0x0000000502027217 */ /* 0x000fe40003800200 */
.L_x_1965:
[----:B------:R-:W-:Y:S01]  /*3e50*/  ISETP.GT.AND P0, PT, R7, 0x8, P1 ;  /* 0x000000080700780c */ /* 0x000fe20000f04270 */
[----:B------:R-:W-:-:S04]  /*3e60*/  DEPBAR.LE SB0, 0x2 ;  /* 0x000080800000791a */ /* 0x000fc80000000000 */
[----:B------:R-:W-:Y:S01]  /*3e70*/  BAR.SYNC.DEFER_BLOCKING 0x0 ;  /* 0x0000000000007b1d */ /* 0x000fe20000010000 */
[----:B------:R-:W-:Y:S01]  /*3e80*/  ISETP.LT.OR P0, PT, R2, 0x9, P0 ;  /* 0x000000090200780c */ /* 0x000fe20000701670 */
[----:B------:R-:W-:Y:S01]  /*3e90*/  IMAD.SHL.U32 R177, R3, 0x2, RZ ;  /* 0x0000000203b17824 */ /* 0x000fe200078e00ff */
[----:B------:R-:W-:Y:S01]  /*3ea0*/  FMNMX.FTZ R17, R44, R14, !PT ;  /* 0x0000000e2c117209 */ /* 0x000fe20007810000 */
[----:B------:R-:W-:Y:S01]  /*3eb0*/  UIADD3 UR4, UR7, -0x3, URZ ;  /* 0xfffffffd07047890 */ /* 0x000fe2000fffe03f */
[----:B------:R-:W-:Y:S01]  /*3ec0*/  FSEL R5, R42, -INF , !P0 ;  /* 0xff8000002a057808 */ /* 0x000fe20004000000 */
[--C-:B------:R-:W-:Y:S01]  /*3ed0*/  IMAD R176, R4, 0x2, R177.reuse ;  /* 0x0000000204b07824 */ /* 0x100fe200078e02b1 */
[----:B------:R-:W-:Y:S01]  /*3ee0*/  ISETP.GT.AND P0, PT, R7, 0x9, P1 ;  /* 0x000000090700780c */ /* 0x000fe20000f04270 */
[----:B------:R-:W-:Y:S01]  /*3ef0*/  IMAD.IADD R167, R182, 0x1, R177 ;  /* 0x00000001b6a77824 */ /* 0x000fe200078e02b1 */
[----:B------:R-:W-:Y:S01]  /*3f00*/  FMNMX.FTZ R17, R40, R17, !PT ;  /* 0x0000001128117209 */ /* 0x000fe20007810000 */
[----:B------:R-:W-:Y:S01]  /*3f10*/  IMAD.IADD R159, R182, 0x1, R176 ;  /* 0x00000001b69f7824 */ /* 0x000fe200078e02b0 */
[----:B------:R-:W-:Y:S01]  /*3f20*/  ISETP.LT.OR P0, PT, R2, 0xa, P0 ;  /* 0x0000000a0200780c */ /* 0x000fe20000701670 */
[----:B------:R-:W-:Y:S01]  /*3f30*/  IMAD R4, R4, 0x2, R167 ;  /* 0x0000000204047824 */ /* 0x000fe200078e02a7 */
[----:B------:R-:W-:Y:S01]  /*3f40*/  FMNMX.FTZ R17, R12, R17, !PT ;  /* 0x000000110c117209 */ /* 0x000fe20007810000 */
[----:B------:R-:W-:Y:S01]  /*3f50*/  UISETP.GE.AND UP2, UPT, UR4, UR11, UPT ;  /* 0x0000000b0400728c */ /* 0x000fe2000bf46270 */
[----:B------:R-:W-:-:S02]  /*3f60*/  FSEL R43, R43, -INF , !P0 ;  /* 0xff8000002b2b7808 */ /* 0x000fc40004000000 */
[C---:B------:R-:W-:Y:S02]  /*3f70*/  ISETP.GT.AND P0, PT, R7.reuse, 0x10, P1 ;  /* 0x000000100700780c */ /* 0x040fe40000f04270 */
[----:B------:R-:W-:Y:S02]  /*3f80*/  FMNMX.FTZ R17, R10, R17, !PT ;  /* 0x000000110a117209 */ /* 0x000fe40007810000 */
[----:B------:R-:W-:Y:S02]  /*3f90*/  ISETP.LT.OR P0, PT, R2, 0x11, P0 ;  /* 0x000000110200780c */ /* 0x000fe40000701670 */
[----:B------:R-:W-:Y:S01]  /*3fa0*/  FMNMX.FTZ R17, R8, R17, !PT ;  /* 0x0000001108117209 */ /* 0x000fe20007810000 */
[----:B------:R-:W-:Y:S01]  /*3fb0*/  LDSM.16.MT88.4 R56, [R176+0x2100] ;  /* 0x00210000b038783b */ /* 0x000fe20000004200 */
[----:B------:R-:W-:Y:S02]  /*3fc0*/  FSEL R15, R38, -INF , !P0 ;  /* 0xff800000260f7808 */ /* 0x000fe40004000000 */
[----:B------:R-:W-:Y:S01]  /*3fd0*/  ISETP.GT.AND P0, PT, R7, 0x11, P1 ;  /* 0x000000110700780c */ /* 0x000fe20000f04270 */
[----:B------:R-:W-:Y:S01]  /*3fe0*/  LDSM.16.MT88.4 R124, [R177+0x100] ;  /* 0x00010000b17c783b */ /* 0x000fe20000004200 */
[----:B------:R-:W-:-:S02]  /*3ff0*/  FMNMX.FTZ R17, R32, R17, !PT ;  /* 0x0000001120117209 */ /* 0x000fc40007810000 */
[----:B------:R-:W-:Y:S01]  /*4000*/  ISETP.LT.OR P0, PT, R2, 0x12, P0 ;  /* 0x000000120200780c */ /* 0x000fe20000701670 */
[----:B------:R-:W-:Y:S01]  /*4010*/  LDSM.16.MT88.4 R104, [R167+0x100] ;  /* 0x00010000a768783b */ /* 0x000fe20000004200 */
[----:B------:R-:W-:Y:S02]  /*4020*/  FMNMX.FTZ R17, R6, R17, !PT ;  /* 0x0000001106117209 */ /* 0x000fe40007810000 */
[----:B------:R-:W-:Y:S01]  /*4030*/  FSEL R13, R39, -INF , !P0 ;  /* 0xff800000270d7808 */ /* 0x000fe20004000000 */
[----:B------:R-:W-:Y:S01]  /*4040*/  LDSM.16.MT88.4 R112, [R176+0x100] ;  /* 0x00010000b070783b */ /* 0x000fe20000004200 */
[----:B------:R-:W-:Y:S02]  /*4050*/  ISETP.GT.AND P0, PT, R7, 0x18, P1 ;  /* 0x000000180700780c */ /* 0x000fe40000f04270 */
[----:B------:R-:W-:Y:S01]  /*4060*/  FMNMX.FTZ R17, R160, R17, !PT ;  /* 0x00000011a0117209 */ /* 0x000fe20007810000 */
[----:B------:R-:W-:Y:S01]  /*4070*/  LDSM.16.MT88.4 R120, [R4+0x100] ;  /* 0x000100000478783b */ /* 0x000fe20000004200 */
[----:B------:R-:W-:-:S02]  /*4080*/  ISETP.LT.OR P0, PT, R2, 0x19, P0 ;  /* 0x000000190200780c */ /* 0x000fc40000701670 */
[----:B------:R-:W-:Y:S01]  /*4090*/  FMNMX.FTZ R17, R168, R17, !PT ;  /* 0x00000011a8117209 */ /* 0x000fe20007810000 */
[----:B------:R-:W-:Y:S01]  /*40a0*/  LDSM.16.MT88.4 R48, [R167+0x2100] ;  /* 0x00210000a730783b */ /* 0x000fe20000004200 */
[----:B------:R-:W-:Y:S02]  /*40b0*/  FSEL R11, R34, -INF , !P0 ;  /* 0xff800000220b7808 */ /* 0x000fe40004000000 */
[----:B------:R-:W-:Y:S01]  /*40c0*/  ISETP.GT.AND P0, PT, R7, 0x19, P1 ;  /* 0x000000190700780c */ /* 0x000fe20000f04270 */
[----:B------:R-:W-:Y:S01]  /*40d0*/  LDSM.16.MT88.4 R64, [R159+0x2100] ;  /* 0x002100009f40783b */ /* 0x000fe20000004200 */
[----:B------:R-:W-:Y:S02]  /*40e0*/  FMNMX.FTZ R17, R166, R17, !PT ;  /* 0x00000011a6117209 */ /* 0x000fe40007810000 */
[----:B------:R-:W-:Y:S01]  /*40f0*/  ISETP.LT.OR P0, PT, R2, 0x1a, P0 ;  /* 0x0000001a0200780c */ /* 0x000fe20000701670 */
[----:B------:R-:W-:Y:S01]  /*4100*/  LDSM.16.MT88.4 R80, [R167+0x4100] ;  /* 0x00410000a750783b */ /* 0x000fe20000004200 */
[----:B------:R-:W-:-:S02]  /*4110*/  FMNMX.FTZ R17, R162, R17, !PT ;  /* 0x00000011a2117209 */ /* 0x000fc40007810000 */
[----:B------:R-:W-:Y:S01]  /*4120*/  FSEL R9, R35, -INF , !P0 ;  /* 0xff80000023097808 */ /* 0x000fe20004000000 */
[----:B------:R-:W-:Y:S01]  /*4130*/  LDSM.16.MT88.4 R88, [R176+0x4100] ;  /* 0x00410000b058783b */ /* 0x000fe20000004200 */
[----:B------:R-:W-:Y:S02]  /*4140*/  ISETP.GT.AND P0, PT, R7, 0x20, P1 ;  /* 0x000000200700780c */ /* 0x000fe40000f04270 */
[----:B------:R-:W-:Y:S01]  /*4150*/  FMNMX.FTZ R17, R172, R17, !PT ;  /* 0x00000011ac117209 */ /* 0x000fe20007810000 */
[----:B------:R-:W-:Y:S01]  /*4160*/  LDSM.16.MT88.4 R20, [R177+0x900] ;  /* 0x00090000b114783b */ /* 0x000fe20000004200 */
[----:B------:R-:W-:Y:S02]  /*4170*/  ISETP.LT.OR P0, PT, R2, 0x21, P0 ;  /* 0x000000210200780c */ /* 0x000fe40000701670 */
[----:B------:R-:W-:Y:S01]  /*4180*/  FMNMX.FTZ R17, R170, R17, !PT ;  /* 0x00000011aa117209 */ /* 0x000fe20007810000 */
[----:B------:R-:W-:Y:S01]  /*4190*/  LDSM.16.MT88.4 R136, [R167+0x900] ;  /* 0x00090000a788783b */ /* 0x000fe20000004200 */
[----:B------:R-:W-:-:S02]  /*41a0*/  FSEL R203, R30, -INF , !P0 ;  /* 0xff8000001ecb7808 */ /* 0x000fc40004000000 */
[----:B------:R-:W-:Y:S02]  /*41b0*/  ISETP.GT.AND P0, PT, R7, 0x21, P1 ;  /* 0x000000210700780c */ /* 0x000fe40000f04270 */
[----:B------:R-:W-:Y:S02]  /*41c0*/  FMNMX.FTZ R17, R142, R17, !PT ;  /* 0x000000118e117209 */ /* 0x000fe40007810000 */
[----:B------:R-:W-:Y:S02]  /*41d0*/  ISETP.LT.OR P0, PT, R2, 0x22, P0 ;  /* 0x000000220200780c */ /* 0x000fe40000701670 */
[----:B------:R-:W-:Y:S02]  /*41e0*/  FMNMX.FTZ R17, R140, R17, !PT ;  /* 0x000000118c117209 */ /* 0x000fe40007810000 */
[----:B------:R-:W-:Y:S02]  /*41f0*/  FSEL R169, R31, -INF , !P0 ;  /* 0xff8000001fa97808 */ /* 0x000fe40004000000 */
[----:B------:R-:W-:Y:S01]  /*4200*/  ISETP.GT.AND P0, PT, R7, 0x28, P1 ;  /* 0x000000280700780c */ /* 0x000fe20000f04270 */
[----:B------:R-:W1:Y:S03]  /*4210*/  SHFL.BFLY PT, R0, R17, 0x2, 0x1f ;  /* 0x0c401f0011007f89 */ /* 0x000e6600000e0000 */
[----:B------:R-:W-:Y:S01]  /*4220*/  ISETP.LT.OR P0, PT, R2, 0x29, P0 ;  /* 0x000000290200780c */ /* 0x000fe20000701670 */
[----:B------:R-:W-:Y:S03]  /*4230*/  LDSM.16.MT88.4 R28, [R159+0x900] ;  /* 0x000900009f1c783b */ /* 0x000fe60000004200 */
[----:B------:R-:W-:-:S02]  /*4240*/  FSEL R197, R26, -INF , !P0 ;  /* 0xff8000001ac57808 */ /* 0x000fc40004000000 */
[----:B------:R-:W-:-:S04]  /*4250*/  ISETP.GT.AND P0, PT, R7, 0x29, P1 ;  /* 0x000000290700780c */ /* 0x000fc80000f04270 */
[----:B------:R-:W-:-:S04]  /*4260*/  ISETP.LT.OR P0, PT, R2, 0x2a, P0 ;  /* 0x0000002a0200780c */ /* 0x000fc80000701670 */
[----:B------:R-:W-:Y:S02]  /*4270*/  FSEL R171, R27, -INF , !P0 ;  /* 0xff8000001bab7808 */ /* 0x000fe40004000000 */
[----:B------:R-:W-:Y:S01]  /*4280*/  ISETP.GT.AND P0, PT, R7, 0x30, P1 ;  /* 0x000000300700780c */ /* 0x000fe20000f04270 */
[----:B------:R-:W-:Y:S03]  /*4290*/  LDSM.16.MT88.4 R24, [R167+0x2900] ;  /* 0x00290000a718783b */ /* 0x000fe60000004200 */
[----:B------:R-:W-:Y:S02]  /*42a0*/  ISETP.LT.OR P0, PT, R2, 0x31, P0 ;  /* 0x000000310200780c */ /* 0x000fe40000701670 */
[----:B-1----:R-:W-:Y:S02]  /*42b0*/  FMNMX.FTZ R19, R17, R0, !PT ;  /* 0x0000000011137209 */ /* 0x002fe40007810000 */
[----:B------:R-:W-:-:S02]  /*42c0*/  FSEL R173, R74, -INF , !P0 ;  /* 0xff8000004aad7808 */ /* 0x000fc40004000000 */
[----:B------:R-:W-:-:S04]  /*42d0*/  ISETP.GT.AND P0, PT, R7, 0x31, P1 ;  /* 0x000000310700780c */ /* 0x000fc80000f04270 */
[----:B------:R-:W-:-:S04]  /*42e0*/  ISETP.LT.OR P0, PT, R2, 0x32, P0 ;  /* 0x000000320200780c */ /* 0x000fc80000701670 */
[----:B------:R-:W-:Y:S02]  /*42f0*/  FSEL R143, R75, -INF , !P0 ;  /* 0xff8000004b8f7808 */ /* 0x000fe40004000000 */
[----:B------:R-:W-:Y:S01]  /*4300*/  ISETP.GT.AND P0, PT, R7, 0x1, P1 ;  /* 0x000000010700780c */ /* 0x000fe20000f04270 */
[----:B------:R-:W-:Y:S03]  /*4310*/  LDSM.16.MT88.4 R72, [R177+0x4100] ;  /* 0x00410000b148783b */ /* 0x000fe60000004200 */
[----:B------:R-:W-:-:S04]  /*4320*/  ISETP.LT.OR P0, PT, R2, 0x2, P0 ;  /* 0x000000020200780c */ /* 0x000fc80000701670 */
[----:B------:R-:W-:Y:S02]  /*4330*/  FSEL R47, R47, -INF , !P0 ;  /* 0xff8000002f2f7808 */ /* 0x000fe40004000000 */
[----:B------:R-:W-:-:S04]  /*4340*/  ISETP.GT.AND P0, PT, R7, RZ, P1 ;  /* 0x000000ff0700720c */ /* 0x000fc80000f04270 */
[----:B------:R-:W-:-:S04]  /*4350*/  ISETP.LT.OR P0, PT, R2, 0x1, P0 ;  /* 0x000000010200780c */ /* 0x000fc80000701670 */
[----:B------:R-:W-:Y:S02]  /*4360*/  FSEL R46, R46, -INF , !P0 ;  /* 0xff8000002e2e7808 */ /* 0x000fe40004000000 */
[----:B------:R-:W-:Y:S02]  /*4370*/  ISETP.GT.AND P0, PT, R7, 0x38, P1 ;  /* 0x000000380700780c */ /* 0x000fe40000f04270 */
[----:B------:R-:W-:Y:S02]  /*4380*/  FMNMX.FTZ R16, R46, R47, !PT ;  /* 0x0000002f2e107209 */ /* 0x000fe40007810000 */
[----:B------:R-:W-:Y:S02]  /*4390*/  ISETP.LT.OR P0, PT, R2, 0x39, P0 ;  /* 0x000000390200780c */ /* 0x000fe40000701670 */
[----:B------:R-:W-:Y:S02]  /*43a0*/  FMNMX.FTZ R16, R5, R16, !PT ;  /* 0x0000001005107209 */ /* 0x000fe40007810000 */
[----:B------:R-:W-:-:S02]  /*43b0*/  FSEL R141, R70, -INF , !P0 ;  /* 0xff800000468d7808 */ /* 0x000fc40004000000 */
[----:B------:R-:W-:Y:S02]  /*43c0*/  FMNMX.FTZ R16, R43, R16, !PT ;  /* 0x000000102b107209 */ /* 0x000fe40007810000 */
[----:B------:R-:W-:Y:S02]  /*43d0*/  ISETP.GT.AND P0, PT, R7, 0x39, P1 ;  /* 0x000000390700780c */ /* 0x000fe40000f04270 */
[----:B------:R-:W-:Y:S02]  /*43e0*/  FMNMX.FTZ R16, R15, R16, !PT ;  /* 0x000000100f107209 */ /* 0x000fe40007810000 */
[----:B------:R-:W-:Y:S02]  /*43f0*/  ISETP.LT.OR P0, PT, R2, 0x3a, P0 ;  /* 0x0000003a0200780c */ /* 0x000fe40000701670 */
[----:B------:R-:W-:Y:S02]  /*4400*/  FMNMX.FTZ R16, R13, R16, !PT ;  /* 0x000000100d107209 */ /* 0x000fe40007810000 */
[----:B------:R-:W-:-:S02]  /*4410*/  FSEL R165, R71, -INF , !P0 ;  /* 0xff80000047a57808 */ /* 0x000fc40004000000 */
[----:B------:R-:W-:-:S04]  /*4420*/  FMNMX.FTZ R16, R11, R16, !PT ;  /* 0x000000100b107209 */ /* 0x000fc80007810000 */
        /* <DEDUP_REMOVED lines=8> */
[----:B------:R-:W-:Y:S02]  /*44b0*/  FMNMX.FTZ R16, R165, R2, !PT ;  /* 0x00000002a5107209 */ /* 0x000fe40007810000 */
[----:B------:R-:W1:Y:S04]  /*44c0*/  SHFL.BFLY PT, R2, R19, 0x1, 0x1f ;  /* 0x0c201f0013027f89 */ /* 0x000e6800000e0000 */
[----:B------:R-:W2:Y:S01]  /*44d0*/  SHFL.BFLY PT, R7, R16, 0x2, 0x1f ;  /* 0x0c401f0010077f89 */ /* 0x000ea200000e0000 */
[----:B-1----:R-:W-:Y:S02]  /*44e0*/  FMNMX.FTZ R2, R19, R2, !PT ;  /* 0x0000000213027209 */ /* 0x002fe40007810000 */
[----:B--2---:R-:W-:-:S03]  /*44f0*/  FMNMX.FTZ R7, R16, R7, !PT ;  /* 0x0000000710077209 */ /* 0x004fc60007810000 */
[C---:B------:R-:W-:Y:S01]  /*4500*/  FMUL.FTZ R175, R2.reuse, c[0x0][0x2d0] ;  /* 0x0000b40002af7a20 */ /* 0x040fe20000410000 */
[----:B------:R-:W-:Y:S01]  /*4510*/  FSETP.NEU.FTZ.AND P0, PT, R2, -INF , PT ;  /* 0xff8000000200780b */ /* 0x000fe20003f1d000 */
[----:B------:R-:W-:Y:S03]  /*4520*/  LDSM.16.MT88.4 R16, [R176+0x2900] ;  /* 0x00290000b010783b */ /* 0x000fe60000004200 */
[----:B------:R-:W-:Y:S01]  /*4530*/  FSEL R175, R175, RZ, P0 ;  /* 0x000000ffafaf7208 */ /* 0x000fe20000000000 */
[----:B------:R-:W1:Y:S04]  /*4540*/  SHFL.BFLY PT, R0, R7, 0x1, 0x1f ;  /* 0x0c201f0007007f89 */ /* 0x000e6800000e0000 */
[----:B------:R-:W-:-:S02]  /*4550*/  FFMA.FTZ R152, R40, c[0x0][0x2d0], -R175 ;  /* 0x0000b40028987a23 */ /* 0x000fc400000108af */
[--C-:B------:R-:W-:Y:S02]  /*4560*/  FFMA.FTZ R155, R44, c[0x0][0x2d0], -R175.reuse ;  /* 0x0000b4002c9b7a23 */ /* 0x100fe400000108af */
[--C-:B------:R-:W-:Y:S02]  /*4570*/  FFMA.FTZ R154, R14, c[0x0][0x2d0], -R175.reuse ;  /* 0x0000b4000e9a7a23 */ /* 0x100fe400000108af */
[--C-:B------:R-:W-:Y:S01]  /*4580*/  FFMA.FTZ R149, R12, c[0x0][0x2d0], -R175.reuse ;  /* 0x0000b4000c957a23 */ /* 0x100fe200000108af */
[----:B------:R-:W-:Y:S01]  /*4590*/  MUFU.EX2 R152, R152 ;  /* 0x0000009800987308 */ /* 0x000fe20000000800 */
[--C-:B------:R-:W-:Y:S02]  /*45a0*/  FFMA.FTZ R144, R6, c[0x0][0x2d0], -R175.reuse ;  /* 0x0000b40006907a23 */ /* 0x100fe400000108af */
[--C-:B------:R-:W-:Y:S02]  /*45b0*/  FFMA.FTZ R153, R10, c[0x0][0x2d0], -R175.reuse ;  /* 0x0000b4000a997a23 */ /* 0x100fe400000108af */
[----:B------:R-:W-:-:S02]  /*45c0*/  FFMA.FTZ R148, R8, c[0x0][0x2d0], -R175 ;  /* 0x0000b40008947a23 */ /* 0x000fc400000108af */
[--C-:B------:R-:W-:Y:S01]  /*45d0*/  FFMA.FTZ R147, R32, c[0x0][0x2d0], -R175.reuse ;  /* 0x0000b40020937a23 */ /* 0x100fe200000108af */
[----:B------:R-:W-:Y:S01]  /*45e0*/  MUFU.EX2 R155, R155 ;  /* 0x0000009b009b7308 */ /* 0x000fe20000000800 */
[----:B------:R-:W-:Y:S01]  /*45f0*/  LDSM.16.MT88.4 R32, [R176+0x900] ;  /* 0x00090000b020783b */ /* 0x000fe20000004200 */
[--C-:B------:R-:W-:Y:S02]  /*4600*/  FFMA.FTZ R163, R168, c[0x0][0x2d0], -R175.reuse ;  /* 0x0000b400a8a37a23 */ /* 0x100fe400000108af */
[--C-:B------:R-:W-:Y:S01]  /*4610*/  FFMA.FTZ R161, R166, c[0x0][0x2d0], -R175.reuse ;  /* 0x0000b400a6a17a23 */ /* 0x100fe200000108af */
[----:B-1----:R-:W-:Y:S01]  /*4620*/  FMNMX.FTZ R0, R7, R0, !PT ;  /* 0x0000000007007209 */ /* 0x002fe20007810000 */
[----:B------:R-:W-:Y:S02]  /*4630*/  FFMA.FTZ R160, R160, c[0x0][0x2d0], -R175 ;  /* 0x0000b400a0a07a23 */ /* 0x000fe400000108af */
[----:B------:R-:W1:Y:S01]  /*4640*/  MUFU.EX2 R154, R154 ;  /* 0x0000009a009a7308 */ /* 0x000e620000000800 */
[C---:B------:R-:W-:Y:S01]  /*4650*/  FSETP.NEU.FTZ.AND P0, PT, R0.reuse, -INF , PT ;  /* 0xff8000000000780b */ /* 0x040fe20003f1d000 */
[----:B------:R-:W-:-:S02]  /*4660*/  FMUL.FTZ R164, R0, c[0x0][0x2d0] ;  /* 0x0000b40000a47a20 */ /* 0x000fc40000410000 */
[--C-:B------:R-:W-:Y:S02]  /*4670*/  FFMA.FTZ R162, R162, c[0x0][0x2d0], -R175.reuse ;  /* 0x0000b400a2a27a23 */ /* 0x100fe400000108af */
[----:B------:R-:W-:Y:S01]  /*4680*/  FFMA.FTZ R172, R172, c[0x0][0x2d0], -R175 ;  /* 0x0000b400acac7a23 */ /* 0x000fe200000108af */
[----:B------:R-:W-:Y:S01]  /*4690*/  FSEL R164, R164, RZ, P0 ;  /* 0x000000ffa4a47208 */ /* 0x000fe20000000000 */
[----:B------:R-:W2:Y:S01]  /*46a0*/  MUFU.EX2 R149, R149 ;  /* 0x0000009500957308 */ /* 0x000ea20000000800 */
[----:B------:R-:W-:-:S03]  /*46b0*/  PLOP3.LUT P0, PT, PT, PT, UP2, 0x40, 0x0 ;  /* 0x000000000000781c */ /* 0x000fc60003f0e828 */
[--C-:B------:R-:W-:Y:S02]  /*46c0*/  FFMA.FTZ R151, R43, c[0x0][0x2d0], -R164.reuse ;  /* 0x0000b4002b977a23 */ /* 0x100fe400000108a4 */
[----:B------:R-:W3:Y:S01]  /*46d0*/  LDSM.16.MT88.4 R40, [R177+0x2100] ;  /* 0x00210000b128783b */ /* 0x000ee20000004200 */
[--C-:B------:R-:W-:Y:S01]  /*46e0*/  FFMA.FTZ R157, R46, c[0x0][0x2d0], -R164.reuse ;  /* 0x0000b4002e9d7a23 */ /* 0x100fe200000108a4 */
[----:B-1----:R-:W-:Y:S01]  /*46f0*/  F2FP.BF16.PACK_AB R96, R154, R155 ;  /* 0x0000009b9a60723e */ /* 0x002fe200000010ff */
[--C-:B------:R-:W-:Y:S01]  /*4700*/  FFMA.FTZ R156, R47, c[0x0][0x2d0], -R164.reuse ;  /* 0x0000b4002f9c7a23 */ /* 0x100fe200000108a4 */
[----:B------:R-:W-:Y:S01]  /*4710*/  MUFU.EX2 R151, R151 ;  /* 0x0000009700977308 */ /* 0x000fe20000000800 */
[--C-:B------:R-:W-:Y:S02]  /*4720*/  FFMA.FTZ R158, R5, c[0x0][0x2d0], -R164.reuse ;  /* 0x0000b400059e7a23 */ /* 0x100fe400000108a4 */
[----:B------:R-:W1:Y:S01]  /*4730*/  LDSM.16.MT88.4 R4, [R4+0x4100] ;  /* 0x004100000404783b */ /* 0x000e620000004200 */
[----:B------:R-:W-:-:S02]  /*4740*/  FFMA.FTZ R146, R11, c[0x0][0x2d0], -R164 ;  /* 0x0000b4000b927a23 */ /* 0x000fc400000108a4 */
[--C-:B------:R-:W-:Y:S01]  /*4750*/  FFMA.FTZ R3, R9, c[0x0][0x2d0], -R164.reuse ;  /* 0x0000b40009037a23 */ /* 0x100fe200000108a4 */
[----:B--2---:R-:W-:Y:S01]  /*4760*/  F2FP.BF16.PACK_AB R98, R149, R152 ;  /* 0x000000989562723e */ /* 0x004fe200000010ff */
[----:B------:R-:W-:Y:S01]  /*4770*/  MUFU.EX2 R157, R157 ;  /* 0x0000009d009d7308 */ /* 0x000fe20000000800 */
[----:B------:R-:W2:Y:S01]  /*4780*/  LDSM.16.MT88.4 R8, [R177+0x2900] ;  /* 0x00290000b108783b */ /* 0x000ea20000004200 */
[--C-:B------:R-:W-:Y:S02]  /*4790*/  FFMA.FTZ R150, R15, c[0x0][0x2d0], -R164.reuse ;  /* 0x0000b4000f967a23 */ /* 0x100fe400000108a4 */
[--C-:B------:R-:W-:Y:S02]  /*47a0*/  FFMA.FTZ R145, R13, c[0x0][0x2d0], -R164.reuse ;  /* 0x0000b4000d917a23 */ /* 0x100fe400000108a4 */
[----:B------:R-:W4:Y:S01]  /*47b0*/  LDSM.16.MT88.4 R12, [R159+0x2900] ;  /* 0x002900009f0c783b */ /* 0x000f220000004200 */
[--C-:B------:R-:W-:Y:S01]  /*47c0*/  FFMA.FTZ R166, R203, c[0x0][0x2d0], -R164.reuse ;  /* 0x0000b400cba67a23 */ /* 0x100fe200000108a4 */
[----:B------:R-:W5:Y:S01]  /*47d0*/  MUFU.EX2 R156, R156 ;  /* 0x0000009c009c7308 */ /* 0x000f620000000800 */
[----:B------:R-:W-:-:S02]  /*47e0*/  FFMA.FTZ R169, R169, c[0x0][0x2d0], -R164 ;  /* 0x0000b400a9a97a23 */ /* 0x000fc400000108a4 */
[--C-:B------:R-:W-:Y:S02]  /*47f0*/  FFMA.FTZ R168, R197, c[0x0][0x2d0], -R164.reuse ;  /* 0x0000b400c5a87a23 */ /* 0x100fe400000108a4 */
[--C-:B------:R-:W-:Y:S02]  /*4800*/  FFMA.FTZ R171, R171, c[0x0][0x2d0], -R164.reuse ;  /* 0x0000b400abab7a23 */ /* 0x100fe400000108a4 */
[--C-:B------:R-:W-:Y:S01]  /*4810*/  FFMA.FTZ R197, R170, c[0x0][0x2d0], -R175.reuse ;  /* 0x0000b400aac57a23 */ /* 0x100fe200000108af */
[----:B------:R-:W3:Y:S01]  /*4820*/  MUFU.EX2 R158, R158 ;  /* 0x0000009e009e7308 */ /* 0x000ee20000000800 */
[--C-:B------:R-:W-:Y:S02]  /*4830*/  FFMA.FTZ R170, R142, c[0x0][0x2d0], -R175.reuse ;  /* 0x0000b4008eaa7a23 */ /* 0x100fe400000108af */
[----:B------:R-:W-:Y:S02]  /*4840*/  FFMA.FTZ R175, R140, c[0x0][0x2d0], -R175 ;  /* 0x0000b4008caf7a23 */ /* 0x000fe400000108af */
[----:B------:R-:W-:-:S02]  /*4850*/  FFMA.FTZ R173, R173, c[0x0][0x2d0], -R164 ;  /* 0x0000b400adad7a23 */ /* 0x000fc400000108a4 */
[--C-:B------:R-:W-:Y:S01]  /*4860*/  FFMA.FTZ R174, R143, c[0x0][0x2d0], -R164.reuse ;  /* 0x0000b4008fae7a23 */ /* 0x100fe200000108a4 */
[----:B-----5:R-:W-:Y:S01]  /*4870*/  F2FP.BF16.PACK_AB R97, R156, R157 ;  /* 0x0000009d9c61723e */ /* 0x020fe200000010ff */
[----:B------:R-:W-:Y:S01]  /*4880*/  MUFU.EX2 R153, R153 ;  /* 0x0000009900997308 */ /* 0x000fe20000000800 */
[--C-:B------:R-:W-:Y:S02]  /*4890*/  FFMA.FTZ R198, R141, c[0x0][0x2d0], -R164.reuse ;  /* 0x0000b4008dc67a23 */ /* 0x100fe400000108a4 */
[----:B------:R-:W-:Y:S01]  /*48a0*/  FFMA.FTZ R165, R165, c[0x0][0x2d0], -R164 ;  /* 0x0000b400a5a57a23 */ /* 0x000fe200000108a4 */
[----:B------:R-:W-:Y:S01]  /*48b0*/  LDSM.16.MT88.4 R140, [R167+0x3900] ;  /* 0x00390000a78c783b */ /* 0x000fe20000004200 */
[----:B------:R-:W-:Y:S01]  /*48c0*/  FADD.FTZ R155, R155, R154 ;  /* 0x0000009a9b9b7221 */ /* 0x000fe20000010000 */
[----:B---3--:R-:W-:Y:S02]  /*48d0*/  F2FP.BF16.PACK_AB R99, R151, R158 ;  /* 0x0000009e9763723e */ /* 0x008fe400000010ff */
[----:B------:R-:W3:Y:S01]  /*48e0*/  MUFU.EX2 R148, R148 ;  /* 0x0000009400947308 */ /* 0x000ee20000000800 */
[----:B------:R-:W-:-:S02]  /*48f0*/  FADD.FTZ R157, R157, R156 ;  /* 0x0000009c9d9d7221 */ /* 0x000fc40000010000 */
[----:B------:R-:W-:Y:S02]  /*4900*/  FADD.FTZ R152, R152, R155 ;  /* 0x0000009b98987221 */ /* 0x000fe40000010000 */
[----:B------:R-:W-:Y:S01]  /*4910*/  FADD.FTZ R158, R158, R157 ;  /* 0x0000009d9e9e7221 */ /* 0x000fe20000010000 */
[----:B------:R-:W-:Y:S01]  /*4920*/  HMMA.16816.F32.BF16 R36, R96, R40, RZ ;  /* 0x000000286024723c */ /* 0x000fe200000418ff */
[----:B------:R-:W-:Y:S01]  /*4930*/  FADD.FTZ R152, R149, R152 ;  /* 0x0000009895987221 */ /* 0x000fe20000010000 */
[----:B------:R-:W-:Y:S01]  /*4940*/  MUFU.EX2 R147, R147 ;  /* 0x0000009300937308 */ /* 0x000fe20000000800 */
[----:B------:R-:W-:-:S05]  /*4950*/  FADD.FTZ R151, R151, R158 ;  /* 0x0000009e97977221 */ /* 0x000fca0000010000 */
        /* <DEDUP_REMOVED lines=41> */
[----:B------:R-:W2:Y:S06]  /*4bf0*/  MUFU.EX2 R165, R165 ;  /* 0x000000a500a57308 */ /* 0x000eac0000000800 */
[C---:B-1----:R-:W-:Y:S07]  /*4c00*/  HMMA.16816.F32.BF16 R92, R96.reuse, R4, RZ ;  /* 0x00000004605c723c */ /* 0x042fee00000418ff */
[----:B---3--:R-:W-:Y:S01]  /*4c10*/  F2FP.BF16.PACK_AB R4, R148, R153 ;  /* 0x000000999404723e */ /* 0x008fe200000010ff */
[----:B------:R-:W-:Y:S01]  /*4c20*/  HMMA.16816.F32.BF16 R96, R96, R6, RZ ;  /* 0x000000066060723c */ /* 0x000fe200000418ff */
[----:B-----5:R-:W-:Y:S01]  /*4c30*/  F2FP.BF16.PACK_AB R5, R145, R150 ;  /* 0x000000969105723e */ /* 0x020fe200000010ff */
[----:B------:R-:W-:-:S02]  /*4c40*/  FADD.FTZ R153, R153, R152 ;  /* 0x0000009899997221 */ /* 0x000fc40000010000 */
[----:B------:R-:W-:Y:S02]  /*4c50*/  FADD.FTZ R150, R150, R151 ;  /* 0x0000009796967221 */ /* 0x000fe40000010000 */
[----:B------:R-:W-:Y:S01]  /*4c60*/  FADD.FTZ R148, R148, R153 ;  /* 0x0000009994947221 */ /* 0x000fe20000010000 */
[----:B------:R-:W-:Y:S01]  /*4c70*/  F2FP.BF16.PACK_AB R6, R144, R147 ;  /* 0x000000939006723e */ /* 0x000fe200000010ff */
[----:B------:R-:W-:Y:S01]  /*4c80*/  FADD.FTZ R145, R145, R150 ;  /* 0x0000009691917221 */ /* 0x000fe20000010000 */
[----:B------:R-:W-:Y:S01]  /*4c90*/  F2FP.BF16.PACK_AB R7, R3, R146 ;  /* 0x000000920307723e */ /* 0x000fe200000010ff */
[----:B------:R-:W-:Y:S02]  /*4ca0*/  FADD.FTZ R147, R147, R148 ;  /* 0x0000009493937221 */ /* 0x000fe40000010000 */
[----:B------:R-:W-:Y:S02]  /*4cb0*/  FADD.FTZ R146, R146, R145 ;  /* 0x0000009192927221 */ /* 0x000fe40000010000 */
[----:B------:R-:W-:-:S02]  /*4cc0*/  FADD.FTZ R147, R144, R147 ;  /* 0x0000009390937221 */ /* 0x000fc40000010000 */
[----:B--2---:R-:W-:Y:S01]  /*4cd0*/  HMMA.16816.F32.BF16 R36, R4, R8, R36 ;  /* 0x000000080424723c */ /* 0x004fe20000041824 */
        /* <DEDUP_REMOVED lines=87> */
[C---:B------:R-:W-:Y:S01]  /*5250*/  F2FP.BF16.PACK_AB R5, R174.reuse, R173 ;  /* 0x000000adae05723e */ /* 0x040fe200000010ff */
        /* <DEDUP_REMOVED lines=58> */
[----:B------:R-:W-:Y:S02]  /*5600*/  IMAD.IADD R7, R9, 0x1, R6 ;  /* 0x0000000109077824 */ /* 0x000fe400078e0206 */
[----:B------:R-:W-:Y:S01]  /*5610*/  IMAD.MOV.U32 R6, RZ, RZ, R8 ;  /* 0x000000ffff067224 */ /* 0x000fe200078e0008 */
[----:B------:R-:W-:Y:S01]  /*5620*/  SEL R8, RZ, 0x10, P5 ;  /* 0x00000010ff087807 */ /* 0x000fe20002800000 */
[----:B------:R-:W-:-:S03]  /*5630*/  IMAD.SHL.U32 R9, R200, 0x2, RZ ;  /* 0x00000002c8097824 */ /* 0x000fc600078e00ff */
[----:B------:R-:W-:-:S04]  /*5640*/  IADD3 R18, -R8, 0x10, RZ ;  /* 0x0000001008127810 */ /* 0x000fc80007ffe1ff */
[----:B------:R-:W-:Y:S02]  /*5650*/  LOP3.LUT R18, R18, 0xf, RZ, 0xc0, !PT ;  /* 0x0000000f12127812 */ /* 0x000fe400078ec0ff */
[----:B--2---:R-:W-:Y:S01]  /*5660*/  SHF.R.S32.HI R11, RZ, 0x1f, R190 ;  /* 0x0000001fff0b7819 */ /* 0x004fe200000114be */
[----:B------:R-:W-:Y:S01]  /*5670*/  IMAD.WIDE.U32 R4, R190, c[0x0][0x1f0], R6 ;  /* 0x00007c00be047a25 */ /* 0x000fe200078e0006 */
[----:B------:R-:W-:-:S03]  /*5680*/  SHF.L.U64.HI R7, R199, 0x1, R132 ;  /* 0x00000001c7077819 */ /* 0x000fc60000010284 */
[----:B------:R-:W-:Y:S01]  /*5690*/  IMAD R11, R11, c[0x0][0x1f0], RZ ;  /* 0x00007c000b0b7a24 */ /* 0x000fe200078e02ff */
[----:B------:R-:W-:Y:S01]  /*56a0*/  IADD3 R4, P0, R4, UR16, RZ ;  /* 0x0000001004047c10 */ /* 0x000fe2000ff1e0ff */
[----:B------:R-:W-:Y:S02]  /*56b0*/  IMAD.SHL.U32 R6, R199, 0x2, RZ ;  /* 0x00000002c7067824 */ /* 0x000fe400078e00ff */
[----:B------:R-:W-:-:S05]  /*56c0*/  IMAD R11, R190, c[0x0][0x1f4], R11 ;  /* 0x00007d00be0b7a24 */ /* 0x000fca00078e020b */
[----:B------:R-:W-:Y:S02]  /*56d0*/  IADD3.X R11, R5, UR9, R11, P0, !PT ;  /* 0x00000009050b7c10 */ /* 0x000fe400087fe40b */
[C---:B------:R-:W-:Y:S02]  /*56e0*/  LEA R12, P0, R4.reuse, c[0x0][0x1c8], 0x1 ;  /* 0x00007200040c7a11 */ /* 0x040fe400078008ff */
[----:B------:R-:W-:Y:S02]  /*56f0*/  SEL R5, RZ, 0x10, P4 ;  /* 0x00000010ff057807 */ /* 0x000fe40002000000 */
[----:B------:R-:W-:Y:S01]  /*5700*/  LEA.HI.X R11, R4, c[0x0][0x1cc], R11, 0x1, P0 ;  /* 0x00007300040b7a11 */ /* 0x000fe200000f0c0b */
[----:B------:R-:W1:Y:S01]  /*5710*/  SHFL.IDX PT, R13, R12, 0x1, 0x181f ;  /* 0x00381f000c0d7f89 */ /* 0x000e6200000e0000 */
[----:B------:R-:W-:Y:S02]  /*5720*/  IADD3 R16, -R5, 0x10, RZ ;  /* 0x0000001005107810 */ /* 0x000fe40007ffe1ff */
[----:B------:R-:W-:Y:S01]  /*5730*/  SHF.L.U64.HI R4, R186, 0x1, R189 ;  /* 0x00000001ba047819 */ /* 0x000fe200000102bd */
[----:B------:R-:W2:Y:S01]  /*5740*/  SHFL.IDX PT, R15, R11, 0x1, 0x181f ;  /* 0x00381f000b0f7f89 */ /* 0x000ea200000e0000 */
[----:B------:R-:W-:-:S03]  /*5750*/  LOP3.LUT R16, R16, 0xf, RZ, 0xc0, !PT ;  /* 0x0000000f10107812 */ /* 0x000fc600078ec0ff */
        /* <DEDUP_REMOVED lines=23> */
.L_x_1969:
[----:B------:R-:W-:Y:S01]  /*58d0*/  ULDC.64 UR4, c[0x0][0x2c8] ;  /* 0x0000b20000047ab9 */ /* 0x000fe20000000a00 */
[----:B------:R-:W-:Y:S01]  /*58e0*/  PLOP3.LUT P0, PT, PT, PT, UP0, 0x40, 0x0 ;  /* 0x000000000000781c */ /* 0x000fe20003f0e808 */
[----:B------:R-:W-:Y:S01]  /*58f0*/  UIMAD.WIDE.U32 UR26, UR24, UR4, URZ ;  /* 0x00000004181a72a5 */ /* 0x000fe2000f8e003f */
[----:B------:R-:W0:Y:S01]  /*5900*/  LDGDEPBAR ;  /* 0x00000000000079af */ /* 0x000e220000000000 */
[----:B------:R-:W-:-:S05]  /*5910*/  UIADD3 UR7, UR7, -0x2, URZ ;  /* 0xfffffffe07077890 */ /* 0x000fca000fffe03f */
[----:B------:R-:W-:Y:S01]  /*5920*/  @UP1 UMOV UR25, UR27 ;  /* 0x0000001b00191c82 */ /* 0x000fe20008000000 */
[----:B------:R-:W-:Y:S01]  /*5930*/  MOV R202, UR7 ;  /* 0x0000000700ca7c02 */ /* 0x000fe20008000f00 */
[----:B------:R-:W-:-:S04]  /*5940*/  @UP1 USHF.R.U32.HI UR24, URZ, UR5, UR25 ;  /* 0x000000053f181299 */ /* 0x000fc80008011619 */
[----:B------:R-:W-:-:S03]  /*5950*/  UIADD3 UR4, UR15, UR24, URZ ;  /* 0x000000180f047290 */ /* 0x000fc6000fffe03f */
[----:B------:R-:W-:Y:S02]  /*5960*/  ULDC UR15, c[0x0][0x328] ;  /* 0x0000ca00000f7ab9 */ /* 0x000fe40000000800 */
[----:B------:R-:W-:Y:S01]  /*5970*/  UIADD3 UR15, UR4, UR15, URZ ;  /* 0x0000000f040f7290 */ /* 0x000fe2000fffe03f */
[----:B------:R-:W-:Y:S05]  /*5980*/  @P0 BRA `(.L_x_1970) ;  /* 0x0000015000000947 */ /* 0x000fea0003800000 */
[----:B------:R-:W-:Y:S01]  /*5990*/  ISETP.LT.AND P0, PT, RZ, UR4, PT ;  /* 0x00000004ff007c0c */ /* 0x000fe2000bf01270 */
[----:B------:R-:W-:Y:S02]  /*59a0*/  UIADD3 UR24, UR4, -0x1, URZ ;  /* 0xffffffff04187890 */ /* 0x000fe4000fffe03f */
[----:B------:R-:W-:-:S10]  /*59b0*/  ULDC UR7, c[0x0][0x32c] ;  /* 0x0000cb0000077ab9 */ /* 0x000fd40000000800 */
[----:B------:R-:W-:Y:S05]  /*59c0*/  @P0 BRA `(.L_x_1971) ;  /* 0x0000008000000947 */ /* 0x000fea0003800000 */
[----:B------:R-:W-:Y:S02]  /*59d0*/  UISETP.NE.AND UP2, UPT, UR7, 0x1, UPT ;  /* 0x000000010700788c */ /* 0x000fe4000bf45270 */
[----:B------:R-:W-:-:S03]  /*59e0*/  UIADD3 UR24, -UR4, URZ, URZ ;  /* 0x0000003f04187290 */ /* 0x000fc6000fffe13f */
[----:B------:R-:W-:Y:S02]  /*59f0*/  ULDC.64 UR4, c[0x0][0x330] ;  /* 0x0000cc0000047ab9 */ /* 0x000fe40000000a00 */
[----:B------:R-:W-:-:S07]  /*5a00*/  UIMAD.WIDE.U32 UR26, UR24, UR4, URZ ;  /* 0x00000004181a72a5 */ /* 0x000fce000f8e003f */
[----:B------:R-:W-:Y:S02]  /*5a10*/  @UP2 UMOV UR25, UR27 ;  /* 0x0000001b00192c82 */ /* 0x000fe40008000000 */
[----:B------:R-:W-:-:S04]  /*5a20*/  @UP2 USHF.R.U32.HI UR24, URZ, UR5, UR25 ;  /* 0x000000053f182299 */ /* 0x000fc80008011619 */
[----:B------:R-:W-:Y:S01]  /*5a30*/  ULOP3.LUT UR24, URZ, UR24, URZ, 0x33, !UPT ;  /* 0x000000183f187292 */ /* 0x000fe2000f8e333f */
[----:B------:R-:W-:Y:S05]  /*5a40*/  BRA `(.L_x_1972) ;  /* 0x0000005000007947 */ /* 0x000fea0003800000 */
.L_x_1971:
[----:B------:R-:W-:Y:S02]  /*5a50*/  UISETP.NE.AND UP2, UPT, UR7, 0x1, UPT ;  /* 0x000000010700788c */ /* 0x000fe4000bf45270 */
[----:B------:R-:W-:Y:S02]  /*5a60*/  ULDC.64 UR4, c[0x0][0x330] ;  /* 0x0000cc0000047ab9 */ /* 0x000fe40000000a00 */
[----:B------:R-:W-:-:S07]  /*5a70*/  UIMAD.WIDE.U32 UR26, UR24, UR4, URZ ;  /* 0x00000004181a72a5 */ /* 0x000fce000f8e003f */
[----:B------:R-:W-:Y:S02]  /*5a80*/  @UP2 UMOV UR25, UR27 ;  /* 0x0000001b00192c82 */ /* 0x000fe40008000000 */
[----:B------:R-:W-:Y:S02]  /*5a90*/  @UP2 USHF.R.U32.HI UR24, URZ, UR5, UR25 ;  /* 0x000000053f182299 */ /* 0x000fe40008011619 */
.L_x_1972:
[----:B------:R-:W-:Y:S02]  /*5aa0*/  ULDC UR4, c[0x0][0x32c] ;  /* 0x0000cb0000047ab9 */ /* 0x000fe40000000800 */
[----:B------:R-:W-:-:S04]  /*5ab0*/  UIMAD UR4, UR24, UR7, UR4 ;  /* 0x00000007180472a4 */ /* 0x000fc8000f8e0204 */
[----:B------:R-:W-:-:S04]  /*5ac0*/  UISETP.LT.AND UP2, UPT, UR15, UR4, UPT ;  /* 0x000000040f00728c */ /* 0x000fc8000bf41270 */
[----:B------:R-:W-:-:S04]  /*5ad0*/  USEL UR15, UR15, UR4, UP2 ;  /* 0x000000040f0f7287 */ /* 0x000fc80009000000 */
.L_x_1970:
[----:B------:R-:W-:Y:S02]  /*5ae0*/  USHF.R.S32.HI UR4, URZ, 0x1f, UR15 ;  /* 0x0000001f3f047899 */ /* 0x000fe4000801140f */
[----:B------:R-:W-:Y:S02]  /*5af0*/  UMOV UR5, 0x1 ;  /* 0x0000000100057882 */ /* 0x000fe40000000000 */
[----:B------:R-:W-:-:S03]  /*5b00*/  ULEA.HI UR4, UR4, UR15, URZ, 0x6 ;  /* 0x0000000f04047291 */ /* 0x000fc6000f8f303f */
[----:B------:R-:W-:Y:S02]  /*5b10*/  UMOV UR15, URZ ;  /* 0x0000003f000f7c82 */ /* 0x000fe40008000000 */
[----:B------:R-:W-:-:S04]  /*5b20*/  USHF.R.S32.HI UR7, URZ, 0x6, UR4 ;  /* 0x000000063f077899 */ /* 0x000fc80008011404 */
[----:B------:R-:W-:-:S04]  /*5b30*/  UISETP.LT.AND UP2, UPT, UR11, UR7, UPT ;  /* 0x000000070b00728c */ /* 0x000fc8000bf41270 */
[----:B------:R-:W-:-:S06]  /*5b40*/  USEL UR7, UR11, UR7, !UP2 ;  /* 0x000000070b077287 */ /* 0x000fcc000d000000 */
[----:B------:R-:W-:-:S13]  /*5b50*/  ISETP.GE.AND P0, PT, R202, UR7, PT ;  /* 0x00000007ca007c0c */ /* 0x000fda000bf06270 */
[----:B------:R-:W-:Y:S05]  /*5b60*/  @!P0 BRA `(.L_x_1973) ;  /* 0x000037d000008947 */ /* 0x000fea0003800000 */
[----:B------:R-:W-:Y:S01]  /*5b70*/  IMAD.MOV.U32 R180, RZ, RZ, 0x20 ;  /* 0x00000020ffb47424 */ /* 0x000fe200078e00ff */
[----:B------:R-:W-:Y:S01]  /*5b80*/  LOP3.LUT P1, RZ, R201, 0x2, RZ, 0xc0, !PT ;  /* 0x00000002c9ff7812 */ /* 0x000fe2000782c0ff */
[----:B------:R-:W-:Y:S01]  /*5b90*/  IMAD.MOV.U32 R3, RZ, RZ, R0 ;  /* 0x000000ffff037224 */ /* 0x000fe200078e0000 */
[C---:B------:R-:W-:Y:S01]  /*5ba0*/  SHF.L.U64.HI R205, R199.reuse, 0x1, R132 ;  /* 0x00000001c7cd7819 */ /* 0x040fe20000010284 */
[----:B------:R-:W-:Y:S01]  /*5bb0*/  IMAD.MOV.U32 R132, RZ, RZ, R2 ;  /* 0x000000ffff847224 */ /* 0x000fe200078e0002 */
[C---:B------:R-:W-:Y:S01]  /*5bc0*/  SHF.L.U64.HI R208, R200.reuse, 0x1, R133 ;  /* 0x00000001c8d07819 */ /* 0x040fe20000010285 */
[----:B------:R-:W-:Y:S01]  /*5bd0*/  IMAD.SHL.U32 R207, R200, 0x2, RZ ;  /* 0x00000002c8cf7824 */ /* 0x000fe200078e00ff */
[----:B------:R-:W-:Y:S01]  /*5be0*/  SEL R206, RZ, 0x10, P5 ;  /* 0x00000010ffce7807 */ /* 0x000fe20002800000 */
[----:B------:R-:W-:Y:S01]  /*5bf0*/  IMAD.SHL.U32 R204, R199, 0x2, RZ ;  /* 0x00000002c7cc7824 */ /* 0x000fe200078e00ff */
[----:B------:R-:W-:Y:S01]  /*5c00*/  SEL R203, RZ, 0x10, P4 ;  /* 0x00000010ffcb7807 */ /* 0x000fe20002000000 */
[----:B------:R-:W-:Y:S01]  /*5c10*/  UMOV UR15, URZ ;  /* 0x0000003f000f7c82 */ /* 0x000fe20008000000 */
[----:B------:R-:W-:Y:S01]  /*5c20*/  SEL R180, R180, 0xffffffe0, !P1 ;  /* 0xffffffe0b4b47807 */ /* 0x000fe20004800000 */
[----:B------:R-:W-:-:S02]  /*5c30*/  UMOV UR5, 0x1 ;  /* 0x0000000100057882 */ /* 0x000fc40000000000 */
.L_x_1984:
[----:B------:R-:W-:Y:S04]  /*5c40*/  DEPBAR.LE SB0, 0x2 ;  /* 0x000080800000791a */ /* 0x000fe80000000000 */
[----:B------:R-:W-:Y:S01]  /*5c50*/  BAR.SYNC.DEFER_BLOCKING 0x0 ;  /* 0x0000000000007b1d */ /* 0x000fe20000010000 */
[----:B------:R-:W-:Y:S01]  /*5c60*/  UIMAD UR4, UR5, 0x6000, URZ ;  /* 0x00006000050478a4 */ /* 0x000fe2000f8e023f */
[----:B------:R-:W-:Y:S05]  /*5c70*/  ISETP.LE.AND P0, PT, R202, UR11, PT ;  /* 0x0000000bca007c0c */ /* 0x000fea000bf03270 */
[----:B------:R-:W-:Y:S05]  /*5c80*/  IADD3 R133, R183, UR4, RZ ;  /* 0x00000004b7857c10 */ /* 0x000fea000fffe0ff */
[----:B-1----:R-:W-:Y:S01]  /*5c90*/  IMAD.IADD R134, R180, 0x1, R133 ;  /* 0x00000001b4867824 */ /* 0x002fe200078e0285 */
[----:B------:R1:W2:Y:S04]  /*5ca0*/  LDSM.16.M88.4 R136, [R185] ;  /* 0x00000000b988783b */ /* 0x0002a80000000200 */
[----:B------:R1:W3:Y:S04]  /*5cb0*/  LDSM.16.M88.4 R140, [R183+UR4+0xc100] ;  /* 0x00c10004b78c783b */ /* 0x0002e80008000200 */
[----:B------:R1:W4:Y:S04]  /*5cc0*/  LDSM.16.M88.4 R144, [R183+UR4+0xc900] ;  /* 0x00c90004b790783b */ /* 0x0003280008000200 */
        /* <DEDUP_REMOVED lines=18> */
[----:B------:R-:W-:Y:S01]  /*5df0*/  IMAD R5, R190, c[0x0][0x21c], R5 ;  /* 0x00008700be057a24 */ /* 0x000fe200078e0205 */
[----:B------:R-:W-:Y:S01]  /*5e00*/  IADD3 R11, -R184, 0x10, RZ ;  /* 0x00000010b80b7810 */ /* 0x000fe20007ffe1ff */
[----:B------:R-:W-:Y:S03]  /*5e10*/  IMAD.IADD R7, R7, 0x1, R9 ;  /* 0x0000000107077824 */ /* 0x000fe600078e0209 */
[----:B------:R-:W-:Y:S01]  /*5e20*/  LOP3.LUT R11, R11, 0xf, RZ, 0xc0, !PT ;  /* 0x0000000f0b0b7812 */ /* 0x000fe200078ec0ff */
[----:B------:R-:W-:Y:S05]  /*5e30*/  IMAD.WIDE.U32 R6, R190, c[0x0][0x218], R6 ;  /* 0x00008600be067a25 */ /* 0x000fea00078e0006 */
[----:B------:R-:W-:Y:S04]  /*5e40*/  IADD3 R0, P0, R6, UR22, RZ ;  /* 0x0000001606007c10 */ /* 0x000fe8000ff1e0ff */
[----:B------:R-:W-:Y:S02]  /*5e50*/  IADD3.X R5, R7, UR8, R5, P0, !PT ;  /* 0x0000000807057c10 */ /* 0x000fe400087fe405 */
[C---:B------:R-:W-:Y:S04]  /*5e60*/  LEA R4, P0, R0.reuse, c[0x0][0x1f8], 0x1 ;  /* 0x00007e0000047a11 */ /* 0x040fe800078008ff */
[----:B------:R-:W-:Y:S01]  /*5e70*/  LEA.HI.X R2, R0, c[0x0][0x1fc], R5, 0x1, P0 ;  /* 0x00007f0000027a11 */ /* 0x000fe200000f0c05 */
[----:B------:R-:W5:Y:S01]  /*5e80*/  SHFL.IDX PT, R10, R4, 0x1, 0x181f ;  /* 0x00381f00040a7f89 */ /* 0x000f6200000e0000 */
[----:B------:R-:W-:Y:S03]  /*5e90*/  IMAD.SHL.U32 R0, R186, 0x2, RZ ;  /* 0x00000002ba007824 */ /* 0x000fe600078e00ff */
[----:B------:R-:W4:Y:S04]  /*5ea0*/  SHFL.IDX PT, R5, R2, 0x1, 0x181f ;  /* 0x00381f0002057f89 */ /* 0x000f2800000e0000 */
[----:B------:R3:W-:Y:S04]  /*5eb0*/  SHFL.IDX PT, R9, R2, RZ, 0x181f ;  /* 0x00181fff02097589 */ /* 0x0007e800000e0000 */
[----:B------:R-:W2:Y:S01]  /*5ec0*/  SHFL.IDX PT, R7, R4, RZ, 0x181f ;  /* 0x00181fff04077589 */ /* 0x000ea200000e0000 */
[-C--:B-----5:R-:W-:Y:S04]  /*5ed0*/  IADD3 R14, P1, P0, R14, R10.reuse, R207 ;  /* 0x0000000a0e0e7210 */ /* 0x0a0fe8000783e0cf */
[-C--:B----4-:R-:W-:Y:S02]  /*5ee0*/  IADD3.X R15, RZ, R5.reuse, R208, P1, P0 ;  /* 0x00000005ff0f7210 */ /* 0x090fe40000fe04d0 */
[-C--:B------:R-:W-:Y:S02]  /*5ef0*/  IADD3 R12, P1, P0, R13, R10.reuse, R204 ;  /* 0x0000000a0d0c7210 */ /* 0x080fe4000783e0cc */
[----:B---3--:R-:W-:Y:S02]  /*5f00*/  SHF.L.U64.HI R2, R186, 0x1, R189 ;  /* 0x00000001ba027819 */ /* 0x008fe400000102bd */
[-CC-:B------:R-:W-:Y:S02]  /*5f10*/  IADD3.X R13, RZ, R5.reuse, R205.reuse, P1, P0 ;  /* 0x00000005ff0d7210 */ /* 0x180fe40000fe04cd */
[----:B------:R-:W-:Y:S04]  /*5f20*/  IADD3 R10, P1, P0, R11, R10, R0 ;  /* 0x0000000a0b0a7210 */ /* 0x000fe8000783e000 */
[----:B------:R-:W-:Y:S01]  /*5f30*/  IADD3.X R11, RZ, R5, R2, P1, P0 ;  /* 0x00000005ff0b7210 */ /* 0x000fe20000fe0402 */
[----:B------:R-:W-:Y:S01]  /*5f40*/  IMAD.U32 R5, RZ, RZ, UR15 ;  /* 0x0000000fff057e24 */ /* 0x000fe2000f8e00ff */
[C---:B--2---:R-:W-:Y:S02]  /*5f50*/  IADD3 R18, P1, R7.reuse, R207, RZ ;  /* 0x000000cf07127210 */ /* 0x044fe40007f3e0ff */
[----:B------:R-:W-:Y:S03]  /*5f60*/  IADD3 R16, P0, R7, R204, RZ ;  /* 0x000000cc07107210 */ /* 0x000fe60007f1e0ff */
[C---:B------:R-:W-:Y:S01]  /*5f70*/  IMAD.X R19, R9.reuse, 0x1, R208, P1 ;  /* 0x0000000109137824 */ /* 0x040fe200008e06d0 */
[----:B------:R-:W-:Y:S01]  /*5f80*/  ISETP.NE.U32.AND P1, PT, R206, RZ, PT ;  /* 0x000000ffce00720c */ /* 0x000fe20003f25070 */
[----:B------:R-:W-:Y:S01]  /*5f90*/  IMAD.X R17, R9, 0x1, R205, P0 ;  /* 0x0000000109117824 */ /* 0x000fe200000e06cd */
[----:B------:R-:W-:Y:S01]  /*5fa0*/  IADD3 R8, P0, R7, R0, RZ ;  /* 0x0000000007087210 */ /* 0x000fe20007f1e0ff */
[----:B------:R-:W-:Y:S04]  /*5fb0*/  IMAD R7, R5, 0x6000, R188 ;  /* 0x0000600005077824 */ /* 0x000fe800078e02bc */
[----:B------:R-:W-:Y:S01]  /*5fc0*/  IMAD.X R9, R9, 0x1, R2, P0 ;  /* 0x0000000109097824 */ /* 0x000fe200000e0602 */
[----:B------:R2:W-:Y:S01]  /*5fd0*/  LDGSTS.E.BYPASS.LTC128B.128 [R7], [R18.64], !P5 ;  /* 0x0000000012077fae */ /* 0x0005e2000e901d54 */
[----:B------:R-:W-:Y:S03]  /*5fe0*/  ISETP.NE.U32.AND P0, PT, R184, RZ, PT ;  /* 0x000000ffb800720c */ /* 0x000fe60003f05070 */
[----:B------:R2:W-:Y:S04]  /*5ff0*/  LDGSTS.E.BYPASS.LTC128B.128 [R7+0x2000], [R16.64], !P4 ;  /* 0x0200000010077fae */ /* 0x0005e8000e101d54 */
[----:B------:R2:W-:Y:S04]  /*6000*/  LDGSTS.E.BYPASS.LTC128B.128 [R7+0x4000], [R8.64], !P6 ;  /* 0x0400000008077fae */ /* 0x0005e8000f101d54 */
[----:B------:R2:W-:Y:S01]  /*6010*/  LDGSTS.E.BYPASS.LTC128B.128.ZFILL [R7+0x1000], [R14.64], P1 ;  /* 0x010000000e077fae */ /* 0x0005e20008941d54 */
[----:B------:R-:W-:Y:S11]  /*6020*/  ISETP.NE.U32.AND P1, PT, R203, RZ, PT ;  /* 0x000000ffcb00720c */ /* 0x000ff60003f25070 */
[----:B------:R-:W-:Y:S02]  /*6030*/  @!UPT UIADD3 URZ, URZ, URZ, URZ ;  /* 0x0000003f3f3ff290 */ /* 0x000fe4000fffe03f */
[----:B------:R2:W-:Y:S04]  /*6040*/  LDGSTS.E.BYPASS.LTC128B.128.ZFILL [R7+0x3000], [R12.64], P1 ;  /* 0x030000000c077fae */ /* 0x0005e80008941d54 */
[----:B------:R2:W-:Y:S02]  /*6050*/  LDGSTS.E.BYPASS.LTC128B.128.ZFILL [R7+0x5000], [R10.64], P0 ;  /* 0x050000000a077fae */ /* 0x0005e40008141d54 */
.L_x_1974:
[C---:B--23--:R-:W-:Y:S01]  /*6060*/  HMMA.16816.F32.BF16 R4, R136.reuse, R140, RZ ;  /* 0x0000008c8804723c */ /* 0x04cfe200000418ff */
[----:B------:R-:W0:Y:S01]  /*6070*/  LDGDEPBAR ;  /* 0x00000000000079af */ /* 0x000e220000000000 */
[----:B------:R-:W-:Y:S01]  /*6080*/  PLOP3.LUT P1, PT, PT, PT, UP1, 0x80, 0x0 ;  /* 0x000000000000781c */ /* 0x000fe20003f2f018 */
[----:B------:R-:W-:Y:S01]  /*6090*/  UIADD3 UR24, UR15, 0x1, URZ ;  /* 0x000000010f187890 */ /* 0x000fe2000fffe03f */
[C---:B------:R-:W-:Y:S01]  /*60a0*/  IMAD.IADD R0, R135.reuse, 0x1, R133 ;  /* 0x0000000187007824 */ /* 0x040fe200078e0285 */
[----:B------:R-:W-:Y:S01]  /*60b0*/  IADD3 R133, R180, R133, R135 ;  /* 0x00000085b4857210 */ /* 0x000fe20007ffe087 */
[----:B------:R-:W-:Y:S01]  /*60c0*/  IMAD.IADD R2, R135, 0x1, R134 ;  /* 0x0000000187027824 */ /* 0x000fe200078e0286 */
[----:B------:R-:W-:Y:S01]  /*60d0*/  PLOP3.LUT P0, PT, PT, PT, UP1, 0x80, 0x0 ;  /* 0x000000000000781c */ /* 0x000fe20003f0f018 */
[C---:B------:R-:W-:Y:S01]  /*60e0*/  HMMA.16816.F32.BF16 R8, R136.reuse, R142, RZ ;  /* 0x0000008e8808723c */ /* 0x040fe200000418ff */
[----:B------:R-:W-:Y:S01]  /*60f0*/  LDSM.16.M88.4 R140, [R179] ;  /* 0x00000000b38c783b */ /* 0x000fe20000000200 */
[----:B------:R-:W-:Y:S02]  /*6100*/  UISETP.GE.AND UP2, UPT, UR15, 0x1, UPT ;  /* 0x000000010f00788c */ /* 0x000fe4000bf46270 */
[----:B------:R-:W-:Y:S02]  /*6110*/  IMAD.MOV.U32 R210, RZ, RZ, R195 ;  /* 0x000000ffffd27224 */ /* 0x000fe400078e00c3 */
[----:B------:R-:W-:Y:S01]  /*6120*/  IMAD.MOV.U32 R212, RZ, RZ, c[0x0][0x2ac] ;  /* 0x0000ab00ffd47624 */ /* 0x000fe200078e00ff */
[----:B------:R-:W-:Y:S01]  /*6130*/  USEL UR15, UR24, URZ, !UP2 ;  /* 0x0000003f180f7287 */ /* 0x000fe2000d000000 */
[C---:B----4-:R-:W-:Y:S01]  /*6140*/  HMMA.16816.F32.BF16 R12, R136.reuse, R144, RZ ;  /* 0x00000090880c723c */ /* 0x050fe200000418ff */
[----:B------:R-:W-:Y:S05]  /*6150*/  @P1 IMAD.HI.U32 R209, R195, c[0x0][0x2c8], RZ ;  /* 0x0000b200c3d11a27 */ /* 0x000fea00078e00ff */
[----:B------:R-:W-:Y:S01]  /*6160*/  @P0 SHF.R.U32.HI R210, RZ, c[0x0][0x2cc], R209 ;  /* 0x0000b300ffd20a19 */ /* 0x000fe200000116d1 */
[----:B------:R-:W-:Y:S01]  /*6170*/  IMAD.SHL.U32 R209, R202, 0x40, RZ ;  /* 0x00000040cad17824 */ /* 0x000fe200078e00ff */
[C---:B------:R-:W-:Y:S01]  /*6180*/  HMMA.16816.F32.BF16 R16, R136.reuse, R146, RZ ;  /* 0x000000928810723c */ /* 0x040fe200000418ff */
[----:B------:R-:W2:Y:S01]  /*6190*/  LDSM.16.M88.4 R144, [R0+0xc100] ;  /* 0x00c100000090783b */ /* 0x000ea20000000200 */
[----:B------:R-:W-:Y:S02]  /*61a0*/  PLOP3.LUT P0, PT, PT, PT, UP0, 0x40, 0x0 ;  /* 0x000000000000781c */ /* 0x000fe40003f0e808 */
[----:B------:R-:W-:Y:S03]  /*61b0*/  IADD3 R213, -R196, 0x1, -R209 ;  /* 0x00000001c4d57810 */ /* 0x000fe60007ffe9d1 */
[----:B------:R-:W3:Y:S01]  /*61c0*/  SHFL.IDX PT, R211, R210, RZ, 0x1c1f ;  /* 0x001c1fffd2d37589 */ /* 0x000ee200000e0000 */
[C---:B-1----:R-:W-:Y:S01]  /*61d0*/  HMMA.16816.F32.BF16 R20, R136.reuse, R148, RZ ;  /* 0x000000948814723c */ /* 0x042fe200000418ff */
[----:B------:R-:W-:Y:S05]  /*61e0*/  IMAD R213, R212, c[0x0][0x1d0], R213 ;  /* 0x00007400d4d57a24 */ /* 0x000fea00078e02d5 */
[----:B------:R-:W-:Y:S02]  /*61f0*/  IADD3 R213, R213, -c[0x0][0x168], RZ ;  /* 0x80005a00d5d57a10 */ /* 0x000fe40007ffe0ff */
[C---:B------:R-:W-:Y:S01]  /*6200*/  HMMA.16816.F32.BF16 R24, R136.reuse, R150, RZ ;  /* 0x000000968818723c */ /* 0x040fe200000418ff */
[----:B------:R-:W-:Y:S03]  /*6210*/  LDSM.16.M88.4 R148, [R0+0xd100] ;  /* 0x00d100000094783b */ /* 0x000fe60000000200 */
[C---:B------:R-:W-:Y:S02]  /*6220*/  IADD3 R214, R213.reuse, c[0x0][0x328], RZ ;  /* 0x0000ca00d5d67a10 */ /* 0x040fe40007ffe0ff */
[----:B------:R-:W-:Y:S02]  /*6230*/  IADD3 R213, R213, UR13, RZ ;  /* 0x0000000dd5d57c10 */ /* 0x000fe4000fffe0ff */
[C---:B------:R-:W-:Y:S08]  /*6240*/  HMMA.16816.F32.BF16 R28, R136.reuse, R152, RZ ;  /* 0x00000098881c723c */ /* 0x040ff000000418ff */
[----:B------:R-:W-:Y:S01]  /*6250*/  HMMA.16816.F32.BF16 R32, R136, R154, RZ ;  /* 0x0000009a8820723c */ /* 0x000fe200000418ff */
[----:B------:R-:W1:Y:S06]  /*6260*/  LDSM.16.M88.4 R136, [R0+0xc900] ;  /* 0x00c900000088783b */ /* 0x000e6c0000000200 */
[----:B------:R-:W4:Y:S01]  /*6270*/  LDSM.16.M88.4 R152, [R0+0xd900] ;  /* 0x00d900000098783b */ /* 0x000f220000000200 */
[C---:B------:R-:W-:Y:S08]  /*6280*/  HMMA.16816.F32.BF16 R4, R156.reuse, R160, R4 ;  /* 0x000000a09c04723c */ /* 0x040ff00000041804 */
[C---:B------:R-:W-:Y:S01]  /*6290*/  HMMA.16816.F32.BF16 R8, R156.reuse, R162, R8 ;  /* 0x000000a29c08723c */ /* 0x040fe20000041808 */
[----:B------:R-:W-:Y:S07]  /*62a0*/  LDSM.16.M88.4 R160, [R178] ;  /* 0x00000000b2a0783b */ /* 0x000fee0000000200 */
[C---:B------:R-:W-:Y:S08]  /*62b0*/  HMMA.16816.F32.BF16 R12, R156.reuse, R164, R12 ;  /* 0x000000a49c0c723c */ /* 0x040ff0000004180c */
[C---:B------:R-:W-:Y:S01]  /*62c0*/  HMMA.16816.F32.BF16 R16, R156.reuse, R166, R16 ;  /* 0x000000a69c10723c */ /* 0x040fe20000041810 */
[----:B------:R-:W5:Y:S07]  /*62d0*/  LDSM.16.M88.4 R164, [R2+0xc100] ;  /* 0x00c1000002a4783b */ /* 0x000f6e0000000200 */
[C---:B------:R-:W-:Y:S08]  /*62e0*/  HMMA.16816.F32.BF16 R20, R156.reuse, R168, R20 ;  /* 0x000000a89c14723c */ /* 0x040ff00000041814 */
[C---:B------:R-:W-:Y:S01]  /*62f0*/  HMMA.16816.F32.BF16 R24, R156.reuse, R170, R24 ;  /* 0x000000aa9c18723c */ /* 0x040fe20000041818 */
[----:B------:R-:W4:Y:S07]  /*6300*/  LDSM.16.M88.4 R168, [R2+0xc900] ;  /* 0x00c9000002a8783b */ /* 0x000f2e0000000200 */
[C---:B------:R-:W-:Y:S08]  /*6310*/  HMMA.16816.F32.BF16 R28, R156.reuse, R172, R28 ;  /* 0x000000ac9c1c723c */ /* 0x040ff0000004181c */
[----:B------:R-:W-:Y:S01]  /*6320*/  HMMA.16816.F32.BF16 R32, R156, R174, R32 ;  /* 0x000000ae9c20723c */ /* 0x000fe20000041820 */
[----:B------:R-:W-:Y:S06]  /*6330*/  LDSM.16.M88.4 R156, [R183+UR4+0xf100] ;  /* 0x00f10004b79c783b */ /* 0x000fec0008000200 */
[----:B------:R-:W-:Y:S01]  /*6340*/  LDSM.16.M88.4 R172, [R133+0xe900] ;  /* 0x00e9000085ac783b */ /* 0x000fe20000000200 */
[C---:B--2---:R-:W-:Y:S05]  /*6350*/  HMMA.16816.F32.BF16 R4, R140.reuse, R144, R4 ;  /* 0x000000908c04723c */ /* 0x044fea0000041804 */
[--C-:B---3--:R-:W-:Y:S02]  /*6360*/  IMAD.IADD R216, R214, 0x1, R211.reuse ;  /* 0x00000001d6d87824 */ /* 0x108fe400078e02d3 */
[----:B------:R-:W-:Y:S01]  /*6370*/  IMAD.IADD R215, R213, 0x1, R211 ;  /* 0x00000001d5d77824 */ /* 0x000fe200078e02d3 */
[C---:B------:R-:W-:Y:S01]  /*6380*/  HMMA.16816.F32.BF16 R8, R140.reuse, R146, R8 ;  /* 0x000000928c08723c */ /* 0x040fe20000041808 */
[----:B------:R-:W2:Y:S07]  /*6390*/  LDSM.16.M88.4 R144, [R2+0xd100] ;  /* 0x00d100000290783b */ /* 0x000eae0000000200 */
[C---:B-1----:R-:W-:Y:S08]  /*63a0*/  HMMA.16816.F32.BF16 R12, R140.reuse, R136, R12 ;  /* 0x000000888c0c723c */ /* 0x042ff0000004180c */
[C---:B------:R-:W-:Y:S01]  /*63b0*/  HMMA.16816.F32.BF16 R16, R140.reuse, R138, R16 ;  /* 0x0000008a8c10723c */ /* 0x040fe20000041810 */
[----:B------:R-:W1:Y:S07]  /*63c0*/  LDSM.16.M88.4 R136, [R2+0xd900] ;  /* 0x00d900000288783b */ /* 0x000e6e0000000200 */
[C---:B------:R-:W-:Y:S08]  /*63d0*/  HMMA.16816.F32.BF16 R20, R140.reuse, R148, R20 ;  /* 0x000000948c14723c */ /* 0x040ff00000041814 */
[C---:B------:R-:W-:Y:S01]  /*63e0*/  HMMA.16816.F32.BF16 R24, R140.reuse, R150, R24 ;  /* 0x000000968c18723c */ /* 0x040fe20000041818 */
[----:B------:R-:W-:Y:S07]  /*63f0*/  LDSM.16.M88.4 R148, [R183+UR4+0xe100] ;  /* 0x00e10004b794783b */ /* 0x000fee0008000200 */
[C---:B----4-:R-:W-:Y:S08]  /*6400*/  HMMA.16816.F32.BF16 R28, R140.reuse, R152, R28 ;  /* 0x000000988c1c723c */ /* 0x050ff0000004181c */
[----:B------:R-:W-:Y:S01]  /*6410*/  HMMA.16816.F32.BF16 R32, R140, R154, R32 ;  /* 0x0000009a8c20723c */ /* 0x000fe20000041820 */
[----:B------:R-:W3:Y:S06]  /*6420*/  LDSM.16.M88.4 R140, [R185+0x4000] ;  /* 0x00400000b98c783b */ /* 0x000eec0000000200 */
[----:B------:R-:W4:Y:S01]  /*6430*/  LDSM.16.M88.4 R152, [R183+UR4+0xe900] ;  /* 0x00e90004b798783b */ /* 0x000f220008000200 */
[C---:B-----5:R-:W-:Y:S08]  /*6440*/  HMMA.16816.F32.BF16 R4, R160.reuse, R164, R4 ;  /* 0x000000a4a004723c */ /* 0x060ff00000041804 */
[C---:B------:R-:W-:Y:S01]  /*6450*/  HMMA.16816.F32.BF16 R8, R160.reuse, R166, R8 ;  /* 0x000000a6a008723c */ /* 0x040fe20000041808 */
[----:B------:R-:W5:Y:S07]  /*6460*/  LDSM.16.M88.4 R164, [R183+UR4+0xf900] ;  /* 0x00f90004b7a4783b */ /* 0x000f6e0008000200 */
[C---:B------:R-:W-:Y:S08]  /*6470*/  HMMA.16816.F32.BF16 R12, R160.reuse, R168, R12 ;  /* 0x000000a8a00c723c */ /* 0x040ff0000004180c */
[C---:B------:R-:W-:Y:S01]  /*6480*/  HMMA.16816.F32.BF16 R16, R160.reuse, R170, R16 ;  /* 0x000000aaa010723c */ /* 0x040fe20000041810 */
[----:B------:R-:W-:Y:S07]  /*6490*/  LDSM.16.M88.4 R168, [R134+0xe100] ;  /* 0x00e1000086a8783b */ /* 0x000fee0000000200 */
[C---:B--2---:R-:W-:Y:S08]  /*64a0*/  HMMA.16816.F32.BF16 R20, R160.reuse, R144, R20 ;  /* 0x00000090a014723c */ /* 0x044ff00000041814 */
[C---:B------:R-:W-:Y:S01]  /*64b0*/  HMMA.16816.F32.BF16 R24, R160.reuse, R146, R24 ;  /* 0x00000092a018723c */ /* 0x040fe20000041818 */
[----:B------:R-:W2:Y:S07]  /*64c0*/  LDSM.16.M88.4 R144, [R181+0x4000] ;  /* 0x00400000b590783b */ /* 0x000eae0000000200 */
[C---:B-1----:R-:W-:Y:S08]  /*64d0*/  HMMA.16816.F32.BF16 R28, R160.reuse, R136, R28 ;  /* 0x00000088a01c723c */ /* 0x042ff0000004181c */
[----:B------:R-:W-:Y:S01]  /*64e0*/  HMMA.16816.F32.BF16 R32, R160, R138, R32 ;  /* 0x0000008aa020723c */ /* 0x000fe20000041820 */
[----:B------:R-:W1:Y:S06]  /*64f0*/  LDSM.16.M88.4 R136, [R134+0xe900] ;  /* 0x00e900008688783b */ /* 0x000e6c0000000200 */
[----:B------:R-:W-:Y:S01]  /*6500*/  LDSM.16.M88.4 R160, [R0+0xe900] ;  /* 0x00e9000000a0783b */ /* 0x000fe20000000200 */
[C---:B---3--:R-:W-:Y:S08]  /*6510*/  HMMA.16816.F32.BF16 R4, R140.reuse, R148, R4 ;  /* 0x000000948c04723c */ /* 0x048ff00000041804 */
[C---:B------:R-:W-:Y:S01]  /*6520*/  HMMA.16816.F32.BF16 R8, R140.reuse, R150, R8 ;  /* 0x000000968c08723c */ /* 0x040fe20000041808 */
[----:B------:R-:W3:Y:S07]  /*6530*/  LDSM.16.M88.4 R148, [R134+0xf100] ;  /* 0x00f100008694783b */ /* 0x000eee0000000200 */
[C---:B----4-:R-:W-:Y:S08]  /*6540*/  HMMA.16816.F32.BF16 R12, R140.reuse, R152, R12 ;  /* 0x000000988c0c723c */ /* 0x050ff0000004180c */
[C---:B------:R-:W-:Y:S01]  /*6550*/  HMMA.16816.F32.BF16 R16, R140.reuse, R154, R16 ;  /* 0x0000009a8c10723c */ /* 0x040fe20000041810 */
[----:B------:R-:W4:Y:S07]  /*6560*/  LDSM.16.M88.4 R152, [R134+0xf900] ;  /* 0x00f900008698783b */ /* 0x000f2e0000000200 */
[C---:B------:R-:W-:Y:S08]  /*6570*/  HMMA.16816.F32.BF16 R20, R140.reuse, R156, R20 ;  /* 0x0000009c8c14723c */ /* 0x040ff00000041814 */
[C---:B------:R-:W-:Y:S01]  /*6580*/  HMMA.16816.F32.BF16 R24, R140.reuse, R158, R24 ;  /* 0x0000009e8c18723c */ /* 0x040fe20000041818 */
[----:B------:R-:W-:Y:S07]  /*6590*/  LDSM.16.M88.4 R156, [R0+0xe100] ;  /* 0x00e10000009c783b */ /* 0x000fee0000000200 */
[C---:B-----5:R-:W-:Y:S08]  /*65a0*/  HMMA.16816.F32.BF16 R28, R140.reuse, R164, R28 ;  /* 0x000000a48c1c723c */ /* 0x060ff0000004181c */
[----:B------:R-:W-:Y:S01]  /*65b0*/  HMMA.16816.F32.BF16 R32, R140, R166, R32 ;  /* 0x000000a68c20723c */ /* 0x000fe20000041820 */
[----:B------:R-:W5:Y:S06]  /*65c0*/  LDSM.16.M88.4 R140, [R179+0x4000] ;  /* 0x00400000b38c783b */ /* 0x000f6c0000000200 */
[----:B------:R-:W4:Y:S01]  /*65d0*/  LDSM.16.M88.4 R164, [R0+0xf100] ;  /* 0x00f1000000a4783b */ /* 0x000f220000000200 */
        /* <DEDUP_REMOVED lines=9> */
[C---:B----4-:R-:W-:Y:S08]  /*6670*/  HMMA.16816.F32.BF16 R28, R144.reuse, R152, R28 ;  /* 0x00000098901c723c */ /* 0x050ff0000004181c */
[----:B------:R-:W-:Y:S01]  /*6680*/  HMMA.16816.F32.BF16 R32, R144, R154, R32 ;  /* 0x0000009a9020723c */ /* 0x000fe20000041820 */
[----:B------:R-:W3:Y:S06]  /*6690*/  LDSM.16.M88.4 R144, [R133+0xf100] ;  /* 0x00f100008590783b */ /* 0x000eec0000000200 */
[----:B------:R-:W4:Y:S01]  /*66a0*/  LDSM.16.M88.4 R152, [R133+0xf900] ;  /* 0x00f900008598783b */ /* 0x000f220000000200 */
[C---:B-----5:R-:W-:Y:S08]  /*66b0*/  HMMA.16816.F32.BF16 R4, R140.reuse, R156, R4 ;  /* 0x0000009c8c04723c */ /* 0x060ff00000041804 */
[C---:B------:R-:W-:Y:S01]  /*66c0*/  HMMA.16816.F32.BF16 R8, R140.reuse, R158, R8 ;  /* 0x0000009e8c08723c */ /* 0x040fe20000041808 */
[----:B------:R-:W-:Y:S07]  /*66d0*/  LDSM.16.M88.4 R156, [R183+UR4+0x10900] ;  /* 0x01090004b79c783b */ /* 0x000fee0008000200 */
[C---:B------:R-:W-:Y:S08]  /*66e0*/  HMMA.16816.F32.BF16 R12, R140.reuse, R160, R12 ;  /* 0x000000a08c0c723c */ /* 0x040ff0000004180c */
[C---:B------:R-:W-:Y:S01]  /*66f0*/  HMMA.16816.F32.BF16 R16, R140.reuse, R162, R16 ;  /* 0x000000a28c10723c */ /* 0x040fe20000041810 */
[----:B------:R-:W-:Y:S07]  /*6700*/  LDSM.16.M88.4 R160, [R183+UR4+0x11100] ;  /* 0x01110004b7a0783b */ /* 0x000fee0008000200 */
[C---:B------:R-:W-:Y:S08]  /*6710*/  HMMA.16816.F32.BF16 R20, R140.reuse, R164, R20 ;  /* 0x000000a48c14723c */ /* 0x040ff00000041814 */
[C---:B------:R-:W-:Y:S01]  /*6720*/  HMMA.16816.F32.BF16 R24, R140.reuse, R166, R24 ;  /* 0x000000a68c18723c */ /* 0x040fe20000041818 */
[----:B------:R-:W-:Y:S07]  /*6730*/  LDSM.16.M88.4 R164, [R181+0x8000] ;  /* 0x00800000b5a4783b */ /* 0x000fee0000000200 */
[C---:B-1----:R-:W-:Y:S08]  /*6740*/  HMMA.16816.F32.BF16 R28, R140.reuse, R136, R28 ;  /* 0x000000888c1c723c */ /* 0x042ff0000004181c */
[----:B------:R-:W-:Y:S01]  /*6750*/  HMMA.16816.F32.BF16 R32, R140, R138, R32 ;  /* 0x0000008a8c20723c */ /* 0x000fe20000041820 */
[----:B------:R-:W-:Y:S06]  /*6760*/  LDSM.16.M88.4 R136, [R185+0x8000] ;  /* 0x00800000b988783b */ /* 0x000fec0000000200 */
[----:B------:R-:W1:Y:S01]  /*6770*/  LDSM.16.M88.4 R140, [R183+UR4+0x10100] ;  /* 0x01010004b78c783b */ /* 0x000e620008000200 */
        /* <DEDUP_REMOVED lines=8> */
[----:B------:R-:W2:Y:S07]  /*6800*/  LDSM.16.M88.4 R144, [R183+UR4+0x11900] ;  /* 0x01190004b790783b */ /* 0x000eae0008000200 */
[C---:B----4-:R-:W-:Y:S08]  /*6810*/  HMMA.16816.F32.BF16 R28, R148.reuse, R152, R28 ;  /* 0x00000098941c723c */ /* 0x050ff0000004181c */
[----:B------:R-:W-:Y:S01]  /*6820*/  HMMA.16816.F32.BF16 R32, R148, R154, R32 ;  /* 0x0000009a9420723c */ /* 0x000fe20000041820 */
[----:B------:R-:W3:Y:S06]  /*6830*/  LDSM.16.M88.4 R148, [R134+0x10900] ;  /* 0x010900008694783b */ /* 0x000eec0000000200 */
[----:B------:R-:W4:Y:S01]  /*6840*/  LDSM.16.M88.4 R152, [R134+0x11100] ;  /* 0x011100008698783b */ /* 0x000f220000000200 */
        /* <DEDUP_REMOVED lines=11> */
[----:B------:R-:W1:Y:S06]  /*6900*/  LDSM.16.M88.4 R136, [R179+0x8000] ;  /* 0x00800000b388783b */ /* 0x000e6c0000000200 */
[----:B------:R-:W2:Y:S01]  /*6910*/  LDSM.16.M88.4 R144, [R0+0x10900] ;  /* 0x010900000090783b */ /* 0x000ea20000000200 */
[C---:B------:R-:W-:Y:S08]  /*6920*/  HMMA.16816.F32.BF16 R4, R164.reuse, R168, R4 ;  /* 0x000000a8a404723c */ /* 0x040ff00000041804 */
[C---:B------:R-:W-:Y:S01]  /*6930*/  HMMA.16816.F32.BF16 R8, R164.reuse, R170, R8 ;  /* 0x000000aaa408723c */ /* 0x040fe20000041808 */
[----:B------:R-:W-:Y:S07]  /*6940*/  LDSM.16.M88.4 R168, [R133+0x10900] ;  /* 0x0109000085a8783b */ /* 0x000fee0000000200 */
[C---:B---3--:R-:W-:Y:S08]  /*6950*/  HMMA.16816.F32.BF16 R12, R164.reuse, R148, R12 ;  /* 0x00000094a40c723c */ /* 0x048ff0000004180c */
[C---:B------:R-:W-:Y:S01]  /*6960*/  HMMA.16816.F32.BF16 R16, R164.reuse, R150, R16 ;  /* 0x00000096a410723c */ /* 0x040fe20000041810 */
[----:B------:R-:W3:Y:S07]  /*6970*/  LDSM.16.M88.4 R148, [R0+0x11900] ;  /* 0x011900000094783b */ /* 0x000eee0000000200 */
[C---:B----4-:R-:W-:Y:S08]  /*6980*/  HMMA.16816.F32.BF16 R20, R164.reuse, R152, R20 ;  /* 0x00000098a414723c */ /* 0x050ff00000041814 */
[C---:B------:R-:W-:Y:S01]  /*6990*/  HMMA.16816.F32.BF16 R24, R164.reuse, R154, R24 ;  /* 0x0000009aa418723c */ /* 0x040fe20000041818 */
[----:B------:R-:W4:Y:S07]  /*69a0*/  LDSM.16.M88.4 R152, [R178+0x8000] ;  /* 0x00800000b298783b */ /* 0x000f2e0000000200 */
[C---:B------:R-:W-:Y:S08]  /*69b0*/  HMMA.16816.F32.BF16 R28, R164.reuse, R172, R28 ;  /* 0x000000aca41c723c */ /* 0x040ff0000004181c */
[----:B------:R-:W-:Y:S01]  /*69c0*/  HMMA.16816.F32.BF16 R32, R164, R174, R32 ;  /* 0x000000aea420723c */ /* 0x000fe20000041820 */
[----:B------:R-:W5:Y:S07]  /*69d0*/  LDSM.16.M88.4 R164, [R133+0x11100] ;  /* 0x0111000085a4783b */ /* 0x000f6e0000000200 */
[C---:B-1----:R-:W-:Y:S08]  /*69e0*/  HMMA.16816.F32.BF16 R4, R136.reuse, R140, R4 ;  /* 0x0000008c8804723c */ /* 0x042ff00000041804 */
[C---:B------:R-:W-:Y:S01]  /*69f0*/  HMMA.16816.F32.BF16 R8, R136.reuse, R142, R8 ;  /* 0x0000008e8808723c */ /* 0x040fe20000041808 */
[----:B------:R-:W1:Y:S07]  /*6a00*/  LDSM.16.M88.4 R140, [R133+0x11900] ;  /* 0x01190000858c783b */ /* 0x000e6e0000000200 */
[C---:B--2---:R-:W-:Y:S08]  /*6a10*/  HMMA.16816.F32.BF16 R12, R136.reuse, R144, R12 ;  /* 0x00000090880c723c */ /* 0x044ff0000004180c */
[C---:B------:R-:W-:Y:S08]  /*6a20*/  HMMA.16816.F32.BF16 R16, R136.reuse, R146, R16 ;  /* 0x000000928810723c */ /* 0x040ff00000041810 */
[C---:B------:R-:W-:Y:S08]  /*6a30*/  HMMA.16816.F32.BF16 R20, R136.reuse, R156, R20 ;  /* 0x0000009c8814723c */ /* 0x040ff00000041814 */
        /* <DEDUP_REMOVED lines=9> */
[C---:B-1----:R-:W-:Y:S08]  /*6ad0*/  HMMA.16816.F32.BF16 R28, R152.reuse, R140, R28 ;  /* 0x0000008c981c723c */ /* 0x042ff0000004181c */
[----:B------:R-:W-:Y:S01]  /*6ae0*/  HMMA.16816.F32.BF16 R32, R152, R142, R32 ;  /* 0x0000008e9820723c */ /* 0x000fe20000041820 */
[----:B------:R-:W-:-:S07]  /*6af0*/  @P0 BRA `(.L_x_1975) ;  /* 0x0000019000000947 */ /* 0x000fce0003800000 */
[----:B------:R-:W-:Y:S01]  /*6b00*/  IMAD R211, R212, c[0x0][0x1d0], R211 ;  /* 0x00007400d4d37a24 */ /* 0x000fe200078e02d3 */
[----:B------:R-:W-:Y:S04]  /*6b10*/  BSSY B0, `(.L_x_1976) ;  /* 0x0000012000007945 */ /* 0x000fe80003800000 */
        /* <DEDUP_REMOVED lines=12> */
.L_x_1977:
[----:B------:R-:W-:Y:S04]  /*6be0*/  MOV R0, 0x1 ;  /* 0x0000000100007802 */ /* 0x000fe80000000f00 */
[----:B------:R-:W-:Y:S11]  /*6bf0*/  ISETP.NE.AND P0, PT, R0, c[0x0][0x32c], PT ;  /* 0x0000cb0000007a0c */ /* 0x000ff60003f05270 */
[----:B------:R-:W-:Y:S02]  /*6c00*/  @!UPT UIADD3 URZ, URZ, URZ, URZ ;  /* 0x0000003f3f3ff290 */ /* 0x000fe4000fffe03f */
[----:B------:R-:W-:Y:S05]  /*6c10*/  @P0 IMAD.HI.U32 R0, R2, c[0x0][0x330], RZ ;  /* 0x0000cc0002000a27 */ /* 0x000fea00078e00ff */
[----:B------:R-:W-:Y:S02]  /*6c20*/  @P0 SHF.R.U32.HI R2, RZ, c[0x0][0x334], R0 ;  /* 0x0000cd00ff020a19 */ /* 0x000fe40000011600 */
.L_x_1978:
[----:B------:R-:W-:Y:S05]  /*6c30*/  BSYNC B0 ;  /* 0x0000000000007941 */ /* 0x000fea0003800000 */
.L_x_1976:
[----:B------:R-:W-:Y:S04]  /*6c40*/  IMAD R133, R2, c[0x0][0x32c], -R209 ;  /* 0x0000cb0002857a24 */ /* 0x000fe800078e0ad1 */
[----:B------:R-:W-:Y:S05]  /*6c50*/  IMAD.IADD R0, R133, 0x1, -R196 ;  /* 0x0000000185007824 */ /* 0x000fea00078e0ac4 */
[----:B------:R-:W-:Y:S02]  /*6c60*/  IADD3 R133, R0, c[0x0][0x32c], RZ ;  /* 0x0000cb0000857a10 */ /* 0x000fe40007ffe0ff */
[----:B------:R-:W-:Y:S02]  /*6c70*/  IMNMX R215, R215, R0, !PT ;  /* 0x00000000d7d77217 */ /* 0x000fe40007800200 */
[----:B------:R-:W-:Y:S02]  /*6c80*/  IMNMX R216, R216, R133, PT ;  /* 0x00000085d8d87217 */ /* 0x000fe40003800200 */
.L_x_1975:
[----:B------:R-:W-:Y:S04]  /*6c90*/  ISETP.GT.AND P2, PT, R202, -0x1, PT ;  /* 0xffffffffca00780c */ /* 0x000fe80003f44270 */
[C---:B------:R-:W-:Y:S04]  /*6ca0*/  ISETP.GT.AND P0, PT, R215.reuse, RZ, P2 ;  /* 0x000000ffd700720c */ /* 0x040fe80001704270 */
[----:B------:R-:W-:Y:S04]  /*6cb0*/  ISETP.LT.OR P0, PT, R216, 0x1, P0 ;  /* 0x00000001d800780c */ /* 0x000fe80000701670 */
[----:B------:R-:W-:Y:S02]  /*6cc0*/  FSEL R137, R4, -INF , !P0 ;  /* 0xff80000004897808 */ /* 0x000fe40004000000 */
[----:B------:R-:W-:Y:S04]  /*6cd0*/  ISETP.GT.AND P0, PT, R215, 0x1, P2 ;  /* 0x00000001d700780c */ /* 0x000fe80001704270 */
[C---:B------:R-:W-:Y:S04]  /*6ce0*/  ISETP.LT.OR P0, PT, R216.reuse, 0x2, P0 ;  /* 0x00000002d800780c */ /* 0x040fe80000701670 */
[----:B------:R-:W-:Y:S02]  /*6cf0*/  FSEL R133, R5, -INF , !P0 ;  /* 0xff80000005857808 */ /* 0x000fe40004000000 */
[C---:B------:R-:W-:Y:S04]  /*6d00*/  ISETP.GT.AND P0, PT, R215.reuse, 0x8, P2 ;  /* 0x00000008d700780c */ /* 0x040fe80001704270 */
        /* <DEDUP_REMOVED lines=11> */
[C---:B------:R-:W-:Y:S01]  /*6dc0*/  ISETP.GT.AND P0, PT, R215.reuse, 0x18, P2 ;  /* 0x00000018d700780c */ /* 0x040fe20001704270 */
[----:B------:R-:W1:Y:S03]  /*6dd0*/  SHFL.IDX PT, R13, R210, 0x1, 0x1c1f ;  /* 0x003c1f00d20d7f89 */ /* 0x000e6600000e0000 */
[----:B------:R-:W-:Y:S04]  /*6de0*/  ISETP.LT.OR P0, PT, R216, 0x19, P0 ;  /* 0x00000019d800780c */ /* 0x000fe80000701670 */
[----:B------:R-:W-:Y:S02]  /*6df0*/  FSEL R143, R16, -INF , !P0 ;  /* 0xff800000108f7808 */ /* 0x000fe40004000000 */
[----:B------:R-:W-:Y:S04]  /*6e00*/  ISETP.GT.AND P0, PT, R215, 0x19, P2 ;  /* 0x00000019d700780c */ /* 0x000fe80001704270 */
[C---:B------:R-:W-:Y:S04]  /*6e10*/  ISETP.LT.OR P0, PT, R216.reuse, 0x1a, P0 ;  /* 0x0000001ad800780c */ /* 0x040fe80000701670 */
[----:B------:R-:W-:Y:S02]  /*6e20*/  FSEL R141, R17, -INF , !P0 ;  /* 0xff800000118d7808 */ /* 0x000fe40004000000 */
[----:B------:R-:W-:Y:S04]  /*6e30*/  ISETP.GT.AND P0, PT, R215, 0x20, P2 ;  /* 0x00000020d700780c */ /* 0x000fe80001704270 */
[----:B------:R-:W-:Y:S01]  /*6e40*/  ISETP.LT.OR P0, PT, R216, 0x21, P0 ;  /* 0x00000021d800780c */ /* 0x000fe20000701670 */
[--C-:B-1----:R-:W-:Y:S02]  /*6e50*/  IMAD.IADD R214, R214, 0x1, R13.reuse ;  /* 0x00000001d6d67824 */ /* 0x102fe400078e020d */
[----:B------:R-:W-:Y:S01]  /*6e60*/  IMAD.IADD R213, R213, 0x1, R13 ;  /* 0x00000001d5d57824 */ /* 0x000fe200078e020d */
        /* <DEDUP_REMOVED lines=20> */
[----:B------:R-:W-:Y:S04]  /*6fb0*/  ISETP.LT.OR P0, PT, R216, 0x3a, P0 ;  /* 0x0000003ad800780c */ /* 0x000fe80000701670 */
[----:B------:R-:W-:Y:S02]  /*6fc0*/  FSEL R147, R33, -INF , !P0 ;  /* 0xff80000021937808 */ /* 0x000fe40004000000 */
[----:B------:R-:W-:Y:S11]  /*6fd0*/  PLOP3.LUT P0, PT, PT, PT, UP0, 0x40, 0x0 ;  /* 0x000000000000781c */ /* 0x000ff60003f0e808 */
[----:B------:R-:W-:Y:S02]  /*6fe0*/  @!UPT UIADD3 URZ, URZ, URZ, URZ ;  /* 0x0000003f3f3ff290 */ /* 0x000fe4000fffe03f */
[----:B------:R-:W-:-:S05]  /*6ff0*/  @P0 BRA `(.L_x_1979) ;  /* 0x0000019000000947 */ /* 0x000fca0003800000 */
        /* <DEDUP_REMOVED lines=14> */
.L_x_1981:
[----:B------:R-:W-:Y:S04]  /*70e0*/  MOV R0, 0x1 ;  /* 0x0000000100007802 */ /* 0x000fe80000000f00 */
[----:B------:R-:W-:Y:S11]  /*70f0*/  ISETP.NE.AND P0, PT, R0, c[0x0][0x32c], PT ;  /* 0x0000cb0000007a0c */ /* 0x000ff60003f05270 */
[----:B------:R-:W-:Y:S02]  /*7100*/  @!UPT UIADD3 URZ, URZ, URZ, URZ ;  /* 0x0000003f3f3ff290 */ /* 0x000fe4000fffe03f */
[----:B------:R-:W-:Y:S05]  /*7110*/  @P0 IMAD.HI.U32 R0, R2, c[0x0][0x330], RZ ;  /* 0x0000cc0002000a27 */ /* 0x000fea00078e00ff */
[----:B------:R-:W-:Y:S02]  /*7120*/  @P0 SHF.R.U32.HI R2, RZ, c[0x0][0x334], R0 ;  /* 0x0000cd00ff020a19 */ /* 0x000fe40000011600 */
.L_x_1982:
[----:B------:R-:W-:Y:S05]  /*7130*/  BSYNC B0 ;  /* 0x0000000000007941 */ /* 0x000fea0003800000 */
.L_x_1980:
[----:B------:R-:W-:Y:S04]  /*7140*/  IMAD R13, R2, c[0x0][0x32c], -R209 ;  /* 0x0000cb00020d7a24 */ /* 0x000fe800078e0ad1 */
[----:B------:R-:W-:Y:S05]  /*7150*/  IMAD.IADD R0, R13, 0x1, -R196 ;  /* 0x000000010d007824 */ /* 0x000fea00078e0ac4 */
[----:B------:R-:W-:Y:S02]  /*7160*/  IADD3 R13, R0, c[0x0][0x32c], RZ ;  /* 0x0000cb00000d7a10 */ /* 0x000fe40007ffe0ff */
[----:B------:R-:W-:Y:S02]  /*7170*/  IMNMX R213, R213, R0, !PT ;  /* 0x00000000d5d57217 */ /* 0x000fe40007800200 */
[----:B------:R-:W-:Y:S02]  /*7180*/  IMNMX R214, R214, R13, PT ;  /* 0x0000000dd6d67217 */ /* 0x000fe40003800200 */
.L_x_1979:
[----:B------:R-:W-:Y:S01]  /*7190*/  ISETP.GT.AND P0, PT, R213, RZ, P2 ;  /* 0x000000ffd500720c */ /* 0x000fe20001704270 */
[----:B------:R-:W-:Y:S04]  /*71a0*/  DEPBAR.LE SB0, 0x2 ;  /* 0x000080800000791a */ /* 0x000fe80000000000 */
[----:B------:R-:W-:Y:S01]  /*71b0*/  BAR.SYNC.DEFER_BLOCKING 0x0 ;  /* 0x0000000000007b1d */ /* 0x000fe20000010000 */
[----:B------:R-:W-:Y:S02]  /*71c0*/  ISETP.LT.OR P0, PT, R214, 0x1, P0 ;  /* 0x00000001d600780c */ /* 0x000fe40000701670 */
[----:B------:R-:W-:Y:S02]  /*71d0*/  FMNMX.FTZ R0, R137, R132, !PT ;  /* 0x0000008489007209 */ /* 0x000fe40007810000 */
[----:B------:R-:W-:Y:S02]  /*71e0*/  FSEL R12, R6, -INF , !P0 ;  /* 0xff800000060c7808 */ /* 0x000fe40004000000 */
[----:B------:R-:W-:Y:S02]  /*71f0*/  ISETP.GT.AND P0, PT, R213, 0x1, P2 ;  /* 0x00000001d500780c */ /* 0x000fe40001704270 */
[----:B------:R-:W-:Y:S02]  /*7200*/  FMNMX.FTZ R0, R133, R0, !PT ;  /* 0x0000000085007209 */ /* 0x000fe40007810000 */
[C---:B------:R-:W-:Y:S02]  /*7210*/  ISETP.LT.OR P0, PT, R214.reuse, 0x2, P0 ;  /* 0x00000002d600780c */ /* 0x040fe40000701670 */
[----:B------:R-:W-:Y:S02]  /*7220*/  FMNMX.FTZ R0, R5, R0, !PT ;  /* 0x0000000005007209 */ /* 0x000fe40007810000 */
[----:B------:R-:W-:Y:S02]  /*7230*/  FSEL R8, R7, -INF , !P0 ;  /* 0xff80000007087808 */ /* 0x000fe40004000000 */
[----:B------:R-:W-:Y:S02]  /*7240*/  ISETP.GT.AND P0, PT, R213, 0x8, P2 ;  /* 0x00000008d500780c */ /* 0x000fe40001704270 */
[----:B------:R-:W-:Y:S02]  /*7250*/  FMNMX.FTZ R0, R9, R0, !PT ;  /* 0x0000000009007209 */ /* 0x000fe40007810000 */
[----:B------:R-:W-:Y:S02]  /*7260*/  ISETP.LT.OR P0, PT, R214, 0x9, P0 ;  /* 0x00000009d600780c */ /* 0x000fe40000701670 */
        /* <DEDUP_REMOVED lines=49> */
[----:B------:R-:W-:Y:S02]  /*7580*/  FMNMX.FTZ R0, R147, R2, !PT ;  /* 0x0000000293007209 */ /* 0x000fe40007810000 */
[----:B------:R-:W-:Y:S02]  /*7590*/  FMNMX.FTZ R11, R158, R11, !PT ;  /* 0x0000000b9e0b7209 */ /* 0x000fe40007810000 */
[----:B------:R-:W-:Y:S01]  /*75a0*/  ISETP.LT.OR P0, PT, R214, 0x31, P0 ;  /* 0x00000031d600780c */ /* 0x000fe20000701670 */
[----:B------:R-:W1:Y:S01]  /*75b0*/  SHFL.BFLY PT, R7, R0, 0x2, 0x1f ;  /* 0x0c401f0000077f89 */ /* 0x000e6200000e0000 */
[----:B------:R-:W-:Y:S02]  /*75c0*/  FMNMX.FTZ R11, R156, R11, !PT ;  /* 0x0000000b9c0b7209 */ /* 0x000fe40007810000 */
[----:B------:R-:W-:Y:S02]  /*75d0*/  FSEL R150, R30, -INF , !P0 ;  /* 0xff8000001e967808 */ /* 0x000fe40004000000 */
[C---:B------:R-:W-:Y:S02]  /*75e0*/  ISETP.GT.AND P0, PT, R213.reuse, 0x31, P2 ;  /* 0x00000031d500780c */ /* 0x040fe40001704270 */
[----:B------:R-:W-:Y:S02]  /*75f0*/  FMNMX.FTZ R11, R154, R11, !PT ;  /* 0x0000000b9a0b7209 */ /* 0x000fe40007810000 */
[----:B------:R-:W-:Y:S02]  /*7600*/  ISETP.LT.OR P0, PT, R214, 0x32, P0 ;  /* 0x00000032d600780c */ /* 0x000fe40000701670 */
[----:B------:R-:W-:Y:S02]  /*7610*/  ISETP.GT.AND P1, PT, R213, 0x38, P2 ;  /* 0x00000038d500780c */ /* 0x000fe40001724270 */
[----:B------:R-:W-:Y:S02]  /*7620*/  FSEL R148, R31, -INF , !P0 ;  /* 0xff8000001f947808 */ /* 0x000fe40004000000 */
[----:B------:R-:W-:Y:S01]  /*7630*/  FMNMX.FTZ R11, R150, R11, !PT ;  /* 0x0000000b960b7209 */ /* 0x000fe20007810000 */
[----:B------:R-:W-:Y:S01]  /*7640*/  LDSM.16.MT88.4 R28, [R176+UR4+0x100] ;  /* 0x00010004b01c783b */ /* 0x000fe20008004200 */
[----:B------:R-:W-:Y:S02]  /*7650*/  ISETP.GT.AND P0, PT, R213, 0x39, P2 ;  /* 0x00000039d500780c */ /* 0x000fe40001704270 */
[----:B------:R-:W-:Y:S02]  /*7660*/  ISETP.LT.OR P1, PT, R214, 0x39, P1 ;  /* 0x00000039d600780c */ /* 0x000fe40000f21670 */
[----:B------:R-:W-:Y:S02]  /*7670*/  FMNMX.FTZ R11, R148, R11, !PT ;  /* 0x0000000b940b7209 */ /* 0x000fe40007810000 */
[----:B------:R-:W-:Y:S02]  /*7680*/  FSEL R146, R34, -INF , !P1 ;  /* 0xff80000022927808 */ /* 0x000fe40004800000 */
[----:B------:R-:W-:Y:S02]  /*7690*/  ISETP.LT.OR P0, PT, R214, 0x3a, P0 ;  /* 0x0000003ad600780c */ /* 0x000fe40000701670 */
[----:B------:R-:W-:Y:S02]  /*76a0*/  FMNMX.FTZ R15, R146, R11, !PT ;  /* 0x0000000b920f7209 */ /* 0x000fe40007810000 */
[----:B------:R-:W-:Y:S02]  /*76b0*/  FSEL R144, R35, -INF , !P0 ;  /* 0xff80000023907808 */ /* 0x000fe40004000000 */
[----:B------:R-:W-:Y:S02]  /*76c0*/  IADD3 R17, R176, UR4, RZ ;  /* 0x00000004b0117c10 */ /* 0x000fe4000fffe0ff */
[----:B------:R-:W-:Y:S02]  /*76d0*/  FMNMX.FTZ R13, R144, R15, !PT ;  /* 0x0000000f900d7209 */ /* 0x000fe40007810000 */
[----:B------:R-:W-:Y:S02]  /*76e0*/  IADD3 R134, R182, R17, RZ ;  /* 0x00000011b6867210 */ /* 0x000fe40007ffe0ff */
[----:B-1----:R-:W-:Y:S02]  /*76f0*/  FMNMX.FTZ R4, R0, R7, !PT ;  /* 0x0000000700047209 */ /* 0x002fe40007810000 */
[----:B------:R-:W1:Y:S08]  /*7700*/  SHFL.BFLY PT, R0, R13, 0x2, 0x1f ;  /* 0x0c401f000d007f89 */ /* 0x000e7000000e0000 */
[----:B------:R-:W2:Y:S01]  /*7710*/  SHFL.BFLY PT, R11, R4, 0x1, 0x1f ;  /* 0x0c201f00040b7f89 */ /* 0x000ea200000e0000 */
[----:B-1----:R-:W-:Y:S07]  /*7720*/  FMNMX.FTZ R7, R13, R0, !PT ;  /* 0x000000000d077209 */ /* 0x002fee0007810000 */
[----:B------:R-:W1:Y:S01]  /*7730*/  SHFL.BFLY PT, R0, R7, 0x1, 0x1f ;  /* 0x0c201f0007007f89 */ /* 0x000e6200000e0000 */
[----:B--2---:R-:W-:Y:S04]  /*7740*/  FMNMX.FTZ R2, R4, R11, !PT ;  /* 0x0000000b04027209 */ /* 0x004fe80007810000 */
[C---:B------:R-:W-:Y:S01]  /*7750*/  FSETP.NEU.FTZ.AND P0, PT, R2.reuse, -INF , PT ;  /* 0xff8000000200780b */ /* 0x040fe20003f1d000 */
[----:B------:R-:W-:Y:S05]  /*7760*/  FMUL.FTZ R152, R2, c[0x0][0x2d0] ;  /* 0x0000b40002987a20 */ /* 0x000fea0000410000 */
[----:B------:R-:W-:Y:S05]  /*7770*/  FSEL R152, R152, RZ, P0 ;  /* 0x000000ff98987208 */ /* 0x000fea0000000000 */
[--C-:B------:R-:W-:Y:S01]  /*7780*/  FFMA.FTZ R160, R5, c[0x0][0x2d0], -R152.reuse ;  /* 0x0000b40005a07a23 */ /* 0x100fe20000010898 */
[----:B------:R-:W-:Y:S01]  /*7790*/  FSEL R5, R2, RZ, P0 ;  /* 0x000000ff02057208 */ /* 0x000fe20000000000 */
[--C-:B------:R-:W-:Y:S02]  /*77a0*/  FFMA.FTZ R162, R137, c[0x0][0x2d0], -R152.reuse ;  /* 0x0000b40089a27a23 */ /* 0x100fe40000010898 */
[----:B------:R-:W-:Y:S01]  /*77b0*/  FFMA.FTZ R161, R133, c[0x0][0x2d0], -R152 ;  /* 0x0000b40085a17a23 */ /* 0x000fe20000010898 */
[----:B-1----:R-:W-:Y:S01]  /*77c0*/  FMNMX.FTZ R0, R7, R0, !PT ;  /* 0x0000000007007209 */ /* 0x002fe20007810000 */
[----:B------:R-:W-:Y:S02]  /*77d0*/  FADD.FTZ R4, -R5, R132 ;  /* 0x0000008405047221 */ /* 0x000fe40000010100 */
[----:B------:R-:W-:Y:S01]  /*77e0*/  MUFU.EX2 R162, R162 ;  /* 0x000000a200a27308 */ /* 0x000fe20000000800 */
[--C-:B------:R-:W-:Y:S01]  /*77f0*/  FFMA.FTZ R163, R9, c[0x0][0x2d0], -R152.reuse ;  /* 0x0000b40009a37a23 */ /* 0x100fe20000010898 */
[C---:B------:R-:W-:Y:S01]  /*7800*/  FSETP.NEU.FTZ.AND P0, PT, R0.reuse, -INF , PT ;  /* 0xff8000000000780b */ /* 0x040fe20003f1d000 */
[----:B------:R-:W-:Y:S01]  /*7810*/  FMUL.FTZ R145, R0, c[0x0][0x2d0] ;  /* 0x0000b40000917a20 */ /* 0x000fe20000410000 */
[----:B------:R-:W-:Y:S01]  /*7820*/  IADD3 R5, R177, UR4, RZ ;  /* 0x00000004b1057c10 */ /* 0x000fe2000fffe0ff */
[----:B------:R-:W-:Y:S01]  /*7830*/  FMUL.FTZ R132, R4, c[0x0][0x2d0] ;  /* 0x0000b40004847a20 */ /* 0x000fe20000410000 */
[----:B------:R-:W-:Y:S01]  /*7840*/  FSEL R4, R0, RZ, P0 ;  /* 0x000000ff00047208 */ /* 0x000fe20000000000 */
[--C-:B------:R-:W-:Y:S01]  /*7850*/  FFMA.FTZ R170, R143, c[0x0][0x2d0], -R152.reuse ;  /* 0x0000b4008faa7a23 */ /* 0x100fe20000010898 */
[----:B------:R-:W-:Y:S01]  /*7860*/  FSEL R145, R145, RZ, P0 ;  /* 0x000000ff91917208 */ /* 0x000fe20000000000 */
[--C-:B------:R-:W-:Y:S01]  /*7870*/  FFMA.FTZ R212, R159, c[0x0][0x2d0], -R152.reuse ;  /* 0x0000b4009fd47a23 */ /* 0x100fe20000010898 */
[----:B------:R-:W1:Y:S01]  /*7880*/  MUFU.EX2 R161, R161 ;  /* 0x000000a100a17308 */ /* 0x000e620000000800 */
[----:B------:R-:W-:Y:S01]  /*7890*/  FADD.FTZ R4, -R4, R3 ;  /* 0x0000000304047221 */ /* 0x000fe20000010100 */
[----:B------:R-:W-:Y:S01]  /*78a0*/  IADD3 R133, R182, R5, RZ ;  /* 0x00000005b6857210 */ /* 0x000fe20007ffe0ff */
[--C-:B------:R-:W-:Y:S02]  /*78b0*/  FFMA.FTZ R166, R12, c[0x0][0x2d0], -R145.reuse ;  /* 0x0000b4000ca67a23 */ /* 0x100fe40000010891 */
[----:B------:R-:W2:Y:S01]  /*78c0*/  LDSM.16.MT88.4 R12, [R177+UR4+0x100] ;  /* 0x00010004b10c783b */ /* 0x000ea20008004200 */
[--C-:B------:R-:W-:Y:S02]  /*78d0*/  FFMA.FTZ R165, R8, c[0x0][0x2d0], -R145.reuse ;  /* 0x0000b40008a57a23 */ /* 0x100fe40000010891 */
[--C-:B------:R-:W-:Y:S02]  /*78e0*/  FFMA.FTZ R164, R10, c[0x0][0x2d0], -R145.reuse ;  /* 0x0000b4000aa47a23 */ /* 0x100fe40000010891 */
[--C-:B------:R-:W-:Y:S01]  /*78f0*/  FFMA.FTZ R167, R6, c[0x0][0x2d0], -R145.reuse ;  /* 0x0000b40006a77a23 */ /* 0x100fe20000010891 */
[----:B------:R-:W3:Y:S01]  /*7900*/  MUFU.EX2 R132, R132 ;  /* 0x0000008400847308 */ /* 0x000ee20000000800 */
[----:B------:R-:W-:Y:S01]  /*7910*/  FMUL.FTZ R3, R4, c[0x0][0x2d0] ;  /* 0x0000b40004037a20 */ /* 0x000fe20000410000 */
[----:B------:R-:W4:Y:S01]  /*7920*/  LDSM.16.MT88.4 R20, [R133+0x100] ;  /* 0x000100008514783b */ /* 0x000f220000004200 */
[--C-:B------:R-:W-:Y:S02]  /*7930*/  FFMA.FTZ R175, R140, c[0x0][0x2d0], -R145.reuse ;  /* 0x0000b4008caf7a23 */ /* 0x100fe40000010891 */
[--C-:B------:R-:W-:Y:S02]  /*7940*/  FFMA.FTZ R213, R157, c[0x0][0x2d0], -R152.reuse ;  /* 0x0000b4009dd57a23 */ /* 0x100fe40000010898 */
[--C-:B------:R-:W-:Y:S02]  /*7950*/  FFMA.FTZ R214, R155, c[0x0][0x2d0], -R152.reuse ;  /* 0x0000b4009bd67a23 */ /* 0x100fe40000010898 */
[--C-:B------:R-:W-:Y:S01]  /*7960*/  FFMA.FTZ R215, R158, c[0x0][0x2d0], -R145.reuse ;  /* 0x0000b4009ed77a23 */ /* 0x100fe20000010891 */
[----:B------:R-:W5:Y:S01]  /*7970*/  MUFU.EX2 R3, R3 ;  /* 0x0000000300037308 */ /* 0x000f620000000800 */
[--C-:B------:R-:W-:Y:S01]  /*7980*/  FFMA.FTZ R216, R156, c[0x0][0x2d0], -R145.reuse ;  /* 0x0000b4009cd87a23 */ /* 0x100fe20000010891 */
[----:B-1----:R-:W-:Y:S01]  /*7990*/  F2FP.BF16.PACK_AB R136, R161, R162 ;  /* 0x000000a2a188723e */ /* 0x002fe200000010ff */
[----:B------:R-:W-:Y:S01]  /*79a0*/  LDSM.16.MT88.4 R156, [R177+UR4+0x5900] ;  /* 0x00590004b19c783b */ /* 0x000fe20008004200 */
[--C-:B------:R-:W-:Y:S02]  /*79b0*/  FFMA.FTZ R217, R154, c[0x0][0x2d0], -R145.reuse ;  /* 0x0000b4009ad97a23 */ /* 0x100fe40000010891 */
[--C-:B------:R-:W-:Y:S02]  /*79c0*/  FFMA.FTZ R218, R153, c[0x0][0x2d0], -R152.reuse ;  /* 0x0000b40099da7a23 */ /* 0x100fe40000010898 */
[--C-:B------:R-:W-:Y:S02]  /*79d0*/  FFMA.FTZ R219, R151, c[0x0][0x2d0], -R152.reuse ;  /* 0x0000b40097db7a23 */ /* 0x100fe40000010898 */
[----:B------:R-:W-:Y:S01]  /*79e0*/  MUFU.EX2 R160, R160 ;  /* 0x000000a000a07308 */ /* 0x000fe20000000800 */
[--C-:B------:R-:W-:Y:S02]  /*79f0*/  FFMA.FTZ R220, R149, c[0x0][0x2d0], -R152.reuse ;  /* 0x0000b40095dc7a23 */ /* 0x100fe40000010898 */
[--C-:B------:R-:W-:Y:S02]  /*7a00*/  FFMA.FTZ R222, R150, c[0x0][0x2d0], -R145.reuse ;  /* 0x0000b40096de7a23 */ /* 0x100fe40000010891 */
[C---:B---3--:R-:W-:Y:S02]  /*7a10*/  FMUL.FTZ R4, R132.reuse, R128 ;  /* 0x0000008084047220 */ /* 0x048fe40000410000 */
[C---:B------:R-:W-:Y:S02]  /*7a20*/  FMUL.FTZ R5, R132.reuse, R129 ;  /* 0x0000008184057220 */ /* 0x040fe40000410000 */
[C---:B------:R-:W-:Y:S01]  /*7a30*/  FMUL.FTZ R8, R132.reuse, R124 ;  /* 0x0000007c84087220 */ /* 0x040fe20000410000 */
[----:B------:R-:W1:Y:S01]  /*7a40*/  MUFU.EX2 R163, R163 ;  /* 0x000000a300a37308 */ /* 0x000e620000000800 */
[C---:B------:R-:W-:Y:S02]  /*7a50*/  FMUL.FTZ R9, R132.reuse, R125 ;  /* 0x0000007d84097220 */ /* 0x040fe40000410000 */
[C---:B------:R-:W-:Y:S02]  /*7a60*/  FMUL.FTZ R16, R132.reuse, R104 ;  /* 0x0000006884107220 */ /* 0x040fe40000410000 */
[C---:B-----5:R-:W-:Y:S02]  /*7a70*/  FMUL.FTZ R6, R3.reuse, R130 ;  /* 0x0000008203067220 */ /* 0x060fe40000410000 */
[C---:B------:R-:W-:Y:S02]  /*7a80*/  FMUL.FTZ R7, R3.reuse, R131 ;  /* 0x0000008303077220 */ /* 0x040fe40000410000 */
[C---:B------:R-:W-:Y:S01]  /*7a90*/  FMUL.FTZ R10, R3.reuse, R126 ;  /* 0x0000007e030a7220 */ /* 0x040fe20000410000 */
[----:B------:R-:W-:Y:S01]  /*7aa0*/  MUFU.EX2 R166, R166 ;  /* 0x000000a600a67308 */ /* 0x000fe20000000800 */
[C---:B------:R-:W-:Y:S01]  /*7ab0*/  FMUL.FTZ R11, R3.reuse, R127 ;  /* 0x0000007f030b7220 */ /* 0x040fe20000410000 */
[----:B------:R-:W-:Y:S01]  /*7ac0*/  LDSM.16.MT88.4 R128, [R133+0x2900] ;  /* 0x002900008580783b */ /* 0x000fe20000004200 */
[C---:B------:R-:W-:Y:S02]  /*7ad0*/  FMUL.FTZ R17, R132.reuse, R105 ;  /* 0x0000006984117220 */ /* 0x040fe40000410000 */
[C---:B------:R-:W-:Y:S02]  /*7ae0*/  FMUL.FTZ R18, R3.reuse, R106 ;  /* 0x0000006a03127220 */ /* 0x040fe40000410000 */
[----:B------:R-:W-:Y:S02]  /*7af0*/  FMUL.FTZ R19, R3, R107 ;  /* 0x0000006b03137220 */ /* 0x000fe40000410000 */
[C---:B------:R-:W-:Y:S01]  /*7b00*/  FMUL.FTZ R24, R132.reuse, R112 ;  /* 0x0000007084187220 */ /* 0x040fe20000410000 */
[----:B------:R-:W3:Y:S01]  /*7b10*/  MUFU.EX2 R165, R165 ;  /* 0x000000a500a57308 */ /* 0x000ee20000000800 */
[----:B------:R-:W-:Y:S01]  /*7b20*/  LDSM.16.MT88.4 R104, [R177+UR4+0x2100] ;  /* 0x00210004b168783b */ /* 0x000fe20008004200 */
[C---:B------:R-:W-:Y:S01]  /*7b30*/  FMUL.FTZ R25, R132.reuse, R113 ;  /* 0x0000007184197220 */ /* 0x040fe20000410000 */
[----:B-1----:R-:W-:Y:S01]  /*7b40*/  F2FP.BF16.PACK_AB R138, R163, R160 ;  /* 0x000000a0a38a723e */ /* 0x002fe200000010ff */
[C---:B------:R-:W-:Y:S02]  /*7b50*/  FMUL.FTZ R26, R3.reuse, R114 ;  /* 0x00000072031a7220 */ /* 0x040fe40000410000 */
[C---:B------:R-:W-:Y:S03]  /*7b60*/  FMUL.FTZ R27, R3.reuse, R115 ;  /* 0x00000073031b7220 */ /* 0x040fe60000410000 */
[----:B------:R-:W-:Y:S01]  /*7b70*/  LDSM.16.MT88.4 R112, [R177+UR4+0x900] ;  /* 0x00090004b170783b */ /* 0x000fe20008004200 */
[----:B------:R-:W-:Y:S01]  /*7b80*/  MUFU.EX2 R164, R164 ;  /* 0x000000a400a47308 */ /* 0x000fe20000000800 */
[C---:B------:R-:W-:Y:S02]  /*7b90*/  FMUL.FTZ R32, R132.reuse, R120 ;  /* 0x0000007884207220 */ /* 0x040fe40000410000 */
[----:B------:R-:W-:Y:S02]  /*7ba0*/  FMUL.FTZ R33, R132, R121 ;  /* 0x0000007984217220 */ /* 0x000fe40000410000 */
[C---:B------:R-:W-:Y:S02]  /*7bb0*/  FMUL.FTZ R34, R3.reuse, R122 ;  /* 0x0000007a03227220 */ /* 0x040fe40000410000 */
[----:B------:R-:W-:Y:S01]  /*7bc0*/  LDSM.16.MT88.4 R124, [R177+UR4+0x2900] ;  /* 0x00290004b17c783b */ /* 0x000fe20008004200 */
[----:B------:R-:W-:Y:S02]  /*7bd0*/  FMUL.FTZ R35, R3, R123 ;  /* 0x0000007b03237220 */ /* 0x000fe40000410000 */
[----:B------:R-:W1:Y:S01]  /*7be0*/  MUFU.EX2 R167, R167 ;  /* 0x000000a700a77308 */ /* 0x000e620000000800 */
[--C-:B------:R-:W-:Y:S02]  /*7bf0*/  FFMA.FTZ R223, R148, c[0x0][0x2d0], -R145.reuse ;  /* 0x0000b40094df7a23 */ /* 0x100fe40000010891 */
[--C-:B------:R-:W-:Y:S01]  /*7c00*/  FFMA.FTZ R224, R146, c[0x0][0x2d0], -R145.reuse ;  /* 0x0000b40092e07a23 */ /* 0x100fe20000010891 */
[----:B---3--:R-:W-:Y:S01]  /*7c10*/  F2FP.BF16.PACK_AB R137, R165, R166 ;  /* 0x000000a6a589723e */ /* 0x008fe200000010ff */
[----:B------:R-:W-:Y:S01]  /*7c20*/  LDSM.16.MT88.4 R120, [R134+0x900] ;  /* 0x000900008678783b */ /* 0x000fe20000004200 */
[C---:B------:R-:W-:Y:S02]  /*7c30*/  FMUL.FTZ R36, R132.reuse, R36 ;  /* 0x0000002484247220 */ /* 0x040fe40000410000 */
[C---:B------:R-:W-:Y:S02]  /*7c40*/  FMUL.FTZ R37, R132.reuse, R37 ;  /* 0x0000002584257220 */ /* 0x040fe40000410000 */
[C---:B------:R-:W-:Y:S01]  /*7c50*/  FMUL.FTZ R38, R3.reuse, R38 ;  /* 0x0000002603267220 */ /* 0x040fe20000410000 */
[----:B------:R-:W-:Y:S01]  /*7c60*/  MUFU.EX2 R170, R170 ;  /* 0x000000aa00aa7308 */ /* 0x000fe20000000800 */
[C---:B------:R-:W-:Y:S01]  /*7c70*/  FMUL.FTZ R39, R3.reuse, R39 ;  /* 0x0000002703277220 */ /* 0x040fe20000410000 */
[----:B------:R-:W-:Y:S01]  /*7c80*/  LDSM.16.MT88.4 R148, [R176+UR4+0x3900] ;  /* 0x00390004b094783b */ /* 0x000fe20008004200 */
[C---:B------:R-:W-:Y:S02]  /*7c90*/  FMUL.FTZ R40, R132.reuse, R40 ;  /* 0x0000002884287220 */ /* 0x040fe40000410000 */
[C---:B------:R-:W-:Y:S02]  /*7ca0*/  FMUL.FTZ R41, R132.reuse, R41 ;  /* 0x0000002984297220 */ /* 0x040fe40000410000 */
[C---:B------:R-:W-:Y:S02]  /*7cb0*/  FMUL.FTZ R42, R3.reuse, R42 ;  /* 0x0000002a032a7220 */ /* 0x040fe40000410000 */
[----:B------:R-:W-:Y:S01]  /*7cc0*/  FMUL.FTZ R43, R3, R43 ;  /* 0x0000002b032b7220 */ /* 0x000fe20000410000 */
[----:B------:R-:W-:Y:S01]  /*7cd0*/  MUFU.EX2 R175, R175 ;  /* 0x000000af00af7308 */ /* 0x000fe20000000800 */
[C---:B------:R-:W-:Y:S01]  /*7ce0*/  FMUL.FTZ R44, R132.reuse, R44 ;  /* 0x0000002c842c7220 */ /* 0x040fe20000410000 */
[----:B-1----:R-:W-:Y:S01]  /*7cf0*/  F2FP.BF16.PACK_AB R139, R167, R164 ;  /* 0x000000a4a78b723e */ /* 0x002fe200000010ff */
[C---:B------:R-:W-:Y:S02]  /*7d00*/  FMUL.FTZ R45, R132.reuse, R45 ;  /* 0x0000002d842d7220 */ /* 0x040fe40000410000 */
[C---:B------:R-:W-:Y:S02]  /*7d10*/  FMUL.FTZ R46, R3.reuse, R46 ;  /* 0x0000002e032e7220 */ /* 0x040fe40000410000 */
[C---:B------:R-:W-:Y:S02]  /*7d20*/  FMUL.FTZ R47, R3.reuse, R47 ;  /* 0x0000002f032f7220 */ /* 0x040fe40000410000 */
[C---:B--2---:R-:W-:Y:S01]  /*7d30*/  HMMA.16816.F32.BF16 R4, R136.reuse, R12, R4 ;  /* 0x0000000c8804723c */ /* 0x044fe20000041804 */
[----:B------:R-:W-:Y:S04]  /*7d40*/  MUFU.EX2 R212, R212 ;  /* 0x000000d400d47308 */ /* 0x000fe80000000800 */
        /* <DEDUP_REMOVED lines=9> */
[----:B------:R-:W1:Y:S01]  /*7de0*/  LDSM.16.MT88.4 R100, [R134+0x100] ;  /* 0x000100008664783b */ /* 0x000e620000004200 */
[C---:B------:R-:W-:Y:S02]  /*7df0*/  FMUL.FTZ R50, R3.reuse, R50 ;  /* 0x0000003203327220 */ /* 0x040fe40000410000 */
[C---:B------:R-:W-:Y:S02]  /*7e00*/  FMUL.FTZ R51, R3.reuse, R51 ;  /* 0x0000003303337220 */ /* 0x040fe40000410000 */
[C---:B----4-:R-:W-:Y:S03]  /*7e10*/  HMMA.16816.F32.BF16 R12, R136.reuse, R20, R12 ;  /* 0x00000014880c723c */ /* 0x050fe6000004180c */
[C---:B------:R-:W-:Y:S01]  /*7e20*/  FMUL.FTZ R52, R132.reuse, R52 ;  /* 0x0000003484347220 */ /* 0x040fe20000410000 */
[----:B------:R-:W-:Y:S01]  /*7e30*/  MUFU.EX2 R215, R215 ;  /* 0x000000d700d77308 */ /* 0x000fe20000000800 */
[C---:B------:R-:W-:Y:S02]  /*7e40*/  FMUL.FTZ R53, R132.reuse, R53 ;  /* 0x0000003584357220 */ /* 0x040fe40000410000 */
[C---:B------:R-:W-:Y:S01]  /*7e50*/  FMUL.FTZ R20, R132.reuse, R108 ;  /* 0x0000006c84147220 */ /* 0x040fe20000410000 */
[C---:B------:R-:W-:Y:S04]  /*7e60*/  HMMA.16816.F32.BF16 R16, R136.reuse, R22, R16 ;  /* 0x000000168810723c */ /* 0x040fe80000041810 */
[C---:B------:R-:W-:Y:S02]  /*7e70*/  FMUL.FTZ R21, R132.reuse, R109 ;  /* 0x0000006d84157220 */ /* 0x040fe40000410000 */
[C---:B------:R-:W-:Y:S01]  /*7e80*/  FMUL.FTZ R54, R3.reuse, R54 ;  /* 0x0000003603367220 */ /* 0x040fe20000410000 */
[----:B------:R-:W-:Y:S01]  /*7e90*/  MUFU.EX2 R216, R216 ;  /* 0x000000d800d87308 */ /* 0x000fe20000000800 */
[C---:B------:R-:W-:Y:S04]  /*7ea0*/  FMUL.FTZ R22, R3.reuse, R110 ;  /* 0x0000006e03167220 */ /* 0x040fe80000410000 */
[C---:B------:R-:W-:Y:S02]  /*7eb0*/  FMUL.FTZ R23, R3.reuse, R111 ;  /* 0x0000006f03177220 */ /* 0x040fe40000410000 */
[----:B------:R-:W2:Y:S01]  /*7ec0*/  LDSM.16.MT88.4 R108, [R133+0x2100] ;  /* 0x00210000856c783b */ /* 0x000ea20000004200 */
[C---:B------:R-:W-:Y:S02]  /*7ed0*/  FMUL.FTZ R55, R3.reuse, R55 ;  /* 0x0000003703377220 */ /* 0x040fe40000410000 */
[C---:B------:R-:W-:Y:S01]  /*7ee0*/  FMUL.FTZ R56, R132.reuse, R56 ;  /* 0x0000003884387220 */ /* 0x040fe20000410000 */
[----:B------:R-:W-:Y:S01]  /*7ef0*/  MUFU.EX2 R217, R217 ;  /* 0x000000d900d97308 */ /* 0x000fe20000000800 */
[C---:B------:R-:W-:Y:S03]  /*7f00*/  HMMA.16816.F32.BF16 R20, R136.reuse, R28, R20 ;  /* 0x0000001c8814723c */ /* 0x040fe60000041814 */
[C---:B------:R-:W-:Y:S02]  /*7f10*/  FMUL.FTZ R57, R132.reuse, R57 ;  /* 0x0000003984397220 */ /* 0x040fe40000410000 */
[C---:B------:R-:W-:Y:S02]  /*7f20*/  FMUL.FTZ R58, R3.reuse, R58 ;  /* 0x0000003a033a7220 */ /* 0x040fe40000410000 */
[C---:B------:R-:W-:Y:S01]  /*7f30*/  FMUL.FTZ R28, R132.reuse, R116 ;  /* 0x00000074841c7220 */ /* 0x040fe20000410000 */
[C---:B------:R-:W-:Y:S01]  /*7f40*/  HMMA.16816.F32.BF16 R24, R136.reuse, R30, R24 ;  /* 0x0000001e8818723c */ /* 0x040fe20000041818 */
[----:B------:R-:W-:Y:S03]  /*7f50*/  MUFU.EX2 R218, R218 ;  /* 0x000000da00da7308 */ /* 0x000fe60000000800 */
[C---:B------:R-:W-:Y:S02]  /*7f60*/  FMUL.FTZ R29, R132.reuse, R117 ;  /* 0x00000075841d7220 */ /* 0x040fe40000410000 */
[C---:B------:R-:W-:Y:S02]  /*7f70*/  FMUL.FTZ R59, R3.reuse, R59 ;  /* 0x0000003b033b7220 */ /* 0x040fe40000410000 */
[C---:B------:R-:W-:Y:S03]  /*7f80*/  FMUL.FTZ R30, R3.reuse, R118 ;  /* 0x00000076031e7220 */ /* 0x040fe60000410000 */
[----:B------:R-:W-:Y:S01]  /*7f90*/  MUFU.EX2 R219, R219 ;  /* 0x000000db00db7308 */ /* 0x000fe20000000800 */
[C---:B------:R-:W-:Y:S02]  /*7fa0*/  FMUL.FTZ R31, R3.reuse, R119 ;  /* 0x00000077031f7220 */ /* 0x040fe40000410000 */
[----:B------:R-:W-:Y:S01]  /*7fb0*/  LDSM.16.MT88.4 R116, [R176+UR4+0x900] ;  /* 0x00090004b074783b */ /* 0x000fe20008004200 */
[C---:B------:R-:W-:Y:S02]  /*7fc0*/  FMUL.FTZ R60, R132.reuse, R60 ;  /* 0x0000003c843c7220 */ /* 0x040fe40000410000 */
[C---:B------:R-:W-:Y:S02]  /*7fd0*/  FMUL.FTZ R61, R132.reuse, R61 ;  /* 0x0000003d843d7220 */ /* 0x040fe40000410000 */
[C---:B-1----:R-:W-:Y:S02]  /*7fe0*/  HMMA.16816.F32.BF16 R28, R136.reuse, R100, R28 ;  /* 0x00000064881c723c */ /* 0x042fe4000004181c */
[----:B------:R-:W-:Y:S01]  /*7ff0*/  MUFU.EX2 R220, R220 ;  /* 0x000000dc00dc7308 */ /* 0x000fe20000000800 */
[C---:B------:R-:W-:Y:S02]  /*8000*/  FMUL.FTZ R62, R3.reuse, R62 ;  /* 0x0000003e033e7220 */ /* 0x040fe40000410000 */
[C---:B------:R-:W-:Y:S02]  /*8010*/  FMUL.FTZ R63, R3.reuse, R63 ;  /* 0x0000003f033f7220 */ /* 0x040fe40000410000 */
[C---:B------:R-:W-:Y:S01]  /*8020*/  FMUL.FTZ R64, R132.reuse, R64 ;  /* 0x0000004084407220 */ /* 0x040fe20000410000 */
[C---:B------:R-:W-:Y:S01]  /*8030*/  HMMA.16816.F32.BF16 R32, R136.reuse, R102, R32 ;  /* 0x000000668820723c */ /* 0x040fe20000041820 */
[----:B------:R-:W1:Y:S03]  /*8040*/  LDSM.16.MT88.4 R100, [R176+UR4+0x2100] ;  /* 0x00210004b064783b */ /* 0x000e660008004200 */
[C---:B------:R-:W-:Y:S01]  /*8050*/  FMUL.FTZ R65, R132.reuse, R65 ;  /* 0x0000004184417220 */ /* 0x040fe20000410000 */
[----:B------:R-:W-:Y:S01]  /*8060*/  MUFU.EX2 R222, R222 ;  /* 0x000000de00de7308 */ /* 0x000fe20000000800 */
[C---:B------:R-:W-:Y:S02]  /*8070*/  FMUL.FTZ R66, R3.reuse, R66 ;  /* 0x0000004203427220 */ /* 0x040fe40000410000 */
[C---:B------:R-:W-:Y:S04]  /*8080*/  HMMA.16816.F32.BF16 R36, R136.reuse, R104, R36 ;  /* 0x000000688824723c */ /* 0x040fe80000041824 */
[C---:B------:R-:W-:Y:S02]  /*8090*/  FMUL.FTZ R67, R3.reuse, R67 ;  /* 0x0000004303437220 */ /* 0x040fe40000410000 */
[C---:B------:R-:W-:Y:S01]  /*80a0*/  FMUL.FTZ R68, R132.reuse, R68 ;  /* 0x0000004484447220 */ /* 0x040fe20000410000 */
[----:B------:R-:W-:Y:S01]  /*80b0*/  MUFU.EX2 R223, R223 ;  /* 0x000000df00df7308 */ /* 0x000fe20000000800 */
[C---:B------:R-:W-:Y:S01]  /*80c0*/  HMMA.16816.F32.BF16 R40, R136.reuse, R106, R40 ;  /* 0x0000006a8828723c */ /* 0x040fe20000041828 */
[----:B------:R-:W3:Y:S03]  /*80d0*/  LDSM.16.MT88.4 R104, [R134+0x2100] ;  /* 0x002100008668783b */ /* 0x000ee60000004200 */
[C---:B------:R-:W-:Y:S02]  /*80e0*/  FMUL.FTZ R69, R132.reuse, R69 ;  /* 0x0000004584457220 */ /* 0x040fe40000410000 */
[C---:B------:R-:W-:Y:S02]  /*80f0*/  FMUL.FTZ R70, R3.reuse, R70 ;  /* 0x0000004603467220 */ /* 0x040fe40000410000 */
[C---:B--2---:R-:W-:Y:S01]  /*8100*/  HMMA.16816.F32.BF16 R44, R136.reuse, R108, R44 ;  /* 0x0000006c882c723c */ /* 0x044fe2000004182c */
[----:B------:R-:W-:Y:S03]  /*8110*/  MUFU.EX2 R224, R224 ;  /* 0x000000e000e07308 */ /* 0x000fe60000000800 */
[C---:B------:R-:W-:Y:S02]  /*8120*/  FMUL.FTZ R71, R3.reuse, R71 ;  /* 0x0000004703477220 */ /* 0x040fe40000410000 */
[C---:B------:R-:W-:Y:S02]  /*8130*/  FMUL.FTZ R72, R132.reuse, R72 ;  /* 0x0000004884487220 */ /* 0x040fe40000410000 */
[C---:B------:R-:W-:Y:S01]  /*8140*/  HMMA.16816.F32.BF16 R48, R136.reuse, R110, R48 ;  /* 0x0000006e8830723c */ /* 0x040fe20000041830 */
[----:B------:R-:W2:Y:S03]  /*8150*/  LDSM.16.MT88.4 R108, [R177+UR4+0x4100] ;  /* 0x00410004b16c783b */ /* 0x000ea60008004200 */
[C---:B------:R-:W-:Y:S02]  /*8160*/  FMUL.FTZ R73, R132.reuse, R73 ;  /* 0x0000004984497220 */ /* 0x040fe40000410000 */
[C---:B------:R-:W-:Y:S02]  /*8170*/  FMUL.FTZ R74, R3.reuse, R74 ;  /* 0x0000004a034a7220 */ /* 0x040fe40000410000 */
[C---:B------:R-:W-:Y:S01]  /*8180*/  FMUL.FTZ R75, R3.reuse, R75 ;  /* 0x0000004b034b7220 */ /* 0x040fe20000410000 */
[C---:B-1----:R-:W-:Y:S03]  /*8190*/  HMMA.16816.F32.BF16 R52, R136.reuse, R100, R52 ;  /* 0x000000648834723c */ /* 0x042fe60000041834 */
[C---:B------:R-:W-:Y:S02]  /*81a0*/  FMUL.FTZ R84, R132.reuse, R84 ;  /* 0x0000005484547220 */ /* 0x040fe40000410000 */
[----:B------:R-:W-:Y:S02]  /*81b0*/  FMUL.FTZ R85, R132, R85 ;  /* 0x0000005584557220 */ /* 0x000fe40000410000 */
[C---:B------:R-:W-:Y:S01]  /*81c0*/  FMUL.FTZ R86, R3.reuse, R86 ;  /* 0x0000005603567220 */ /* 0x040fe20000410000 */
[C---:B------:R-:W-:Y:S01]  /*81d0*/  HMMA.16816.F32.BF16 R56, R136.reuse, R102, R56 ;  /* 0x000000668838723c */ /* 0x040fe20000041838 */
[----:B------:R-:W1:Y:S03]  /*81e0*/  LDSM.16.MT88.4 R100, [R133+0x4100] ;  /* 0x004100008564783b */ /* 0x000e660000004200 */
        /* <DEDUP_REMOVED lines=9> */
[--C-:B------:R-:W-:Y:S01]  /*8280*/  FFMA.FTZ R174, R142, c[0x0][0x2d0], -R145.reuse ;  /* 0x0000b4008eae7a23 */ /* 0x100fe20000010891 */
[----:B------:R-:W4:Y:S01]  /*8290*/  MUFU.EX2 R169, R169 ;  /* 0x000000a900a97308 */ /* 0x000f220000000800 */
[C---:B--2---:R-:W-:Y:S01]  /*82a0*/  HMMA.16816.F32.BF16 R68, R136.reuse, R108, R68 ;  /* 0x0000006c8844723c */ /* 0x044fe20000041844 */
[----:B------:R-:W-:Y:S03]  /*82b0*/  LDSM.16.MT88.4 R140, [R176+UR4+0x2900] ;  /* 0x00290004b08c783b */ /* 0x000fe60008004200 */
[--C-:B------:R-:W-:Y:S02]  /*82c0*/  FFMA.FTZ R172, R172, c[0x0][0x2d0], -R145.reuse ;  /* 0x0000b400acac7a23 */ /* 0x100fe40000010891 */
[C---:B------:R-:W-:Y:S02]  /*82d0*/  FMUL.FTZ R88, R132.reuse, R88 ;  /* 0x0000005884587220 */ /* 0x040fe40000410000 */
[C---:B------:R-:W-:Y:S01]  /*82e0*/  HMMA.16816.F32.BF16 R72, R136.reuse, R110, R72 ;  /* 0x0000006e8848723c */ /* 0x040fe20000041848 */
[----:B------:R-:W2:Y:S01]  /*82f0*/  LDSM.16.MT88.4 R108, [R134+0x4100] ;  /* 0x00410000866c783b */ /* 0x000ea20000004200 */
        /* <DEDUP_REMOVED lines=8> */
[C---:B------:R-:W-:Y:S01]  /*8380*/  FMUL.FTZ R91, R3.reuse, R91 ;  /* 0x0000005b035b7220 */ /* 0x040fe20000410000 */
[C---:B-1----:R-:W-:Y:S03]  /*8390*/  HMMA.16816.F32.BF16 R76, R136.reuse, R100, R76 ;  /* 0x00000064884c723c */ /* 0x042fe6000004184c */
[C---:B------:R-:W-:Y:S01]  /*83a0*/  FMUL.FTZ R80, R132.reuse, R80 ;  /* 0x0000005084507220 */ /* 0x040fe20000410000 */
[----:B------:R-:W1:Y:S01]  /*83b0*/  MUFU.EX2 R172, R172 ;  /* 0x000000ac00ac7308 */ /* 0x000e620000000800 */
[C---:B------:R-:W-:Y:S02]  /*83c0*/  FMUL.FTZ R81, R132.reuse, R81 ;  /* 0x0000005184517220 */ /* 0x040fe40000410000 */
[----:B------:R-:W-:Y:S01]  /*83d0*/  FMUL.FTZ R82, R3, R82 ;  /* 0x0000005203527220 */ /* 0x000fe20000410000 */
[----:B----4-:R-:W-:Y:S01]  /*83e0*/  F2FP.BF16.PACK_AB R100, R169, R168 ;  /* 0x000000a8a964723e */ /* 0x010fe200000010ff */
[C---:B------:R-:W-:Y:S03]  /*83f0*/  FMUL.FTZ R83, R3.reuse, R83 ;  /* 0x0000005303537220 */ /* 0x040fe60000410000 */
[C---:B------:R-:W-:Y:S02]  /*8400*/  FMUL.FTZ R92, R132.reuse, R92 ;  /* 0x0000005c845c7220 */ /* 0x040fe40000410000 */
[C---:B------:R-:W-:Y:S01]  /*8410*/  FMUL.FTZ R93, R132.reuse, R93 ;  /* 0x0000005d845d7220 */ /* 0x040fe20000410000 */
[----:B------:R-:W4:Y:S01]  /*8420*/  MUFU.EX2 R174, R174 ;  /* 0x000000ae00ae7308 */ /* 0x000f220000000800 */
[C---:B------:R-:W-:Y:S03]  /*8430*/  HMMA.16816.F32.BF16 R80, R136.reuse, R102, R80 ;  /* 0x000000668850723c */ /* 0x040fe60000041850 */
[C---:B------:R-:W-:Y:S02]  /*8440*/  FMUL.FTZ R94, R3.reuse, R94 ;  /* 0x0000005e035e7220 */ /* 0x040fe40000410000 */
[----:B------:R-:W-:Y:S02]  /*8450*/  FMUL.FTZ R95, R3, R95 ;  /* 0x0000005f035f7220 */ /* 0x000fe40000410000 */
[C---:B------:R-:W-:Y:S01]  /*8460*/  FMUL.FTZ R96, R132.reuse, R96 ;  /* 0x0000006084607220 */ /* 0x040fe20000410000 */
[C---:B---3--:R-:W-:Y:S04]  /*8470*/  HMMA.16816.F32.BF16 R84, R136.reuse, R104, R84 ;  /* 0x000000688854723c */ /* 0x048fe80000041854 */
[----:B------:R-:W-:Y:S01]  /*8480*/  FMUL.FTZ R97, R132, R97 ;  /* 0x0000006184617220 */ /* 0x000fe20000410000 */
[----:B-----5:R-:W-:Y:S01]  /*8490*/  F2FP.BF16.PACK_AB R102, R171, R170 ;  /* 0x000000aaab66723e */ /* 0x020fe200000010ff */
[C---:B------:R-:W-:Y:S01]  /*84a0*/  FMUL.FTZ R98, R3.reuse, R98 ;  /* 0x0000006203627220 */ /* 0x040fe20000410000 */
[----:B-1----:R-:W-:Y:S01]  /*84b0*/  F2FP.BF16.PACK_AB R101, R172, R173 ;  /* 0x000000adac65723e */ /* 0x002fe200000010ff */
[C---:B------:R-:W-:Y:S01]  /*84c0*/  HMMA.16816.F32.BF16 R88, R136.reuse, R106, R88 ;  /* 0x0000006a8858723c */ /* 0x040fe20000041858 */
[----:B------:R-:W1:Y:S03]  /*84d0*/  LDSM.16.MT88.4 R104, [R133+0x900] ;  /* 0x000900008568783b */ /* 0x000e660000004200 */
[----:B------:R-:W-:Y:S02]  /*84e0*/  FMUL.FTZ R99, R3, R99 ;  /* 0x0000006303637220 */ /* 0x000fe40000410000 */
[--C-:B------:R-:W-:Y:S01]  /*84f0*/  FFMA.FTZ R211, R211, c[0x0][0x2d0], -R152.reuse ;  /* 0x0000b400d3d37a23 */ /* 0x100fe20000010898 */
[----:B----4-:R-:W-:Y:S01]  /*8500*/  F2FP.BF16.PACK_AB R103, R175, R174 ;  /* 0x000000aeaf67723e */ /* 0x010fe200000010ff */
[C---:B--2---:R-:W-:Y:S04]  /*8510*/  HMMA.16816.F32.BF16 R92, R136.reuse, R108, R92 ;  /* 0x0000006c885c723c */ /* 0x044fe8000004185c */
[----:B------:R-:W-:Y:S01]  /*8520*/  FFMA.FTZ R152, R147, c[0x0][0x2d0], -R152 ;  /* 0x0000b40093987a23 */ /* 0x000fe20000010898 */
[----:B------:R-:W-:Y:S01]  /*8530*/  MUFU.EX2 R211, R211 ;  /* 0x000000d300d37308 */ /* 0x000fe20000000800 */
[--C-:B------:R-:W-:Y:S02]  /*8540*/  FFMA.FTZ R210, R210, c[0x0][0x2d0], -R145.reuse ;  /* 0x0000b400d2d27a23 */ /* 0x100fe40000010891 */
[----:B------:R-:W-:Y:S01]  /*8550*/  HMMA.16816.F32.BF16 R96, R136, R110, R96 ;  /* 0x0000006e8860723c */ /* 0x000fe20000041860 */
[----:B------:R-:W2:Y:S03]  /*8560*/  LDSM.16.MT88.4 R108, [R134+0x2900] ;  /* 0x00290000866c783b */ /* 0x000ea60000004200 */
[----:B------:R-:W-:Y:S02]  /*8570*/  FFMA.FTZ R145, R144, c[0x0][0x2d0], -R145 ;  /* 0x0000b40090917a23 */ /* 0x000fe40000010891 */
[----:B------:R-:W-:Y:S01]  /*8580*/  FFMA.FTZ R162, R132, R197, R162 ;  /* 0x000000c584a27223 */ /* 0x000fe200000100a2 */
[----:B------:R3:W4:Y:S01]  /*8590*/  MUFU.EX2 R221, R152 ;  /* 0x0000009800dd7308 */ /* 0x0007220000000800 */
[C---:B------:R-:W-:Y:S05]  /*85a0*/  HMMA.16816.F32.BF16 R4, R100.reuse, R112, R4 ;  /* 0x000000706404723c */ /* 0x040fea0000041804 */
[----:B------:R-:W-:Y:S01]  /*85b0*/  F2FP.BF16.PACK_AB R136, R219, R218 ;  /* 0x000000dadb88723e */ /* 0x000fe200000010ff */
[----:B------:R-:W-:Y:S01]  /*85c0*/  FADD.FTZ R161, R161, R162 ;  /* 0x000000a2a1a17221 */ /* 0x000fe20000010000 */
[----:B------:R-:W-:Y:S01]  /*85d0*/  F2FP.BF16.PACK_AB R137, R223, R222 ;  /* 0x000000dedf89723e */ /* 0x000fe200000010ff */
[C---:B------:R-:W-:Y:S01]  /*85e0*/  HMMA.16816.F32.BF16 R8, R100.reuse, R114, R8 ;  /* 0x000000726408723c */ /* 0x040fe20000041808 */
[----:B------:R-:W-:Y:S01]  /*85f0*/  LDSM.16.MT88.4 R112, [R133+0x4900] ;  /* 0x004900008570783b */ /* 0x000fe20000004200 */
[----:B------:R-:W5:Y:S02]  /*8600*/  MUFU.EX2 R225, R145 ;  /* 0x0000009100e17308 */ /* 0x000f640000000800 */
[----:B------:R-:W-:Y:S02]  /*8610*/  FFMA.FTZ R166, R3, R198, R166 ;  /* 0x000000c603a67223 */ /* 0x000fe400000100a6 */
[----:B------:R-:W-:Y:S02]  /*8620*/  FADD.FTZ R160, R160, R161 ;  /* 0x000000a1a0a07221 */ /* 0x000fe40000010000 */
[----:B------:R-:W-:Y:S01]  /*8630*/  FADD.FTZ R165, R165, R166 ;  /* 0x000000a6a5a57221 */ /* 0x000fe20000010000 */
[C---:B-1----:R-:W-:Y:S03]  /*8640*/  HMMA.16816.F32.BF16 R12, R100.reuse, R104, R12 ;  /* 0x00000068640c723c */ /* 0x042fe6000004180c */
[----:B------:R-:W1:Y:S01]  /*8650*/  MUFU.EX2 R210, R210 ;  /* 0x000000d200d27308 */ /* 0x000e620000000800 */
[----:B------:R-:W-:Y:S01]  /*8660*/  FADD.FTZ R163, R163, R160 ;  /* 0x000000a0a3a37221 */ /* 0x000fe20000010000 */
[----:B---3--:R-:W-:Y:S01]  /*8670*/  LDSM.16.MT88.4 R152, [R134+0x3900] ;  /* 0x003900008698783b */ /* 0x008fe20000004200 */
[----:B----4-:R-:W-:Y:S02]  /*8680*/  F2FP.BF16.PACK_AB R138, R221, R220 ;  /* 0x000000dcdd8a723e */ /* 0x010fe400000010ff */
[C---:B------:R-:W-:Y:S04]  /*8690*/  HMMA.16816.F32.BF16 R16, R100.reuse, R106, R16 ;  /* 0x0000006a6410723c */ /* 0x040fe80000041810 */
[----:B------:R-:W-:Y:S01]  /*86a0*/  FADD.FTZ R164, R164, R165 ;  /* 0x000000a5a4a47221 */ /* 0x000fe20000010000 */
[----:B------:R-:W3:Y:S01]  /*86b0*/  LDSM.16.MT88.4 R104, [R177+UR4+0x4900] ;  /* 0x00490004b168783b */ /* 0x000ee20008004200 */
[----:B------:R-:W-:Y:S02]  /*86c0*/  FADD.FTZ R168, R168, R163 ;  /* 0x000000a3a8a87221 */ /* 0x000fe40000010000 */
[C---:B------:R-:W-:Y:S04]  /*86d0*/  HMMA.16816.F32.BF16 R20, R100.reuse, R116, R20 ;  /* 0x000000746414723c */ /* 0x040fe80000041814 */
[----:B-----5:R-:W-:Y:S01]  /*86e0*/  F2FP.BF16.PACK_AB R139, R225, R224 ;  /* 0x000000e0e18b723e */ /* 0x020fe200000010ff */
[----:B------:R-:W-:Y:S01]  /*86f0*/  FADD.FTZ R164, R167, R164 ;  /* 0x000000a4a7a47221 */ /* 0x000fe20000010000 */
[----:B------:R-:W-:Y:S01]  /*8700*/  LDSM.16.MT88.4 R144, [R133+0x3900] ;  /* 0x003900008590783b */ /* 0x000fe20000004200 */
[----:B------:R-:W-:Y:S01]  /*8710*/  FADD.FTZ R169, R169, R168 ;  /* 0x000000a8a9a97221 */ /* 0x000fe20000010000 */
[C---:B------:R-:W-:Y:S04]  /*8720*/  HMMA.16816.F32.BF16 R24, R100.reuse, R118, R24 ;  /* 0x000000766418723c */ /* 0x040fe80000041818 */
[----:B------:R-:W-:Y:S02]  /*8730*/  FADD.FTZ R173, R173, R164 ;  /* 0x000000a4adad7221 */ /* 0x000fe40000010000 */
[----:B------:R-:W-:Y:S02]  /*8740*/  LDSM.16.MT88.4 R116, [R134+0x4900] ;  /* 0x004900008674783b */ /* 0x000fe40000004200 */
[C---:B------:R-:W-:Y:S04]  /*8750*/  HMMA.16816.F32.BF16 R28, R100.reuse, R120, R28 ;  /* 0x00000078641c723c */ /* 0x040fe8000004181c */
[----:B------:R-:W-:Y:S04]  /*8760*/  FADD.FTZ R173, R172, R173 ;  /* 0x000000adacad7221 */ /* 0x000fe80000010000 */
[C---:B------:R-:W-:Y:S01]  /*8770*/  HMMA.16816.F32.BF16 R32, R100.reuse, R122, R32 ;  /* 0x0000007a6420723c */ /* 0x040fe20000041820 */
[----:B------:R-:W-:Y:S03]  /*8780*/  LDSM.16.MT88.4 R120, [R133+0x1100] ;  /* 0x001100008578783b */ /* 0x000fe60000004200 */
[----:B------:R-:W-:Y:S04]  /*8790*/  FADD.FTZ R174, R174, R173 ;  /* 0x000000adaeae7221 */ /* 0x000fe80000010000 */
[C---:B------:R-:W-:Y:S04]  /*87a0*/  HMMA.16816.F32.BF16 R36, R100.reuse, R124, R36 ;  /* 0x0000007c6424723c */ /* 0x040fe80000041824 */
[----:B------:R-:W-:Y:S04]  /*87b0*/  FADD.FTZ R175, R175, R174 ;  /* 0x000000aeafaf7221 */ /* 0x000fe80000010000 */
[C---:B------:R-:W-:Y:S01]  /*87c0*/  HMMA.16816.F32.BF16 R40, R100.reuse, R126, R40 ;  /* 0x0000007e6428723c */ /* 0x040fe20000041828 */
[----:B------:R-:W-:Y:S07]  /*87d0*/  LDSM.16.MT88.4 R124, [R134+0x1100] ;  /* 0x00110000867c783b */ /* 0x000fee0000004200 */
[C---:B------:R-:W-:Y:S08]  /*87e0*/  HMMA.16816.F32.BF16 R44, R100.reuse, R128, R44 ;  /* 0x00000080642c723c */ /* 0x040ff0000004182c */
[C---:B------:R-:W-:Y:S08]  /*87f0*/  HMMA.16816.F32.BF16 R48, R100.reuse, R130, R48 ;  /* 0x000000826430723c */ /* 0x040ff00000041830 */
[C---:B------:R-:W-:Y:S08]  /*8800*/  HMMA.16816.F32.BF16 R52, R100.reuse, R140, R52 ;  /* 0x0000008c6434723c */ /* 0x040ff00000041834 */
[C---:B------:R-:W-:Y:S01]  /*8810*/  HMMA.16816.F32.BF16 R56, R100.reuse, R142, R56 ;  /* 0x0000008e6438723c */ /* 0x040fe20000041838 */
[----:B------:R-:W-:Y:S07]  /*8820*/  LDSM.16.MT88.4 R140, [R177+UR4+0x3900] ;  /* 0x00390004b18c783b */ /* 0x000fee0008004200 */
[C---:B--2---:R-:W-:Y:S08]  /*8830*/  HMMA.16816.F32.BF16 R60, R100.reuse, R108, R60 ;  /* 0x0000006c643c723c */ /* 0x044ff0000004183c */
[C---:B------:R-:W-:Y:S01]  /*8840*/  HMMA.16816.F32.BF16 R64, R100.reuse, R110, R64 ;  /* 0x0000006e6440723c */ /* 0x040fe20000041840 */
[----:B------:R-:W2:Y:S07]  /*8850*/  LDSM.16.MT88.4 R108, [R176+UR4+0x4900] ;  /* 0x00490004b06c783b */ /* 0x000eae0008004200 */
[C---:B---3--:R-:W-:Y:S08]  /*8860*/  HMMA.16816.F32.BF16 R68, R100.reuse, R104, R68 ;  /* 0x000000686444723c */ /* 0x048ff00000041844 */
[C---:B------:R-:W-:Y:S01]  /*8870*/  HMMA.16816.F32.BF16 R72, R100.reuse, R106, R72 ;  /* 0x0000006a6448723c */ /* 0x040fe20000041848 */
[----:B------:R-:W3:Y:S07]  /*8880*/  LDSM.16.MT88.4 R104, [R177+UR4+0x1100] ;  /* 0x00110004b168783b */ /* 0x000eee0008004200 */
[C---:B------:R-:W-:Y:S08]  /*8890*/  HMMA.16816.F32.BF16 R76, R100.reuse, R112, R76 ;  /* 0x00000070644c723c */ /* 0x040ff0000004184c */
[C---:B------:R-:W-:Y:S01]  /*88a0*/  HMMA.16816.F32.BF16 R80, R100.reuse, R114, R80 ;  /* 0x000000726450723c */ /* 0x040fe20000041850 */
[----:B------:R-:W4:Y:S07]  /*88b0*/  LDSM.16.MT88.4 R112, [R176+UR4+0x1100] ;  /* 0x00110004b070783b */ /* 0x000f2e0008004200 */
[C---:B--2---:R-:W-:Y:S08]  /*88c0*/  HMMA.16816.F32.BF16 R84, R100.reuse, R108, R84 ;  /* 0x0000006c6454723c */ /* 0x044ff00000041854 */
[C---:B------:R-:W-:Y:S01]  /*88d0*/  HMMA.16816.F32.BF16 R88, R100.reuse, R110, R88 ;  /* 0x0000006e6458723c */ /* 0x040fe20000041858 */
[----:B------:R-:W2:Y:S07]  /*88e0*/  LDSM.16.MT88.4 R108, [R177+UR4+0x3100] ;  /* 0x00310004b16c783b */ /* 0x000eae0008004200 */
[C---:B------:R-:W-:Y:S08]  /*88f0*/  HMMA.16816.F32.BF16 R92, R100.reuse, R116, R92 ;  /* 0x00000074645c723c */ /* 0x040ff0000004185c */
[----:B------:R-:W-:Y:S01]  /*8900*/  HMMA.16816.F32.BF16 R96, R100, R118, R96 ;  /* 0x000000766460723c */ /* 0x000fe20000041860 */
[----:B------:R-:W5:Y:S06]  /*8910*/  LDSM.16.MT88.4 R116, [R133+0x3100] ;  /* 0x003100008574783b */ /* 0x000f6c0000004200 */
[----:B------:R-:W-:Y:S02]  /*8920*/  F2FP.BF16.PACK_AB R100, R212, R211 ;  /* 0x000000d3d464723e */ /* 0x000fe400000010ff */
[----:B------:R-:W-:Y:S03]  /*8930*/  F2FP.BF16.PACK_AB R102, R214, R213 ;  /* 0x000000d5d666723e */ /* 0x000fe600000010ff */
[----:B-1----:R-:W-:Y:S01]  /*8940*/  F2FP.BF16.PACK_AB R101, R215, R210 ;  /* 0x000000d2d765723e */ /* 0x002fe200000010ff */
[----:B------:R-:W-:Y:S01]  /*8950*/  FADD.FTZ R210, R210, R175 ;  /* 0x000000afd2d27221 */ /* 0x000fe20000010000 */
[----:B------:R-:W-:Y:S03]  /*8960*/  F2FP.BF16.PACK_AB R103, R217, R216 ;  /* 0x000000d8d967723e */ /* 0x000fe600000010ff */
[----:B------:R-:W-:Y:S04]  /*8970*/  FADD.FTZ R215, R215, R210 ;  /* 0x000000d2d7d77221 */ /* 0x000fe80000010000 */
[C---:B---3--:R-:W-:Y:S03]  /*8980*/  HMMA.16816.F32.BF16 R4, R100.reuse, R104, R4 ;  /* 0x000000686404723c */ /* 0x048fe60000041804 */
[----:B------:R-:W-:Y:S04]  /*8990*/  FADD.FTZ R216, R216, R215 ;  /* 0x000000d7d8d87221 */ /* 0x000fe80000010000 */
[----:B------:R-:W-:Y:S01]  /*89a0*/  FADD.FTZ R217, R217, R216 ;  /* 0x000000d8d9d97221 */ /* 0x000fe20000010000 */
[C---:B------:R-:W-:Y:S01]  /*89b0*/  HMMA.16816.F32.BF16 R8, R100.reuse, R106, R8 ;  /* 0x0000006a6408723c */ /* 0x040fe20000041808 */
[----:B------:R-:W1:Y:S03]  /*89c0*/  LDSM.16.MT88.4 R104, [R176+UR4+0x3100] ;  /* 0x00310004b068783b */ /* 0x000e660008004200 */
[----:B------:R-:W-:Y:S04]  /*89d0*/  FADD.FTZ R222, R222, R217 ;  /* 0x000000d9dede7221 */ /* 0x000fe80000010000 */
[C---:B------:R-:W-:Y:S04]  /*89e0*/  HMMA.16816.F32.BF16 R12, R100.reuse, R120, R12 ;  /* 0x00000078640c723c */ /* 0x040fe8000004180c */
[----:B------:R-:W-:Y:S04]  /*89f0*/  FADD.FTZ R223, R223, R222 ;  /* 0x000000dedfdf7221 */ /* 0x000fe80000010000 */
[C---:B------:R-:W-:Y:S01]  /*8a00*/  HMMA.16816.F32.BF16 R16, R100.reuse, R122, R16 ;  /* 0x0000007a6410723c */ /* 0x040fe20000041810 */
[----:B------:R-:W-:Y:S03]  /*8a10*/  LDSM.16.MT88.4 R120, [R134+0x1900] ;  /* 0x001900008678783b */ /* 0x000fe60000004200 */
[----:B------:R-:W-:Y:S04]  /*8a20*/  FADD.FTZ R198, R224, R223 ;  /* 0x000000dfe0c67221 */ /* 0x000fe80000010000 */
[C---:B----4-:R-:W-:Y:S04]  /*8a30*/  HMMA.16816.F32.BF16 R20, R100.reuse, R112, R20 ;  /* 0x000000706414723c */ /* 0x050fe80000041814 */
[----:B------:R-:W-:Y:S04]  /*8a40*/  FADD.FTZ R198, R225, R198 ;  /* 0x000000c6e1c67221 */ /* 0x000fe80000010000 */
[C---:B------:R-:W-:Y:S01]  /*8a50*/  HMMA.16816.F32.BF16 R24, R100.reuse, R114, R24 ;  /* 0x000000726418723c */ /* 0x040fe20000041818 */
[----:B------:R-:W3:Y:S07]  /*8a60*/  LDSM.16.MT88.4 R112, [R134+0x3100] ;  /* 0x003100008670783b */ /* 0x000eee0000004200 */
[C---:B------:R-:W-:Y:S08]  /*8a70*/  HMMA.16816.F32.BF16 R28, R100.reuse, R124, R28 ;  /* 0x0000007c641c723c */ /* 0x040ff0000004181c */
[C---:B------:R-:W-:Y:S01]  /*8a80*/  HMMA.16816.F32.BF16 R32, R100.reuse, R126, R32 ;  /* 0x0000007e6420723c */ /* 0x040fe20000041820 */
[----:B------:R-:W-:Y:S07]  /*8a90*/  LDSM.16.MT88.4 R124, [R177+UR4+0x1900] ;  /* 0x00190004b17c783b */ /* 0x000fee0008004200 */
[C---:B--2---:R-:W-:Y:S08]  /*8aa0*/  HMMA.16816.F32.BF16 R36, R100.reuse, R108, R36 ;  /* 0x0000006c6424723c */ /* 0x044ff00000041824 */
[C---:B------:R-:W-:Y:S01]  /*8ab0*/  HMMA.16816.F32.BF16 R40, R100.reuse, R110, R40 ;  /* 0x0000006e6428723c */ /* 0x040fe20000041828 */
[----:B------:R-:W2:Y:S07]  /*8ac0*/  LDSM.16.MT88.4 R108, [R177+UR4+0x5100] ;  /* 0x00510004b16c783b */ /* 0x000eae0008004200 */
[C---:B-----5:R-:W-:Y:S08]  /*8ad0*/  HMMA.16816.F32.BF16 R44, R100.reuse, R116, R44 ;  /* 0x00000074642c723c */ /* 0x060ff0000004182c */
[C---:B------:R-:W-:Y:S01]  /*8ae0*/  HMMA.16816.F32.BF16 R48, R100.reuse, R118, R48 ;  /* 0x000000766430723c */ /* 0x040fe20000041830 */
[----:B------:R-:W4:Y:S07]  /*8af0*/  LDSM.16.MT88.4 R116, [R133+0x5100] ;  /* 0x005100008574783b */ /* 0x000f2e0000004200 */
[C---:B-1----:R-:W-:Y:S08]  /*8b00*/  HMMA.16816.F32.BF16 R52, R100.reuse, R104, R52 ;  /* 0x000000686434723c */ /* 0x042ff00000041834 */
[C---:B------:R-:W-:Y:S01]  /*8b10*/  HMMA.16816.F32.BF16 R56, R100.reuse, R106, R56 ;  /* 0x0000006a6438723c */ /* 0x040fe20000041838 */
[----:B------:R-:W1:Y:S07]  /*8b20*/  LDSM.16.MT88.4 R104, [R176+UR4+0x5100] ;  /* 0x00510004b068783b */ /* 0x000e6e0008004200 */
        /* <DEDUP_REMOVED lines=8> */
[----:B------:R-:W4:Y:S07]  /*8bb0*/  LDSM.16.MT88.4 R116, [R176+UR4+0x1900] ;  /* 0x00190004b074783b */ /* 0x000f2e0008004200 */
[C---:B-1----:R-:W-:Y:S08]  /*8bc0*/  HMMA.16816.F32.BF16 R84, R100.reuse, R104, R84 ;  /* 0x000000686454723c */ /* 0x042ff00000041854 */
[C---:B------:R-:W-:Y:S08]  /*8bd0*/  HMMA.16816.F32.BF16 R88, R100.reuse, R106, R88 ;  /* 0x0000006a6458723c */ /* 0x040ff00000041858 */
[C---:B---3--:R-:W-:Y:S08]  /*8be0*/  HMMA.16816.F32.BF16 R92, R100.reuse, R112, R92 ;  /* 0x00000070645c723c */ /* 0x048ff0000004185c */
[----:B------:R-:W-:Y:S08]  /*8bf0*/  HMMA.16816.F32.BF16 R96, R100, R114, R96 ;  /* 0x000000726460723c */ /* 0x000ff00000041860 */
[C---:B------:R-:W-:Y:S01]  /*8c00*/  HMMA.16816.F32.BF16 R128, R136.reuse, R124, R4 ;  /* 0x0000007c8880723c */ /* 0x040fe20000041804 */
[----:B------:R-:W1:Y:S07]  /*8c10*/  LDSM.16.MT88.4 R4, [R133+0x5900] ;  /* 0x005900008504783b */ /* 0x000e6e0000004200 */
[C---:B------:R-:W-:Y:S01]  /*8c20*/  HMMA.16816.F32.BF16 R124, R136.reuse, R126, R8 ;  /* 0x0000007e887c723c */ /* 0x040fe20000041808 */
[----:B------:R-:W3:Y:S07]  /*8c30*/  LDSM.16.MT88.4 R8, [R176+UR4+0x5900] ;  /* 0x00590004b008783b */ /* 0x000eee0008004200 */
[C---:B--2---:R-:W-:Y:S01]  /*8c40*/  HMMA.16816.F32.BF16 R100, R136.reuse, R108, R12 ;  /* 0x0000006c8864723c */ /* 0x044fe2000004180c */
[----:B------:R-:W2:Y:S07]  /*8c50*/  LDSM.16.MT88.4 R12, [R134+0x5900] ;  /* 0x00590000860c783b */ /* 0x000eae0000004200 */
        /* <DEDUP_REMOVED lines=15> */
[C---:B-1----:R-:W-:Y:S07]  /*8d50*/  HMMA.16816.F32.BF16 R76, R136.reuse, R4, R76 ;  /* 0x00000004884c723c */ /* 0x042fee000004184c */
[----:B------:R-:W-:Y:S01]  /*8d60*/  FADD.FTZ R4, R170, R169 ;  /* 0x000000a9aa047221 */ /* 0x000fe20000010000 */
[C---:B------:R-:W-:Y:S04]  /*8d70*/  HMMA.16816.F32.BF16 R80, R136.reuse, R6, R80 ;  /* 0x000000068850723c */ /* 0x040fe80000041850 */
[----:B------:R-:W-:Y:S04]  /*8d80*/  FADD.FTZ R4, R171, R4 ;  /* 0x00000004ab047221 */ /* 0x000fe80000010000 */
[C---:B---3--:R-:W-:Y:S04]  /*8d90*/  HMMA.16816.F32.BF16 R84, R136.reuse, R8, R84 ;  /* 0x000000088854723c */ /* 0x048fe80000041854 */
[----:B------:R-:W-:Y:S04]  /*8da0*/  FADD.FTZ R211, R211, R4 ;  /* 0x00000004d3d37221 */ /* 0x000fe80000010000 */
[C---:B------:R-:W-:Y:S04]  /*8db0*/  HMMA.16816.F32.BF16 R88, R136.reuse, R10, R88 ;  /* 0x0000000a8858723c */ /* 0x040fe80000041858 */
[----:B------:R-:W-:Y:S04]  /*8dc0*/  FADD.FTZ R212, R212, R211 ;  /* 0x000000d3d4d47221 */ /* 0x000fe80000010000 */
[C---:B--2---:R-:W-:Y:S04]  /*8dd0*/  HMMA.16816.F32.BF16 R92, R136.reuse, R12, R92 ;  /* 0x0000000c885c723c */ /* 0x044fe8000004185c */
[----:B------:R-:W-:Y:S04]  /*8de0*/  FADD.FTZ R3, R213, R212 ;  /* 0x000000d4d5037221 */ /* 0x000fe80000010000 */
[----:B------:R-:W-:Y:S01]  /*8df0*/  FADD.FTZ R3, R214, R3 ;  /* 0x00000003d6037221 */ /* 0x000fe20000010000 */
[----:B------:R-:W-:Y:S03]  /*8e00*/  HMMA.16816.F32.BF16 R96, R136, R14, R96 ;  /* 0x0000000e8860723c */ /* 0x000fe60000041860 */
[----:B------:R-:W-:Y:S01]  /*8e10*/  FADD.FTZ R218, R218, R3 ;  /* 0x00000003dada7221 */ /* 0x000fe20000010000 */
[----:B------:R-:W-:Y:S03]  /*8e20*/  IADD3 R3, R202, -0x2, RZ ;  /* 0xfffffffeca037810 */ /* 0x000fe60007ffe0ff */
[----:B------:R-:W-:Y:S01]  /*8e30*/  FADD.FTZ R219, R219, R218 ;  /* 0x000000dadbdb7221 */ /* 0x000fe20000010000 */
[----:B------:R-:W-:Y:S04]  /*8e40*/  ISETP.GE.AND P0, PT, R3, UR11, PT ;  /* 0x0000000b03007c0c */ /* 0x000fe8000bf06270 */
[----:B------:R-:W-:Y:S04]  /*8e50*/  FADD.FTZ R220, R220, R219 ;  /* 0x000000dbdcdc7221 */ /* 0x000fe80000010000 */
[----:B------:R-:W-:Y:S05]  /*8e60*/  FADD.FTZ R197, R221, R220 ;  /* 0x000000dcddc57221 */ /* 0x000fea0000010000 */
[----:B------:R-:W-:-:S05]  /*8e70*/  @!P0 BRA `(.L_x_1983) ;  /* 0x0000040000008947 */ /* 0x000fca0003800000 */
[----:B------:R-:W-:Y:S01]  /*8e80*/  ISETP.NE.AND P2, PT, R187, 0x1, PT ;  /* 0x00000001bb00780c */ /* 0x000fe20003f45270 */
[----:B------:R-:W-:Y:S01]  /*8e90*/  IMAD.MOV.U32 R190, RZ, RZ, RZ ;  /* 0x000000ffffbe7224 */ /* 0x000fe200078e00ff */
[----:B------:R-:W-:Y:S02]  /*8ea0*/  IADD3 R191, R193, R209, R194 ;  /* 0x000000d1c1bf7210 */ /* 0x000fe40007ffe0c2 */
[----:B------:R-:W-:Y:S02]  /*8eb0*/  IADD3 R12, -R206, 0x10, RZ ;  /* 0x00000010ce0c7810 */ /* 0x000fe40007ffe1ff */
[----:B------:R-:W-:Y:S02]  /*8ec0*/  IADD3 R191, R191, -0x80, RZ ;  /* 0xffffff80bfbf7810 */ /* 0x000fe40007ffe0ff */
[----:B------:R-:W-:Y:S02]  /*8ed0*/  LOP3.LUT R12, R12, 0xf, RZ, 0xc0, !PT ;  /* 0x0000000f0c0c7812 */ /* 0x000fe400078ec0ff */
[----:B------:R-:W-:Y:S01]  /*8ee0*/  IADD3 R11, -R203, 0x10, RZ ;  /* 0x00000010cb0b7810 */ /* 0x000fe20007ffe1ff */
[----:B------:R-:W-:Y:S02]  /*8ef0*/  IMAD.MOV.U32 R3, RZ, RZ, R191 ;  /* 0x000000ffff037224 */ /* 0x000fe400078e00bf */
[----:B------:R-:W-:Y:S01]  /*8f00*/  @P2 IMAD.HI.U32 R6, R191, c[0x0][0x2bc], RZ ;  /* 0x0000af00bf062a27 */ /* 0x000fe200078e00ff */
[----:B------:R-:W-:Y:S04]  /*8f10*/  LOP3.LUT R11, R11, 0xf, RZ, 0xc0, !PT ;  /* 0x0000000f0b0b7812 */ /* 0x000fe800078ec0ff */
[----:B------:R-:W-:Y:S04]  /*8f20*/  @P2 SHF.R.U32.HI R3, RZ, c[0x0][0x2c0], R6 ;  /* 0x0000b000ff032a19 */ /* 0x000fe80000011606 */
[C---:B------:R-:W-:Y:S04]  /*8f30*/  @!P3 IADD3 R7, P0, R3.reuse, UR18, RZ ;  /* 0x000000120307bc10 */ /* 0x040fe8000ff1e0ff */
[----:B------:R-:W-:Y:S02]  /*8f40*/  @!P3 LEA.HI.X.SX32 R6, R3, UR10, 0x1, P0 ;  /* 0x0000000a0306bc11 */ /* 0x000fe400080f0eff */
[C---:B------:R-:W-:Y:S04]  /*8f50*/  @!P3 LEA R4, P0, R7.reuse, c[0x0][0x2a0], 0x2 ;  /* 0x0000a8000704ba11 */ /* 0x040fe800078010ff */
[----:B------:R-:W-:Y:S01]  /*8f60*/  @!P3 LEA.HI.X R5, R7, c[0x0][0x2a4], R6, 0x2, P0 ;  /* 0x0000a9000705ba11 */ /* 0x000fe200000f1406 */
[----:B------:R-:W-:Y:S04]  /*8f70*/  IMAD.MOV R6, RZ, RZ, -R3 ;  /* 0x000000ffff067224 */ /* 0x000fe800078e0a03 */
[----:B------:R-:W2:Y:S01]  /*8f80*/  @!P3 LDG.E R190, [R4.64] ;  /* 0x0000001404beb981 */ /* 0x000ea2000c1e1900 */
[----:B------:R-:W-:Y:S04]  /*8f90*/  IMAD R191, R6, c[0x0][0x2b8], R191 ;  /* 0x0000ae0006bf7a24 */ /* 0x000fe800078e02bf */
[----:B------:R-:W-:Y:S01]  /*8fa0*/  IMAD.WIDE.U32 R8, R191, c[0x0][0x1e0], RZ ;  /* 0x00007800bf087a25 */ /* 0x000fe200078e00ff */
[----:B------:R-:W-:Y:S05]  /*8fb0*/  SHF.R.S32.HI R3, RZ, 0x1f, R191 ;  /* 0x0000001fff037819 */ /* 0x000fea00000114bf */
        /* <DEDUP_REMOVED lines=9> */
[C---:B------:R-:W-:Y:S02]  /*9050*/  LEA R5, P0, R7.reuse, c[0x0][0x1c8], 0x1 ;  /* 0x0000720007057a11 */ /* 0x040fe400078008ff */
[----:B------:R-:W-:Y:S02]  /*9060*/  IADD3 R9, -R184, 0x10, RZ ;  /* 0x00000010b8097810 */ /* 0x000fe40007ffe1ff */
[----:B------:R-:W-:Y:S01]  /*9070*/  LEA.HI.X R3, R7, c[0x0][0x1cc], R4, 0x1, P0 ;  /* 0x0000730007037a11 */ /* 0x000fe200000f0c04 */
[----:B------:R-:W1:Y:S01]  /*9080*/  SHFL.IDX PT, R8, R5, 0x1, 0x181f ;  /* 0x00381f0005087f89 */ /* 0x000e6200000e0000 */
[----:B------:R-:W-:Y:S01]  /*9090*/  IMAD.SHL.U32 R4, R186, 0x2, RZ ;  /* 0x00000002ba047824 */ /* 0x000fe200078e00ff */
[----:B------:R-:W-:Y:S02]  /*90a0*/  LOP3.LUT R9, R9, 0xf, RZ, 0xc0, !PT ;  /* 0x0000000f09097812 */ /* 0x000fe400078ec0ff */
[----:B------:R-:W2:Y:S04]  /*90b0*/  SHFL.IDX PT, R14, R3, 0x1, 0x181f ;  /* 0x00381f00030e7f89 */ /* 0x000ea800000e0000 */
[----:B------:R3:W4:Y:S04]  /*90c0*/  SHFL.IDX PT, R7, R5, RZ, 0x181f ;  /* 0x00181fff05077589 */ /* 0x00072800000e0000 */
[----:B------:R5:W4:Y:S01]  /*90d0*/  SHFL.IDX PT, R6, R3, RZ, 0x181f ;  /* 0x00181fff03067589 */ /* 0x000b2200000e0000 */
[----:B-1----:R-:W-:Y:S04]  /*90e0*/  IADD3 R12, P1, P0, R12, R8, R207 ;  /* 0x000000080c0c7210 */ /* 0x002fe8000783e0cf */
[----:B--2---:R-:W-:Y:S02]  /*90f0*/  IADD3.X R13, RZ, R14, R208, P1, P0 ;  /* 0x0000000eff0d7210 */ /* 0x004fe40000fe04d0 */
[----:B------:R-:W-:Y:S02]  /*9100*/  IADD3 R10, P1, P0, R11, R8, R204 ;  /* 0x000000080b0a7210 */ /* 0x000fe4000783e0cc */
[----:B---3--:R-:W-:Y:S02]  /*9110*/  SHF.L.U64.HI R5, R186, 0x1, R189 ;  /* 0x00000001ba057819 */ /* 0x008fe400000102bd */
[----:B------:R-:W-:Y:S01]  /*9120*/  IADD3.X R11, RZ, R14, R205, P1, P0 ;  /* 0x0000000eff0b7210 */ /* 0x000fe20000fe04cd */
[----:B-----5:R-:W-:Y:S01]  /*9130*/  IMAD.U32 R3, RZ, RZ, UR15 ;  /* 0x0000000fff037e24 */ /* 0x020fe2000f8e00ff */
[----:B------:R-:W-:Y:S03]  /*9140*/  IADD3 R8, P1, P0, R9, R8, R4 ;  /* 0x0000000809087210 */ /* 0x000fe6000783e004 */
[----:B------:R-:W-:Y:S01]  /*9150*/  IMAD R3, R3, 0x3000, R192 ;  /* 0x0000300003037824 */ /* 0x000fe200078e02c0 */
[----:B------:R-:W-:Y:S02]  /*9160*/  IADD3.X R9, RZ, R14, R5, P1, P0 ;  /* 0x0000000eff097210 */ /* 0x000fe40000fe0405 */
[C---:B----4-:R-:W-:Y:S02]  /*9170*/  IADD3 R16, P1, R7.reuse, R207, RZ ;  /* 0x000000cf07107210 */ /* 0x050fe40007f3e0ff */
[C---:B------:R-:W-:Y:S03]  /*9180*/  IADD3 R14, P0, R7.reuse, R204, RZ ;  /* 0x000000cc070e7210 */ /* 0x040fe60007f1e0ff */
[----:B------:R-:W-:Y:S01]  /*9190*/  IMAD.X R17, R6, 0x1, R208, P1 ;  /* 0x0000000106117824 */ /* 0x000fe200008e06d0 */
[----:B------:R-:W-:Y:S01]  /*91a0*/  ISETP.NE.U32.AND P1, PT, R206, RZ, PT ;  /* 0x000000ffce00720c */ /* 0x000fe20003f25070 */
[C---:B------:R-:W-:Y:S01]  /*91b0*/  IMAD.X R15, R6.reuse, 0x1, R205, P0 ;  /* 0x00000001060f7824 */ /* 0x040fe200000e06cd */
[----:B------:R-:W-:Y:S01]  /*91c0*/  IADD3 R4, P0, R7, R4, RZ ;  /* 0x0000000407047210 */ /* 0x000fe20007f1e0ff */
[----:B------:R-:W-:Y:S04]  /*91d0*/  IMAD.SHL.U32 R7, R3, 0x2, RZ ;  /* 0x0000000203077824 */ /* 0x000fe800078e00ff */
[----:B------:R-:W-:Y:S01]  /*91e0*/  IMAD.X R5, R6, 0x1, R5, P0 ;  /* 0x0000000106057824 */ /* 0x000fe200000e0605 */
[----:B------:R1:W-:Y:S01]  /*91f0*/  LDGSTS.E.BYPASS.LTC128B.128 [R7+0xc100], [R16.64], !P5 ;  /* 0x0c10000010077fae */ /* 0x0003e2000e901d54 */
        /* <DEDUP_REMOVED lines=8> */
.L_x_1983:
[----:B------:R-:W-:Y:S01]  /*9280*/  UISETP.GE.AND UP3, UPT, UR5, 0x1, UPT ;  /* 0x000000010500788c */ /* 0x000fe2000bf66270 */
[----:B------:R2:W3:Y:S01]  /*9290*/  R2UR UR4, R202 ;  /* 0x00000000ca0473c2 */ /* 0x0004e200000e0000 */
[----:B------:R-:W0:Y:S01]  /*92a0*/  LDGDEPBAR ;  /* 0x00000000000079af */ /* 0x000e220000000000 */
[----:B------:R-:W-:Y:S02]  /*92b0*/  IMAD.MOV.U32 R3, RZ, RZ, R0 ;  /* 0x000000ffff037224 */ /* 0x000fe400078e0000 */
[----:B------:R-:W-:Y:S01]  /*92c0*/  IMAD.MOV.U32 R132, RZ, RZ, R2 ;  /* 0x000000ffff847224 */ /* 0x000fe200078e0002 */
[----:B--2---:R-:W-:Y:S01]  /*92d0*/  IADD3 R202, R202, -0x1, RZ ;  /* 0xffffffffcaca7810 */ /* 0x004fe20007ffe0ff */
[----:B---3--:R-:W-:Y:S02]  /*92e0*/  UISETP.GT.AND UP2, UPT, UR4, UR7, UPT ;  /* 0x000000070400728c */ /* 0x008fe4000bf44270 */
[----:B------:R-:W-:Y:S04]  /*92f0*/  UIADD3 UR4, UR5, 0x1, URZ ;  /* 0x0000000105047890 */ /* 0x000fe8000fffe03f */
[----:B------:R-:W-:Y:S01]  /*9300*/  USEL UR5, UR4, URZ, !UP3 ;  /* 0x0000003f04057287 */ /* 0x000fe2000d800000 */
[----:B------:R-:W-:Y:S11]  /*9310*/  PLOP3.LUT P0, PT, PT, PT, UP2, 0x80, 0x0 ;  /* 0x000000000000781c */ /* 0x000ff60003f0f028 */
[----:B------:R-:W-:Y:S02]  /*9320*/  @!UPT UIADD3 URZ, URZ, URZ, URZ ;  /* 0x0000003f3f3ff290 */ /* 0x000fe4000fffe03f */
[----:B------:R-:W-:-:S05]  /*9330*/  @P0 BRA `(.L_x_1984) ;  /* 0xffffc90000000947 */ /* 0x000fca000383ffff */
.L_x_1973:
[----:B------:R-:W-:Y:S01]  /*9340*/  IMAD.MOV.U32 R3, RZ, RZ, 0x1 ;  /* 0x00000001ff037424 */ /* 0x000fe200078e00ff */
[----:B------:R-:W-:Y:S01]  /*9350*/  ULEA UR4, UR6, 0x7f, 0x7 ;  /* 0x0000007f06047891 */ /* 0x000fe2000f8e383f */
[----:B------:R-:W-:Y:S01]  /*9360*/  PLOP3.LUT P0, PT, PT, PT, UP0, 0x40, 0x0 ;  /* 0x000000000000781c */ /* 0x000fe20003f0e808 */
[----:B-1----:R-:W-:Y:S01]  /*9370*/  IMAD.MOV.U32 R4, RZ, RZ, c[0x0][0x2ac] ;  /* 0x0000ab00ff047624 */ /* 0x002fe200078e00ff */
[----:B------:R-:W-:Y:S01]  /*9380*/  ULDC.64 UR6, c[0x0][0x2c8] ;  /* 0x0000b20000067ab9 */ /* 0x000fe20000000a00 */
[----:B------:R-:W-:Y:S01]  /*9390*/  IADD3 R5, R3, -c[0x0][0x168], RZ ;  /* 0x80005a0003057a10 */ /* 0x000fe20007ffe0ff */
[----:B------:R-:W-:-:S04]  /*93a0*/  UIMAD.WIDE.U32 UR24, UR4, UR6, URZ ;  /* 0x00000006041872a5 */ /* 0x000fc8000f8e003f */
[----:B------:R-:W-:Y:S01]  /*93b0*/  @UP1 USHF.R.U32.HI UR4, URZ, UR7, UR25 ;  /* 0x000000073f041299 */ /* 0x000fe20008011619 */
[----:B------:R-:W-:-:S05]  /*93c0*/  IMAD R4, R4, c[0x0][0x1d0], R5 ;  /* 0x0000740004047a24 */ /* 0x000fca00078e0205 */
[----:B------:R-:W-:-:S04]  /*93d0*/  IADD3 R4, R4, UR4, RZ ;  /* 0x0000000404047c10 */ /* 0x000fc8000fffe0ff */
[----:B------:R-:W-:Y:S01]  /*93e0*/  IADD3 R5, R4, -c[0x0][0x324], RZ ;  /* 0x8000c90004057a10 */ /* 0x000fe20007ffe0ff */
[----:B------:R-:W-:Y:S05]  /*93f0*/  @P0 BRA `(.L_x_1985) ;  /* 0x000000d000000947 */ /* 0x000fea0003800000 */
        /* <DEDUP_REMOVED lines=8> */
.L_x_1986:
[----:B------:R-:W-:-:S13]  /*9480*/  ISETP.NE.AND P0, PT, R3, c[0x0][0x32c], PT ;  /* 0x0000cb0003007a0c */ /* 0x000fda0003f05270 */
[----:B------:R-:W-:-:S05]  /*9490*/  @P0 IMAD.HI.U32 R3, R4, c[0x0][0x330], RZ ;  /* 0x0000cc0004030a27 */ /* 0x000fca00078e00ff */
[----:B------:R-:W-:-:S05]  /*94a0*/  @P0 SHF.R.U32.HI R4, RZ, c[0x0][0x334], R3 ;  /* 0x0000cd00ff040a19 */ /* 0x000fca0000011603 */
.L_x_1987:
[----:B------:R-:W-:-:S05]  /*94b0*/  IMAD R4, R4, c[0x0][0x32c], RZ ;  /* 0x0000cb0004047a24 */ /* 0x000fca00078e02ff */
[----:B------:R-:W-:-:S04]  /*94c0*/  IMNMX R5, R5, R4, !PT ;  /* 0x0000000405057217 */ /* 0x000fc80007800200 */
.L_x_1985:
[----:B------:R-:W-:-:S04]  /*94d0*/  IADD3 R4, R5, 0x3f, RZ ;  /* 0x0000003f05047810 */ /* 0x000fc80007ffe0ff */
[----:B------:R-:W-:-:S04]  /*94e0*/  SHF.R.S32.HI R3, RZ, 0x1f, R4 ;  /* 0x0000001fff037819 */ /* 0x000fc80000011404 */
[----:B------:R-:W-:-:S04]  /*94f0*/  LEA.HI R3, R3, R4, RZ, 0x6 ;  /* 0x0000000403037211 */ /* 0x000fc800078f30ff */
[----:B------:R-:W-:-:S04]  /*9500*/  SHF.R.S32.HI R209, RZ, 0x6, R3 ;  /* 0x00000006ffd17819 */ /* 0x000fc80000011403 */
[----:B------:R-:W-:-:S04]  /*9510*/  IMNMX R209, R209, UR11, !PT ;  /* 0x0000000bd1d17c17 */ /* 0x000fc8000f800200 */
[----:B------:R-:W-:-:S13]  /*9520*/  ISETP.GE.AND P0, PT, R202, R209, PT ;  /* 0x000000d1ca00720c */ /* 0x000fda0003f06270 */
[----:B------:R-:W-:Y:S05]  /*9530*/  @!P0 BRA `(.L_x_1988) ;  /* 0x00002ca000008947 */ /* 0x000fea0003800000 */
[----:B------:R-:W-:Y:S01]  /*9540*/  IMAD.MOV.U32 R3, RZ, RZ, R0 ;  /* 0x000000ffff037224 */ /* 0x000fe200078e0000 */
[----:B------:R-:W-:Y:S01]  /*9550*/  LOP3.LUT P0, RZ, R201, 0x2, RZ, 0xc0, !PT ;  /* 0x00000002c9ff7812 */ /* 0x000fe2000780c0ff */
[----:B------:R-:W-:Y:S01]  /*9560*/  IMAD.MOV.U32 R180, RZ, RZ, 0x20 ;  /* 0x00000020ffb47424 */ /* 0x000fe200078e00ff */
[----:B------:R-:W-:Y:S01]  /*9570*/  SHF.R.S32.HI R5, RZ, 0x1f, R200 ;  /* 0x0000001fff057819 */ /* 0x000fe200000114c8 */
[----:B------:R-:W-:Y:S01]  /*9580*/  IMAD.MOV.U32 R133, RZ, RZ, R2 ;  /* 0x000000ffff857224 */ /* 0x000fe200078e0002 */
[----:B------:R-:W-:Y:S01]  /*9590*/  SHF.R.S32.HI R0, RZ, 0x1f, R199 ;  /* 0x0000001fff007819 */ /* 0x000fe200000114c7 */
[C---:B------:R-:W-:Y:S01]  /*95a0*/  IMAD.SHL.U32 R207, R200.reuse, 0x2, RZ ;  /* 0x00000002c8cf7824 */ /* 0x040fe200078e00ff */
[----:B------:R-:W-:Y:S01]  /*95b0*/  SEL R206, RZ, 0x10, P5 ;  /* 0x00000010ffce7807 */ /* 0x000fe20002800000 */
[----:B------:R-:W-:Y:S01]  /*95c0*/  IMAD.SHL.U32 R204, R199, 0x2, RZ ;  /* 0x00000002c7cc7824 */ /* 0x000fe200078e00ff */
[----:B------:R-:W-:Y:S02]  /*95d0*/  SEL R203, RZ, 0x10, P4 ;  /* 0x00000010ffcb7807 */ /* 0x000fe40002000000 */
[----:B------:R-:W-:-:S02]  /*95e0*/  SHF.L.U64.HI R208, R200, 0x1, R5 ;  /* 0x00000001c8d07819 */ /* 0x000fc40000010205 */
[----:B------:R-:W-:Y:S02]  /*95f0*/  SHF.L.U64.HI R205, R199, 0x1, R0 ;  /* 0x00000001c7cd7819 */ /* 0x000fe40000010200 */
[----:B------:R-:W-:Y:S02]  /*9600*/  SEL R180, R180, 0xffffffe0, !P0 ;  /* 0xffffffe0b4b47807 */ /* 0x000fe40004000000 */
.L_x_1991:
[----:B------:R-:W-:Y:S04]  /*9610*/  DEPBAR.LE SB0, 0x2 ;  /* 0x000080800000791a */ /* 0x000fe80000000000 */
[----:B------:R-:W-:Y:S01]  /*9620*/  BAR.SYNC.DEFER_BLOCKING 0x0 ;  /* 0x0000000000007b1d */ /* 0x000fe20000010000 */
[----:B------:R-:W-:Y:S01]  /*9630*/  UIMAD UR4, UR5, 0x6000, URZ ;  /* 0x00006000050478a4 */ /* 0x000fe2000f8e023f */
[----:B------:R-:W-:Y:S05]  /*9640*/  ISETP.LE.AND P0, PT, R202, UR11, PT ;  /* 0x0000000bca007c0c */ /* 0x000fea000bf03270 */
[----:B------:R-:W-:Y:S05]  /*9650*/  IADD3 R132, R183, UR4, RZ ;  /* 0x00000004b7847c10 */ /* 0x000fea000fffe0ff */
[----:B------:R-:W-:Y:S01]  /*9660*/  IMAD.IADD R2, R180, 0x1, R132 ;  /* 0x00000001b4027824 */ /* 0x000fe200078e0284 */
[----:B-1----:R1:W2:Y:S04]  /*9670*/  LDSM.16.M88.4 R136, [R185] ;  /* 0x00000000b988783b */ /* 0x0022a80000000200 */
        /* <DEDUP_REMOVED lines=59> */
.L_x_1989:
[C---:B--23--:R-:W-:Y:S01]  /*9a30*/  HMMA.16816.F32.BF16 R4, R136.reuse, R140, RZ ;  /* 0x0000008c8804723c */ /* 0x04cfe200000418ff */
[----:B------:R-:W0:Y:S01]  /*9a40*/  LDGDEPBAR ;  /* 0x00000000000079af */ /* 0x000e220000000000 */
[----:B------:R-:W-:Y:S02]  /*9a50*/  UIADD3 UR6, UR15, 0x1, URZ ;  /* 0x000000010f067890 */ /* 0x000fe4000fffe03f */
[C---:B------:R-:W-:Y:S01]  /*9a60*/  IADD3 R0, R135.reuse, R132, RZ ;  /* 0x0000008487007210 */ /* 0x040fe20007ffe0ff */
[----:B------:R-:W-:Y:S01]  /*9a70*/  UISETP.GE.AND UP2, UPT, UR15, 0x1, UPT ;  /* 0x000000010f00788c */ /* 0x000fe2000bf46270 */
[----:B------:R-:W-:Y:S02]  /*9a80*/  IADD3 R172, R135, R2, RZ ;  /* 0x0000000287ac7210 */ /* 0x000fe40007ffe0ff */
[C---:B------:R-:W-:Y:S01]  /*9a90*/  HMMA.16816.F32.BF16 R8, R136.reuse, R142, RZ ;  /* 0x0000008e8808723c */ /* 0x040fe200000418ff */
[----:B------:R-:W-:Y:S01]  /*9aa0*/  LDSM.16.M88.4 R140, [R0+0xc100] ;  /* 0x00c10000008c783b */ /* 0x000fe20000000200 */
[----:B------:R-:W-:Y:S02]  /*9ab0*/  USEL UR15, UR6, URZ, !UP2 ;  /* 0x0000003f060f7287 */ /* 0x000fe4000d000000 */
[----:B------:R-:W-:Y:S04]  /*9ac0*/  IADD3 R132, R180, R132, R135 ;  /* 0x00000084b4847210 */ /* 0x000fe80007ffe087 */
[C---:B----4-:R-:W-:Y:S01]  /*9ad0*/  HMMA.16816.F32.BF16 R12, R136.reuse, R16, RZ ;  /* 0x00000010880c723c */ /* 0x050fe200000418ff */
[----:B------:R-:W-:Y:S07]  /*9ae0*/  LDSM.16.M88.4 R164, [R0+0xd900] ;  /* 0x00d9000000a4783b */ /* 0x000fee0000000200 */
[C---:B------:R-:W-:Y:S01]  /*9af0*/  HMMA.16816.F32.BF16 R16, R136.reuse, R18, RZ ;  /* 0x000000128810723c */ /* 0x040fe200000418ff */
[----:B------:R-:W-:Y:S07]  /*9b00*/  LDSM.16.M88.4 R168, [R172+0xc100] ;  /* 0x00c10000aca8783b */ /* 0x000fee0000000200 */
[C---:B-1----:R-:W-:Y:S08]  /*9b10*/  HMMA.16816.F32.BF16 R20, R136.reuse, R24, RZ ;  /* 0x000000188814723c */ /* 0x042ff000000418ff */
[C---:B------:R-:W-:Y:S08]  /*9b20*/  HMMA.16816.F32.BF16 R24, R136.reuse, R26, RZ ;  /* 0x0000001a8818723c */ /* 0x040ff000000418ff */
[C---:B------:R-:W-:Y:S08]  /*9b30*/  HMMA.16816.F32.BF16 R28, R136.reuse, R32, RZ ;  /* 0x00000020881c723c */ /* 0x040ff000000418ff */
[----:B------:R-:W-:Y:S01]  /*9b40*/  HMMA.16816.F32.BF16 R32, R136, R34, RZ ;  /* 0x000000228820723c */ /* 0x000fe200000418ff */
[----:B------:R-:W1:Y:S07]  /*9b50*/  LDSM.16.M88.4 R136, [R179] ;  /* 0x00000000b388783b */ /* 0x000e6e0000000200 */
[C---:B------:R-:W-:Y:S08]  /*9b60*/  HMMA.16816.F32.BF16 R4, R144.reuse, R148, R4 ;  /* 0x000000949004723c */ /* 0x040ff00000041804 */
[C---:B------:R-:W-:Y:S01]  /*9b70*/  HMMA.16816.F32.BF16 R8, R144.reuse, R150, R8 ;  /* 0x000000969008723c */ /* 0x040fe20000041808 */
[----:B------:R-:W2:Y:S07]  /*9b80*/  LDSM.16.M88.4 R148, [R0+0xc900] ;  /* 0x00c900000094783b */ /* 0x000eae0000000200 */
[C---:B------:R-:W-:Y:S08]  /*9b90*/  HMMA.16816.F32.BF16 R12, R144.reuse, R152, R12 ;  /* 0x00000098900c723c */ /* 0x040ff0000004180c */
[C---:B------:R-:W-:Y:S01]  /*9ba0*/  HMMA.16816.F32.BF16 R16, R144.reuse, R154, R16 ;  /* 0x0000009a9010723c */ /* 0x040fe20000041810 */
[----:B------:R-:W3:Y:S07]  /*9bb0*/  LDSM.16.M88.4 R152, [R0+0xd100] ;  /* 0x00d100000098783b */ /* 0x000eee0000000200 */
[C---:B------:R-:W-:Y:S08]  /*9bc0*/  HMMA.16816.F32.BF16 R20, R144.reuse, R156, R20 ;  /* 0x0000009c9014723c */ /* 0x040ff00000041814 */
[C---:B------:R-:W-:Y:S01]  /*9bd0*/  HMMA.16816.F32.BF16 R24, R144.reuse, R158, R24 ;  /* 0x0000009e9018723c */ /* 0x040fe20000041818 */
[----:B------:R-:W4:Y:S07]  /*9be0*/  LDSM.16.M88.4 R156, [R178] ;  /* 0x00000000b29c783b */ /* 0x000f2e0000000200 */
[C---:B------:R-:W-:Y:S08]  /*9bf0*/  HMMA.16816.F32.BF16 R28, R144.reuse, R160, R28 ;  /* 0x000000a0901c723c */ /* 0x040ff0000004181c */
[----:B------:R-:W-:Y:S01]  /*9c00*/  HMMA.16816.F32.BF16 R32, R144, R162, R32 ;  /* 0x000000a29020723c */ /* 0x000fe20000041820 */
[----:B------:R-:W5:Y:S07]  /*9c10*/  LDSM.16.M88.4 R144, [R172+0xc900] ;  /* 0x00c90000ac90783b */ /* 0x000f6e0000000200 */
[C---:B-1----:R-:W-:Y:S01]  /*9c20*/  HMMA.16816.F32.BF16 R4, R136.reuse, R140, R4 ;  /* 0x0000008c8804723c */ /* 0x042fe20000041804 */
[----:B------:R-:W1:Y:S07]  /*9c30*/  LDSM.16.M88.4 R160, [R172+0xd100] ;  /* 0x00d10000aca0783b */ /* 0x000e6e0000000200 */
[C---:B------:R-:W-:Y:S01]  /*9c40*/  HMMA.16816.F32.BF16 R8, R136.reuse, R142, R8 ;  /* 0x0000008e8808723c */ /* 0x040fe20000041808 */
[----:B------:R-:W1:Y:S07]  /*9c50*/  LDSM.16.M88.4 R140, [R172+0xd900] ;  /* 0x00d90000ac8c783b */ /* 0x000e6e0000000200 */
[C---:B--2---:R-:W-:Y:S08]  /*9c60*/  HMMA.16816.F32.BF16 R12, R136.reuse, R148, R12 ;  /* 0x00000094880c723c */ /* 0x044ff0000004180c */
[C---:B------:R-:W-:Y:S01]  /*9c70*/  HMMA.16816.F32.BF16 R16, R136.reuse, R150, R16 ;  /* 0x000000968810723c */ /* 0x040fe20000041810 */
[----:B------:R-:W-:Y:S07]  /*9c80*/  LDSM.16.M88.4 R148, [R183+UR4+0xe100] ;  /* 0x00e10004b794783b */ /* 0x000fee0008000200 */
[C---:B---3--:R-:W-:Y:S08]  /*9c90*/  HMMA.16816.F32.BF16 R20, R136.reuse, R152, R20 ;  /* 0x000000988814723c */ /* 0x048ff00000041814 */
[C---:B------:R-:W-:Y:S01]  /*9ca0*/  HMMA.16816.F32.BF16 R24, R136.reuse, R154, R24 ;  /* 0x0000009a8818723c */ /* 0x040fe20000041818 */
[----:B------:R-:W-:Y:S07]  /*9cb0*/  LDSM.16.M88.4 R152, [R183+UR4+0xe900] ;  /* 0x00e90004b798783b */ /* 0x000fee0008000200 */
[C---:B------:R-:W-:Y:S08]  /*9cc0*/  HMMA.16816.F32.BF16 R28, R136.reuse, R164, R28 ;  /* 0x000000a4881c723c */ /* 0x040ff0000004181c */
[----:B------:R-:W-:Y:S01]  /*9cd0*/  HMMA.16816.F32.BF16 R32, R136, R166, R32 ;  /* 0x000000a68820723c */ /* 0x000fe20000041820 */
[----:B------:R-:W2:Y:S07]  /*9ce0*/  LDSM.16.M88.4 R136, [R185+0x4000] ;  /* 0x00400000b988783b */ /* 0x000eae0000000200 */
[C---:B----4-:R-:W-:Y:S01]  /*9cf0*/  HMMA.16816.F32.BF16 R4, R156.reuse, R168, R4 ;  /* 0x000000a89c04723c */ /* 0x050fe20000041804 */
[----:B------:R-:W-:Y:S07]  /*9d00*/  LDSM.16.M88.4 R164, [R181+0x4000] ;  /* 0x00400000b5a4783b */ /* 0x000fee0000000200 */
[C---:B------:R-:W-:Y:S01]  /*9d10*/  HMMA.16816.F32.BF16 R8, R156.reuse, R170, R8 ;  /* 0x000000aa9c08723c */ /* 0x040fe20000041808 */
[----:B------:R-:W-:Y:S07]  /*9d20*/  LDSM.16.M88.4 R168, [R2+0xe100] ;  /* 0x00e1000002a8783b */ /* 0x000fee0000000200 */
[C---:B-----5:R-:W-:Y:S08]  /*9d30*/  HMMA.16816.F32.BF16 R12, R156.reuse, R144, R12 ;  /* 0x000000909c0c723c */ /* 0x060ff0000004180c */
[C---:B------:R-:W-:Y:S01]  /*9d40*/  HMMA.16816.F32.BF16 R16, R156.reuse, R146, R16 ;  /* 0x000000929c10723c */ /* 0x040fe20000041810 */
[----:B------:R-:W3:Y:S07]  /*9d50*/  LDSM.16.M88.4 R144, [R183+UR4+0xf100] ;  /* 0x00f10004b790783b */ /* 0x000eee0008000200 */
[C---:B-1----:R-:W-:Y:S08]  /*9d60*/  HMMA.16816.F32.BF16 R20, R156.reuse, R160, R20 ;  /* 0x000000a09c14723c */ /* 0x042ff00000041814 */
[C---:B------:R-:W-:Y:S01]  /*9d70*/  HMMA.16816.F32.BF16 R24, R156.reuse, R162, R24 ;  /* 0x000000a29c18723c */ /* 0x040fe20000041818 */
[----:B------:R-:W1:Y:S07]  /*9d80*/  LDSM.16.M88.4 R160, [R183+UR4+0xf900] ;  /* 0x00f90004b7a0783b */ /* 0x000e6e0008000200 */
[C---:B------:R-:W-:Y:S08]  /*9d90*/  HMMA.16816.F32.BF16 R28, R156.reuse, R140, R28 ;  /* 0x0000008c9c1c723c */ /* 0x040ff0000004181c */
[----:B------:R-:W-:Y:S01]  /*9da0*/  HMMA.16816.F32.BF16 R32, R156, R142, R32 ;  /* 0x0000008e9c20723c */ /* 0x000fe20000041820 */
[----:B------:R-:W4:Y:S07]  /*9db0*/  LDSM.16.M88.4 R140, [R2+0xe900] ;  /* 0x00e90000028c783b */ /* 0x000f2e0000000200 */
[C---:B--2---:R-:W-:Y:S01]  /*9dc0*/  HMMA.16816.F32.BF16 R4, R136.reuse, R148, R4 ;  /* 0x000000948804723c */ /* 0x044fe20000041804 */
[----:B------:R-:W-:Y:S07]  /*9dd0*/  LDSM.16.M88.4 R156, [R2+0xf900] ;  /* 0x00f90000029c783b */ /* 0x000fee0000000200 */
        /* <DEDUP_REMOVED lines=11> */
[C---:B------:R-:W-:Y:S01]  /*9e90*/  HMMA.16816.F32.BF16 R4, R164.reuse, R168, R4 ;  /* 0x000000a8a404723c */ /* 0x040fe20000041804 */
[----:B------:R-:W-:Y:S07]  /*9ea0*/  LDSM.16.M88.4 R160, [R178+0x4000] ;  /* 0x00400000b2a0783b */ /* 0x000fee0000000200 */
[C---:B------:R-:W-:Y:S01]  /*9eb0*/  HMMA.16816.F32.BF16 R8, R164.reuse, R170, R8 ;  /* 0x000000aaa408723c */ /* 0x040fe20000041808 */
[----:B------:R-:W-:Y:S07]  /*9ec0*/  LDSM.16.M88.4 R168, [R172+0xe100] ;  /* 0x00e10000aca8783b */ /* 0x000fee0000000200 */
[C---:B----4-:R-:W-:Y:S01]  /*9ed0*/  HMMA.16816.F32.BF16 R12, R164.reuse, R140, R12 ;  /* 0x0000008ca40c723c */ /* 0x050fe2000004180c */
[----:B------:R-:W-:Y:S07]  /*9ee0*/  LDSM.16.M88.4 R172, [R172+0x10100] ;  /* 0x01010000acac783b */ /* 0x000fee0000000200 */
[C---:B------:R-:W-:Y:S01]  /*9ef0*/  HMMA.16816.F32.BF16 R16, R164.reuse, R142, R16 ;  /* 0x0000008ea410723c */ /* 0x040fe20000041810 */
[----:B------:R-:W4:Y:S07]  /*9f00*/  LDSM.16.M88.4 R140, [R0+0xf100] ;  /* 0x00f10000008c783b */ /* 0x000f2e0000000200 */
[C---:B--2---:R-:W-:Y:S08]  /*9f10*/  HMMA.16816.F32.BF16 R20, R164.reuse, R148, R20 ;  /* 0x00000094a414723c */ /* 0x044ff00000041814 */
[C---:B------:R-:W-:Y:S01]  /*9f20*/  HMMA.16816.F32.BF16 R24, R164.reuse, R150, R24 ;  /* 0x00000096a418723c */ /* 0x040fe20000041818 */
[----:B------:R-:W2:Y:S07]  /*9f30*/  LDSM.16.M88.4 R148, [R0+0xf900] ;  /* 0x00f900000094783b */ /* 0x000eae0000000200 */
[C---:B------:R-:W-:Y:S08]  /*9f40*/  HMMA.16816.F32.BF16 R28, R164.reuse, R156, R28 ;  /* 0x0000009ca41c723c */ /* 0x040ff0000004181c */
[----:B------:R-:W-:Y:S01]  /*9f50*/  HMMA.16816.F32.BF16 R32, R164, R158, R32 ;  /* 0x0000009ea420723c */ /* 0x000fe20000041820 */
[----:B------:R-:W5:Y:S07]  /*9f60*/  LDSM.16.M88.4 R156, [R132+0xe900] ;  /* 0x00e90000849c783b */ /* 0x000f6e0000000200 */
[C---:B---3--:R-:W-:Y:S01]  /*9f70*/  HMMA.16816.F32.BF16 R4, R144.reuse, R152, R4 ;  /* 0x000000989004723c */ /* 0x048fe20000041804 */
[----:B------:R-:W-:Y:S07]  /*9f80*/  LDSM.16.M88.4 R164, [R183+UR4+0x11100] ;  /* 0x01110004b7a4783b */ /* 0x000fee0008000200 */
[C---:B------:R-:W-:Y:S01]  /*9f90*/  HMMA.16816.F32.BF16 R8, R144.reuse, R154, R8 ;  /* 0x0000009a9008723c */ /* 0x040fe20000041808 */
[----:B------:R-:W-:Y:S07]  /*9fa0*/  LDSM.16.M88.4 R152, [R183+UR4+0x10900] ;  /* 0x01090004b798783b */ /* 0x000fee0008000200 */
[C---:B-1----:R-:W-:Y:S08]  /*9fb0*/  HMMA.16816.F32.BF16 R12, R144.reuse, R136, R12 ;  /* 0x00000088900c723c */ /* 0x042ff0000004180c */
[C---:B------:R-:W-:Y:S01]  /*9fc0*/  HMMA.16816.F32.BF16 R16, R144.reuse, R138, R16 ;  /* 0x0000008a9010723c */ /* 0x040fe20000041810 */
[----:B------:R-:W1:Y:S07]  /*9fd0*/  LDSM.16.M88.4 R136, [R132+0xf100] ;  /* 0x00f100008488783b */ /* 0x000e6e0000000200 */
[C---:B----4-:R-:W-:Y:S08]  /*9fe0*/  HMMA.16816.F32.BF16 R20, R144.reuse, R140, R20 ;  /* 0x0000008c9014723c */ /* 0x050ff00000041814 */
[C---:B------:R-:W-:Y:S01]  /*9ff0*/  HMMA.16816.F32.BF16 R24, R144.reuse, R142, R24 ;  /* 0x0000008e9018723c */ /* 0x040fe20000041818 */
[----:B------:R-:W3:Y:S07]  /*a000*/  LDSM.16.M88.4 R140, [R132+0xf900] ;  /* 0x00f90000848c783b */ /* 0x000eee0000000200 */
[C---:B--2---:R-:W-:Y:S08]  /*a010*/  HMMA.16816.F32.BF16 R28, R144.reuse, R148, R28 ;  /* 0x00000094901c723c */ /* 0x044ff0000004181c */
[----:B------:R-:W-:Y:S01]  /*a020*/  HMMA.16816.F32.BF16 R32, R144, R150, R32 ;  /* 0x000000969020723c */ /* 0x000fe20000041820 */
[----:B------:R-:W-:Y:S07]  /*a030*/  LDSM.16.M88.4 R144, [R185+0x8000] ;  /* 0x00800000b990783b */ /* 0x000fee0000000200 */
[C---:B------:R-:W-:Y:S01]  /*a040*/  HMMA.16816.F32.BF16 R4, R160.reuse, R168, R4 ;  /* 0x000000a8a004723c */ /* 0x040fe20000041804 */
[----:B------:R-:W2:Y:S07]  /*a050*/  LDSM.16.M88.4 R148, [R183+UR4+0x10100] ;  /* 0x01010004b794783b */ /* 0x000eae0008000200 */
[C---:B------:R-:W-:Y:S01]  /*a060*/  HMMA.16816.F32.BF16 R8, R160.reuse, R170, R8 ;  /* 0x000000aaa008723c */ /* 0x040fe20000041808 */
[----:B------:R-:W-:Y:S07]  /*a070*/  LDSM.16.M88.4 R168, [R2+0x10100] ;  /* 0x0101000002a8783b */ /* 0x000fee0000000200 */
[C---:B-----5:R-:W-:Y:S08]  /*a080*/  HMMA.16816.F32.BF16 R12, R160.reuse, R156, R12 ;  /* 0x0000009ca00c723c */ /* 0x060ff0000004180c */
[C---:B------:R-:W-:Y:S01]  /*a090*/  HMMA.16816.F32.BF16 R16, R160.reuse, R158, R16 ;  /* 0x0000009ea010723c */ /* 0x040fe20000041810 */
[----:B------:R-:W4:Y:S07]  /*a0a0*/  LDSM.16.M88.4 R156, [R183+UR4+0x11900] ;  /* 0x01190004b79c783b */ /* 0x000f2e0008000200 */
[C---:B-1----:R-:W-:Y:S08]  /*a0b0*/  HMMA.16816.F32.BF16 R20, R160.reuse, R136, R20 ;  /* 0x00000088a014723c */ /* 0x042ff00000041814 */
[C---:B------:R-:W-:Y:S01]  /*a0c0*/  HMMA.16816.F32.BF16 R24, R160.reuse, R138, R24 ;  /* 0x0000008aa018723c */ /* 0x040fe20000041818 */
[----:B------:R-:W1:Y:S07]  /*a0d0*/  LDSM.16.M88.4 R136, [R181+0x8000] ;  /* 0x00800000b588783b */ /* 0x000e6e0000000200 */
[C---:B---3--:R-:W-:Y:S08]  /*a0e0*/  HMMA.16816.F32.BF16 R28, R160.reuse, R140, R28 ;  /* 0x0000008ca01c723c */ /* 0x048ff0000004181c */
[----:B------:R-:W-:Y:S01]  /*a0f0*/  HMMA.16816.F32.BF16 R32, R160, R142, R32 ;  /* 0x0000008ea020723c */ /* 0x000fe20000041820 */
[----:B------:R-:W3:Y:S07]  /*a100*/  LDSM.16.M88.4 R140, [R2+0x10900] ;  /* 0x01090000028c783b */ /* 0x000eee0000000200 */
        /* <DEDUP_REMOVED lines=10> */
[C---:B----4-:R-:W-:Y:S08]  /*a1b0*/  HMMA.16816.F32.BF16 R28, R144.reuse, R156, R28 ;  /* 0x0000009c901c723c */ /* 0x050ff0000004181c */
[----:B------:R-:W-:Y:S01]  /*a1c0*/  HMMA.16816.F32.BF16 R32, R144, R158, R32 ;  /* 0x0000009e9020723c */ /* 0x000fe20000041820 */
[----:B------:R-:W4:Y:S07]  /*a1d0*/  LDSM.16.M88.4 R144, [R0+0x10900] ;  /* 0x010900000090783b */ /* 0x000f2e0000000200 */
[C---:B-1----:R-:W-:Y:S01]  /*a1e0*/  HMMA.16816.F32.BF16 R4, R136.reuse, R168, R4 ;  /* 0x000000a88804723c */ /* 0x042fe20000041804 */
[----:B------:R-:W1:Y:S07]  /*a1f0*/  LDSM.16.M88.4 R156, [R0+0x11100] ;  /* 0x01110000009c783b */ /* 0x000e6e0000000200 */
[C---:B------:R-:W-:Y:S01]  /*a200*/  HMMA.16816.F32.BF16 R8, R136.reuse, R170, R8 ;  /* 0x000000aa8808723c */ /* 0x040fe20000041808 */
[----:B------:R-:W-:Y:S07]  /*a210*/  LDSM.16.M88.4 R168, [R178+0x8000] ;  /* 0x00800000b2a8783b */ /* 0x000fee0000000200 */
[C---:B---3--:R-:W-:Y:S08]  /*a220*/  HMMA.16816.F32.BF16 R12, R136.reuse, R140, R12 ;  /* 0x0000008c880c723c */ /* 0x048ff0000004180c */
[C---:B------:R-:W-:Y:S01]  /*a230*/  HMMA.16816.F32.BF16 R16, R136.reuse, R142, R16 ;  /* 0x0000008e8810723c */ /* 0x040fe20000041810 */
[----:B------:R-:W3:Y:S07]  /*a240*/  LDSM.16.M88.4 R140, [R0+0x11900] ;  /* 0x01190000008c783b */ /* 0x000eee0000000200 */
[C---:B--2---:R-:W-:Y:S08]  /*a250*/  HMMA.16816.F32.BF16 R20, R136.reuse, R148, R20 ;  /* 0x000000948814723c */ /* 0x044ff00000041814 */
[C---:B------:R-:W-:Y:S08]  /*a260*/  HMMA.16816.F32.BF16 R24, R136.reuse, R150, R24 ;  /* 0x000000968818723c */ /* 0x040ff00000041818 */
[C---:B-----5:R-:W-:Y:S08]  /*a270*/  HMMA.16816.F32.BF16 R28, R136.reuse, R152, R28 ;  /* 0x00000098881c723c */ /* 0x060ff0000004181c */
[----:B------:R-:W-:Y:S01]  /*a280*/  HMMA.16816.F32.BF16 R32, R136, R154, R32 ;  /* 0x0000009a8820723c */ /* 0x000fe20000041820 */
[----:B------:R-:W2:Y:S07]  /*a290*/  LDSM.16.M88.4 R136, [R132+0x10900] ;  /* 0x010900008488783b */ /* 0x000eae0000000200 */
[C---:B------:R-:W-:Y:S08]  /*a2a0*/  HMMA.16816.F32.BF16 R4, R160.reuse, R164, R4 ;  /* 0x000000a4a004723c */ /* 0x040ff00000041804 */
[C---:B------:R-:W-:Y:S08]  /*a2b0*/  HMMA.16816.F32.BF16 R8, R160.reuse, R166, R8 ;  /* 0x000000a6a008723c */ /* 0x040ff00000041808 */
[C---:B----4-:R-:W-:Y:S08]  /*a2c0*/  HMMA.16816.F32.BF16 R12, R160.reuse, R144, R12 ;  /* 0x00000090a00c723c */ /* 0x050ff0000004180c */
[C---:B------:R-:W-:Y:S01]  /*a2d0*/  HMMA.16816.F32.BF16 R16, R160.reuse, R146, R16 ;  /* 0x00000092a010723c */ /* 0x040fe20000041810 */
[----:B------:R-:W4:Y:S07]  /*a2e0*/  LDSM.16.M88.4 R144, [R132+0x11100] ;  /* 0x011100008490783b */ /* 0x000f2e0000000200 */
[C---:B-1----:R-:W-:Y:S08]  /*a2f0*/  HMMA.16816.F32.BF16 R20, R160.reuse, R156, R20 ;  /* 0x0000009ca014723c */ /* 0x042ff00000041814 */
[C---:B------:R-:W-:Y:S08]  /*a300*/  HMMA.16816.F32.BF16 R24, R160.reuse, R158, R24 ;  /* 0x0000009ea018723c */ /* 0x040ff00000041818 */
[C---:B---3--:R-:W-:Y:S08]  /*a310*/  HMMA.16816.F32.BF16 R28, R160.reuse, R140, R28 ;  /* 0x0000008ca01c723c */ /* 0x048ff0000004181c */
        /* <DEDUP_REMOVED lines=11> */
[C---:B----4-:R-:W-:Y:S01]  /*a3d0*/  HMMA.16816.F32.BF16 R20, R168.reuse, R144, R20 ;  /* 0x00000090a814723c */ /* 0x050fe20000041814 */
[----:B------:R-:W-:Y:S03]  /*a3e0*/  LDSM.16.MT88.4 R152, [R176+UR4+0x2900] ;  /* 0x00290004b098783b */ /* 0x000fe60008004200 */
[----:B------:R-:W-:Y:S04]  /*a3f0*/  FMNMX.FTZ R149, R5, R0, !PT ;  /* 0x0000000005957209 */ /* 0x000fe80007810000 */
[C---:B------:R-:W-:Y:S04]  /*a400*/  HMMA.16816.F32.BF16 R24, R168.reuse, R146, R24 ;  /* 0x00000092a818723c */ /* 0x040fe80000041818 */
        /* <DEDUP_REMOVED lines=36> */
[----:B------:R-:W2:Y:S01]  /*a650*/  SHFL.BFLY PT, R0, R143, 0x1, 0x1f ;  /* 0x0c201f008f007f89 */ /* 0x000ea200000e0000 */
[----:B-1----:R-:W-:Y:S07]  /*a660*/  FMNMX.FTZ R2, R145, R2, !PT ;  /* 0x0000000291027209 */ /* 0x002fee0007810000 */
[----:B------:R-:W-:Y:S01]  /*a670*/  LDSM.16.MT88.4 R144, [R177+UR4+0x2900] ;  /* 0x00290004b190783b */ /* 0x000fe20008004200 */
[C---:B------:R-:W-:Y:S02]  /*a680*/  FADD.FTZ R133, -R2.reuse, R133 ;  /* 0x0000008502857221 */ /* 0x040fe40000010100 */
[----:B------:R-:W-:Y:S01]  /*a690*/  FMUL.FTZ R165, R2, c[0x0][0x2d0] ;  /* 0x0000b40002a57a20 */ /* 0x000fe20000410000 */
[----:B--2---:R-:W-:Y:S01]  /*a6a0*/  FMNMX.FTZ R0, R143, R0, !PT ;  /* 0x000000008f007209 */ /* 0x004fe20007810000 */
[----:B------:R-:W-:Y:S02]  /*a6b0*/  FMUL.FTZ R132, R133, c[0x0][0x2d0] ;  /* 0x0000b40085847a20 */ /* 0x000fe40000410000 */
[----:B------:R-:W-:Y:S02]  /*a6c0*/  FFMA.FTZ R156, R4, c[0x0][0x2d0], -R165 ;  /* 0x0000b400049c7a23 */ /* 0x000fe400000108a5 */
[C---:B------:R-:W-:Y:S02]  /*a6d0*/  FADD.FTZ R133, -R0.reuse, R3 ;  /* 0x0000000300857221 */ /* 0x040fe40000010100 */
[----:B------:R-:W-:Y:S01]  /*a6e0*/  FMUL.FTZ R164, R0, c[0x0][0x2d0] ;  /* 0x0000b40000a47a20 */ /* 0x000fe20000410000 */
[----:B------:R-:W1:Y:S01]  /*a6f0*/  MUFU.EX2 R132, R132 ;  /* 0x0000008400847308 */ /* 0x000e620000000800 */
[----:B------:R-:W-:Y:S02]  /*a700*/  FMUL.FTZ R3, R133, c[0x0][0x2d0] ;  /* 0x0000b40085037a20 */ /* 0x000fe40000410000 */
[--C-:B------:R-:W-:Y:S02]  /*a710*/  FFMA.FTZ R157, R5, c[0x0][0x2d0], -R165.reuse ;  /* 0x0000b400059d7a23 */ /* 0x100fe400000108a5 */
[--C-:B------:R-:W-:Y:S02]  /*a720*/  FFMA.FTZ R158, R8, c[0x0][0x2d0], -R165.reuse ;  /* 0x0000b400089e7a23 */ /* 0x100fe400000108a5 */
[--C-:B------:R-:W-:Y:S01]  /*a730*/  FFMA.FTZ R159, R9, c[0x0][0x2d0], -R165.reuse ;  /* 0x0000b400099f7a23 */ /* 0x100fe200000108a5 */
[----:B------:R-:W-:Y:S01]  /*a740*/  IADD3 R9, R177, UR4, RZ ;  /* 0x00000004b1097c10 */ /* 0x000fe2000fffe0ff */
[--C-:B------:R-:W-:Y:S01]  /*a750*/  FFMA.FTZ R160, R6, c[0x0][0x2d0], -R164.reuse ;  /* 0x0000b40006a07a23 */ /* 0x100fe200000108a4 */
[----:B------:R-:W2:Y:S01]  /*a760*/  MUFU.EX2 R3, R3 ;  /* 0x0000000300037308 */ /* 0x000ea20000000800 */
[--C-:B------:R-:W-:Y:S01]  /*a770*/  FFMA.FTZ R161, R7, c[0x0][0x2d0], -R164.reuse ;  /* 0x0000b40007a17a23 */ /* 0x100fe200000108a4 */
[----:B------:R-:W-:Y:S01]  /*a780*/  IADD3 R133, R182, R9, RZ ;  /* 0x00000009b6857210 */ /* 0x000fe20007ffe0ff */
[--C-:B------:R-:W-:Y:S02]  /*a790*/  FFMA.FTZ R162, R10, c[0x0][0x2d0], -R164.reuse ;  /* 0x0000b4000aa27a23 */ /* 0x100fe400000108a4 */
[--C-:B------:R-:W-:Y:S02]  /*a7a0*/  FFMA.FTZ R163, R11, c[0x0][0x2d0], -R164.reuse ;  /* 0x0000b4000ba37a23 */ /* 0x100fe400000108a4 */
[----:B------:R-:W3:Y:S01]  /*a7b0*/  LDSM.16.MT88.4 R140, [R133+0x100] ;  /* 0x00010000858c783b */ /* 0x000ee20000004200 */
[--C-:B------:R-:W-:Y:S02]  /*a7c0*/  FFMA.FTZ R166, R12, c[0x0][0x2d0], -R165.reuse ;  /* 0x0000b4000ca67a23 */ /* 0x100fe400000108a5 */
[----:B------:R-:W-:Y:S01]  /*a7d0*/  MUFU.EX2 R156, R156 ;  /* 0x0000009c009c7308 */ /* 0x000fe20000000800 */
[--C-:B------:R-:W-:Y:S02]  /*a7e0*/  FFMA.FTZ R167, R13, c[0x0][0x2d0], -R165.reuse ;  /* 0x0000b4000da77a23 */ /* 0x100fe400000108a5 */
[--C-:B------:R-:W-:Y:S02]  /*a7f0*/  FFMA.FTZ R168, R14, c[0x0][0x2d0], -R164.reuse ;  /* 0x0000b4000ea87a23 */ /* 0x100fe400000108a4 */
[C---:B-1----:R-:W-:Y:S01]  /*a800*/  FMUL.FTZ R4, R132.reuse, R128 ;  /* 0x0000008084047220 */ /* 0x042fe20000410000 */
[----:B------:R-:W-:Y:S01]  /*a810*/  LDSM.16.MT88.4 R148, [R133+0x2900] ;  /* 0x002900008594783b */ /* 0x000fe20000004200 */
[C---:B------:R-:W-:Y:S02]  /*a820*/  FMUL.FTZ R5, R132.reuse, R129 ;  /* 0x0000008184057220 */ /* 0x040fe40000410000 */
[C---:B------:R-:W-:Y:S01]  /*a830*/  FMUL.FTZ R8, R132.reuse, R124 ;  /* 0x0000007c84087220 */ /* 0x040fe20000410000 */
[----:B------:R-:W1:Y:S01]  /*a840*/  MUFU.EX2 R157, R157 ;  /* 0x0000009d009d7308 */ /* 0x000e620000000800 */
[C---:B------:R-:W-:Y:S02]  /*a850*/  FMUL.FTZ R9, R132.reuse, R125 ;  /* 0x0000007d84097220 */ /* 0x040fe40000410000 */
[C---:B------:R-:W-:Y:S02]  /*a860*/  FMUL.FTZ R100, R132.reuse, R100 ;  /* 0x0000006484647220 */ /* 0x040fe40000410000 */
[C---:B--2---:R-:W-:Y:S02]  /*a870*/  FMUL.FTZ R6, R3.reuse, R130 ;  /* 0x0000008203067220 */ /* 0x044fe40000410000 */
[C---:B------:R-:W-:Y:S02]  /*a880*/  FMUL.FTZ R7, R3.reuse, R131 ;  /* 0x0000008303077220 */ /* 0x040fe40000410000 */
[C---:B------:R-:W-:Y:S01]  /*a890*/  FMUL.FTZ R10, R3.reuse, R126 ;  /* 0x0000007e030a7220 */ /* 0x040fe20000410000 */
[----:B------:R-:W-:Y:S01]  /*a8a0*/  MUFU.EX2 R158, R158 ;  /* 0x0000009e009e7308 */ /* 0x000fe20000000800 */
[C---:B------:R-:W-:Y:S02]  /*a8b0*/  FMUL.FTZ R11, R3.reuse, R127 ;  /* 0x0000007f030b7220 */ /* 0x040fe40000410000 */
[----:B------:R-:W2:Y:S01]  /*a8c0*/  LDSM.16.MT88.4 R124, [R176+UR4+0x100] ;  /* 0x00010004b07c783b */ /* 0x000ea20008004200 */
[C---:B------:R-:W-:Y:S02]  /*a8d0*/  FMUL.FTZ R101, R132.reuse, R101 ;  /* 0x0000006584657220 */ /* 0x040fe40000410000 */
[C---:B------:R-:W-:Y:S02]  /*a8e0*/  FMUL.FTZ R102, R3.reuse, R102 ;  /* 0x0000006603667220 */ /* 0x040fe40000410000 */
[----:B------:R-:W-:Y:S02]  /*a8f0*/  FMUL.FTZ R103, R3, R103 ;  /* 0x0000006703677220 */ /* 0x000fe40000410000 */
[----:B------:R-:W4:Y:S01]  /*a900*/  MUFU.EX2 R159, R159 ;  /* 0x0000009f009f7308 */ /* 0x000f220000000800 */
[C---:B------:R-:W-:Y:S02]  /*a910*/  FMUL.FTZ R104, R132.reuse, R104 ;  /* 0x0000006884687220 */ /* 0x040fe40000410000 */
[C---:B------:R-:W-:Y:S01]  /*a920*/  FMUL.FTZ R105, R132.reuse, R105 ;  /* 0x0000006984697220 */ /* 0x040fe20000410000 */
[----:B-1----:R-:W-:Y:S01]  /*a930*/  F2FP.BF16.PACK_AB R128, R157, R156 ;  /* 0x0000009c9d80723e */ /* 0x002fe200000010ff */
[C---:B------:R-:W-:Y:S02]  /*a940*/  FMUL.FTZ R106, R3.reuse, R106 ;  /* 0x0000006a036a7220 */ /* 0x040fe40000410000 */
[C---:B------:R-:W-:Y:S02]  /*a950*/  FMUL.FTZ R107, R3.reuse, R107 ;  /* 0x0000006b036b7220 */ /* 0x040fe40000410000 */
[C---:B------:R-:W-:Y:S01]  /*a960*/  FMUL.FTZ R108, R132.reuse, R108 ;  /* 0x0000006c846c7220 */ /* 0x040fe20000410000 */
[----:B------:R-:W-:Y:S01]  /*a970*/  MUFU.EX2 R160, R160 ;  /* 0x000000a000a07308 */ /* 0x000fe20000000800 */
[----:B------:R-:W-:Y:S02]  /*a980*/  FMUL.FTZ R109, R132, R109 ;  /* 0x0000006d846d7220 */ /* 0x000fe40000410000 */
[C---:B------:R-:W-:Y:S02]  /*a990*/  FMUL.FTZ R110, R3.reuse, R110 ;  /* 0x0000006e036e7220 */ /* 0x040fe40000410000 */
[----:B------:R-:W-:Y:S02]  /*a9a0*/  FMUL.FTZ R111, R3, R111 ;  /* 0x0000006f036f7220 */ /* 0x000fe40000410000 */
[--C-:B------:R-:W-:Y:S02]  /*a9b0*/  FFMA.FTZ R169, R15, c[0x0][0x2d0], -R164.reuse ;  /* 0x0000b4000fa97a23 */ /* 0x100fe400000108a4 */
[--C-:B------:R-:W-:Y:S01]  /*a9c0*/  FFMA.FTZ R170, R16, c[0x0][0x2d0], -R165.reuse ;  /* 0x0000b40010aa7a23 */ /* 0x100fe200000108a5 */
[----:B------:R-:W1:Y:S01]  /*a9d0*/  MUFU.EX2 R161, R161 ;  /* 0x000000a100a17308 */ /* 0x000e620000000800 */
[--C-:B------:R-:W-:Y:S02]  /*a9e0*/  FFMA.FTZ R171, R17, c[0x0][0x2d0], -R165.reuse ;  /* 0x0000b40011ab7a23 */ /* 0x100fe400000108a5 */
[--C-:B------:R-:W-:Y:S01]  /*a9f0*/  FFMA.FTZ R172, R18, c[0x0][0x2d0], -R164.reuse ;  /* 0x0000b40012ac7a23 */ /* 0x100fe200000108a4 */
[----:B----4-:R-:W-:Y:S01]  /*aa00*/  F2FP.BF16.PACK_AB R130, R159, R158 ;  /* 0x0000009e9f82723e */ /* 0x010fe200000010ff */
[--C-:B------:R-:W-:Y:S02]  /*aa10*/  FFMA.FTZ R173, R19, c[0x0][0x2d0], -R164.reuse ;  /* 0x0000b40013ad7a23 */ /* 0x100fe400000108a4 */
[----:B------:R-:W-:Y:S01]  /*aa20*/  LDSM.16.MT88.4 R16, [R133+0x900] ;  /* 0x000900008510783b */ /* 0x000fe20000004200 */
[--C-:B------:R-:W-:Y:S02]  /*aa30*/  FFMA.FTZ R174, R28, c[0x0][0x2d0], -R165.reuse ;  /* 0x0000b4001cae7a23 */ /* 0x100fe400000108a5 */
[----:B------:R-:W-:Y:S01]  /*aa40*/  MUFU.EX2 R162, R162 ;  /* 0x000000a200a27308 */ /* 0x000fe20000000800 */
[--C-:B------:R-:W-:Y:S02]  /*aa50*/  FFMA.FTZ R175, R29, c[0x0][0x2d0], -R165.reuse ;  /* 0x0000b4001daf7a23 */ /* 0x100fe400000108a5 */
[--C-:B------:R-:W-:Y:S02]  /*aa60*/  FFMA.FTZ R210, R30, c[0x0][0x2d0], -R164.reuse ;  /* 0x0000b4001ed27a23 */ /* 0x100fe400000108a4 */
[--C-:B------:R-:W-:Y:S02]  /*aa70*/  FFMA.FTZ R211, R31, c[0x0][0x2d0], -R164.reuse ;  /* 0x0000b4001fd37a23 */ /* 0x100fe400000108a4 */
[----:B------:R-:W-:Y:S01]  /*aa80*/  LDSM.16.MT88.4 R28, [R176+UR4+0x1900] ;  /* 0x00190004b01c783b */ /* 0x000fe20008004200 */
[----:B------:R-:W-:Y:S02]  /*aa90*/  FFMA.FTZ R212, R32, c[0x0][0x2d0], -R165 ;  /* 0x0000b40020d47a23 */ /* 0x000fe400000108a5 */
[----:B------:R-:W4:Y:S01]  /*aaa0*/  MUFU.EX2 R163, R163 ;  /* 0x000000a300a37308 */ /* 0x000f220000000800 */
[----:B------:R-:W-:Y:S02]  /*aab0*/  FFMA.FTZ R213, R34, c[0x0][0x2d0], -R164 ;  /* 0x0000b40022d57a23 */ /* 0x000fe400000108a4 */
[C---:B------:R-:W-:Y:S01]  /*aac0*/  FMUL.FTZ R112, R132.reuse, R112 ;  /* 0x0000007084707220 */ /* 0x040fe20000410000 */
        /* <DEDUP_REMOVED lines=10> */
[----:B------:R-:W1:Y:S01]  /*ab70*/  MUFU.EX2 R167, R167 ;  /* 0x000000a700a77308 */ /* 0x000e620000000800 */
[C---:B------:R-:W-:Y:S02]  /*ab80*/  FMUL.FTZ R121, R132.reuse, R121 ;  /* 0x0000007984797220 */ /* 0x040fe40000410000 */
[----:B------:R-:W-:Y:S01]  /*ab90*/  FMUL.FTZ R122, R3, R122 ;  /* 0x0000007a037a7220 */ /* 0x000fe20000410000 */
[----:B----4-:R-:W-:Y:S01]  /*aba0*/  F2FP.BF16.PACK_AB R131, R163, R162 ;  /* 0x000000a2a383723e */ /* 0x010fe200000010ff */
[C---:B------:R-:W-:Y:S02]  /*abb0*/  FMUL.FTZ R123, R3.reuse, R123 ;  /* 0x0000007b037b7220 */ /* 0x040fe40000410000 */
[C---:B------:R-:W-:Y:S02]  /*abc0*/  FMUL.FTZ R36, R132.reuse, R36 ;  /* 0x0000002484247220 */ /* 0x040fe40000410000 */
[----:B------:R-:W-:Y:S01]  /*abd0*/  FMUL.FTZ R37, R132, R37 ;  /* 0x0000002584257220 */ /* 0x000fe20000410000 */
[----:B------:R-:W-:Y:S01]  /*abe0*/  MUFU.EX2 R168, R168 ;  /* 0x000000a800a87308 */ /* 0x000fe20000000800 */
[C---:B------:R-:W-:Y:S05]  /*abf0*/  HMMA.16816.F32.BF16 R4, R128.reuse, R136, R4 ;  /* 0x000000888004723c */ /* 0x040fea0000041804 */
[C---:B------:R-:W-:Y:S02]  /*ac00*/  FMUL.FTZ R38, R3.reuse, R38 ;  /* 0x0000002603267220 */ /* 0x040fe40000410000 */
[----:B------:R-:W-:Y:S01]  /*ac10*/  IADD3 R137, R176, UR4, RZ ;  /* 0x00000004b0897c10 */ /* 0x000fe2000fffe0ff */
[C---:B------:R-:W-:Y:S01]  /*ac20*/  HMMA.16816.F32.BF16 R8, R128.reuse, R138, R8 ;  /* 0x0000008a8008723c */ /* 0x040fe20000041808 */
[----:B------:R-:W4:Y:S03]  /*ac30*/  MUFU.EX2 R169, R169 ;  /* 0x000000a900a97308 */ /* 0x000f260000000800 */
[----:B------:R-:W-:Y:S01]  /*ac40*/  IADD3 R134, R182, R137, RZ ;  /* 0x00000089b6867210 */ /* 0x000fe20007ffe0ff */
[C---:B------:R-:W-:Y:S02]  /*ac50*/  FMUL.FTZ R39, R3.reuse, R39 ;  /* 0x0000002703277220 */ /* 0x040fe40000410000 */
[C---:B------:R-:W-:Y:S01]  /*ac60*/  FMUL.FTZ R40, R132.reuse, R40 ;  /* 0x0000002884287220 */ /* 0x040fe20000410000 */
[C---:B---3--:R-:W-:Y:S01]  /*ac70*/  HMMA.16816.F32.BF16 R100, R128.reuse, R140, R100 ;  /* 0x0000008c8064723c */ /* 0x048fe20000041864 */
[----:B------:R-:W3:Y:S02]  /*ac80*/  LDSM.16.MT88.4 R136, [R134+0x100] ;  /* 0x000100008688783b */ /* 0x000ee40000004200 */
[----:B------:R-:W-:Y:S01]  /*ac90*/  MUFU.EX2 R170, R170 ;  /* 0x000000aa00aa7308 */ /* 0x000fe20000000800 */
[C---:B------:R-:W-:Y:S02]  /*aca0*/  FMUL.FTZ R41, R132.reuse, R41 ;  /* 0x0000002984297220 */ /* 0x040fe40000410000 */
[C---:B------:R-:W-:Y:S02]  /*acb0*/  FMUL.FTZ R42, R3.reuse, R42 ;  /* 0x0000002a032a7220 */ /* 0x040fe40000410000 */
[C---:B------:R-:W-:Y:S01]  /*acc0*/  HMMA.16816.F32.BF16 R104, R128.reuse, R142, R104 ;  /* 0x0000008e8068723c */ /* 0x040fe20000041868 */
[----:B------:R-:W5:Y:S03]  /*acd0*/  LDSM.16.MT88.4 R140, [R177+UR4+0x2100] ;  /* 0x00210004b18c783b */ /* 0x000f660008004200 */
[C---:B------:R-:W-:Y:S01]  /*ace0*/  FMUL.FTZ R43, R3.reuse, R43 ;  /* 0x0000002b032b7220 */ /* 0x040fe20000410000 */
[----:B------:R-:W1:Y:S01]  /*acf0*/  MUFU.EX2 R171, R171 ;  /* 0x000000ab00ab7308 */ /* 0x000e620000000800 */
[C---:B------:R-:W-:Y:S02]  /*ad00*/  FMUL.FTZ R44, R132.reuse, R44 ;  /* 0x0000002c842c7220 */ /* 0x040fe40000410000 */
[C---:B--2---:R-:W-:Y:S01]  /*ad10*/  HMMA.16816.F32.BF16 R108, R128.reuse, R124, R108 ;  /* 0x0000007c806c723c */ /* 0x044fe2000004186c */
[----:B------:R-:W-:Y:S03]  /*ad20*/  LDSM.16.MT88.4 R12, [R134+0x4100] ;  /* 0x00410000860c783b */ /* 0x000fe60000004200 */
[C---:B------:R-:W-:Y:S02]  /*ad30*/  FMUL.FTZ R45, R132.reuse, R45 ;  /* 0x0000002d842d7220 */ /* 0x040fe40000410000 */
[C---:B------:R-:W-:Y:S01]  /*ad40*/  FMUL.FTZ R46, R3.reuse, R46 ;  /* 0x0000002e032e7220 */ /* 0x040fe20000410000 */
[----:B------:R-:W-:Y:S01]  /*ad50*/  MUFU.EX2 R172, R172 ;  /* 0x000000ac00ac7308 */ /* 0x000fe20000000800 */
[C---:B------:R-:W-:Y:S01]  /*ad60*/  HMMA.16816.F32.BF16 R112, R128.reuse, R126, R112 ;  /* 0x0000007e8070723c */ /* 0x040fe20000041870 */
[----:B------:R-:W2:Y:S03]  /*ad70*/  LDSM.16.MT88.4 R124, [R133+0x2100] ;  /* 0x00210000857c783b */ /* 0x000ea60000004200 */
[C---:B------:R-:W-:Y:S02]  /*ad80*/  FMUL.FTZ R47, R3.reuse, R47 ;  /* 0x0000002f032f7220 */ /* 0x040fe40000410000 */
[C---:B------:R-:W-:Y:S02]  /*ad90*/  FMUL.FTZ R48, R132.reuse, R48 ;  /* 0x0000003084307220 */ /* 0x040fe40000410000 */
[C---:B------:R-:W-:Y:S01]  /*ada0*/  FMUL.FTZ R49, R132.reuse, R49 ;  /* 0x0000003184317220 */ /* 0x040fe20000410000 */
[----:B------:R-:W1:Y:S03]  /*adb0*/  MUFU.EX2 R173, R173 ;  /* 0x000000ad00ad7308 */ /* 0x000e660000000800 */
[C---:B------:R-:W-:Y:S02]  /*adc0*/  FMUL.FTZ R50, R3.reuse, R50 ;  /* 0x0000003203327220 */ /* 0x040fe40000410000 */
[C---:B------:R-:W-:Y:S02]  /*add0*/  FMUL.FTZ R51, R3.reuse, R51 ;  /* 0x0000003303337220 */ /* 0x040fe40000410000 */
[C---:B------:R-:W-:Y:S01]  /*ade0*/  FMUL.FTZ R52, R132.reuse, R52 ;  /* 0x0000003484347220 */ /* 0x040fe20000410000 */
[C---:B---3--:R-:W-:Y:S02]  /*adf0*/  HMMA.16816.F32.BF16 R116, R128.reuse, R136, R116 ;  /* 0x000000888074723c */ /* 0x048fe40000041874 */
[----:B------:R-:W-:Y:S01]  /*ae00*/  MUFU.EX2 R174, R174 ;  /* 0x000000ae00ae7308 */ /* 0x000fe20000000800 */
[C---:B------:R-:W-:Y:S02]  /*ae10*/  FMUL.FTZ R53, R132.reuse, R53 ;  /* 0x0000003584357220 */ /* 0x040fe40000410000 */
[C---:B------:R-:W-:Y:S02]  /*ae20*/  FMUL.FTZ R54, R3.reuse, R54 ;  /* 0x0000003603367220 */ /* 0x040fe40000410000 */
[C---:B------:R-:W-:Y:S01]  /*ae30*/  FMUL.FTZ R55, R3.reuse, R55 ;  /* 0x0000003703377220 */ /* 0x040fe20000410000 */
[C---:B------:R-:W-:Y:S01]  /*ae40*/  HMMA.16816.F32.BF16 R120, R128.reuse, R138, R120 ;  /* 0x0000008a8078723c */ /* 0x040fe20000041878 */
[----:B------:R-:W3:Y:S03]  /*ae50*/  LDSM.16.MT88.4 R136, [R176+UR4+0x2100] ;  /* 0x00210004b088783b */ /* 0x000ee60008004200 */
[C---:B------:R-:W-:Y:S01]  /*ae60*/  FMUL.FTZ R56, R132.reuse, R56 ;  /* 0x0000003884387220 */ /* 0x040fe20000410000 */
[----:B------:R-:W-:Y:S01]  /*ae70*/  MUFU.EX2 R175, R175 ;  /* 0x000000af00af7308 */ /* 0x000fe20000000800 */
[C---:B------:R-:W-:Y:S02]  /*ae80*/  FMUL.FTZ R57, R132.reuse, R57 ;  /* 0x0000003984397220 */ /* 0x040fe40000410000 */
[C---:B-----5:R-:W-:Y:S04]  /*ae90*/  HMMA.16816.F32.BF16 R36, R128.reuse, R140, R36 ;  /* 0x0000008c8024723c */ /* 0x060fe80000041824 */
[C---:B------:R-:W-:Y:S02]  /*aea0*/  FMUL.FTZ R58, R3.reuse, R58 ;  /* 0x0000003a033a7220 */ /* 0x040fe40000410000 */
[C---:B------:R-:W-:Y:S01]  /*aeb0*/  FMUL.FTZ R59, R3.reuse, R59 ;  /* 0x0000003b033b7220 */ /* 0x040fe20000410000 */
[----:B------:R-:W-:Y:S01]  /*aec0*/  MUFU.EX2 R210, R210 ;  /* 0x000000d200d27308 */ /* 0x000fe20000000800 */
[C---:B------:R-:W-:Y:S01]  /*aed0*/  HMMA.16816.F32.BF16 R40, R128.reuse, R142, R40 ;  /* 0x0000008e8028723c */ /* 0x040fe20000041828 */
[----:B------:R-:W5:Y:S03]  /*aee0*/  LDSM.16.MT88.4 R140, [R134+0x2100] ;  /* 0x00210000868c783b */ /* 0x000f660000004200 */
[C---:B------:R-:W-:Y:S02]  /*aef0*/  FMUL.FTZ R60, R132.reuse, R60 ;  /* 0x0000003c843c7220 */ /* 0x040fe40000410000 */
[C---:B------:R-:W-:Y:S02]  /*af00*/  FMUL.FTZ R61, R132.reuse, R61 ;  /* 0x0000003d843d7220 */ /* 0x040fe40000410000 */
[C---:B--2---:R-:W-:Y:S01]  /*af10*/  HMMA.16816.F32.BF16 R44, R128.reuse, R124, R44 ;  /* 0x0000007c802c723c */ /* 0x044fe2000004182c */
[----:B------:R-:W-:Y:S03]  /*af20*/  MUFU.EX2 R211, R211 ;  /* 0x000000d300d37308 */ /* 0x000fe60000000800 */
[C---:B------:R-:W-:Y:S02]  /*af30*/  FMUL.FTZ R62, R3.reuse, R62 ;  /* 0x0000003e033e7220 */ /* 0x040fe40000410000 */
[C---:B------:R-:W-:Y:S02]  /*af40*/  FMUL.FTZ R63, R3.reuse, R63 ;  /* 0x0000003f033f7220 */ /* 0x040fe40000410000 */
[C---:B------:R-:W-:Y:S01]  /*af50*/  HMMA.16816.F32.BF16 R48, R128.reuse, R126, R48 ;  /* 0x0000007e8030723c */ /* 0x040fe20000041830 */
[----:B------:R-:W2:Y:S02]  /*af60*/  LDSM.16.MT88.4 R124, [R177+UR4+0x4100] ;  /* 0x00410004b17c783b */ /* 0x000ea40008004200 */
[----:B------:R-:W-:Y:S01]  /*af70*/  MUFU.EX2 R212, R212 ;  /* 0x000000d400d47308 */ /* 0x000fe20000000800 */
[C---:B------:R-:W-:Y:S02]  /*af80*/  FMUL.FTZ R64, R132.reuse, R64 ;  /* 0x0000004084407220 */ /* 0x040fe40000410000 */
[C---:B------:R-:W-:Y:S02]  /*af90*/  FMUL.FTZ R65, R132.reuse, R65 ;  /* 0x0000004184417220 */ /* 0x040fe40000410000 */
[C---:B------:R-:W-:Y:S01]  /*afa0*/  FMUL.FTZ R66, R3.reuse, R66 ;  /* 0x0000004203427220 */ /* 0x040fe20000410000 */
[C---:B---3--:R-:W-:Y:S03]  /*afb0*/  HMMA.16816.F32.BF16 R52, R128.reuse, R136, R52 ;  /* 0x000000888034723c */ /* 0x048fe60000041834 */
[C---:B------:R-:W-:Y:S01]  /*afc0*/  FMUL.FTZ R67, R3.reuse, R67 ;  /* 0x0000004303437220 */ /* 0x040fe20000410000 */
[----:B------:R-:W-:Y:S01]  /*afd0*/  MUFU.EX2 R213, R213 ;  /* 0x000000d500d57308 */ /* 0x000fe20000000800 */
[C---:B------:R-:W-:Y:S02]  /*afe0*/  FMUL.FTZ R68, R132.reuse, R68 ;  /* 0x0000004484447220 */ /* 0x040fe40000410000 */
[C---:B------:R-:W-:Y:S01]  /*aff0*/  FMUL.FTZ R69, R132.reuse, R69 ;  /* 0x0000004584457220 */ /* 0x040fe20000410000 */
        /* <DEDUP_REMOVED lines=8> */
[----:B------:R-:W5:Y:S03]  /*b080*/  LDSM.16.MT88.4 R140, [R176+UR4+0x4100] ;  /* 0x00410004b08c783b */ /* 0x000f660008004200 */
[C---:B------:R-:W-:Y:S02]  /*b090*/  FMUL.FTZ R74, R3.reuse, R74 ;  /* 0x0000004a034a7220 */ /* 0x040fe40000410000 */
[C---:B------:R-:W-:Y:S02]  /*b0a0*/  FMUL.FTZ R75, R3.reuse, R75 ;  /* 0x0000004b034b7220 */ /* 0x040fe40000410000 */
[C---:B--2---:R-:W-:Y:S04]  /*b0b0*/  HMMA.16816.F32.BF16 R68, R128.reuse, R124, R68 ;  /* 0x0000007c8044723c */ /* 0x044fe80000041844 */
[C---:B------:R-:W-:Y:S02]  /*b0c0*/  FMUL.FTZ R76, R132.reuse, R76 ;  /* 0x0000004c844c7220 */ /* 0x040fe40000410000 */
[C---:B------:R-:W-:Y:S02]  /*b0d0*/  FMUL.FTZ R77, R132.reuse, R77 ;  /* 0x0000004d844d7220 */ /* 0x040fe40000410000 */
[C---:B------:R-:W-:Y:S01]  /*b0e0*/  HMMA.16816.F32.BF16 R72, R128.reuse, R126, R72 ;  /* 0x0000007e8048723c */ /* 0x040fe20000041848 */
[----:B------:R-:W2:Y:S03]  /*b0f0*/  LDSM.16.MT88.4 R124, [R177+UR4+0x900] ;  /* 0x00090004b17c783b */ /* 0x000ea60008004200 */
[C---:B------:R-:W-:Y:S02]  /*b100*/  FMUL.FTZ R78, R3.reuse, R78 ;  /* 0x0000004e034e7220 */ /* 0x040fe40000410000 */
[C---:B------:R-:W-:Y:S02]  /*b110*/  FMUL.FTZ R79, R3.reuse, R79 ;  /* 0x0000004f034f7220 */ /* 0x040fe40000410000 */
[C---:B------:R-:W-:Y:S04]  /*b120*/  FMUL.FTZ R80, R132.reuse, R80 ;  /* 0x0000005084507220 */ /* 0x040fe80000410000 */
[C---:B------:R-:W-:Y:S01]  /*b130*/  FMUL.FTZ R81, R132.reuse, R81 ;  /* 0x0000005184517220 */ /* 0x040fe20000410000 */
[C---:B---3--:R-:W-:Y:S03]  /*b140*/  HMMA.16816.F32.BF16 R76, R128.reuse, R136, R76 ;  /* 0x00000088804c723c */ /* 0x048fe6000004184c */
[C---:B------:R-:W-:Y:S02]  /*b150*/  FMUL.FTZ R82, R3.reuse, R82 ;  /* 0x0000005203527220 */ /* 0x040fe40000410000 */
[C---:B------:R-:W-:Y:S02]  /*b160*/  FMUL.FTZ R83, R3.reuse, R83 ;  /* 0x0000005303537220 */ /* 0x040fe40000410000 */
[C---:B------:R-:W-:Y:S02]  /*b170*/  FMUL.FTZ R84, R132.reuse, R84 ;  /* 0x0000005484547220 */ /* 0x040fe40000410000 */
[C---:B------:R-:W-:Y:S03]  /*b180*/  FMUL.FTZ R85, R132.reuse, R85 ;  /* 0x0000005584557220 */ /* 0x040fe60000410000 */
[C---:B------:R-:W-:Y:S01]  /*b190*/  HMMA.16816.F32.BF16 R80, R128.reuse, R138, R80 ;  /* 0x0000008a8050723c */ /* 0x040fe20000041850 */
[----:B------:R-:W3:Y:S02]  /*b1a0*/  LDSM.16.MT88.4 R136, [R176+UR4+0x900] ;  /* 0x00090004b088783b */ /* 0x000ee40008004200 */
[C---:B------:R-:W-:Y:S02]  /*b1b0*/  FMUL.FTZ R86, R3.reuse, R86 ;  /* 0x0000005603567220 */ /* 0x040fe40000410000 */
[C---:B------:R-:W-:Y:S02]  /*b1c0*/  FMUL.FTZ R87, R3.reuse, R87 ;  /* 0x0000005703577220 */ /* 0x040fe40000410000 */
[C---:B------:R-:W-:Y:S02]  /*b1d0*/  FMUL.FTZ R88, R132.reuse, R88 ;  /* 0x0000005884587220 */ /* 0x040fe40000410000 */
[C---:B------:R-:W-:Y:S03]  /*b1e0*/  FMUL.FTZ R89, R132.reuse, R89 ;  /* 0x0000005984597220 */ /* 0x040fe60000410000 */
[C---:B-----5:R-:W-:Y:S03]  /*b1f0*/  HMMA.16816.F32.BF16 R84, R128.reuse, R140, R84 ;  /* 0x0000008c8054723c */ /* 0x060fe60000041854 */
[C---:B------:R-:W-:Y:S02]  /*b200*/  FMUL.FTZ R90, R3.reuse, R90 ;  /* 0x0000005a035a7220 */ /* 0x040fe40000410000 */
[C---:B------:R-:W-:Y:S02]  /*b210*/  FMUL.FTZ R91, R3.reuse, R91 ;  /* 0x0000005b035b7220 */ /* 0x040fe40000410000 */
[C---:B------:R-:W-:Y:S02]  /*b220*/  FMUL.FTZ R92, R132.reuse, R92 ;  /* 0x0000005c845c7220 */ /* 0x040fe40000410000 */
[C---:B------:R-:W-:Y:S03]  /*b230*/  FMUL.FTZ R93, R132.reuse, R93 ;  /* 0x0000005d845d7220 */ /* 0x040fe60000410000 */
[C---:B------:R-:W-:Y:S01]  /*b240*/  HMMA.16816.F32.BF16 R88, R128.reuse, R142, R88 ;  /* 0x0000008e8058723c */ /* 0x040fe20000041858 */
[----:B------:R-:W5:Y:S02]  /*b250*/  LDSM.16.MT88.4 R140, [R134+0x900] ;  /* 0x00090000868c783b */ /* 0x000f640000004200 */
[C---:B------:R-:W-:Y:S02]  /*b260*/  FMUL.FTZ R94, R3.reuse, R94 ;  /* 0x0000005e035e7220 */ /* 0x040fe40000410000 */
[C---:B------:R-:W-:Y:S02]  /*b270*/  FMUL.FTZ R95, R3.reuse, R95 ;  /* 0x0000005f035f7220 */ /* 0x040fe40000410000 */
[C---:B------:R-:W-:Y:S02]  /*b280*/  FMUL.FTZ R96, R132.reuse, R96 ;  /* 0x0000006084607220 */ /* 0x040fe40000410000 */
[C---:B------:R-:W-:Y:S03]  /*b290*/  FMUL.FTZ R97, R132.reuse, R97 ;  /* 0x0000006184617220 */ /* 0x040fe60000410000 */
[C---:B------:R-:W-:Y:S03]  /*b2a0*/  HMMA.16816.F32.BF16 R92, R128.reuse, R12, R92 ;  /* 0x0000000c805c723c */ /* 0x040fe6000004185c */
[C---:B------:R-:W-:Y:S02]  /*b2b0*/  FMUL.FTZ R98, R3.reuse, R98 ;  /* 0x0000006203627220 */ /* 0x040fe40000410000 */
[----:B------:R-:W-:Y:S02]  /*b2c0*/  FMUL.FTZ R99, R3, R99 ;  /* 0x0000006303637220 */ /* 0x000fe40000410000 */
[----:B-1----:R-:W-:Y:S01]  /*b2d0*/  F2FP.BF16.PACK_AB R12, R167, R166 ;  /* 0x000000a6a70c723e */ /* 0x002fe200000010ff */
[----:B------:R-:W-:Y:S01]  /*b2e0*/  FFMA.FTZ R156, R132, R197, R156 ;  /* 0x000000c5849c7223 */ /* 0x000fe2000001009c */
[----:B----4-:R-:W-:Y:S03]  /*b2f0*/  F2FP.BF16.PACK_AB R13, R169, R168 ;  /* 0x000000a8a90d723e */ /* 0x010fe600000010ff */
[----:B------:R-:W-:Y:S01]  /*b300*/  HMMA.16816.F32.BF16 R96, R128, R14, R96 ;  /* 0x0000000e8060723c */ /* 0x000fe20000041860 */
[----:B------:R-:W-:Y:S02]  /*b310*/  LDSM.16.MT88.4 R128, [R133+0x4900] ;  /* 0x004900008580783b */ /* 0x000fe40000004200 */
[----:B------:R-:W-:Y:S01]  /*b320*/  FFMA.FTZ R160, R3, R198, R160 ;  /* 0x000000c603a07223 */ /* 0x000fe200000100a0 */
[----:B------:R-:W-:Y:S01]  /*b330*/  IADD3 R3, R202, -0x2, RZ ;  /* 0xfffffffeca037810 */ /* 0x000fe20007ffe0ff */
[----:B------:R-:W-:Y:S02]  /*b340*/  FADD.FTZ R157, R157, R156 ;  /* 0x0000009c9d9d7221 */ /* 0x000fe40000010000 */
[----:B------:R-:W-:Y:S01]  /*b350*/  F2FP.BF16.PACK_AB R14, R171, R170 ;  /* 0x000000aaab0e723e */ /* 0x000fe200000010ff */
[----:B------:R-:W-:Y:S01]  /*b360*/  FADD.FTZ R161, R161, R160 ;  /* 0x000000a0a1a17221 */ /* 0x000fe20000010000 */
[----:B------:R-:W-:Y:S02]  /*b370*/  F2FP.BF16.PACK_AB R15, R173, R172 ;  /* 0x000000acad0f723e */ /* 0x000fe400000010ff */
[----:B------:R-:W-:Y:S01]  /*b380*/  ISETP.GE.AND P0, PT, R3, UR11, PT ;  /* 0x0000000b03007c0c */ /* 0x000fe2000bf06270 */
[----:B------:R-:W-:Y:S02]  /*b390*/  FADD.FTZ R158, R158, R157 ;  /* 0x0000009d9e9e7221 */ /* 0x000fe40000010000 */
[----:B------:R-:W-:Y:S02]  /*b3a0*/  FADD.FTZ R162, R162, R161 ;  /* 0x000000a1a2a27221 */ /* 0x000fe40000010000 */
[C---:B--2---:R-:W-:Y:S05]  /*b3b0*/  HMMA.16816.F32.BF16 R4, R12.reuse, R124, R4 ;  /* 0x0000007c0c04723c */ /* 0x044fea0000041804 */
        /* <DEDUP_REMOVED lines=10> */
[----:B------:R-:W2:Y:S03]  /*b460*/  LDSM.16.MT88.4 R16, [R177+UR4+0x4900] ;  /* 0x00490004b110783b */ /* 0x000ea60008004200 */
[----:B------:R-:W-:Y:S02]  /*b470*/  FADD.FTZ R170, R170, R167 ;  /* 0x000000a7aaaa7221 */ /* 0x000fe40000010000 */
[----:B------:R-:W-:Y:S02]  /*b480*/  FADD.FTZ R172, R172, R169 ;  /* 0x000000a9acac7221 */ /* 0x000fe40000010000 */
[C---:B---3--:R-:W-:Y:S04]  /*b490*/  HMMA.16816.F32.BF16 R108, R12.reuse, R136, R108 ;  /* 0x000000880c6c723c */ /* 0x048fe8000004186c */
[----:B------:R-:W-:Y:S02]  /*b4a0*/  FADD.FTZ R171, R171, R170 ;  /* 0x000000aaabab7221 */ /* 0x000fe40000010000 */
[----:B------:R-:W-:Y:S02]  /*b4b0*/  FADD.FTZ R173, R173, R172 ;  /* 0x000000acadad7221 */ /* 0x000fe40000010000 */
[C---:B------:R-:W-:Y:S01]  /*b4c0*/  HMMA.16816.F32.BF16 R112, R12.reuse, R138, R112 ;  /* 0x0000008a0c70723c */ /* 0x040fe20000041870 */
[----:B------:R-:W3:Y:S07]  /*b4d0*/  LDSM.16.MT88.4 R136, [R176+UR4+0x4900] ;  /* 0x00490004b088783b */ /* 0x000eee0008004200 */
[C---:B-----5:R-:W-:Y:S08]  /*b4e0*/  HMMA.16816.F32.BF16 R116, R12.reuse, R140, R116 ;  /* 0x0000008c0c74723c */ /* 0x060ff00000041874 */
[C---:B------:R-:W-:Y:S01]  /*b4f0*/  HMMA.16816.F32.BF16 R120, R12.reuse, R142, R120 ;  /* 0x0000008e0c78723c */ /* 0x040fe20000041878 */
[----:B------:R-:W-:Y:S07]  /*b500*/  LDSM.16.MT88.4 R140, [R176+UR4+0x1100] ;  /* 0x00110004b08c783b */ /* 0x000fee0008004200 */
[C---:B------:R-:W-:Y:S08]  /*b510*/  HMMA.16816.F32.BF16 R36, R12.reuse, R144, R36 ;  /* 0x000000900c24723c */ /* 0x040ff00000041824 */
[C---:B------:R-:W-:Y:S01]  /*b520*/  HMMA.16816.F32.BF16 R40, R12.reuse, R146, R40 ;  /* 0x000000920c28723c */ /* 0x040fe20000041828 */
[----:B------:R-:W-:Y:S07]  /*b530*/  LDSM.16.MT88.4 R144, [R177+UR4+0x5900] ;  /* 0x00590004b190783b */ /* 0x000fee0008004200 */
        /* <DEDUP_REMOVED lines=8> */
[----:B------:R-:W4:Y:S01]  /*b5c0*/  LDSM.16.MT88.4 R20, [R134+0x4900] ;  /* 0x004900008614783b */ /* 0x000f220000004200 */
[--C-:B------:R-:W-:Y:S01]  /*b5d0*/  FFMA.FTZ R152, R24, c[0x0][0x2d0], -R165.reuse ;  /* 0x0000b40018987a23 */ /* 0x100fe200000108a5 */
[C---:B------:R-:W-:Y:S01]  /*b5e0*/  HMMA.16816.F32.BF16 R56, R12.reuse, R154, R56 ;  /* 0x0000009a0c38723c */ /* 0x040fe20000041838 */
[----:B------:R-:W5:Y:S03]  /*b5f0*/  MUFU.EX2 R149, R149 ;  /* 0x0000009500957308 */ /* 0x000f660000000800 */
[--C-:B------:R-:W-:Y:S02]  /*b600*/  FFMA.FTZ R153, R25, c[0x0][0x2d0], -R165.reuse ;  /* 0x0000b40019997a23 */ /* 0x100fe400000108a5 */
[----:B------:R-:W-:Y:S02]  /*b610*/  FFMA.FTZ R165, R33, c[0x0][0x2d0], -R165 ;  /* 0x0000b40021a57a23 */ /* 0x000fe400000108a5 */
[C---:B-1----:R-:W-:Y:S03]  /*b620*/  HMMA.16816.F32.BF16 R60, R12.reuse, R124, R60 ;  /* 0x0000007c0c3c723c */ /* 0x042fe6000004183c */
[----:B------:R-:W-:Y:S01]  /*b630*/  MUFU.EX2 R150, R150 ;  /* 0x0000009600967308 */ /* 0x000fe20000000800 */
[--C-:B------:R-:W-:Y:S02]  /*b640*/  FFMA.FTZ R154, R26, c[0x0][0x2d0], -R164.reuse ;  /* 0x0000b4001a9a7a23 */ /* 0x100fe400000108a4 */
[--C-:B------:R-:W-:Y:S02]  /*b650*/  FFMA.FTZ R155, R27, c[0x0][0x2d0], -R164.reuse ;  /* 0x0000b4001b9b7a23 */ /* 0x100fe400000108a4 */
[C---:B------:R-:W-:Y:S01]  /*b660*/  HMMA.16816.F32.BF16 R64, R12.reuse, R126, R64 ;  /* 0x0000007e0c40723c */ /* 0x040fe20000041840 */
[----:B------:R-:W-:Y:S03]  /*b670*/  LDSM.16.MT88.4 R124, [R133+0x1100] ;  /* 0x00110000857c783b */ /* 0x000fe60000004200 */
[----:B------:R-:W-:Y:S01]  /*b680*/  FFMA.FTZ R164, R35, c[0x0][0x2d0], -R164 ;  /* 0x0000b40023a47a23 */ /* 0x000fe200000108a4 */
[----:B------:R-:W1:Y:S03]  /*b690*/  MUFU.EX2 R151, R151 ;  /* 0x0000009700977308 */ /* 0x000e660000000800 */
[C---:B--2---:R-:W-:Y:S01]  /*b6a0*/  HMMA.16816.F32.BF16 R68, R12.reuse, R16, R68 ;  /* 0x000000100c44723c */ /* 0x044fe20000041844 */
[----:B------:R-:W-:Y:S06]  /*b6b0*/  LDSM.16.MT88.4 R24, [R134+0x1100] ;  /* 0x001100008618783b */ /* 0x000fec0000004200 */
[----:B------:R-:W-:Y:S01]  /*b6c0*/  MUFU.EX2 R152, R152 ;  /* 0x0000009800987308 */ /* 0x000fe20000000800 */
[C---:B------:R-:W-:Y:S01]  /*b6d0*/  HMMA.16816.F32.BF16 R72, R12.reuse, R18, R72 ;  /* 0x000000120c48723c */ /* 0x040fe20000041848 */
[----:B------:R-:W2:Y:S07]  /*b6e0*/  LDSM.16.MT88.4 R16, [R177+UR4+0x1100] ;  /* 0x00110004b110783b */ /* 0x000eae0008004200 */
[C---:B------:R-:W-:Y:S01]  /*b6f0*/  HMMA.16816.F32.BF16 R76, R12.reuse, R128, R76 ;  /* 0x000000800c4c723c */ /* 0x040fe2000004184c */
[----:B------:R-:W-:Y:S01]  /*b700*/  LDSM.16.MT88.4 R32, [R134+0x1900] ;  /* 0x001900008620783b */ /* 0x000fe20000004200 */
[----:B------:R-:W1:Y:S06]  /*b710*/  MUFU.EX2 R153, R153 ;  /* 0x0000009900997308 */ /* 0x000e6c0000000800 */
[C---:B------:R-:W-:Y:S01]  /*b720*/  HMMA.16816.F32.BF16 R80, R12.reuse, R130, R80 ;  /* 0x000000820c50723c */ /* 0x040fe20000041850 */
[----:B------:R-:W1:Y:S03]  /*b730*/  LDSM.16.MT88.4 R128, [R177+UR4+0x3100] ;  /* 0x00310004b180783b */ /* 0x000e660008004200 */
[----:B------:R-:W-:Y:S04]  /*b740*/  MUFU.EX2 R154, R154 ;  /* 0x0000009a009a7308 */ /* 0x000fe80000000800 */
[C---:B---3--:R-:W-:Y:S06]  /*b750*/  HMMA.16816.F32.BF16 R84, R12.reuse, R136, R84 ;  /* 0x000000880c54723c */ /* 0x048fec0000041854 */
[----:B------:R-:W3:Y:S02]  /*b760*/  MUFU.EX2 R155, R155 ;  /* 0x0000009b009b7308 */ /* 0x000ee40000000800 */
[C---:B------:R-:W-:Y:S01]  /*b770*/  HMMA.16816.F32.BF16 R88, R12.reuse, R138, R88 ;  /* 0x0000008a0c58723c */ /* 0x040fe20000041858 */
[----:B------:R-:W-:Y:S07]  /*b780*/  LDSM.16.MT88.4 R136, [R176+UR4+0x3900] ;  /* 0x00390004b088783b */ /* 0x000fee0008004200 */
[C---:B----4-:R-:W-:Y:S01]  /*b790*/  HMMA.16816.F32.BF16 R92, R12.reuse, R20, R92 ;  /* 0x000000140c5c723c */ /* 0x050fe2000004185c */
[----:B------:R-:W4:Y:S07]  /*b7a0*/  MUFU.EX2 R165, R165 ;  /* 0x000000a500a57308 */ /* 0x000f2e0000000800 */
[----:B------:R-:W-:Y:S01]  /*b7b0*/  HMMA.16816.F32.BF16 R96, R12, R22, R96 ;  /* 0x000000160c60723c */ /* 0x000fe20000041860 */
[----:B------:R-:W4:Y:S02]  /*b7c0*/  LDSM.16.MT88.4 R20, [R133+0x3100] ;  /* 0x003100008514783b */ /* 0x000f240000004200 */
[----:B------:R-:W4:Y:S04]  /*b7d0*/  MUFU.EX2 R164, R164 ;  /* 0x000000a400a47308 */ /* 0x000f280000000800 */
[----:B-----5:R-:W-:Y:S01]  /*b7e0*/  F2FP.BF16.PACK_AB R12, R149, R148 ;  /* 0x00000094950c723e */ /* 0x020fe200000010ff */
[----:B------:R-:W-:Y:S01]  /*b7f0*/  FADD.FTZ R148, R148, R171 ;  /* 0x000000ab94947221 */ /* 0x000fe20000010000 */
[----:B-1----:R-:W-:Y:S03]  /*b800*/  F2FP.BF16.PACK_AB R13, R151, R150 ;  /* 0x00000096970d723e */ /* 0x002fe600000010ff */
[----:B------:R-:W-:Y:S01]  /*b810*/  F2FP.BF16.PACK_AB R14, R153, R152 ;  /* 0x00000098990e723e */ /* 0x000fe200000010ff */
[----:B------:R-:W-:Y:S01]  /*b820*/  FADD.FTZ R150, R150, R173 ;  /* 0x000000ad96967221 */ /* 0x000fe20000010000 */
[----:B---3--:R-:W-:Y:S01]  /*b830*/  F2FP.BF16.PACK_AB R15, R155, R154 ;  /* 0x0000009a9b0f723e */ /* 0x008fe200000010ff */
        /* <DEDUP_REMOVED lines=8> */
[----:B------:R-:W1:Y:S07]  /*b8c0*/  LDSM.16.MT88.4 R16, [R176+UR4+0x3100] ;  /* 0x00310004b010783b */ /* 0x000e6e0008004200 */
[C---:B------:R-:W-:Y:S08]  /*b8d0*/  HMMA.16816.F32.BF16 R100, R12.reuse, R124, R100 ;  /* 0x0000007c0c64723c */ /* 0x040ff00000041864 */
[C---:B------:R-:W-:Y:S01]  /*b8e0*/  HMMA.16816.F32.BF16 R104, R12.reuse, R126, R104 ;  /* 0x0000007e0c68723c */ /* 0x040fe20000041868 */
[----:B------:R-:W-:Y:S07]  /*b8f0*/  LDSM.16.MT88.4 R124, [R177+UR4+0x5100] ;  /* 0x00510004b17c783b */ /* 0x000fee0008004200 */
[C---:B------:R-:W-:Y:S08]  /*b900*/  HMMA.16816.F32.BF16 R108, R12.reuse, R140, R108 ;  /* 0x0000008c0c6c723c */ /* 0x040ff0000004186c */
[C---:B------:R-:W-:Y:S01]  /*b910*/  HMMA.16816.F32.BF16 R112, R12.reuse, R142, R112 ;  /* 0x0000008e0c70723c */ /* 0x040fe20000041870 */
[----:B------:R-:W-:Y:S07]  /*b920*/  LDSM.16.MT88.4 R140, [R134+0x3900] ;  /* 0x00390000868c783b */ /* 0x000fee0000004200 */
[C---:B------:R-:W-:Y:S08]  /*b930*/  HMMA.16816.F32.BF16 R116, R12.reuse, R24, R116 ;  /* 0x000000180c74723c */ /* 0x040ff00000041874 */
[C---:B------:R-:W-:Y:S01]  /*b940*/  HMMA.16816.F32.BF16 R120, R12.reuse, R26, R120 ;  /* 0x0000001a0c78723c */ /* 0x040fe20000041878 */
[----:B------:R-:W2:Y:S07]  /*b950*/  LDSM.16.MT88.4 R24, [R134+0x3100] ;  /* 0x003100008618783b */ /* 0x000eae0000004200 */
[C---:B------:R-:W-:Y:S08]  /*b960*/  HMMA.16816.F32.BF16 R36, R12.reuse, R128, R36 ;  /* 0x000000800c24723c */ /* 0x040ff00000041824 */
[C---:B------:R-:W-:Y:S08]  /*b970*/  HMMA.16816.F32.BF16 R40, R12.reuse, R130, R40 ;  /* 0x000000820c28723c */ /* 0x040ff00000041828 */
[C---:B----4-:R-:W-:Y:S08]  /*b980*/  HMMA.16816.F32.BF16 R44, R12.reuse, R20, R44 ;  /* 0x000000140c2c723c */ /* 0x050ff0000004182c */
[C---:B------:R-:W-:Y:S01]  /*b990*/  HMMA.16816.F32.BF16 R48, R12.reuse, R22, R48 ;  /* 0x000000160c30723c */ /* 0x040fe20000041830 */
[----:B------:R-:W3:Y:S07]  /*b9a0*/  LDSM.16.MT88.4 R20, [R133+0x5100] ;  /* 0x005100008514783b */ /* 0x000eee0000004200 */
[C---:B-1----:R-:W-:Y:S08]  /*b9b0*/  HMMA.16816.F32.BF16 R52, R12.reuse, R16, R52 ;  /* 0x000000100c34723c */ /* 0x042ff00000041834 */
[C---:B------:R-:W-:Y:S01]  /*b9c0*/  HMMA.16816.F32.BF16 R56, R12.reuse, R18, R56 ;  /* 0x000000120c38723c */ /* 0x040fe20000041838 */
[----:B------:R-:W1:Y:S07]  /*b9d0*/  LDSM.16.MT88.4 R16, [R176+UR4+0x5100] ;  /* 0x00510004b010783b */ /* 0x000e6e0008004200 */
[C---:B--2---:R-:W-:Y:S08]  /*b9e0*/  HMMA.16816.F32.BF16 R60, R12.reuse, R24, R60 ;  /* 0x000000180c3c723c */ /* 0x044ff0000004183c */
[C---:B------:R-:W-:Y:S01]  /*b9f0*/  HMMA.16816.F32.BF16 R64, R12.reuse, R26, R64 ;  /* 0x0000001a0c40723c */ /* 0x040fe20000041840 */
[----:B------:R-:W2:Y:S07]  /*ba00*/  LDSM.16.MT88.4 R24, [R134+0x5100] ;  /* 0x005100008618783b */ /* 0x000eae0000004200 */
[C---:B------:R-:W-:Y:S08]  /*ba10*/  HMMA.16816.F32.BF16 R68, R12.reuse, R124, R68 ;  /* 0x0000007c0c44723c */ /* 0x040ff00000041844 */
[C---:B------:R-:W-:Y:S01]  /*ba20*/  HMMA.16816.F32.BF16 R72, R12.reuse, R126, R72 ;  /* 0x0000007e0c48723c */ /* 0x040fe20000041848 */
[----:B------:R-:W4:Y:S07]  /*ba30*/  LDSM.16.MT88.4 R124, [R177+UR4+0x1900] ;  /* 0x00190004b17c783b */ /* 0x000f2e0008004200 */
[C---:B---3--:R-:W-:Y:S08]  /*ba40*/  HMMA.16816.F32.BF16 R76, R12.reuse, R20, R76 ;  /* 0x000000140c4c723c */ /* 0x048ff0000004184c */
[C---:B------:R-:W-:Y:S01]  /*ba50*/  HMMA.16816.F32.BF16 R80, R12.reuse, R22, R80 ;  /* 0x000000160c50723c */ /* 0x040fe20000041850 */
[----:B------:R-:W3:Y:S07]  /*ba60*/  LDSM.16.MT88.4 R20, [R133+0x1900] ;  /* 0x001900008514783b */ /* 0x000eee0000004200 */
[C---:B-1----:R-:W-:Y:S08]  /*ba70*/  HMMA.16816.F32.BF16 R84, R12.reuse, R16, R84 ;  /* 0x000000100c54723c */ /* 0x042ff00000041854 */
[C---:B------:R-:W-:Y:S01]  /*ba80*/  HMMA.16816.F32.BF16 R88, R12.reuse, R18, R88 ;  /* 0x000000120c58723c */ /* 0x040fe20000041858 */
[----:B------:R-:W1:Y:S07]  /*ba90*/  LDSM.16.MT88.4 R16, [R177+UR4+0x3900] ;  /* 0x00390004b110783b */ /* 0x000e6e0008004200 */
[C---:B--2---:R-:W-:Y:S08]  /*baa0*/  HMMA.16816.F32.BF16 R92, R12.reuse, R24, R92 ;  /* 0x000000180c5c723c */ /* 0x044ff0000004185c */
[----:B------:R-:W-:Y:S01]  /*bab0*/  HMMA.16816.F32.BF16 R96, R12, R26, R96 ;  /* 0x0000001a0c60723c */ /* 0x000fe20000041860 */
[----:B------:R-:W2:Y:S06]  /*bac0*/  LDSM.16.MT88.4 R24, [R133+0x3900] ;  /* 0x003900008518783b */ /* 0x000eac0000004200 */
[----:B------:R-:W-:Y:S01]  /*bad0*/  F2FP.BF16.PACK_AB R12, R175, R174 ;  /* 0x000000aeaf0c723e */ /* 0x000fe200000010ff */
[----:B------:R-:W-:Y:S01]  /*bae0*/  FADD.FTZ R174, R174, R153 ;  /* 0x00000099aeae7221 */ /* 0x000fe20000010000 */
[----:B------:R-:W-:Y:S03]  /*baf0*/  F2FP.BF16.PACK_AB R13, R211, R210 ;  /* 0x000000d2d30d723e */ /* 0x000fe600000010ff */
[----:B------:R-:W-:Y:S01]  /*bb00*/  F2FP.BF16.PACK_AB R14, R165, R212 ;  /* 0x000000d4a50e723e */ /* 0x000fe200000010ff */
[----:B------:R-:W-:Y:S01]  /*bb10*/  FADD.FTZ R210, R210, R155 ;  /* 0x0000009bd2d27221 */ /* 0x000fe20000010000 */
[----:B------:R-:W-:Y:S01]  /*bb20*/  F2FP.BF16.PACK_AB R15, R164, R213 ;  /* 0x000000d5a40f723e */ /* 0x000fe200000010ff */
[----:B------:R-:W-:Y:S02]  /*bb30*/  FADD.FTZ R175, R175, R174 ;  /* 0x000000aeafaf7221 */ /* 0x000fe40000010000 */
[----:B------:R-:W-:Y:S02]  /*bb40*/  FADD.FTZ R210, R211, R210 ;  /* 0x000000d2d3d27221 */ /* 0x000fe40000010000 */
[----:B------:R-:W-:Y:S02]  /*bb50*/  FADD.FTZ R212, R212, R175 ;  /* 0x000000afd4d47221 */ /* 0x000fe40000010000 */
[C---:B----4-:R-:W-:Y:S03]  /*bb60*/  HMMA.16816.F32.BF16 R128, R12.reuse, R124, R4 ;  /* 0x0000007c0c80723c */ /* 0x050fe60000041804 */
[----:B------:R-:W-:Y:S02]  /*bb70*/  FADD.FTZ R213, R213, R210 ;  /* 0x000000d2d5d57221 */ /* 0x000fe40000010000 */
[----:B------:R-:W-:Y:S02]  /*bb80*/  FADD.FTZ R197, R165, R212 ;  /* 0x000000d4a5c57221 */ /* 0x000fe40000010000 */
[----:B------:R-:W-:Y:S01]  /*bb90*/  FADD.FTZ R198, R164, R213 ;  /* 0x000000d5a4c67221 */ /* 0x000fe20000010000 */
[C---:B------:R-:W-:Y:S01]  /*bba0*/  HMMA.16816.F32.BF16 R124, R12.reuse, R126, R8 ;  /* 0x0000007e0c7c723c */ /* 0x040fe20000041808 */
[----:B------:R-:W4:Y:S07]  /*bbb0*/  LDSM.16.MT88.4 R8, [R133+0x5900] ;  /* 0x005900008508783b */ /* 0x000f2e0000004200 */
[C---:B---3--:R-:W-:Y:S08]  /*bbc0*/  HMMA.16816.F32.BF16 R100, R12.reuse, R20, R100 ;  /* 0x000000140c64723c */ /* 0x048ff00000041864 */
[C---:B------:R-:W-:Y:S01]  /*bbd0*/  HMMA.16816.F32.BF16 R104, R12.reuse, R22, R104 ;  /* 0x000000160c68723c */ /* 0x040fe20000041868 */
[----:B------:R-:W-:Y:S07]  /*bbe0*/  LDSM.16.MT88.4 R20, [R134+0x5900] ;  /* 0x005900008614783b */ /* 0x000fee0000004200 */
[C---:B------:R-:W-:Y:S08]  /*bbf0*/  HMMA.16816.F32.BF16 R108, R12.reuse, R28, R108 ;  /* 0x0000001c0c6c723c */ /* 0x040ff0000004186c */
[C---:B------:R-:W-:Y:S08]  /*bc00*/  HMMA.16816.F32.BF16 R112, R12.reuse, R30, R112 ;  /* 0x0000001e0c70723c */ /* 0x040ff00000041870 */
[C---:B------:R-:W-:Y:S08]  /*bc10*/  HMMA.16816.F32.BF16 R116, R12.reuse, R32, R116 ;  /* 0x000000200c74723c */ /* 0x040ff00000041874 */
[C---:B------:R-:W-:Y:S08]  /*bc20*/  HMMA.16816.F32.BF16 R120, R12.reuse, R34, R120 ;  /* 0x000000220c78723c */ /* 0x040ff00000041878 */
[C---:B-1----:R-:W-:Y:S08]  /*bc30*/  HMMA.16816.F32.BF16 R36, R12.reuse, R16, R36 ;  /* 0x000000100c24723c */ /* 0x042ff00000041824 */
[C---:B------:R-:W-:Y:S01]  /*bc40*/  HMMA.16816.F32.BF16 R40, R12.reuse, R18, R40 ;  /* 0x000000120c28723c */ /* 0x040fe20000041828 */
[----:B------:R-:W1:Y:S07]  /*bc50*/  LDSM.16.MT88.4 R16, [R176+UR4+0x5900] ;  /* 0x00590004b010783b */ /* 0x000e6e0008004200 */
        /* <DEDUP_REMOVED lines=10> */
[C---:B-1----:R-:W-:Y:S08]  /*bd00*/  HMMA.16816.F32.BF16 R84, R12.reuse, R16, R84 ;  /* 0x000000100c54723c */ /* 0x042ff00000041854 */
[C---:B------:R-:W-:Y:S08]  /*bd10*/  HMMA.16816.F32.BF16 R88, R12.reuse, R18, R88 ;  /* 0x000000120c58723c */ /* 0x040ff00000041858 */
[C---:B------:R-:W-:Y:S08]  /*bd20*/  HMMA.16816.F32.BF16 R92, R12.reuse, R20, R92 ;  /* 0x000000140c5c723c */ /* 0x040ff0000004185c */
[----:B------:R-:W-:Y:S01]  /*bd30*/  HMMA.16816.F32.BF16 R96, R12, R22, R96 ;  /* 0x000000160c60723c */ /* 0x000fe20000041860 */
[----:B------:R-:W-:-:S07]  /*bd40*/  @!P0 BRA `(.L_x_1990) ;  /* 0x0000040000008947 */ /* 0x000fce0003800000 */
[----:B------:R-:W-:Y:S01]  /*bd50*/  ISETP.NE.AND P1, PT, R187, 0x1, PT ;  /* 0x00000001bb00780c */ /* 0x000fe20003f25270 */
[----:B------:R-:W-:Y:S01]  /*bd60*/  IMAD R6, R202, 0x40, R194 ;  /* 0x00000040ca067824 */ /* 0x000fe200078e02c2 */
[----:B------:R-:W-:Y:S01]  /*bd70*/  IADD3 R12, -R206, 0x10, RZ ;  /* 0x00000010ce0c7810 */ /* 0x000fe20007ffe1ff */
[----:B------:R-:W-:Y:S01]  /*bd80*/  IMAD.MOV.U32 R190, RZ, RZ, RZ ;  /* 0x000000ffffbe7224 */ /* 0x000fe200078e00ff */
[----:B------:R-:W-:Y:S02]  /*bd90*/  IADD3 R11, -R203, 0x10, RZ ;  /* 0x00000010cb0b7810 */ /* 0x000fe40007ffe1ff */
[----:B------:R-:W-:Y:S02]  /*bda0*/  IADD3 R191, R6, -0x80, R193 ;  /* 0xffffff8006bf7810 */ /* 0x000fe40007ffe0c1 */
[----:B------:R-:W-:Y:S02]  /*bdb0*/  LOP3.LUT R12, R12, 0xf, RZ, 0xc0, !PT ;  /* 0x0000000f0c0c7812 */ /* 0x000fe400078ec0ff */
[----:B------:R-:W-:Y:S01]  /*bdc0*/  LOP3.LUT R11, R11, 0xf, RZ, 0xc0, !PT ;  /* 0x0000000f0b0b7812 */ /* 0x000fe200078ec0ff */
[----:B------:R-:W-:Y:S02]  /*bdd0*/  IMAD.MOV.U32 R3, RZ, RZ, R191 ;  /* 0x000000ffff037224 */ /* 0x000fe400078e00bf */
[----:B------:R-:W-:Y:S05]  /*bde0*/  @P1 IMAD.HI.U32 R6, R191, c[0x0][0x2bc], RZ ;  /* 0x0000af00bf061a27 */ /* 0x000fea00078e00ff */
        /* <DEDUP_REMOVED lines=54> */
.L_x_1990:
[----:B------:R-:W-:Y:S01]  /*c150*/  UIADD3 UR4, UR5, 0x1, URZ ;  /* 0x0000000105047890 */ /* 0x000fe2000fffe03f */
[----:B------:R-:W0:Y:S01]  /*c160*/  LDGDEPBAR ;  /* 0x00000000000079af */ /* 0x000e220000000000 */
[----:B------:R-:W-:Y:S01]  /*c170*/  UISETP.GE.AND UP2, UPT, UR5, 0x1, UPT ;  /* 0x000000010500788c */ /* 0x000fe2000bf46270 */
[C---:B------:R-:W-:Y:S01]  /*c180*/  ISETP.GT.AND P0, PT, R202.reuse, R209, PT ;  /* 0x000000d1ca00720c */ /* 0x040fe20003f04270 */
[----:B------:R-:W-:Y:S01]  /*c190*/  IMAD.MOV.U32 R3, RZ, RZ, R0 ;  /* 0x000000ffff037224 */ /* 0x000fe200078e0000 */
[----:B------:R-:W-:Y:S01]  /*c1a0*/  IADD3 R202, R202, -0x1, RZ ;  /* 0xffffffffcaca7810 */ /* 0x000fe20007ffe0ff */
[----:B------:R-:W-:Y:S01]  /*c1b0*/  USEL UR5, UR4, URZ, !UP2 ;  /* 0x0000003f04057287 */ /* 0x000fe2000d000000 */
[----:B------:R-:W-:Y:S09]  /*c1c0*/  IMAD.MOV.U32 R133, RZ, RZ, R2 ;  /* 0x000000ffff857224 */ /* 0x000ff200078e0002 */
[----:B------:R-:W-:-:S05]  /*c1d0*/  @P0 BRA `(.L_x_1991) ;  /* 0xffffd43000000947 */ /* 0x000fca000383ffff */
.L_x_1988:
[----:B------:R-:W-:-:S13]  /*c1e0*/  ISETP.GE.AND P0, PT, R202, UR11, PT ;  /* 0x0000000bca007c0c */ /* 0x000fda000bf06270 */
[----:B------:R-:W-:Y:S05]  /*c1f0*/  @!P0 BRA `(.L_x_1992) ;  /* 0x0000366000008947 */ /* 0x000fea0003800000 */
[----:B------:R-:W-:Y:S01]  /*c200*/  LOP3.LUT P0, RZ, R201, 0x4, RZ, 0xc0, !PT ;  /* 0x00000004c9ff7812 */ /* 0x000fe2000780c0ff */
[----:B------:R-:W-:Y:S01]  /*c210*/  IMAD.MOV.U32 R3, RZ, RZ, R0 ;  /* 0x000000ffff037224 */ /* 0x000fe200078e0000 */
[----:B------:R-:W-:Y:S01]  /*c220*/  SHF.R.S32.HI R201, RZ, 0x1f, R200 ;  /* 0x0000001fffc97819 */ /* 0x000fe200000114c8 */
[----:B------:R-:W-:Y:S01]  /*c230*/  IMAD.MOV.U32 R184, RZ, RZ, 0x40 ;  /* 0x00000040ffb87424 */ /* 0x000fe200078e00ff */
[----:B------:R-:W-:Y:S01]  /*c240*/  SHF.R.S32.HI R0, RZ, 0x1f, R199 ;  /* 0x0000001fff007819 */ /* 0x000fe200000114c7 */
[C---:B------:R-:W-:Y:S01]  /*c250*/  IMAD.SHL.U32 R203, R200.reuse, 0x2, RZ ;  /* 0x00000002c8cb7824 */ /* 0x040fe200078e00ff */
[----:B------:R-:W-:Y:S01]  /*c260*/  SHF.L.U64.HI R201, R200, 0x1, R201 ;  /* 0x00000001c8c97819 */ /* 0x000fe200000102c9 */
[----:B------:R-:W-:Y:S01]  /*c270*/  IMAD.MOV.U32 R132, RZ, RZ, R2 ;  /* 0x000000ffff847224 */ /* 0x000fe200078e0002 */
[C---:B------:R-:W-:Y:S01]  /*c280*/  SHF.L.U64.HI R200, R199.reuse, 0x1, R0 ;  /* 0x00000001c7c87819 */ /* 0x040fe20000010200 */
[----:B------:R-:W-:Y:S01]  /*c290*/  IMAD.SHL.U32 R199, R199, 0x2, RZ ;  /* 0x00000002c7c77824 */ /* 0x000fe200078e00ff */
[----:B------:R-:W-:-:S02]  /*c2a0*/  SEL R184, R184, 0xffffffc0, !P0 ;  /* 0xffffffc0b8b87807 */ /* 0x000fc40004000000 */
.L_x_2003:
[----:B------:R-:W-:Y:S04]  /*c2b0*/  DEPBAR.LE SB0, 0x2 ;  /* 0x000080800000791a */ /* 0x000fe80000000000 */
[----:B------:R-:W-:Y:S01]  /*c2c0*/  BAR.SYNC.DEFER_BLOCKING 0x0 ;  /* 0x0000000000007b1d */ /* 0x000fe20000010000 */
[----:B------:R-:W-:Y:S01]  /*c2d0*/  UIMAD UR4, UR5, 0x6000, URZ ;  /* 0x00006000050478a4 */ /* 0x000fe2000f8e023f */
[----:B------:R-:W-:Y:S05]  /*c2e0*/  ISETP.LE.AND P0, PT, R202, UR11, PT ;  /* 0x0000000bca007c0c */ /* 0x000fea000bf03270 */
        /* <DEDUP_REMOVED lines=15> */
[----:B------:R-:W-:Y:S03]  /*c3e0*/  SHF.R.S32.HI R2, RZ, 0x1f, R190 ;  /* 0x0000001fff027819 */ /* 0x000fe600000114be */
[----:B------:R-:W-:Y:S02]  /*c3f0*/  IMAD R7, R7, c[0x0][0x208], RZ ;  /* 0x0000820007077a24 */ /* 0x000fe400078e02ff */
[----:B------:R-:W-:Y:S02]  /*c400*/  IMAD R2, R2, c[0x0][0x218], RZ ;  /* 0x0000860002027a24 */ /* 0x000fe400078e02ff */
[----:B------:R-:W-:Y:S02]  /*c410*/  IMAD R7, R191, c[0x0][0x20c], R7 ;  /* 0x00008300bf077a24 */ /* 0x000fe400078e0207 */
        /* <DEDUP_REMOVED lines=8> */
[----:B------:R-:W5:Y:S01]  /*c4a0*/  SHFL.IDX PT, R6, R21, RZ, 0x181f ;  /* 0x00181fff15067589 */ /* 0x000f6200000e0000 */
[----:B------:R-:W-:Y:S02]  /*c4b0*/  IMAD.U32 R5, RZ, RZ, UR15 ;  /* 0x0000000fff057e24 */ /* 0x000fe4000f8e00ff */
[----:B------:R-:W-:Y:S01]  /*c4c0*/  IMAD.SHL.U32 R0, R186, 0x2, RZ ;  /* 0x00000002ba007824 */ /* 0x000fe200078e00ff */
[----:B------:R-:W2:Y:S01]  /*c4d0*/  SHFL.IDX PT, R9, R20, RZ, 0x181f ;  /* 0x00181fff14097589 */ /* 0x000ea200000e0000 */
[----:B------:R-:W-:Y:S03]  /*c4e0*/  IMAD R5, R5, 0x6000, R188 ;  /* 0x0000600005057824 */ /* 0x000fe600078e02bc */
[----:B------:R-:W4:Y:S04]  /*c4f0*/  SHFL.IDX PT, R4, R21, 0x1, 0x181f ;  /* 0x00381f0015047f89 */ /* 0x000f2800000e0000 */
[----:B------:R3:W1:Y:S01]  /*c500*/  SHFL.IDX PT, R7, R20, 0x1, 0x181f ;  /* 0x00381f0014077f89 */ /* 0x00066200000e0000 */
[C---:B-----5:R-:W-:Y:S02]  /*c510*/  IADD3 R12, P0, R6.reuse, R203, RZ ;  /* 0x000000cb060c7210 */ /* 0x060fe40007f1e0ff */
[C---:B------:R-:W-:Y:S02]  /*c520*/  IADD3 R10, P2, R6.reuse, R199, RZ ;  /* 0x000000c7060a7210 */ /* 0x040fe40007f5e0ff */
[C---:B--2---:R-:W-:Y:S02]  /*c530*/  IADD3.X R13, R9.reuse, R201, RZ, P0, !PT ;  /* 0x000000c9090d7210 */ /* 0x044fe400007fe4ff */
[-C--:B------:R-:W-:Y:S01]  /*c540*/  IADD3 R8, P1, R6, R0.reuse, RZ ;  /* 0x0000000006087210 */ /* 0x080fe20007f3e0ff */
[C---:B------:R-:W-:Y:S01]  /*c550*/  IMAD.X R11, R9.reuse, 0x1, R200, P2 ;  /* 0x00000001090b7824 */ /* 0x040fe200010e06c8 */
[C---:B----4-:R-:W-:Y:S01]  /*c560*/  IADD3 R14, P0, R4.reuse, R0, RZ ;  /* 0x00000000040e7210 */ /* 0x050fe20007f1e0ff */
[----:B------:R2:W-:Y:S02]  /*c570*/  LDGSTS.E.BYPASS.LTC128B.128 [R5], [R12.64], !P5 ;  /* 0x000000000c057fae */ /* 0x0005e4000e901d54 */
[----:B------:R-:W-:Y:S01]  /*c580*/  IMAD.X R9, R9, 0x1, R2, P1 ;  /* 0x0000000109097824 */ /* 0x000fe200008e0602 */
[C---:B---3--:R-:W-:Y:S01]  /*c590*/  IADD3 R20, P1, R4.reuse, R203, RZ ;  /* 0x000000cb04147210 */ /* 0x048fe20007f3e0ff */
[----:B------:R2:W-:Y:S01]  /*c5a0*/  LDGSTS.E.BYPASS.LTC128B.128 [R5+0x2000], [R10.64], !P4 ;  /* 0x020000000a057fae */ /* 0x0005e2000e101d54 */
[C---:B-1----:R-:W-:Y:S02]  /*c5b0*/  IADD3.X R15, R7.reuse, R2, RZ, P0, !PT ;  /* 0x00000002070f7210 */ /* 0x042fe400007fe4ff */
[----:B------:R-:W-:Y:S01]  /*c5c0*/  IADD3 R6, P0, R4, R199, RZ ;  /* 0x000000c704067210 */ /* 0x000fe20007f1e0ff */
[----:B------:R2:W-:Y:S01]  /*c5d0*/  LDGSTS.E.BYPASS.LTC128B.128 [R5+0x4000], [R8.64], !P6 ;  /* 0x0400000008057fae */ /* 0x0005e2000f101d54 */
[C---:B------:R-:W-:Y:S02]  /*c5e0*/  IMAD.X R21, R7.reuse, 0x1, R201, P1 ;  /* 0x0000000107157824 */ /* 0x040fe400008e06c9 */
[----:B------:R-:W-:Y:S03]  /*c5f0*/  IADD3.X R7, R7, R200, RZ, P0, !PT ;  /* 0x000000c807077210 */ /* 0x000fe600007fe4ff */
[----:B------:R2:W-:Y:S04]  /*c600*/  LDGSTS.E.BYPASS.LTC128B.128 [R5+0x1000], [R20.64], !P5 ;  /* 0x0100000014057fae */ /* 0x0005e8000e901d54 */
[----:B------:R2:W-:Y:S04]  /*c610*/  LDGSTS.E.BYPASS.LTC128B.128 [R5+0x3000], [R6.64], !P4 ;  /* 0x0300000006057fae */ /* 0x0005e8000e101d54 */
[----:B------:R2:W-:Y:S02]  /*c620*/  LDGSTS.E.BYPASS.LTC128B.128 [R5+0x5000], [R14.64], !P6 ;  /* 0x050000000e057fae */ /* 0x0005e4000f101d54 */
.L_x_1993:
[C---:B--234-:R-:W-:Y:S01]  /*c630*/  HMMA.16816.F32.BF16 R4, R136.reuse, R140, RZ ;  /* 0x0000008c8804723c */ /* 0x05cfe200000418ff */
[----:B------:R-:W0:Y:S01]  /*c640*/  LDGDEPBAR ;  /* 0x00000000000079af */ /* 0x000e220000000000 */
[----:B------:R-:W-:Y:S01]  /*c650*/  PLOP3.LUT P1, PT, PT, PT, UP1, 0x80, 0x0 ;  /* 0x000000000000781c */ /* 0x000fe20003f2f018 */
[----:B------:R-:W-:Y:S01]  /*c660*/  UIADD3 UR6, UR15, 0x1, URZ ;  /* 0x000000010f067890 */ /* 0x000fe2000fffe03f */
[C---:B------:R-:W-:Y:S01]  /*c670*/  IMAD.IADD R0, R184.reuse, 0x1, R29 ;  /* 0x00000001b8007824 */ /* 0x040fe200078e021d */
[C---:B------:R-:W-:Y:S01]  /*c680*/  IADD3 R135, R184.reuse, UR4, R183 ;  /* 0x00000004b8877c10 */ /* 0x040fe2000fffe0b7 */
[----:B------:R-:W-:Y:S01]  /*c690*/  IMAD.IADD R2, R184, 0x1, R133 ;  /* 0x00000001b8027824 */ /* 0x000fe200078e0285 */
[----:B------:R-:W-:Y:S01]  /*c6a0*/  PLOP3.LUT P0, PT, PT, PT, UP1, 0x80, 0x0 ;  /* 0x000000000000781c */ /* 0x000fe20003f0f018 */
[C---:B------:R-:W-:Y:S01]  /*c6b0*/  HMMA.16816.F32.BF16 R8, R136.reuse, R142, RZ ;  /* 0x0000008e8808723c */ /* 0x040fe200000418ff */
[----:B------:R-:W-:Y:S01]  /*c6c0*/  LDSM.16.M88.4 R140, [R179] ;  /* 0x00000000b38c783b */ /* 0x000fe20000000200 */
[----:B------:R-:W-:Y:S02]  /*c6d0*/  UISETP.GE.AND UP2, UPT, UR15, 0x1, UPT ;  /* 0x000000010f00788c */ /* 0x000fe4000bf46270 */
[----:B------:R-:W-:Y:S02]  /*c6e0*/  IMAD.IADD R134, R180, 0x1, R135 ;  /* 0x00000001b4867824 */ /* 0x000fe400078e0287 */
[----:B------:R-:W-:Y:S01]  /*c6f0*/  USEL UR15, UR6, URZ, !UP2 ;  /* 0x0000003f060f7287 */ /* 0x000fe2000d000000 */
[----:B------:R-:W2:Y:S01]  /*c700*/  LDSM.16.M88.4 R164, [R0+0xc100] ;  /* 0x00c1000000a4783b */ /* 0x000ea20000000200 */
[C---:B-1----:R-:W-:Y:S05]  /*c710*/  HMMA.16816.F32.BF16 R12, R136.reuse, R16, RZ ;  /* 0x00000010880c723c */ /* 0x042fea00000418ff */
[----:B------:R-:W-:Y:S03]  /*c720*/  LDSM.16.M88.4 R168, [R2+0xd900] ;  /* 0x00d9000002a8783b */ /* 0x000fe60000000200 */
[C---:B------:R-:W-:Y:S03]  /*c730*/  HMMA.16816.F32.BF16 R16, R136.reuse, R18, RZ ;  /* 0x000000128810723c */ /* 0x040fe600000418ff */
[----:B------:R-:W-:Y:S05]  /*c740*/  LDSM.16.M88.4 R172, [R134+0xe900] ;  /* 0x00e9000086ac783b */ /* 0x000fea0000000200 */
[C---:B------:R-:W-:Y:S08]  /*c750*/  HMMA.16816.F32.BF16 R20, R136.reuse, R24, RZ ;  /* 0x000000188814723c */ /* 0x040ff000000418ff */
[C---:B------:R-:W-:Y:S08]  /*c760*/  HMMA.16816.F32.BF16 R24, R136.reuse, R26, RZ ;  /* 0x0000001a8818723c */ /* 0x040ff000000418ff */
[C---:B------:R-:W-:Y:S08]  /*c770*/  HMMA.16816.F32.BF16 R28, R136.reuse, R32, RZ ;  /* 0x00000020881c723c */ /* 0x040ff000000418ff */
[----:B------:R-:W-:Y:S01]  /*c780*/  HMMA.16816.F32.BF16 R32, R136, R34, RZ ;  /* 0x000000228820723c */ /* 0x000fe200000418ff */
[----:B------:R-:W1:Y:S07]  /*c790*/  LDSM.16.M88.4 R136, [R0+0xc900] ;  /* 0x00c900000088783b */ /* 0x000e6e0000000200 */
[C---:B------:R-:W-:Y:S08]  /*c7a0*/  HMMA.16816.F32.BF16 R4, R144.reuse, R148, R4 ;  /* 0x000000949004723c */ /* 0x040ff00000041804 */
[C---:B------:R-:W-:Y:S01]  /*c7b0*/  HMMA.16816.F32.BF16 R8, R144.reuse, R150, R8 ;  /* 0x000000969008723c */ /* 0x040fe20000041808 */
[----:B------:R-:W3:Y:S07]  /*c7c0*/  LDSM.16.M88.4 R148, [R0+0xd100] ;  /* 0x00d100000094783b */ /* 0x000eee0000000200 */
        /* <DEDUP_REMOVED lines=8> */
[----:B------:R-:W5:Y:S06]  /*c850*/  LDSM.16.M88.4 R144, [R178] ;  /* 0x00000000b290783b */ /* 0x000f6c0000000200 */
[----:B------:R-:W4:Y:S01]  /*c860*/  LDSM.16.M88.4 R160, [R2+0xc900] ;  /* 0x00c9000002a0783b */ /* 0x000f220000000200 */
[C---:B--2---:R-:W-:Y:S08]  /*c870*/  HMMA.16816.F32.BF16 R4, R140.reuse, R164, R4 ;  /* 0x000000a48c04723c */ /* 0x044ff00000041804 */
[C---:B------:R-:W-:Y:S01]  /*c880*/  HMMA.16816.F32.BF16 R8, R140.reuse, R166, R8 ;  /* 0x000000a68c08723c */ /* 0x040fe20000041808 */
[----:B------:R-:W2:Y:S07]  /*c890*/  LDSM.16.M88.4 R164, [R2+0xd100] ;  /* 0x00d1000002a4783b */ /* 0x000eae0000000200 */
[C---:B-1----:R-:W-:Y:S08]  /*c8a0*/  HMMA.16816.F32.BF16 R12, R140.reuse, R136, R12 ;  /* 0x000000888c0c723c */ /* 0x042ff0000004180c */
[C---:B------:R-:W-:Y:S01]  /*c8b0*/  HMMA.16816.F32.BF16 R16, R140.reuse, R138, R16 ;  /* 0x0000008a8c10723c */ /* 0x040fe20000041810 */
[----:B------:R-:W-:Y:S07]  /*c8c0*/  LDSM.16.M88.4 R136, [R185+0x4000] ;  /* 0x00400000b988783b */ /* 0x000fee0000000200 */
[C---:B---3--:R-:W-:Y:S08]  /*c8d0*/  HMMA.16816.F32.BF16 R20, R140.reuse, R148, R20 ;  /* 0x000000948c14723c */ /* 0x048ff00000041814 */
[C---:B------:R-:W-:Y:S01]  /*c8e0*/  HMMA.16816.F32.BF16 R24, R140.reuse, R150, R24 ;  /* 0x000000968c18723c */ /* 0x040fe20000041818 */
[----:B------:R-:W1:Y:S07]  /*c8f0*/  LDSM.16.M88.4 R148, [R183+UR4+0xe100] ;  /* 0x00e10004b794783b */ /* 0x000e6e0008000200 */
[C---:B----4-:R-:W-:Y:S08]  /*c900*/  HMMA.16816.F32.BF16 R28, R140.reuse, R152, R28 ;  /* 0x000000988c1c723c */ /* 0x050ff0000004181c */
[----:B------:R-:W-:Y:S01]  /*c910*/  HMMA.16816.F32.BF16 R32, R140, R154, R32 ;  /* 0x0000009a8c20723c */ /* 0x000fe20000041820 */
[----:B------:R-:W3:Y:S06]  /*c920*/  LDSM.16.M88.4 R140, [R183+UR4+0xe900] ;  /* 0x00e90004b78c783b */ /* 0x000eec0008000200 */
        /* <DEDUP_REMOVED lines=10> */
[C---:B------:R-:W-:Y:S08]  /*c9d0*/  HMMA.16816.F32.BF16 R28, R144.reuse, R168, R28 ;  /* 0x000000a8901c723c */ /* 0x040ff0000004181c */
[----:B------:R-:W-:Y:S01]  /*c9e0*/  HMMA.16816.F32.BF16 R32, R144, R170, R32 ;  /* 0x000000aa9020723c */ /* 0x000fe20000041820 */
[----:B------:R-:W2:Y:S06]  /*c9f0*/  LDSM.16.M88.4 R144, [R133+0xe900] ;  /* 0x00e900008590783b */ /* 0x000eac0000000200 */
[----:B------:R-:W-:Y:S01]  /*ca00*/  LDSM.16.M88.4 R168, [R2+0xe100] ;  /* 0x00e1000002a8783b */ /* 0x000fe20000000200 */
        /* <DEDUP_REMOVED lines=8> */
[----:B------:R-:W-:Y:S07]  /*ca90*/  LDSM.16.M88.4 R152, [R0+0xe100] ;  /* 0x00e100000098783b */ /* 0x000fee0000000200 */
[C---:B-----5:R-:W-:Y:S08]  /*caa0*/  HMMA.16816.F32.BF16 R28, R136.reuse, R156, R28 ;  /* 0x0000009c881c723c */ /* 0x060ff0000004181c */
[----:B------:R-:W-:Y:S01]  /*cab0*/  HMMA.16816.F32.BF16 R32, R136, R158, R32 ;  /* 0x0000009e8820723c */ /* 0x000fe20000041820 */
[----:B------:R-:W3:Y:S06]  /*cac0*/  LDSM.16.M88.4 R136, [R133+0xf900] ;  /* 0x00f900008588783b */ /* 0x000eec0000000200 */
[----:B------:R-:W-:Y:S01]  /*cad0*/  LDSM.16.M88.4 R156, [R0+0xf100] ;  /* 0x00f10000009c783b */ /* 0x000fe20000000200 */
[C---:B--2---:R-:W-:Y:S08]  /*cae0*/  HMMA.16816.F32.BF16 R4, R160.reuse, R164, R4 ;  /* 0x000000a4a004723c */ /* 0x044ff00000041804 */
[C---:B------:R-:W-:Y:S01]  /*caf0*/  HMMA.16816.F32.BF16 R8, R160.reuse, R166, R8 ;  /* 0x000000a6a008723c */ /* 0x040fe20000041808 */
[----:B------:R-:W-:Y:S07]  /*cb00*/  LDSM.16.M88.4 R164, [R178+0x4000] ;  /* 0x00400000b2a4783b */ /* 0x000fee0000000200 */
[C---:B------:R-:W-:Y:S08]  /*cb10*/  HMMA.16816.F32.BF16 R12, R160.reuse, R144, R12 ;  /* 0x00000090a00c723c */ /* 0x040ff0000004180c */
[C---:B------:R-:W-:Y:S01]  /*cb20*/  HMMA.16816.F32.BF16 R16, R160.reuse, R146, R16 ;  /* 0x00000092a010723c */ /* 0x040fe20000041810 */
[----:B------:R-:W2:Y:S07]  /*cb30*/  LDSM.16.M88.4 R144, [R0+0xe900] ;  /* 0x00e900000090783b */ /* 0x000eae0000000200 */
[C---:B-1----:R-:W-:Y:S08]  /*cb40*/  HMMA.16816.F32.BF16 R20, R160.reuse, R148, R20 ;  /* 0x00000094a014723c */ /* 0x042ff00000041814 */
[C---:B------:R-:W-:Y:S01]  /*cb50*/  HMMA.16816.F32.BF16 R24, R160.reuse, R150, R24 ;  /* 0x00000096a018723c */ /* 0x040fe20000041818 */
[----:B------:R-:W1:Y:S07]  /*cb60*/  LDSM.16.M88.4 R148, [R0+0xf900] ;  /* 0x00f900000094783b */ /* 0x000e6e0000000200 */
[C---:B---3--:R-:W-:Y:S08]  /*cb70*/  HMMA.16816.F32.BF16 R28, R160.reuse, R136, R28 ;  /* 0x00000088a01c723c */ /* 0x048ff0000004181c */
[----:B------:R-:W-:Y:S01]  /*cb80*/  HMMA.16816.F32.BF16 R32, R160, R138, R32 ;  /* 0x0000008aa020723c */ /* 0x000fe20000041820 */
[----:B------:R-:W3:Y:S06]  /*cb90*/  LDSM.16.M88.4 R136, [R134+0xf100] ;  /* 0x00f100008688783b */ /* 0x000eec0000000200 */
[----:B------:R-:W-:Y:S01]  /*cba0*/  LDSM.16.M88.4 R160, [R181+0x8000] ;  /* 0x00800000b5a0783b */ /* 0x000fe20000000200 */
[C---:B------:R-:W-:Y:S08]  /*cbb0*/  HMMA.16816.F32.BF16 R4, R140.reuse, R152, R4 ;  /* 0x000000988c04723c */ /* 0x040ff00000041804 */
[C---:B------:R-:W-:Y:S01]  /*cbc0*/  HMMA.16816.F32.BF16 R8, R140.reuse, R154, R8 ;  /* 0x0000009a8c08723c */ /* 0x040fe20000041808 */
[----:B------:R-:W-:Y:S07]  /*cbd0*/  LDSM.16.M88.4 R152, [R183+UR4+0x10900] ;  /* 0x01090004b798783b */ /* 0x000fee0008000200 */
[C---:B--2---:R-:W-:Y:S08]  /*cbe0*/  HMMA.16816.F32.BF16 R12, R140.reuse, R144, R12 ;  /* 0x000000908c0c723c */ /* 0x044ff0000004180c */
[C---:B------:R-:W-:Y:S01]  /*cbf0*/  HMMA.16816.F32.BF16 R16, R140.reuse, R146, R16 ;  /* 0x000000928c10723c */ /* 0x040fe20000041810 */
[----:B------:R-:W2:Y:S07]  /*cc00*/  LDSM.16.M88.4 R144, [R134+0xf900] ;  /* 0x00f900008690783b */ /* 0x000eae0000000200 */
[C---:B------:R-:W-:Y:S08]  /*cc10*/  HMMA.16816.F32.BF16 R20, R140.reuse, R156, R20 ;  /* 0x0000009c8c14723c */ /* 0x040ff00000041814 */
[C---:B------:R-:W-:Y:S01]  /*cc20*/  HMMA.16816.F32.BF16 R24, R140.reuse, R158, R24 ;  /* 0x0000009e8c18723c */ /* 0x040fe20000041818 */
[----:B------:R-:W-:Y:S07]  /*cc30*/  LDSM.16.M88.4 R156, [R183+UR4+0x11100] ;  /* 0x01110004b79c783b */ /* 0x000fee0008000200 */
[C---:B-1----:R-:W-:Y:S08]  /*cc40*/  HMMA.16816.F32.BF16 R28, R140.reuse, R148, R28 ;  /* 0x000000948c1c723c */ /* 0x042ff0000004181c */
[----:B------:R-:W-:Y:S01]  /*cc50*/  HMMA.16816.F32.BF16 R32, R140, R150, R32 ;  /* 0x000000968c20723c */ /* 0x000fe20000041820 */
[----:B------:R-:W-:Y:S06]  /*cc60*/  LDSM.16.M88.4 R140, [R185+0x8000] ;  /* 0x00800000b98c783b */ /* 0x000fec0000000200 */
[----:B------:R-:W1:Y:S01]  /*cc70*/  LDSM.16.M88.4 R148, [R183+UR4+0x10100] ;  /* 0x01010004b794783b */ /* 0x000e620008000200 */
[C---:B------:R-:W-:Y:S08]  /*cc80*/  HMMA.16816.F32.BF16 R4, R164.reuse, R168, R4 ;  /* 0x000000a8a404723c */ /* 0x040ff00000041804 */
[C---:B------:R-:W-:Y:S01]  /*cc90*/  HMMA.16816.F32.BF16 R8, R164.reuse, R170, R8 ;  /* 0x000000aaa408723c */ /* 0x040fe20000041808 */
[----:B------:R-:W-:Y:S07]  /*cca0*/  LDSM.16.M88.4 R168, [R133+0x10100] ;  /* 0x0101000085a8783b */ /* 0x000fee0000000200 */
[C---:B------:R-:W-:Y:S08]  /*ccb0*/  HMMA.16816.F32.BF16 R12, R164.reuse, R172, R12 ;  /* 0x000000aca40c723c */ /* 0x040ff0000004180c */
[C---:B------:R-:W-:Y:S01]  /*ccc0*/  HMMA.16816.F32.BF16 R16, R164.reuse, R174, R16 ;  /* 0x000000aea410723c */ /* 0x040fe20000041810 */
[----:B------:R-:W-:Y:S07]  /*ccd0*/  LDSM.16.M88.4 R172, [R133+0x11900] ;  /* 0x0119000085ac783b */ /* 0x000fee0000000200 */
[C---:B---3--:R-:W-:Y:S08]  /*cce0*/  HMMA.16816.F32.BF16 R20, R164.reuse, R136, R20 ;  /* 0x00000088a414723c */ /* 0x048ff00000041814 */
[C---:B------:R-:W-:Y:S01]  /*ccf0*/  HMMA.16816.F32.BF16 R24, R164.reuse, R138, R24 ;  /* 0x0000008aa418723c */ /* 0x040fe20000041818 */
[----:B------:R-:W3:Y:S07]  /*cd00*/  LDSM.16.M88.4 R136, [R183+UR4+0x11900] ;  /* 0x01190004b788783b */ /* 0x000eee0008000200 */
[C---:B--2---:R-:W-:Y:S08]  /*cd10*/  HMMA.16816.F32.BF16 R28, R164.reuse, R144, R28 ;  /* 0x00000090a41c723c */ /* 0x044ff0000004181c */
[----:B------:R-:W-:Y:S01]  /*cd20*/  HMMA.16816.F32.BF16 R32, R164, R146, R32 ;  /* 0x00000092a420723c */ /* 0x000fe20000041820 */
[----:B------:R-:W2:Y:S06]  /*cd30*/  LDSM.16.M88.4 R144, [R133+0x10900] ;  /* 0x010900008590783b */ /* 0x000eac0000000200 */
        /* <DEDUP_REMOVED lines=12> */
[----:B------:R-:W-:Y:S06]  /*ce00*/  LDSM.16.M88.4 R136, [R179+0x8000] ;  /* 0x00800000b388783b */ /* 0x000fec0000000200 */
[----:B------:R-:W1:Y:S01]  /*ce10*/  LDSM.16.M88.4 R140, [R0+0x10100] ;  /* 0x01010000008c783b */ /* 0x000e620000000200 */
[C---:B------:R-:W-:Y:S08]  /*ce20*/  HMMA.16816.F32.BF16 R4, R160.reuse, R168, R4 ;  /* 0x000000a8a004723c */ /* 0x040ff00000041804 */
[C---:B------:R-:W-:Y:S01]  /*ce30*/  HMMA.16816.F32.BF16 R8, R160.reuse, R170, R8 ;  /* 0x000000aaa008723c */ /* 0x040fe20000041808 */
[----:B------:R-:W-:Y:S07]  /*ce40*/  LDSM.16.M88.4 R168, [R134+0x10900] ;  /* 0x0109000086a8783b */ /* 0x000fee0000000200 */
[C---:B--2---:R-:W-:Y:S08]  /*ce50*/  HMMA.16816.F32.BF16 R12, R160.reuse, R144, R12 ;  /* 0x00000090a00c723c */ /* 0x044ff0000004180c */
[C---:B------:R-:W-:Y:S01]  /*ce60*/  HMMA.16816.F32.BF16 R16, R160.reuse, R146, R16 ;  /* 0x00000092a010723c */ /* 0x040fe20000041810 */
[----:B------:R2:W3:Y:S07]  /*ce70*/  LDSM.16.M88.4 R144, [R0+0x11900] ;  /* 0x011900000090783b */ /* 0x0004ee0000000200 */
[C---:B----4-:R-:W-:Y:S08]  /*ce80*/  HMMA.16816.F32.BF16 R20, R160.reuse, R164, R20 ;  /* 0x000000a4a014723c */ /* 0x050ff00000041814 */
[C---:B------:R-:W-:Y:S01]  /*ce90*/  HMMA.16816.F32.BF16 R24, R160.reuse, R166, R24 ;  /* 0x000000a6a018723c */ /* 0x040fe20000041818 */
[----:B------:R4:W5:Y:S07]  /*cea0*/  LDSM.16.M88.4 R164, [R2+0x10100] ;  /* 0x0101000002a4783b */ /* 0x00096e0000000200 */
[C---:B------:R-:W-:Y:S04]  /*ceb0*/  HMMA.16816.F32.BF16 R28, R160.reuse, R172, R28 ;  /* 0x000000aca01c723c */ /* 0x040fe8000004181c */
[----:B--2---:R-:W-:Y:S04]  /*cec0*/  IMAD.MOV.U32 R0, RZ, RZ, R195 ;  /* 0x000000ffff007224 */ /* 0x004fe800078e00c3 */
[----:B------:R-:W-:Y:S01]  /*ced0*/  HMMA.16816.F32.BF16 R32, R160, R174, R32 ;  /* 0x000000aea020723c */ /* 0x000fe20000041820 */
[----:B------:R-:W2:Y:S07]  /*cee0*/  LDSM.16.M88.4 R160, [R134+0x11100] ;  /* 0x0111000086a0783b */ /* 0x000eae0000000200 */
[C---:B-1----:R-:W-:Y:S05]  /*cef0*/  HMMA.16816.F32.BF16 R4, R136.reuse, R140, R4 ;  /* 0x0000008c8804723c */ /* 0x042fea0000041804 */
[----:B----4-:R-:W-:Y:S03]  /*cf00*/  @P1 IMAD.HI.U32 R2, R195, c[0x0][0x2c8], RZ ;  /* 0x0000b200c3021a27 */ /* 0x010fe600078e00ff */
[C---:B------:R-:W-:Y:S01]  /*cf10*/  HMMA.16816.F32.BF16 R8, R136.reuse, R142, R8 ;  /* 0x0000008e8808723c */ /* 0x040fe20000041808 */
[----:B------:R1:W4:Y:S03]  /*cf20*/  LDSM.16.M88.4 R140, [R134+0x11900] ;  /* 0x01190000868c783b */ /* 0x0003260000000200 */
[----:B------:R-:W-:Y:S01]  /*cf30*/  @P0 SHF.R.U32.HI R0, RZ, c[0x0][0x2cc], R2 ;  /* 0x0000b300ff000a19 */ /* 0x000fe20000011602 */
[----:B------:R-:W-:Y:S01]  /*cf40*/  IMAD.U32 R2, RZ, RZ, UR12 ;  /* 0x0000000cff027e24 */ /* 0x000fe2000f8e00ff */
[----:B------:R-:W-:Y:S02]  /*cf50*/  PLOP3.LUT P0, PT, PT, PT, UP0, 0x40, 0x0 ;  /* 0x000000000000781c */ /* 0x000fe40003f0e808 */
[C---:B------:R-:W-:Y:S01]  /*cf60*/  HMMA.16816.F32.BF16 R12, R136.reuse, R148, R12 ;  /* 0x00000094880c723c */ /* 0x040fe2000004180c */
[----:B------:R-:W1:Y:S06]  /*cf70*/  SHFL.IDX PT, R133, R0, RZ, 0x1c1f ;  /* 0x001c1fff00857589 */ /* 0x000e6c00000e0000 */
[----:B------:R-:W-:Y:S01]  /*cf80*/  IMAD.SHL.U32 R149, R202, 0x40, RZ ;  /* 0x00000040ca957824 */ /* 0x000fe200078e00ff */
[C---:B------:R-:W-:Y:S04]  /*cf90*/  HMMA.16816.F32.BF16 R16, R136.reuse, R150, R16 ;  /* 0x000000968810723c */ /* 0x040fe80000041810 */
[----:B------:R-:W-:Y:S04]  /*cfa0*/  IADD3 R135, -R196, 0x1, -R149 ;  /* 0x00000001c4877810 */ /* 0x000fe80007ffe995 */
[C---:B------:R-:W-:Y:S04]  /*cfb0*/  HMMA.16816.F32.BF16 R20, R136.reuse, R152, R20 ;  /* 0x000000988814723c */ /* 0x040fe80000041814 */
[----:B------:R-:W-:Y:S04]  /*cfc0*/  IADD3 R2, R135, -c[0x0][0x168], R2 ;  /* 0x80005a0087027a10 */ /* 0x000fe80007ffe002 */
[C---:B------:R-:W-:Y:S04]  /*cfd0*/  HMMA.16816.F32.BF16 R24, R136.reuse, R154, R24 ;  /* 0x0000009a8818723c */ /* 0x040fe80000041818 */
[C---:B-1----:R-:W-:Y:S02]  /*cfe0*/  IADD3 R134, R2.reuse, c[0x0][0x328], RZ ;  /* 0x0000ca0002867a10 */ /* 0x042fe40007ffe0ff */
[----:B------:R-:W-:Y:S02]  /*cff0*/  IADD3 R2, R2, UR13, RZ ;  /* 0x0000000d02027c10 */ /* 0x000fe4000fffe0ff */
[C---:B---3--:R-:W-:Y:S08]  /*d000*/  HMMA.16816.F32.BF16 R28, R136.reuse, R144, R28 ;  /* 0x00000090881c723c */ /* 0x048ff0000004181c */
[----:B------:R-:W-:Y:S08]  /*d010*/  HMMA.16816.F32.BF16 R32, R136, R146, R32 ;  /* 0x000000928820723c */ /* 0x000ff00000041820 */
[C---:B-----5:R-:W-:Y:S08]  /*d020*/  HMMA.16816.F32.BF16 R4, R156.reuse, R164, R4 ;  /* 0x000000a49c04723c */ /* 0x060ff00000041804 */
[C---:B------:R-:W-:Y:S08]  /*d030*/  HMMA.16816.F32.BF16 R8, R156.reuse, R166, R8 ;  /* 0x000000a69c08723c */ /* 0x040ff00000041808 */
[C---:B------:R-:W-:Y:S08]  /*d040*/  HMMA.16816.F32.BF16 R12, R156.reuse, R168, R12 ;  /* 0x000000a89c0c723c */ /* 0x040ff0000004180c */
[C---:B------:R-:W-:Y:S08]  /*d050*/  HMMA.16816.F32.BF16 R16, R156.reuse, R170, R16 ;  /* 0x000000aa9c10723c */ /* 0x040ff00000041810 */
[C---:B--2---:R-:W-:Y:S08]  /*d060*/  HMMA.16816.F32.BF16 R20, R156.reuse, R160, R20 ;  /* 0x000000a09c14723c */ /* 0x044ff00000041814 */
[C---:B------:R-:W-:Y:S08]  /*d070*/  HMMA.16816.F32.BF16 R24, R156.reuse, R162, R24 ;  /* 0x000000a29c18723c */ /* 0x040ff00000041818 */
[C---:B----4-:R-:W-:Y:S08]  /*d080*/  HMMA.16816.F32.BF16 R28, R156.reuse, R140, R28 ;  /* 0x0000008c9c1c723c */ /* 0x050ff0000004181c */
[----:B------:R-:W-:Y:S07]  /*d090*/  HMMA.16816.F32.BF16 R32, R156, R142, R32 ;  /* 0x0000008e9c20723c */ /* 0x000fee0000041820 */
[--C-:B------:R-:W-:Y:S02]  /*d0a0*/  IMAD.IADD R143, R134, 0x1, R133.reuse ;  /* 0x00000001868f7824 */ /* 0x100fe400078e0285 */
        /* <DEDUP_REMOVED lines=17> */
.L_x_1996:
[----:B------:R-:W-:Y:S04]  /*d1c0*/  MOV R133, 0x1 ;  /* 0x0000000100857802 */ /* 0x000fe80000000f00 */
[----:B------:R-:W-:Y:S11]  /*d1d0*/  ISETP.NE.AND P0, PT, R133, c[0x0][0x32c], PT ;  /* 0x0000cb0085007a0c */ /* 0x000ff60003f05270 */
[----:B------:R-:W-:Y:S02]  /*d1e0*/  @!UPT UIADD3 URZ, URZ, URZ, URZ ;  /* 0x0000003f3f3ff290 */ /* 0x000fe4000fffe03f */
[----:B------:R-:W-:Y:S05]  /*d1f0*/  @P0 IMAD.HI.U32 R133, R136, c[0x0][0x330], RZ ;  /* 0x0000cc0088850a27 */ /* 0x000fea00078e00ff */
[----:B------:R-:W-:Y:S02]  /*d200*/  @P0 SHF.R.U32.HI R136, RZ, c[0x0][0x334], R133 ;  /* 0x0000cd00ff880a19 */ /* 0x000fe40000011685 */
.L_x_1997:
[----:B------:R-:W-:Y:S05]  /*d210*/  BSYNC B0 ;  /* 0x0000000000007941 */ /* 0x000fea0003800000 */
.L_x_1995:
[----:B------:R-:W-:Y:S04]  /*d220*/  IMAD R133, R136, c[0x0][0x32c], -R149 ;  /* 0x0000cb0088857a24 */ /* 0x000fe800078e0a95 */
[----:B------:R-:W-:Y:S05]  /*d230*/  IMAD.IADD R133, R133, 0x1, -R196 ;  /* 0x0000000185857824 */ /* 0x000fea00078e0ac4 */
[----:B------:R-:W-:Y:S02]  /*d240*/  IADD3 R136, R133, c[0x0][0x32c], RZ ;  /* 0x0000cb0085887a10 */ /* 0x000fe40007ffe0ff */
[----:B------:R-:W-:Y:S02]  /*d250*/  IMNMX R142, R142, R133, !PT ;  /* 0x000000858e8e7217 */ /* 0x000fe40007800200 */
[----:B------:R-:W-:Y:S02]  /*d260*/  IMNMX R143, R143, R136, PT ;  /* 0x000000888f8f7217 */ /* 0x000fe40003800200 */
.L_x_1994:
[----:B------:R-:W-:Y:S04]  /*d270*/  ISETP.GT.AND P2, PT, R202, -0x1, PT ;  /* 0xffffffffca00780c */ /* 0x000fe80003f44270 */
[----:B------:R-:W-:Y:S04]  /*d280*/  ISETP.GT.AND P0, PT, R142, RZ, P2 ;  /* 0x000000ff8e00720c */ /* 0x000fe80001704270 */
        /* <DEDUP_REMOVED lines=17> */
[----:B------:R-:W-:Y:S01]  /*d3a0*/  ISETP.GT.AND P0, PT, R142, 0x18, P2 ;  /* 0x000000188e00780c */ /* 0x000fe20001704270 */
[----:B------:R-:W1:Y:S03]  /*d3b0*/  SHFL.IDX PT, R13, R0, 0x1, 0x1c1f ;  /* 0x003c1f00000d7f89 */ /* 0x000e6600000e0000 */
[C---:B------:R-:W-:Y:S04]  /*d3c0*/  ISETP.LT.OR P0, PT, R143.reuse, 0x19, P0 ;  /* 0x000000198f00780c */ /* 0x040fe80000701670 */
[----:B------:R-:W-:Y:S02]  /*d3d0*/  FSEL R135, R16, -INF , !P0 ;  /* 0xff80000010877808 */ /* 0x000fe40004000000 */
[C---:B------:R-:W-:Y:S04]  /*d3e0*/  ISETP.GT.AND P0, PT, R142.reuse, 0x19, P2 ;  /* 0x000000198e00780c */ /* 0x040fe80001704270 */
[----:B------:R-:W-:Y:S04]  /*d3f0*/  ISETP.LT.OR P0, PT, R143, 0x1a, P0 ;  /* 0x0000001a8f00780c */ /* 0x000fe80000701670 */
[----:B------:R-:W-:Y:S02]  /*d400*/  FSEL R133, R17, -INF , !P0 ;  /* 0xff80000011857808 */ /* 0x000fe40004000000 */
[----:B------:R-:W-:Y:S04]  /*d410*/  ISETP.GT.AND P0, PT, R142, 0x20, P2 ;  /* 0x000000208e00780c */ /* 0x000fe80001704270 */
[C---:B------:R-:W-:Y:S01]  /*d420*/  ISETP.LT.OR P0, PT, R143.reuse, 0x21, P0 ;  /* 0x000000218f00780c */ /* 0x040fe20000701670 */
[--C-:B-1----:R-:W-:Y:S02]  /*d430*/  IMAD.IADD R4, R134, 0x1, R13.reuse ;  /* 0x0000000186047824 */ /* 0x102fe400078e020d */
[----:B------:R-:W-:Y:S01]  /*d440*/  IMAD.IADD R2, R2, 0x1, R13 ;  /* 0x0000000102027824 */ /* 0x000fe200078e020d */
        /* <DEDUP_REMOVED lines=19> */
[----:B------:R-:W-:Y:S04]  /*d580*/  ISETP.GT.AND P0, PT, R142, 0x39, P2 ;  /* 0x000000398e00780c */ /* 0x000fe80001704270 */
[----:B------:R-:W-:Y:S04]  /*d590*/  ISETP.LT.OR P0, PT, R143, 0x3a, P0 ;  /* 0x0000003a8f00780c */ /* 0x000fe80000701670 */
[----:B------:R-:W-:Y:S02]  /*d5a0*/  FSEL R143, R33, -INF , !P0 ;  /* 0xff800000218f7808 */ /* 0x000fe40004000000 */
[----:B------:R-:W-:Y:S11]  /*d5b0*/  PLOP3.LUT P0, PT, PT, PT, UP0, 0x40, 0x0 ;  /* 0x000000000000781c */ /* 0x000ff60003f0e808 */
[----:B------:R-:W-:Y:S02]  /*d5c0*/  @!UPT UIADD3 URZ, URZ, URZ, URZ ;  /* 0x0000003f3f3ff290 */ /* 0x000fe4000fffe03f */
        /* <DEDUP_REMOVED lines=16> */
.L_x_2000:
[----:B------:R-:W-:Y:S04]  /*d6d0*/  MOV R0, 0x1 ;  /* 0x0000000100007802 */ /* 0x000fe80000000f00 */
[----:B------:R-:W-:Y:S11]  /*d6e0*/  ISETP.NE.AND P0, PT, R0, c[0x0][0x32c], PT ;  /* 0x0000cb0000007a0c */ /* 0x000ff60003f05270 */
[----:B------:R-:W-:Y:S02]  /*d6f0*/  @!UPT UIADD3 URZ, URZ, URZ, URZ ;  /* 0x0000003f3f3ff290 */ /* 0x000fe4000fffe03f */
[----:B------:R-:W-:Y:S05]  /*d700*/  @P0 IMAD.HI.U32 R0, R8, c[0x0][0x330], RZ ;  /* 0x0000cc0008000a27 */ /* 0x000fea00078e00ff */
[----:B------:R-:W-:Y:S02]  /*d710*/  @P0 SHF.R.U32.HI R8, RZ, c[0x0][0x334], R0 ;  /* 0x0000cd00ff080a19 */ /* 0x000fe40000011600 */
.L_x_2001:
[----:B------:R-:W-:Y:S05]  /*d720*/  BSYNC B0 ;  /* 0x0000000000007941 */ /* 0x000fea0003800000 */
.L_x_1999:
[----:B------:R-:W-:Y:S04]  /*d730*/  IMAD R17, R8, c[0x0][0x32c], -R149 ;  /* 0x0000cb0008117a24 */ /* 0x000fe800078e0a95 */
[----:B------:R-:W-:Y:S05]  /*d740*/  IMAD.IADD R17, R17, 0x1, -R196 ;  /* 0x0000000111117824 */ /* 0x000fea00078e0ac4 */
[----:B------:R-:W-:Y:S02]  /*d750*/  IADD3 R13, R17, c[0x0][0x32c], RZ ;  /* 0x0000cb00110d7a10 */ /* 0x000fe40007ffe0ff */
[----:B------:R-:W-:Y:S02]  /*d760*/  IMNMX R2, R2, R17, !PT ;  /* 0x0000001102027217 */ /* 0x000fe40007800200 */
[----:B------:R-:W-:Y:S02]  /*d770*/  IMNMX R4, R4, R13, PT ;  /* 0x0000000d04047217 */ /* 0x000fe40003800200 */
.L_x_1998:
        /* <DEDUP_REMOVED lines=51> */
[----:B------:R-:W-:Y:S01]  /*dab0*/  ISETP.GT.AND P0, PT, R2, 0x28, P2 ;  /* 0x000000280200780c */ /* 0x000fe20001704270 */
[----:B------:R-:W-:Y:S01]  /*dac0*/  LDSM.16.MT88.4 R20, [R177+UR4+0x100] ;  /* 0x00010004b114783b */ /* 0x000fe20008004200 */
        /* <DEDUP_REMOVED lines=9> */
[----:B------:R-:W-:Y:S02]  /*db60*/  FMNMX.FTZ R11, R172, R11, !PT ;  /* 0x0000000bac0b7209 */ /* 0x000fe40007810000 */
[----:B------:R-:W-:Y:S02]  /*db70*/  ISETP.GT.AND P0, PT, R2, 0x30, P2 ;  /* 0x000000300200780c */ /* 0x000fe40001704270 */
[----:B------:R-:W-:Y:S02]  /*db80*/  FMNMX.FTZ R0, R143, R12, !PT ;  /* 0x0000000c8f007209 */ /* 0x000fe40007810000 */
[----:B------:R-:W-:Y:S02]  /*db90*/  ISETP.LT.OR P0, PT, R4, 0x31, P0 ;  /* 0x000000310400780c */ /* 0x000fe40000701670 */
[----:B------:R-:W-:Y:S01]  /*dba0*/  FMNMX.FTZ R11, R170, R11, !PT ;  /* 0x0000000baa0b7209 */ /* 0x000fe20007810000 */
[----:B------:R-:W1:Y:S01]  /*dbb0*/  SHFL.BFLY PT, R7, R0, 0x2, 0x1f ;  /* 0x0c401f0000077f89 */ /* 0x000e6200000e0000 */
[----:B------:R-:W-:Y:S02]  /*dbc0*/  FSEL R146, R30, -INF , !P0 ;  /* 0xff8000001e927808 */ /* 0x000fe40004000000 */
[----:B------:R-:W-:Y:S02]  /*dbd0*/  ISETP.GT.AND P0, PT, R2, 0x31, P2 ;  /* 0x000000310200780c */ /* 0x000fe40001704270 */
[----:B------:R-:W-:Y:S02]  /*dbe0*/  FMNMX.FTZ R11, R168, R11, !PT ;  /* 0x0000000ba80b7209 */ /* 0x000fe40007810000 */
[----:B------:R-:W-:Y:S02]  /*dbf0*/  ISETP.LT.OR P0, PT, R4, 0x32, P0 ;  /* 0x000000320400780c */ /* 0x000fe40000701670 */
[----:B------:R-:W-:Y:S02]  /*dc00*/  FMNMX.FTZ R11, R166, R11, !PT ;  /* 0x0000000ba60b7209 */ /* 0x000fe40007810000 */
[----:B------:R-:W-:Y:S02]  /*dc10*/  ISETP.GT.AND P1, PT, R2, 0x38, P2 ;  /* 0x000000380200780c */ /* 0x000fe40001724270 */
[----:B------:R-:W-:Y:S02]  /*dc20*/  FSEL R144, R31, -INF , !P0 ;  /* 0xff8000001f907808 */ /* 0x000fe40004000000 */
[----:B------:R-:W-:Y:S01]  /*dc30*/  FMNMX.FTZ R11, R146, R11, !PT ;  /* 0x0000000b920b7209 */ /* 0x000fe20007810000 */
[----:B------:R-:W-:Y:S01]  /*dc40*/  LDSM.16.MT88.4 R28, [R176+UR4+0x100] ;  /* 0x00010004b01c783b */ /* 0x000fe20008004200 */
[----:B------:R-:W-:Y:S02]  /*dc50*/  ISETP.LT.OR P1, PT, R4, 0x39, P1 ;  /* 0x000000390400780c */ /* 0x000fe40000f21670 */
[----:B------:R-:W-:Y:S02]  /*dc60*/  ISETP.GT.AND P0, PT, R2, 0x39, P2 ;  /* 0x000000390200780c */ /* 0x000fe40001704270 */
[----:B------:R-:W-:Y:S02]  /*dc70*/  FSEL R142, R34, -INF , !P1 ;  /* 0xff800000228e7808 */ /* 0x000fe40004800000 */
[----:B------:R-:W-:Y:S02]  /*dc80*/  FMNMX.FTZ R11, R144, R11, !PT ;  /* 0x0000000b900b7209 */ /* 0x000fe40007810000 */
[----:B------:R-:W-:Y:S02]  /*dc90*/  ISETP.LT.OR P0, PT, R4, 0x3a, P0 ;  /* 0x0000003a0400780c */ /* 0x000fe40000701670 */
[----:B------:R-:W-:Y:S02]  /*dca0*/  FMNMX.FTZ R15, R142, R11, !PT ;  /* 0x0000000b8e0f7209 */ /* 0x000fe40007810000 */
[----:B------:R-:W-:Y:S04]  /*dcb0*/  FSEL R140, R35, -INF , !P0 ;  /* 0xff800000238c7808 */ /* 0x000fe80004000000 */
[----:B------:R-:W-:Y:S02]  /*dcc0*/  FMNMX.FTZ R13, R140, R15, !PT ;  /* 0x0000000f8c0d7209 */ /* 0x000fe40007810000 */
[----:B------:R-:W-:Y:S04]  /*dcd0*/  IADD3 R15, R176, UR4, RZ ;  /* 0x00000004b00f7c10 */ /* 0x000fe8000fffe0ff */
        /* <DEDUP_REMOVED lines=15> */
[----:B------:R-:W-:Y:S01]  /*ddd0*/  FADD.FTZ R4, -R5, R132 ;  /* 0x0000008405047221 */ /* 0x000fe20000010100 */
[----:B------:R-:W-:Y:S01]  /*dde0*/  IADD3 R5, R177, UR4, RZ ;  /* 0x00000004b1057c10 */ /* 0x000fe2000fffe0ff */
[--C-:B------:R-:W-:Y:S01]  /*ddf0*/  FFMA.FTZ R153, R9, c[0x0][0x2d0], -R156.reuse ;  /* 0x0000b40009997a23 */ /* 0x100fe2000001089c */
[C---:B------:R-:W-:Y:S01]  /*de00*/  FSETP.NEU.FTZ.AND P0, PT, R0.reuse, -INF , PT ;  /* 0xff8000000000780b */ /* 0x040fe20003f1d000 */
[----:B------:R-:W-:Y:S01]  /*de10*/  FMUL.FTZ R141, R0, c[0x0][0x2d0] ;  /* 0x0000b400008d7a20 */ /* 0x000fe20000410000 */
[----:B------:R-:W-:Y:S01]  /*de20*/  MUFU.EX2 R151, R151 ;  /* 0x0000009700977308 */ /* 0x000fe20000000800 */
[----:B------:R-:W-:Y:S01]  /*de30*/  FMUL.FTZ R12, R4, c[0x0][0x2d0] ;  /* 0x0000b400040c7a20 */ /* 0x000fe20000410000 */
[----:B------:R-:W-:Y:S01]  /*de40*/  FSEL R4, R0, RZ, P0 ;  /* 0x000000ff00047208 */ /* 0x000fe20000000000 */
[--C-:B------:R-:W-:Y:S01]  /*de50*/  FFMA.FTZ R15, R139, c[0x0][0x2d0], -R156.reuse ;  /* 0x0000b4008b0f7a23 */ /* 0x100fe2000001089c */
[----:B------:R-:W-:Y:S01]  /*de60*/  FSEL R141, R141, RZ, P0 ;  /* 0x000000ff8d8d7208 */ /* 0x000fe20000000000 */
[--C-:B------:R-:W-:Y:S01]  /*de70*/  FFMA.FTZ R158, R137, c[0x0][0x2d0], -R156.reuse ;  /* 0x0000b400899e7a23 */ /* 0x100fe2000001089c */
[----:B------:R-:W-:Y:S01]  /*de80*/  IADD3 R13, R182, R5, RZ ;  /* 0x00000005b60d7210 */ /* 0x000fe20007ffe0ff */
[----:B------:R-:W-:Y:S02]  /*de90*/  FADD.FTZ R4, -R4, R3 ;  /* 0x0000000304047221 */ /* 0x000fe40000010100 */
[--C-:B------:R-:W-:Y:S01]  /*dea0*/  FFMA.FTZ R155, R16, c[0x0][0x2d0], -R141.reuse ;  /* 0x0000b400109b7a23 */ /* 0x100fe2000001088d */
[----:B------:R-:W1:Y:S01]  /*deb0*/  MUFU.EX2 R12, R12 ;  /* 0x0000000c000c7308 */ /* 0x000e620000000800 */
[--C-:B------:R-:W-:Y:S01]  /*dec0*/  FFMA.FTZ R154, R8, c[0x0][0x2d0], -R141.reuse ;  /* 0x0000b400089a7a23 */ /* 0x100fe2000001088d */
[----:B------:R-:W2:Y:S01]  /*ded0*/  LDSM.16.MT88.4 R24, [R13+0x100] ;  /* 0x000100000d18783b */ /* 0x000ea20000004200 */
[--C-:B------:R-:W-:Y:S02]  /*dee0*/  FFMA.FTZ R152, R10, c[0x0][0x2d0], -R141.reuse ;  /* 0x0000b4000a987a23 */ /* 0x100fe4000001088d */
[--C-:B------:R-:W-:Y:S02]  /*def0*/  FFMA.FTZ R157, R6, c[0x0][0x2d0], -R141.reuse ;  /* 0x0000b400069d7a23 */ /* 0x100fe4000001088d */
[----:B------:R-:W-:Y:S02]  /*df00*/  FMUL.FTZ R3, R4, c[0x0][0x2d0] ;  /* 0x0000b40004037a20 */ /* 0x000fe40000410000 */
[--C-:B------:R-:W-:Y:S01]  /*df10*/  FFMA.FTZ R160, R135, c[0x0][0x2d0], -R156.reuse ;  /* 0x0000b40087a07a23 */ /* 0x100fe2000001089c */
[----:B------:R-:W3:Y:S01]  /*df20*/  MUFU.EX2 R150, R150 ;  /* 0x0000009600967308 */ /* 0x000ee20000000800 */
[--C-:B------:R-:W-:Y:S02]  /*df30*/  FFMA.FTZ R161, R133, c[0x0][0x2d0], -R156.reuse ;  /* 0x0000b40085a17a23 */ /* 0x100fe4000001089c */
[--C-:B------:R-:W-:Y:S02]  /*df40*/  FFMA.FTZ R163, R138, c[0x0][0x2d0], -R141.reuse ;  /* 0x0000b4008aa37a23 */ /* 0x100fe4000001088d */
[--C-:B------:R-:W-:Y:S02]  /*df50*/  FFMA.FTZ R162, R136, c[0x0][0x2d0], -R141.reuse ;  /* 0x0000b40088a27a23 */ /* 0x100fe4000001088d */
[----:B------:R-:W-:Y:S01]  /*df60*/  LDSM.16.MT88.4 R136, [R176+UR4+0x2900] ;  /* 0x00290004b088783b */ /* 0x000fe20008004200 */
[--C-:B------:R-:W-:Y:S02]  /*df70*/  FFMA.FTZ R164, R134, c[0x0][0x2d0], -R141.reuse ;  /* 0x0000b40086a47a23 */ /* 0x100fe4000001088d */
[----:B------:R-:W4:Y:S01]  /*df80*/  MUFU.EX2 R3, R3 ;  /* 0x0000000300037308 */ /* 0x000f220000000800 */
[--C-:B------:R-:W-:Y:S02]  /*df90*/  FFMA.FTZ R165, R32, c[0x0][0x2d0], -R141.reuse ;  /* 0x0000b40020a57a23 */ /* 0x100fe4000001088d */
[--C-:B------:R-:W-:Y:S02]  /*dfa0*/  FFMA.FTZ R205, R146, c[0x0][0x2d0], -R141.reuse ;  /* 0x0000b40092cd7a23 */ /* 0x100fe4000001088d */
[C---:B-1----:R-:W-:Y:S01]  /*dfb0*/  FMUL.FTZ R4, R12.reuse, R128 ;  /* 0x000000800c047220 */ /* 0x042fe20000410000 */
[----:B------:R-:W-:Y:S01]  /*dfc0*/  LDSM.16.MT88.4 R32, [R176+UR4+0x900] ;  /* 0x00090004b020783b */ /* 0x000fe20008004200 */
[C---:B------:R-:W-:Y:S02]  /*dfd0*/  FMUL.FTZ R5, R12.reuse, R129 ;  /* 0x000000810c057220 */ /* 0x040fe40000410000 */
[C---:B------:R-:W-:Y:S01]  /*dfe0*/  FMUL.FTZ R8, R12.reuse, R124 ;  /* 0x0000007c0c087220 */ /* 0x040fe20000410000 */
[----:B------:R-:W-:Y:S01]  /*dff0*/  MUFU.EX2 R148, R148 ;  /* 0x0000009400947308 */ /* 0x000fe20000000800 */
[C---:B------:R-:W-:Y:S02]  /*e000*/  FMUL.FTZ R9, R12.reuse, R125 ;  /* 0x0000007d0c097220 */ /* 0x040fe40000410000 */
[----:B------:R-:W-:Y:S01]  /*e010*/  FMUL.FTZ R100, R12, R100 ;  /* 0x000000640c647220 */ /* 0x000fe20000410000 */
[----:B---3--:R-:W-:Y:S01]  /*e020*/  F2FP.BF16.PACK_AB R16, R150, R151 ;  /* 0x000000979610723e */ /* 0x008fe200000010ff */
[C---:B------:R-:W-:Y:S01]  /*e030*/  FMUL.FTZ R101, R12.reuse, R101 ;  /* 0x000000650c657220 */ /* 0x040fe20000410000 */
[----:B------:R-:W-:Y:S01]  /*e040*/  LDSM.16.MT88.4 R132, [R13+0x2900] ;  /* 0x002900000d84783b */ /* 0x000fe20000004200 */
[C---:B------:R-:W-:Y:S02]  /*e050*/  FMUL.FTZ R104, R12.reuse, R104 ;  /* 0x000000680c687220 */ /* 0x040fe40000410000 */
[C---:B------:R-:W-:Y:S01]  /*e060*/  FMUL.FTZ R105, R12.reuse, R105 ;  /* 0x000000690c697220 */ /* 0x040fe20000410000 */
[----:B------:R-:W1:Y:S01]  /*e070*/  MUFU.EX2 R153, R153 ;  /* 0x0000009900997308 */ /* 0x000e620000000800 */
[C---:B------:R-:W-:Y:S02]  /*e080*/  FMUL.FTZ R108, R12.reuse, R108 ;  /* 0x0000006c0c6c7220 */ /* 0x040fe40000410000 */
[----:B------:R-:W-:Y:S02]  /*e090*/  FMUL.FTZ R109, R12, R109 ;  /* 0x0000006d0c6d7220 */ /* 0x000fe40000410000 */
[C---:B----4-:R-:W-:Y:S02]  /*e0a0*/  FMUL.FTZ R6, R3.reuse, R130 ;  /* 0x0000008203067220 */ /* 0x050fe40000410000 */
        /* <DEDUP_REMOVED lines=8> */
[C---:B------:R-:W-:Y:S01]  /*e130*/  FMUL.FTZ R107, R3.reuse, R107 ;  /* 0x0000006b036b7220 */ /* 0x040fe20000410000 */
[----:B------:R-:W3:Y:S01]  /*e140*/  MUFU.EX2 R154, R154 ;  /* 0x0000009a009a7308 */ /* 0x000ee20000000800 */
[C---:B------:R-:W-:Y:S01]  /*e150*/  FMUL.FTZ R110, R3.reuse, R110 ;  /* 0x0000006e036e7220 */ /* 0x040fe20000410000 */
[----:B------:R-:W-:Y:S01]  /*e160*/  LDSM.16.MT88.4 R124, [R14+0x900] ;  /* 0x000900000e7c783b */ /* 0x000fe20000004200 */
[----:B------:R-:W-:Y:S01]  /*e170*/  FMUL.FTZ R111, R3, R111 ;  /* 0x0000006f036f7220 */ /* 0x000fe20000410000 */
[----:B-1----:R-:W-:Y:S01]  /*e180*/  F2FP.BF16.PACK_AB R18, R153, R148 ;  /* 0x000000949912723e */ /* 0x002fe200000010ff */
        /* <DEDUP_REMOVED lines=22> */
[----:B------:R-:W3:Y:S01]  /*e2f0*/  MUFU.EX2 R158, R158 ;  /* 0x0000009e009e7308 */ /* 0x000ee20000000800 */
[C---:B------:R-:W-:Y:S02]  /*e300*/  FMUL.FTZ R40, R12.reuse, R40 ;  /* 0x000000280c287220 */ /* 0x040fe40000410000 */
[C---:B------:R-:W-:Y:S01]  /*e310*/  FMUL.FTZ R41, R12.reuse, R41 ;  /* 0x000000290c297220 */ /* 0x040fe20000410000 */
[----:B-1----:R-:W-:Y:S01]  /*e320*/  F2FP.BF16.PACK_AB R19, R157, R152 ;  /* 0x000000989d13723e */ /* 0x002fe200000010ff */
        /* <DEDUP_REMOVED lines=8> */
[----:B------:R-:W1:Y:S01]  /*e3b0*/  LDSM.16.MT88.4 R20, [R14+0x100] ;  /* 0x000100000e14783b */ /* 0x000e620000004200 */
[----:B------:R-:W4:Y:S02]  /*e3c0*/  MUFU.EX2 R161, R161 ;  /* 0x000000a100a17308 */ /* 0x000f240000000800 */
[C---:B------:R-:W-:Y:S02]  /*e3d0*/  FMUL.FTZ R47, R3.reuse, R47 ;  /* 0x0000002f032f7220 */ /* 0x040fe40000410000 */
[C---:B------:R-:W-:Y:S02]  /*e3e0*/  FMUL.FTZ R48, R12.reuse, R48 ;  /* 0x000000300c307220 */ /* 0x040fe40000410000 */
[C---:B--2---:R-:W-:Y:S04]  /*e3f0*/  HMMA.16816.F32.BF16 R100, R16.reuse, R24, R100 ;  /* 0x000000181064723c */ /* 0x044fe80000041864 */
[C---:B------:R-:W-:Y:S01]  /*e400*/  FMUL.FTZ R49, R12.reuse, R49 ;  /* 0x000000310c317220 */ /* 0x040fe20000410000 */
[----:B------:R-:W-:Y:S01]  /*e410*/  MUFU.EX2 R163, R163 ;  /* 0x000000a300a37308 */ /* 0x000fe20000000800 */
[C---:B------:R-:W-:Y:S02]  /*e420*/  FMUL.FTZ R50, R3.reuse, R50 ;  /* 0x0000003203327220 */ /* 0x040fe40000410000 */
[C---:B------:R-:W-:Y:S01]  /*e430*/  HMMA.16816.F32.BF16 R104, R16.reuse, R26, R104 ;  /* 0x0000001a1068723c */ /* 0x040fe20000041868 */
[----:B------:R-:W2:Y:S03]  /*e440*/  LDSM.16.MT88.4 R24, [R177+UR4+0x2100] ;  /* 0x00210004b118783b */ /* 0x000ea60008004200 */
[C---:B------:R-:W-:Y:S02]  /*e450*/  FMUL.FTZ R51, R3.reuse, R51 ;  /* 0x0000003303337220 */ /* 0x040fe40000410000 */
[C---:B------:R-:W-:Y:S01]  /*e460*/  FMUL.FTZ R52, R12.reuse, R52 ;  /* 0x000000340c347220 */ /* 0x040fe20000410000 */
[----:B------:R-:W5:Y:S01]  /*e470*/  MUFU.EX2 R162, R162 ;  /* 0x000000a200a27308 */ /* 0x000f620000000800 */
[C---:B------:R-:W-:Y:S04]  /*e480*/  HMMA.16816.F32.BF16 R108, R16.reuse, R28, R108 ;  /* 0x0000001c106c723c */ /* 0x040fe8000004186c */
[C---:B------:R-:W-:Y:S02]  /*e490*/  FMUL.FTZ R53, R12.reuse, R53 ;  /* 0x000000350c357220 */ /* 0x040fe40000410000 */
[C---:B------:R-:W-:Y:S02]  /*e4a0*/  FMUL.FTZ R54, R3.reuse, R54 ;  /* 0x0000003603367220 */ /* 0x040fe40000410000 */
[C---:B------:R-:W-:Y:S01]  /*e4b0*/  HMMA.16816.F32.BF16 R112, R16.reuse, R30, R112 ;  /* 0x0000001e1070723c */ /* 0x040fe20000041870 */
[----:B------:R-:W3:Y:S01]  /*e4c0*/  LDSM.16.MT88.4 R28, [R13+0x2100] ;  /* 0x002100000d1c783b */ /* 0x000ee20000004200 */
[----:B------:R-:W-:Y:S02]  /*e4d0*/  MUFU.EX2 R164, R164 ;  /* 0x000000a400a47308 */ /* 0x000fe40000000800 */
[C---:B------:R-:W-:Y:S02]  /*e4e0*/  FMUL.FTZ R55, R3.reuse, R55 ;  /* 0x0000003703377220 */ /* 0x040fe40000410000 */
[C---:B------:R-:W-:Y:S02]  /*e4f0*/  FMUL.FTZ R56, R12.reuse, R56 ;  /* 0x000000380c387220 */ /* 0x040fe40000410000 */
[C---:B------:R-:W-:Y:S01]  /*e500*/  FMUL.FTZ R57, R12.reuse, R57 ;  /* 0x000000390c397220 */ /* 0x040fe20000410000 */
[C---:B-1----:R-:W-:Y:S03]  /*e510*/  HMMA.16816.F32.BF16 R116, R16.reuse, R20, R116 ;  /* 0x000000141074723c */ /* 0x042fe60000041874 */
[C---:B------:R-:W-:Y:S01]  /*e520*/  FMUL.FTZ R58, R3.reuse, R58 ;  /* 0x0000003a033a7220 */ /* 0x040fe20000410000 */
[----:B------:R-:W1:Y:S01]  /*e530*/  MUFU.EX2 R165, R165 ;  /* 0x000000a500a57308 */ /* 0x000e620000000800 */
[C---:B------:R-:W-:Y:S02]  /*e540*/  FMUL.FTZ R59, R3.reuse, R59 ;  /* 0x0000003b033b7220 */ /* 0x040fe40000410000 */
[C---:B------:R-:W-:Y:S01]  /*e550*/  FMUL.FTZ R60, R12.reuse, R60 ;  /* 0x0000003c0c3c7220 */ /* 0x040fe20000410000 */
[C---:B------:R-:W-:Y:S01]  /*e560*/  HMMA.16816.F32.BF16 R120, R16.reuse, R22, R120 ;  /* 0x000000161078723c */ /* 0x040fe20000041878 */
[----:B------:R-:W1:Y:S03]  /*e570*/  LDSM.16.MT88.4 R20, [R176+UR4+0x2100] ;  /* 0x00210004b014783b */ /* 0x000e660008004200 */
[C---:B------:R-:W-:Y:S02]  /*e580*/  FMUL.FTZ R61, R12.reuse, R61 ;  /* 0x0000003d0c3d7220 */ /* 0x040fe40000410000 */
[C---:B------:R-:W-:Y:S01]  /*e590*/  FMUL.FTZ R62, R3.reuse, R62 ;  /* 0x0000003e033e7220 */ /* 0x040fe20000410000 */
[----:B------:R-:W-:Y:S01]  /*e5a0*/  MUFU.EX2 R205, R205 ;  /* 0x000000cd00cd7308 */ /* 0x000fe20000000800 */
[C---:B--2---:R-:W-:Y:S04]  /*e5b0*/  HMMA.16816.F32.BF16 R36, R16.reuse, R24, R36 ;  /* 0x000000181024723c */ /* 0x044fe80000041824 */
[C---:B------:R-:W-:Y:S02]  /*e5c0*/  FMUL.FTZ R63, R3.reuse, R63 ;  /* 0x0000003f033f7220 */ /* 0x040fe40000410000 */
[C---:B------:R-:W-:Y:S02]  /*e5d0*/  FMUL.FTZ R64, R12.reuse, R64 ;  /* 0x000000400c407220 */ /* 0x040fe40000410000 */
[C---:B------:R-:W-:Y:S01]  /*e5e0*/  HMMA.16816.F32.BF16 R40, R16.reuse, R26, R40 ;  /* 0x0000001a1028723c */ /* 0x040fe20000041828 */
[----:B------:R-:W2:Y:S01]  /*e5f0*/  LDSM.16.MT88.4 R24, [R14+0x2100] ;  /* 0x002100000e18783b */ /* 0x000ea20000004200 */
[----:B------:R-:W-:Y:S02]  /*e600*/  MUFU.EX2 R206, R206 ;  /* 0x000000ce00ce7308 */ /* 0x000fe40000000800 */
[C---:B------:R-:W-:Y:S02]  /*e610*/  FMUL.FTZ R65, R12.reuse, R65 ;  /* 0x000000410c417220 */ /* 0x040fe40000410000 */
[C---:B------:R-:W-:Y:S02]  /*e620*/  FMUL.FTZ R66, R3.reuse, R66 ;  /* 0x0000004203427220 */ /* 0x040fe40000410000 */
[C---:B---3--:R-:W-:Y:S04]  /*e630*/  HMMA.16816.F32.BF16 R44, R16.reuse, R28, R44 ;  /* 0x0000001c102c723c */ /* 0x048fe8000004182c */
[C---:B------:R-:W-:Y:S02]  /*e640*/  FMUL.FTZ R67, R3.reuse, R67 ;  /* 0x0000004303437220 */ /* 0x040fe40000410000 */
[C---:B------:R-:W-:Y:S02]  /*e650*/  FMUL.FTZ R68, R12.reuse, R68 ;  /* 0x000000440c447220 */ /* 0x040fe40000410000 */
[C---:B------:R-:W-:Y:S01]  /*e660*/  HMMA.16816.F32.BF16 R48, R16.reuse, R30, R48 ;  /* 0x0000001e1030723c */ /* 0x040fe20000041830 */
[----:B------:R-:W3:Y:S03]  /*e670*/  LDSM.16.MT88.4 R28, [R177+UR4+0x4100] ;  /* 0x00410004b11c783b */ /* 0x000ee60008004200 */
        /* <DEDUP_REMOVED lines=31> */
[----:B------:R-:W1:Y:S03]  /*e870*/  LDSM.16.MT88.4 R20, [R177+UR4+0x900] ;  /* 0x00090004b114783b */ /* 0x000e660008004200 */
[C---:B------:R-:W-:Y:S02]  /*e880*/  FMUL.FTZ R89, R12.reuse, R89 ;  /* 0x000000590c597220 */ /* 0x040fe40000410000 */
[C---:B------:R-:W-:Y:S02]  /*e890*/  FMUL.FTZ R90, R3.reuse, R90 ;  /* 0x0000005a035a7220 */ /* 0x040fe40000410000 */
[C---:B--2---:R-:W-:Y:S04]  /*e8a0*/  HMMA.16816.F32.BF16 R84, R16.reuse, R24, R84 ;  /* 0x000000181054723c */ /* 0x044fe80000041854 */
        /* <DEDUP_REMOVED lines=9> */
[C---:B---3--:R-:W-:Y:S03]  /*e940*/  HMMA.16816.F32.BF16 R92, R16.reuse, R28, R92 ;  /* 0x0000001c105c723c */ /* 0x048fe6000004185c */
[C---:B------:R-:W-:Y:S02]  /*e950*/  FMUL.FTZ R98, R3.reuse, R98 ;  /* 0x0000006203627220 */ /* 0x040fe40000410000 */
[----:B------:R-:W-:Y:S02]  /*e960*/  FMUL.FTZ R99, R3, R99 ;  /* 0x0000006303637220 */ /* 0x000fe40000410000 */
[--C-:B------:R-:W-:Y:S02]  /*e970*/  FFMA.FTZ R173, R173, c[0x0][0x2d0], -R156.reuse ;  /* 0x0000b400adad7a23 */ /* 0x100fe4000001089c */
[--C-:B------:R-:W-:Y:S03]  /*e980*/  FFMA.FTZ R174, R171, c[0x0][0x2d0], -R156.reuse ;  /* 0x0000b400abae7a23 */ /* 0x100fe6000001089c */
[----:B------:R-:W-:Y:S01]  /*e990*/  HMMA.16816.F32.BF16 R96, R16, R30, R96 ;  /* 0x0000001e1060723c */ /* 0x000fe20000041860 */
[----:B------:R-:W3:Y:S01]  /*e9a0*/  LDSM.16.MT88.4 R28, [R14+0x2900] ;  /* 0x002900000e1c783b */ /* 0x000ee20000004200 */
[----:B------:R-:W-:Y:S01]  /*e9b0*/  MUFU.EX2 R173, R173 ;  /* 0x000000ad00ad7308 */ /* 0x000fe20000000800 */
[--C-:B------:R-:W-:Y:S02]  /*e9c0*/  FFMA.FTZ R169, R169, c[0x0][0x2d0], -R156.reuse ;  /* 0x0000b400a9a97a23 */ /* 0x100fe4000001089c */
[--C-:B------:R-:W-:Y:S02]  /*e9d0*/  FFMA.FTZ R204, R167, c[0x0][0x2d0], -R156.reuse ;  /* 0x0000b400a7cc7a23 */ /* 0x100fe4000001089c */
[----:B------:R-:W-:Y:S01]  /*e9e0*/  F2FP.BF16.PACK_AB R16, R158, R15 ;  /* 0x0000000f9e10723e */ /* 0x000fe200000010ff */
[--C-:B------:R-:W-:Y:S01]  /*e9f0*/  FFMA.FTZ R167, R172, c[0x0][0x2d0], -R141.reuse ;  /* 0x0000b400aca77a23 */ /* 0x100fe2000001088d */
[----:B----4-:R-:W-:Y:S03]  /*ea00*/  F2FP.BF16.PACK_AB R18, R161, R160 ;  /* 0x000000a0a112723e */ /* 0x010fe600000010ff */
[----:B-----5:R-:W-:Y:S01]  /*ea10*/  F2FP.BF16.PACK_AB R17, R162, R163 ;  /* 0x000000a3a211723e */ /* 0x020fe200000010ff */
[--C-:B------:R-:W-:Y:S01]  /*ea20*/  FFMA.FTZ R172, R145, c[0x0][0x2d0], -R156.reuse ;  /* 0x0000b40091ac7a23 */ /* 0x100fe2000001089c */
[----:B------:R-:W-:Y:S01]  /*ea30*/  F2FP.BF16.PACK_AB R19, R165, R164 ;  /* 0x000000a4a513723e */ /* 0x000fe200000010ff */
[--C-:B------:R-:W-:Y:S01]  /*ea40*/  FFMA.FTZ R170, R170, c[0x0][0x2d0], -R141.reuse ;  /* 0x0000b400aaaa7a23 */ /* 0x100fe2000001088d */
[----:B------:R-:W4:Y:S01]  /*ea50*/  MUFU.EX2 R174, R174 ;  /* 0x000000ae00ae7308 */ /* 0x000f220000000800 */
[--C-:B------:R-:W-:Y:S02]  /*ea60*/  FFMA.FTZ R168, R168, c[0x0][0x2d0], -R141.reuse ;  /* 0x0000b400a8a87a23 */ /* 0x100fe4000001088d */
[--C-:B------:R-:W-:Y:S02]  /*ea70*/  FFMA.FTZ R171, R166, c[0x0][0x2d0], -R141.reuse ;  /* 0x0000b400a6ab7a23 */ /* 0x100fe4000001088d */
[C---:B-1----:R-:W-:Y:S03]  /*ea80*/  HMMA.16816.F32.BF16 R4, R16.reuse, R20, R4 ;  /* 0x000000141004723c */ /* 0x042fe60000041804 */
[--C-:B------:R-:W-:Y:S02]  /*ea90*/  FFMA.FTZ R166, R147, c[0x0][0x2d0], -R156.reuse ;  /* 0x0000b40093a67a23 */ /* 0x100fe4000001089c */
[----:B------:R-:W-:Y:S01]  /*eaa0*/  LDSM.16.MT88.4 R144, [R177+UR4+0x5900] ;  /* 0x00590004b190783b */ /* 0x000fe20008004200 */
[----:B------:R-:W-:Y:S01]  /*eab0*/  FFMA.FTZ R141, R140, c[0x0][0x2d0], -R141 ;  /* 0x0000b4008c8d7a23 */ /* 0x000fe2000001088d */
[----:B------:R-:W-:Y:S01]  /*eac0*/  MUFU.EX2 R169, R169 ;  /* 0x000000a900a97308 */ /* 0x000fe20000000800 */
[C---:B------:R-:W-:Y:S04]  /*ead0*/  HMMA.16816.F32.BF16 R8, R16.reuse, R22, R8 ;  /* 0x000000161008723c */ /* 0x040fe80000041808 */
[--C-:B------:R-:W-:Y:S01]  /*eae0*/  FFMA.FTZ R159, R159, c[0x0][0x2d0], -R156.reuse ;  /* 0x0000b4009f9f7a23 */ /* 0x100fe2000001089c */
[----:B------:R-:W1:Y:S01]  /*eaf0*/  LDSM.16.MT88.4 R20, [R177+UR4+0x4900] ;  /* 0x00490004b114783b */ /* 0x000e620008004200 */
[----:B------:R-:W-:Y:S02]  /*eb00*/  FFMA.FTZ R156, R143, c[0x0][0x2d0], -R156 ;  /* 0x0000b4008f9c7a23 */ /* 0x000fe4000001089c */
[C---:B--2---:R-:W-:Y:S01]  /*eb10*/  HMMA.16816.F32.BF16 R100, R16.reuse, R24, R100 ;  /* 0x000000181064723c */ /* 0x044fe20000041864 */
[----:B------:R-:W-:Y:S03]  /*eb20*/  MUFU.EX2 R207, R141 ;  /* 0x0000008d00cf7308 */ /* 0x000fe60000000800 */
[----:B------:R-:W-:Y:S02]  /*eb30*/  FFMA.FTZ R151, R12, R197, R151 ;  /* 0x000000c50c977223 */ /* 0x000fe40000010097 */
[----:B------:R-:W-:Y:S02]  /*eb40*/  FFMA.FTZ R155, R3, R198, R155 ;  /* 0x000000c6039b7223 */ /* 0x000fe4000001009b */
[C---:B------:R-:W-:Y:S01]  /*eb50*/  HMMA.16816.F32.BF16 R104, R16.reuse, R26, R104 ;  /* 0x0000001a1068723c */ /* 0x040fe20000041868 */
[----:B------:R-:W2:Y:S02]  /*eb60*/  LDSM.16.MT88.4 R24, [R13+0x4900] ;  /* 0x004900000d18783b */ /* 0x000ea40000004200 */
[----:B------:R-:W-:Y:S01]  /*eb70*/  MUFU.EX2 R175, R156 ;  /* 0x0000009c00af7308 */ /* 0x000fe20000000800 */
[----:B------:R-:W-:Y:S02]  /*eb80*/  FADD.FTZ R151, R150, R151 ;  /* 0x0000009796977221 */ /* 0x000fe40000010000 */
[----:B------:R-:W-:Y:S02]  /*eb90*/  FADD.FTZ R155, R154, R155 ;  /* 0x0000009b9a9b7221 */ /* 0x000fe40000010000 */
[C---:B------:R-:W-:Y:S04]  /*eba0*/  HMMA.16816.F32.BF16 R108, R16.reuse, R32, R108 ;  /* 0x00000020106c723c */ /* 0x040fe8000004186c */
[----:B------:R-:W-:Y:S01]  /*ebb0*/  FADD.FTZ R152, R152, R155 ;  /* 0x0000009b98987221 */ /* 0x000fe20000010000 */
[----:B------:R5:W-:Y:S03]  /*ebc0*/  MUFU.EX2 R156, R142 ;  /* 0x0000008e009c7308 */ /* 0x000be60000000800 */
[C---:B------:R-:W-:Y:S01]  /*ebd0*/  HMMA.16816.F32.BF16 R112, R16.reuse, R34, R112 ;  /* 0x000000221070723c */ /* 0x040fe20000041870 */
[----:B------:R-:W-:Y:S03]  /*ebe0*/  LDSM.16.MT88.4 R32, [R14+0x4900] ;  /* 0x004900000e20783b */ /* 0x000fe60000004200 */
[----:B------:R-:W-:Y:S03]  /*ebf0*/  FADD.FTZ R152, R157, R152 ;  /* 0x000000989d987221 */ /* 0x000fe60000010000 */
[----:B------:R-:W1:Y:S01]  /*ec00*/  MUFU.EX2 R204, R204 ;  /* 0x000000cc00cc7308 */ /* 0x000e620000000800 */
[C---:B------:R-:W-:Y:S04]  /*ec10*/  HMMA.16816.F32.BF16 R116, R16.reuse, R124, R116 ;  /* 0x0000007c1074723c */ /* 0x040fe80000041874 */
[----:B------:R-:W-:Y:S04]  /*ec20*/  FADD.FTZ R163, R163, R152 ;  /* 0x00000098a3a37221 */ /* 0x000fe80000010000 */
[C---:B------:R-:W-:Y:S01]  /*ec30*/  HMMA.16816.F32.BF16 R120, R16.reuse, R126, R120 ;  /* 0x0000007e1078723c */ /* 0x040fe20000041878 */
[----:B------:R-:W-:Y:S01]  /*ec40*/  LDSM.16.MT88.4 R124, [R13+0x1100] ;  /* 0x001100000d7c783b */ /* 0x000fe20000004200 */
[----:B------:R-:W-:Y:S02]  /*ec50*/  MUFU.EX2 R167, R167 ;  /* 0x000000a700a77308 */ /* 0x000fe40000000800 */
[----:B------:R-:W-:Y:S04]  /*ec60*/  FADD.FTZ R163, R162, R163 ;  /* 0x000000a3a2a37221 */ /* 0x000fe80000010000 */
[C---:B------:R-:W-:Y:S01]  /*ec70*/  HMMA.16816.F32.BF16 R36, R16.reuse, R128, R36 ;  /* 0x000000801024723c */ /* 0x040fe20000041824 */
[----:B-----5:R-:W-:Y:S03]  /*ec80*/  LDSM.16.MT88.4 R140, [R14+0x3900] ;  /* 0x003900000e8c783b */ /* 0x020fe60000004200 */
[----:B------:R-:W5:Y:S01]  /*ec90*/  MUFU.EX2 R170, R170 ;  /* 0x000000aa00aa7308 */ /* 0x000f620000000800 */
[----:B------:R-:W-:Y:S03]  /*eca0*/  FADD.FTZ R164, R164, R163 ;  /* 0x000000a3a4a47221 */ /* 0x000fe60000010000 */
[C---:B------:R-:W-:Y:S01]  /*ecb0*/  HMMA.16816.F32.BF16 R40, R16.reuse, R130, R40 ;  /* 0x000000821028723c */ /* 0x040fe20000041828 */
[----:B------:R-:W-:Y:S03]  /*ecc0*/  LDSM.16.MT88.4 R128, [R14+0x1100] ;  /* 0x001100000e80783b */ /* 0x000fe60000004200 */
[----:B------:R-:W-:Y:S02]  /*ecd0*/  FADD.FTZ R164, R165, R164 ;  /* 0x000000a4a5a47221 */ /* 0x000fe40000010000 */
[----:B------:R-:W-:Y:S02]  /*ece0*/  MUFU.EX2 R168, R168 ;  /* 0x000000a800a87308 */ /* 0x000fe40000000800 */
[C---:B------:R-:W-:Y:S08]  /*ecf0*/  HMMA.16816.F32.BF16 R44, R16.reuse, R132, R44 ;  /* 0x00000084102c723c */ /* 0x040ff0000004182c */
[C---:B------:R-:W-:Y:S01]  /*ed00*/  HMMA.16816.F32.BF16 R48, R16.reuse, R134, R48 ;  /* 0x000000861030723c */ /* 0x040fe20000041830 */
[----:B------:R-:W-:Y:S01]  /*ed10*/  LDSM.16.MT88.4 R132, [R14+0x1900] ;  /* 0x001900000e84783b */ /* 0x000fe20000004200 */
[----:B------:R-:W1:Y:S06]  /*ed20*/  MUFU.EX2 R171, R171 ;  /* 0x000000ab00ab7308 */ /* 0x000e6c0000000800 */
[C---:B------:R-:W-:Y:S04]  /*ed30*/  HMMA.16816.F32.BF16 R52, R16.reuse, R136, R52 ;  /* 0x000000881034723c */ /* 0x040fe80000041834 */
[----:B------:R-:W-:Y:S04]  /*ed40*/  MUFU.EX2 R159, R159 ;  /* 0x0000009f009f7308 */ /* 0x000fe80000000800 */
[C---:B------:R-:W-:Y:S01]  /*ed50*/  HMMA.16816.F32.BF16 R56, R16.reuse, R138, R56 ;  /* 0x0000008a1038723c */ /* 0x040fe20000041838 */
[----:B------:R-:W-:Y:S05]  /*ed60*/  LDSM.16.MT88.4 R136, [R176+UR4+0x3900] ;  /* 0x00390004b088783b */ /* 0x000fea0008004200 */
[----:B------:R-:W2:Y:S02]  /*ed70*/  MUFU.EX2 R166, R166 ;  /* 0x000000a600a67308 */ /* 0x000ea40000000800 */
[C---:B---3--:R-:W-:Y:S08]  /*ed80*/  HMMA.16816.F32.BF16 R60, R16.reuse, R28, R60 ;  /* 0x0000001c103c723c */ /* 0x048ff0000004183c */
[C---:B------:R-:W-:Y:S01]  /*ed90*/  HMMA.16816.F32.BF16 R64, R16.reuse, R30, R64 ;  /* 0x0000001e1040723c */ /* 0x040fe20000041840 */
[----:B------:R-:W3:Y:S01]  /*eda0*/  LDSM.16.MT88.4 R28, [R176+UR4+0x4900] ;  /* 0x00490004b01c783b */ /* 0x000ee20008004200 */
[----:B------:R-:W3:Y:S06]  /*edb0*/  MUFU.EX2 R172, R172 ;  /* 0x000000ac00ac7308 */ /* 0x000eec0000000800 */
[C---:B-1----:R-:W-:Y:S08]  /*edc0*/  HMMA.16816.F32.BF16 R68, R16.reuse, R20, R68 ;  /* 0x000000141044723c */ /* 0x042ff00000041844 */
[C---:B------:R-:W-:Y:S01]  /*edd0*/  HMMA.16816.F32.BF16 R72, R16.reuse, R22, R72 ;  /* 0x000000161048723c */ /* 0x040fe20000041848 */
[----:B------:R-:W1:Y:S07]  /*ede0*/  LDSM.16.MT88.4 R20, [R177+UR4+0x1100] ;  /* 0x00110004b114783b */ /* 0x000e6e0008004200 */
[C---:B--2---:R-:W-:Y:S08]  /*edf0*/  HMMA.16816.F32.BF16 R76, R16.reuse, R24, R76 ;  /* 0x00000018104c723c */ /* 0x044ff0000004184c */
[C---:B------:R-:W-:Y:S01]  /*ee00*/  HMMA.16816.F32.BF16 R80, R16.reuse, R26, R80 ;  /* 0x0000001a1050723c */ /* 0x040fe20000041850 */
[----:B------:R-:W2:Y:S07]  /*ee10*/  LDSM.16.MT88.4 R24, [R176+UR4+0x1100] ;  /* 0x00110004b018783b */ /* 0x000eae0008004200 */
[C---:B---3--:R-:W-:Y:S08]  /*ee20*/  HMMA.16816.F32.BF16 R84, R16.reuse, R28, R84 ;  /* 0x0000001c1054723c */ /* 0x048ff00000041854 */
[C---:B------:R-:W-:Y:S01]  /*ee30*/  HMMA.16816.F32.BF16 R88, R16.reuse, R30, R88 ;  /* 0x0000001e1058723c */ /* 0x040fe20000041858 */
[----:B------:R-:W3:Y:S07]  /*ee40*/  LDSM.16.MT88.4 R28, [R177+UR4+0x3100] ;  /* 0x00310004b11c783b */ /* 0x000eee0008004200 */
[C---:B------:R-:W-:Y:S08]  /*ee50*/  HMMA.16816.F32.BF16 R92, R16.reuse, R32, R92 ;  /* 0x00000020105c723c */ /* 0x040ff0000004185c */
[----:B------:R-:W-:Y:S01]  /*ee60*/  HMMA.16816.F32.BF16 R96, R16, R34, R96 ;  /* 0x000000221060723c */ /* 0x000fe20000041860 */
[----:B------:R-:W2:Y:S06]  /*ee70*/  LDSM.16.MT88.4 R32, [R13+0x3100] ;  /* 0x003100000d20783b */ /* 0x000eac0000004200 */
[----:B----4-:R-:W-:Y:S02]  /*ee80*/  F2FP.BF16.PACK_AB R16, R174, R173 ;  /* 0x000000adae10723e */ /* 0x010fe400000010ff */
[----:B------:R-:W-:Y:S03]  /*ee90*/  F2FP.BF16.PACK_AB R18, R204, R169 ;  /* 0x000000a9cc12723e */ /* 0x000fe600000010ff */
[C---:B-----5:R-:W-:Y:S01]  /*eea0*/  F2FP.BF16.PACK_AB R17, R170.reuse, R167 ;  /* 0x000000a7aa11723e */ /* 0x060fe200000010ff */
[----:B------:R-:W-:Y:S01]  /*eeb0*/  FADD.FTZ R167, R167, R164 ;  /* 0x000000a4a7a77221 */ /* 0x000fe20000010000 */
[C---:B------:R-:W-:Y:S03]  /*eec0*/  F2FP.BF16.PACK_AB R19, R171.reuse, R168 ;  /* 0x000000a8ab13723e */ /* 0x040fe600000010ff */
[----:B------:R-:W-:Y:S04]  /*eed0*/  FADD.FTZ R167, R170, R167 ;  /* 0x000000a7aaa77221 */ /* 0x000fe80000010000 */
[C---:B-1----:R-:W-:Y:S03]  /*eee0*/  HMMA.16816.F32.BF16 R4, R16.reuse, R20, R4 ;  /* 0x000000141004723c */ /* 0x042fe60000041804 */
[----:B------:R-:W-:Y:S04]  /*eef0*/  FADD.FTZ R168, R168, R167 ;  /* 0x000000a7a8a87221 */ /* 0x000fe80000010000 */
[----:B------:R-:W-:Y:S01]  /*ef00*/  FADD.FTZ R168, R171, R168 ;  /* 0x000000a8aba87221 */ /* 0x000fe20000010000 */
[C---:B------:R-:W-:Y:S01]  /*ef10*/  HMMA.16816.F32.BF16 R8, R16.reuse, R22, R8 ;  /* 0x000000161008723c */ /* 0x040fe20000041808 */
[----:B------:R-:W1:Y:S07]  /*ef20*/  LDSM.16.MT88.4 R20, [R176+UR4+0x3100] ;  /* 0x00310004b014783b */ /* 0x000e6e0008004200 */
[C---:B------:R-:W-:Y:S08]  /*ef30*/  HMMA.16816.F32.BF16 R100, R16.reuse, R124, R100 ;  /* 0x0000007c1064723c */ /* 0x040ff00000041864 */
[C---:B------:R-:W-:Y:S01]  /*ef40*/  HMMA.16816.F32.BF16 R104, R16.reuse, R126, R104 ;  /* 0x0000007e1068723c */ /* 0x040fe20000041868 */
[----:B------:R-:W-:Y:S07]  /*ef50*/  LDSM.16.MT88.4 R124, [R177+UR4+0x1900] ;  /* 0x00190004b17c783b */ /* 0x000fee0008004200 */
[C---:B--2---:R-:W-:Y:S08]  /*ef60*/  HMMA.16816.F32.BF16 R108, R16.reuse, R24, R108 ;  /* 0x00000018106c723c */ /* 0x044ff0000004186c */
[C---:B------:R-:W-:Y:S01]  /*ef70*/  HMMA.16816.F32.BF16 R112, R16.reuse, R26, R112 ;  /* 0x0000001a1070723c */ /* 0x040fe20000041870 */
[----:B------:R-:W2:Y:S07]  /*ef80*/  LDSM.16.MT88.4 R24, [R14+0x3100] ;  /* 0x003100000e18783b */ /* 0x000eae0000004200 */
[C---:B------:R-:W-:Y:S08]  /*ef90*/  HMMA.16816.F32.BF16 R116, R16.reuse, R128, R116 ;  /* 0x000000801074723c */ /* 0x040ff00000041874 */
[C---:B------:R-:W-:Y:S08]  /*efa0*/  HMMA.16816.F32.BF16 R120, R16.reuse, R130, R120 ;  /* 0x000000821078723c */ /* 0x040ff00000041878 */
[C---:B---3--:R-:W-:Y:S08]  /*efb0*/  HMMA.16816.F32.BF16 R36, R16.reuse, R28, R36 ;  /* 0x0000001c1024723c */ /* 0x048ff00000041824 */
[C---:B------:R-:W-:Y:S01]  /*efc0*/  HMMA.16816.F32.BF16 R40, R16.reuse, R30, R40 ;  /* 0x0000001e1028723c */ /* 0x040fe20000041828 */
[----:B------:R-:W3:Y:S07]  /*efd0*/  LDSM.16.MT88.4 R28, [R177+UR4+0x5100] ;  /* 0x00510004b11c783b */ /* 0x000eee0008004200 */
[C---:B------:R-:W-:Y:S08]  /*efe0*/  HMMA.16816.F32.BF16 R44, R16.reuse, R32, R44 ;  /* 0x00000020102c723c */ /* 0x040ff0000004182c */
[C---:B------:R-:W-:Y:S01]  /*eff0*/  HMMA.16816.F32.BF16 R48, R16.reuse, R34, R48 ;  /* 0x000000221030723c */ /* 0x040fe20000041830 */
[----:B------:R-:W4:Y:S07]  /*f000*/  LDSM.16.MT88.4 R32, [R13+0x5100] ;  /* 0x005100000d20783b */ /* 0x000f2e0000004200 */
[C---:B-1----:R-:W-:Y:S08]  /*f010*/  HMMA.16816.F32.BF16 R52, R16.reuse, R20, R52 ;  /* 0x000000141034723c */ /* 0x042ff00000041834 */
[C---:B------:R-:W-:Y:S01]  /*f020*/  HMMA.16816.F32.BF16 R56, R16.reuse, R22, R56 ;  /* 0x000000161038723c */ /* 0x040fe20000041838 */
[----:B------:R-:W1:Y:S07]  /*f030*/  LDSM.16.MT88.4 R20, [R176+UR4+0x5100] ;  /* 0x00510004b014783b */ /* 0x000e6e0008004200 */
        /* <DEDUP_REMOVED lines=8> */
[----:B------:R-:W4:Y:S07]  /*f0c0*/  LDSM.16.MT88.4 R32, [R176+UR4+0x1900] ;  /* 0x00190004b020783b */ /* 0x000f2e0008004200 */
[C---:B-1----:R-:W-:Y:S08]  /*f0d0*/  HMMA.16816.F32.BF16 R84, R16.reuse, R20, R84 ;  /* 0x000000141054723c */ /* 0x042ff00000041854 */
[C---:B------:R-:W-:Y:S01]  /*f0e0*/  HMMA.16816.F32.BF16 R88, R16.reuse, R22, R88 ;  /* 0x000000161058723c */ /* 0x040fe20000041858 */
[----:B------:R-:W1:Y:S07]  /*f0f0*/  LDSM.16.MT88.4 R20, [R177+UR4+0x3900] ;  /* 0x00390004b114783b */ /* 0x000e6e0008004200 */
[C---:B--2---:R-:W-:Y:S08]  /*f100*/  HMMA.16816.F32.BF16 R92, R16.reuse, R24, R92 ;  /* 0x00000018105c723c */ /* 0x044ff0000004185c */
[----:B------:R-:W-:Y:S01]  /*f110*/  HMMA.16816.F32.BF16 R96, R16, R26, R96 ;  /* 0x0000001a1060723c */ /* 0x000fe20000041860 */
[----:B------:R-:W2:Y:S06]  /*f120*/  LDSM.16.MT88.4 R24, [R13+0x3900] ;  /* 0x003900000d18783b */ /* 0x000eac0000004200 */
[----:B------:R-:W-:Y:S02]  /*f130*/  F2FP.BF16.PACK_AB R16, R166, R159 ;  /* 0x0000009fa610723e */ /* 0x000fe400000010ff */
[----:B------:R-:W-:Y:S03]  /*f140*/  F2FP.BF16.PACK_AB R18, R175, R172 ;  /* 0x000000acaf12723e */ /* 0x000fe600000010ff */
[C---:B------:R-:W-:Y:S01]  /*f150*/  F2FP.BF16.PACK_AB R17, R206.reuse, R205 ;  /* 0x000000cdce11723e */ /* 0x040fe200000010ff */
[----:B------:R-:W-:Y:S01]  /*f160*/  FADD.FTZ R205, R205, R168 ;  /* 0x000000a8cdcd7221 */ /* 0x000fe20000010000 */
[C---:B------:R-:W-:Y:S03]  /*f170*/  F2FP.BF16.PACK_AB R19, R207.reuse, R156 ;  /* 0x0000009ccf13723e */ /* 0x040fe600000010ff */
[----:B------:R-:W-:Y:S04]  /*f180*/  FADD.FTZ R205, R206, R205 ;  /* 0x000000cdcecd7221 */ /* 0x000fe80000010000 */
[C---:B------:R-:W-:Y:S01]  /*f190*/  HMMA.16816.F32.BF16 R128, R16.reuse, R124, R4 ;  /* 0x0000007c1080723c */ /* 0x040fe20000041804 */
[----:B------:R-:W5:Y:S02]  /*f1a0*/  LDSM.16.MT88.4 R4, [R13+0x5900] ;  /* 0x005900000d04783b */ /* 0x000f640000004200 */
[----:B------:R-:W-:Y:S04]  /*f1b0*/  FADD.FTZ R156, R156, R205 ;  /* 0x000000cd9c9c7221 */ /* 0x000fe80000010000 */
[----:B------:R-:W-:Y:S01]  /*f1c0*/  FADD.FTZ R198, R207, R156 ;  /* 0x0000009ccfc67221 */ /* 0x000fe20000010000 */
[C---:B------:R-:W-:Y:S01]  /*f1d0*/  HMMA.16816.F32.BF16 R124, R16.reuse, R126, R8 ;  /* 0x0000007e107c723c */ /* 0x040fe20000041808 */
[----:B------:R-:W1:Y:S07]  /*f1e0*/  LDSM.16.MT88.4 R8, [R176+UR4+0x5900] ;  /* 0x00590004b008783b */ /* 0x000e6e0008004200 */
[C---:B---3--:R-:W-:Y:S08]  /*f1f0*/  HMMA.16816.F32.BF16 R100, R16.reuse, R28, R100 ;  /* 0x0000001c1064723c */ /* 0x048ff00000041864 */
[C---:B------:R-:W-:Y:S08]  /*f200*/  HMMA.16816.F32.BF16 R104, R16.reuse, R30, R104 ;  /* 0x0000001e1068723c */ /* 0x040ff00000041868 */
[C---:B----4-:R-:W-:Y:S08]  /*f210*/  HMMA.16816.F32.BF16 R108, R16.reuse, R32, R108 ;  /* 0x00000020106c723c */ /* 0x050ff0000004186c */
[C---:B------:R-:W-:Y:S08]  /*f220*/  HMMA.16816.F32.BF16 R112, R16.reuse, R34, R112 ;  /* 0x000000221070723c */ /* 0x040ff00000041870 */
[C---:B------:R-:W-:Y:S08]  /*f230*/  HMMA.16816.F32.BF16 R116, R16.reuse, R132, R116 ;  /* 0x000000841074723c */ /* 0x040ff00000041874 */
[C---:B------:R-:W-:Y:S08]  /*f240*/  HMMA.16816.F32.BF16 R120, R16.reuse, R134, R120 ;  /* 0x000000861078723c */ /* 0x040ff00000041878 */
[C---:B-1----:R-:W-:Y:S08]  /*f250*/  HMMA.16816.F32.BF16 R36, R16.reuse, R20, R36 ;  /* 0x000000141024723c */ /* 0x042ff00000041824 */
[C---:B------:R-:W-:Y:S01]  /*f260*/  HMMA.16816.F32.BF16 R40, R16.reuse, R22, R40 ;  /* 0x000000161028723c */ /* 0x040fe20000041828 */
[----:B------:R-:W1:Y:S07]  /*f270*/  LDSM.16.MT88.4 R20, [R14+0x5900] ;  /* 0x005900000e14783b */ /* 0x000e6e0000004200 */
        /* <DEDUP_REMOVED lines=8> */
[C---:B-----5:R-:W-:Y:S07]  /*f300*/  HMMA.16816.F32.BF16 R76, R16.reuse, R4, R76 ;  /* 0x00000004104c723c */ /* 0x060fee000004184c */
[----:B------:R-:W-:Y:S01]  /*f310*/  FADD.FTZ R4, R148, R151 ;  /* 0x0000009794047221 */ /* 0x000fe20000010000 */
[C---:B------:R-:W-:Y:S04]  /*f320*/  HMMA.16816.F32.BF16 R80, R16.reuse, R6, R80 ;  /* 0x000000061050723c */ /* 0x040fe80000041850 */
[----:B------:R-:W-:Y:S04]  /*f330*/  FADD.FTZ R4, R153, R4 ;  /* 0x0000000499047221 */ /* 0x000fe80000010000 */
[C---:B------:R-:W-:Y:S04]  /*f340*/  HMMA.16816.F32.BF16 R84, R16.reuse, R8, R84 ;  /* 0x000000081054723c */ /* 0x040fe80000041854 */
[----:B------:R-:W-:Y:S04]  /*f350*/  FADD.FTZ R3, R15, R4 ;  /* 0x000000040f037221 */ /* 0x000fe80000010000 */
[C---:B------:R-:W-:Y:S04]  /*f360*/  HMMA.16816.F32.BF16 R88, R16.reuse, R10, R88 ;  /* 0x0000000a1058723c */ /* 0x040fe80000041858 */
[----:B------:R-:W-:Y:S04]  /*f370*/  FADD.FTZ R3, R158, R3 ;  /* 0x000000039e037221 */ /* 0x000fe80000010000 */
[----:B------:R-:W-:Y:S01]  /*f380*/  FADD.FTZ R4, R160, R3 ;  /* 0x00000003a0047221 */ /* 0x000fe20000010000 */
[----:B------:R-:W-:Y:S01]  /*f390*/  IADD3 R3, R202, -0x2, RZ ;  /* 0xfffffffeca037810 */ /* 0x000fe20007ffe0ff */
[C---:B-1----:R-:W-:Y:S03]  /*f3a0*/  HMMA.16816.F32.BF16 R92, R16.reuse, R20, R92 ;  /* 0x00000014105c723c */ /* 0x042fe6000004185c */
[----:B------:R-:W-:Y:S01]  /*f3b0*/  FADD.FTZ R4, R161, R4 ;  /* 0x00000004a1047221 */ /* 0x000fe20000010000 */
[----:B------:R-:W-:Y:S03]  /*f3c0*/  ISETP.GE.AND P0, PT, R3, UR11, PT ;  /* 0x0000000b03007c0c */ /* 0x000fe6000bf06270 */
[----:B------:R-:W-:Y:S01]  /*f3d0*/  FADD.FTZ R173, R173, R4 ;  /* 0x00000004adad7221 */ /* 0x000fe20000010000 */
[----:B------:R-:W-:Y:S04]  /*f3e0*/  HMMA.16816.F32.BF16 R96, R16, R22, R96 ;  /* 0x000000161060723c */ /* 0x000fe80000041860 */
[----:B------:R-:W-:Y:S04]  /*f3f0*/  FADD.FTZ R174, R174, R173 ;  /* 0x000000adaeae7221 */ /* 0x000fe80000010000 */
[----:B------:R-:W-:Y:S04]  /*f400*/  FADD.FTZ R169, R169, R174 ;  /* 0x000000aea9a97221 */ /* 0x000fe80000010000 */
[----:B------:R-:W-:Y:S04]  /*f410*/  FADD.FTZ R204, R204, R169 ;  /* 0x000000a9cccc7221 */ /* 0x000fe80000010000 */
[----:B------:R-:W-:Y:S04]  /*f420*/  FADD.FTZ R159, R159, R204 ;  /* 0x000000cc9f9f7221 */ /* 0x000fe80000010000 */
[----:B------:R-:W-:Y:S04]  /*f430*/  FADD.FTZ R159, R166, R159 ;  /* 0x0000009fa69f7221 */ /* 0x000fe80000010000 */
[----:B------:R-:W-:Y:S04]  /*f440*/  FADD.FTZ R172, R172, R159 ;  /* 0x0000009facac7221 */ /* 0x000fe80000010000 */
[----:B------:R-:W-:Y:S01]  /*f450*/  FADD.FTZ R197, R175, R172 ;  /* 0x000000acafc57221 */ /* 0x000fe20000010000 */
[----:B------:R-:W-:-:S05]  /*f460*/  @!P0 BRA `(.L_x_2002) ;  /* 0x0000036000008947 */ /* 0x000fca0003800000 */
[----:B------:R-:W-:Y:S01]  /*f470*/  IMAD.MOV.U32 R190, RZ, RZ, RZ ;  /* 0x000000ffffbe7224 */ /* 0x000fe200078e00ff */
[----:B------:R-:W-:Y:S02]  /*f480*/  ISETP.NE.AND P2, PT, R187, 0x1, PT ;  /* 0x00000001bb00780c */ /* 0x000fe40003f45270 */
[----:B------:R-:W-:Y:S04]  /*f490*/  IADD3 R191, R193, R149, R194 ;  /* 0x00000095c1bf7210 */ /* 0x000fe80007ffe0c2 */
[----:B------:R-:W-:Y:S05]  /*f4a0*/  IADD3 R191, R191, -0x80, RZ ;  /* 0xffffff80bfbf7810 */ /* 0x000fea0007ffe0ff */
        /* <DEDUP_REMOVED lines=8> */
[----:B------:R1:W2:Y:S01]  /*f530*/  @!P3 LDG.E R190, [R4.64] ;  /* 0x0000001404beb981 */ /* 0x0002a2000c1e1900 */
[----:B------:R-:W-:Y:S05]  /*f540*/  IMAD R191, R6, c[0x0][0x2b8], R191 ;  /* 0x0000ae0006bf7a24 */ /* 0x000fea00078e02bf */
[----:B------:R-:W-:Y:S05]  /*f550*/  SHF.R.S32.HI R3, RZ, 0x1f, R191 ;  /* 0x0000001fff037819 */ /* 0x000fea00000114bf */
        /* <DEDUP_REMOVED lines=11> */
[----:B------:R-:W-:Y:S02]  /*f610*/  SHF.L.U64.HI R5, R186, 0x1, R189 ;  /* 0x00000001ba057819 */ /* 0x000fe400000102bd */
[----:B------:R-:W-:Y:S01]  /*f620*/  LEA.HI.X R7, R4, c[0x0][0x1cc], R3, 0x1, P0 ;  /* 0x0000730004077a11 */ /* 0x000fe200000f0c03 */
[----:B------:R-:W1:Y:S01]  /*f630*/  SHFL.IDX PT, R10, R9, RZ, 0x181f ;  /* 0x00181fff090a7589 */ /* 0x000e6200000e0000 */
[----:B------:R-:W-:Y:S02]  /*f640*/  IMAD.SHL.U32 R4, R186, 0x2, RZ ;  /* 0x00000002ba047824 */ /* 0x000fe400078e00ff */
[----:B------:R-:W-:Y:S01]  /*f650*/  IMAD.U32 R3, RZ, RZ, UR15 ;  /* 0x0000000fff037e24 */ /* 0x000fe2000f8e00ff */
[----:B------:R-:W2:Y:S03]  /*f660*/  SHFL.IDX PT, R12, R7, RZ, 0x181f ;  /* 0x00181fff070c7589 */ /* 0x000ea600000e0000 */
[----:B------:R-:W-:Y:S01]  /*f670*/  IMAD R3, R3, 0x3000, R192 ;  /* 0x0000300003037824 */ /* 0x000fe200078e02c0 */
[----:B------:R3:W-:Y:S04]  /*f680*/  SHFL.IDX PT, R8, R7, 0x1, 0x181f ;  /* 0x00381f0007087f89 */ /* 0x0007e800000e0000 */
[----:B------:R-:W4:Y:S01]  /*f690*/  SHFL.IDX PT, R6, R9, 0x1, 0x181f ;  /* 0x00381f0009067f89 */ /* 0x000f2200000e0000 */
[C---:B-1----:R-:W-:Y:S02]  /*f6a0*/  IADD3 R16, P0, R10.reuse, R203, RZ ;  /* 0x000000cb0a107210 */ /* 0x042fe40007f1e0ff */
[----:B------:R-:W-:Y:S02]  /*f6b0*/  IADD3 R14, P2, R10, R199, RZ ;  /* 0x000000c70a0e7210 */ /* 0x000fe40007f5e0ff */
[----:B--2---:R-:W-:Y:S02]  /*f6c0*/  IADD3.X R17, R12, R201, RZ, P0, !PT ;  /* 0x000000c90c117210 */ /* 0x004fe400007fe4ff */
[-C--:B------:R-:W-:Y:S01]  /*f6d0*/  IADD3 R10, P1, R10, R4.reuse, RZ ;  /* 0x000000040a0a7210 */ /* 0x080fe20007f3e0ff */
[----:B---3--:R-:W-:Y:S02]  /*f6e0*/  IMAD.SHL.U32 R7, R3, 0x2, RZ ;  /* 0x0000000203077824 */ /* 0x008fe400078e00ff */
[C-C-:B------:R-:W-:Y:S02]  /*f6f0*/  IMAD.X R15, R12.reuse, 0x1, R200.reuse, P2 ;  /* 0x000000010c0f7824 */ /* 0x140fe400010e06c8 */
[----:B------:R-:W-:Y:S01]  /*f700*/  IMAD.X R11, R12, 0x1, R5, P1 ;  /* 0x000000010c0b7824 */ /* 0x000fe200008e0605 */
[----:B------:R1:W-:Y:S01]  /*f710*/  LDGSTS.E.BYPASS.LTC128B.128 [R7+0xc100], [R16.64], !P5 ;  /* 0x0c10000010077fae */ /* 0x0003e2000e901d54 */
[C---:B----4-:R-:W-:Y:S02]  /*f720*/  IADD3 R4, P0, R6.reuse, R4, RZ ;  /* 0x0000000406047210 */ /* 0x050fe40007f1e0ff */
[----:B------:R-:W-:Y:S01]  /*f730*/  IADD3 R12, P1, R6, R203, RZ ;  /* 0x000000cb060c7210 */ /* 0x000fe20007f3e0ff */
[----:B------:R1:W-:Y:S01]  /*f740*/  LDGSTS.E.BYPASS.LTC128B.128 [R7+0xe100], [R14.64], !P4 ;  /* 0x0e1000000e077fae */ /* 0x0003e2000e101d54 */
[----:B------:R-:W-:Y:S02]  /*f750*/  IADD3.X R5, R8, R5, RZ, P0, !PT ;  /* 0x0000000508057210 */ /* 0x000fe400007fe4ff */
[----:B------:R-:W-:Y:S01]  /*f760*/  IADD3 R18, P0, R6, R199, RZ ;  /* 0x000000c706127210 */ /* 0x000fe20007f1e0ff */
[----:B------:R1:W-:Y:S01]  /*f770*/  LDGSTS.E.BYPASS.LTC128B.128 [R7+0x10100], [R10.64], !P6 ;  /* 0x101000000a077fae */ /* 0x0003e2000f101d54 */
[C---:B------:R-:W-:Y:S03]  /*f780*/  IMAD.X R13, R8.reuse, 0x1, R201, P1 ;  /* 0x00000001080d7824 */ /* 0x040fe600008e06c9 */
[----:B------:R-:W-:Y:S02]  /*f790*/  IMAD.X R19, R8, 0x1, R200, P0 ;  /* 0x0000000108137824 */ /* 0x000fe400000e06c8 */
[----:B------:R1:W-:Y:S04]  /*f7a0*/  LDGSTS.E.BYPASS.LTC128B.128 [R7+0xd100], [R12.64], !P5 ;  /* 0x0d1000000c077fae */ /* 0x0003e8000e901d54 */
[----:B------:R1:W-:Y:S04]  /*f7b0*/  LDGSTS.E.BYPASS.LTC128B.128 [R7+0xf100], [R18.64], !P4 ;  /* 0x0f10000012077fae */ /* 0x0003e8000e101d54 */
[----:B------:R1:W-:Y:S02]  /*f7c0*/  LDGSTS.E.BYPASS.LTC128B.128 [R7+0x11100], [R4.64], !P6 ;  /* 0x1110000004077fae */ /* 0x0003e4000f101d54 */
.L_x_2002:
[----:B------:R-:W-:Y:S01]  /*f7d0*/  UIADD3 UR4, UR5, 0x1, URZ ;  /* 0x0000000105047890 */ /* 0x000fe2000fffe03f */
[----:B------:R-:W0:Y:S01]  /*f7e0*/  LDGDEPBAR ;  /* 0x00000000000079af */ /* 0x000e220000000000 */
[----:B------:R-:W-:Y:S01]  /*f7f0*/  UISETP.GE.AND UP2, UPT, UR5, 0x1, UPT ;  /* 0x000000010500788c */ /* 0x000fe2000bf46270 */
[C---:B------:R-:W-:Y:S01]  /*f800*/  ISETP.LE.AND P0, PT, R202.reuse, UR11, PT ;  /* 0x0000000bca007c0c */ /* 0x040fe2000bf03270 */
[----:B------:R-:W-:Y:S01]  /*f810*/  IMAD.MOV.U32 R3, RZ, RZ, R0 ;  /* 0x000000ffff037224 */ /* 0x000fe200078e0000 */
[----:B------:R-:W-:Y:S01]  /*f820*/  IADD3 R202, R202, -0x1, RZ ;  /* 0xffffffffcaca7810 */ /* 0x000fe20007ffe0ff */
[----:B------:R-:W-:Y:S01]  /*f830*/  USEL UR5, UR4, URZ, !UP2 ;  /* 0x0000003f04057287 */ /* 0x000fe2000d000000 */
[----:B------:R-:W-:Y:S09]  /*f840*/  IMAD.MOV.U32 R132, RZ, RZ, R2 ;  /* 0x000000ffff847224 */ /* 0x000ff200078e0002 */
[----:B------:R-:W-:-:S05]  /*f850*/  @!P0 BRA `(.L_x_2003) ;  /* 0xffffca5000008947 */ /* 0x000fca000383ffff */
.L_x_1992:
[----:B-1----:R-:W1:Y:S01]  /*f860*/  SHFL.BFLY PT, R8, R197, 0x2, 0x1f ;  /* 0x0c401f00c5087f89 */ /* 0x002e6200000e0000 */
[----:B------:R-:W-:-:S02]  /*f870*/  MOV R6, RZ ;  /* 0x000000ff00067202 */ /* 0x000fc40000000f00 */
[----:B------:R-:W-:Y:S01]  /*f880*/  MOV R3, RZ ;  /* 0x000000ff00037202 */ /* 0x000fe20000000f00 */
[----:B------:R-:W2:Y:S01]  /*f890*/  SHFL.BFLY PT, R7, R198, 0x2, 0x1f ;  /* 0x0c401f00c6077f89 */ /* 0x000ea200000e0000 */
        /* <DEDUP_REMOVED lines=8> */
[----:B------:R-:W-:Y:S02]  /*f920*/  MOV R7, 0xff800000 ;  /* 0xff80000000077802 */ /* 0x000fe40000000f00 */
[----:B------:R-:W-:-:S09]  /*f930*/  FSETP.NE.FTZ.AND P0, PT, R4, RZ, PT ;  /* 0x000000ff0400720b */ /* 0x000fd20003f15000 */
[----:B------:R-:W1:Y:S01]  /*f940*/  @P1 MUFU.RCP R6, R5 ;  /* 0x0000000500061308 */ /* 0x000e620000001000 */
[----:B------:R-:W-:-:S03]  /*f950*/  @P1 MOV R8, 0x3f317218 ;  /* 0x3f31721800081802 */ /* 0x000fc60000000f00 */
[----:B------:R-:W-:Y:S02]  /*f960*/  @P0 MOV R9, 0x3f317218 ;  /* 0x3f31721800090802 */ /* 0x000fe40000000f00 */
[----:B------:R-:W-:Y:S02]  /*f970*/  @P1 FMUL.FTZ R8, R8, c[0x0][0x2d0] ;  /* 0x0000b40008081a20 */ /* 0x000fe40000410000 */
[----:B------:R-:W2:Y:S01]  /*f980*/  @P1 MUFU.LG2 R5, R5 ;  /* 0x0000000500051308 */ /* 0x000ea20000000c00 */
[----:B------:R-:W-:Y:S02]  /*f990*/  @P0 FMUL.FTZ R9, R9, c[0x0][0x2d0] ;  /* 0x0000b40009090a20 */ /* 0x000fe40000410000 */
[----:B-1----:R-:W-:-:S05]  /*f9a0*/  FMUL.FTZ R128, R6, R128 ;  /* 0x0000008006807220 */ /* 0x002fca0000410000 */
[----:B------:R-:W1:Y:S01]  /*f9b0*/  @P0 MUFU.RCP R3, R4 ;  /* 0x0000000400030308 */ /* 0x000e620000001000 */
        /* <DEDUP_REMOVED lines=47> */
[----:B------:R3:W4:Y:S01]  /*fcb0*/  @P0 MUFU.LG2 R6, R4 ;  /* 0x0000000400060308 */ /* 0x0007220000000c00 */
[----:B--2---:R-:W-:-:S02]  /*fcc0*/  @P1 FMUL.FTZ R5, R5, 0.69314718246459960938 ;  /* 0x3f31721805051820 */ /* 0x004fc40000410000 */
[C---:B-1----:R-:W-:Y:S02]  /*fcd0*/  FMUL.FTZ R130, R3.reuse, R130 ;  /* 0x0000008203827220 */ /* 0x042fe40000410000 */
[C---:B------:R-:W-:Y:S02]  /*fce0*/  FMUL.FTZ R131, R3.reuse, R131 ;  /* 0x0000008303837220 */ /* 0x040fe40000410000 */
[C---:B------:R-:W-:Y:S02]  /*fcf0*/  FMUL.FTZ R126, R3.reuse, R126 ;  /* 0x0000007e037e7220 */ /* 0x040fe40000410000 */
[C---:B------:R-:W-:Y:S02]  /*fd00*/  FMUL.FTZ R127, R3.reuse, R127 ;  /* 0x0000007f037f7220 */ /* 0x040fe40000410000 */
[C---:B------:R-:W-:Y:S02]  /*fd10*/  FMUL.FTZ R102, R3.reuse, R102 ;  /* 0x0000006603667220 */ /* 0x040fe40000410000 */
[----:B------:R-:W-:-:S02]  /*fd20*/  FMUL.FTZ R103, R3, R103 ;  /* 0x0000006703677220 */ /* 0x000fc40000410000 */
[C---:B------:R-:W-:Y:S01]  /*fd30*/  FMUL.FTZ R106, R3.reuse, R106 ;  /* 0x0000006a036a7220 */ /* 0x040fe20000410000 */
[----:B---3--:R-:W-:Y:S01]  /*fd40*/  MOV R4, 0xff800000 ;  /* 0xff80000000047802 */ /* 0x008fe20000000f00 */
[----:B----4-:R-:W-:Y:S02]  /*fd50*/  @P0 FMUL.FTZ R6, R6, 0.69314718246459960938 ;  /* 0x3f31721806060820 */ /* 0x010fe40000410000 */
        /* <DEDUP_REMOVED lines=41> */
[----:B------:R-:W-:Y:S02]  /*fff0*/  @P1 FFMA.FTZ R4, R8, R2, R5 ;  /* 0x0000000208041223 */ /* 0x000fe40000010005 */
[----:B------:R-:W-:Y:S02]  /*10000*/  @P0 FFMA.FTZ R7, R9, R0, R6 ;  /* 0x0000000009070223 */ /* 0x000fe40000010006 */
.L_x_1952:
[----:B------:R-:W-:Y:S05]  /*10010*/  @P2 BRA `(.L_x_2004) ;  /* 0x0000199000002947 */ /* 0x000fea0003800000 */
[----:B------:R-:W1:Y:S01]  /*10020*/  S2R R3, SR_CTAID.Y ;  /* 0x0000000000037919 */ /* 0x000e620000002600 */
[----:B------:R-:W-:Y:S01]  /*10030*/  IMAD R6, RZ, RZ, -UR14 ;  /* 0x8000000eff067e24 */ /* 0x000fe2000f8e02ff */
[----:B------:R-:W-:Y:S01]  /*10040*/  USHF.R.S32.HI UR6, URZ, 0x1f, UR14 ;  /* 0x0000001f3f067899 */ /* 0x000fe2000801140e */
[----:B------:R-:W-:Y:S01]  /*10050*/  IMAD.MOV.U32 R11, RZ, RZ, c[0x0][0x4e8] ;  /* 0x00013a00ff0b7624 */ /* 0x000fe200078e00ff */
[----:B------:R-:W2:Y:S01]  /*10060*/  S2R R2, SR_TID.X ;  /* 0x0000000000027919 */ /* 0x000ea20000002100 */
[----:B------:R-:W-:Y:S01]  /*10070*/  ULDC.64 UR4, c[0x0][0x4d0] ;  /* 0x0001340000047ab9 */ /* 0x000fe20000000a00 */
[----:B------:R-:W-:Y:S01]  /*10080*/  BSSY B0, `(.L_x_2005) ;  /* 0x00000ff000007945 */ /* 0x000fe20003800000 */
[----:B------:R-:W-:Y:S01]  /*10090*/  UIMAD UR7, UR6, UR4, URZ ;  /* 0x00000004060772a4 */ /* 0x000fe2000f8e023f */
[----:B------:R-:W3:Y:S01]  /*100a0*/  S2R R9, SR_CTAID.Z ;  /* 0x0000000000097919 */ /* 0x000ee20000002700 */
[----:B------:R-:W-:-:S03]  /*100b0*/  UIMAD.WIDE.U32 UR8, UR14, UR4, URZ ;  /* 0x000000040e0872a5 */ /* 0x000fc6000f8e003f */
[----:B------:R-:W-:Y:S01]  /*100c0*/  BAR.SYNC.DEFER_BLOCKING 0x1, 0x100 ;  /* 0x0044000000007b1d */ /* 0x000fe20000010000 */
[----:B------:R-:W-:Y:S01]  /*100d0*/  UIMAD UR7, UR14, UR5, UR7 ;  /* 0x000000050e0772a4 */ /* 0x000fe2000f8e0207 */
[C---:B------:R-:W-:Y:S01]  /*100e0*/  ISETP.NE.AND P1, PT, R11.reuse, 0x1, PT ;  /* 0x000000010b00780c */ /* 0x040fe20003f25270 */
[----:B------:R-:W-:Y:S01]  /*100f0*/  IMAD.U32 R16, RZ, RZ, UR8 ;  /* 0x00000008ff107e24 */ /* 0x000fe2000f8e00ff */
[----:B------:R-:W-:Y:S01]  /*10100*/  MOV R17, UR9 ;  /* 0x0000000900117c02 */ /* 0x000fe20008000f00 */
[----:B------:R-:W-:Y:S01]  /*10110*/  UIADD3 UR7, UR9, UR7, URZ ;  /* 0x0000000709077290 */ /* 0x000fe2000fffe03f */
[----:B------:R-:W4:Y:S01]  /*10120*/  S2R R10, SR_CTAID.X ;  /* 0x00000000000a7919 */ /* 0x000f220000002500 */
[----:B------:R-:W-:Y:S01]  /*10130*/  ULDC.64 UR4, c[0x0][0x438] ;  /* 0x00010e0000047ab9 */ /* 0x000fe20000000a00 */
[----:B------:R-:W-:Y:S01]  /*10140*/  IMAD R11, R11, c[0x0][0x388], RZ ;  /* 0x0000e2000b0b7a24 */ /* 0x000fe200078e02ff */
[----:B------:R-:W-:Y:S02]  /*10150*/  UIMAD.WIDE.U32 UR10, UR14, UR4, URZ ;  /* 0x000000040e0a72a5 */ /* 0x000fe4000f8e003f */
[----:B------:R-:W-:Y:S01]  /*10160*/  UIMAD UR4, UR6, UR4, URZ ;  /* 0x00000004060472a4 */ /* 0x000fe2000f8e023f */
[----:B-1----:R-:W-:-:S02]  /*10170*/  IMAD R6, R6, c[0x0][0x550], R3 ;  /* 0x0001540006067a24 */ /* 0x002fc400078e0203 */
[----:B------:R-:W-:Y:S01]  /*10180*/  IMAD.U32 R17, RZ, RZ, UR7 ;  /* 0x00000007ff117e24 */ /* 0x000fe2000f8e00ff */
[----:B------:R-:W-:Y:S01]  /*10190*/  UIMAD UR4, UR14, UR5, UR4 ;  /* 0x000000050e0472a4 */ /* 0x000fe2000f8e0204 */
[----:B--2---:R-:W-:Y:S01]  /*101a0*/  SHF.R.S32.HI R3, RZ, 0x1f, R2 ;  /* 0x0000001fff037819 */ /* 0x004fe20000011402 */
[----:B------:R-:W-:Y:S01]  /*101b0*/  IMAD.U32 R15, RZ, RZ, UR11 ;  /* 0x0000000bff0f7e24 */ /* 0x000fe2000f8e00ff */
[----:B------:R-:W-:Y:S01]  /*101c0*/  MOV R14, UR10 ;  /* 0x0000000a000e7c02 */ /* 0x000fe20008000f00 */
[----:B------:R-:W-:Y:S01]  /*101d0*/  UIADD3 UR4, UR11, UR4, URZ ;  /* 0x000000040b047290 */ /* 0x000fe2000fffe03f */
[-C--:B------:R-:W-:Y:S01]  /*101e0*/  LEA.HI R0, R3, R2.reuse, RZ, 0x5 ;  /* 0x0000000203007211 */ /* 0x080fe200078f28ff */
[----:B---3--:R-:W-:Y:S01]  /*101f0*/  IMAD.WIDE.U32 R16, R9, c[0x0][0x4d8], R16 ;  /* 0x0001360009107a25 */ /* 0x008fe200078e0010 */
[----:B------:R-:W-:Y:S02]  /*10200*/  LEA.HI R3, R3, R2, RZ, 0x2 ;  /* 0x0000000203037211 */ /* 0x000fe400078f10ff */
[----:B------:R-:W-:Y:S01]  /*10210*/  LOP3.LUT R5, R0, 0xffffffe0, RZ, 0xc0, !PT ;  /* 0xffffffe000057812 */ /* 0x000fe200078ec0ff */
[----:B------:R-:W-:Y:S01]  /*10220*/  IMAD.U32 R15, RZ, RZ, UR4 ;  /* 0x00000004ff0f7e24 */ /* 0x000fe2000f8e00ff */
[----:B------:R-:W-:Y:S01]  /*10230*/  SHF.R.S32.HI R13, RZ, 0x5, R0 ;  /* 0x00000005ff0d7819 */ /* 0x000fe20000011400 */
[----:B------:R-:W-:Y:S01]  /*10240*/  IMAD.MOV.U32 R18, RZ, RZ, R16 ;  /* 0x000000ffff127224 */ /* 0x000fe200078e0010 */
[----:B------:R-:W-:Y:S01]  /*10250*/  SHF.R.S32.HI R0, RZ, 0x1f, R0 ;  /* 0x0000001fff007819 */ /* 0x000fe20000011400 */
[----:B------:R-:W-:Y:S01]  /*10260*/  IMAD.IADD R5, R2, 0x1, -R5 ;  /* 0x0000000102057824 */ /* 0x000fe200078e0a05 */
[----:B------:R-:W-:Y:S01]  /*10270*/  LOP3.LUT R3, R3, 0xfffffffc, RZ, 0xc0, !PT ;  /* 0xfffffffc03037812 */ /* 0x000fe200078ec0ff */
[----:B------:R-:W-:Y:S01]  /*10280*/  IMAD.WIDE.U32 R14, R9, c[0x0][0x440], R14 ;  /* 0x00011000090e7a25 */ /* 0x000fe200078e000e */
[----:B------:R-:W-:-:S02]  /*10290*/  LEA.HI R0, R0, R13, RZ, 0x3 ;  /* 0x0000000d00007211 */ /* 0x000fc400078f18ff */
[----:B------:R-:W-:Y:S01]  /*102a0*/  IADD3 R3, -R3, R2, RZ ;  /* 0x0000000203037210 */ /* 0x000fe20007ffe1ff */
[----:B------:R-:W-:Y:S01]  /*102b0*/  IMAD.MOV.U32 R20, RZ, RZ, R14 ;  /* 0x000000ffff147224 */ /* 0x000fe200078e000e */
[----:B------:R-:W-:Y:S02]  /*102c0*/  LOP3.LUT R0, R0, 0xffffff8, RZ, 0xc0, !PT ;  /* 0x0ffffff800007812 */ /* 0x000fe400078ec0ff */
[----:B------:R-:W-:Y:S02]  /*102d0*/  SHF.R.S32.HI R2, RZ, 0x1f, R5 ;  /* 0x0000001fff027819 */ /* 0x000fe40000011405 */
[----:B------:R-:W-:Y:S01]  /*102e0*/  SHF.R.S32.HI R8, RZ, 0x1f, R9 ;  /* 0x0000001fff087819 */ /* 0x000fe20000011409 */
[----:B------:R-:W-:Y:S01]  /*102f0*/  IMAD.IADD R13, R13, 0x1, -R0 ;  /* 0x000000010d0d7824 */ /* 0x000fe200078e0a00 */
[----:B------:R-:W-:Y:S02]  /*10300*/  LEA.HI R0, R3, R3, RZ, 0x1 ;  /* 0x0000000303007211 */ /* 0x000fe400078f08ff */
[----:B------:R-:W-:-:S02]  /*10310*/  LEA.HI R2, R2, R5, RZ, 0x2 ;  /* 0x0000000502027211 */ /* 0x000fc400078f10ff */
[----:B------:R-:W-:Y:S02]  /*10320*/  LOP3.LUT R0, R0, 0x1ffffffe, RZ, 0xc0, !PT ;  /* 0x1ffffffe00007812 */ /* 0x000fe400078ec0ff */
[----:B------:R-:W-:Y:S02]  /*10330*/  SHF.R.S32.HI R12, RZ, 0x2, R2 ;  /* 0x00000002ff0c7819 */ /* 0x000fe40000011402 */
[----:B------:R-:W-:Y:S02]  /*10340*/  IADD3 R0, R3, -R0, RZ ;  /* 0x8000000003007210 */ /* 0x000fe40007ffe0ff */
[----:B------:R-:W-:Y:S01]  /*10350*/  LOP3.LUT R2, R2, 0x7ffffffc, RZ, 0xc0, !PT ;  /* 0x7ffffffc02027812 */ /* 0x000fe200078ec0ff */
[----:B------:R-:W-:Y:S02]  /*10360*/  IMAD R13, R13, 0x10, R12 ;  /* 0x000000100d0d7824 */ /* 0x000fe400078e020c */
[----:B------:R-:W-:Y:S02]  /*10370*/  IMAD R12, R8, c[0x0][0x4d8], RZ ;  /* 0x00013600080c7a24 */ /* 0x000fe400078e02ff */
[----:B------:R-:W-:Y:S01]  /*10380*/  IMAD R3, R0, 0x8, R13 ;  /* 0x0000000800037824 */ /* 0x000fe200078e020d */
[----:B------:R-:W-:Y:S01]  /*10390*/  SHF.R.S32.HI R0, RZ, 0x1f, R6 ;  /* 0x0000001fff007819 */ /* 0x000fe20000011406 */
[----:B------:R-:W-:-:S02]  /*103a0*/  IMAD R8, R8, c[0x0][0x440], RZ ;  /* 0x0001100008087a24 */ /* 0x000fc400078e02ff */
[C---:B------:R-:W-:Y:S01]  /*103b0*/  IMAD R12, R9.reuse, c[0x0][0x4dc], R12 ;  /* 0x00013700090c7a24 */ /* 0x040fe200078e020c */
[C---:B----4-:R-:W-:Y:S01]  /*103c0*/  LEA R3, R10.reuse, R3, 0x7 ;  /* 0x000000030a037211 */ /* 0x050fe200078e38ff */
        /* <DEDUP_REMOVED lines=8> */
[----:B------:R-:W-:Y:S02]  /*10450*/  IMAD R17, R0, c[0x0][0x448], RZ ;  /* 0x0001120000117a24 */ /* 0x000fe400078e02ff */
[C---:B------:R-:W-:Y:S01]  /*10460*/  IMAD R15, R6.reuse, c[0x0][0x4e4], R15 ;  /* 0x00013900060f7a24 */ /* 0x040fe200078e020f */
[----:B------:R-:W-:Y:S01]  /*10470*/  IADD3 R0, -R9, RZ, RZ ;  /* 0x000000ff09007210 */ /* 0x000fe20007ffe1ff */
[C---:B------:R-:W-:Y:S01]  /*10480*/  IMAD R17, R6.reuse, c[0x0][0x44c], R17 ;  /* 0x0001130006117a24 */ /* 0x040fe200078e0211 */
[----:B------:R-:W-:Y:S01]  /*10490*/  SHF.R.S32.HI R12, RZ, 0x1f, R9 ;  /* 0x0000001fff0c7819 */ /* 0x000fe20000011409 */
[----:B------:R-:W-:-:S04]  /*104a0*/  IMAD.WIDE.U32 R20, R6, c[0x0][0x448], R20 ;  /* 0x0001120006147a25 */ /* 0x000fc800078e0014 */
[----:B------:R-:W-:-:S04]  /*104b0*/  IMAD.WIDE.U32 R18, R6, c[0x0][0x4e0], R18 ;  /* 0x0001380006127a25 */ /* 0x000fc800078e0012 */
[----:B------:R-:W-:Y:S01]  /*104c0*/  @P1 IMAD.HI.U32 R6, R3, c[0x0][0x4ec], RZ ;  /* 0x00013b0003061a27 */ /* 0x000fe200078e00ff */
[----:B------:R-:W-:-:S03]  /*104d0*/  IADD3 R14, P0, R9, R18, RZ ;  /* 0x00000012090e7210 */ /* 0x000fc60007f1e0ff */
[----:B------:R-:W-:Y:S01]  /*104e0*/  IMAD R0, R0, c[0x0][0x4e8], R3 ;  /* 0x00013a0000007a24 */ /* 0x000fe200078e0203 */
[----:B------:R-:W-:Y:S01]  /*104f0*/  IADD3.X R15, R12, R19, R15, P0, !PT ;  /* 0x000000130c0f7210 */ /* 0x000fe200007fe40f */
[----:B------:R-:W-:Y:S01]  /*10500*/  IMAD.MOV.U32 R8, RZ, RZ, R3 ;  /* 0x000000ffff087224 */ /* 0x000fe200078e0003 */
[----:B------:R-:W-:Y:S01]  /*10510*/  @P1 SHF.R.U32.HI R8, RZ, c[0x0][0x4f0], R6 ;  /* 0x00013c00ff081a19 */ /* 0x000fe20000011606 */
[----:B------:R-:W-:Y:S01]  /*10520*/  IMAD.IADD R21, R21, 0x1, R17 ;  /* 0x0000000115157824 */ /* 0x000fe200078e0211 */
[----:B------:R-:W-:Y:S01]  /*10530*/  SHF.R.S32.HI R6, RZ, 0x1f, R0 ;  /* 0x0000001fff067819 */ /* 0x000fe20000011400 */
[----:B------:R-:W-:Y:S01]  /*10540*/  IMAD.WIDE.U32 R14, R0, c[0x0][0x4c8], R14 ;  /* 0x00013200000e7a25 */ /* 0x000fe200078e000e */
[----:B------:R-:W-:-:S03]  /*10550*/  IADD3 R12, -R8, RZ, RZ ;  /* 0x000000ff080c7210 */ /* 0x000fc60007ffe1ff */
[----:B------:R-:W-:Y:S01]  /*10560*/  IMAD R9, R6, c[0x0][0x4c8], RZ ;  /* 0x0001320006097a24 */ /* 0x000fe200078e02ff */
[----:B------:R-:W-:Y:S01]  /*10570*/  SHF.R.S32.HI R6, RZ, 0x1f, R8 ;  /* 0x0000001fff067819 */ /* 0x000fe20000011408 */
[----:B------:R-:W-:Y:S02]  /*10580*/  IMAD R12, R12, c[0x0][0x4e8], R3 ;  /* 0x00013a000c0c7a24 */ /* 0x000fe400078e0203 */
[----:B------:R-:W-:Y:S01]  /*10590*/  IMAD R9, R0, c[0x0][0x4cc], R9 ;  /* 0x0001330000097a24 */ /* 0x000fe200078e0209 */
[----:B------:R-:W-:Y:S01]  /*105a0*/  LEA R0, P0, R14, c[0x0][0x4a8], 0x2 ;  /* 0x00012a000e007a11 */ /* 0x000fe200078010ff */
[----:B------:R-:W-:Y:S01]  /*105b0*/  IMAD R3, R6, c[0x0][0x430], RZ ;  /* 0x00010c0006037a24 */ /* 0x000fe200078e02ff */
[----:B------:R-:W-:Y:S01]  /*105c0*/  SHF.R.S32.HI R6, RZ, 0x1f, R12 ;  /* 0x0000001fff067819 */ /* 0x000fe2000001140c */
[----:B------:R-:W-:Y:S02]  /*105d0*/  IMAD.IADD R9, R15, 0x1, R9 ;  /* 0x000000010f097824 */ /* 0x000fe400078e0209 */
[----:B------:R-:W-:Y:S01]  /*105e0*/  SHFL.IDX PT, R16, R0, 0x1, 0x1c1f ;  /* 0x003c1f0000107f89 */ /* 0x000fe200000e0000 */
[----:B------:R-:W-:-:S02]  /*105f0*/  IMAD.WIDE.U32 R20, R8, c[0x0][0x430], R20 ;  /* 0x00010c0008147a25 */ /* 0x000fc400078e0014 */
[----:B------:R-:W-:Y:S02]  /*10600*/  LEA.HI.X R9, R14, c[0x0][0x4ac], R9, 0x2, P0 ;  /* 0x00012b000e097a11 */ /* 0x000fe400000f1409 */
[----:B------:R-:W-:Y:S01]  /*10610*/  SHFL.IDX PT, R14, R0, RZ, 0x1c1f ;  /* 0x001c1fff000e7589 */ /* 0x000fe200000e0000 */
[----:B------:R-:W-:Y:S01]  /*10620*/  IMAD R3, R8, c[0x0][0x434], R3 ;  /* 0x00010d0008037a24 */ /* 0x000fe200078e0203 */
[C---:B------:R-:W-:Y:S01]  /*10630*/  LOP3.LUT P0, RZ, R5.reuse, 0x3, RZ, 0xc0, !PT ;  /* 0x0000000305ff7812 */ /* 0x040fe2000780c0ff */
[----:B------:R-:W-:Y:S01]  /*10640*/  IMAD.IADD R5, R5, 0x1, -R2 ;  /* 0x0000000105057824 */ /* 0x000fe200078e0a02 */
[----:B------:R-:W1:Y:S01]  /*10650*/  SHFL.IDX PT, R15, R9, RZ, 0x1c1f ;  /* 0x001c1fff090f7589 */ /* 0x000e6200000e0000 */
[----:B------:R-:W-:Y:S01]  /*10660*/  IMAD.IADD R21, R21, 0x1, R3 ;  /* 0x0000000115157824 */ /* 0x000fe200078e0203 */
[----:B------:R-:W-:Y:S01]  /*10670*/  ISETP.GE.OR P2, PT, R10, R11, P0 ;  /* 0x0000000b0a00720c */ /* 0x000fe20000746670 */
[----:B------:R-:W-:Y:S01]  /*10680*/  IMAD R3, R6, c[0x0][0x428], RZ ;  /* 0x00010a0006037a24 */ /* 0x000fe200078e02ff */
[----:B------:R2:W3:Y:S01]  /*10690*/  SHFL.IDX PT, R17, R9, 0x1, 0x1c1f ;  /* 0x003c1f0009117f89 */ /* 0x0004e200000e0000 */
[----:B------:R-:W-:-:S02]  /*106a0*/  IADD3 R6, R10, 0x8, RZ ;  /* 0x000000080a067810 */ /* 0x000fc40007ffe0ff */
[C---:B------:R-:W-:Y:S01]  /*106b0*/  IMAD R3, R12.reuse, c[0x0][0x42c], R3 ;  /* 0x00010b000c037a24 */ /* 0x040fe200078e0203 */
[----:B------:R-:W-:Y:S01]  /*106c0*/  SHF.L.U32 R5, R5, 0x1, RZ ;  /* 0x0000000105057819 */ /* 0x000fe200000006ff */
[----:B------:R-:W-:Y:S01]  /*106d0*/  IMAD.WIDE.U32 R12, R12, c[0x0][0x428], R20 ;  /* 0x00010a000c0c7a25 */ /* 0x000fe200078e0014 */
[----:B------:R-:W-:-:S04]  /*106e0*/  ISETP.GE.OR P0, PT, R6, R11, P0 ;  /* 0x0000000b0600720c */ /* 0x000fc80000706670 */
[----:B------:R-:W-:Y:S02]  /*106f0*/  IADD3 R8, R13, R3, RZ ;  /* 0x000000030d087210 */ /* 0x000fe40007ffe0ff */
[----:B------:R-:W-:-:S04]  /*10700*/  LEA R3, P1, R12, c[0x0][0x400], 0x2 ;  /* 0x000100000c037a11 */ /* 0x000fc800078210ff */
[----:B------:R-:W-:Y:S02]  /*10710*/  LEA.HI.X R8, R12, c[0x0][0x404], R8, 0x2, P1 ;  /* 0x000101000c087a11 */ /* 0x000fe400008f1408 */
[----:B------:R-:W-:Y:S01]  /*10720*/  ISETP.GE.AND P1, PT, R6, R11, PT ;  /* 0x0000000b0600720c */ /* 0x000fe20003f26270 */
[----:B------:R4:W4:Y:S04]  /*10730*/  SHFL.IDX PT, R12, R3, RZ, 0x1c1f ;  /* 0x001c1fff030c7589 */ /* 0x00092800000e0000 */
[----:B-1----:R1:W-:Y:S01]  /*10740*/  @!P2 ST.E [R14.64], R4 ;  /* 0x000000040e00a985 */ /* 0x0023e2000c101914 */
[----:B--2---:R-:W-:-:S03]  /*10750*/  P2R R9, PR, RZ, 0x2 ;  /* 0x00000002ff097803 */ /* 0x004fc60000000000 */
[----:B---3--:R1:W-:Y:S01]  /*10760*/  @!P0 ST.E [R16.64], R7 ;  /* 0x0000000710008985 */ /* 0x0083e2000c101914 */
[----:B------:R-:W-:-:S03]  /*10770*/  ISETP.GE.AND P0, PT, R10, R11, PT ;  /* 0x0000000b0a00720c */ /* 0x000fc60003f06270 */
[----:B------:R1:W2:Y:S10]  /*10780*/  SHFL.IDX PT, R13, R8, RZ, 0x1c1f ;  /* 0x001c1fff080d7589 */ /* 0x0002b400000e0000 */
[----:B------:R-:W-:Y:S05]  /*10790*/  @P0 BRA `(.L_x_2006) ;  /* 0x000008d000000947 */ /* 0x000fea0003800000 */
[C---:B-1----:R-:W-:Y:S02]  /*107a0*/  IADD3 R7, R5.reuse, 0x8, RZ ;  /* 0x0000000805077810 */ /* 0x042fe40007ffe0ff */
[----:B------:R-:W-:-:S02]  /*107b0*/  IADD3 R6, R5, 0x10, RZ ;  /* 0x0000001005067810 */ /* 0x000fc40007ffe0ff */
[----:B------:R-:W-:Y:S02]  /*107c0*/  IADD3 R4, R5, 0x18, RZ ;  /* 0x0000001805047810 */ /* 0x000fe40007ffe0ff */
[----:B------:R-:W-:Y:S02]  /*107d0*/  ISETP.GE.AND P3, PT, R7, c[0x0][0x3c8], PT ;  /* 0x0000f20007007a0c */ /* 0x000fe40003f66270 */
[----:B------:R-:W-:Y:S02]  /*107e0*/  ISETP.GE.AND P2, PT, R6, c[0x0][0x3c8], PT ;  /* 0x0000f20006007a0c */ /* 0x000fe40003f46270 */
[----:B------:R-:W-:Y:S02]  /*107f0*/  ISETP.GE.AND P1, PT, R4, c[0x0][0x3c8], PT ;  /* 0x0000f20004007a0c */ /* 0x000fe40003f26270 */
[C---:B------:R-:W-:Y:S02]  /*10800*/  IADD3 R2, R5.reuse, 0x20, RZ ;  /* 0x0000002005027810 */ /* 0x040fe40007ffe0ff */
[----:B------:R-:W-:-:S02]  /*10810*/  ISETP.GE.AND P4, PT, R5, c[0x0][0x3c8], PT ;  /* 0x0000f20005007a0c */ /* 0x000fc40003f86270 */
[----:B------:R-:W-:Y:S02]  /*10820*/  ISETP.GE.AND P0, PT, R2, c[0x0][0x3c8], PT ;  /* 0x0000f20002007a0c */ /* 0x000fe40003f06270 */
[----:B------:R-:W-:Y:S02]  /*10830*/  IADD3 R0, R5, 0x28, RZ ;  /* 0x0000002805007810 */ /* 0x000fe40007ffe0ff */
[----:B------:R-:W-:Y:S02]  /*10840*/  @!P3 LEA.HI R7, R7, R7, RZ, 0x1 ;  /* 0x000000070707b211 */ /* 0x000fe400078f08ff */
[----:B------:R-:W-:Y:S02]  /*10850*/  ISETP.GE.AND P5, PT, R0, c[0x0][0x3c8], PT ;  /* 0x0000f20000007a0c */ /* 0x000fe40003fa6270 */
[----:B------:R-:W-:Y:S02]  /*10860*/  @!P2 LEA.HI R6, R6, R6, RZ, 0x1 ;  /* 0x000000060606a211 */ /* 0x000fe400078f08ff */
[----:B------:R-:W-:Y:S01]  /*10870*/  @!P1 LEA.HI R4, R4, R4, RZ, 0x1 ;  /* 0x0000000404049211 */ /* 0x000fe200078f08ff */
[----:B--2-4-:R-:W-:Y:S01]  /*10880*/  @!P4 IMAD.WIDE R10, R5, 0x4, R12 ;  /* 0x00000004050ac825 */ /* 0x014fe200078e020c */
[----:B------:R-:W-:-:S02]  /*10890*/  @!P3 LOP3.LUT R7, R7, 0xfffffffe, RZ, 0xc0, !PT ;  /* 0xfffffffe0707b812 */ /* 0x000fc400078ec0ff */
[----:B------:R-:W-:Y:S02]  /*108a0*/  @!P2 LOP3.LUT R15, R6, 0xfffffffe, RZ, 0xc0, !PT ;  /* 0xfffffffe060fa812 */ /* 0x000fe400078ec0ff */
[----:B------:R-:W-:Y:S01]  /*108b0*/  @!P1 LOP3.LUT R17, R4, 0xfffffffe, RZ, 0xc0, !PT ;  /* 0xfffffffe04119812 */ /* 0x000fe200078ec0ff */
[----:B------:R1:W-:Y:S01]  /*108c0*/  @!P4 ST.E.64 [R10.64], R128 ;  /* 0x000000800a00c985 */ /* 0x0003e2000c101b14 */
[----:B------:R-:W-:Y:S01]  /*108d0*/  IADD3 R14, R5, 0x30, RZ ;  /* 0x00000030050e7810 */ /* 0x000fe20007ffe0ff */
[--C-:B------:R-:W-:Y:S01]  /*108e0*/  @!P3 IMAD.WIDE R6, R7, 0x4, R12.reuse ;  /* 0x000000040706b825 */ /* 0x100fe200078e020c */
[----:B------:R-:W-:Y:S02]  /*108f0*/  @!P0 LEA.HI R2, R2, R2, RZ, 0x1 ;  /* 0x0000000202028211 */ /* 0x000fe400078f08ff */
[----:B------:R-:W-:Y:S01]  /*10900*/  ISETP.GE.AND P4, PT, R14, c[0x0][0x3c8], PT ;  /* 0x0000f2000e007a0c */ /* 0x000fe20003f86270 */
[----:B------:R-:W-:Y:S01]  /*10910*/  @!P1 IMAD.WIDE R16, R17, 0x4, R12 ;  /* 0x0000000411109825 */ /* 0x000fe200078e020c */
[----:B------:R-:W-:Y:S01]  /*10920*/  @!P0 LOP3.LUT R19, R2, 0xfffffffe, RZ, 0xc0, !PT ;  /* 0xfffffffe02138812 */ /* 0x000fe200078ec0ff */
[----:B------:R2:W-:Y:S01]  /*10930*/  @!P3 ST.E.64 [R6.64], R124 ;  /* 0x0000007c0600b985 */ /* 0x0005e2000c101b14 */
[----:B------:R-:W-:-:S02]  /*10940*/  IADD3 R20, R5, 0x38, RZ ;  /* 0x0000003805147810 */ /* 0x000fc40007ffe0ff */
[----:B------:R-:W-:Y:S01]  /*10950*/  IADD3 R4, R5, 0x48, RZ ;  /* 0x0000004805047810 */ /* 0x000fe20007ffe0ff */
[----:B------:R-:W-:Y:S01]  /*10960*/  @!P0 IMAD.WIDE R18, R19, 0x4, R12 ;  /* 0x0000000413128825 */ /* 0x000fe200078e020c */
[----:B------:R-:W-:Y:S02]  /*10970*/  @!P5 LEA.HI R0, R0, R0, RZ, 0x1 ;  /* 0x000000000000d211 */ /* 0x000fe400078f08ff */
[----:B------:R-:W-:Y:S02]  /*10980*/  ISETP.GE.AND P3, PT, R20, c[0x0][0x3c8], PT ;  /* 0x0000f20014007a0c */ /* 0x000fe40003f66270 */
[----:B------:R-:W-:Y:S02]  /*10990*/  IADD3 R2, R5, 0x50, RZ ;  /* 0x0000005005027810 */ /* 0x000fe40007ffe0ff */
[----:B------:R-:W-:-:S09]  /*109a0*/  @!P4 LEA.HI R14, R14, R14, RZ, 0x1 ;  /* 0x0000000e0e0ec211 */ /* 0x000fd200078f08ff */
[----:B------:R-:W-:Y:S01]  /*109b0*/  @!P3 LEA.HI R20, R20, R20, RZ, 0x1 ;  /* 0x000000141414b211 */ /* 0x000fe200078f08ff */
[----:B-1----:R-:W-:Y:S01]  /*109c0*/  @!P2 IMAD.WIDE R10, R15, 0x4, R12 ;  /* 0x000000040f0aa825 */ /* 0x002fe200078e020c */
[----:B------:R-:W-:-:S04]  /*109d0*/  IADD3 R15, R5, 0x40, RZ ;  /* 0x00000040050f7810 */ /* 0x000fc80007ffe0ff */
        /* <DEDUP_REMOVED lines=14> */
[----:B------:R-:W-:Y:S02]  /*10ac0*/  @!P0 LEA.HI R2, R2, R2, RZ, 0x1 ;  /* 0x0000000202028211 */ /* 0x000fe400078f08ff */
[----:B-1----:R-:W-:Y:S01]  /*10ad0*/  @!P4 LOP3.LUT R11, R14, 0xfffffffe, RZ, 0xc0, !PT ;  /* 0xfffffffe0e0bc812 */ /* 0x002fe200078ec0ff */
[----:B------:R-:W-:-:S04]  /*10ae0*/  @!P2 IMAD.WIDE R14, R15, 0x4, R12 ;  /* 0x000000040f0ea825 */ /* 0x000fc800078e020c */
[----:B------:R-:W-:Y:S02]  /*10af0*/  @!P5 LEA.HI R0, R0, R0, RZ, 0x1 ;  /* 0x000000000000d211 */ /* 0x000fe400078f08ff */
[----:B--2---:R-:W-:Y:S01]  /*10b00*/  @!P3 LOP3.LUT R17, R20, 0xfffffffe, RZ, 0xc0, !PT ;  /* 0xfffffffe1411b812 */ /* 0x004fe200078ec0ff */
[----:B------:R-:W-:Y:S01]  /*10b10*/  @!P4 IMAD.WIDE R10, R11, 0x4, R12 ;  /* 0x000000040b0ac825 */ /* 0x000fe200078e020c */
[----:B------:R-:W-:Y:S02]  /*10b20*/  @!P5 LOP3.LUT R21, R0, 0xfffffffe, RZ, 0xc0, !PT ;  /* 0xfffffffe0015d812 */ /* 0x000fe400078ec0ff */
[----:B---3--:R-:W-:Y:S02]  /*10b30*/  @!P1 LOP3.LUT R19, R4, 0xfffffffe, RZ, 0xc0, !PT ;  /* 0xfffffffe04139812 */ /* 0x008fe400078ec0ff */
[C---:B------:R-:W-:Y:S01]  /*10b40*/  IADD3 R4, R5.reuse, 0x60, RZ ;  /* 0x0000006005047810 */ /* 0x040fe20007ffe0ff */
[----:B------:R1:W-:Y:S01]  /*10b50*/  @!P4 ST.E.64 [R10.64], R116 ;  /* 0x000000740a00c985 */ /* 0x0003e2000c101b14 */
[----:B------:R-:W-:-:S02]  /*10b60*/  IADD3 R18, R5, 0x70, RZ ;  /* 0x0000007005127810 */ /* 0x000fc40007ffe0ff */
[----:B------:R-:W-:Y:S02]  /*10b70*/  ISETP.GE.AND P6, PT, R4, c[0x0][0x3c8], PT ;  /* 0x0000f20004007a0c */ /* 0x000fe40003fc6270 */
[----:B----4-:R-:W-:Y:S02]  /*10b80*/  @!P0 LOP3.LUT R7, R2, 0xfffffffe, RZ, 0xc0, !PT ;  /* 0xfffffffe02078812 */ /* 0x010fe400078ec0ff */
[C---:B------:R-:W-:Y:S02]  /*10b90*/  IADD3 R2, R5.reuse, 0x78, RZ ;  /* 0x0000007805027810 */ /* 0x040fe40007ffe0ff */
[----:B------:R-:W-:Y:S01]  /*10ba0*/  IADD3 R20, R5, 0x80, RZ ;  /* 0x0000008005147810 */ /* 0x000fe20007ffe0ff */
[----:B------:R-:W-:Y:S01]  /*10bb0*/  @!P0 IMAD.WIDE R6, R7, 0x4, R12 ;  /* 0x0000000407068825 */ /* 0x000fe200078e020c */
[----:B------:R-:W-:-:S05]  /*10bc0*/  IADD3 R0, R5, 0x88, RZ ;  /* 0x0000008805007810 */ /* 0x000fca0007ffe0ff */
[----:B------:R-:W-:Y:S01]  /*10bd0*/  @!P6 LEA.HI R4, R4, R4, RZ, 0x1 ;  /* 0x000000040404e211 */ /* 0x000fe200078f08ff */
[----:B-1----:R-:W-:-:S04]  /*10be0*/  @!P3 IMAD.WIDE R10, R17, 0x4, R12 ;  /* 0x00000004110ab825 */ /* 0x002fc800078e020c */
[----:B------:R-:W-:Y:S01]  /*10bf0*/  @!P1 IMAD.WIDE R16, R19, 0x4, R12 ;  /* 0x0000000413109825 */ /* 0x000fe200078e020c */
[----:B------:R-:W-:Y:S01]  /*10c00*/  IADD3 R19, R5, 0x68, RZ ;  /* 0x0000006805137810 */ /* 0x000fe20007ffe0ff */
[----:B------:R1:W-:Y:S01]  /*10c10*/  @!P3 ST.E.64 [R10.64], R120 ;  /* 0x000000780a00b985 */ /* 0x0003e2000c101b14 */
[----:B------:R-:W-:Y:S02]  /*10c20*/  ISETP.GE.AND P3, PT, R18, c[0x0][0x3c8], PT ;  /* 0x0000f20012007a0c */ /* 0x000fe40003f66270 */
[----:B------:R-:W-:Y:S01]  /*10c30*/  ISETP.GE.AND P4, PT, R19, c[0x0][0x3c8], PT ;  /* 0x0000f20013007a0c */ /* 0x000fe20003f86270 */
[----:B------:R2:W-:Y:S01]  /*10c40*/  @!P2 ST.E.64 [R14.64], R36 ;  /* 0x000000240e00a985 */ /* 0x0005e2000c101b14 */
[----:B------:R-:W-:-:S03]  /*10c50*/  ISETP.GE.AND P2, PT, R2, c[0x0][0x3c8], PT ;  /* 0x0000f20002007a0c */ /* 0x000fc60003f46270 */
[----:B------:R3:W-:Y:S01]  /*10c60*/  @!P1 ST.E.64 [R16.64], R40 ;  /* 0x0000002810009985 */ /* 0x0007e2000c101b14 */
[----:B------:R-:W-:-:S03]  /*10c70*/  ISETP.GE.AND P1, PT, R20, c[0x0][0x3c8], PT ;  /* 0x0000f20014007a0c */ /* 0x000fc60003f26270 */
[----:B------:R4:W-:Y:S01]  /*10c80*/  @!P0 ST.E.64 [R6.64], R44 ;  /* 0x0000002c06008985 */ /* 0x0009e2000c101b14 */
[----:B------:R-:W-:Y:S02]  /*10c90*/  ISETP.GE.AND P0, PT, R0, c[0x0][0x3c8], PT ;  /* 0x0000f20000007a0c */ /* 0x000fe40003f06270 */
[----:B------:R-:W-:Y:S02]  /*10ca0*/  @!P3 LEA.HI R18, R18, R18, RZ, 0x1 ;  /* 0x000000121212b211 */ /* 0x000fe400078f08ff */
[----:B------:R-:W-:Y:S02]  /*10cb0*/  @!P4 LEA.HI R19, R19, R19, RZ, 0x1 ;  /* 0x000000131313c211 */ /* 0x000fe400078f08ff */
[----:B------:R-:W-:Y:S02]  /*10cc0*/  @!P2 LEA.HI R2, R2, R2, RZ, 0x1 ;  /* 0x000000020202a211 */ /* 0x000fe400078f08ff */
[----:B------:R-:W-:Y:S02]  /*10cd0*/  @!P4 LOP3.LUT R19, R19, 0xfffffffe, RZ, 0xc0, !PT ;  /* 0xfffffffe1313c812 */ /* 0x000fe400078ec0ff */
[----:B------:R-:W-:-:S03]  /*10ce0*/  @!P1 LEA.HI R20, R20, R20, RZ, 0x1 ;  /* 0x0000001414149211 */ /* 0x000fc600078f08ff */
[----:B------:R-:W-:Y:S01]  /*10cf0*/  @!P0 LEA.HI R0, R0, R0, RZ, 0x1 ;  /* 0x0000000000008211 */ /* 0x000fe200078f08ff */
[--C-:B-1----:R-:W-:Y:S01]  /*10d00*/  @!P5 IMAD.WIDE R10, R21, 0x4, R12.reuse ;  /* 0x00000004150ad825 */ /* 0x102fe200078e020c */
[----:B------:R-:W-:Y:S02]  /*10d10*/  IADD3 R21, R5, 0xa0, RZ ;  /* 0x000000a005157810 */ /* 0x000fe40007ffe0ff */
[----:B--2---:R-:W-:Y:S02]  /*10d20*/  @!P3 LOP3.LUT R15, R18, 0xfffffffe, RZ, 0xc0, !PT ;  /* 0xfffffffe120fb812 */ /* 0x004fe400078ec0ff */
[----:B------:R1:W-:Y:S01]  /*10d30*/  @!P5 ST.E.64 [R10.64], R48 ;  /* 0x000000300a00d985 */ /* 0x0003e2000c101b14 */
[----:B------:R-:W-:Y:S01]  /*10d40*/  @!P4 IMAD.WIDE R18, R19, 0x4, R12 ;  /* 0x000000041312c825 */ /* 0x000fe200078e020c */
[----:B---3--:R-:W-:-:S03]  /*10d50*/  @!P1 LOP3.LUT R17, R20, 0xfffffffe, RZ, 0xc0, !PT ;  /* 0xfffffffe14119812 */ /* 0x008fc600078ec0ff */
[--C-:B------:R-:W-:Y:S01]  /*10d60*/  @!P3 IMAD.WIDE R14, R15, 0x4, R12.reuse ;  /* 0x000000040f0eb825 */ /* 0x100fe200078e020c */
[----:B------:R-:W-:Y:S02]  /*10d70*/  IADD3 R20, R5, 0xa8, RZ ;  /* 0x000000a805147810 */ /* 0x000fe40007ffe0ff */
[----:B----4-:R-:W-:Y:S01]  /*10d80*/  @!P6 LOP3.LUT R7, R4, 0xfffffffe, RZ, 0xc0, !PT ;  /* 0xfffffffe0407e812 */ /* 0x010fe200078ec0ff */
[----:B------:R-:W-:Y:S01]  /*10d90*/  @!P1 IMAD.WIDE R16, R17, 0x4, R12 ;  /* 0x0000000411109825 */ /* 0x000fe200078e020c */
[----:B------:R-:W-:-:S03]  /*10da0*/  IADD3 R4, R5, 0xb8, RZ ;  /* 0x000000b805047810 */ /* 0x000fc60007ffe0ff */
[----:B------:R-:W-:-:S05]  /*10db0*/  @!P6 IMAD.WIDE R6, R7, 0x4, R12 ;  /* 0x000000040706e825 */ /* 0x000fca00078e020c */
[----:B------:R2:W-:Y:S04]  /*10dc0*/  @!P6 ST.E.64 [R6.64], R52 ;  /* 0x000000340600e985 */ /* 0x0005e8000c101b14 */
[----:B------:R3:W-:Y:S04]  /*10dd0*/  @!P4 ST.E.64 [R18.64], R56 ;  /* 0x000000381200c985 */ /* 0x0007e8000c101b14 */
[----:B------:R-:W-:Y:S01]  /*10de0*/  @!P3 ST.E.64 [R14.64], R60 ;  /* 0x0000003c0e00b985 */ /* 0x000fe2000c101b14 */
[----:B------:R-:W-:Y:S02]  /*10df0*/  ISETP.GE.AND P3, PT, R21, c[0x0][0x3c8], PT ;  /* 0x0000f20015007a0c */ /* 0x000fe40003f66270 */
[----:B-1----:R-:W-:-:S02]  /*10e00*/  @!P2 LOP3.LUT R11, R2, 0xfffffffe, RZ, 0xc0, !PT ;  /* 0xfffffffe020ba812 */ /* 0x002fc400078ec0ff */
[----:B------:R-:W-:-:S03]  /*10e10*/  IADD3 R2, R5, 0x98, RZ ;  /* 0x0000009805027810 */ /* 0x000fc60007ffe0ff */
[----:B------:R-:W-:Y:S01]  /*10e20*/  @!P2 IMAD.WIDE R10, R11, 0x4, R12 ;  /* 0x000000040b0aa825 */ /* 0x000fe200078e020c */
[----:B------:R-:W-:-:S04]  /*10e30*/  ISETP.GE.AND P4, PT, R2, c[0x0][0x3c8], PT ;  /* 0x0000f20002007a0c */ /* 0x000fc80003f86270 */
[----:B------:R1:W-:Y:S01]  /*10e40*/  @!P2 ST.E.64 [R10.64], R64 ;  /* 0x000000400a00a985 */ /* 0x0003e2000c101b14 */
[----:B------:R-:W-:Y:S02]  /*10e50*/  ISETP.GE.AND P2, PT, R20, c[0x0][0x3c8], PT ;  /* 0x0000f20014007a0c */ /* 0x000fe40003f46270 */
[----:B------:R-:W-:Y:S01]  /*10e60*/  @!P3 LEA.HI R21, R21, R21, RZ, 0x1 ;  /* 0x000000151515b211 */ /* 0x000fe200078f08ff */
[----:B------:R4:W-:Y:S03]  /*10e70*/  @!P1 ST.E.64 [R16.64], R68 ;  /* 0x0000004410009985 */ /* 0x0009e6000c101b14 */
[----:B------:R-:W-:Y:S02]  /*10e80*/  @!P3 LOP3.LUT R21, R21, 0xfffffffe, RZ, 0xc0, !PT ;  /* 0xfffffffe1515b812 */ /* 0x000fe400078ec0ff */
[----:B--2---:R-:W-:Y:S02]  /*10e90*/  @!P0 LOP3.LUT R7, R0, 0xfffffffe, RZ, 0xc0, !PT ;  /* 0xfffffffe00078812 */ /* 0x004fe400078ec0ff */
[----:B------:R-:W-:-:S02]  /*10ea0*/  IADD3 R0, R5, 0x90, RZ ;  /* 0x0000009005007810 */ /* 0x000fc40007ffe0ff */
[----:B---3--:R-:W-:Y:S01]  /*10eb0*/  IADD3 R18, R5, 0xb0, RZ ;  /* 0x000000b005127810 */ /* 0x008fe20007ffe0ff */
[----:B------:R-:W-:Y:S01]  /*10ec0*/  @!P0 IMAD.WIDE R6, R7, 0x4, R12 ;  /* 0x0000000407068825 */ /* 0x000fe200078e020c */
[----:B------:R-:W-:Y:S02]  /*10ed0*/  ISETP.GE.AND P5, PT, R0, c[0x0][0x3c8], PT ;  /* 0x0000f20000007a0c */ /* 0x000fe40003fa6270 */
[----:B------:R-:W-:Y:S02]  /*10ee0*/  ISETP.GE.AND P1, PT, R18, c[0x0][0x3c8], PT ;  /* 0x0000f20012007a0c */ /* 0x000fe40003f26270 */
[----:B------:R2:W-:Y:S01]  /*10ef0*/  @!P0 ST.E.64 [R6.64], R72 ;  /* 0x0000004806008985 */ /* 0x0005e2000c101b14 */
[----:B------:R-:W-:Y:S02]  /*10f00*/  ISETP.GE.AND P0, PT, R4, c[0x0][0x3c8], PT ;  /* 0x0000f20004007a0c */ /* 0x000fe40003f06270 */
[----:B------:R-:W-:Y:S02]  /*10f10*/  @!P4 LEA.HI R2, R2, R2, RZ, 0x1 ;  /* 0x000000020202c211 */ /* 0x000fe400078f08ff */
[----:B------:R-:W-:-:S04]  /*10f20*/  @!P2 LEA.HI R20, R20, R20, RZ, 0x1 ;  /* 0x000000141414a211 */ /* 0x000fc800078f08ff */
[----:B------:R-:W-:Y:S02]  /*10f30*/  @!P5 LEA.HI R0, R0, R0, RZ, 0x1 ;  /* 0x000000000000d211 */ /* 0x000fe400078f08ff */
[----:B------:R-:W-:Y:S02]  /*10f40*/  @!P1 LEA.HI R18, R18, R18, RZ, 0x1 ;  /* 0x0000001212129211 */ /* 0x000fe400078f08ff */
[----:B-1----:R-:W-:Y:S02]  /*10f50*/  @!P4 LOP3.LUT R11, R2, 0xfffffffe, RZ, 0xc0, !PT ;  /* 0xfffffffe020bc812 */ /* 0x002fe400078ec0ff */
[----:B------:R-:W-:Y:S02]  /*10f60*/  @!P0 LEA.HI R4, R4, R4, RZ, 0x1 ;  /* 0x0000000404048211 */ /* 0x000fe400078f08ff */
[----:B------:R-:W-:Y:S01]  /*10f70*/  @!P2 LOP3.LUT R15, R20, 0xfffffffe, RZ, 0xc0, !PT ;  /* 0xfffffffe140fa812 */ /* 0x000fe200078ec0ff */
[----:B------:R-:W-:Y:S01]  /*10f80*/  @!P4 IMAD.WIDE R10, R11, 0x4, R12 ;  /* 0x000000040b0ac825 */ /* 0x000fe200078e020c */
[----:B----4-:R-:W-:-:S02]  /*10f90*/  @!P1 LOP3.LUT R17, R18, 0xfffffffe, RZ, 0xc0, !PT ;  /* 0xfffffffe12119812 */ /* 0x010fc400078ec0ff */
[----:B------:R-:W-:Y:S01]  /*10fa0*/  @!P0 LOP3.LUT R19, R4, 0xfffffffe, RZ, 0xc0, !PT ;  /* 0xfffffffe04138812 */ /* 0x000fe200078ec0ff */
[----:B------:R-:W-:-:S04]  /*10fb0*/  @!P3 IMAD.WIDE R20, R21, 0x4, R12 ;  /* 0x000000041514b825 */ /* 0x000fc800078e020c */
[----:B------:R-:W-:Y:S01]  /*10fc0*/  @!P2 IMAD.WIDE R14, R15, 0x4, R12 ;  /* 0x000000040f0ea825 */ /* 0x000fe200078e020c */
[----:B--2---:R-:W-:-:S03]  /*10fd0*/  @!P5 LOP3.LUT R7, R0, 0xfffffffe, RZ, 0xc0, !PT ;  /* 0xfffffffe0007d812 */ /* 0x004fc600078ec0ff */
        /* <DEDUP_REMOVED lines=9> */
.L_x_2006:
[----:B------:R-:W-:Y:S05]  /*11070*/  BSYNC B0 ;  /* 0x0000000000007941 */ /* 0x000fea0003800000 */
.L_x_2005:
[----:B------:R-:W-:Y:S01]  /*11080*/  ISETP.NE.AND P0, PT, R9, RZ, PT ;  /* 0x000000ff0900720c */ /* 0x000fe20003f05270 */
[----:B-1----:R1:W3:Y:S04]  /*11090*/  SHFL.IDX PT, R7, R8, 0x1, 0x1c1f ;  /* 0x003c1f0008077f89 */ /* 0x0022e800000e0000 */
[----:B------:R1:W4:Y:S08]  /*110a0*/  SHFL.IDX PT, R6, R3, 0x1, 0x1c1f ;  /* 0x003c1f0003067f89 */ /* 0x00033000000e0000 */
[----:B------:R-:W-:Y:S05]  /*110b0*/  @P0 EXIT ;  /* 0x000000000000094d */ /* 0x000fea0003800000 */
[C---:B-1--4-:R-:W-:Y:S02]  /*110c0*/  IADD3 R3, R5.reuse, 0x8, RZ ;  /* 0x0000000805037810 */ /* 0x052fe40007ffe0ff */
[----:B------:R-:W-:-:S02]  /*110d0*/  ISETP.GE.AND P1, PT, R5, c[0x0][0x3c8], PT ;  /* 0x0000f20005007a0c */ /* 0x000fc40003f26270 */
[----:B------:R-:W-:Y:S02]  /*110e0*/  ISETP.GE.AND P0, PT, R3, c[0x0][0x3c8], PT ;  /* 0x0000f20003007a0c */ /* 0x000fe40003f06270 */
[C---:B------:R-:W-:Y:S02]  /*110f0*/  IADD3 R2, R5.reuse, 0x10, RZ ;  /* 0x0000001005027810 */ /* 0x040fe40007ffe0ff */
[C---:B------:R-:W-:Y:S02]  /*11100*/  IADD3 R0, R5.reuse, 0x18, RZ ;  /* 0x0000001805007810 */ /* 0x040fe40007ffe0ff */
[----:B------:R-:W-:Y:S02]  /*11110*/  ISETP.GE.AND P6, PT, R2, c[0x0][0x3c8], PT ;  /* 0x0000f20002007a0c */ /* 0x000fe40003fc6270 */
[----:B------:R-:W-:Y:S02]  /*11120*/  ISETP.GE.AND P5, PT, R0, c[0x0][0x3c8], PT ;  /* 0x0000f20000007a0c */ /* 0x000fe40003fa6270 */
[C---:B------:R-:W-:Y:S01]  /*11130*/  IADD3 R10, R5.reuse, 0x20, RZ ;  /* 0x00000020050a7810 */ /* 0x040fe20007ffe0ff */
[C---:B--23--:R-:W-:Y:S01]  /*11140*/  @!P1 IMAD.WIDE R12, R5.reuse, 0x4, R6 ;  /* 0x00000004050c9825 */ /* 0x04cfe200078e0206 */
        /* <DEDUP_REMOVED lines=32> */
[--C-:B------:R-:W-:Y:S01]  /*11350*/  @!P4 IMAD.WIDE R10, R11, 0x4, R6.reuse ;  /* 0x000000040b0ac825 */ /* 0x100fe200078e0206 */
[----:B------:R-:W-:Y:S01]  /*11360*/  IADD3 R20, R5, 0x58, RZ ;  /* 0x0000005805147810 */ /* 0x000fe20007ffe0ff */
[----:B------:R2:W-:Y:S01]  /*11370*/  @!P5 ST.E.64 [R12.64], R106 ;  /* 0x0000006a0c00d985 */ /* 0x0005e2000c101b14 */
[----:B------:R-:W-:Y:S01]  /*11380*/  ISETP.GE.AND P5, PT, R0, c[0x0][0x3c8], PT ;  /* 0x0000f20000007a0c */ /* 0x000fe20003fa6270 */
[----:B------:R-:W-:Y:S01]  /*11390*/  @!P0 IMAD.WIDE R16, R3, 0x4, R6 ;  /* 0x0000000403108825 */ /* 0x000fe200078e0206 */
[C---:B------:R-:W-:Y:S01]  /*113a0*/  IADD3 R19, R5.reuse, 0x60, RZ ;  /* 0x0000006005137810 */ /* 0x040fe20007ffe0ff */
[----:B------:R3:W-:Y:S01]  /*113b0*/  @!P4 ST.E.64 [R10.64], R110 ;  /* 0x0000006e0a00c985 */ /* 0x0007e2000c101b14 */
[C---:B------:R-:W-:Y:S02]  /*113c0*/  IADD3 R18, R5.reuse, 0x68, RZ ;  /* 0x0000006805127810 */ /* 0x040fe40007ffe0ff */
[----:B------:R-:W-:-:S02]  /*113d0*/  IADD3 R3, R5, 0x78, RZ ;  /* 0x0000007805037810 */ /* 0x000fc40007ffe0ff */
[----:B------:R-:W-:Y:S02]  /*113e0*/  ISETP.GE.AND P4, PT, R20, c[0x0][0x3c8], PT ;  /* 0x0000f20014007a0c */ /* 0x000fe40003f86270 */
[----:B------:R-:W-:-:S03]  /*113f0*/  @!P6 LEA.HI R2, R2, R2, RZ, 0x1 ;  /* 0x000000020202e211 */ /* 0x000fc600078f08ff */
[----:B------:R-:W-:-:S08]  /*11400*/  @!P5 LEA.HI R0, R0, R0, RZ, 0x1 ;  /* 0x000000000000d211 */ /* 0x000fd000078f08ff */
[----:B------:R-:W-:Y:S02]  /*11410*/  @!P4 LEA.HI R20, R20, R20, RZ, 0x1 ;  /* 0x000000141414c211 */ /* 0x000fe400078f08ff */
[----:B-1----:R-:W-:Y:S01]  /*11420*/  @!P2 LOP3.LUT R15, R8, 0xfffffffe, RZ, 0xc0, !PT ;  /* 0xfffffffe080fa812 */ /* 0x002fe200078ec0ff */
[----:B------:R-:W-:Y:S01]  /*11430*/  @!P3 IMAD.WIDE R8, R9, 0x4, R6 ;  /* 0x000000040908b825 */ /* 0x000fe200078e0206 */
[----:B--2---:R-:W-:-:S03]  /*11440*/  @!P1 LOP3.LUT R13, R4, 0xfffffffe, RZ, 0xc0, !PT ;  /* 0xfffffffe040d9812 */ /* 0x004fc600078ec0ff */
[--C-:B------:R-:W-:Y:S01]  /*11450*/  @!P2 IMAD.WIDE R14, R15, 0x4, R6.reuse ;  /* 0x000000040f0ea825 */ /* 0x100fe200078e0206 */
[----:B------:R-:W-:Y:S01]  /*11460*/  IADD3 R4, R5, 0x70, RZ ;  /* 0x0000007005047810 */ /* 0x000fe20007ffe0ff */
[----:B------:R1:W-:Y:S01]  /*11470*/  @!P3 ST.E.64 [R8.64], R114 ;  /* 0x000000720800b985 */ /* 0x0003e2000c101b14 */
[----:B------:R-:W-:Y:S01]  /*11480*/  ISETP.GE.AND P3, PT, R19, c[0x0][0x3c8], PT ;  /* 0x0000f20013007a0c */ /* 0x000fe20003f66270 */
[--C-:B------:R-:W-:Y:S01]  /*11490*/  @!P1 IMAD.WIDE R12, R13, 0x4, R6.reuse ;  /* 0x000000040d0c9825 */ /* 0x100fe200078e0206 */
[----:B---3--:R-:W-:Y:S01]  /*114a0*/  @!P5 LOP3.LUT R11, R0, 0xfffffffe, RZ, 0xc0, !PT ;  /* 0xfffffffe000bd812 */ /* 0x008fe200078ec0ff */
[----:B------:R-:W-:Y:S01]  /*114b0*/  @!P2 ST.E.64 [R14.64], R118 ;  /* 0x000000760e00a985 */ /* 0x000fe2000c101b14 */
[----:B------:R-:W-:Y:S02]  /*114c0*/  ISETP.GE.AND P2, PT, R18, c[0x0][0x3c8], PT ;  /* 0x0000f20012007a0c */ /* 0x000fe40003f46270 */
[----:B------:R-:W-:Y:S01]  /*114d0*/  IADD3 R0, R5, 0x88, RZ ;  /* 0x0000008805007810 */ /* 0x000fe20007ffe0ff */
[----:B------:R2:W-:Y:S01]  /*114e0*/  @!P1 ST.E.64 [R12.64], R122 ;  /* 0x0000007a0c009985 */ /* 0x0005e2000c101b14 */
[----:B------:R-:W-:Y:S01]  /*114f0*/  ISETP.GE.AND P1, PT, R4, c[0x0][0x3c8], PT ;  /* 0x0000f20004007a0c */ /* 0x000fe20003f26270 */
[----:B------:R-:W-:-:S02]  /*11500*/  @!P5 IMAD.WIDE R10, R11, 0x4, R6 ;  /* 0x000000040b0ad825 */ /* 0x000fc400078e0206 */
[----:B------:R3:W-:Y:S01]  /*11510*/  @!P0 ST.E.64 [R16.64], R38 ;  /* 0x0000002610008985 */ /* 0x0007e2000c101b14 */
[----:B------:R-:W-:Y:S02]  /*11520*/  ISETP.GE.AND P0, PT, R3, c[0x0][0x3c8], PT ;  /* 0x0000f20003007a0c */ /* 0x000fe40003f06270 */
[----:B------:R-:W-:-:S03]  /*11530*/  @!P3 LEA.HI R19, R19, R19, RZ, 0x1 ;  /* 0x000000131313b211 */ /* 0x000fc600078f08ff */
[----:B------:R-:W-:Y:S02]  /*11540*/  @!P2 LEA.HI R18, R18, R18, RZ, 0x1 ;  /* 0x000000121212a211 */ /* 0x000fe400078f08ff */
[----:B------:R-:W-:Y:S02]  /*11550*/  @!P3 LOP3.LUT R19, R19, 0xfffffffe, RZ, 0xc0, !PT ;  /* 0xfffffffe1313b812 */ /* 0x000fe400078ec0ff */
[----:B------:R-:W-:-:S04]  /*11560*/  @!P1 LEA.HI R4, R4, R4, RZ, 0x1 ;  /* 0x0000000404049211 */ /* 0x000fc800078f08ff */
[----:B------:R-:W-:Y:S02]  /*11570*/  @!P0 LEA.HI R3, R3, R3, RZ, 0x1 ;  /* 0x0000000303038211 */ /* 0x000fe400078f08ff */
[----:B-1----:R-:W-:Y:S02]  /*11580*/  @!P6 LOP3.LUT R9, R2, 0xfffffffe, RZ, 0xc0, !PT ;  /* 0xfffffffe0209e812 */ /* 0x002fe400078ec0ff */
[----:B------:R-:W-:Y:S02]  /*11590*/  IADD3 R2, R5, 0x80, RZ ;  /* 0x0000008005027810 */ /* 0x000fe40007ffe0ff */
[----:B------:R-:W-:Y:S01]  /*115a0*/  @!P0 LOP3.LUT R3, R3, 0xfffffffe, RZ, 0xc0, !PT ;  /* 0xfffffffe03038812 */ /* 0x000fe200078ec0ff */
[----:B------:R-:W-:Y:S01]  /*115b0*/  @!P6 IMAD.WIDE R8, R9, 0x4, R6 ;  /* 0x000000040908e825 */ /* 0x000fe200078e0206 */
[----:B--2---:R-:W-:-:S03]  /*115c0*/  @!P4 LOP3.LUT R13, R20, 0xfffffffe, RZ, 0xc0, !PT ;  /* 0xfffffffe140dc812 */ /* 0x004fc600078ec0ff */
[--C-:B------:R-:W-:Y:S01]  /*115d0*/  @!P3 IMAD.WIDE R14, R19, 0x4, R6.reuse ;  /* 0x00000004130eb825 */ /* 0x100fe200078e0206 */
[----:B------:R1:W-:Y:S01]  /*115e0*/  @!P6 ST.E.64 [R8.64], R42 ;  /* 0x0000002a0800e985 */ /* 0x0003e2000c101b14 */
[----:B------:R-:W-:Y:S02]  /*115f0*/  ISETP.GE.AND P6, PT, R2, c[0x0][0x3c8], PT ;  /* 0x0000f20002007a0c */ /* 0x000fe40003fc6270 */
[--C-:B------:R-:W-:Y:S01]  /*11600*/  @!P4 IMAD.WIDE R12, R13, 0x4, R6.reuse ;  /* 0x000000040d0cc825 */ /* 0x100fe200078e0206 */
[----:B------:R2:W-:Y:S01]  /*11610*/  @!P5 ST.E.64 [R10.64], R46 ;  /* 0x0000002e0a00d985 */ /* 0x0005e2000c101b14 */
[----:B------:R-:W-:Y:S02]  /*11620*/  ISETP.GE.AND P5, PT, R0, c[0x0][0x3c8], PT ;  /* 0x0000f20000007a0c */ /* 0x000fe40003fa6270 */
[----:B------:R-:W-:Y:S01]  /*11630*/  IADD3 R20, R5, 0x90, RZ ;  /* 0x0000009005147810 */ /* 0x000fe20007ffe0ff */
[----:B---3--:R-:W-:Y:S01]  /*11640*/  @!P0 IMAD.WIDE R16, R3, 0x4, R6 ;  /* 0x0000000403108825 */ /* 0x008fe200078e0206 */
[C---:B------:R-:W-:Y:S01]  /*11650*/  IADD3 R19, R5.reuse, 0x98, RZ ;  /* 0x0000009805137810 */ /* 0x040fe20007ffe0ff */
[----:B------:R3:W-:Y:S01]  /*11660*/  @!P4 ST.E.64 [R12.64], R50 ;  /* 0x000000320c00c985 */ /* 0x0007e2000c101b14 */
[----:B------:R-:W-:-:S02]  /*11670*/  IADD3 R3, R5, 0xb0, RZ ;  /* 0x000000b005037810 */ /* 0x000fc40007ffe0ff */
[----:B------:R-:W-:Y:S01]  /*11680*/  ISETP.GE.AND P4, PT, R20, c[0x0][0x3c8], PT ;  /* 0x0000f20014007a0c */ /* 0x000fe20003f86270 */
[----:B------:R4:W-:Y:S01]  /*11690*/  @!P3 ST.E.64 [R14.64], R54 ;  /* 0x000000360e00b985 */ /* 0x0009e2000c101b14 */
[----:B------:R-:W-:Y:S02]  /*116a0*/  ISETP.GE.AND P3, PT, R19, c[0x0][0x3c8], PT ;  /* 0x0000f20013007a0c */ /* 0x000fe40003f66270 */
[----:B------:R-:W-:Y:S02]  /*116b0*/  @!P6 LEA.HI R2, R2, R2, RZ, 0x1 ;  /* 0x000000020202e211 */ /* 0x000fe400078f08ff */
[----:B------:R-:W-:-:S07]  /*116c0*/  @!P5 LEA.HI R0, R0, R0, RZ, 0x1 ;  /* 0x000000000000d211 */ /* 0x000fce00078f08ff */
[----:B------:R-:W-:Y:S02]  /*116d0*/  @!P4 LEA.HI R20, R20, R20, RZ, 0x1 ;  /* 0x000000141414c211 */ /* 0x000fe400078f08ff */
[----:B------:R-:W-:Y:S02]  /*116e0*/  @!P3 LEA.HI R19, R19, R19, RZ, 0x1 ;  /* 0x000000131313b211 */ /* 0x000fe400078f08ff */
[----:B-1----:R-:W-:Y:S02]  /*116f0*/  @!P2 LOP3.LUT R9, R18, 0xfffffffe, RZ, 0xc0, !PT ;  /* 0xfffffffe1209a812 */ /* 0x002fe400078ec0ff */
[----:B------:R-:W-:Y:S02]  /*11700*/  IADD3 R18, R5, 0xa0, RZ ;  /* 0x000000a005127810 */ /* 0x000fe40007ffe0ff */
[----:B--2---:R-:W-:Y:S01]  /*11710*/  @!P1 LOP3.LUT R11, R4, 0xfffffffe, RZ, 0xc0, !PT ;  /* 0xfffffffe040b9812 */ /* 0x004fe200078ec0ff */
[----:B------:R-:W-:Y:S01]  /*11720*/  @!P2 IMAD.WIDE R8, R9, 0x4, R6 ;  /* 0x000000040908a825 */ /* 0x000fe200078e0206 */
[----:B------:R-:W-:-:S02]  /*11730*/  IADD3 R4, R5, 0xa8, RZ ;  /* 0x000000a805047810 */ /* 0x000fc40007ffe0ff */
[----:B------:R-:W-:Y:S01]  /*11740*/  @!P3 LOP3.LUT R19, R19, 0xfffffffe, RZ, 0xc0, !PT ;  /* 0xfffffffe1313b812 */ /* 0x000fe200078ec0ff */
[----:B------:R-:W-:Y:S01]  /*11750*/  @!P1 IMAD.WIDE R10, R11, 0x4, R6 ;  /* 0x000000040b0a9825 */ /* 0x000fe200078e0206 */
[----:B------:R1:W-:Y:S01]  /*11760*/  @!P2 ST.E.64 [R8.64], R58 ;  /* 0x0000003a0800a985 */ /* 0x0003e2000c101b14 */
[----:B------:R-:W-:Y:S02]  /*11770*/  ISETP.GE.AND P2, PT, R18, c[0x0][0x3c8], PT ;  /* 0x0000f20012007a0c */ /* 0x000fe40003f46270 */
[----:B---3--:R-:W-:Y:S01]  /*11780*/  @!P4 LOP3.LUT R13, R20, 0xfffffffe, RZ, 0xc0, !PT ;  /* 0xfffffffe140dc812 */ /* 0x008fe200078ec0ff */
        /* <DEDUP_REMOVED lines=34> */
.L_x_2004:
        /* <DEDUP_REMOVED lines=13> */
[----:B------:R-:W2:Y:S01]  /*11a80*/  S2R R3, SR_CTAID.Y ;  /* 0x0000000000037919 */ /* 0x000ea20000002600 */
        /* <DEDUP_REMOVED lines=15> */
[----:B--2---:R-:W-:Y:S02]  /*11b80*/  IMAD R2, R2, c[0x0][0x550], R3 ;  /* 0x0001540002027a24 */ /* 0x004fe400078e0203 */
        /* <DEDUP_REMOVED lines=20> */
.L_x_2007:
        /* <DEDUP_REMOVED lines=11> */
.L_x_3152:


//--------------------- .text._ZN7cutlass13device_kernelIN5flash19enable_sm80_to_sm89INS1_16FlashAttnFwdSm80INS1_25CollectiveMainloopFwdSm80ILi8ELi2ELb0EN4cute5tupleIJNS5_1CILi128EEENS7_ILi64EEENS7_ILi192EEEEEELi192ENS_10bfloat16_tEfNS_4arch4Sm80ELb0ELb1ELb0ELb1ELb1ELb0ELb1ELb1EEENS1_21CollectiveEpilogueFwdINS6_IJS8_SA_S9_EEENS6_IJNS7_ILi1EEESI_SI_EEESC_SE_Li256ELb1ELb1ELb1ELb0EEENS1_36VarlenDynamicPersistentTileSchedulerILi128ELi64ELi256ELi256ELb1ELb1ELb0ELb1ELb0ELb1EEEEEEEEEvNT_6ParamsE --------------------------
	.section	.text._ZN7cutlass13device_kernelIN5flash19enable_sm80_to_sm89INS1_16FlashAttnFwdSm80INS1_25CollectiveMainloopFwdSm80ILi8ELi2ELb0EN4cute5tupleIJNS5_1CILi128EEENS7_ILi64EEENS7_ILi192EEEEEELi192ENS_10bfloat16_tEfNS_4arch4Sm80ELb0ELb1ELb0ELb1ELb1ELb0ELb1ELb1EEENS1_21CollectiveEpilogueFwdINS6_IJS8_SA_S9_EEENS6_IJNS7_ILi1EEESI_SI_EEESC_SE_Li256ELb1ELb1ELb1ELb0EEENS1_36VarlenDynamicPersistentTileSchedulerILi128ELi64ELi256ELi256ELb1ELb1ELb0ELb1ELb0ELb1EEEEEEEEEvNT_6ParamsE,"ax",@progbits
	.sectioninfo	@"SHI_REGISTERS=255"
	.align	128
.text._ZN7cutlass13device_kernelIN5flash19enable_sm80_to_sm89INS1_16FlashAttnFwdSm80INS1_25CollectiveMainloopFwdSm80ILi8ELi2ELb0EN4cute5tupleIJNS5_1CILi128EEENS7_ILi64EEENS7_ILi192EEEEEELi192ENS_10bfloat16_tEfNS_4arch4Sm80ELb0ELb1ELb0ELb1ELb1ELb0ELb1ELb1EEENS1_21CollectiveEpilogueFwdINS6_IJS8_SA_S9_EEENS6_IJNS7_ILi1EEESI_SI_EEESC_SE_Li256ELb1ELb1ELb1ELb0EEENS1_36VarlenDynamicPersistentTileSchedulerILi128ELi64ELi256ELi256ELb1ELb1ELb0ELb1ELb0ELb1EEEEEEEEEvNT_6ParamsE:
        .type           _ZN7cutlass13device_kernelIN5flash19enable_sm80_to_sm89INS1_16FlashAttnFwdSm80INS1_25CollectiveMainloopFwdSm80ILi8ELi2ELb0EN4cute5tupleIJNS5_1CILi128EEENS7_ILi64EEENS7_ILi192EEEEEELi192ENS_10bfloat16_tEfNS_4arch4Sm80ELb0ELb1ELb0ELb1ELb1ELb0ELb1ELb1EEENS1_21CollectiveEpilogueFwdINS6_IJS8_SA_S9_EEENS6_IJNS7_ILi1EEESI_SI_EEESC_SE_Li256ELb1ELb1ELb1ELb0EEENS1_36VarlenDynamicPersistentTileSchedulerILi128ELi64ELi256ELi256ELb1ELb1ELb0ELb1ELb0ELb1EEEEEEEEEvNT_6ParamsE,@function
        .size           _ZN7cutlass13device_kernelIN5flash19enable_sm80_to_sm89INS1_16FlashAttnFwdSm80INS1_25CollectiveMainloopFwdSm80ILi8ELi2ELb0EN4cute5tupleIJNS5_1CILi128EEENS7_ILi64EEENS7_ILi192EEEEEELi192ENS_10bfloat16_tEfNS_4arch4Sm80ELb0ELb1ELb0ELb1ELb1ELb0ELb1ELb1EEENS1_21CollectiveEpilogueFwdINS6_IJS8_SA_S9_EEENS6_IJNS7_ILi1EEESI_SI_EEESC_SE_Li256ELb1ELb1ELb1ELb0EEENS1_36VarlenDynamicPersistentTileSchedulerILi128ELi64ELi256ELi256ELb1ELb1ELb0ELb1ELb0ELb1EEEEEEEEEvNT_6ParamsE,(.L_x_3153 - _ZN7cutlass13device_kernelIN5flash19enable_sm80_to_sm89INS1_16FlashAttnFwdSm80INS1_25CollectiveMainloopFwdSm80ILi8ELi2ELb0EN4cute5tupleIJNS5_1CILi128EEENS7_ILi64EEENS7_ILi192EEEEEELi192ENS_10bfloat16_tEfNS_4arch4Sm80ELb0ELb1ELb0ELb1ELb1ELb0ELb1ELb1EEENS1_21CollectiveEpilogueFwdINS6_IJS8_SA_S9_EEENS6_IJNS7_ILi1EEESI_SI_EEESC_SE_Li256ELb1ELb1ELb1ELb0EEENS1_36VarlenDynamicPersistentTileSchedulerILi128ELi64ELi256ELi256ELb1ELb1ELb0ELb1ELb0ELb1EEEEEEEEEvNT_6ParamsE)
        .other          _ZN7cutlass13device_kernelIN5flash19enable_sm80_to_sm89INS1_16FlashAttnFwdSm80INS1_25CollectiveMainloopFwdSm80ILi8ELi2ELb0EN4cute5tupleIJNS5_1CILi128EEENS7_ILi64EEENS7_ILi192EEEEEELi192ENS_10bfloat16_tEfNS_4arch4Sm80ELb0ELb1ELb0ELb1ELb1ELb0ELb1ELb1EEENS1_21CollectiveEpilogueFwdINS6_IJS8_SA_S9_EEENS6_IJNS7_ILi1EEESI_SI_EEESC_SE_Li256ELb1ELb1ELb1ELb0EEENS1_36VarlenDynamicPersistentTileSchedulerILi128ELi64ELi256ELi256ELb1ELb1ELb0ELb1ELb0ELb1EEEEEEEEEvNT_6ParamsE,@"STO_CUDA_ENTRY STV_DEFAULT"
_ZN7cutlass13device_kernelIN5flash19enable_sm80_to_sm89INS1_16FlashAttnFwdSm80INS1_25CollectiveMainloopFwdSm80ILi8ELi2ELb0EN4cute5tupleIJNS5_1CILi128EEENS7_ILi64EEENS7_ILi192EEEEEELi192ENS_10bfloat16_tEfNS_4arch4Sm80ELb0ELb1ELb0ELb1ELb1ELb0ELb1ELb1EEENS1_21CollectiveEpilogueFwdINS6_IJS8_SA_S9_EEENS6_IJNS7_ILi1EEESI_SI_EEESC_SE_Li256ELb1ELb1ELb1ELb0EEENS1_36VarlenDynamicPersistentTileSchedulerILi128ELi64ELi256ELi256ELb1ELb1ELb0ELb1ELb0ELb1EEEEEEEEEvNT_6ParamsE:
        /* <DEDUP_REMOVED lines=52> */
.L_x_2013:
        /* <DEDUP_REMOVED lines=16> */
.L_x_2187:
        /* <DEDUP_REMOVED lines=16> */
.L_x_2188:
[----:B---3--:R-:W-:-:S05]  /*0540*/  IMAD R0, R0, c[0x0][0x538], RZ ;  /* 0x00014e0000007a24 */ /* 0x008fca00078e02ff */
[----:B------:R-:W-:-:S04]  /*0550*/  IADD3 R6, R0, R6, RZ ;  /* 0x0000000600067210 */ /* 0x000fc80007ffe0ff */
[----:B------:R-:W-:-:S13]  /*0560*/  ISETP.GT.AND P0, PT, R6, UR4, PT ;  /* 0x0000000406007c0c */ /* 0x000fda000bf04270 */
[----:B-12---:R-:W-:Y:S05]  /*0570*/  @!P0 BRA `(.L_x_2013) ;  /* 0xfffffdc000008947 */ /* 0x006fea000383ffff */
.L_x_2009:
[----:B------:R-:W-:-:S05]  /*0580*/  IADD3 R10, -R0, R6, RZ ;  /* 0x00000006000a7210 */ /* 0x000fca0007ffe1ff */
[----:B------:R-:W-:-:S05]  /*0590*/  IMAD R0, R4, c[0x0][0x538], R10 ;  /* 0x00014e0004007a24 */ /* 0x000fca00078e020a */
[----:B------:R-:W-:Y:S01]  /*05a0*/  ISETP.GT.AND P0, PT, R0, UR4, PT ;  /* 0x0000000400007c0c */ /* 0x000fe2000bf04270 */
[----:B------:R-:W-:-:S12]  /*05b0*/  BRA.DIV ~URZ, `(.L_x_2014) ;  /* 0x000160a27f007947 */ /* 0x000fd8000b800000 */
[----:B------:R-:W-:-:S04]  /*05c0*/  VOTE.ANY R6, PT, !P0 ;  /* 0x0000000000067806 */ /* 0x000fc800040e0100 */
.L_x_2189:
[----:B------:R-:W1:Y:S02]  /*05d0*/  POPC R0, R6 ;  /* 0x0000000600007309 */ /* 0x000e640000000000 */
[----:B-12---:R-:W-:Y:S01]  /*05e0*/  IADD3 R211, R0, R7, RZ ;  /* 0x0000000700d37210 */ /* 0x006fe20007ffe0ff */
[----:B------:R-:W-:Y:S05]  /*05f0*/  BRA.DIV ~URZ, `(.L_x_2015) ;  /* 0x000160b27f007947 */ /* 0x000fea000b800000 */
[----:B------:R1:W2:Y:S01]  /*0600*/  SHFL.IDX PT, R12, R9, R0, 0x1f ;  /* 0x00001f00090c7589 */ /* 0x0002a200000e0000 */
[----:B------:R-:W-:-:S03]  /*0610*/  MOV R5, RZ ;  /* 0x000000ff00057202 */ /* 0x000fc60000000f00 */
[----:B------:R1:W3:Y:S04]  /*0620*/  SHFL.IDX PT, R9, R8, R0, 0x1f ;  /* 0x00001f0008097589 */ /* 0x0002e800000e0000 */
.L_x_2190:
[----:B------:R-:W-:Y:S01]  /*0630*/  ISETP.NE.AND P0, PT, R6, RZ, PT ;  /* 0x000000ff0600720c */ /* 0x000fe20003f05270 */
[----:B------:R-:W-:-:S12]  /*0640*/  BSSY B0, `(.L_x_2016) ;  /* 0x0000005000007945 */ /* 0x000fd80003800000 */
[----:B------:R-:W-:Y:S05]  /*0650*/  @!P0 BRA `(.L_x_2017) ;  /* 0x0000003000008947 */ /* 0x000fea0003800000 */
[----:B-1----:R-:W-:Y:S01]  /*0660*/  IADD3 R0, R0, -0x1, RZ ;  /* 0xffffffff00007810 */ /* 0x002fe20007ffe0ff */
[----:B------:R-:W-:Y:S05]  /*0670*/  BRA.DIV ~URZ, `(.L_x_2018) ;  /* 0x000161127f007947 */ /* 0x000fea000b800000 */
[----:B------:R1:W4:Y:S02]  /*0680*/  SHFL.IDX PT, R5, R4, R0, 0x1f ;  /* 0x00001f0004057589 */ /* 0x00032400000e0000 */
.L_x_2017:
[----:B------:R-:W-:Y:S05]  /*0690*/  BSYNC B0 ;  /* 0x0000000000007941 */ /* 0x000fea0003800000 */
.L_x_2016:
        /* <DEDUP_REMOVED lines=67> */
.L_x_2020:
        /* <DEDUP_REMOVED lines=68> */
.L_x_2021:
[----:B------:R-:W-:Y:S05]  /*0f10*/  BSYNC B0 ;  /* 0x0000000000007941 */ /* 0x000fea0003800000 */
.L_x_2019:
[----:B------:R-:W-:-:S04]  /*0f20*/  LOP3.LUT R0, RZ, R0, RZ, 0x33, !PT ;  /* 0x00000000ff007212 */ /* 0x000fc800078e33ff */
[----:B------:R-:W-:Y:S01]  /*0f30*/  IADD3 R209, R0, R12, RZ ;  /* 0x0000000c00d17210 */ /* 0x000fe20007ffe0ff */
[----:B------:R-:W-:Y:S05]  /*0f40*/  BRA `(.L_x_2022) ;  /* 0x0000004000007947 */ /* 0x000fea0003800000 */
.L_x_2010:
[----:B--2---:R-:W-:Y:S01]  /*0f50*/  IMAD.MOV.U32 R209, RZ, RZ, RZ ;  /* 0x000000ffffd17224 */ /* 0x004fe200078e00ff */
[----:B------:R-:W-:Y:S01]  /*0f60*/  MOV R210, RZ ;  /* 0x000000ff00d27202 */ /* 0x000fe20000000f00 */
[----:B------:R-:W-:Y:S01]  /*0f70*/  IMAD.U32 R208, RZ, RZ, UR4 ;  /* 0x00000004ffd07e24 */ /* 0x000fe2000f8e00ff */
[----:B------:R-:W-:Y:S02]  /*0f80*/  MOV R211, c[0x0][0x53c] ;  /* 0x00014f0000d37a02 */ /* 0x000fe40000000f00 */
.L_x_2022:
[----:B------:R-:W-:Y:S01]  /*0f90*/  ISETP.NE.AND P0, PT, R13, RZ, PT ;  /* 0x000000ff0d00720c */ /* 0x000fe20003f05270 */
[----:B------:R-:W-:-:S12]  /*0fa0*/  WARPSYNC 0xffffffff ;  /* 0xffffffff00007948 */ /* 0x000fd80003800000 */
[----:B------:R1:W-:Y:S04]  /*0fb0*/  @!P0 STS.128 [0x24100], R208 ;  /* 0x024100d0ff008388 */ /* 0x0003e80000000c00 */
[----:B------:R-:W-:Y:S06]  /*0fc0*/  BAR.ARV 0x5, 0x100 ;  /* 0x0144000000007b1d */ /* 0x000fec0000002000 */
.L_x_2008:
        /* <DEDUP_REMOVED lines=14> */
[--C-:B------:R-:W-:Y:S01]  /*10b0*/  SHF.R.S32.HI R7, RZ, 0x2, R13.reuse ;  /* 0x00000002ff077819 */ /* 0x100fe2000001140d */
[----:B------:R-:W-:Y:S01]  /*10c0*/  IMAD.SHL.U32 R4, R205, 0x40, RZ ;  /* 0x00000040cd047824 */ /* 0x000fe200078e00ff */
[----:B------:R-:W-:Y:S01]  /*10d0*/  LEA.HI R6, R9, R15, RZ, 0x5 ;  /* 0x0000000f09067211 */ /* 0x000fe200078f28ff */
[----:B------:R-:W-:Y:S01]  /*10e0*/  IMAD.IADD R14, R3, 0x1, -R0 ;  /* 0x00000001030e7824 */ /* 0x000fe200078e0a00 */
[----:B------:R-:W-:Y:S02]  /*10f0*/  LOP3.LUT R0, R2, 0xfffffff0, RZ, 0xc0, !PT ;  /* 0xfffffff002007812 */ /* 0x000fe400078ec0ff */
        /* <DEDUP_REMOVED lines=9> */
[----:B------:R-:W-:Y:S01]  /*1190*/  LOP3.LUT R2, R4, 0x1c0, RZ, 0xc0, !PT ;  /* 0x000001c004027812 */ /* 0x000fe200078ec0ff */
[----:B------:R-:W-:Y:S01]  /*11a0*/  IMAD.SHL.U32 R9, R9, 0x8, RZ ;  /* 0x0000000809097824 */ /* 0x000fe200078e00ff */
[----:B------:R-:W-:Y:S01]  /*11b0*/  LEA.HI R10, R5, R0, RZ, 0x3 ;  /* 0x00000000050a7211 */ /* 0x000fe200078f18ff */
[----:B------:R-:W-:Y:S01]  /*11c0*/  IMAD.IADD R7, R7, 0x1, -R3 ;  /* 0x0000000107077824 */ /* 0x000fe200078e0a03 */
[----:B------:R-:W-:-:S02]  /*11d0*/  SHF.R.U32.HI R4, RZ, 0x3, R2 ;  /* 0x00000003ff047819 */ /* 0x000fc40000011602 */
[----:B------:R-:W-:Y:S02]  /*11e0*/  LOP3.LUT R2, R2, 0x38, R177, 0xf8, !PT ;  /* 0x0000003802027812 */ /* 0x000fe400078ef8b1 */
[----:B------:R-:W-:Y:S02]  /*11f0*/  LOP3.LUT R3, R10, 0xfffffff8, RZ, 0xc0, !PT ;  /* 0xfffffff80a037812 */ /* 0x000fe400078ec0ff */
[----:B------:R-:W-:Y:S02]  /*1200*/  LOP3.LUT R11, R2, R4, RZ, 0x3c, !PT ;  /* 0x00000004020b7212 */ /* 0x000fe400078e3cff */
[--C-:B------:R-:W-:Y:S01]  /*1210*/  SHF.R.S32.HI R4, RZ, 0x1f, R6.reuse ;  /* 0x0000001fff047819 */ /* 0x100fe20000011406 */
[----:B------:R-:W-:Y:S01]  /*1220*/  IMAD.IADD R2, R0, 0x1, -R3 ;  /* 0x0000000100027824 */ /* 0x000fe200078e0a03 */
[----:B------:R-:W-:Y:S02]  /*1230*/  LOP3.LUT R3, R6, 0xffffffe0, RZ, 0xc0, !PT ;  /* 0xffffffe006037812 */ /* 0x000fe400078ec0ff */
[----:B------:R-:W-:-:S02]  /*1240*/  SHF.R.S32.HI R0, RZ, 0x5, R6 ;  /* 0x00000005ff007819 */ /* 0x000fc40000011406 */
[----:B------:R-:W-:Y:S01]  /*1250*/  LOP3.LUT R5, R7, 0x1, RZ, 0xc0, !PT ;  /* 0x0000000107057812 */ /* 0x000fe200078ec0ff */
[----:B------:R-:W-:Y:S01]  /*1260*/  IMAD.IADD R16, R15, 0x1, -R3 ;  /* 0x000000010f107824 */ /* 0x000fe200078e0a03 */
[----:B------:R-:W-:Y:S01]  /*1270*/  LEA.HI R4, R4, R0, RZ, 0x3 ;  /* 0x0000000004047211 */ /* 0x000fe200078f18ff */
[----:B------:R-:W-:Y:S01]  /*1280*/  IMAD.SHL.U32 R3, R187, 0x40, RZ ;  /* 0x00000040bb037824 */ /* 0x000fe200078e00ff */
[----:B------:R-:W-:Y:S02]  /*1290*/  ISETP.NE.U32.AND P3, PT, R5, 0x1, PT ;  /* 0x000000010500780c */ /* 0x000fe40003f65070 */
[----:B------:R-:W-:Y:S02]  /*12a0*/  SHF.R.S32.HI R12, RZ, 0x1f, R16 ;  /* 0x0000001fff0c7819 */ /* 0x000fe40000011410 */
[----:B------:R-:W-:Y:S02]  /*12b0*/  LOP3.LUT R3, R3, 0x1c0, RZ, 0xc0, !PT ;  /* 0x000001c003037812 */ /* 0x000fe400078ec0ff */
[----:B------:R-:W-:-:S02]  /*12c0*/  LOP3.LUT R4, R4, 0xffffff8, RZ, 0xc0, !PT ;  /* 0x0ffffff804047812 */ /* 0x000fc400078ec0ff */
[----:B------:R-:W-:Y:S02]  /*12d0*/  LOP3.LUT R8, R3, 0x8, R8, 0xf8, !PT ;  /* 0x0000000803087812 */ /* 0x000fe400078ef808 */
[----:B------:R-:W-:Y:S01]  /*12e0*/  SHF.R.U32.HI R6, RZ, 0x3, R3 ;  /* 0x00000003ff067819 */ /* 0x000fe20000011603 */
[----:B------:R-:W-:Y:S01]  /*12f0*/  IMAD.IADD R5, R0, 0x1, -R4 ;  /* 0x0000000100057824 */ /* 0x000fe200078e0a04 */
[----:B------:R-:W-:Y:S02]  /*1300*/  LEA.HI R12, R12, R16, RZ, 0x2 ;  /* 0x000000100c0c7211 */ /* 0x000fe400078f10ff */
        /* <DEDUP_REMOVED lines=8> */
[----:B------:R-:W-:Y:S01]  /*1390*/  LOP3.LUT R11, R11, 0x7ffffe00, R9, 0xf8, !PT ;  /* 0x7ffffe000b0b7812 */ /* 0x000fe200078ef809 */
[----:B------:R-:W-:Y:S01]  /*13a0*/  IMAD R15, R5, 0x10, R4 ;  /* 0x00000010050f7824 */ /* 0x000fe200078e0204 */
[----:B------:R-:W-:Y:S01]  /*13b0*/  LEA.HI R4, R3, R3, RZ, 0x1 ;  /* 0x0000000303047211 */ /* 0x000fe200078f08ff */
[C---:B------:R-:W-:Y:S01]  /*13c0*/  IMAD.SHL.U32 R5, R7.reuse, 0x40, RZ ;  /* 0x0000004007057824 */ /* 0x040fe200078e00ff */
[----:B------:R-:W-:Y:S01]  /*13d0*/  LOP3.LUT R0, R0, 0x1c0, RZ, 0xc0, !PT ;  /* 0x000001c000007812 */ /* 0x000fe200078ec0ff */
[----:B------:R-:W-:Y:S01]  /*13e0*/  IMAD.SHL.U32 R6, R14, 0x8, RZ ;  /* 0x000000080e067824 */ /* 0x000fe200078e00ff */
[----:B------:R-:W-:Y:S01]  /*13f0*/  LOP3.LUT R2, R4, 0x1ffffffe, RZ, 0xc0, !PT ;  /* 0x1ffffffe04027812 */ /* 0x000fe200078ec0ff */
[----:B------:R1:W-:Y:S01]  /*1400*/  STL [R1+0x8], R15 ;  /* 0x0000080f01007387 */ /* 0x0003e20000100800 */
[----:B------:R-:W-:Y:S01]  /*1410*/  R2P PR, R7, 0x6 ;  /* 0x0000000607007804 */ /* 0x000fe20000000000 */
[----:B------:R-:W-:Y:S01]  /*1420*/  IMAD.SHL.U32 R7, R10, 0x40, RZ ;  /* 0x000000400a077824 */ /* 0x000fe200078e00ff */
[----:B------:R-:W-:Y:S01]  /*1430*/  LOP3.LUT R4, R5, 0x1c0, RZ, 0xc0, !PT ;  /* 0x000001c005047812 */ /* 0x000fe200078ec0ff */
[C---:B------:R-:W-:Y:S01]  /*1440*/  IMAD.IADD R212, R3.reuse, 0x1, -R2 ;  /* 0x0000000103d47824 */ /* 0x040fe200078e0a02 */
[----:B------:R-:W-:Y:S01]  /*1450*/  LOP3.LUT R6, R0, 0x8, R6, 0xf8, !PT ;  /* 0x0000000800067812 */ /* 0x000fe200078ef806 */
[----:B------:R-:W-:Y:S01]  /*1460*/  IMAD R5, R3, 0x2, R8 ;  /* 0x0000000203057824 */ /* 0x000fe200078e0208 */
[----:B------:R-:W-:Y:S01]  /*1470*/  SHF.R.U32.HI R0, RZ, 0x3, R0 ;  /* 0x00000003ff007819 */ /* 0x000fe20000011600 */
[----:B------:R-:W-:Y:S01]  /*1480*/  IMAD.SHL.U32 R204, R11, 0x2, RZ ;  /* 0x000000020bcc7824 */ /* 0x000fe200078e00ff */
[----:B------:R-:W-:Y:S01]  /*1490*/  LEA.HI R2, R4, R4, RZ, 0x1d ;  /* 0x0000000404027211 */ /* 0x000fe200078fe8ff */
[----:B------:R-:W-:Y:S01]  /*14a0*/  IMAD R212, R212, 0x8, R15 ;  /* 0x00000008d4d47824 */ /* 0x000fe200078e020f */
[----:B------:R-:W-:Y:S01]  /*14b0*/  LOP3.LUT R3, R6, R0, RZ, 0x3c, !PT ;  /* 0x0000000006037212 */ /* 0x000fe200078e3cff */
[----:B------:R-:W-:Y:S01]  /*14c0*/  IMAD R0, R14, 0x200, R13 ;  /* 0x000002000e007824 */ /* 0x000fe200078e020d */
[----:B------:R-:W-:Y:S01]  /*14d0*/  LOP3.LUT R4, R7, 0xfffffe00, RZ, 0xc0, !PT ;  /* 0xfffffe0007047812 */ /* 0x000fe200078ec0ff */
[----:B------:R-:W-:Y:S01]  /*14e0*/  IMAD.IADD R9, R5, 0x1, R2 ;  /* 0x0000000105097824 */ /* 0x000fe200078e0202 */
[----:B------:R-:W-:Y:S01]  /*14f0*/  SHF.R.S32.HI R7, RZ, 0x1f, R177 ;  /* 0x0000001fff077819 */ /* 0x000fe200000114b1 */
[----:B------:R-:W-:Y:S01]  /*1500*/  IMAD R5, R187, 0x20, R205 ;  /* 0x00000020bb057824 */ /* 0x000fe200078e02cd */
[CC--:B------:R-:W-:Y:S01]  /*1510*/  IADD3 R2, R3.reuse, R4.reuse, R8 ;  /* 0x0000000403027210 */ /* 0x0c0fe20007ffe008 */
[----:B------:R-:W-:Y:S01]  /*1520*/  IMAD.MOV.U32 R8, RZ, RZ, 0x40 ;  /* 0x00000040ff087424 */ /* 0x000fe200078e00ff */
[----:B------:R-:W-:Y:S01]  /*1530*/  LOP3.LUT R3, R3, R4, RZ, 0xfc, !PT ;  /* 0x0000000403037212 */ /* 0x000fe200078efcff */
[----:B------:R-:W-:Y:S01]  /*1540*/  IMAD.MOV.U32 R4, RZ, RZ, 0x20 ;  /* 0x00000020ff047424 */ /* 0x000fe200078e00ff */
[----:B------:R-:W-:-:S02]  /*1550*/  LEA R164, R2, 0x18100, 0x1 ;  /* 0x0001810002a47811 */ /* 0x000fc400078e08ff */
[----:B------:R-:W-:Y:S02]  /*1560*/  LEA R171, R3, 0x100, 0x1 ;  /* 0x0000010003ab7811 */ /* 0x000fe400078e08ff */
[----:B------:R-:W-:Y:S02]  /*1570*/  SEL R169, R4, 0xffffffe0, !P0 ;  /* 0xffffffe004a97807 */ /* 0x000fe40004000000 */
[----:B------:R-:W-:Y:S02]  /*1580*/  LEA R170, R0, 0xc100, 0x1 ;  /* 0x0000c10000aa7811 */ /* 0x000fe400078e08ff */
[----:B------:R-:W-:Y:S01]  /*1590*/  SEL R0, R8, 0xffffffc0, !P4 ;  /* 0xffffffc008007807 */ /* 0x000fe20006000000 */
[----:B------:R-:W-:Y:S01]  /*15a0*/  IMAD.IADD R165, R164, 0x1, R169 ;  /* 0x00000001a4a57824 */ /* 0x000fe200078e02a9 */
[----:B------:R-:W-:Y:S01]  /*15b0*/  LOP3.LUT R5, R12, 0x7ffffffc, RZ, 0xc0, !PT ;  /* 0x7ffffffc0c057812 */ /* 0x000fe200078ec0ff */
[--C-:B------:R-:W-:Y:S01]  /*15c0*/  IMAD.IADD R217, R169, 0x1, R171.reuse ;  /* 0x00000001a9d97824 */ /* 0x100fe200078e02ab */
[----:B------:R-:W-:Y:S01]  /*15d0*/  IADD3 R186, R177, 0x40, RZ ;  /* 0x00000040b1ba7810 */ /* 0x000fe20007ffe0ff */
[----:B------:R-:W-:Y:S01]  /*15e0*/  IMAD.IADD R172, R0, 0x1, R171 ;  /* 0x0000000100ac7824 */ /* 0x000fe200078e02ab */
[----:B------:R-:W-:Y:S01]  /*15f0*/  LEA R222, R9, 0x80, 0x1 ;  /* 0x0000008009de7811 */ /* 0x000fe200078e08ff */
[----:B------:R-:W-:Y:S01]  /*1600*/  IMAD.IADD R167, R164, 0x1, R0 ;  /* 0x00000001a4a77824 */ /* 0x000fe200078e0200 */
[----:B------:R-:W-:Y:S01]  /*1610*/  SHF.R.S32.HI R6, RZ, 0x1f, R186 ;  /* 0x0000001fff067819 */ /* 0x000fe200000114ba */
[----:B------:R-:W-:Y:S01]  /*1620*/  IMAD.IADD R166, R165, 0x1, R0 ;  /* 0x00000001a5a67824 */ /* 0x000fe200078e0200 */
[----:B------:R-:W-:Y:S01]  /*1630*/  SEL R6, R4, 0xffffffe0, !P1 ;  /* 0xffffffe004067807 */ /* 0x000fe20004800000 */
[----:B------:R-:W-:Y:S01]  /*1640*/  IMAD.IADD R0, R0, 0x1, R217 ;  /* 0x0000000100007824 */ /* 0x000fe200078e02d9 */
[----:B------:R-:W-:Y:S01]  /*1650*/  IADD3 R223, R222, -0x10, RZ ;  /* 0xfffffff0dedf7810 */ /* 0x000fe20007ffe0ff */
[----:B------:R-:W-:Y:S01]  /*1660*/  IMAD.IADD R7, R16, 0x1, -R5 ;  /* 0x0000000110077824 */ /* 0x000fe200078e0a05 */
[C---:B------:R-:W-:Y:S01]  /*1670*/  @P3 IADD3 R223, R222.reuse, 0x10, RZ ;  /* 0x00000010dedf3810 */ /* 0x040fe20007ffe0ff */
[----:B------:R-:W-:Y:S01]  /*1680*/  IMAD.IADD R225, R222, 0x1, R6 ;  /* 0x00000001dee17824 */ /* 0x000fe200078e0206 */
[----:B------:R1:W-:Y:S01]  /*1690*/  STL [R1], R0 ;  /* 0x0000000001007387 */ /* 0x0003e20000100800 */
[----:B------:R-:W-:Y:S01]  /*16a0*/  IMAD.SHL.U32 R191, R7, 0x2, RZ ;  /* 0x0000000207bf7824 */ /* 0x000fe200078e00ff */
[----:B------:R-:W-:Y:S01]  /*16b0*/  SEL R5, R8, 0xffffffc0, !P2 ;  /* 0xffffffc008057807 */ /* 0x000fe20005000000 */
[----:B------:R-:W-:Y:S01]  /*16c0*/  IMAD.IADD R224, R6, 0x1, R223 ;  /* 0x0000000106e07824 */ /* 0x000fe200078e02df */
[----:B------:R-:W-:Y:S01]  /*16d0*/  IADD3 R185, R177, 0x80, RZ ;  /* 0x00000080b1b97810 */ /* 0x000fe20007ffe0ff */
[----:B------:R-:W-:Y:S01]  /*16e0*/  IMAD.IADD R219, R169, 0x1, R172 ;  /* 0x00000001a9db7824 */ /* 0x000fe200078e02ac */
[C---:B------:R-:W-:Y:S01]  /*16f0*/  IADD3 R247, R191.reuse, 0x10, RZ ;  /* 0x00000010bff77810 */ /* 0x040fe20007ffe0ff */
[--C-:B------:R-:W-:Y:S01]  /*1700*/  IMAD.IADD R252, R222, 0x1, R5.reuse ;  /* 0x00000001defc7824 */ /* 0x100fe200078e0205 */
[----:B------:R-:W-:Y:S01]  /*1710*/  IADD3 R248, R191, 0x8, RZ ;  /* 0x00000008bff87810 */ /* 0x000fe20007ffe0ff */
[----:B------:R-:W-:Y:S01]  /*1720*/  IMAD.IADD R251, R225, 0x1, R5 ;  /* 0x00000001e1fb7824 */ /* 0x000fe200078e0205 */
[----:B------:R-:W-:Y:S01]  /*1730*/  IADD3 R244, R191, 0x28, RZ ;  /* 0x00000028bff47810 */ /* 0x000fe20007ffe0ff */
[----:B------:R-:W-:Y:S01]  /*1740*/  IMAD.IADD R250, R5, 0x1, R223 ;  /* 0x0000000105fa7824 */ /* 0x000fe200078e02df */
[C---:B------:R-:W-:Y:S01]  /*1750*/  IADD3 R245, R191.reuse, 0x20, RZ ;  /* 0x00000020bff57810 */ /* 0x040fe20007ffe0ff */
[----:B------:R-:W-:Y:S01]  /*1760*/  IMAD.IADD R249, R224, 0x1, R5 ;  /* 0x00000001e0f97824 */ /* 0x000fe200078e0205 */
[----:B------:R-:W-:-:S02]  /*1770*/  IADD3 R241, R191, 0x40, RZ ;  /* 0x00000040bff17810 */ /* 0x000fc40007ffe0ff */
[----:B------:R-:W-:Y:S02]  /*1780*/  SHF.R.S32.HI R4, RZ, 0x1f, R191 ;  /* 0x0000001fff047819 */ /* 0x000fe400000114bf */
[C---:B------:R-:W-:Y:S02]  /*1790*/  IADD3 R246, R191.reuse, 0x18, RZ ;  /* 0x00000018bff67810 */ /* 0x040fe40007ffe0ff */
[C---:B------:R-:W-:Y:S02]  /*17a0*/  IADD3 R242, R191.reuse, 0x38, RZ ;  /* 0x00000038bff27810 */ /* 0x040fe40007ffe0ff */
[C---:B------:R-:W-:Y:S02]  /*17b0*/  IADD3 R238, R191.reuse, 0x58, RZ ;  /* 0x00000058bfee7810 */ /* 0x040fe40007ffe0ff */
[C---:B------:R-:W-:Y:S02]  /*17c0*/  IADD3 R243, R191.reuse, 0x30, RZ ;  /* 0x00000030bff37810 */ /* 0x040fe40007ffe0ff */
[----:B------:R-:W-:-:S02]  /*17d0*/  IADD3 R239, R191, 0x50, RZ ;  /* 0x00000050bfef7810 */ /* 0x000fc40007ffe0ff */
[C---:B------:R-:W-:Y:S02]  /*17e0*/  IADD3 R235, R191.reuse, 0x70, RZ ;  /* 0x00000070bfeb7810 */ /* 0x040fe40007ffe0ff */
[----:B------:R-:W-:Y:S02]  /*17f0*/  SHF.R.S32.HI R4, RZ, 0x1f, R247 ;  /* 0x0000001fff047819 */ /* 0x000fe400000114f7 */
[C---:B------:R-:W-:Y:S02]  /*1800*/  IADD3 R240, R191.reuse, 0x48, RZ ;  /* 0x00000048bff07810 */ /* 0x040fe40007ffe0ff */
[C---:B------:R-:W-:Y:S02]  /*1810*/  IADD3 R236, R191.reuse, 0x68, RZ ;  /* 0x00000068bfec7810 */ /* 0x040fe40007ffe0ff */
[----:B------:R-:W-:Y:S02]  /*1820*/  IADD3 R232, R191, 0x88, RZ ;  /* 0x00000088bfe87810 */ /* 0x000fe40007ffe0ff */
[----:B------:R-:W-:-:S02]  /*1830*/  SHF.R.S32.HI R7, RZ, 0x1f, R248 ;  /* 0x0000001fff077819 */ /* 0x000fc400000114f8 */
[----:B------:R-:W-:Y:S02]  /*1840*/  SHF.R.S32.HI R4, RZ, 0x1f, R244 ;  /* 0x0000001fff047819 */ /* 0x000fe400000114f4 */
[C---:B------:R-:W-:Y:S02]  /*1850*/  IADD3 R237, R191.reuse, 0x60, RZ ;  /* 0x00000060bfed7810 */ /* 0x040fe40007ffe0ff */
[C---:B------:R-:W-:Y:S02]  /*1860*/  IADD3 R233, R191.reuse, 0x80, RZ ;  /* 0x00000080bfe97810 */ /* 0x040fe40007ffe0ff */
[----:B------:R-:W-:Y:S02]  /*1870*/  IADD3 R229, R191, 0xa0, RZ ;  /* 0x000000a0bfe57810 */ /* 0x000fe40007ffe0ff */
[----:B------:R-:W-:Y:S02]  /*1880*/  SHF.R.S32.HI R7, RZ, 0x1f, R245 ;  /* 0x0000001fff077819 */ /* 0x000fe400000114f5 */
[----:B------:R-:W-:-:S02]  /*1890*/  SHF.R.S32.HI R4, RZ, 0x1f, R241 ;  /* 0x0000001fff047819 */ /* 0x000fc400000114f1 */
[C---:B------:R-:W-:Y:S02]  /*18a0*/  IADD3 R234, R191.reuse, 0x78, RZ ;  /* 0x00000078bfea7810 */ /* 0x040fe40007ffe0ff */
[C---:B------:R-:W-:Y:S02]  /*18b0*/  IADD3 R230, R191.reuse, 0x98, RZ ;  /* 0x00000098bfe67810 */ /* 0x040fe40007ffe0ff */
[----:B------:R-:W-:Y:S02]  /*18c0*/  IADD3 R227, R191, 0xb0, RZ ;  /* 0x000000b0bfe37810 */ /* 0x000fe40007ffe0ff */
[----:B------:R-:W-:Y:S02]  /*18d0*/  SHF.R.S32.HI R8, RZ, 0x1f, R246 ;  /* 0x0000001fff087819 */ /* 0x000fe400000114f6 */
        /* <DEDUP_REMOVED lines=18> */
[C---:B------:R-:W-:Y:S02]  /*1a00*/  IADD3 R207, R204.reuse, 0xc100, RZ ;  /* 0x0000c100cccf7810 */ /* 0x040fe40007ffe0ff */
[----:B------:R-:W-:-:S02]  /*1a10*/  IADD3 R206, R204, 0x100, RZ ;  /* 0x00000100ccce7810 */ /* 0x000fc40007ffe0ff */
[----:B------:R-:W-:Y:S02]  /*1a20*/  SHF.R.S32.HI R8, RZ, 0x1f, R231 ;  /* 0x0000001fff087819 */ /* 0x000fe400000114e7 */
[----:B------:R-:W-:Y:S02]  /*1a30*/  SHF.R.S32.HI R7, RZ, 0x1f, R228 ;  /* 0x0000001fff077819 */ /* 0x000fe400000114e4 */
[----:B-1----:R-:W-:Y:S02]  /*1a40*/  SHF.R.S32.HI R4, RZ, 0x1f, R226 ;  /* 0x0000001fff047819 */ /* 0x002fe400000114e2 */
.L_x_2186:
        /* <DEDUP_REMOVED lines=22> */
.L_x_2023:
[----:B------:R-:W-:-:S04]  /*1bb0*/  ISETP.NE.U32.AND P0, PT, RZ, c[0x0][0x368], PT ;  /* 0x0000da00ff007a0c */ /* 0x000fc80003f05070 */
[----:B------:R-:W-:-:S13]  /*1bc0*/  ISETP.NE.AND.EX P0, PT, RZ, c[0x0][0x36c], PT, P0 ;  /* 0x0000db00ff007a0c */ /* 0x000fda0003f05300 */
[----:B------:R-:W-:Y:S05]  /*1bd0*/  @!P0 BRA `(.L_x_2024) ;  /* 0x0000003000008947 */ /* 0x000fea0003800000 */
[----:B-1----:R-:W-:-:S05]  /*1be0*/  IMAD.WIDE R2, R211, R13, c[0x0][0x368] ;  /* 0x0000da00d3027625 */ /* 0x002fca00078e020d */
[----:B------:R1:W5:Y:S01]  /*1bf0*/  LDG.E R0, [R2.64] ;  /* 0x0000000602007981 */ /* 0x000362000c1e1900 */
[----:B------:R-:W-:Y:S05]  /*1c00*/  BRA `(.L_x_2025) ;  /* 0x0000008000007947 */ /* 0x000fea0003800000 */
.L_x_2024:
        /* <DEDUP_REMOVED lines=8> */
.L_x_2025:
        /* <DEDUP_REMOVED lines=28> */
.L_x_2028:
[----:B------:R-:W-:-:S13]  /*1e50*/  ISETP.NE.AND P0, PT, R7, 0x1, PT ;  /* 0x000000010700780c */ /* 0x000fda0003f05270 */
[----:B------:R-:W-:-:S05]  /*1e60*/  @P0 IMAD.HI.U32 R0, R2, c[0x0][0x330], RZ ;  /* 0x0000cc0002000a27 */ /* 0x000fca00078e00ff */
[----:B------:R-:W-:Y:S02]  /*1e70*/  @P0 SHF.R.U32.HI R2, RZ, c[0x0][0x334], R0 ;  /* 0x0000cd00ff020a19 */ /* 0x000fe40000011600 */
.L_x_2029:
[----:B------:R-:W-:Y:S05]  /*1e80*/  BSYNC B0 ;  /* 0x0000000000007941 */ /* 0x000fea0003800000 */
.L_x_2027:
[----:B------:R-:W-:-:S05]  /*1e90*/  IMAD R2, R2, R7, c[0x0][0x32c] ;  /* 0x0000cb0002027624 */ /* 0x000fca00078e0207 */
[----:B------:R-:W-:-:S04]  /*1ea0*/  IMNMX R3, R3, R2, PT ;  /* 0x0000000203037217 */ /* 0x000fc80003800200 */
.L_x_2026:
        /* <DEDUP_REMOVED lines=25> */
.L_x_2032:
[----:B------:R-:W-:-:S13]  /*2040*/  ISETP.NE.AND P0, PT, R7, 0x1, PT ;  /* 0x000000010700780c */ /* 0x000fda0003f05270 */
[----:B------:R-:W-:-:S05]  /*2050*/  @P0 IMAD.HI.U32 R3, R0, c[0x0][0x330], RZ ;  /* 0x0000cc0000030a27 */ /* 0x000fca00078e00ff */
[----:B------:R-:W-:Y:S02]  /*2060*/  @P0 SHF.R.U32.HI R0, RZ, c[0x0][0x334], R3 ;  /* 0x0000cd00ff000a19 */ /* 0x000fe40000011603 */
.L_x_2033:
[----:B------:R-:W-:Y:S05]  /*2070*/  BSYNC B0 ;  /* 0x0000000000007941 */ /* 0x000fea0003800000 */
.L_x_2031:
[----:B------:R-:W-:-:S05]  /*2080*/  IMAD R0, R0, c[0x0][0x32c], RZ ;  /* 0x0000cb0000007a24 */ /* 0x000fca00078e02ff */
[----:B------:R-:W-:-:S04]  /*2090*/  IMNMX R2, R2, R0, !PT ;  /* 0x0000000002027217 */ /* 0x000fc80007800200 */
.L_x_2030:
        /* <DEDUP_REMOVED lines=14> */
[----:B------:R-:W-:Y:S01]  /*2180*/  ISETP.NE.AND P0, PT, R220, RZ, PT ;  /* 0x000000ffdc00720c */ /* 0x000fe20003f05270 */
[----:B------:R-:W-:-:S03]  /*2190*/  IMAD.MOV.U32 R4, RZ, RZ, RZ ;  /* 0x000000ffff047224 */ /* 0x000fc600078e00ff */
        /* <DEDUP_REMOVED lines=29> */
.L_x_2035:
[----:B------:R-:W-:Y:S05]  /*2370*/  BSYNC B0 ;  /* 0x0000000000007941 */ /* 0x000fea0003800000 */
.L_x_2034:
[----:B------:R-:W-:Y:S01]  /*2380*/  IMAD R188, R221, R2, R8 ;  /* 0x00000002ddbc7224 */ /* 0x000fe200078e0208 */
[----:B------:R-:W-:Y:S01]  /*2390*/  PRMT R0, RZ, 0x7610, R0 ;  /* 0x00007610ff007816 */ /* 0x000fe20000000000 */
[----:B------:R-:W-:Y:S01]  /*23a0*/  IMAD.MOV.U32 R22, RZ, RZ, RZ ;  /* 0x000000ffff167224 */ /* 0x000fe200078e00ff */
[----:B------:R-:W-:Y:S01]  /*23b0*/  MOV R17, RZ ;  /* 0x000000ff00117202 */ /* 0x000fe20000000f00 */
        /* <DEDUP_REMOVED lines=56> */
[----:B------:R-:W-:Y:S02]  /*2740*/  SHF.R.S32.HI R0, RZ, 0x1f, R12 ;  /* 0x0000001fff007819 */ /* 0x000fe4000001140c */
[----:B------:R-:W-:Y:S02]  /*2750*/  LEA R4, R187, R205, 0x5 ;  /* 0x000000cdbb047211 */ /* 0x000fe400078e28ff */
[----:B------:R-:W-:Y:S01]  /*2760*/  LOP3.LUT R14, R210, 0xffff, RZ, 0xc0, !PT ;  /* 0x0000ffffd20e7812 */ /* 0x000fe200078ec0ff */
[----:B------:R-:W-:Y:S01]  /*2770*/  IMAD R0, R0, c[0x0][0x178], RZ ;  /* 0x00005e0000007a24 */ /* 0x000fe200078e02ff */
[----:B------:R-:W-:Y:S01]  /*2780*/  ISETP.GE.AND P2, PT, R185, c[0x0][0x198], PT ;  /* 0x00006600b9007a0c */ /* 0x000fe20003f46270 */
[----:B------:R-:W-:Y:S01]  /*2790*/  IMAD.IADD R5, R4, 0x1, R203 ;  /* 0x0000000104057824 */ /* 0x000fe200078e02cb */
[----:B------:R-:W-:Y:S01]  /*27a0*/  SEL R4, R211, RZ, !P3 ;  /* 0x000000ffd3047207 */ /* 0x000fe20005800000 */
[----:B------:R-:W-:Y:S01]  /*27b0*/  IMAD R0, R12, c[0x0][0x17c], R0 ;  /* 0x00005f000c007a24 */ /* 0x000fe200078e0200 */
[----:B------:R-:W-:Y:S01]  /*27c0*/  IADD3 R16, R180, -0x1, RZ ;  /* 0xffffffffb4107810 */ /* 0x000fe20007ffe0ff */
[----:B------:R-:W-:-:S04]  /*27d0*/  @P4 IMAD.HI.U32 R7, R5, c[0x0][0x2c8], RZ ;  /* 0x0000b20005074a27 */ /* 0x000fc800078e00ff */
        /* <DEDUP_REMOVED lines=10> */
[----:B------:R-:W-:Y:S01]  /*2880*/  IMAD.WIDE.U32 R2, R4, c[0x0][0x1c0], R2 ;  /* 0x0000700004027a25 */ /* 0x000fe200078e0002 */
        /* <DEDUP_REMOVED lines=20> */
.L_x_2191:
[----:B------:R-:W-:Y:S05]  /*29d0*/  BRA.DIV ~URZ, `(.L_x_2038) ;  /* 0x00013e927f007947 */ /* 0x000fea000b800000 */
[----:B------:R3:W4:Y:S02]  /*29e0*/  SHFL.IDX PT, R0, R12, RZ, 0x181f ;  /* 0x00181fff0c007589 */ /* 0x00072400000e0000 */
.L_x_2192:
        /* <DEDUP_REMOVED lines=20> */
.L_x_2040:
[----:B------:R-:W-:Y:S05]  /*2b30*/  BSYNC B0 ;  /* 0x0000000000007941 */ /* 0x000fea0003800000 */
.L_x_2039:
[----:B------:R-:W-:Y:S05]  /*2b40*/  BRA.DIV ~URZ, `(.L_x_2041) ;  /* 0x00013d927f007947 */ /* 0x000fea000b800000 */
[----:B--2---:R2:W1:Y:S04]  /*2b50*/  SHFL.IDX PT, R8, R9, 0x1, 0x181f ;  /* 0x00381f0009087f89 */ /* 0x00446800000e0000 */
[----:B----4-:R2:W4:Y:S02]  /*2b60*/  SHFL.IDX PT, R0, R12, 0x1, 0x181f ;  /* 0x00381f000c007f89 */ /* 0x01052400000e0000 */
.L_x_2193:
        /* <DEDUP_REMOVED lines=19> */
.L_x_2043:
[----:B------:R-:W-:Y:S05]  /*2ca0*/  BSYNC B0 ;  /* 0x0000000000007941 */ /* 0x000fea0003800000 */
.L_x_2042:
[----:B------:R-:W-:Y:S05]  /*2cb0*/  BRA.DIV ~URZ, `(.L_x_2044) ;  /* 0x00013cf27f007947 */ /* 0x000fea000b800000 */
[----:B-1----:R1:W2:Y:S02]  /*2cc0*/  SHFL.IDX PT, R8, R9, 0x2, 0x181f ;  /* 0x00581f0009087f89 */ /* 0x0022a400000e0000 */
.L_x_2194:
[----:B------:R-:W-:Y:S05]  /*2cd0*/  BRA.DIV ~URZ, `(.L_x_2045) ;  /* 0x00013d427f007947 */ /* 0x000fea000b800000 */
[----:B----4-:R4:W1:Y:S02]  /*2ce0*/  SHFL.IDX PT, R0, R12, 0x2, 0x181f ;  /* 0x00581f000c007f89 */ /* 0x01086400000e0000 */
.L_x_2195:
        /* <DEDUP_REMOVED lines=19> */
.L_x_2047:
[----:B------:R-:W-:Y:S05]  /*2e20*/  BSYNC B0 ;  /* 0x0000000000007941 */ /* 0x000fea0003800000 */
.L_x_2046:
[----:B------:R-:W-:Y:S05]  /*2e30*/  BRA.DIV ~URZ, `(.L_x_2048) ;  /* 0x00013c527f007947 */ /* 0x000fea000b800000 */
[----:B--2---:R2:W3:Y:S04]  /*2e40*/  SHFL.IDX PT, R8, R9, 0x3, 0x181f ;  /* 0x00781f0009087f89 */ /* 0x0044e800000e0000 */
[----:B-1----:R2:W1:Y:S02]  /*2e50*/  SHFL.IDX PT, R0, R12, 0x3, 0x181f ;  /* 0x00781f000c007f89 */ /* 0x00246400000e0000 */
.L_x_2196:
        /* <DEDUP_REMOVED lines=26> */
[----:B------:R-:W-:Y:S01]  /*3000*/  IMAD R20, R187, 0x20, R205 ;  /* 0x00000020bb147824 */ /* 0x000fe200078e02cd */
[----:B------:R-:W-:Y:S01]  /*3010*/  LOP3.LUT R213, R213, 0xfffffff7, RZ, 0xc0, !PT ;  /* 0xfffffff7d5d57812 */ /* 0x000fe200078ec0ff */
[----:B------:R-:W-:Y:S01]  /*3020*/  IMAD.SHL.U32 R161, R16, 0x40, RZ ;  /* 0x0000004010a17824 */ /* 0x000fe200078e00ff */
[----:B------:R-:W-:Y:S01]  /*3030*/  ISETP.NE.AND P6, PT, R0, 0x1, PT ;  /* 0x000000010000780c */ /* 0x000fe20003fc5270 */
[----:B------:R-:W-:-:S02]  /*3040*/  IMAD.MOV.U32 R174, RZ, RZ, RZ ;  /* 0x000000ffffae7224 */ /* 0x000fc400078e00ff */
[----:B-1----:R-:W-:-:S05]  /*3050*/  IMAD.IADD R2, R20, 0x1, R161 ;  /* 0x0000000114027824 */ /* 0x002fca00078e02a1 */
[C---:B------:R-:W-:Y:S01]  /*3060*/  ISETP.GE.AND P0, PT, R2.reuse, R189, PT ;  /* 0x000000bd0200720c */ /* 0x040fe20003f06270 */
[----:B------:R-:W-:-:S03]  /*3070*/  IMAD.IADD R2, R2, 0x1, R193 ;  /* 0x0000000102027824 */ /* 0x000fc600078e02c1 */
[----:B------:R-:W-:Y:S01]  /*3080*/  ISETP.GT.OR P0, PT, R20, 0x3f, P0 ;  /* 0x0000003f1400780c */ /* 0x000fe20000704670 */
[----:B------:R-:W-:-:S04]  /*3090*/  @P6 IMAD.HI.U32 R3, R2, c[0x0][0x2bc], RZ ;  /* 0x0000af0002036a27 */ /* 0x000fc800078e00ff */
[----:B------:R-:W-:-:S04]  /*30a0*/  IMAD.WIDE.U32 R194, R14, c[0x0][0x1e8], RZ ;  /* 0x00007a000ec27a25 */ /* 0x000fc800078e00ff */
[----:B------:R-:W-:-:S04]  /*30b0*/  IMAD.WIDE.U32 R198, R14, c[0x0][0x210], RZ ;  /* 0x000084000ec67a25 */ /* 0x000fc800078e00ff */
[----:B------:R-:W-:Y:S02]  /*30c0*/  IMAD.SHL.U32 R17, R177, 0x2, RZ ;  /* 0x00000002b1117824 */ /* 0x000fe400078e00ff */
[----:B------:R-:W-:Y:S01]  /*30d0*/  IMAD.SHL.U32 R19, R185, 0x2, RZ ;  /* 0x00000002b9137824 */ /* 0x000fe200078e00ff */
[----:B------:R-:W-:Y:S01]  /*30e0*/  ISETP.GT.AND P5, PT, R20, 0x3f, PT ;  /* 0x0000003f1400780c */ /* 0x000fe20003fa4270 */
[----:B------:R-:W-:Y:S01]  /*30f0*/  IMAD.MOV.U32 R0, RZ, RZ, R2 ;  /* 0x000000ffff007224 */ /* 0x000fe200078e0002 */
[----:B------:R-:W-:Y:S01]  /*3100*/  @P6 SHF.R.U32.HI R0, RZ, c[0x0][0x2c0], R3 ;  /* 0x0000b000ff006a19 */ /* 0x000fe20000011603 */
[----:B------:R-:W-:Y:S01]  /*3110*/  IMAD.IADD R92, R189, 0x1, -R161 ;  /* 0x00000001bd5c7824 */ /* 0x000fe200078e0aa1 */
[----:B------:R-:W-:Y:S02]  /*3120*/  @P6 LOP3.LUT R213, R213, 0x8, RZ, 0xfc, !PT ;  /* 0x00000008d5d56812 */ /* 0x000fe400078efcff */
[----:B------:R-:W-:-:S04]  /*3130*/  @!P0 IADD3 R3, P1, R0, R196, RZ ;  /* 0x000000c400038210 */ /* 0x000fc80007f3e0ff */
[----:B------:R-:W-:Y:S02]  /*3140*/  @!P0 LEA.HI.X.SX32 R5, R0, R201, 0x1, P1 ;  /* 0x000000c900058211 */ /* 0x000fe400008f0eff */
[----:B------:R-:W-:-:S04]  /*3150*/  @!P0 LEA R4, P1, R3, c[0x0][0x2a0], 0x2 ;  /* 0x0000a80003048a11 */ /* 0x000fc800078210ff */
[----:B------:R-:W-:-:S05]  /*3160*/  @!P0 LEA.HI.X R5, R3, c[0x0][0x2a4], R5, 0x2, P1 ;  /* 0x0000a90003058a11 */ /* 0x000fca00008f1405 */
[----:B------:R1:W3:Y:S01]  /*3170*/  @!P0 LDG.E R174, [R4.64] ;  /* 0x0000000604ae8981 */ /* 0x0002e2000c1e1900 */
[----:B------:R-:W-:Y:S01]  /*3180*/  IMAD.MOV R0, RZ, RZ, -R0 ;  /* 0x000000ffff007224 */ /* 0x000fe200078e0a00 */
[----:B------:R-:W-:Y:S01]  /*3190*/  LOP3.LUT R213, R213, 0xfffffffe, RZ, 0xc0, !PT ;  /* 0xfffffffed5d57812 */ /* 0x000fe200078ec0ff */
[----:B------:R-:W-:Y:S01]  /*31a0*/  IMAD R200, R14, c[0x0][0x1ec], R195 ;  /* 0x00007b000ec87a24 */ /* 0x000fe200078e02c3 */
[----:B------:R-:W-:Y:S01]  /*31b0*/  BSSY B0, `(.L_x_2049) ;  /* 0x00000a8000007945 */ /* 0x000fe20003800000 */
[----:B------:R-:W-:Y:S01]  /*31c0*/  IMAD R175, R0, c[0x0][0x2b8], R2 ;  /* 0x0000ae0000af7a24 */ /* 0x000fe200078e0202 */
[----:B------:R-:W-:Y:S01]  /*31d0*/  @P5 LOP3.LUT R213, R213, 0x1, RZ, 0xfc, !PT ;  /* 0x00000001d5d55812 */ /* 0x000fe200078efcff */
[----:B--2-4-:R-:W-:Y:S02]  /*31e0*/  IMAD.IADD R12, R92, 0x1, -R205 ;  /* 0x000000015c0c7824 */ /* 0x014fe400078e0acd */
[----:B------:R-:W-:-:S03]  /*31f0*/  IMAD.WIDE.U32 R2, R175, c[0x0][0x1e0], RZ ;  /* 0x00007800af027a25 */ /* 0x000fc600078e00ff */
[----:B------:R-:W-:Y:S01]  /*3200*/  ISETP.GE.AND P1, PT, R12, 0x1, PT ;  /* 0x000000010c00780c */ /* 0x000fe20003f26270 */
[----:B------:R-:W-:Y:S01]  /*3210*/  IMAD R202, R14, c[0x0][0x214], R199 ;  /* 0x000085000eca7a24 */ /* 0x000fe200078e02c7 */
[----:B------:R-:W-:Y:S02]  /*3220*/  SHF.L.U64.HI R14, R185, 0x1, R21 ;  /* 0x00000001b90e7819 */ /* 0x000fe40000010215 */
[----:B-1----:R-:W-:-:S09]  /*3230*/  SHF.R.S32.HI R4, RZ, 0x1f, R175 ;  /* 0x0000001fff047819 */ /* 0x002fd200000114af */
[----:B------:R-:W-:Y:S02]  /*3240*/  @P1 ISETP.GE.AND P4, PT, R177, c[0x0][0x1d4], PT ;  /* 0x00007500b1001a0c */ /* 0x000fe40003f86270 */
[----:B------:R-:W-:Y:S01]  /*3250*/  @P1 ISETP.GE.AND P3, PT, R186, c[0x0][0x1d4], PT ;  /* 0x00007500ba001a0c */ /* 0x000fe20003f66270 */
[C---:B------:R-:W-:Y:S02]  /*3260*/  IMAD R0, R4.reuse, c[0x0][0x1e0], RZ ;  /* 0x0000780004007a24 */ /* 0x040fe400078e02ff */
[----:B------:R-:W-:Y:S02]  /*3270*/  IMAD R5, R4, c[0x0][0x208], RZ ;  /* 0x0000820004057a24 */ /* 0x000fe400078e02ff */
[----:B------:R-:W-:-:S04]  /*3280*/  IMAD R0, R175, c[0x0][0x1e4], R0 ;  /* 0x00007900af007a24 */ /* 0x000fc800078e0200 */
[----:B------:R-:W-:Y:S01]  /*3290*/  IMAD.IADD R3, R3, 0x1, R0 ;  /* 0x0000000103037824 */ /* 0x000fe200078e0200 */
[----:B---3--:R-:W-:-:S03]  /*32a0*/  SHF.R.S32.HI R13, RZ, 0x1f, R174 ;  /* 0x0000001fff0d7819 */ /* 0x008fc600000114ae */
        /* <DEDUP_REMOVED lines=8> */
[----:B------:R-:W-:-:S03]  /*3330*/  IMAD.WIDE.U32 R2, R175, c[0x0][0x208], RZ ;  /* 0x00008200af027a25 */ /* 0x000fc600078e00ff */
[----:B------:R-:W2:Y:S04]  /*3340*/  SHFL.IDX PT, R9, R6, RZ, 0x181f ;  /* 0x00181fff06097589 */ /* 0x000ea800000e0000 */
[----:B------:R3:W4:Y:S04]  /*3350*/  SHFL.IDX PT, R10, R0, 0x1, 0x181f ;  /* 0x00381f00000a7f89 */ /* 0x00072800000e0000 */
[----:B------:R5:W4:Y:S01]  /*3360*/  SHFL.IDX PT, R11, R6, 0x1, 0x181f ;  /* 0x00381f00060b7f89 */ /* 0x000b2200000e0000 */
[----:B-1----:R-:W-:Y:S01]  /*3370*/  @P1 LEA R4, P0, R177, R8, 0x1 ;  /* 0x00000008b1041211 */ /* 0x002fe200078008ff */
[----:B---3--:R-:W-:-:S03]  /*3380*/  IMAD R0, R175, c[0x0][0x20c], R5 ;  /* 0x00008300af007a24 */ /* 0x008fc600078e0205 */
[-C--:B--2---:R-:W-:Y:S02]  /*3390*/  @P1 LEA.HI.X R5, R177, R9.reuse, R18, 0x1, P0 ;  /* 0x00000009b1051211 */ /* 0x084fe400000f0c12 */
[----:B------:R-:W-:Y:S01]  /*33a0*/  ISETP.GE.AND P0, PT, R12, 0x21, PT ;  /* 0x000000210c00780c */ /* 0x000fe20003f06270 */
[----:B------:R-:W-:Y:S01]  /*33b0*/  IMAD.IADD R3, R3, 0x1, R0 ;  /* 0x0000000103037824 */ /* 0x000fe200078e0200 */
[----:B-----5:R-:W-:Y:S01]  /*33c0*/  @P1 LEA R6, P2, R186, R8, 0x1 ;  /* 0x00000008ba061211 */ /* 0x020fe200078408ff */
[----:B------:R1:W-:Y:S01]  /*33d0*/  @P1 LDGSTS.E.BYPASS.LTC128B.128 [R204+0xc100], [R4.64], !P4 ;  /* 0x0c10000004cc1fae */ /* 0x0003e2000e101d46 */
[----:B------:R-:W-:Y:S01]  /*33e0*/  IMAD R0, R13, c[0x0][0x218], RZ ;  /* 0x000086000d007a24 */ /* 0x000fe200078e02ff */
[C---:B------:R-:W-:Y:S01]  /*33f0*/  ISETP.GE.AND P4, PT, R177.reuse, c[0x0][0x1d4], PT ;  /* 0x00007500b1007a0c */ /* 0x040fe20003f86270 */
[----:B------:R-:W-:Y:S01]  /*3400*/  IMAD.WIDE.U32 R2, R174, c[0x0][0x218], R2 ;  /* 0x00008600ae027a25 */ /* 0x000fe200078e0002 */
[----:B------:R-:W-:Y:S02]  /*3410*/  @P1 LEA.HI.X R7, R186, R9, R15, 0x1, P2 ;  /* 0x00000009ba071211 */ /* 0x000fe400010f0c0f */
[----:B------:R-:W-:-:S03]  /*3420*/  SHF.L.U64.HI R13, R177, 0x1, R18 ;  /* 0x00000001b10d7819 */ /* 0x000fc60000010212 */
[----:B------:R2:W-:Y:S01]  /*3430*/  @P1 LDGSTS.E.BYPASS.LTC128B.128 [R204+0xe100], [R6.64], !P3 ;  /* 0x0e10000006cc1fae */ /* 0x0005e2000d901d46 */
[----:B-1----:R-:W-:-:S04]  /*3440*/  @P1 LEA R4, P2, R185, R8, 0x1 ;  /* 0x00000008b9041211 */ /* 0x002fc800078408ff */
[----:B------:R-:W-:Y:S01]  /*3450*/  @P1 LEA.HI.X R5, R185, R9, R21, 0x1, P2 ;  /* 0x00000009b9051211 */ /* 0x000fe200010f0c15 */
[----:B--2---:R-:W-:Y:S01]  /*3460*/  IMAD R6, R174, c[0x0][0x21c], R0 ;  /* 0x00008700ae067a24 */ /* 0x004fe200078e0200 */
[----:B------:R-:W-:Y:S02]  /*3470*/  IADD3 R0, P3, R2, R198, RZ ;  /* 0x000000c602007210 */ /* 0x000fe40007f7e0ff */
[C---:B----4-:R-:W-:Y:S02]  /*3480*/  @P0 LEA R2, P2, R177.reuse, R10, 0x1 ;  /* 0x0000000ab1020211 */ /* 0x050fe400078408ff */
[----:B------:R-:W-:Y:S02]  /*3490*/  IADD3.X R6, R202, R3, R6, P3, !PT ;  /* 0x00000003ca067210 */ /* 0x000fe40001ffe406 */
[----:B------:R-:W-:Y:S01]  /*34a0*/  @P0 LEA.HI.X R3, R177, R11, R18, 0x1, P2 ;  /* 0x0000000bb1030211 */ /* 0x000fe200010f0c12 */
[----:B------:R-:W-:Y:S01]  /*34b0*/  IMAD.SHL.U32 R18, R186, 0x2, RZ ;  /* 0x00000002ba127824 */ /* 0x000fe200078e00ff */
[----:B------:R-:W-:-:S02]  /*34c0*/  LEA R8, P2, R0, c[0x0][0x1f8], 0x1 ;  /* 0x00007e0000087a11 */ /* 0x000fc400078408ff */
[----:B------:R-:W-:Y:S02]  /*34d0*/  @P1 ISETP.GE.AND P3, PT, R185, c[0x0][0x1d4], PT ;  /* 0x00007500b9001a0c */ /* 0x000fe40003f66270 */
[----:B------:R-:W-:Y:S02]  /*34e0*/  LEA.HI.X R9, R0, c[0x0][0x1fc], R6, 0x1, P2 ;  /* 0x00007f0000097a11 */ /* 0x000fe400010f0c06 */
[----:B------:R-:W-:Y:S01]  /*34f0*/  @P0 ISETP.GE.AND P2, PT, R177, c[0x0][0x1d4], PT ;  /* 0x00007500b1000a0c */ /* 0x000fe20003f46270 */
[----:B------:R-:W1:Y:S04]  /*3500*/  SHFL.IDX PT, R6, R8, RZ, 0x181f ;  /* 0x00181fff08067589 */ /* 0x000e6800000e0000 */
[----:B------:R-:W2:Y:S04]  /*3510*/  SHFL.IDX PT, R7, R9, RZ, 0x181f ;  /* 0x00181fff09077589 */ /* 0x000ea800000e0000 */
[----:B------:R3:W-:Y:S01]  /*3520*/  @P1 LDGSTS.E.BYPASS.LTC128B.128 [R204+0x10100], [R4.64], !P3 ;  /* 0x1010000004cc1fae */ /* 0x0007e2000d901d46 */
[----:B------:R-:W-:-:S03]  /*3530*/  @P0 ISETP.GE.AND P3, PT, R186, c[0x0][0x1d4], PT ;  /* 0x00007500ba000a0c */ /* 0x000fc60003f66270 */
[----:B------:R4:W-:Y:S01]  /*3540*/  @P0 LDGSTS.E.BYPASS.LTC128B.128 [R204+0xd100], [R2.64], !P2 ;  /* 0x0d10000002cc0fae */ /* 0x0009e2000d101d46 */
[----:B------:R-:W-:-:S03]  /*3550*/  @P0 ISETP.GE.AND P2, PT, R185, c[0x0][0x1d4], PT ;  /* 0x00007500b9000a0c */ /* 0x000fc60003f46270 */
[----:B------:R-:W5:Y:S04]  /*3560*/  SHFL.IDX PT, R0, R8, 0x1, 0x181f ;  /* 0x00381f0008007f89 */ /* 0x000f6800000e0000 */
[----:B------:R-:W1:Y:S01]  /*3570*/  SHFL.IDX PT, R8, R9, 0x1, 0x181f ;  /* 0x00381f0009087f89 */ /* 0x000e6200000e0000 */
[----:B---3--:R-:W-:-:S04]  /*3580*/  @P0 LEA R4, P1, R186, R10, 0x1 ;  /* 0x0000000aba040211 */ /* 0x008fc800078208ff */
[CCC-:B------:R-:W-:Y:S02]  /*3590*/  @P0 LEA.HI.X R5, R186.reuse, R11.reuse, R15.reuse, 0x1, P1 ;  /* 0x0000000bba050211 */ /* 0x1c0fe400008f0c0f */
[C---:B----4-:R-:W-:Y:S02]  /*35a0*/  @P0 LEA R2, P1, R185.reuse, R10, 0x1 ;  /* 0x0000000ab9020211 */ /* 0x050fe400078208ff */
[C---:B------:R-:W-:Y:S01]  /*35b0*/  SHF.L.U64.HI R15, R186.reuse, 0x1, R15 ;  /* 0x00000001ba0f7819 */ /* 0x040fe2000001020f */
[----:B------:R3:W-:Y:S01]  /*35c0*/  @P0 LDGSTS.E.BYPASS.LTC128B.128 [R204+0xf100], [R4.64], !P3 ;  /* 0x0f10000004cc0fae */ /* 0x0007e2000d901d46 */
[----:B------:R-:W-:Y:S02]  /*35d0*/  @P0 LEA.HI.X R3, R185, R11, R21, 0x1, P1 ;  /* 0x0000000bb9030211 */ /* 0x000fe400008f0c15 */
[----:B------:R-:W-:-:S03]  /*35e0*/  ISETP.GE.AND P3, PT, R186, c[0x0][0x1d4], PT ;  /* 0x00007500ba007a0c */ /* 0x000fc60003f66270 */
[----:B------:R1:W-:Y:S01]  /*35f0*/  @P0 LDGSTS.E.BYPASS.LTC128B.128 [R204+0x11100], [R2.64], !P2 ;  /* 0x1110000002cc0fae */ /* 0x0003e2000d101d46 */
[C---:B------:R-:W-:Y:S02]  /*3600*/  ISETP.LT.OR P2, PT, R12.reuse, 0x1, P4 ;  /* 0x000000010c00780c */ /* 0x040fe40002741670 */
[C---:B------:R-:W-:Y:S01]  /*3610*/  ISETP.LT.OR P1, PT, R12.reuse, 0x1, P3 ;  /* 0x000000010c00780c */ /* 0x040fe20001f21670 */
[----:B------:R-:W0:Y:S01]  /*3620*/  LDGDEPBAR ;  /* 0x00000000000079af */ /* 0x000e220000000000 */
[----:B------:R-:W-:Y:S02]  /*3630*/  ISETP.LT.OR P4, PT, R12, 0x21, P4 ;  /* 0x000000210c00780c */ /* 0x000fe40002781670 */
[----:B-1----:R-:W-:-:S05]  /*3640*/  IADD3 R2, P0, R6, R17, RZ ;  /* 0x0000001106027210 */ /* 0x002fca0007f1e0ff */
[----:B--2---:R-:W-:-:S05]  /*3650*/  IMAD.X R3, R7, 0x1, R13, P0 ;  /* 0x0000000107037824 */ /* 0x004fca00000e060d */
[----:B------:R1:W-:Y:S01]  /*3660*/  LDGSTS.E.BYPASS.LTC128B.128 [R204+0x100], [R2.64], !P2 ;  /* 0x0010000002cc7fae */ /* 0x0003e2000d101d46 */
[----:B------:R-:W-:Y:S02]  /*3670*/  ISETP.LT.OR P2, PT, R12, 0x21, P3 ;  /* 0x000000210c00780c */ /* 0x000fe40001f41670 */
[----:B------:R-:W-:Y:S02]  /*3680*/  ISETP.GT.AND P3, PT, R16, R188, PT ;  /* 0x000000bc1000720c */ /* 0x000fe40003f64270 */
[----:B-1----:R-:W-:-:S05]  /*3690*/  IADD3 R2, P0, R6, R18, RZ ;  /* 0x0000001206027210 */ /* 0x002fca0007f1e0ff */
[----:B------:R-:W-:-:S05]  /*36a0*/  IMAD.X R3, R7, 0x1, R15, P0 ;  /* 0x0000000107037824 */ /* 0x000fca00000e060f */
[----:B------:R1:W-:Y:S01]  /*36b0*/  LDGSTS.E.BYPASS.LTC128B.128 [R204+0x2100], [R2.64], !P1 ;  /* 0x0210000002cc7fae */ /* 0x0003e2000c901d46 */
[----:B------:R-:W-:Y:S02]  /*36c0*/  ISETP.GE.AND P1, PT, R185, c[0x0][0x1d4], PT ;  /* 0x00007500b9007a0c */ /* 0x000fe40003f26270 */
[----:B-1----:R-:W-:-:S05]  /*36d0*/  IADD3 R2, P0, R6, R19, RZ ;  /* 0x0000001306027210 */ /* 0x002fca0007f1e0ff */
[----:B------:R-:W-:Y:S01]  /*36e0*/  IMAD.X R3, R7, 0x1, R14, P0 ;  /* 0x0000000107037824 */ /* 0x000fe200000e060e */
[C---:B------:R-:W-:Y:S02]  /*36f0*/  ISETP.LT.OR P0, PT, R12.reuse, 0x1, P1 ;  /* 0x000000010c00780c */ /* 0x040fe40000f01670 */
[----:B------:R-:W-:-:S11]  /*3700*/  ISETP.LT.OR P1, PT, R12, 0x21, P1 ;  /* 0x000000210c00780c */ /* 0x000fd60000f21670 */
[----:B------:R1:W-:Y:S01]  /*3710*/  LDGSTS.E.BYPASS.LTC128B.128 [R204+0x4100], [R2.64], !P0 ;  /* 0x0410000002cc7fae */ /* 0x0003e2000c101d46 */
[----:B-----5:R-:W-:-:S05]  /*3720*/  IADD3 R6, P0, R0, R17, RZ ;  /* 0x0000001100067210 */ /* 0x020fca0007f1e0ff */
[----:B------:R-:W-:Y:S01]  /*3730*/  IMAD.X R7, R8, 0x1, R13, P0 ;  /* 0x0000000108077824 */ /* 0x000fe200000e060d */
[----:B---3--:R-:W-:-:S04]  /*3740*/  IADD3 R4, P0, R0, R18, RZ ;  /* 0x0000001200047210 */ /* 0x008fc80007f1e0ff */
[----:B------:R2:W-:Y:S01]  /*3750*/  LDGSTS.E.BYPASS.LTC128B.128 [R204+0x1100], [R6.64], !P4 ;  /* 0x0110000006cc7fae */ /* 0x0005e2000e101d46 */
[----:B------:R-:W-:-:S05]  /*3760*/  IMAD.X R5, R8, 0x1, R15, P0 ;  /* 0x0000000108057824 */ /* 0x000fca00000e060f */
[----:B------:R2:W-:Y:S01]  /*3770*/  LDGSTS.E.BYPASS.LTC128B.128 [R204+0x3100], [R4.64], !P2 ;  /* 0x0310000004cc7fae */ /* 0x0005e2000d101d46 */
[----:B-1----:R-:W-:-:S05]  /*3780*/  IADD3 R2, P0, R0, R19, RZ ;  /* 0x0000001300027210 */ /* 0x002fca0007f1e0ff */
[----:B------:R-:W-:-:S05]  /*3790*/  IMAD.X R3, R8, 0x1, R14, P0 ;  /* 0x0000000108037824 */ /* 0x000fca00000e060e */
[----:B------:R2:W-:Y:S04]  /*37a0*/  LDGSTS.E.BYPASS.LTC128B.128 [R204+0x5100], [R2.64], !P1 ;  /* 0x0510000002cc7fae */ /* 0x0005e8000c901d46 */
[----:B------:R-:W0:Y:S01]  /*37b0*/  LDGDEPBAR ;  /* 0x00000000000079af */ /* 0x000e220000000000 */
[----:B------:R-:W-:Y:S05]  /*37c0*/  @!P3 BRA `(.L_x_2050) ;  /* 0x000004600000b947 */ /* 0x000fea0003800000 */
[----:B--2---:R-:W-:Y:S01]  /*37d0*/  IADD3 R2, R20, R161, R193 ;  /* 0x000000a114027210 */ /* 0x004fe20007ffe0c1 */
        /* <DEDUP_REMOVED lines=27> */
.L_x_2197:
[----:B------:R-:W-:Y:S05]  /*3990*/  BRA.DIV ~URZ, `(.L_x_2052) ;  /* 0x000132327f007947 */ /* 0x000fea000b800000 */
[----:B------:R-:W3:Y:S01]  /*39a0*/  SHFL.IDX PT, R0, R11, RZ, 0x181f ;  /* 0x00181fff0b007589 */ /* 0x000ee200000e0000 */
[----:B------:R-:W-:Y:S02]  /*39b0*/  ISETP.GE.AND P2, PT, R177, c[0x0][0x1d4], PT ;  /* 0x00007500b1007a0c */ /* 0x000fe40003f46270 */
[----:B------:R-:W-:Y:S02]  /*39c0*/  ISETP.GE.AND P1, PT, R186, c[0x0][0x1d4], PT ;  /* 0x00007500ba007a0c */ /* 0x000fe40003f26270 */
        /* <DEDUP_REMOVED lines=10> */
[----:B------:R-:W3:Y:S03]  /*3a70*/  SHFL.IDX PT, R0, R11, 0x1, 0x181f ;  /* 0x00381f000b007f89 */ /* 0x000ee600000e0000 */
[----:B------:R-:W-:Y:S01]  /*3a80*/  IMAD.X R3, R8, 0x1, R14, P0 ;  /* 0x0000000108037824 */ /* 0x000fe200000e060e */
[----:B------:R-:W-:Y:S01]  /*3a90*/  ISETP.GE.AND P0, PT, R185, c[0x0][0x1d4], PT ;  /* 0x00007500b9007a0c */ /* 0x000fe20003f06270 */
[----:B------:R2:W-:Y:S04]  /*3aa0*/  LDGSTS.E.BYPASS.LTC128B.128 [R204+0x14100], [R4.64], !P1 ;  /* 0x1410000004cc7fae */ /* 0x0005e8000c901d46 */
[----:B------:R4:W1:Y:S08]  /*3ab0*/  SHFL.IDX PT, R8, R9, 0x1, 0x181f ;  /* 0x00381f0009087f89 */ /* 0x00087000000e0000 */
[----:B------:R2:W-:Y:S01]  /*3ac0*/  LDGSTS.E.BYPASS.LTC128B.128 [R204+0x16100], [R2.64], !P0 ;  /* 0x1610000002cc7fae */ /* 0x0005e2000c101d46 */
[----:B-1--4-:R-:W-:-:S03]  /*3ad0*/  SEL R9, RZ, 0x10, P0 ;  /* 0x00000010ff097807 */ /* 0x012fc60000000000 */
.L_x_2198:
        /* <DEDUP_REMOVED lines=21> */
.L_x_2050:
[----:B------:R-:W-:Y:S05]  /*3c30*/  BSYNC B0 ;  /* 0x0000000000007941 */ /* 0x000fea0003800000 */
.L_x_2049:
        /* <DEDUP_REMOVED lines=10> */
[----:B-12---:R1:W2:Y:S04]  /*3ce0*/  LDSM.16.M88.4 R4, [R164] ;  /* 0x00000000a404783b */ /* 0x0062a80000000200 */
        /* <DEDUP_REMOVED lines=11> */
[----:B------:R-:W-:Y:S01]  /*3da0*/  IMAD.WIDE.U32 R2, R175, c[0x0][0x208], RZ ;  /* 0x00008200af027a25 */ /* 0x000fe200078e00ff */
[----:B------:R-:W-:-:S02]  /*3db0*/  SHF.R.S32.HI R12, RZ, 0x1f, R174 ;  /* 0x0000001fff0c7819 */ /* 0x000fc400000114ae */
[----:B------:R-:W-:Y:S01]  /*3dc0*/  SHF.R.S32.HI R13, RZ, 0x1f, R185 ;  /* 0x0000001fff0d7819 */ /* 0x000fe200000114b9 */
[----:B------:R-:W-:Y:S01]  /*3dd0*/  IMAD R0, R0, c[0x0][0x208], RZ ;  /* 0x0000820000007a24 */ /* 0x000fe200078e02ff */
[----:B------:R-:W-:Y:S01]  /*3de0*/  SHF.R.S32.HI R15, RZ, 0x1f, R186 ;  /* 0x0000001fff0f7819 */ /* 0x000fe200000114ba */
[----:B------:R-:W-:Y:S01]  /*3df0*/  IMAD.SHL.U32 R27, R185, 0x2, RZ ;  /* 0x00000002b91b7824 */ /* 0x000fe200078e00ff */
[----:B------:R-:W-:Y:S01]  /*3e00*/  SHF.R.S32.HI R14, RZ, 0x1f, R177 ;  /* 0x0000001fff0e7819 */ /* 0x000fe200000114b1 */
[----:B------:R-:W-:Y:S01]  /*3e10*/  IMAD R0, R175, c[0x0][0x20c], R0 ;  /* 0x00008300af007a24 */ /* 0x000fe200078e0200 */
[----:B------:R-:W-:Y:S01]  /*3e20*/  SHF.L.U64.HI R24, R185, 0x1, R13 ;  /* 0x00000001b9187819 */ /* 0x000fe2000001020d */
[C---:B------:R-:W-:Y:S01]  /*3e30*/  IMAD.SHL.U32 R26, R186.reuse, 0x2, RZ ;  /* 0x00000002ba1a7824 */ /* 0x040fe200078e00ff */
[----:B------:R-:W-:Y:S01]  /*3e40*/  SHF.L.U64.HI R23, R186, 0x1, R15 ;  /* 0x00000001ba177819 */ /* 0x000fe2000001020f */
[----:B------:R-:W-:Y:S01]  /*3e50*/  IMAD.IADD R3, R3, 0x1, R0 ;  /* 0x0000000103037824 */ /* 0x000fe200078e0200 */
[----:B------:R-:W-:Y:S01]  /*3e60*/  SHF.L.U64.HI R22, R177, 0x1, R14 ;  /* 0x00000001b1167819 */ /* 0x000fe2000001020e */
[----:B------:R-:W-:-:S02]  /*3e70*/  IMAD R0, R12, c[0x0][0x218], RZ ;  /* 0x000086000c007a24 */ /* 0x000fc400078e02ff */
[----:B------:R-:W-:-:S04]  /*3e80*/  IMAD.WIDE.U32 R2, R174, c[0x0][0x218], R2 ;  /* 0x00008600ae027a25 */ /* 0x000fc800078e0002 */
[----:B------:R-:W-:Y:S01]  /*3e90*/  IMAD R12, R174, c[0x0][0x21c], R0 ;  /* 0x00008700ae0c7a24 */ /* 0x000fe200078e0200 */
[----:B------:R-:W-:Y:S01]  /*3ea0*/  IADD3 R0, P0, R198, R2, RZ ;  /* 0x00000002c6007210 */ /* 0x000fe20007f1e0ff */
[----:B------:R-:W-:-:S03]  /*3eb0*/  IMAD.SHL.U32 R25, R177, 0x2, RZ ;  /* 0x00000002b1197824 */ /* 0x000fc600078e00ff */
[----:B------:R-:W-:Y:S02]  /*3ec0*/  IADD3.X R2, R202, R3, R12, P0, !PT ;  /* 0x00000003ca027210 */ /* 0x000fe400007fe40c */
[----:B------:R-:W-:-:S04]  /*3ed0*/  LEA R19, P0, R0, c[0x0][0x1f8], 0x1 ;  /* 0x00007e0000137a11 */ /* 0x000fc800078008ff */
[----:B------:R-:W-:Y:S01]  /*3ee0*/  LEA.HI.X R13, R0, c[0x0][0x1fc], R2, 0x1, P0 ;  /* 0x00007f00000d7a11 */ /* 0x000fe200000f0c02 */
[----:B------:R-:W-:Y:S06]  /*3ef0*/  BRA.DIV ~URZ, `(.L_x_2055) ;  /* 0x00012f127f007947 */ /* 0x000fec000b800000 */
[----:B------:R4:W3:Y:S02]  /*3f00*/  SHFL.IDX PT, R12, R13, RZ, 0x181f ;  /* 0x00181fff0d0c7589 */ /* 0x0008e400000e0000 */
.L_x_2199:
[----:B------:R-:W-:Y:S05]  /*3f10*/  BRA.DIV ~URZ, `(.L_x_2056) ;  /* 0x00012f627f007947 */ /* 0x000fea000b800000 */
[----:B------:R-:W5:Y:S01]  /*3f20*/  SHFL.IDX PT, R0, R19, RZ, 0x181f ;  /* 0x00181fff13007589 */ /* 0x000f6200000e0000 */
[----:B------:R-:W-:Y:S02]  /*3f30*/  ISETP.GE.AND P3, PT, R177, c[0x0][0x1d4], PT ;  /* 0x00007500b1007a0c */ /* 0x000fe40003f66270 */
[----:B------:R-:W-:Y:S02]  /*3f40*/  ISETP.GE.AND P1, PT, R186, c[0x0][0x1d4], PT ;  /* 0x00007500ba007a0c */ /* 0x000fe40003f26270 */
[----:B------:R-:W-:Y:S02]  /*3f50*/  SEL R21, RZ, 0x10, P3 ;  /* 0x00000010ff157807 */ /* 0x000fe40001800000 */
[----:B------:R-:W-:Y:S02]  /*3f60*/  SEL R18, RZ, 0x10, P1 ;  /* 0x00000010ff127807 */ /* 0x000fe40000800000 */
[----:B-----5:R-:W-:-:S05]  /*3f70*/  IADD3 R16, P0, R0, R25, RZ ;  /* 0x0000001900107210 */ /* 0x020fca0007f1e0ff */
[----:B---3--:R-:W-:Y:S01]  /*3f80*/  IMAD.X R17, R12, 0x1, R22, P0 ;  /* 0x000000010c117824 */ /* 0x008fe200000e0616 */
[----:B------:R-:W-:-:S04]  /*3f90*/  IADD3 R14, P0, R0, R26, RZ ;  /* 0x0000001a000e7210 */ /* 0x000fc80007f1e0ff */
[----:B------:R-:W-:Y:S01]  /*3fa0*/  @!PT LDS RZ, [RZ] ;  /* 0x00000000fffff984 */ /* 0x000fe20000000800 */
[----:B------:R-:W-:Y:S01]  /*3fb0*/  @!PT LDS RZ, [RZ] ;  /* 0x00000000fffff984 */ /* 0x000fe20000000800 */
[----:B------:R3:W-:Y:S01]  /*3fc0*/  LDGSTS.E.BYPASS.LTC128B.128 [R204+0x6100], [R16.64], !P3 ;  /* 0x0610000010cc7fae */ /* 0x0007e2000d901d46 */
[----:B------:R-:W-:Y:S01]  /*3fd0*/  IMAD.X R15, R12, 0x1, R23, P0 ;  /* 0x000000010c0f7824 */ /* 0x000fe200000e0617 */
[----:B------:R-:W-:Y:S02]  /*3fe0*/  IADD3 R2, P0, R0, R27, RZ ;  /* 0x0000001b00027210 */ /* 0x000fe40007f1e0ff */
[----:B------:R-:W4:Y:S03]  /*3ff0*/  SHFL.IDX PT, R0, R19, 0x1, 0x181f ;  /* 0x00381f0013007f89 */ /* 0x000f2600000e0000 */
[----:B------:R-:W-:Y:S01]  /*4000*/  IMAD.X R3, R12, 0x1, R24, P0 ;  /* 0x000000010c037824 */ /* 0x000fe200000e0618 */
[----:B------:R-:W-:Y:S01]  /*4010*/  ISETP.GE.AND P0, PT, R185, c[0x0][0x1d4], PT ;  /* 0x00007500b9007a0c */ /* 0x000fe20003f06270 */
[----:B------:R3:W-:Y:S04]  /*4020*/  LDGSTS.E.BYPASS.LTC128B.128 [R204+0x8100], [R14.64], !P1 ;  /* 0x081000000ecc7fae */ /* 0x0007e8000c901d46 */
[----:B------:R5:W2:Y:S08]  /*4030*/  SHFL.IDX PT, R12, R13, 0x1, 0x181f ;  /* 0x00381f000d0c7f89 */ /* 0x000ab000000e0000 */
[----:B------:R3:W-:Y:S01]  /*4040*/  LDGSTS.E.BYPASS.LTC128B.128 [R204+0xa100], [R2.64], !P0 ;  /* 0x0a10000002cc7fae */ /* 0x0007e2000c101d46 */
[----:B----45:R-:W-:-:S03]  /*4050*/  SEL R13, RZ, 0x10, P0 ;  /* 0x00000010ff0d7807 */ /* 0x030fc60000000000 */
.L_x_2200:
[----:B---3--:R-:W-:Y:S02]  /*4060*/  IADD3 R2, -R21, 0x10, RZ ;  /* 0x0000001015027810 */ /* 0x008fe40007ffe1ff */
[----:B------:R-:W-:-:S02]  /*4070*/  IADD3 R3, -R18, 0x10, RZ ;  /* 0x0000001012037810 */ /* 0x000fc40007ffe1ff */
[----:B------:R-:W-:-:S04]  /*4080*/  LOP3.LUT R2, R2, 0xf, RZ, 0xc0, !PT ;  /* 0x0000000f02027812 */ /* 0x000fc800078ec0ff */
[----:B------:R-:W-:Y:S02]  /*4090*/  IADD3 R16, P1, P0, R2, R0, R25 ;  /* 0x0000000002107210 */ /* 0x000fe4000783e019 */
[----:B------:R-:W-:Y:S02]  /*40a0*/  LOP3.LUT R2, R3, 0xf, RZ, 0xc0, !PT ;  /* 0x0000000f03027812 */ /* 0x000fe400078ec0ff */
[----:B------:R-:W-:Y:S02]  /*40b0*/  IADD3 R3, -R13, 0x10, RZ ;  /* 0x000000100d037810 */ /* 0x000fe40007ffe1ff */
[----:B--2---:R-:W-:Y:S02]  /*40c0*/  IADD3.X R17, RZ, R12, R22, P1, P0 ;  /* 0x0000000cff117210 */ /* 0x004fe40000fe0416 */
        /* <DEDUP_REMOVED lines=14> */
.L_x_2054:
[----:B------:R-:W-:Y:S05]  /*41b0*/  BSYNC B0 ;  /* 0x0000000000007941 */ /* 0x000fea0003800000 */
.L_x_2053:
[----:B------:R-:W-:Y:S01]  /*41c0*/  IMAD.MOV.U32 R0, RZ, RZ, 0x40 ;  /* 0x00000040ff007424 */ /* 0x000fe200078e00ff */
[----:B------:R-:W-:Y:S01]  /*41d0*/  LOP3.LUT P1, RZ, R187, 0x4, RZ, 0xc0, !PT ;  /* 0x00000004bbff7812 */ /* 0x000fe2000782c0ff */
[----:B------:R-:W0:Y:S01]  /*41e0*/  LDGDEPBAR ;  /* 0x00000000000079af */ /* 0x000e220000000000 */
[----:B------:R-:W-:Y:S01]  /*41f0*/  WARPSYNC 0xffffffff ;  /* 0xffffffff00007948 */ /* 0x000fe20003800000 */
[C---:B--23--:R-:W-:Y:S01]  /*4200*/  HMMA.16816.F32.BF16 R12, R4.reuse, R32, RZ ;  /* 0x00000020040c723c */ /* 0x04cfe200000418ff */
[----:B------:R-:W-:Y:S01]  /*4210*/  SEL R162, R0, 0xffffffc0, !P1 ;  /* 0xffffffc000a27807 */ /* 0x000fe20004800000 */
[----:B------:R-:W-:Y:S01]  /*4220*/  LDSM.16.M88.4 R16, [R167] ;  /* 0x00000000a710783b */ /* 0x000fe20000000200 */
[----:B------:R-:W-:Y:S01]  /*4230*/  IMAD.MOV.U32 R3, RZ, RZ, c[0x0][0x2c4] ;  /* 0x0000b100ff037624 */ /* 0x000fe200078e00ff */
[----:B------:R-:W-:Y:S01]  /*4240*/  ULDC UR4, c[0x0][0x324] ;  /* 0x0000c90000047ab9 */ /* 0x000fe20000000800 */
[----:B------:R-:W-:Y:S01]  /*4250*/  IADD3 R0, R162, R170, R168 ;  /* 0x000000aaa2007210 */ /* 0x000fe20007ffe0a8 */
[----:B------:R-:W-:Y:S01]  /*4260*/  IMAD.IADD R2, R170, 0x1, R162 ;  /* 0x00000001aa027824 */ /* 0x000fe200078e02a2 */
[----:B------:R-:W-:Y:S01]  /*4270*/  ULOP3.LUT UR4, URZ, UR4, URZ, 0x33, !UPT ;  /* 0x000000043f047292 */ /* 0x000fe2000f8e333f */
[----:B------:R-:W-:Y:S01]  /*4280*/  HMMA.16816.F32.BF16 R28, R4, R34, RZ ;  /* 0x00000022041c723c */ /* 0x000fe200000418ff */
[----:B------:R-:W-:Y:S01]  /*4290*/  ISETP.NE.AND P0, PT, R3, 0x1, PT ;  /* 0x000000010300780c */ /* 0x000fe20003f05270 */
[----:B------:R-:W-:Y:S01]  /*42a0*/  LDSM.16.M88.4 R68, [R0] ;  /* 0x000000000044783b */ /* 0x000fe20000000200 */
[----:B------:R-:W-:-:S03]  /*42b0*/  IMAD.MOV.U32 R93, RZ, RZ, c[0x0][0x32c] ;  /* 0x0000cb00ff5d7624 */ /* 0x000fc600078e00ff */
[----:B------:R-:W2:Y:S02]  /*42c0*/  LDSM.16.M88.4 R52, [R2] ;  /* 0x000000000234783b */ /* 0x000ea40000000200 */
[C---:B----4-:R-:W-:Y:S01]  /*42d0*/  HMMA.16816.F32.BF16 R32, R4.reuse, R36, RZ ;  /* 0x000000240420723c */ /* 0x050fe200000418ff */
[----:B------:R-:W-:Y:S01]  /*42e0*/  ISETP.GE.AND P4, PT, R93, 0x1, PT ;  /* 0x000000015d00780c */ /* 0x000fe20003f86270 */
[----:B------:R-:W3:Y:S04]  /*42f0*/  LDSM.16.M88.4 R56, [R2+0x800] ;  /* 0x000800000238783b */ /* 0x000ee80000000200 */
[----:B------:R-:W4:Y:S02]  /*4300*/  LDSM.16.M88.4 R76, [R2+0x1000] ;  /* 0x00100000024c783b */ /* 0x000f240000000200 */
[C---:B------:R-:W-:Y:S02]  /*4310*/  HMMA.16816.F32.BF16 R36, R4.reuse, R38, RZ ;  /* 0x000000260424723c */ /* 0x040fe400000418ff */
[----:B------:R-:W-:Y:S04]  /*4320*/  LDSM.16.M88.4 R72, [R0+0x800] ;  /* 0x000800000048783b */ /* 0x000fe80000000200 */
[----:B------:R-:W-:Y:S02]  /*4330*/  LDSM.16.M88.4 R84, [R0+0x1000] ;  /* 0x001000000054783b */ /* 0x000fe40000000200 */
[C---:B-1----:R-:W-:Y:S08]  /*4340*/  HMMA.16816.F32.BF16 R40, R4.reuse, R48, RZ ;  /* 0x000000300428723c */ /* 0x042ff000000418ff */
[C---:B------:R-:W-:Y:S08]  /*4350*/  HMMA.16816.F32.BF16 R48, R4.reuse, R50, RZ ;  /* 0x000000320430723c */ /* 0x040ff000000418ff */
[C---:B------:R-:W-:Y:S08]  /*4360*/  HMMA.16816.F32.BF16 R24, R4.reuse, R44, RZ ;  /* 0x0000002c0418723c */ /* 0x040ff000000418ff */
[----:B------:R-:W-:Y:S01]  /*4370*/  HMMA.16816.F32.BF16 R44, R4, R46, RZ ;  /* 0x0000002e042c723c */ /* 0x000fe200000418ff */
[----:B------:R-:W-:Y:S07]  /*4380*/  LDSM.16.M88.4 R4, [R166] ;  /* 0x00000000a604783b */ /* 0x000fee0000000200 */
[C---:B------:R-:W-:Y:S08]  /*4390*/  HMMA.16816.F32.BF16 R12, R8.reuse, R60, R12 ;  /* 0x0000003c080c723c */ /* 0x040ff0000004180c */
[C---:B------:R-:W-:Y:S01]  /*43a0*/  HMMA.16816.F32.BF16 R28, R8.reuse, R62, R28 ;  /* 0x0000003e081c723c */ /* 0x040fe2000004181c */
[----:B------:R-:W1:Y:S07]  /*43b0*/  LDSM.16.M88.4 R60, [R2+0x1800] ;  /* 0x00180000023c783b */ /* 0x000e6e0000000200 */
        /* <DEDUP_REMOVED lines=8> */
[----:B------:R-:W-:Y:S07]  /*4440*/  LDSM.16.M88.4 R88, [R170+0x3000] ;  /* 0x00300000aa58783b */ /* 0x000fee0000000200 */
[C---:B--2---:R-:W-:Y:S01]  /*4450*/  HMMA.16816.F32.BF16 R8, R16.reuse, R52, R12 ;  /* 0x000000341008723c */ /* 0x044fe2000004180c */
[----:B------:R-:W-:Y:S07]  /*4460*/  LDSM.16.M88.4 R12, [R164+0x4000] ;  /* 0x00400000a40c783b */ /* 0x000fee0000000200 */
[C---:B------:R-:W-:Y:S08]  /*4470*/  HMMA.16816.F32.BF16 R28, R16.reuse, R54, R28 ;  /* 0x00000036101c723c */ /* 0x040ff0000004181c */
[C---:B---3--:R-:W-:Y:S08]  /*4480*/  HMMA.16816.F32.BF16 R32, R16.reuse, R56, R32 ;  /* 0x000000381020723c */ /* 0x048ff00000041820 */
[C---:B------:R-:W-:Y:S01]  /*4490*/  HMMA.16816.F32.BF16 R36, R16.reuse, R58, R36 ;  /* 0x0000003a1024723c */ /* 0x040fe20000041824 */
[----:B------:R-:W2:Y:S07]  /*44a0*/  LDSM.16.M88.4 R56, [R0+0x1800] ;  /* 0x001800000038783b */ /* 0x000eae0000000200 */
[C---:B----4-:R-:W-:Y:S08]  /*44b0*/  HMMA.16816.F32.BF16 R52, R16.reuse, R78, R48 ;  /* 0x0000004e1034723c */ /* 0x050ff00000041830 */
[C---:B------:R-:W-:Y:S01]  /*44c0*/  HMMA.16816.F32.BF16 R40, R16.reuse, R76, R40 ;  /* 0x0000004c1028723c */ /* 0x040fe20000041828 */
[----:B------:R-:W-:Y:S07]  /*44d0*/  LDSM.16.M88.4 R76, [R2+0x2800] ;  /* 0x00280000024c783b */ /* 0x000fee0000000200 */
[C---:B-1----:R-:W-:Y:S01]  /*44e0*/  HMMA.16816.F32.BF16 R48, R16.reuse, R60, R24 ;  /* 0x0000003c1030723c */ /* 0x042fe20000041818 */
[----:B------:R-:W-:Y:S07]  /*44f0*/  LDSM.16.M88.4 R24, [R20+0x3800] ;  /* 0x003800001418783b */ /* 0x000fee0000000200 */
[----:B------:R-:W-:Y:S01]  /*4500*/  HMMA.16816.F32.BF16 R44, R16, R62, R44 ;  /* 0x0000003e102c723c */ /* 0x000fe2000004182c */
[----:B------:R-:W1:Y:S04]  /*4510*/  LDSM.16.M88.4 R60, [R170+0x3800] ;  /* 0x00380000aa3c783b */ /* 0x000e680000000200 */
[----:B------:R-:W-:Y:S03]  /*4520*/  LDSM.16.M88.4 R16, [R165+0x4000] ;  /* 0x00400000a510783b */ /* 0x000fe60000000200 */
        /* <DEDUP_REMOVED lines=8> */
[----:B------:R-:W5:Y:S07]  /*45b0*/  LDSM.16.M88.4 R84, [R20+0x3000] ;  /* 0x003000001454783b */ /* 0x000f6e0000000200 */
[C---:B--2---:R-:W-:Y:S08]  /*45c0*/  HMMA.16816.F32.BF16 R48, R4.reuse, R56, R48 ;  /* 0x000000380430723c */ /* 0x044ff00000041830 */
[----:B------:R-:W-:Y:S01]  /*45d0*/  HMMA.16816.F32.BF16 R44, R4, R58, R44 ;  /* 0x0000003a042c723c */ /* 0x000fe2000004182c */
[----:B------:R-:W-:Y:S07]  /*45e0*/  LDSM.16.M88.4 R56, [R2+0x3800] ;  /* 0x003800000238783b */ /* 0x000fee0000000200 */
[C---:B------:R-:W-:Y:S01]  /*45f0*/  HMMA.16816.F32.BF16 R4, R12.reuse, R64, R8 ;  /* 0x000000400c04723c */ /* 0x040fe20000041808 */
[----:B------:R-:W-:Y:S07]  /*4600*/  LDSM.16.M88.4 R8, [R167+0x4000] ;  /* 0x00400000a708783b */ /* 0x000fee0000000200 */
[C---:B------:R-:W-:Y:S01]  /*4610*/  HMMA.16816.F32.BF16 R28, R12.reuse, R66, R28 ;  /* 0x000000420c1c723c */ /* 0x040fe2000004181c */
[----:B------:R-:W2:Y:S07]  /*4620*/  LDSM.16.M88.4 R64, [R2+0x2000] ;  /* 0x002000000240783b */ /* 0x000eae0000000200 */
[C---:B------:R-:W-:Y:S08]  /*4630*/  HMMA.16816.F32.BF16 R32, R12.reuse, R80, R32 ;  /* 0x000000500c20723c */ /* 0x040ff00000041820 */
[C---:B------:R-:W-:Y:S01]  /*4640*/  HMMA.16816.F32.BF16 R36, R12.reuse, R82, R36 ;  /* 0x000000520c24723c */ /* 0x040fe20000041824 */
[----:B------:R-:W-:Y:S07]  /*4650*/  LDSM.16.M88.4 R80, [R170+0x4800] ;  /* 0x00480000aa50783b */ /* 0x000fee0000000200 */
[C---:B------:R-:W-:Y:S08]  /*4660*/  HMMA.16816.F32.BF16 R40, R12.reuse, R88, R40 ;  /* 0x000000580c28723c */ /* 0x040ff00000041828 */
[C---:B------:R-:W-:Y:S01]  /*4670*/  HMMA.16816.F32.BF16 R52, R12.reuse, R90, R52 ;  /* 0x0000005a0c34723c */ /* 0x040fe20000041834 */
[----:B------:R-:W2:Y:S07]  /*4680*/  LDSM.16.M88.4 R88, [R2+0x3000] ;  /* 0x003000000258783b */ /* 0x000eae0000000200 */
[C---:B-1----:R-:W-:Y:S08]  /*4690*/  HMMA.16816.F32.BF16 R48, R12.reuse, R60, R48 ;  /* 0x0000003c0c30723c */ /* 0x042ff00000041830 */
[----:B------:R-:W-:Y:S01]  /*46a0*/  HMMA.16816.F32.BF16 R44, R12, R62, R44 ;  /* 0x0000003e0c2c723c */ /* 0x000fe2000004182c */
[----:B------:R-:W-:Y:S07]  /*46b0*/  LDSM.16.M88.4 R60, [R0+0x3800] ;  /* 0x00380000003c783b */ /* 0x000fee0000000200 */
[C---:B---3--:R-:W-:Y:S01]  /*46c0*/  HMMA.16816.F32.BF16 R12, R16.reuse, R68, R4 ;  /* 0x00000044100c723c */ /* 0x048fe20000041804 */
[----:B------:R-:W-:Y:S07]  /*46d0*/  LDSM.16.M88.4 R4, [R166+0x4000] ;  /* 0x00400000a604783b */ /* 0x000fee0000000200 */
[C---:B------:R-:W-:Y:S01]  /*46e0*/  HMMA.16816.F32.BF16 R28, R16.reuse, R70, R28 ;  /* 0x00000046101c723c */ /* 0x040fe2000004181c */
[----:B------:R-:W1:Y:S07]  /*46f0*/  LDSM.16.M88.4 R68, [R0+0x2000] ;  /* 0x002000000044783b */ /* 0x000e6e0000000200 */
[C---:B----4-:R-:W-:Y:S08]  /*4700*/  HMMA.16816.F32.BF16 R32, R16.reuse, R72, R32 ;  /* 0x000000481020723c */ /* 0x050ff00000041820 */
[C---:B------:R-:W-:Y:S01]  /*4710*/  HMMA.16816.F32.BF16 R36, R16.reuse, R74, R36 ;  /* 0x0000004a1024723c */ /* 0x040fe20000041824 */
[----:B------:R-:W3:Y:S07]  /*4720*/  LDSM.16.M88.4 R72, [R0+0x2800] ;  /* 0x002800000048783b */ /* 0x000eee0000000200 */
[C---:B-----5:R-:W-:Y:S08]  /*4730*/  HMMA.16816.F32.BF16 R40, R16.reuse, R84, R40 ;  /* 0x000000541028723c */ /* 0x060ff00000041828 */
[C---:B------:R-:W-:Y:S01]  /*4740*/  HMMA.16816.F32.BF16 R52, R16.reuse, R86, R52 ;  /* 0x000000561034723c */ /* 0x040fe20000041834 */
[----:B------:R-:W4:Y:S07]  /*4750*/  LDSM.16.M88.4 R84, [R0+0x3000] ;  /* 0x003000000054783b */ /* 0x000f2e0000000200 */
[C---:B------:R-:W-:Y:S08]  /*4760*/  HMMA.16816.F32.BF16 R48, R16.reuse, R24, R48 ;  /* 0x000000181030723c */ /* 0x040ff00000041830 */
[----:B------:R-:W-:Y:S01]  /*4770*/  HMMA.16816.F32.BF16 R44, R16, R26, R44 ;  /* 0x0000001a102c723c */ /* 0x000fe2000004182c */
[----:B------:R-:W-:Y:S07]  /*4780*/  LDSM.16.M88.4 R16, [R164+0x8000] ;  /* 0x00800000a410783b */ /* 0x000fee0000000200 */
[C---:B--2---:R-:W-:Y:S08]  /*4790*/  HMMA.16816.F32.BF16 R24, R8.reuse, R64, R12 ;  /* 0x000000400818723c */ /* 0x044ff0000004180c */
[C---:B------:R-:W-:Y:S01]  /*47a0*/  HMMA.16816.F32.BF16 R12, R8.reuse, R66, R28 ;  /* 0x00000042080c723c */ /* 0x040fe2000004181c */
[----:B------:R-:W2:Y:S07]  /*47b0*/  LDSM.16.M88.4 R64, [R170+0x4000] ;  /* 0x00400000aa40783b */ /* 0x000eae0000000200 */
[C---:B------:R-:W-:Y:S08]  /*47c0*/  HMMA.16816.F32.BF16 R32, R8.reuse, R76, R32 ;  /* 0x0000004c0820723c */ /* 0x040ff00000041820 */
[C---:B------:R-:W-:Y:S01]  /*47d0*/  HMMA.16816.F32.BF16 R36, R8.reuse, R78, R36 ;  /* 0x0000004e0824723c */ /* 0x040fe20000041824 */
[----:B------:R-:W-:Y:S07]  /*47e0*/  LDSM.16.M88.4 R76, [R20+0x4800] ;  /* 0x00480000144c783b */ /* 0x000fee0000000200 */
[C---:B------:R-:W-:Y:S08]  /*47f0*/  HMMA.16816.F32.BF16 R40, R8.reuse, R88, R40 ;  /* 0x000000580828723c */ /* 0x040ff00000041828 */
[C---:B------:R-:W-:Y:S01]  /*4800*/  HMMA.16816.F32.BF16 R52, R8.reuse, R90, R52 ;  /* 0x0000005a0834723c */ /* 0x040fe20000041834 */
[----:B------:R-:W5:Y:S07]  /*4810*/  LDSM.16.M88.4 R88, [R170+0x5000] ;  /* 0x00500000aa58783b */ /* 0x000f6e0000000200 */
[C---:B------:R-:W-:Y:S08]  /*4820*/  HMMA.16816.F32.BF16 R48, R8.reuse, R56, R48 ;  /* 0x000000380830723c */ /* 0x040ff00000041830 */
[----:B------:R-:W-:Y:S01]  /*4830*/  HMMA.16816.F32.BF16 R44, R8, R58, R44 ;  /* 0x0000003a082c723c */ /* 0x000fe2000004182c */
[----:B------:R-:W2:Y:S07]  /*4840*/  LDSM.16.M88.4 R56, [R170+0x5800] ;  /* 0x00580000aa38783b */ /* 0x000eae0000000200 */
[C---:B-1----:R-:W-:Y:S08]  /*4850*/  HMMA.16816.F32.BF16 R28, R4.reuse, R68, R24 ;  /* 0x00000044041c723c */ /* 0x042ff00000041818 */
[C---:B------:R-:W-:Y:S01]  /*4860*/  HMMA.16816.F32.BF16 R24, R4.reuse, R70, R12 ;  /* 0x000000460418723c */ /* 0x040fe2000004180c */
[----:B------:R-:W-:Y:S04]  /*4870*/  LDSM.16.M88.4 R12, [R165+0x8000] ;  /* 0x00800000a50c783b */ /* 0x000fe80000000200 */
[----:B------:R-:W1:Y:S03]  /*4880*/  LDSM.16.M88.4 R68, [R20+0x4000] ;  /* 0x004000001444783b */ /* 0x000e660000000200 */
[C---:B---3--:R-:W-:Y:S08]  /*4890*/  HMMA.16816.F32.BF16 R8, R4.reuse, R72, R32 ;  /* 0x000000480408723c */ /* 0x048ff00000041820 */
[C---:B------:R-:W-:Y:S01]  /*48a0*/  HMMA.16816.F32.BF16 R36, R4.reuse, R74, R36 ;  /* 0x0000004a0424723c */ /* 0x040fe20000041824 */
[----:B------:R-:W-:Y:S07]  /*48b0*/  LDSM.16.M88.4 R72, [R2+0x4000] ;  /* 0x004000000248783b */ /* 0x000fee0000000200 */
[C---:B----4-:R-:W-:Y:S08]  /*48c0*/  HMMA.16816.F32.BF16 R40, R4.reuse, R84, R40 ;  /* 0x000000540428723c */ /* 0x050ff00000041828 */
[C---:B------:R-:W-:Y:S01]  /*48d0*/  HMMA.16816.F32.BF16 R52, R4.reuse, R86, R52 ;  /* 0x000000560434723c */ /* 0x040fe20000041834 */
[----:B------:R-:W3:Y:S07]  /*48e0*/  LDSM.16.M88.4 R84, [R20+0x5000] ;  /* 0x005000001454783b */ /* 0x000eee0000000200 */
[C---:B------:R-:W-:Y:S08]  /*48f0*/  HMMA.16816.F32.BF16 R48, R4.reuse, R60, R48 ;  /* 0x0000003c0430723c */ /* 0x040ff00000041830 */
[----:B------:R-:W-:Y:S01]  /*4900*/  HMMA.16816.F32.BF16 R44, R4, R62, R44 ;  /* 0x0000003e042c723c */ /* 0x000fe2000004182c */
[----:B------:R-:W-:Y:S07]  /*4910*/  LDSM.16.M88.4 R60, [R2+0x5800] ;  /* 0x00580000023c783b */ /* 0x000fee0000000200 */
[C---:B--2---:R-:W-:Y:S08]  /*4920*/  HMMA.16816.F32.BF16 R32, R16.reuse, R64, R28 ;  /* 0x000000401020723c */ /* 0x044ff0000004181c */
[C---:B------:R-:W-:Y:S01]  /*4930*/  HMMA.16816.F32.BF16 R28, R16.reuse, R66, R24 ;  /* 0x00000042101c723c */ /* 0x040fe20000041818 */
[----:B------:R2:W4:Y:S07]  /*4940*/  LDSM.16.M88.4 R64, [R20+0x5800] ;  /* 0x005800001440783b */ /* 0x00052e0000000200 */
[C---:B------:R-:W-:Y:S01]  /*4950*/  HMMA.16816.F32.BF16 R24, R16.reuse, R80, R8 ;  /* 0x000000501018723c */ /* 0x040fe20000041808 */
[----:B------:R-:W1:Y:S07]  /*4960*/  LDSM.16.M88.4 R8, [R167+0x8000] ;  /* 0x00800000a708783b */ /* 0x000e6e0000000200 */
[C---:B------:R-:W-:Y:S01]  /*4970*/  HMMA.16816.F32.BF16 R4, R16.reuse, R82, R36 ;  /* 0x000000521004723c */ /* 0x040fe20000041824 */
[----:B------:R-:W2:Y:S07]  /*4980*/  LDSM.16.M88.4 R80, [R2+0x4800] ;  /* 0x004800000250783b */ /* 0x000eae0000000200 */
[C---:B-----5:R-:W-:Y:S08]  /*4990*/  HMMA.16816.F32.BF16 R36, R16.reuse, R88, R40 ;  /* 0x000000581024723c */ /* 0x060ff00000041828 */
[C---:B------:R-:W-:Y:S08]  /*49a0*/  HMMA.16816.F32.BF16 R52, R16.reuse, R90, R52 ;  /* 0x0000005a1034723c */ /* 0x040ff00000041834 */
[C---:B------:R-:W-:Y:S08]  /*49b0*/  HMMA.16816.F32.BF16 R48, R16.reuse, R56, R48 ;  /* 0x000000381030723c */ /* 0x040ff00000041830 */
[----:B------:R-:W-:Y:S01]  /*49c0*/  HMMA.16816.F32.BF16 R40, R16, R58, R44 ;  /* 0x0000003a1028723c */ /* 0x000fe2000004182c */
[----:B------:R-:W5:Y:S07]  /*49d0*/  LDSM.16.M88.4 R56, [R2+0x5000] ;  /* 0x005000000238783b */ /* 0x000f6e0000000200 */
[C---:B-1----:R-:W-:Y:S08]  /*49e0*/  HMMA.16816.F32.BF16 R32, R12.reuse, R68, R32 ;  /* 0x000000440c20723c */ /* 0x042ff00000041820 */
[C---:B------:R-:W-:Y:S01]  /*49f0*/  HMMA.16816.F32.BF16 R28, R12.reuse, R70, R28 ;  /* 0x000000460c1c723c */ /* 0x040fe2000004181c */
[----:B------:R-:W-:Y:S07]  /*4a00*/  LDSM.16.M88.4 R68, [R0+0x4000] ;  /* 0x004000000044783b */ /* 0x000fee0000000200 */
[C---:B------:R-:W-:Y:S08]  /*4a10*/  HMMA.16816.F32.BF16 R24, R12.reuse, R76, R24 ;  /* 0x0000004c0c18723c */ /* 0x040ff00000041818 */
[C---:B--2---:R-:W-:Y:S01]  /*4a20*/  HMMA.16816.F32.BF16 R20, R12.reuse, R78, R4 ;  /* 0x0000004e0c14723c */ /* 0x044fe20000041804 */
[----:B------:R-:W1:Y:S04]  /*4a30*/  LDSM.16.M88.4 R4, [R166+0x8000] ;  /* 0x00800000a604783b */ /* 0x000e680000000200 */
[----:B------:R-:W2:Y:S03]  /*4a40*/  LDSM.16.M88.4 R76, [R0+0x4800] ;  /* 0x00480000004c783b */ /* 0x000ea60000000200 */
[C---:B---3--:R-:W-:Y:S08]  /*4a50*/  HMMA.16816.F32.BF16 R16, R12.reuse, R84, R36 ;  /* 0x000000540c10723c */ /* 0x048ff00000041824 */
[C---:B------:R-:W-:Y:S08]  /*4a60*/  HMMA.16816.F32.BF16 R52, R12.reuse, R86, R52 ;  /* 0x000000560c34723c */ /* 0x040ff00000041834 */
[C---:B----4-:R-:W-:Y:S08]  /*4a70*/  HMMA.16816.F32.BF16 R48, R12.reuse, R64, R48 ;  /* 0x000000400c30723c */ /* 0x050ff00000041830 */
[----:B------:R-:W-:Y:S01]  /*4a80*/  HMMA.16816.F32.BF16 R12, R12, R66, R40 ;  /* 0x000000420c0c723c */ /* 0x000fe20000041828 */
[----:B------:R-:W3:Y:S04]  /*4a90*/  LDSM.16.M88.4 R40, [R0+0x5000] ;  /* 0x005000000028783b */ /* 0x000ee80000000200 */
[----:B------:R4:W1:Y:S03]  /*4aa0*/  LDSM.16.M88.4 R64, [R0+0x5800] ;  /* 0x005800000040783b */ /* 0x0008660000000200 */
[C---:B------:R-:W-:Y:S08]  /*4ab0*/  HMMA.16816.F32.BF16 R44, R8.reuse, R72, R32 ;  /* 0x00000048082c723c */ /* 0x040ff00000041820 */
[C---:B------:R-:W-:Y:S08]  /*4ac0*/  HMMA.16816.F32.BF16 R36, R8.reuse, R74, R28 ;  /* 0x0000004a0824723c */ /* 0x040ff0000004181c */
[----:B------:R-:W-:Y:S01]  /*4ad0*/  HMMA.16816.F32.BF16 R32, R8, R80, R24 ;  /* 0x000000500820723c */ /* 0x000fe20000041818 */
[----:B----4-:R-:W-:-:S04]  /*4ae0*/  IMAD.IADD R0, R212, 0x1, R203 ;  /* 0x00000001d4007824 */ /* 0x010fc800078e02cb */
[----:B------:R-:W-:-:S03]  /*4af0*/  @P0 IMAD.HI.U32 R2, R0, c[0x0][0x2c8], RZ ;  /* 0x0000b20000020a27 */ /* 0x000fc600078e00ff */
[C---:B------:R-:W-:Y:S08]  /*4b00*/  HMMA.16816.F32.BF16 R28, R8.reuse, R82, R20 ;  /* 0x00000052081c723c */ /* 0x040ff00000041814 */
[C---:B-----5:R-:W-:Y:S08]  /*4b10*/  HMMA.16816.F32.BF16 R24, R8.reuse, R56, R16 ;  /* 0x000000380818723c */ /* 0x060ff00000041810 */
[C---:B------:R-:W-:Y:S08]  /*4b20*/  HMMA.16816.F32.BF16 R20, R8.reuse, R58, R52 ;  /* 0x0000003a0814723c */ /* 0x040ff00000041834 */
[C---:B------:R-:W-:Y:S08]  /*4b30*/  HMMA.16816.F32.BF16 R16, R8.reuse, R60, R48 ;  /* 0x0000003c0810723c */ /* 0x040ff00000041830 */
[----:B------:R-:W-:Y:S07]  /*4b40*/  HMMA.16816.F32.BF16 R12, R8, R62, R12 ;  /* 0x0000003e080c723c */ /* 0x000fee000004180c */
[----:B------:R-:W-:Y:S01]  /*4b50*/  IMAD.MOV.U32 R8, RZ, RZ, R0 ;  /* 0x000000ffff087224 */ /* 0x000fe200078e0000 */
[----:B------:R-:W-:Y:S01]  /*4b60*/  @P0 SHF.R.U32.HI R8, RZ, c[0x0][0x2cc], R2 ;  /* 0x0000b300ff080a19 */ /* 0x000fe20000011602 */
[----:B-1----:R-:W-:Y:S01]  /*4b70*/  HMMA.16816.F32.BF16 R48, R4, R68, R44 ;  /* 0x000000440430723c */ /* 0x002fe2000004182c */
[----:B------:R-:W-:-:S03]  /*4b80*/  IADD3 R0, R189, 0x1, -R161 ;  /* 0x00000001bd007810 */ /* 0x000fc60007ffe8a1 */
[----:B------:R-:W1:Y:S01]  /*4b90*/  SHFL.IDX PT, R3, R8, RZ, 0x1c1f ;  /* 0x001c1fff08037589 */ /* 0x000e6200000e0000 */
[----:B------:R-:W-:-:S03]  /*4ba0*/  IADD3 R0, -R190, R0, -R191 ;  /* 0x00000000be007210 */ /* 0x000fc60007ffe9bf */
[C---:B------:R-:W-:Y:S08]  /*4bb0*/  HMMA.16816.F32.BF16 R44, R4.reuse, R70, R36 ;  /* 0x00000046042c723c */ /* 0x040ff00000041824 */
[C---:B--2---:R-:W-:Y:S08]  /*4bc0*/  HMMA.16816.F32.BF16 R36, R4.reuse, R76, R32 ;  /* 0x0000004c0424723c */ /* 0x044ff00000041820 */
[C---:B------:R-:W-:Y:S08]  /*4bd0*/  HMMA.16816.F32.BF16 R32, R4.reuse, R78, R28 ;  /* 0x0000004e0420723c */ /* 0x040ff0000004181c */
[C---:B---3--:R-:W-:Y:S08]  /*4be0*/  HMMA.16816.F32.BF16 R28, R4.reuse, R40, R24 ;  /* 0x00000028041c723c */ /* 0x048ff00000041818 */
[C---:B------:R-:W-:Y:S08]  /*4bf0*/  HMMA.16816.F32.BF16 R24, R4.reuse, R42, R20 ;  /* 0x0000002a0418723c */ /* 0x040ff00000041814 */
[C---:B------:R-:W-:Y:S08]  /*4c00*/  HMMA.16816.F32.BF16 R16, R4.reuse, R64, R16 ;  /* 0x000000400410723c */ /* 0x040ff00000041810 */
[----:B------:R-:W-:Y:S07]  /*4c10*/  HMMA.16816.F32.BF16 R12, R4, R66, R12 ;  /* 0x00000042040c723c */ /* 0x000fee000004180c */
[----:B------:R-:W-:Y:S01]  /*4c20*/  IADD3 R5, R0, c[0x0][0x328], RZ ;  /* 0x0000ca0000057a10 */ /* 0x000fe20007ffe0ff */
[----:B------:R-:W-:Y:S01]  /*4c30*/  IMAD.IADD R7, R92, 0x1, -R191 ;  /* 0x000000015c077824 */ /* 0x000fe200078e0abf */
[----:B------:R-:W-:-:S03]  /*4c40*/  IADD3 R6, R0, UR4, RZ ;  /* 0x0000000400067c10 */ /* 0x000fc6000fffe0ff */
[--C-:B-1----:R-:W-:Y:S02]  /*4c50*/  IMAD.IADD R2, R5, 0x1, R3.reuse ;  /* 0x0000000105027824 */ /* 0x102fe400078e0203 */
[----:B------:R-:W-:-:S03]  /*4c60*/  IMAD.IADD R0, R6, 0x1, R3 ;  /* 0x0000000106007824 */ /* 0x000fc600078e0203 */
[----:B------:R-:W-:Y:S01]  /*4c70*/  IMNMX R2, R7, R2, PT ;  /* 0x0000000207027217 */ /* 0x000fe20003800200 */
        /* <DEDUP_REMOVED lines=12> */
.L_x_2059:
[----:B------:R-:W-:-:S04]  /*4d40*/  MOV R4, 0x1 ;  /* 0x0000000100047802 */ /* 0x000fc80000000f00 */
[----:B------:R-:W-:-:S13]  /*4d50*/  ISETP.NE.AND P0, PT, R4, c[0x0][0x32c], PT ;  /* 0x0000cb0004007a0c */ /* 0x000fda0003f05270 */
[----:B------:R-:W-:-:S05]  /*4d60*/  @P0 IMAD.HI.U32 R4, R3, c[0x0][0x330], RZ ;  /* 0x0000cc0003040a27 */ /* 0x000fca00078e00ff */
[----:B------:R-:W-:Y:S02]  /*4d70*/  @P0 SHF.R.U32.HI R3, RZ, c[0x0][0x334], R4 ;  /* 0x0000cd00ff030a19 */ /* 0x000fe40000011604 */
.L_x_2060:
[----:B------:R-:W-:Y:S05]  /*4d80*/  BSYNC B0 ;  /* 0x0000000000007941 */ /* 0x000fea0003800000 */
.L_x_2058:
[----:B------:R-:W-:-:S04]  /*4d90*/  IMAD R3, R3, c[0x0][0x32c], -R161 ;  /* 0x0000cb0003037a24 */ /* 0x000fc800078e0aa1 */
[----:B------:R-:W-:-:S05]  /*4da0*/  IMAD.IADD R3, R3, 0x1, -R191 ;  /* 0x0000000103037824 */ /* 0x000fca00078e0abf */
[----:B------:R-:W-:Y:S02]  /*4db0*/  IADD3 R4, R3, c[0x0][0x32c], RZ ;  /* 0x0000cb0003047a10 */ /* 0x000fe40007ffe0ff */
[----:B------:R-:W-:Y:S02]  /*4dc0*/  IMNMX R0, R0, R3, !PT ;  /* 0x0000000300007217 */ /* 0x000fe40007800200 */
[----:B------:R-:W-:Y:S02]  /*4dd0*/  IMNMX R2, R2, R4, PT ;  /* 0x0000000402027217 */ /* 0x000fe40003800200 */
.L_x_2057:
[----:B------:R-:W-:Y:S01]  /*4de0*/  ISETP.GT.AND P3, PT, R180, RZ, PT ;  /* 0x000000ffb400720c */ /* 0x000fe20003f64270 */
[----:B------:R-:W1:Y:S03]  /*4df0*/  SHFL.IDX PT, R3, R8, 0x1, 0x1c1f ;  /* 0x003c1f0008037f89 */ /* 0x000e6600000e0000 */
        /* <DEDUP_REMOVED lines=46> */
[----:B-1----:R-:W-:-:S03]  /*50e0*/  IMAD.IADD R0, R6, 0x1, R3 ;  /* 0x0000000106007824 */ /* 0x002fc600078e0203 */
[----:B------:R-:W-:Y:S01]  /*50f0*/  ISETP.LT.OR P0, PT, R2, 0x3a, P0 ;  /* 0x0000003a0200780c */ /* 0x000fe20000701670 */
[----:B------:R-:W-:-:S03]  /*5100*/  IMAD.IADD R2, R5, 0x1, R3 ;  /* 0x0000000105027824 */ /* 0x000fc600078e0203 */
[----:B------:R-:W-:Y:S02]  /*5110*/  FSEL R74, R13, -INF , !P0 ;  /* 0xff8000000d4a7808 */ /* 0x000fe40004000000 */
        /* <DEDUP_REMOVED lines=13> */
.L_x_2063:
[----:B------:R-:W-:-:S04]  /*51f0*/  MOV R4, 0x1 ;  /* 0x0000000100047802 */ /* 0x000fc80000000f00 */
[----:B------:R-:W-:-:S13]  /*5200*/  ISETP.NE.AND P0, PT, R4, c[0x0][0x32c], PT ;  /* 0x0000cb0004007a0c */ /* 0x000fda0003f05270 */
[----:B------:R-:W-:-:S05]  /*5210*/  @P0 IMAD.HI.U32 R4, R3, c[0x0][0x330], RZ ;  /* 0x0000cc0003040a27 */ /* 0x000fca00078e00ff */
[----:B------:R-:W-:Y:S02]  /*5220*/  @P0 SHF.R.U32.HI R3, RZ, c[0x0][0x334], R4 ;  /* 0x0000cd00ff030a19 */ /* 0x000fe40000011604 */
.L_x_2064:
[----:B------:R-:W-:Y:S05]  /*5230*/  BSYNC B0 ;  /* 0x0000000000007941 */ /* 0x000fea0003800000 */
.L_x_2062:
[----:B------:R-:W-:-:S04]  /*5240*/  IMAD R3, R3, c[0x0][0x32c], -R161 ;  /* 0x0000cb0003037a24 */ /* 0x000fc800078e0aa1 */
[----:B------:R-:W-:-:S05]  /*5250*/  IMAD.IADD R3, R3, 0x1, -R191 ;  /* 0x0000000103037824 */ /* 0x000fca00078e0abf */
[----:B------:R-:W-:Y:S02]  /*5260*/  IADD3 R4, R3, c[0x0][0x32c], RZ ;  /* 0x0000cb0003047a10 */ /* 0x000fe40007ffe0ff */
[----:B------:R-:W-:Y:S02]  /*5270*/  IMNMX R0, R0, R3, !PT ;  /* 0x0000000300007217 */ /* 0x000fe40007800200 */
[----:B------:R-:W-:Y:S02]  /*5280*/  IMNMX R2, R2, R4, PT ;  /* 0x0000000402027217 */ /* 0x000fe40003800200 */
.L_x_2061:
[----:B------:R-:W-:Y:S01]  /*5290*/  ISETP.GT.AND P0, PT, R0, 0x8, P3 ;  /* 0x000000080000780c */ /* 0x000fe20001f04270 */
[----:B------:R-:W2:Y:S01]  /*52a0*/  LDL R92, [R1] ;  /* 0x00000000015c7983 */ /* 0x000ea20000100800 */
[----:B------:R-:W-:Y:S01]  /*52b0*/  FMNMX.FTZ R3, R9, R11, !PT ;  /* 0x0000000b09037209 */ /* 0x000fe20007810000 */
[----:B------:R-:W-:-:S04]  /*52c0*/  DEPBAR.LE SB0, 0x2 ;  /* 0x000080800000791a */ /* 0x000fc80000000000 */
[----:B------:R-:W-:Y:S01]  /*52d0*/  BAR.SYNC.DEFER_BLOCKING 0x0 ;  /* 0x0000000000007b1d */ /* 0x000fe20000010000 */
[----:B------:R-:W-:Y:S02]  /*52e0*/  ISETP.LT.OR P0, PT, R2, 0x9, P0 ;  /* 0x000000090200780c */ /* 0x000fe40000701670 */
[----:B------:R-:W-:Y:S02]  /*52f0*/  FMNMX.FTZ R3, R20, R3, !PT ;  /* 0x0000000314037209 */ /* 0x000fe40007810000 */
[----:B------:R-:W-:Y:S01]  /*5300*/  FSEL R8, R46, -INF , !P0 ;  /* 0xff8000002e087808 */ /* 0x000fe20004000000 */
[----:B------:R-:W-:Y:S01]  /*5310*/  BSSY B0, `(.L_x_2065) ;  /* 0x00001af000007945 */ /* 0x000fe20003800000 */
[----:B------:R-:W-:Y:S02]  /*5320*/  ISETP.GT.AND P0, PT, R0, 0x9, P3 ;  /* 0x000000090000780c */ /* 0x000fe40001f04270 */
[----:B------:R-:W-:Y:S02]  /*5330*/  FMNMX.FTZ R3, R21, R3, !PT ;  /* 0x0000000315037209 */ /* 0x000fe40007810000 */
[----:B------:R-:W-:-:S02]  /*5340*/  ISETP.LT.OR P0, PT, R2, 0xa, P0 ;  /* 0x0000000a0200780c */ /* 0x000fc40000701670 */
[----:B------:R-:W-:Y:S02]  /*5350*/  FMNMX.FTZ R3, R22, R3, !PT ;  /* 0x0000000316037209 */ /* 0x000fe40007810000 */
[----:B------:R-:W-:Y:S02]  /*5360*/  FSEL R10, R47, -INF , !P0 ;  /* 0xff8000002f0a7808 */ /* 0x000fe40004000000 */
[----:B------:R-:W-:Y:S02]  /*5370*/  ISETP.GT.AND P0, PT, R0, 0x10, P3 ;  /* 0x000000100000780c */ /* 0x000fe40001f04270 */
[----:B------:R-:W-:Y:S02]  /*5380*/  FMNMX.FTZ R3, R23, R3, !PT ;  /* 0x0000000317037209 */ /* 0x000fe40007810000 */
[----:B------:R-:W-:Y:S02]  /*5390*/  ISETP.LT.OR P0, PT, R2, 0x11, P0 ;  /* 0x000000110200780c */ /* 0x000fe40000701670 */
[----:B------:R-:W-:Y:S01]  /*53a0*/  FMNMX.FTZ R3, R32, R3, !PT ;  /* 0x0000000320037209 */ /* 0x000fe20007810000 */
[----:B------:R-:W-:Y:S01]  /*53b0*/  LDSM.16.MT88.4 R40, [R172+0x800] ;  /* 0x00080000ac28783b */ /* 0x000fe20000004200 */
[----:B------:R-:W-:-:S02]  /*53c0*/  FSEL R16, R38, -INF , !P0 ;  /* 0xff80000026107808 */ /* 0x000fc40004000000 */
[----:B------:R-:W-:Y:S01]  /*53d0*/  ISETP.GT.AND P0, PT, R0, 0x11, P3 ;  /* 0x000000110000780c */ /* 0x000fe20001f04270 */
[----:B------:R-:W-:Y:S01]  /*53e0*/  LDSM.16.MT88.4 R60, [R171+0x2000] ;  /* 0x00200000ab3c783b */ /* 0x000fe20000004200 */
[----:B------:R-:W-:Y:S02]  /*53f0*/  FMNMX.FTZ R3, R33, R3, !PT ;  /* 0x0000000321037209 */ /* 0x000fe40007810000 */
[----:B------:R-:W-:Y:S01]  /*5400*/  ISETP.LT.OR P0, PT, R2, 0x12, P0 ;  /* 0x000000120200780c */ /* 0x000fe20000701670 */
[----:B------:R-:W-:Y:S01]  /*5410*/  LDSM.16.MT88.4 R56, [R219+0x2000] ;  /* 0x00200000db38783b */ /* 0x000fe20000004200 */
[----:B------:R-:W-:Y:S02]  /*5420*/  FMNMX.FTZ R3, R73, R3, !PT ;  /* 0x0000000349037209 */ /* 0x000fe40007810000 */
[----:B------:R-:W-:Y:S02]  /*5430*/  FSEL R17, R39, -INF , !P0 ;  /* 0xff80000027117808 */ /* 0x000fe40004000000 */
[----:B------:R-:W-:Y:S01]  /*5440*/  ISETP.GT.AND P0, PT, R0, 0x18, P3 ;  /* 0x000000180000780c */ /* 0x000fe20001f04270 */
[----:B------:R-:W-:Y:S01]  /*5450*/  LDSM.16.MT88.4 R36, [R172] ;  /* 0x00000000ac24783b */ /* 0x000fe20000004200 */
[----:B------:R-:W-:-:S02]  /*5460*/  FMNMX.FTZ R3, R72, R3, !PT ;  /* 0x0000000348037209 */ /* 0x000fc40007810000 */
[----:B------:R-:W-:Y:S02]  /*5470*/  ISETP.LT.OR P0, PT, R2, 0x19, P0 ;  /* 0x000000190200780c */ /* 0x000fe40000701670 */
[----:B------:R-:W-:Y:S02]  /*5480*/  FMNMX.FTZ R3, R71, R3, !PT ;  /* 0x0000000347037209 */ /* 0x000fe40007810000 */
[----:B------:R-:W-:Y:S02]  /*5490*/  FSEL R49, R34, -INF , !P0 ;  /* 0xff80000022317808 */ /* 0x000fe40004000000 */
        /* <DEDUP_REMOVED lines=8> */
[----:B------:R-:W-:-:S02]  /*5520*/  FMNMX.FTZ R3, R75, R3, !PT ;  /* 0x000000034b037209 */ /* 0x000fc40007810000 */
[----:B------:R-:W-:Y:S02]  /*5530*/  FSEL R66, R30, -INF , !P0 ;  /* 0xff8000001e427808 */ /* 0x000fe40004000000 */
[----:B------:R-:W-:Y:S02]  /*5540*/  ISETP.GT.AND P0, PT, R0, 0x21, P3 ;  /* 0x000000210000780c */ /* 0x000fe40001f04270 */
[----:B------:R-:W-:Y:S02]  /*5550*/  FMNMX.FTZ R3, R74, R3, !PT ;  /* 0x000000034a037209 */ /* 0x000fe40007810000 */
[----:B------:R-:W-:-:S03]  /*5560*/  ISETP.LT.OR P0, PT, R2, 0x22, P0 ;  /* 0x000000220200780c */ /* 0x000fc60000701670 */
[----:B------:R-:W1:Y:S01]  /*5570*/  SHFL.BFLY PT, R5, R3, 0x2, 0x1f ;  /* 0x0c401f0003057f89 */ /* 0x000e6200000e0000 */
[----:B------:R-:W-:Y:S02]  /*5580*/  FSEL R67, R31, -INF , !P0 ;  /* 0xff8000001f437808 */ /* 0x000fe40004000000 */
[----:B------:R-:W-:Y:S01]  /*5590*/  ISETP.GT.AND P0, PT, R0, 0x28, P3 ;  /* 0x000000280000780c */ /* 0x000fe20001f04270 */
[----:B------:R-:W-:Y:S03]  /*55a0*/  LDSM.16.MT88.4 R28, [R217+0x800] ;  /* 0x00080000d91c783b */ /* 0x000fe60000004200 */
        /* <DEDUP_REMOVED lines=28> */
[----:B------:R-:W-:Y:S01]  /*5770*/  FMNMX.FTZ R4, R49, R4, !PT ;  /* 0x0000000431047209 */ /* 0x000fe20007810000 */
[----:B------:R-:W-:Y:S03]  /*5780*/  LDSM.16.MT88.4 R12, [R171] ;  /* 0x00000000ab0c783b */ /* 0x000fe60000004200 */
[----:B------:R-:W-:-:S04]  /*5790*/  FMNMX.FTZ R4, R48, R4, !PT ;  /* 0x0000000430047209 */ /* 0x000fc80007810000 */
[----:B------:R-:W-:-:S04]  /*57a0*/  FMNMX.FTZ R4, R66, R4, !PT ;  /* 0x0000000442047209 */ /* 0x000fc80007810000 */
[----:B------:R-:W-:-:S04]  /*57b0*/  FMNMX.FTZ R4, R67, R4, !PT ;  /* 0x0000000443047209 */ /* 0x000fc80007810000 */
[----:B------:R-:W-:-:S04]  /*57c0*/  FMNMX.FTZ R4, R68, R4, !PT ;  /* 0x0000000444047209 */ /* 0x000fc80007810000 */
[----:B------:R-:W-:-:S04]  /*57d0*/  FMNMX.FTZ R4, R69, R4, !PT ;  /* 0x0000000445047209 */ /* 0x000fc80007810000 */
[----:B------:R-:W-:-:S04]  /*57e0*/  FMNMX.FTZ R0, R163, R4, !PT ;  /* 0x00000004a3007209 */ /* 0x000fc80007810000 */
[----:B------:R-:W-:Y:S02]  /*57f0*/  FMNMX.FTZ R2, R176, R0, !PT ;  /* 0x00000000b0027209 */ /* 0x000fe40007810000 */
[----:B-1----:R-:W-:Y:S02]  /*5800*/  FMNMX.FTZ R0, R3, R5, !PT ;  /* 0x0000000503007209 */ /* 0x002fe40007810000 */
[----:B------:R-:W-:-:S03]  /*5810*/  FMNMX.FTZ R2, R173, R2, !PT ;  /* 0x00000002ad027209 */ /* 0x000fc60007810000 */
[----:B------:R-:W1:Y:S01]  /*5820*/  SHFL.BFLY PT, R4, R0, 0x1, 0x1f ;  /* 0x0c201f0000047f89 */ /* 0x000e6200000e0000 */
[----:B------:R-:W-:-:S05]  /*5830*/  FMNMX.FTZ R2, R160, R2, !PT ;  /* 0x00000002a0027209 */ /* 0x000fca0007810000 */
[----:B------:R-:W3:Y:S01]  /*5840*/  SHFL.BFLY PT, R3, R2, 0x2, 0x1f ;  /* 0x0c401f0002037f89 */ /* 0x000ee200000e0000 */
[----:B-1----:R-:W-:-:S04]  /*5850*/  FMNMX.FTZ R101, R0, R4, !PT ;  /* 0x0000000400657209 */ /* 0x002fc80007810000 */
[C---:B------:R-:W-:Y:S01]  /*5860*/  FSETP.NEU.FTZ.AND P0, PT, R101.reuse, -INF , PT ;  /* 0xff8000006500780b */ /* 0x040fe20003f1d000 */
[----:B------:R-:W-:Y:S01]  /*5870*/  FMUL.FTZ R0, R101, c[0x0][0x2d0] ;  /* 0x0000b40065007a20 */ /* 0x000fe20000410000 */
[----:B---3--:R-:W-:-:S04]  /*5880*/  FMNMX.FTZ R2, R2, R3, !PT ;  /* 0x0000000302027209 */ /* 0x008fc80007810000 */
[----:B------:R-:W-:Y:S01]  /*5890*/  FSEL R0, R0, RZ, P0 ;  /* 0x000000ff00007208 */ /* 0x000fe20000000000 */
[----:B------:R-:W1:Y:S04]  /*58a0*/  SHFL.BFLY PT, R4, R2, 0x1, 0x1f ;  /* 0x0c201f0002047f89 */ /* 0x000e6800000e0000 */
[----:B------:R-:W-:-:S04]  /*58b0*/  FFMA.FTZ R3, R9, c[0x0][0x2d0], -R0 ;  /* 0x0000b40009037a23 */ /* 0x000fc80000010800 */
[----:B------:R3:W-:Y:S01]  /*58c0*/  MUFU.EX2 R103, R3 ;  /* 0x0000000300677308 */ /* 0x0007e20000000800 */
[----:B-1----:R-:W-:Y:S01]  /*58d0*/  FMNMX.FTZ R100, R2, R4, !PT ;  /* 0x0000000402647209 */ /* 0x002fe20007810000 */
[--C-:B------:R-:W-:Y:S02]  /*58e0*/  FFMA.FTZ R2, R20, c[0x0][0x2d0], -R0.reuse ;  /* 0x0000b40014027a23 */ /* 0x100fe40000010800 */
[----:B---3--:R-:W-:Y:S01]  /*58f0*/  FFMA.FTZ R3, R11, c[0x0][0x2d0], -R0 ;  /* 0x0000b4000b037a23 */ /* 0x008fe20000010800 */
[----:B------:R-:W-:-:S03]  /*5900*/  FSETP.NEU.FTZ.AND P0, PT, R100, -INF , PT ;  /* 0xff8000006400780b */ /* 0x000fc60003f1d000 */
[----:B------:R1:W-:Y:S08]  /*5910*/  MUFU.EX2 R156, R2 ;  /* 0x00000002009c7308 */ /* 0x0003f00000000800 */
[----:B------:R3:W4:Y:S01]  /*5920*/  MUFU.EX2 R102, R3 ;  /* 0x0000000300667308 */ /* 0x0007220000000800 */
[----:B-1----:R-:W-:-:S05]  /*5930*/  FMUL.FTZ R2, R100, c[0x0][0x2d0] ;  /* 0x0000b40064027a20 */ /* 0x002fca0000410000 */
[----:B------:R-:W-:Y:S01]  /*5940*/  FSEL R2, R2, RZ, P0 ;  /* 0x000000ff02027208 */ /* 0x000fe20000000000 */
[----:B---3--:R-:W-:-:S04]  /*5950*/  FFMA.FTZ R3, R21, c[0x0][0x2d0], -R0 ;  /* 0x0000b40015037a23 */ /* 0x008fc80000010800 */
[----:B------:R1:W-:Y:S02]  /*5960*/  MUFU.EX2 R157, R3 ;  /* 0x00000003009d7308 */ /* 0x0003e40000000800 */
[----:B-1----:R-:W-:-:S06]  /*5970*/  FFMA.FTZ R3, R6, c[0x0][0x2d0], -R2 ;  /* 0x0000b40006037a23 */ /* 0x002fcc0000010802 */
[----:B------:R1:W-:Y:S02]  /*5980*/  MUFU.EX2 R65, R3 ;  /* 0x0000000300417308 */ /* 0x0003e40000000800 */
[--C-:B-1----:R-:W-:Y:S02]  /*5990*/  FFMA.FTZ R3, R7, c[0x0][0x2d0], -R2.reuse ;  /* 0x0000b40007037a23 */ /* 0x102fe40000010802 */
[----:B------:R-:W1:Y:S04]  /*59a0*/  LDSM.16.MT88.4 R4, [R217] ;  /* 0x00000000d904783b */ /* 0x000e680000004200 */
[----:B------:R3:W5:Y:S02]  /*59b0*/  MUFU.EX2 R64, R3 ;  /* 0x0000000300407308 */ /* 0x0007640000000800 */
[----:B---3--:R-:W-:Y:S01]  /*59c0*/  FFMA.FTZ R3, R8, c[0x0][0x2d0], -R2 ;  /* 0x0000b40008037a23 */ /* 0x008fe20000010802 */
[----:B----4-:R-:W-:-:S02]  /*59d0*/  F2FP.BF16.PACK_AB R8, R102, R103 ;  /* 0x000000676608723e */ /* 0x010fc400000010ff */
[----:B-----5:R-:W-:-:S03]  /*59e0*/  F2FP.BF16.PACK_AB R9, R64, R65 ;  /* 0x000000414009723e */ /* 0x020fc600000010ff */
[----:B------:R3:W-:Y:S02]  /*59f0*/  MUFU.EX2 R95, R3 ;  /* 0x00000003005f7308 */ /* 0x0007e40000000800 */
[----:B---3--:R-:W-:Y:S01]  /*5a00*/  FFMA.FTZ R3, R10, c[0x0][0x2d0], -R2 ;  /* 0x0000b4000a037a23 */ /* 0x008fe20000010802 */
[----:B------:R-:W-:-:S05]  /*5a10*/  F2FP.BF16.PACK_AB R10, R157, R156 ;  /* 0x0000009c9d0a723e */ /* 0x000fca00000010ff */
[----:B------:R3:W4:Y:S02]  /*5a20*/  MUFU.EX2 R138, R3 ;  /* 0x00000003008a7308 */ /* 0x0007240000000800 */
[----:B---3--:R-:W-:Y:S01]  /*5a30*/  FFMA.FTZ R3, R22, c[0x0][0x2d0], -R0 ;  /* 0x0000b40016037a23 */ /* 0x008fe20000010800 */
[----:B----4-:R-:W-:-:S05]  /*5a40*/  F2FP.BF16.PACK_AB R11, R138, R95 ;  /* 0x0000005f8a0b723e */ /* 0x010fca00000010ff */
[----:B------:R3:W-:Y:S02]  /*5a50*/  MUFU.EX2 R209, R3 ;  /* 0x0000000300d17308 */ /* 0x0007e40000000800 */
[C---:B-1----:R-:W-:Y:S08]  /*5a60*/  HMMA.16816.F32.BF16 R24, R8.reuse, R4, RZ ;  /* 0x000000040818723c */ /* 0x042ff000000418ff */
[----:B------:R-:W-:Y:S01]  /*5a70*/  HMMA.16816.F32.BF16 R52, R8, R12, RZ ;  /* 0x0000000c0834723c */ /* 0x000fe200000418ff */
[----:B---3--:R-:W-:-:S04]  /*5a80*/  FFMA.FTZ R3, R23, c[0x0][0x2d0], -R0 ;  /* 0x0000b40017037a23 */ /* 0x008fc80000010800 */
[----:B------:R1:W3:Y:S03]  /*5a90*/  MUFU.EX2 R215, R3 ;  /* 0x0000000300d77308 */ /* 0x0002e60000000800 */
[C---:B------:R-:W-:Y:S08]  /*5aa0*/  HMMA.16816.F32.BF16 R20, R8.reuse, R6, RZ ;  /* 0x000000060814723c */ /* 0x040ff000000418ff */
[----:B------:R-:W-:Y:S01]  /*5ab0*/  HMMA.16816.F32.BF16 R44, R8, R14, RZ ;  /* 0x0000000e082c723c */ /* 0x000fe200000418ff */
[----:B-1----:R-:W-:-:S07]  /*5ac0*/  FFMA.FTZ R3, R32, c[0x0][0x2d0], -R0 ;  /* 0x0000b40020037a23 */ /* 0x002fce0000010800 */
[----:B------:R-:W-:Y:S01]  /*5ad0*/  HMMA.16816.F32.BF16 R12, R8, R38, RZ ;  /* 0x00000026080c723c */ /* 0x000fe200000418ff */
[----:B---3--:R-:W-:Y:S01]  /*5ae0*/  F2FP.BF16.PACK_AB R4, R215, R209 ;  /* 0x000000d1d704723e */ /* 0x008fe200000010ff */
[----:B------:R1:W-:Y:S02]  /*5af0*/  MUFU.EX2 R214, R3 ;  /* 0x0000000300d67308 */ /* 0x0003e40000000800 */
[----:B-1----:R-:W-:Y:S02]  /*5b00*/  FFMA.FTZ R3, R33, c[0x0][0x2d0], -R0 ;  /* 0x0000b40021037a23 */ /* 0x002fe40000010800 */
[----:B------:R-:W1:Y:S04]  /*5b10*/  LDSM.16.MT88.4 R32, [R171+0x800] ;  /* 0x00080000ab20783b */ /* 0x000e680000004200 */
[----:B------:R3:W4:Y:S02]  /*5b20*/  MUFU.EX2 R216, R3 ;  /* 0x0000000300d87308 */ /* 0x0007240000000800 */
[----:B---3--:R-:W-:Y:S01]  /*5b30*/  FFMA.FTZ R3, R16, c[0x0][0x2d0], -R2 ;  /* 0x0000b40010037a23 */ /* 0x008fe20000010802 */
[----:B----4-:R-:W-:-:S05]  /*5b40*/  F2FP.BF16.PACK_AB R6, R216, R214 ;  /* 0x000000d6d806723e */ /* 0x010fca00000010ff */
[----:B------:R3:W-:Y:S02]  /*5b50*/  MUFU.EX2 R139, R3 ;  /* 0x00000003008b7308 */ /* 0x0007e40000000800 */
[--C-:B---3--:R-:W-:Y:S02]  /*5b60*/  FFMA.FTZ R3, R17, c[0x0][0x2d0], -R2.reuse ;  /* 0x0000b40011037a23 */ /* 0x108fe40000010802 */
[----:B------:R-:W-:Y:S01]  /*5b70*/  HMMA.16816.F32.BF16 R16, R8, R36, RZ ;  /* 0x000000240810723c */ /* 0x000fe200000418ff */
[----:B------:R-:W-:Y:S03]  /*5b80*/  LDSM.16.MT88.4 R36, [R217+0x2800] ;  /* 0x00280000d924783b */ /* 0x000fe60000004200 */
[----:B------:R3:W4:Y:S02]  /*5b90*/  MUFU.EX2 R137, R3 ;  /* 0x0000000300897308 */ /* 0x0007240000000800 */
[----:B---3--:R-:W-:Y:S01]  /*5ba0*/  FFMA.FTZ R3, R49, c[0x0][0x2d0], -R2 ;  /* 0x0000b40031037a23 */ /* 0x008fe20000010802 */
[----:B----4-:R-:W-:-:S05]  /*5bb0*/  F2FP.BF16.PACK_AB R5, R137, R139 ;  /* 0x0000008b8905723e */ /* 0x010fca00000010ff */
[----:B------:R3:W-:Y:S02]  /*5bc0*/  MUFU.EX2 R178, R3 ;  /* 0x0000000300b27308 */ /* 0x0007e40000000800 */
[----:B---3--:R-:W-:Y:S02]  /*5bd0*/  FFMA.FTZ R3, R48, c[0x0][0x2d0], -R2 ;  /* 0x0000b40030037a23 */ /* 0x008fe40000010802 */
[----:B--2---:R-:W2:Y:S04]  /*5be0*/  LDSM.16.MT88.4 R48, [R92] ;  /* 0x000000005c30783b */ /* 0x004ea80000004200 */
[----:B------:R-:W3:Y:S02]  /*5bf0*/  MUFU.EX2 R179, R3 ;  /* 0x0000000300b37308 */ /* 0x000ee40000000800 */
[----:B---3--:R-:W-:Y:S01]  /*5c00*/  F2FP.BF16.PACK_AB R7, R179, R178 ;  /* 0x000000b2b307723e */ /* 0x008fe200000010ff */
[----:B------:R-:W-:-:S05]  /*5c10*/  FFMA.FTZ R3, R73, c[0x0][0x2d0], -R0 ;  /* 0x0000b40049037a23 */ /* 0x000fca0000010800 */
[----:B------:R3:W-:Y:S01]  /*5c20*/  MUFU.EX2 R181, R3 ;  /* 0x0000000300b57308 */ /* 0x0007e20000000800 */
[C---:B------:R-:W-:Y:S01]  /*5c30*/  HMMA.16816.F32.BF16 R152, R4.reuse, R28, R24 ;  /* 0x0000001c0498723c */ /* 0x040fe20000041818 */
[----:B------:R-:W4:Y:S07]  /*5c40*/  LDSM.16.MT88.4 R24, [R219+0x800] ;  /* 0x00080000db18783b */ /* 0x000f2e0000004200 */
[----:B------:R-:W-:Y:S01]  /*5c50*/  HMMA.16816.F32.BF16 R116, R4, R30, R20 ;  /* 0x0000001e0474723c */ /* 0x000fe20000041814 */
[----:B------:R-:W5:Y:S01]  /*5c60*/  LDSM.16.MT88.4 R20, [R217+0x2000] ;  /* 0x00200000d914783b */ /* 0x000f620000004200 */
[----:B---3--:R-:W-:-:S06]  /*5c70*/  FFMA.FTZ R3, R72, c[0x0][0x2d0], -R0 ;  /* 0x0000b40048037a23 */ /* 0x008fcc0000010800 */
[C---:B-1----:R-:W-:Y:S01]  /*5c80*/  HMMA.16816.F32.BF16 R132, R4.reuse, R32, R52 ;  /* 0x000000200484723c */ /* 0x042fe20000041834 */
[----:B------:R-:W-:Y:S01]  /*5c90*/  LDSM.16.MT88.4 R52, [R172+0x2000] ;  /* 0x00200000ac34783b */ /* 0x000fe20000004200 */
[----:B------:R1:W-:Y:S06]  /*5ca0*/  MUFU.EX2 R184, R3 ;  /* 0x0000000300b87308 */ /* 0x0003ec0000000800 */
[C---:B------:R-:W-:Y:S08]  /*5cb0*/  HMMA.16816.F32.BF16 R148, R4.reuse, R40, R16 ;  /* 0x000000280494723c */ /* 0x040ff00000041810 */
[----:B------:R-:W-:Y:S01]  /*5cc0*/  HMMA.16816.F32.BF16 R144, R4, R42, R12 ;  /* 0x0000002a0490723c */ /* 0x000fe2000004180c */
[----:B------:R-:W3:Y:S01]  /*5cd0*/  LDSM.16.MT88.4 R40, [R171+0x2800] ;  /* 0x00280000ab28783b */ /* 0x000ee20000004200 */
[----:B-1----:R-:W-:-:S04]  /*5ce0*/  FFMA.FTZ R3, R71, c[0x0][0x2d0], -R0 ;  /* 0x0000b40047037a23 */ /* 0x002fc80000010800 */
[----:B------:R1:W-:Y:S02]  /*5cf0*/  MUFU.EX2 R182, R3 ;  /* 0x0000000300b67308 */ /* 0x0003e40000000800 */
[----:B--2---:R-:W-:Y:S08]  /*5d00*/  HMMA.16816.F32.BF16 R16, R8, R48, RZ ;  /* 0x000000300810723c */ /* 0x004ff000000418ff */
[----:B------:R-:W-:Y:S01]  /*5d10*/  HMMA.16816.F32.BF16 R124, R4, R34, R44 ;  /* 0x00000022047c723c */ /* 0x000fe2000004182c */
[----:B------:R-:W-:Y:S01]  /*5d20*/  LDSM.16.MT88.4 R44, [R219+0x2800] ;  /* 0x00280000db2c783b */ /* 0x000fe20000004200 */
[----:B-1----:R-:W-:-:S06]  /*5d30*/  FFMA.FTZ R3, R70, c[0x0][0x2d0], -R0 ;  /* 0x0000b40046037a23 */ /* 0x002fcc0000010800 */
[C---:B------:R-:W-:Y:S01]  /*5d40*/  HMMA.16816.F32.BF16 R12, R8.reuse, R50, RZ ;  /* 0x00000032080c723c */ /* 0x040fe200000418ff */
[----:B------:R-:W1:Y:S01]  /*5d50*/  LDSM.16.MT88.4 R48, [R172+0x2800] ;  /* 0x00280000ac30783b */ /* 0x000e620000004200 */
[----:B------:R2:W1:Y:S06]  /*5d60*/  MUFU.EX2 R192, R3 ;  /* 0x0000000300c07308 */ /* 0x00046c0000000800 */
[----:B------:R-:W-:Y:S08]  /*5d70*/  HMMA.16816.F32.BF16 R32, R8, R60, RZ ;  /* 0x0000003c0820723c */ /* 0x000ff000000418ff */
[----:B----4-:R-:W-:Y:S01]  /*5d80*/  HMMA.16816.F32.BF16 R108, R4, R24, R16 ;  /* 0x00000018046c723c */ /* 0x010fe20000041810 */
[----:B--2---:R-:W-:-:S07]  /*5d90*/  FFMA.FTZ R3, R66, c[0x0][0x2d0], -R2 ;  /* 0x0000b40042037a23 */ /* 0x004fce0000010802 */
[C---:B------:R-:W-:Y:S01]  /*5da0*/  HMMA.16816.F32.BF16 R28, R8.reuse, R62, RZ ;  /* 0x0000003e081c723c */ /* 0x040fe200000418ff */
[----:B------:R-:W2:Y:S07]  /*5db0*/  LDSM.16.MT88.4 R60, [R171+0x4000] ;  /* 0x00400000ab3c783b */ /* 0x000eae0000004200 */
[----:B-----5:R-:W-:Y:S08]  /*5dc0*/  HMMA.16816.F32.BF16 R16, R8, R20, RZ ;  /* 0x000000140810723c */ /* 0x020ff000000418ff */
[C---:B------:R-:W-:Y:S08]  /*5dd0*/  HMMA.16816.F32.BF16 R140, R4.reuse, R26, R12 ;  /* 0x0000001a048c723c */ /* 0x040ff0000004180c */
[----:B---3--:R-:W-:Y:S01]  /*5de0*/  HMMA.16816.F32.BF16 R128, R4, R40, R32 ;  /* 0x000000280480723c */ /* 0x008fe20000041820 */
[----:B------:R-:W3:Y:S07]  /*5df0*/  LDSM.16.MT88.4 R32, [R217+0x4000] ;  /* 0x00400000d920783b */ /* 0x000eee0000004200 */
        /* <DEDUP_REMOVED lines=10> */
[----:B--2---:R-:W-:Y:S08]  /*5ea0*/  HMMA.16816.F32.BF16 R12, R8, R60, RZ ;  /* 0x0000003c080c723c */ /* 0x004ff000000418ff */
[C---:B------:R-:W-:Y:S08]  /*5eb0*/  HMMA.16816.F32.BF16 R80, R4.reuse, R46, R16 ;  /* 0x0000002e0450723c */ /* 0x040ff00000041810 */
[----:B------:R-:W-:Y:S01]  /*5ec0*/  HMMA.16816.F32.BF16 R96, R4, R48, R28 ;  /* 0x000000300460723c */ /* 0x000fe2000004181c */
[----:B------:R-:W2:Y:S07]  /*5ed0*/  LDSM.16.MT88.4 R28, [R172+0x4000] ;  /* 0x00400000ac1c783b */ /* 0x000eae0000004200 */
[C---:B---3--:R-:W-:Y:S08]  /*5ee0*/  HMMA.16816.F32.BF16 R16, R8.reuse, R32, RZ ;  /* 0x000000200810723c */ /* 0x048ff000000418ff */
        /* <DEDUP_REMOVED lines=8> */
[----:B--2---:R-:W-:Y:S08]  /*5f70*/  HMMA.16816.F32.BF16 R12, R8, R28, RZ ;  /* 0x0000001c080c723c */ /* 0x004ff000000418ff */
        /* <DEDUP_REMOVED lines=8> */
[----:B-1----:R1:W-:Y:S02]  /*6000*/  MUFU.EX2 R92, R3 ;  /* 0x00000003005c7308 */ /* 0x0023e40000000800 */
        /* <DEDUP_REMOVED lines=13> */
[--C-:B------:R-:W-:Y:S02]  /*60e0*/  FFMA.FTZ R14, R94, c[0x0][0x2d0], -R0.reuse ;  /* 0x0000b4005e0e7a23 */ /* 0x100fe40000010800 */
[----:B------:R-:W-:Y:S02]  /*60f0*/  FFMA.FTZ R0, R74, c[0x0][0x2d0], -R0 ;  /* 0x0000b4004a007a23 */ /* 0x000fe40000010800 */
[----:B------:R2:W3:Y:S08]  /*6100*/  MUFU.EX2 R102, R3 ;  /* 0x0000000300667308 */ /* 0x0004f00000000800 */
[----:B------:R4:W-:Y:S01]  /*6110*/  MUFU.EX2 R183, R0 ;  /* 0x0000000000b77308 */ /* 0x0009e20000000800 */
[----:B--2---:R-:W-:Y:S01]  /*6120*/  FFMA.FTZ R3, R68, c[0x0][0x2d0], -R2 ;  /* 0x0000b40044037a23 */ /* 0x004fe20000010802 */
[----:B---3--:R-:W-:-:S06]  /*6130*/  F2FP.BF16.PACK_AB R5, R102, R92 ;  /* 0x0000005c6605723e */ /* 0x008fcc00000010ff */
[----:B------:R-:W-:Y:S01]  /*6140*/  MUFU.EX2 R14, R14 ;  /* 0x0000000e000e7308 */ /* 0x000fe20000000800 */
[----:B----4-:R-:W-:-:S07]  /*6150*/  FFMA.FTZ R0, R163, c[0x0][0x2d0], -R2 ;  /* 0x0000b400a3007a23 */ /* 0x010fce0000010802 */
[----:B------:R2:W-:Y:S08]  /*6160*/  MUFU.EX2 R103, R3 ;  /* 0x0000000300677308 */ /* 0x0005f00000000800 */
[----:B------:R-:W-:Y:S01]  /*6170*/  MUFU.EX2 R12, R12 ;  /* 0x0000000c000c7308 */ /* 0x000fe20000000800 */
[----:B--2---:R-:W-:-:S07]  /*6180*/  FFMA.FTZ R3, R69, c[0x0][0x2d0], -R2 ;  /* 0x0000b40045037a23 */ /* 0x004fce0000010802 */
[----:B------:R2:W3:Y:S02]  /*6190*/  MUFU.EX2 R136, R3 ;  /* 0x0000000300887308 */ /* 0x0004e40000000800 */
[----:B--2---:R-:W-:Y:S01]  /*61a0*/  FADD.FTZ R3, R156, R4 ;  /* 0x000000049c037221 */ /* 0x004fe20000010000 */
[----:B------:R-:W-:Y:S02]  /*61b0*/  F2FP.BF16.PACK_AB R4, R184, R181 ;  /* 0x000000b5b804723e */ /* 0x000fe400000010ff */
[----:B---3--:R-:W-:Y:S01]  /*61c0*/  F2FP.BF16.PACK_AB R7, R136, R103 ;  /* 0x000000678807723e */ /* 0x008fe200000010ff */
[----:B------:R-:W-:Y:S02]  /*61d0*/  FADD.FTZ R15, R157, R3 ;  /* 0x000000039d0f7221 */ /* 0x000fe40000010000 */
[----:B------:R-:W-:-:S04]  /*61e0*/  FADD.FTZ R3, R65, R64 ;  /* 0x0000004041037221 */ /* 0x000fc80000010000 */
        /* <DEDUP_REMOVED lines=26> */
[----:B------:R-:W-:-:S06]  /*6390*/  F2FP.BF16.PACK_AB R98, R183, R12 ;  /* 0x0000000cb762723e */ /* 0x000fcc00000010ff */
        /* <DEDUP_REMOVED lines=17> */
[----:B------:R-:W-:-:S02]  /*64b0*/  FFMA.FTZ R4, R173, c[0x0][0x2d0], -R2 ;  /* 0x0000b400ad047a23 */ /* 0x000fc40000010802 */
[--C-:B-1----:R-:W-:Y:S02]  /*64c0*/  FFMA.FTZ R0, R176, c[0x0][0x2d0], -R2.reuse ;  /* 0x0000b400b0007a23 */ /* 0x102fe40000010802 */
[----:B------:R-:W-:Y:S01]  /*64d0*/  FFMA.FTZ R2, R160, c[0x0][0x2d0], -R2 ;  /* 0x0000b400a0027a23 */ /* 0x000fe20000010802 */
[----:B------:R1:W-:Y:S08]  /*64e0*/  MUFU.EX2 R8, R4 ;  /* 0x0000000400087308 */ /* 0x0003f00000000800 */
[----:B------:R-:W2:Y:S08]  /*64f0*/  MUFU.EX2 R11, R0 ;  /* 0x00000000000b7308 */ /* 0x000eb00000000800 */
[----:B------:R-:W3:Y:S01]  /*6500*/  MUFU.EX2 R9, R2 ;  /* 0x0000000200097308 */ /* 0x000ee20000000800 */
[----:B-1----:R-:W-:Y:S01]  /*6510*/  LDSM.16.MT88.4 R4, [R219+0x5800] ;  /* 0x00580000db04783b */ /* 0x002fe20000004200 */
[----:B--2---:R-:W-:Y:S01]  /*6520*/  F2FP.BF16.PACK_AB R97, R11, R10 ;  /* 0x0000000a0b61723e */ /* 0x004fe200000010ff */
[----:B------:R-:W-:-:S02]  /*6530*/  FADD.FTZ R0, R95, R3 ;  /* 0x000000035f007221 */ /* 0x000fc40000010000 */
[----:B------:R-:W-:Y:S02]  /*6540*/  FADD.FTZ R3, R209, R15 ;  /* 0x0000000fd1037221 */ /* 0x000fe40000010000 */
        /* <DEDUP_REMOVED lines=18> */
[----:B------:R-:W-:Y:S01]  /*6670*/  FADD.FTZ R0, R192, R3 ;  /* 0x00000003c0007221 */ /* 0x000fe20000010000 */
[----:B------:R-:W-:Y:S01]  /*6680*/  IADD3 R3, R180, -0x3, RZ ;  /* 0xfffffffdb4037810 */ /* 0x000fe20007ffe0ff */
[----:B------:R-:W-:Y:S01]  /*6690*/  FADD.FTZ R2, R136, R2 ;  /* 0x0000000288027221 */ /* 0x000fe20000010000 */
[----:B------:R-:W-:Y:S01]  /*66a0*/  HMMA.16816.F32.BF16 R44, R96, R48, R68 ;  /* 0x00000030602c723c */ /* 0x000fe20000041844 */
[----:B------:R-:W-:Y:S01]  /*66b0*/  FADD.FTZ R0, R14, R0 ;  /* 0x000000000e007221 */ /* 0x000fe20000010000 */
[----:B------:R-:W-:Y:S01]  /*66c0*/  ISETP.GE.AND P0, PT, R3, R188, PT ;  /* 0x000000bc0300720c */ /* 0x000fe20003f06270 */
[----:B------:R-:W-:Y:S02]  /*66d0*/  FADD.FTZ R2, R10, R2 ;  /* 0x000000020a027221 */ /* 0x000fe40000010000 */
[----:B------:R-:W-:-:S02]  /*66e0*/  FADD.FTZ R0, R13, R0 ;  /* 0x000000000d007221 */ /* 0x000fc40000010000 */
[----:B------:R-:W-:Y:S01]  /*66f0*/  FADD.FTZ R2, R11, R2 ;  /* 0x000000020b027221 */ /* 0x000fe20000010000 */
[C---:B------:R-:W-:Y:S01]  /*6700*/  HMMA.16816.F32.BF16 R40, R96.reuse, R42, R64 ;  /* 0x0000002a6028723c */ /* 0x040fe20000041840 */
[----:B------:R-:W1:Y:S01]  /*6710*/  LDSM.16.MT88.4 R64, [R219+0x3800] ;  /* 0x00380000db40783b */ /* 0x000e620000004200 */
[----:B------:R-:W-:Y:S02]  /*6720*/  FADD.FTZ R0, R12, R0 ;  /* 0x000000000c007221 */ /* 0x000fe40000010000 */
[----:B------:R-:W-:Y:S02]  /*6730*/  FADD.FTZ R2, R8, R2 ;  /* 0x0000000208027221 */ /* 0x000fe40000010000 */
[----:B------:R-:W-:Y:S02]  /*6740*/  FADD.FTZ R183, R183, R0 ;  /* 0x00000000b7b77221 */ /* 0x000fe40000010000 */
[----:B------:R-:W-:Y:S01]  /*6750*/  HMMA.16816.F32.BF16 R48, R96, R50, R72 ;  /* 0x000000326030723c */ /* 0x000fe20000041848 */
[----:B------:R-:W2:Y:S01]  /*6760*/  LDSM.16.MT88.4 R72, [R171+0x5800] ;  /* 0x00580000ab48783b */ /* 0x000ea20000004200 */
[----:B------:R-:W-:-:S06]  /*6770*/  FADD.FTZ R184, R9, R2 ;  /* 0x0000000209b87221 */ /* 0x000fcc0000010000 */
        /* <DEDUP_REMOVED lines=23> */
[----:B------:R-:W-:Y:S02]  /*68f0*/  IMAD.MOV.U32 R176, RZ, RZ, c[0x0][0x2b8] ;  /* 0x0000ae00ffb07624 */ /* 0x000fe400078e00ff */
[----:B------:R-:W-:-:S02]  /*6900*/  IMAD R163, R187, 0x20, R205 ;  /* 0x00000020bba37824 */ /* 0x000fc400078e02cd */
[----:B------:R-:W-:Y:S01]  /*6910*/  IMAD.MOV.U32 R174, RZ, RZ, RZ ;  /* 0x000000ffffae7224 */ /* 0x000fe200078e00ff */
[----:B------:R-:W-:Y:S02]  /*6920*/  ISETP.NE.AND P5, PT, R176, 0x1, PT ;  /* 0x00000001b000780c */ /* 0x000fe40003fa5270 */
[C---:B------:R-:W-:Y:S02]  /*6930*/  IADD3 R2, R163.reuse, R161, R193 ;  /* 0x000000a1a3027210 */ /* 0x040fe40007ffe0c1 */
[----:B------:R-:W-:Y:S02]  /*6940*/  ISETP.GT.AND P4, PT, R163, 0x3f, PT ;  /* 0x0000003fa300780c */ /* 0x000fe40003f84270 */
[----:B------:R-:W-:-:S05]  /*6950*/  IADD3 R2, R2, -0x80, RZ ;  /* 0xffffff8002027810 */ /* 0x000fca0007ffe0ff */
        /* <DEDUP_REMOVED lines=10> */
[C---:B------:R-:W-:Y:S01]  /*6a00*/  IMAD.SHL.U32 R18, R185.reuse, 0x2, RZ ;  /* 0x00000002b9127824 */ /* 0x040fe200078e00ff */
        /* <DEDUP_REMOVED lines=23> */
.L_x_2201:
[----:B------:R-:W-:Y:S05]  /*6b80*/  BRA.DIV ~URZ, `(.L_x_2068) ;  /* 0x000105a27f007947 */ /* 0x000fea000b800000 */
[----:B------:R-:W3:Y:S02]  /*6b90*/  SHFL.IDX PT, R0, R12, RZ, 0x181f ;  /* 0x00181fff0c007589 */ /* 0x000ee400000e0000 */
[----:B---3--:R-:W-:-:S05]  /*6ba0*/  IADD3 R8, P0, R0, R17, RZ ;  /* 0x0000001100087210 */ /* 0x008fca0007f1e0ff */
[----:B--2---:R-:W-:Y:S01]  /*6bb0*/  IMAD.X R9, R4, 0x1, R14, P0 ;  /* 0x0000000104097824 */ /* 0x004fe200000e060e */
[----:B------:R-:W-:-:S05]  /*6bc0*/  IADD3 R6, P0, R0, R16, RZ ;  /* 0x0000001000067210 */ /* 0x000fca0007f1e0ff */
[----:B------:R-:W-:Y:S01]  /*6bd0*/  IMAD.X R7, R4, 0x1, R13, P0 ;  /* 0x0000000104077824 */ /* 0x000fe200000e060d */
[----:B------:R-:W-:Y:S02]  /*6be0*/  IADD3 R2, P0, R0, R18, RZ ;  /* 0x0000001200027210 */ /* 0x000fe40007f1e0ff */
[----:B------:R-:W2:Y:S03]  /*6bf0*/  SHFL.IDX PT, R0, R12, 0x1, 0x181f ;  /* 0x00381f000c007f89 */ /* 0x000ea600000e0000 */
[----:B------:R-:W-:Y:S01]  /*6c00*/  IMAD.X R3, R4, 0x1, R15, P0 ;  /* 0x0000000104037824 */ /* 0x000fe200000e060f */
[----:B------:R-:W-:Y:S01]  /*6c10*/  ISETP.GE.AND P0, PT, R177, c[0x0][0x1d4], PT ;  /* 0x00007500b1007a0c */ /* 0x000fe20003f06270 */
[----:B------:R3:W4:Y:S03]  /*6c20*/  SHFL.IDX PT, R4, R5, 0x1, 0x181f ;  /* 0x00381f0005047f89 */ /* 0x00072600000e0000 */
[----:B------:R-:W-:-:S09]  /*6c30*/  SEL R11, RZ, 0x10, P0 ;  /* 0x00000010ff0b7807 */ /* 0x000fd20000000000 */
[----:B------:R1:W-:Y:S01]  /*6c40*/  LDGSTS.E.BYPASS.LTC128B.128 [R204+0xc100], [R8.64], !P0 ;  /* 0x0c10000008cc7fae */ /* 0x0003e2000c101d46 */
[----:B------:R-:W-:-:S04]  /*6c50*/  ISETP.GE.AND P0, PT, R186, c[0x0][0x1d4], PT ;  /* 0x00007500ba007a0c */ /* 0x000fc80003f06270 */
[----:B------:R-:W-:-:S09]  /*6c60*/  SEL R10, RZ, 0x10, P0 ;  /* 0x00000010ff0a7807 */ /* 0x000fd20000000000 */
[----:B------:R1:W-:Y:S01]  /*6c70*/  LDGSTS.E.BYPASS.LTC128B.128 [R204+0xe100], [R6.64], !P0 ;  /* 0x0e10000006cc7fae */ /* 0x0003e2000c101d46 */
[----:B------:R-:W-:-:S04]  /*6c80*/  ISETP.GE.AND P0, PT, R185, c[0x0][0x1d4], PT ;  /* 0x00007500b9007a0c */ /* 0x000fc80003f06270 */
[----:B-1-3--:R-:W-:-:S09]  /*6c90*/  SEL R5, RZ, 0x10, P0 ;  /* 0x00000010ff057807 */ /* 0x00afd20000000000 */
[----:B------:R1:W-:Y:S02]  /*6ca0*/  LDGSTS.E.BYPASS.LTC128B.128 [R204+0x10100], [R2.64], !P0 ;  /* 0x1010000002cc7fae */ /* 0x0003e4000c101d46 */
.L_x_2202:
[----:B-12-4-:R-:W-:-:S04]  /*6cb0*/  IADD3 R2, -R10, 0x10, RZ ;  /* 0x000000100a027810 */ /* 0x016fc80007ffe1ff */
[----:B------:R-:W-:-:S04]  /*6cc0*/  LOP3.LUT R2, R2, 0xf, RZ, 0xc0, !PT ;  /* 0x0000000f02027812 */ /* 0x000fc800078ec0ff */
[----:B------:R-:W-:Y:S02]  /*6cd0*/  IADD3 R6, P3, P0, R2, R0, R16 ;  /* 0x0000000002067210 */ /* 0x000fe4000787e010 */
[----:B------:R-:W-:Y:S02]  /*6ce0*/  IADD3 R2, -R11, 0x10, RZ ;  /* 0x000000100b027810 */ /* 0x000fe40007ffe1ff */
[----:B------:R-:W-:Y:S02]  /*6cf0*/  IADD3.X R7, RZ, R4, R13, P3, P0 ;  /* 0x00000004ff077210 */ /* 0x000fe40001fe040d */
        /* <DEDUP_REMOVED lines=16> */
.L_x_2066:
[----:B------:R-:W-:Y:S05]  /*6e00*/  BSYNC B0 ;  /* 0x0000000000007941 */ /* 0x000fea0003800000 */
.L_x_2065:
[----:B------:R-:W-:Y:S01]  /*6e10*/  IMAD.MOV.U32 R0, RZ, RZ, c[0x0][0x2c4] ;  /* 0x0000b100ff007624 */ /* 0x000fe200078e00ff */
[----:B------:R-:W0:Y:S01]  /*6e20*/  LDGDEPBAR ;  /* 0x00000000000079af */ /* 0x000e220000000000 */
[----:B-1----:R-:W-:Y:S01]  /*6e30*/  IMAD.MOV.U32 R3, RZ, RZ, c[0x0][0x32c] ;  /* 0x0000cb00ff037624 */ /* 0x002fe200078e00ff */
[----:B------:R-:W-:Y:S02]  /*6e40*/  IADD3 R173, R180, -0x2, RZ ;  /* 0xfffffffeb4ad7810 */ /* 0x000fe40007ffe0ff */
[----:B------:R-:W-:Y:S01]  /*6e50*/  ISETP.NE.AND P0, PT, R0, 0x1, PT ;  /* 0x000000010000780c */ /* 0x000fe20003f05270 */
[----:B------:R-:W-:-:S12]  /*6e60*/  IMAD.MOV.U32 R0, RZ, RZ, R203 ;  /* 0x000000ffff007224 */ /* 0x000fd800078e00cb */
[----:B------:R-:W-:-:S05]  /*6e70*/  @P0 IMAD.HI.U32 R2, R203, c[0x0][0x2c8], RZ ;  /* 0x0000b200cb020a27 */ /* 0x000fca00078e00ff */
[----:B------:R-:W-:Y:S02]  /*6e80*/  @P0 SHF.R.U32.HI R0, RZ, c[0x0][0x2cc], R2 ;  /* 0x0000b300ff000a19 */ /* 0x000fe40000011602 */
[----:B------:R-:W-:-:S03]  /*6e90*/  ISETP.GE.AND P0, PT, R3, 0x1, PT ;  /* 0x000000010300780c */ /* 0x000fc60003f06270 */
[----:B------:R-:W-:-:S05]  /*6ea0*/  IMAD.IADD R2, R218, 0x1, R0 ;  /* 0x00000001da027824 */ /* 0x000fca00078e0200 */
[----:B------:R-:W-:-:S05]  /*6eb0*/  IADD3 R0, R2, c[0x0][0x328], RZ ;  /* 0x0000ca0002007a10 */ /* 0x000fca0007ffe0ff */
[----:B------:R-:W-:Y:S05]  /*6ec0*/  @!P0 BRA `(.L_x_2069) ;  /* 0x0000013000008947 */ /* 0x000fea0003800000 */
        /* <DEDUP_REMOVED lines=11> */
.L_x_2071:
[----:B------:R-:W-:-:S04]  /*6f80*/  MOV R2, 0x1 ;  /* 0x0000000100027802 */ /* 0x000fc80000000f00 */
[----:B------:R-:W-:-:S13]  /*6f90*/  ISETP.NE.AND P0, PT, R2, c[0x0][0x32c], PT ;  /* 0x0000cb0002007a0c */ /* 0x000fda0003f05270 */
[----:B------:R-:W-:-:S05]  /*6fa0*/  @P0 IMAD.HI.U32 R2, R3, c[0x0][0x330], RZ ;  /* 0x0000cc0003020a27 */ /* 0x000fca00078e00ff */
[----:B------:R-:W-:Y:S02]  /*6fb0*/  @P0 SHF.R.U32.HI R3, RZ, c[0x0][0x334], R2 ;  /* 0x0000cd00ff030a19 */ /* 0x000fe40000011602 */
.L_x_2072:
[----:B------:R-:W-:Y:S05]  /*6fc0*/  BSYNC B0 ;  /* 0x0000000000007941 */ /* 0x000fea0003800000 */
.L_x_2070:
[----:B------:R-:W-:-:S05]  /*6fd0*/  MOV R2, c[0x0][0x32c] ;  /* 0x0000cb0000027a02 */ /* 0x000fca0000000f00 */
[----:B------:R-:W-:-:S05]  /*6fe0*/  IMAD R3, R3, R2, c[0x0][0x32c] ;  /* 0x0000cb0003037624 */ /* 0x000fca00078e0202 */
[----:B------:R-:W-:-:S04]  /*6ff0*/  IMNMX R0, R0, R3, PT ;  /* 0x0000000300007217 */ /* 0x000fc80003800200 */
.L_x_2069:
[----:B------:R-:W-:Y:S01]  /*7000*/  SHF.R.S32.HI R2, RZ, 0x1f, R0 ;  /* 0x0000001fff027819 */ /* 0x000fe20000011400 */
[----:B------:R-:W-:Y:S02]  /*7010*/  IMAD.MOV.U32 R163, RZ, RZ, 0x1 ;  /* 0x00000001ffa37424 */ /* 0x000fe400078e00ff */
[----:B------:R-:W-:Y:S01]  /*7020*/  IMAD.MOV.U32 R178, RZ, RZ, RZ ;  /* 0x000000ffffb27224 */ /* 0x000fe200078e00ff */
[----:B------:R-:W-:-:S04]  /*7030*/  LEA.HI R0, R2, R0, RZ, 0x6 ;  /* 0x0000000002007211 */ /* 0x000fc800078f30ff */
[----:B------:R-:W-:-:S04]  /*7040*/  SHF.R.S32.HI R0, RZ, 0x6, R0 ;  /* 0x00000006ff007819 */ /* 0x000fc80000011400 */
[----:B------:R-:W-:-:S04]  /*7050*/  IMNMX R192, R188, R0, !PT ;  /* 0x00000000bcc07217 */ /* 0x000fc80007800200 */
[----:B------:R-:W-:-:S13]  /*7060*/  ISETP.GE.AND P0, PT, R173, R192, PT ;  /* 0x000000c0ad00720c */ /* 0x000fda0003f06270 */
[----:B------:R-:W-:Y:S05]  /*7070*/  @!P0 BRA `(.L_x_2073) ;  /* 0x00003aa000008947 */ /* 0x000fea0003800000 */
[----:B------:R-:W-:Y:S01]  /*7080*/  ISETP.GE.AND P0, PT, R177, c[0x0][0x1d4], PT ;  /* 0x00007500b1007a0c */ /* 0x000fe20003f06270 */
[----:B------:R-:W-:Y:S01]  /*7090*/  IMAD.MOV.U32 R103, RZ, RZ, R100 ;  /* 0x000000ffff677224 */ /* 0x000fe200078e0064 */
[----:B------:R-:W-:Y:S01]  /*70a0*/  LOP3.LUT R213, R213, 0xfffffffb, RZ, 0xc0, !PT ;  /* 0xfffffffbd5d57812 */ /* 0x000fe200078ec0ff */
[----:B------:R-:W-:Y:S02]  /*70b0*/  IMAD.MOV.U32 R102, RZ, RZ, R101 ;  /* 0x000000ffff667224 */ /* 0x000fe400078e0065 */
[----:B------:R-:W-:Y:S02]  /*70c0*/  IMAD.MOV.U32 R176, RZ, RZ, R173 ;  /* 0x000000ffffb07224 */ /* 0x000fe400078e00ad */
[----:B------:R-:W-:Y:S02]  /*70d0*/  IMAD.MOV.U32 R178, RZ, RZ, RZ ;  /* 0x000000ffffb27224 */ /* 0x000fe400078e00ff */
[----:B------:R-:W-:-:S04]  /*70e0*/  IMAD.MOV.U32 R163, RZ, RZ, 0x1 ;  /* 0x00000001ffa37424 */ /* 0x000fc800078e00ff */
[----:B------:R-:W-:Y:S02]  /*70f0*/  @P0 LOP3.LUT R213, R213, 0x4, RZ, 0xfc, !PT ;  /* 0x00000004d5d50812 */ /* 0x000fe400078efcff */
[----:B------:R-:W-:Y:S02]  /*7100*/  ISETP.GE.AND P0, PT, R186, c[0x0][0x1d4], PT ;  /* 0x00007500ba007a0c */ /* 0x000fe40003f06270 */
[----:B------:R-:W-:-:S11]  /*7110*/  LOP3.LUT R213, R213, 0xfffffffd, RZ, 0xc0, !PT ;  /* 0xfffffffdd5d57812 */ /* 0x000fd600078ec0ff */
[----:B------:R-:W-:Y:S02]  /*7120*/  @P0 LOP3.LUT R213, R213, 0x2, RZ, 0xfc, !PT ;  /* 0x00000002d5d50812 */ /* 0x000fe400078efcff */
.L_x_2090:
[----:B------:R-:W-:Y:S04]  /*7130*/  DEPBAR.LE SB0, 0x2 ;  /* 0x000080800000791a */ /* 0x000fe80000000000 */
[----:B------:R-:W-:Y:S01]  /*7140*/  WARPSYNC 0xffffffff ;  /* 0xffffffff00007948 */ /* 0x000fe20003800000 */
[----:B------:R-:W-:Y:S01]  /*7150*/  BAR.SYNC.DEFER_BLOCKING 0x0 ;  /* 0x0000000000007b1d */ /* 0x000fe20000010000 */
[----:B------:R-:W-:Y:S01]  /*7160*/  IMAD R161, R163, 0x6000, RZ ;  /* 0x00006000a3a17824 */ /* 0x000fe200078e02ff */
[----:B------:R-:W-:Y:S04]  /*7170*/  ISETP.GE.AND P0, PT, R188, R176, PT ;  /* 0x000000b0bc00720c */ /* 0x000fe80003f06270 */
[----:B------:R-:W-:Y:S04]  /*7180*/  IADD3 R0, R170, R161, RZ ;  /* 0x000000a1aa007210 */ /* 0x000fe80007ffe0ff */
[----:B------:R-:W-:Y:S01]  /*7190*/  IADD3 R100, R168, R0, RZ ;  /* 0x00000000a8647210 */ /* 0x000fe20007ffe0ff */
        /* <DEDUP_REMOVED lines=35> */
[----:B------:R4:W3:Y:S02]  /*73d0*/  SHFL.IDX PT, R5, R12, RZ, 0x181f ;  /* 0x00181fff0c057589 */ /* 0x0008e400000e0000 */
.L_x_2203:
[----:B------:R-:W-:-:S05]  /*73e0*/  BRA.DIV ~URZ, `(.L_x_2077) ;  /* 0x0000fff27f007947 */ /* 0x000fca000b800000 */
[----:B------:R-:W5:Y:S01]  /*73f0*/  SHFL.IDX PT, R2, R13, RZ, 0x181f ;  /* 0x00181fff0d027589 */ /* 0x000f6200000e0000 */
[----:B------:R-:W-:Y:S01]  /*7400*/  ISETP.GE.AND P4, PT, R177, c[0x0][0x1d4], PT ;  /* 0x00007500b1007a0c */ /* 0x000fe20003f86270 */
[----:B------:R-:W-:Y:S01]  /*7410*/  IMAD R4, R178, 0x6000, R206 ;  /* 0x00006000b2047824 */ /* 0x000fe200078e02ce */
[----:B------:R-:W-:Y:S04]  /*7420*/  ISETP.GE.AND P3, PT, R186, c[0x0][0x1d4], PT ;  /* 0x00007500ba007a0c */ /* 0x000fe80003f66270 */
[----:B------:R-:W-:Y:S02]  /*7430*/  SEL R15, RZ, 0x10, P3 ;  /* 0x00000010ff0f7807 */ /* 0x000fe40001800000 */
[C---:B-----5:R-:W-:Y:S05]  /*7440*/  IADD3 R6, P0, R2.reuse, R28, RZ ;  /* 0x0000001c02067210 */ /* 0x060fea0007f1e0ff */
[C---:B---3--:R-:W-:Y:S05]  /*7450*/  IMAD.X R7, R5.reuse, 0x1, R20, P0 ;  /* 0x0000000105077824 */ /* 0x048fea00000e0614 */
[----:B------:R-:W-:Y:S01]  /*7460*/  @!PT LDS RZ, [RZ] ;  /* 0x00000000fffff984 */ /* 0x000fe20000000800 */
[----:B------:R-:W-:Y:S01]  /*7470*/  @!PT LDS RZ, [RZ] ;  /* 0x00000000fffff984 */ /* 0x000fe20000000800 */
[----:B------:R3:W-:Y:S02]  /*7480*/  LDGSTS.E.BYPASS.LTC128B.128 [R4], [R6.64], !P4 ;  /* 0x0000000006047fae */ /* 0x0007e4000e101d46 */
[C---:B---3--:R-:W-:Y:S05]  /*7490*/  IADD3 R6, P0, R2.reuse, R23, RZ ;  /* 0x0000001702067210 */ /* 0x048fea0007f1e0ff */
[C---:B------:R-:W-:Y:S01]  /*74a0*/  IMAD.X R7, R5.reuse, 0x1, R21, P0 ;  /* 0x0000000105077824 */ /* 0x040fe200000e0615 */
[----:B------:R-:W-:Y:S04]  /*74b0*/  IADD3 R2, P0, R2, R29, RZ ;  /* 0x0000001d02027210 */ /* 0x000fe80007f1e0ff */
[----:B------:R3:W-:Y:S01]  /*74c0*/  LDGSTS.E.BYPASS.LTC128B.128 [R4+0x2000], [R6.64], !P3 ;  /* 0x0200000006047fae */ /* 0x0007e2000d901d46 */
[----:B------:R-:W-:Y:S01]  /*74d0*/  IMAD.X R3, R5, 0x1, R22, P0 ;  /* 0x0000000105037824 */ /* 0x000fe200000e0616 */
[----:B------:R-:W-:Y:S02]  /*74e0*/  ISETP.GE.AND P0, PT, R185, c[0x0][0x1d4], PT ;  /* 0x00007500b9007a0c */ /* 0x000fe40003f06270 */
[----:B------:R4:W2:Y:S02]  /*74f0*/  SHFL.IDX PT, R5, R12, 0x1, 0x181f ;  /* 0x00381f000c057f89 */ /* 0x0008a400000e0000 */
[----:B------:R-:W-:Y:S09]  /*7500*/  SEL R14, RZ, 0x10, P0 ;  /* 0x00000010ff0e7807 */ /* 0x000ff20000000000 */
[----:B------:R5:W-:Y:S01]  /*7510*/  LDGSTS.E.BYPASS.LTC128B.128 [R4+0x4000], [R2.64], !P0 ;  /* 0x0400000002047fae */ /* 0x000be2000c101d46 */
[----:B---3--:R-:W-:Y:S03]  /*7520*/  SEL R7, RZ, 0x10, P4 ;  /* 0x00000010ff077807 */ /* 0x008fe60002000000 */
[----:B-----5:R4:W3:Y:S04]  /*7530*/  SHFL.IDX PT, R2, R13, 0x1, 0x181f ;  /* 0x00381f000d027f89 */ /* 0x0208e800000e0000 */
.L_x_2204:
[----:B--2---:R-:W-:Y:S02]  /*7540*/  IADD3 R3, -R15, 0x10, RZ ;  /* 0x000000100f037810 */ /* 0x004fe40007ffe1ff */
[----:B------:R-:W-:Y:S02]  /*7550*/  ISETP.NE.U32.AND P6, PT, R7, RZ, PT ;  /* 0x000000ff0700720c */ /* 0x000fe40003fc5070 */
[----:B------:R-:W-:Y:S04]  /*7560*/  LOP3.LUT R3, R3, 0xf, RZ, 0xc0, !PT ;  /* 0x0000000f03037812 */ /* 0x000fe800078ec0ff */
[-C--:B---3--:R-:W-:Y:S02]  /*7570*/  IADD3 R6, P3, P0, R3, R2.reuse, R23 ;  /* 0x0000000203067210 */ /* 0x088fe4000787e017 */
[----:B------:R-:W-:Y:S02]  /*7580*/  IADD3 R3, -R7, 0x10, RZ ;  /* 0x0000001007037810 */ /* 0x000fe40007ffe1ff */
[-C--:B------:R-:W-:Y:S02]  /*7590*/  IADD3.X R7, RZ, R5.reuse, R21, P3, P0 ;  /* 0x00000005ff077210 */ /* 0x080fe40001fe0415 */
[----:B------:R-:W-:Y:S04]  /*75a0*/  LOP3.LUT R3, R3, 0xf, RZ, 0xc0, !PT ;  /* 0x0000000f03037812 */ /* 0x000fe800078ec0ff */
[-C--:B----4-:R-:W-:Y:S02]  /*75b0*/  IADD3 R12, P5, P4, R3, R2.reuse, R28 ;  /* 0x00000002030c7210 */ /* 0x090fe40007cbe01c */
[C---:B------:R-:W-:Y:S02]  /*75c0*/  IADD3 R3, -R14.reuse, 0x10, RZ ;  /* 0x000000100e037810 */ /* 0x040fe40007ffe1ff */
[-C--:B------:R-:W-:Y:S02]  /*75d0*/  IADD3.X R13, RZ, R5.reuse, R20, P5, P4 ;  /* 0x00000005ff0d7210 */ /* 0x080fe40002fe8414 */
[----:B------:R-:W-:Y:S03]  /*75e0*/  LOP3.LUT R3, R3, 0xf, RZ, 0xc0, !PT ;  /* 0x0000000f03037812 */ /* 0x000fe600078ec0ff */
[----:B------:R-:W-:Y:S01]  /*75f0*/  @!PT LDS RZ, [RZ] ;  /* 0x00000000fffff984 */ /* 0x000fe20000000800 */
[----:B------:R-:W-:Y:S01]  /*7600*/  @!PT LDS RZ, [RZ] ;  /* 0x00000000fffff984 */ /* 0x000fe20000000800 */
[----:B------:R-:W-:Y:S01]  /*7610*/  @!PT LDS RZ, [RZ] ;  /* 0x00000000fffff984 */ /* 0x000fe20000000800 */
[----:B------:R2:W-:Y:S01]  /*7620*/  LDGSTS.E.BYPASS.LTC128B.128.ZFILL [R4+0x1000], [R12.64], P6 ;  /* 0x010000000c047fae */ /* 0x0005e2000b141d46 */
[----:B------:R-:W-:Y:S04]  /*7630*/  IADD3 R2, P3, P0, R3, R2, R29 ;  /* 0x0000000203027210 */ /* 0x000fe8000787e01d */
[----:B------:R-:W-:Y:S02]  /*7640*/  IADD3.X R3, RZ, R5, R22, P3, P0 ;  /* 0x00000005ff037210 */ /* 0x000fe40001fe0416 */
[----:B------:R-:W-:Y:S11]  /*7650*/  ISETP.NE.U32.AND P0, PT, R15, RZ, PT ;  /* 0x000000ff0f00720c */ /* 0x000ff60003f05070 */
[----:B------:R-:W-:Y:S02]  /*7660*/  @!UPT UIADD3 URZ, URZ, URZ, URZ ;  /* 0x0000003f3f3ff290 */ /* 0x000fe4000fffe03f */
[----:B------:R2:W-:Y:S01]  /*7670*/  LDGSTS.E.BYPASS.LTC128B.128.ZFILL [R4+0x3000], [R6.64], P0 ;  /* 0x0300000006047fae */ /* 0x0005e20008141d46 */
[----:B------:R-:W-:Y:S11]  /*7680*/  ISETP.NE.U32.AND P0, PT, R14, RZ, PT ;  /* 0x000000ff0e00720c */ /* 0x000ff60003f05070 */
[----:B------:R-:W-:Y:S02]  /*7690*/  @!UPT UIADD3 URZ, URZ, URZ, URZ ;  /* 0x0000003f3f3ff290 */ /* 0x000fe4000fffe03f */
[----:B------:R2:W-:Y:S02]  /*76a0*/  LDGSTS.E.BYPASS.LTC128B.128.ZFILL [R4+0x5000], [R2.64], P0 ;  /* 0x0500000002047fae */ /* 0x0005e40008141d46 */
.L_x_2075:
[----:B------:R-:W-:Y:S05]  /*76b0*/  BSYNC B0 ;  /* 0x0000000000007941 */ /* 0x000fea0003800000 */
.L_x_2074:
[----:B------:R-:W0:Y:S01]  /*76c0*/  LDGDEPBAR ;  /* 0x00000000000079af */ /* 0x000e220000000000 */
[----:B------:R-:W-:Y:S01]  /*76d0*/  WARPSYNC 0xffffffff ;  /* 0xffffffff00007948 */ /* 0x000fe20003800000 */
[C---:B--23--:R-:W-:Y:S01]  /*76e0*/  HMMA.16816.F32.BF16 R4, R32.reuse, R8, RZ ;  /* 0x000000082004723c */ /* 0x04cfe200000418ff */
[----:B------:R-:W-:Y:S01]  /*76f0*/  IMAD.MOV.U32 R173, RZ, RZ, c[0x0][0x2c4] ;  /* 0x0000b100ffad7624 */ /* 0x000fe200078e00ff */
[----:B------:R-:W-:Y:S01]  /*7700*/  ULDC UR4, c[0x0][0x324] ;  /* 0x0000c90000047ab9 */ /* 0x000fe20000000800 */
[----:B------:R-:W-:Y:S01]  /*7710*/  ISETP.GE.AND P0, PT, R178, 0x1, PT ;  /* 0x00000001b200780c */ /* 0x000fe20003f06270 */
[----:B------:R-:W-:Y:S01]  /*7720*/  IMAD.IADD R160, R162, 0x1, R0 ;  /* 0x00000001a2a07824 */ /* 0x000fe200078e0200 */
[----:B------:R-:W-:Y:S01]  /*7730*/  IADD3 R2, R178, 0x1, RZ ;  /* 0x00000001b2027810 */ /* 0x000fe20007ffe0ff */
[----:B------:R-:W-:Y:S01]  /*7740*/  IMAD.IADD R101, R162, 0x1, R100 ;  /* 0x00000001a2657824 */ /* 0x000fe200078e0264 */
[----:B------:R-:W-:Y:S01]  /*7750*/  ISETP.NE.AND P3, PT, R173, 0x1, PT ;  /* 0x00000001ad00780c */ /* 0x000fe20003f65270 */
[C---:B------:R-:W-:Y:S01]  /*7760*/  HMMA.16816.F32.BF16 R8, R32.reuse, R10, RZ ;  /* 0x0000000a2008723c */ /* 0x040fe200000418ff */
[----:B------:R-:W-:Y:S01]  /*7770*/  IMAD.IADD R3, R168, 0x1, R0 ;  /* 0x00000001a8037824 */ /* 0x000fe200078e0200 */
[----:B------:R-:W-:Y:S02]  /*7780*/  ULOP3.LUT UR4, URZ, UR4, URZ, 0x33, !UPT ;  /* 0x000000043f047292 */ /* 0x000fe4000f8e333f */
[----:B------:R-:W-:Y:S01]  /*7790*/  SEL R178, R2, RZ, !P0 ;  /* 0x000000ff02b27207 */ /* 0x000fe20004000000 */
[----:B------:R-:W-:Y:S01]  /*77a0*/  IMAD.MOV.U32 R173, RZ, RZ, c[0x0][0x32c] ;  /* 0x0000cb00ffad7624 */ /* 0x000fe200078e00ff */
[----:B------:R-:W-:Y:S02]  /*77b0*/  IADD3 R2, R168, R0, R162 ;  /* 0x00000000a8027210 */ /* 0x000fe40007ffe0a2 */
[C---:B----4-:R-:W-:Y:S02]  /*77c0*/  HMMA.16816.F32.BF16 R12, R32.reuse, R16, RZ ;  /* 0x00000010200c723c */ /* 0x050fe400000418ff */
[----:B------:R-:W-:Y:S06]  /*77d0*/  ISETP.GE.AND P4, PT, R173, 0x1, PT ;  /* 0x00000001ad00780c */ /* 0x000fec0003f86270 */
        /* <DEDUP_REMOVED lines=30> */
[----:B------:R-:W-:Y:S01]  /*79c0*/  LDSM.16.M88.4 R152, [R3+0x5800] ;  /* 0x005800000398783b */ /* 0x000fe20000000200 */
[C---:B-1----:R-:W-:Y:S08]  /*79d0*/  HMMA.16816.F32.BF16 R4, R140.reuse, R144, R4 ;  /* 0x000000908c04723c */ /* 0x042ff00000041804 */
[C---:B------:R-:W-:Y:S01]  /*79e0*/  HMMA.16816.F32.BF16 R8, R140.reuse, R146, R8 ;  /* 0x000000928c08723c */ /* 0x040fe20000041808 */
[----:B------:R-:W-:Y:S07]  /*79f0*/  LDSM.16.M88.4 R144, [R164+0x4000] ;  /* 0x00400000a490783b */ /* 0x000fee0000000200 */
[C---:B--2---:R-:W-:Y:S08]  /*7a00*/  HMMA.16816.F32.BF16 R12, R140.reuse, R136, R12 ;  /* 0x000000888c0c723c */ /* 0x044ff0000004180c */
[C---:B------:R-:W-:Y:S01]  /*7a10*/  HMMA.16816.F32.BF16 R16, R140.reuse, R138, R16 ;  /* 0x0000008a8c10723c */ /* 0x040fe20000041810 */
[----:B------:R-:W1:Y:S07]  /*7a20*/  LDSM.16.M88.4 R136, [R101+0x1800] ;  /* 0x001800006588783b */ /* 0x000e6e0000000200 */
[C---:B------:R-:W-:Y:S08]  /*7a30*/  HMMA.16816.F32.BF16 R20, R140.reuse, R148, R20 ;  /* 0x000000948c14723c */ /* 0x040ff00000041814 */
[C---:B------:R-:W-:Y:S01]  /*7a40*/  HMMA.16816.F32.BF16 R24, R140.reuse, R150, R24 ;  /* 0x000000968c18723c */ /* 0x040fe20000041818 */
[----:B------:R-:W2:Y:S07]  /*7a50*/  LDSM.16.M88.4 R148, [R0+0x2000] ;  /* 0x002000000094783b */ /* 0x000eae0000000200 */
[C---:B-1----:R-:W-:Y:S08]  /*7a60*/  HMMA.16816.F32.BF16 R28, R140.reuse, R136, R28 ;  /* 0x000000888c1c723c */ /* 0x042ff0000004181c */
[----:B------:R-:W-:Y:S01]  /*7a70*/  HMMA.16816.F32.BF16 R32, R140, R138, R32 ;  /* 0x0000008a8c20723c */ /* 0x000fe20000041820 */
[----:B------:R-:W1:Y:S06]  /*7a80*/  LDSM.16.M88.4 R136, [R0+0x2800] ;  /* 0x002800000088783b */ /* 0x000e6c0000000200 */
[----:B------:R-:W3:Y:S01]  /*7a90*/  LDSM.16.M88.4 R140, [R0+0x3000] ;  /* 0x00300000008c783b */ /* 0x000ee20000000200 */
        /* <DEDUP_REMOVED lines=8> */
[----:B------:R-:W1:Y:S07]  /*7b20*/  LDSM.16.M88.4 R140, [R100+0x2000] ;  /* 0x00200000648c783b */ /* 0x000e6e0000000200 */
[C---:B--2---:R-:W-:Y:S08]  /*7b30*/  HMMA.16816.F32.BF16 R28, R144.reuse, R148, R28 ;  /* 0x00000094901c723c */ /* 0x044ff0000004181c */
[----:B------:R-:W-:Y:S01]  /*7b40*/  HMMA.16816.F32.BF16 R32, R144, R150, R32 ;  /* 0x000000969020723c */ /* 0x000fe20000041820 */
[----:B------:R-:W2:Y:S06]  /*7b50*/  LDSM.16.M88.4 R144, [R3+0x2800] ;  /* 0x002800000390783b */ /* 0x000eac0000000200 */
        /* <DEDUP_REMOVED lines=48> */
[----:B------:R2:W3:Y:S07]  /*7e60*/  LDSM.16.M88.4 R148, [R100+0x4000] ;  /* 0x004000006494783b */ /* 0x0004ee0000000200 */
[C---:B-1----:R-:W-:Y:S08]  /*7e70*/  HMMA.16816.F32.BF16 R28, R140.reuse, R144, R28 ;  /* 0x000000908c1c723c */ /* 0x042ff0000004181c */
[----:B------:R-:W-:Y:S01]  /*7e80*/  HMMA.16816.F32.BF16 R32, R140, R146, R32 ;  /* 0x000000928c20723c */ /* 0x000fe20000041820 */
[----:B------:R-:W1:Y:S06]  /*7e90*/  LDSM.16.M88.4 R140, [R3+0x4800] ;  /* 0x00480000038c783b */ /* 0x000e6c0000000200 */
[----:B------:R-:W4:Y:S01]  /*7ea0*/  LDSM.16.M88.4 R144, [R3+0x5000] ;  /* 0x005000000390783b */ /* 0x000f220000000200 */
[----:B--2---:R-:W-:Y:S04]  /*7eb0*/  IMAD.IADD R100, R212, 0x1, R203 ;  /* 0x00000001d4647824 */ /* 0x004fe800078e02cb */
[----:B------:R-:W-:Y:S05]  /*7ec0*/  @P3 IMAD.HI.U32 R0, R100, c[0x0][0x2c8], RZ ;  /* 0x0000b20064003a27 */ /* 0x000fea00078e00ff */
[----:B------:R-:W-:Y:S05]  /*7ed0*/  @P3 SHF.R.U32.HI R100, RZ, c[0x0][0x2cc], R0 ;  /* 0x0000b300ff643a19 */ /* 0x000fea0000011600 */
[----:B------:R-:W-:Y:S01]  /*7ee0*/  SHFL.IDX PT, R3, R100, RZ, 0x1c1f ;  /* 0x001c1fff64037589 */ /* 0x000fe200000e0000 */
[C---:B---3--:R-:W-:Y:S08]  /*7ef0*/  HMMA.16816.F32.BF16 R4, R136.reuse, R148, R4 ;  /* 0x000000948804723c */ /* 0x048ff00000041804 */
[C---:B------:R-:W-:Y:S01]  /*7f00*/  HMMA.16816.F32.BF16 R8, R136.reuse, R150, R8 ;  /* 0x000000968808723c */ /* 0x040fe20000041808 */
[----:B------:R-:W-:Y:S07]  /*7f10*/  LDSM.16.M88.4 R148, [R160+0x4800] ;  /* 0x00480000a094783b */ /* 0x000fee0000000200 */
[C---:B-1----:R-:W-:Y:S08]  /*7f20*/  HMMA.16816.F32.BF16 R12, R136.reuse, R140, R12 ;  /* 0x0000008c880c723c */ /* 0x042ff0000004180c */
[C---:B------:R-:W-:Y:S01]  /*7f30*/  HMMA.16816.F32.BF16 R16, R136.reuse, R142, R16 ;  /* 0x0000008e8810723c */ /* 0x040fe20000041810 */
[----:B------:R-:W-:Y:S07]  /*7f40*/  LDSM.16.M88.4 R140, [R167+0x8000] ;  /* 0x00800000a78c783b */ /* 0x000fee0000000200 */
[C---:B----4-:R-:W-:Y:S08]  /*7f50*/  HMMA.16816.F32.BF16 R20, R136.reuse, R144, R20 ;  /* 0x000000908814723c */ /* 0x050ff00000041814 */
        /* <DEDUP_REMOVED lines=20> */
[C---:B------:R-:W-:Y:S07]  /*80a0*/  HMMA.16816.F32.BF16 R8, R136.reuse, R146, R8 ;  /* 0x000000928808723c */ /* 0x040fee0000041808 */
[----:B------:R-:W-:Y:S01]  /*80b0*/  IMAD.SHL.U32 R147, R176, 0x40, RZ ;  /* 0x00000040b0937824 */ /* 0x000fe200078e00ff */
[C---:B------:R-:W-:Y:S04]  /*80c0*/  HMMA.16816.F32.BF16 R12, R136.reuse, R148, R12 ;  /* 0x00000094880c723c */ /* 0x040fe8000004180c */
[----:B------:R-:W-:Y:S04]  /*80d0*/  IADD3 R0, -R191, 0x1, -R147 ;  /* 0x00000001bf007810 */ /* 0x000fe80007ffe993 */
[C---:B------:R-:W-:Y:S04]  /*80e0*/  HMMA.16816.F32.BF16 R16, R136.reuse, R150, R16 ;  /* 0x000000968810723c */ /* 0x040fe80000041810 */
[----:B------:R-:W-:Y:S04]  /*80f0*/  IADD3 R0, -R190, R0, R189 ;  /* 0x00000000be007210 */ /* 0x000fe80007ffe1bd */
[C---:B--2---:R-:W-:Y:S04]  /*8100*/  HMMA.16816.F32.BF16 R20, R136.reuse, R140, R20 ;  /* 0x0000008c8814723c */ /* 0x044fe80000041814 */
[C---:B------:R-:W-:Y:S04]  /*8110*/  IADD3 R101, R0.reuse, UR4, RZ ;  /* 0x0000000400657c10 */ /* 0x040fe8000fffe0ff */
[C---:B------:R-:W-:Y:S08]  /*8120*/  HMMA.16816.F32.BF16 R24, R136.reuse, R142, R24 ;  /* 0x0000008e8818723c */ /* 0x040ff00000041818 */
[C---:B---3--:R-:W-:Y:S08]  /*8130*/  HMMA.16816.F32.BF16 R28, R136.reuse, R152, R28 ;  /* 0x00000098881c723c */ /* 0x048ff0000004181c */
[----:B------:R-:W-:Y:S07]  /*8140*/  HMMA.16816.F32.BF16 R32, R136, R154, R32 ;  /* 0x0000009a8820723c */ /* 0x000fee0000041820 */
[----:B------:R-:W-:Y:S01]  /*8150*/  IADD3 R139, R0, c[0x0][0x328], RZ ;  /* 0x0000ca00008b7a10 */ /* 0x000fe20007ffe0ff */
[--C-:B------:R-:W-:Y:S04]  /*8160*/  IMAD.IADD R0, R101, 0x1, R3.reuse ;  /* 0x0000000165007824 */ /* 0x100fe800078e0203 */
[----:B------:R-:W-:Y:S01]  /*8170*/  IMAD.IADD R2, R139, 0x1, R3 ;  /* 0x000000018b027824 */ /* 0x000fe200078e0203 */
[----:B------:R-:W-:-:S05]  /*8180*/  @!P4 BRA `(.L_x_2078) ;  /* 0x000001800000c947 */ /* 0x000fca0003800000 */
[----:B------:R-:W-:Y:S01]  /*8190*/  IADD3 R3, -R190, R189, R3 ;  /* 0x000000bdbe037210 */ /* 0x000fe20007ffe103 */
[----:B------:R-:W-:Y:S03]  /*81a0*/  BSSY B0, `(.L_x_2079) ;  /* 0x0000011000007945 */ /* 0x000fe60003800000 */
        /* <DEDUP_REMOVED lines=11> */
.L_x_2080:
[----:B------:R-:W-:Y:S04]  /*8260*/  MOV R136, c[0x0][0x32c] ;  /* 0x0000cb0000887a02 */ /* 0x000fe80000000f00 */
[----:B------:R-:W-:Y:S11]  /*8270*/  ISETP.NE.AND P0, PT, R136, 0x1, PT ;  /* 0x000000018800780c */ /* 0x000ff60003f05270 */
[----:B------:R-:W-:Y:S02]  /*8280*/  @!UPT UIADD3 URZ, URZ, URZ, URZ ;  /* 0x0000003f3f3ff290 */ /* 0x000fe4000fffe03f */
[----:B------:R-:W-:Y:S05]  /*8290*/  @P0 IMAD.HI.U32 R136, R3, c[0x0][0x330], RZ ;  /* 0x0000cc0003880a27 */ /* 0x000fea00078e00ff */
[----:B------:R-:W-:Y:S02]  /*82a0*/  @P0 SHF.R.U32.HI R3, RZ, c[0x0][0x334], R136 ;  /* 0x0000cd00ff030a19 */ /* 0x000fe40000011688 */
.L_x_2081:
[----:B------:R-:W-:Y:S05]  /*82b0*/  BSYNC B0 ;  /* 0x0000000000007941 */ /* 0x000fea0003800000 */
.L_x_2079:
[----:B------:R-:W-:Y:S04]  /*82c0*/  IMAD R3, R3, c[0x0][0x32c], -R147 ;  /* 0x0000cb0003037a24 */ /* 0x000fe800078e0a93 */
[----:B------:R-:W-:Y:S05]  /*82d0*/  IMAD.IADD R3, R3, 0x1, -R191 ;  /* 0x0000000103037824 */ /* 0x000fea00078e0abf */
[----:B------:R-:W-:Y:S02]  /*82e0*/  IMNMX R0, R0, R3, !PT ;  /* 0x0000000300007217 */ /* 0x000fe40007800200 */
[----:B------:R-:W-:Y:S04]  /*82f0*/  IADD3 R3, R3, c[0x0][0x32c], RZ ;  /* 0x0000cb0003037a10 */ /* 0x000fe80007ffe0ff */
[----:B------:R-:W-:Y:S02]  /*8300*/  IMNMX R2, R2, R3, PT ;  /* 0x0000000302027217 */ /* 0x000fe40003800200 */
.L_x_2078:
        /* <DEDUP_REMOVED lines=47> */
[----:B------:R-:W1:Y:S02]  /*8600*/  SHFL.IDX PT, R0, R100, 0x1, 0x1c1f ;  /* 0x003c1f0064007f89 */ /* 0x000e6400000e0000 */
[----:B------:R-:W-:Y:S04]  /*8610*/  ISETP.LT.OR P0, PT, R2, 0x3a, P0 ;  /* 0x0000003a0200780c */ /* 0x000fe80000701670 */
[----:B------:R-:W-:Y:S01]  /*8620*/  FSEL R5, R33, -INF , !P0 ;  /* 0xff80000021057808 */ /* 0x000fe20004000000 */
[--C-:B-1----:R-:W-:Y:S02]  /*8630*/  IMAD.IADD R3, R139, 0x1, R0.reuse ;  /* 0x000000018b037824 */ /* 0x102fe400078e0200 */
        /* <DEDUP_REMOVED lines=15> */
.L_x_2084:
[----:B------:R-:W-:Y:S04]  /*8730*/  MOV R4, c[0x0][0x32c] ;  /* 0x0000cb0000047a02 */ /* 0x000fe80000000f00 */
[----:B------:R-:W-:Y:S11]  /*8740*/  ISETP.NE.AND P0, PT, R4, 0x1, PT ;  /* 0x000000010400780c */ /* 0x000ff60003f05270 */
[----:B------:R-:W-:Y:S02]  /*8750*/  @!UPT UIADD3 URZ, URZ, URZ, URZ ;  /* 0x0000003f3f3ff290 */ /* 0x000fe4000fffe03f */
[----:B------:R-:W-:Y:S05]  /*8760*/  @P0 IMAD.HI.U32 R4, R0, c[0x0][0x330], RZ ;  /* 0x0000cc0000040a27 */ /* 0x000fea00078e00ff */
[----:B------:R-:W-:Y:S02]  /*8770*/  @P0 SHF.R.U32.HI R0, RZ, c[0x0][0x334], R4 ;  /* 0x0000cd00ff000a19 */ /* 0x000fe40000011604 */
.L_x_2085:
[----:B------:R-:W-:Y:S05]  /*8780*/  BSYNC B0 ;  /* 0x0000000000007941 */ /* 0x000fea0003800000 */
.L_x_2083:
[----:B------:R-:W-:Y:S04]  /*8790*/  IMAD R0, R0, c[0x0][0x32c], -R147 ;  /* 0x0000cb0000007a24 */ /* 0x000fe800078e0a93 */
[----:B------:R-:W-:Y:S05]  /*87a0*/  IMAD.IADD R0, R0, 0x1, -R191 ;  /* 0x0000000100007824 */ /* 0x000fea00078e0abf */
[----:B------:R-:W-:Y:S02]  /*87b0*/  IMNMX R2, R2, R0, !PT ;  /* 0x0000000002027217 */ /* 0x000fe40007800200 */
[----:B------:R-:W-:Y:S04]  /*87c0*/  IADD3 R0, R0, c[0x0][0x32c], RZ ;  /* 0x0000cb0000007a10 */ /* 0x000fe80007ffe0ff */
[----:B------:R-:W-:Y:S02]  /*87d0*/  IMNMX R3, R3, R0, PT ;  /* 0x0000000003037217 */ /* 0x000fe40003800200 */
.L_x_2082:
[----:B------:R-:W-:Y:S01]  /*87e0*/  FMNMX.FTZ R0, R141, R102, !PT ;  /* 0x000000668d007209 */ /* 0x000fe20007810000 */
[----:B------:R-:W-:Y:S04]  /*87f0*/  DEPBAR.LE SB0, 0x2 ;  /* 0x000080800000791a */ /* 0x000fe80000000000 */
[----:B------:R-:W-:Y:S01]  /*8800*/  FMNMX.FTZ R0, R144, R0, !PT ;  /* 0x0000000090007209 */ /* 0x000fe20007810000 */
[----:B------:R-:W-:Y:S03]  /*8810*/  BAR.SYNC.DEFER_BLOCKING 0x0 ;  /* 0x0000000000007b1d */ /* 0x000fe60000010000 */
        /* <DEDUP_REMOVED lines=14> */
[----:B------:R-:W1:Y:S01]  /*8900*/  SHFL.BFLY PT, R4, R0, 0x2, 0x1f ;  /* 0x0c401f0000047f89 */ /* 0x000e6200000e0000 */
[----:B------:R-:W-:Y:S01]  /*8910*/  BSSY B0, `(.L_x_2086) ;  /* 0x0000215000007945 */ /* 0x000fe20003800000 */
[----:B-1----:R-:W-:Y:S06]  /*8920*/  FMNMX.FTZ R0, R0, R4, !PT ;  /* 0x0000000400007209 */ /* 0x002fec0007810000 */
[----:B------:R-:W1:Y:S02]  /*8930*/  SHFL.BFLY PT, R4, R0, 0x1, 0x1f ;  /* 0x0c201f0000047f89 */ /* 0x000e6400000e0000 */
[----:B-1----:R-:W-:Y:S04]  /*8940*/  FMNMX.FTZ R101, R0, R4, !PT ;  /* 0x0000000400657209 */ /* 0x002fe80007810000 */
[C---:B------:R-:W-:Y:S01]  /*8950*/  FSETP.NEU.FTZ.AND P0, PT, R101.reuse, -INF , PT ;  /* 0xff8000006500780b */ /* 0x040fe20003f1d000 */
[C---:B------:R-:W-:Y:S03]  /*8960*/  FMUL.FTZ R4, R101.reuse, c[0x0][0x2d0] ;  /* 0x0000b40065047a20 */ /* 0x040fe60000410000 */
[----:B------:R-:W-:Y:S02]  /*8970*/  FSEL R0, R101, RZ, P0 ;  /* 0x000000ff65007208 */ /* 0x000fe40000000000 */
[----:B------:R-:W-:Y:S02]  /*8980*/  FSEL R4, R4, RZ, P0 ;  /* 0x000000ff04047208 */ /* 0x000fe40000000000 */
[----:B------:R-:W-:Y:S01]  /*8990*/  ISETP.GT.AND P0, PT, R2, RZ, P3 ;  /* 0x000000ff0200720c */ /* 0x000fe20001f04270 */
[----:B------:R-:W-:Y:S02]  /*89a0*/  FADD.FTZ R0, -R0, R102 ;  /* 0x0000006600007221 */ /* 0x000fe40000010100 */
[--C-:B------:R-:W-:Y:S01]  /*89b0*/  FFMA.FTZ R153, R137, c[0x0][0x2d0], -R4.reuse ;  /* 0x0000b40089997a23 */ /* 0x100fe20000010804 */
[----:B------:R-:W-:Y:S01]  /*89c0*/  ISETP.LT.OR P0, PT, R3, 0x1, P0 ;  /* 0x000000010300780c */ /* 0x000fe20000701670 */
[--C-:B------:R-:W-:Y:S02]  /*89d0*/  FFMA.FTZ R21, R141, c[0x0][0x2d0], -R4.reuse ;  /* 0x0000b4008d157a23 */ /* 0x100fe40000010804 */
[--C-:B------:R-:W-:Y:S01]  /*89e0*/  FFMA.FTZ R28, R142, c[0x0][0x2d0], -R4.reuse ;  /* 0x0000b4008e1c7a23 */ /* 0x100fe20000010804 */
[----:B------:R-:W-:Y:S01]  /*89f0*/  FSEL R6, R6, -INF , !P0 ;  /* 0xff80000006067808 */ /* 0x000fe20004000000 */
[--C-:B------:R-:W-:Y:S01]  /*8a00*/  FFMA.FTZ R25, R143, c[0x0][0x2d0], -R4.reuse ;  /* 0x0000b4008f197a23 */ /* 0x100fe20000010804 */
[----:B------:R-:W-:Y:S01]  /*8a10*/  ISETP.GT.AND P0, PT, R2, 0x1, P3 ;  /* 0x000000010200780c */ /* 0x000fe20001f04270 */
[--C-:B------:R-:W-:Y:S02]  /*8a20*/  FFMA.FTZ R24, R144, c[0x0][0x2d0], -R4.reuse ;  /* 0x0000b40090187a23 */ /* 0x100fe40000010804 */
[----:B------:R-:W-:Y:S01]  /*8a30*/  FMUL.FTZ R0, R0, c[0x0][0x2d0] ;  /* 0x0000b40000007a20 */ /* 0x000fe20000410000 */
[----:B------:R-:W-:Y:S01]  /*8a40*/  ISETP.LT.OR P0, PT, R3, 0x2, P0 ;  /* 0x000000020300780c */ /* 0x000fe20000701670 */
[--C-:B------:R-:W-:Y:S02]  /*8a50*/  FFMA.FTZ R179, R5, c[0x0][0x2d0], -R4.reuse ;  /* 0x0000b40005b37a23 */ /* 0x100fe40000010804 */
[----:B------:R-:W-:Y:S01]  /*8a60*/  MUFU.EX2 R5, R21 ;  /* 0x0000001500057308 */ /* 0x000fe20000000800 */
[----:B------:R-:W-:Y:S01]  /*8a70*/  FSEL R7, R7, -INF , !P0 ;  /* 0xff80000007077808 */ /* 0x000fe20004000000 */
[--C-:B------:R-:W-:Y:S01]  /*8a80*/  FFMA.FTZ R181, R9, c[0x0][0x2d0], -R4.reuse ;  /* 0x0000b40009b57a23 */ /* 0x100fe20000010804 */
[----:B------:R-:W-:Y:S01]  /*8a90*/  ISETP.GT.AND P0, PT, R2, 0x8, P3 ;  /* 0x000000080200780c */ /* 0x000fe20001f04270 */
[--C-:B------:R-:W-:Y:S02]  /*8aa0*/  FFMA.FTZ R146, R140, c[0x0][0x2d0], -R4.reuse ;  /* 0x0000b4008c927a23 */ /* 0x100fe40000010804 */
[--C-:B------:R-:W-:Y:S01]  /*8ab0*/  FFMA.FTZ R145, R138, c[0x0][0x2d0], -R4.reuse ;  /* 0x0000b4008a917a23 */ /* 0x100fe20000010804 */
[----:B------:R-:W-:Y:S01]  /*8ac0*/  ISETP.LT.OR P0, PT, R3, 0x9, P0 ;  /* 0x000000090300780c */ /* 0x000fe20000701670 */
[--C-:B------:R-:W-:Y:S02]  /*8ad0*/  FFMA.FTZ R152, R136, c[0x0][0x2d0], -R4.reuse ;  /* 0x0000b40088987a23 */ /* 0x100fe40000010804 */
[----:B------:R-:W1:Y:S01]  /*8ae0*/  MUFU.EX2 R0, R0 ;  /* 0x0000000000007308 */ /* 0x000e620000000800 */
[----:B------:R-:W-:Y:S01]  /*8af0*/  FSEL R102, R10, -INF , !P0 ;  /* 0xff8000000a667808 */ /* 0x000fe20004000000 */
[--C-:B------:R-:W-:Y:S01]  /*8b00*/  FFMA.FTZ R173, R20, c[0x0][0x2d0], -R4.reuse ;  /* 0x0000b40014ad7a23 */ /* 0x100fe20000010804 */
[----:B------:R-:W-:Y:S01]  /*8b10*/  ISETP.GT.AND P0, PT, R2, 0x9, P3 ;  /* 0x000000090200780c */ /* 0x000fe20001f04270 */
[--C-:B------:R-:W-:Y:S02]  /*8b20*/  FFMA.FTZ R160, R17, c[0x0][0x2d0], -R4.reuse ;  /* 0x0000b40011a07a23 */ /* 0x100fe40000010804 */
[--C-:B------:R-:W-:Y:S01]  /*8b30*/  FFMA.FTZ R159, R16, c[0x0][0x2d0], -R4.reuse ;  /* 0x0000b400109f7a23 */ /* 0x100fe20000010804 */
[----:B------:R-:W-:Y:S01]  /*8b40*/  ISETP.LT.OR P0, PT, R3, 0xa, P0 ;  /* 0x0000000a0300780c */ /* 0x000fe20000701670 */
[--C-:B------:R-:W-:Y:S02]  /*8b50*/  FFMA.FTZ R158, R13, c[0x0][0x2d0], -R4.reuse ;  /* 0x0000b4000d9e7a23 */ /* 0x100fe40000010804 */
[--C-:B------:R-:W-:Y:S01]  /*8b60*/  FFMA.FTZ R182, R12, c[0x0][0x2d0], -R4.reuse ;  /* 0x0000b4000cb67a23 */ /* 0x100fe20000010804 */
[----:B------:R-:W-:Y:S01]  /*8b70*/  FSEL R137, R11, -INF , !P0 ;  /* 0xff8000000b897808 */ /* 0x000fe20004000000 */
[----:B------:R-:W-:Y:S01]  /*8b80*/  FFMA.FTZ R180, R8, c[0x0][0x2d0], -R4 ;  /* 0x0000b40008b47a23 */ /* 0x000fe20000010804 */
[----:B------:R-:W-:Y:S01]  /*8b90*/  ISETP.GT.AND P0, PT, R2, 0x10, P3 ;  /* 0x000000100200780c */ /* 0x000fe20001f04270 */
[----:B------:R2:W-:Y:S03]  /*8ba0*/  MUFU.EX2 R8, R25 ;  /* 0x0000001900087308 */ /* 0x0005e60000000800 */
[C---:B------:R-:W-:Y:S04]  /*8bb0*/  ISETP.LT.OR P0, PT, R3.reuse, 0x11, P0 ;  /* 0x000000110300780c */ /* 0x040fe80000701670 */
[----:B------:R-:W-:Y:S02]  /*8bc0*/  FSEL R141, R14, -INF , !P0 ;  /* 0xff8000000e8d7808 */ /* 0x000fe40004000000 */
[----:B------:R-:W-:Y:S01]  /*8bd0*/  ISETP.GT.AND P0, PT, R2, 0x11, P3 ;  /* 0x000000110200780c */ /* 0x000fe20001f04270 */
[C---:B-1----:R-:W-:Y:S02]  /*8be0*/  FMUL.FTZ R17, R0.reuse, R121 ;  /* 0x0000007900117220 */ /* 0x042fe40000410000 */
[C---:B------:R-:W-:Y:S01]  /*8bf0*/  FMUL.FTZ R9, R0.reuse, R129 ;  /* 0x0000008100097220 */ /* 0x040fe20000410000 */
[----:B------:R-:W-:Y:S01]  /*8c00*/  ISETP.LT.OR P0, PT, R3, 0x12, P0 ;  /* 0x000000120300780c */ /* 0x000fe20000701670 */
[C---:B------:R-:W-:Y:S02]  /*8c10*/  FMUL.FTZ R32, R0.reuse, R104 ;  /* 0x0000006800207220 */ /* 0x040fe40000410000 */
[C---:B------:R-:W-:Y:S01]  /*8c20*/  FMUL.FTZ R33, R0.reuse, R105 ;  /* 0x0000006900217220 */ /* 0x040fe20000410000 */
[----:B------:R-:W-:Y:S01]  /*8c30*/  FSEL R142, R15, -INF , !P0 ;  /* 0xff8000000f8e7808 */ /* 0x000fe20004000000 */
[----:B------:R-:W-:Y:S01]  /*8c40*/  FMUL.FTZ R12, R0, R124 ;  /* 0x0000007c000c7220 */ /* 0x000fe20000410000 */
[----:B------:R-:W-:Y:S01]  /*8c50*/  ISETP.GT.AND P0, PT, R2, 0x18, P3 ;  /* 0x000000180200780c */ /* 0x000fe20001f04270 */
[C---:B------:R-:W-:Y:S01]  /*8c60*/  FMUL.FTZ R13, R0.reuse, R125 ;  /* 0x0000007d000d7220 */ /* 0x040fe20000410000 */
[----:B------:R-:W-:Y:S01]  /*8c70*/  MUFU.EX2 R124, R173 ;  /* 0x000000ad007c7308 */ /* 0x000fe20000000800 */
[C---:B------:R-:W-:Y:S01]  /*8c80*/  FMUL.FTZ R16, R0.reuse, R120 ;  /* 0x0000007800107220 */ /* 0x040fe20000410000 */
[C---:B------:R-:W-:Y:S01]  /*8c90*/  ISETP.LT.OR P0, PT, R3.reuse, 0x19, P0 ;  /* 0x000000190300780c */ /* 0x040fe20000701670 */
[C---:B------:R-:W-:Y:S02]  /*8ca0*/  FMUL.FTZ R20, R0.reuse, R116 ;  /* 0x0000007400147220 */ /* 0x040fe40000410000 */
[----:B------:R-:W-:Y:S01]  /*8cb0*/  FMUL.FTZ R21, R0, R117 ;  /* 0x0000007500157220 */ /* 0x000fe20000410000 */
[----:B------:R-:W-:Y:S01]  /*8cc0*/  FSEL R143, R18, -INF , !P0 ;  /* 0xff800000128f7808 */ /* 0x000fe20004000000 */
[----:B--2---:R-:W-:Y:S01]  /*8cd0*/  FMUL.FTZ R25, R0, R113 ;  /* 0x0000007100197220 */ /* 0x004fe20000410000 */
[----:B------:R-:W-:Y:S01]  /*8ce0*/  ISETP.GT.AND P0, PT, R2, 0x19, P3 ;  /* 0x000000190200780c */ /* 0x000fe20001f04270 */
[C---:B------:R-:W-:Y:S01]  /*8cf0*/  FMUL.FTZ R29, R0.reuse, R109 ;  /* 0x0000006d001d7220 */ /* 0x040fe20000410000 */
[----:B------:R-:W-:Y:S01]  /*8d00*/  MUFU.EX2 R125, R160 ;  /* 0x000000a0007d7308 */ /* 0x000fe20000000800 */
[C---:B------:R-:W-:Y:S01]  /*8d10*/  FMUL.FTZ R36, R0.reuse, R36 ;  /* 0x0000002400247220 */ /* 0x040fe20000410000 */
[----:B------:R-:W-:Y:S01]  /*8d20*/  ISETP.LT.OR P0, PT, R3, 0x1a, P0 ;  /* 0x0000001a0300780c */ /* 0x000fe20000701670 */
[C---:B------:R-:W-:Y:S02]  /*8d30*/  FMUL.FTZ R37, R0.reuse, R37 ;  /* 0x0000002500257220 */ /* 0x040fe40000410000 */
[C---:B------:R-:W-:Y:S01]  /*8d40*/  FMUL.FTZ R40, R0.reuse, R40 ;  /* 0x0000002800287220 */ /* 0x040fe20000410000 */
[----:B------:R-:W-:Y:S01]  /*8d50*/  FSEL R144, R19, -INF , !P0 ;  /* 0xff80000013907808 */ /* 0x000fe20004000000 */
[----:B------:R-:W-:Y:S01]  /*8d60*/  FMUL.FTZ R41, R0, R41 ;  /* 0x0000002900297220 */ /* 0x000fe20000410000 */
[----:B------:R-:W-:Y:S01]  /*8d70*/  ISETP.GT.AND P0, PT, R2, 0x20, P3 ;  /* 0x000000200200780c */ /* 0x000fe20001f04270 */
[C---:B------:R-:W-:Y:S02]  /*8d80*/  FMUL.FTZ R44, R0.reuse, R44 ;  /* 0x0000002c002c7220 */ /* 0x040fe40000410000 */
[C---:B------:R-:W-:Y:S01]  /*8d90*/  FMUL.FTZ R45, R0.reuse, R45 ;  /* 0x0000002d002d7220 */ /* 0x040fe20000410000 */
[C---:B------:R-:W-:Y:S01]  /*8da0*/  ISETP.LT.OR P0, PT, R3.reuse, 0x21, P0 ;  /* 0x000000210300780c */ /* 0x040fe20000701670 */
[C---:B------:R-:W-:Y:S02]  /*8db0*/  FMUL.FTZ R48, R0.reuse, R48 ;  /* 0x0000003000307220 */ /* 0x040fe40000410000 */
[----:B------:R-:W-:Y:S01]  /*8dc0*/  FMUL.FTZ R49, R0, R49 ;  /* 0x0000003100317220 */ /* 0x000fe20000410000 */
[----:B------:R-:W-:Y:S01]  /*8dd0*/  FSEL R148, R22, -INF , !P0 ;  /* 0xff80000016947808 */ /* 0x000fe20004000000 */
[----:B------:R-:W-:Y:S01]  /*8de0*/  FMUL.FTZ R52, R0, R52 ;  /* 0x0000003400347220 */ /* 0x000fe20000410000 */
[----:B------:R-:W-:Y:S01]  /*8df0*/  ISETP.GT.AND P0, PT, R2, 0x21, P3 ;  /* 0x000000210200780c */ /* 0x000fe20001f04270 */
[C---:B------:R-:W-:Y:S02]  /*8e00*/  FMUL.FTZ R53, R0.reuse, R53 ;  /* 0x0000003500357220 */ /* 0x040fe40000410000 */
        /* <DEDUP_REMOVED lines=34> */
[----:B------:R-:W-:Y:S03]  /*9030*/  FMUL.FTZ R97, R0, R97 ;  /* 0x0000006100617220 */ /* 0x000fe60000410000 */
[----:B------:R-:W-:Y:S02]  /*9040*/  FSEL R155, R31, -INF , !P0 ;  /* 0xff8000001f9b7808 */ /* 0x000fe40004000000 */
[----:B------:R-:W-:Y:S04]  /*9050*/  ISETP.GT.AND P0, PT, R2, 0x38, P3 ;  /* 0x000000380200780c */ /* 0x000fe80001f04270 */
[C---:B------:R-:W-:Y:S04]  /*9060*/  ISETP.LT.OR P0, PT, R3.reuse, 0x39, P0 ;  /* 0x000000390300780c */ /* 0x040fe80000701670 */
[----:B------:R-:W-:Y:S02]  /*9070*/  FSEL R157, R34, -INF , !P0 ;  /* 0xff800000229d7808 */ /* 0x000fe40004000000 */
[----:B------:R-:W-:Y:S01]  /*9080*/  ISETP.GT.AND P0, PT, R2, 0x39, P3 ;  /* 0x000000390200780c */ /* 0x000fe20001f04270 */
[----:B------:R-:W-:Y:S03]  /*9090*/  FFMA.FTZ R2, R0, R183, R5 ;  /* 0x000000b700027223 */ /* 0x000fe60000010005 */
[----:B------:R-:W-:Y:S02]  /*90a0*/  ISETP.LT.OR P0, PT, R3, 0x3a, P0 ;  /* 0x0000003a0300780c */ /* 0x000fe40000701670 */
[----:B------:R-:W1:Y:S02]  /*90b0*/  MUFU.EX2 R3, R24 ;  /* 0x0000001800037308 */ /* 0x000e640000000800 */
[----:B------:R-:W-:Y:S01]  /*90c0*/  FSEL R156, R35, -INF , !P0 ;  /* 0xff800000239c7808 */ /* 0x000fe20004000000 */
[C---:B-1----:R-:W-:Y:S01]  /*90d0*/  FADD.FTZ R4, R3.reuse, R2 ;  /* 0x0000000203047221 */ /* 0x042fe20000010000 */
[----:B------:R-:W-:Y:S01]  /*90e0*/  FMNMX.FTZ R2, R6, R103, !PT ;  /* 0x0000006706027209 */ /* 0x000fe20007810000 */
[----:B------:R-:W-:Y:S01]  /*90f0*/  FMUL.FTZ R24, R0, R112 ;  /* 0x0000007000187220 */ /* 0x000fe20000410000 */
[----:B------:R-:W-:Y:S01]  /*9100*/  F2FP.BF16.PACK_AB R136, R3, R5 ;  /* 0x000000050388723e */ /* 0x000fe200000010ff */
[----:B------:R-:W-:Y:S01]  /*9110*/  FADD.FTZ R4, R8, R4 ;  /* 0x0000000408047221 */ /* 0x000fe20000010000 */
[----:B------:R-:W-:Y:S02]  /*9120*/  FMNMX.FTZ R2, R7, R2, !PT ;  /* 0x0000000207027209 */ /* 0x000fe40007810000 */
[----:B------:R-:W1:Y:S02]  /*9130*/  MUFU.EX2 R5, R28 ;  /* 0x0000001c00057308 */ /* 0x000e640000000800 */
[----:B------:R-:W-:Y:S04]  /*9140*/  FMNMX.FTZ R2, R102, R2, !PT ;  /* 0x0000000266027209 */ /* 0x000fe80007810000 */
[----:B------:R-:W-:Y:S04]  /*9150*/  FMNMX.FTZ R2, R137, R2, !PT ;  /* 0x0000000289027209 */ /* 0x000fe80007810000 */
[----:B------:R-:W-:Y:S04]  /*9160*/  FMNMX.FTZ R2, R141, R2, !PT ;  /* 0x000000028d027209 */ /* 0x000fe80007810000 */
[----:B------:R-:W-:Y:S04]  /*9170*/  FMNMX.FTZ R2, R142, R2, !PT ;  /* 0x000000028e027209 */ /* 0x000fe80007810000 */
[----:B------:R-:W-:Y:S04]  /*9180*/  FMNMX.FTZ R2, R143, R2, !PT ;  /* 0x000000028f027209 */ /* 0x000fe80007810000 */
[----:B------:R-:W-:Y:S01]  /*9190*/  FMNMX.FTZ R2, R144, R2, !PT ;  /* 0x0000000290027209 */ /* 0x000fe20007810000 */
[C---:B-1----:R-:W-:Y:S01]  /*91a0*/  FADD.FTZ R140, R5.reuse, R4 ;  /* 0x00000004058c7221 */ /* 0x042fe20000010000 */
[----:B------:R-:W-:Y:S01]  /*91b0*/  F2FP.BF16.PACK_AB R138, R5, R8 ;  /* 0x00000008058a723e */ /* 0x000fe200000010ff */
[----:B------:R-:W-:Y:S01]  /*91c0*/  FMUL.FTZ R8, R0, R128 ;  /* 0x0000008000087220 */ /* 0x000fe20000410000 */
[----:B------:R-:W-:Y:S01]  /*91d0*/  FMNMX.FTZ R2, R148, R2, !PT ;  /* 0x0000000294027209 */ /* 0x000fe20007810000 */
[C---:B------:R-:W-:Y:S02]  /*91e0*/  FMUL.FTZ R4, R0.reuse, R132 ;  /* 0x0000008400047220 */ /* 0x040fe40000410000 */
[C---:B------:R-:W-:Y:S01]  /*91f0*/  FMUL.FTZ R5, R0.reuse, R133 ;  /* 0x0000008500057220 */ /* 0x040fe20000410000 */
[----:B------:R-:W-:Y:S01]  /*9200*/  FMNMX.FTZ R2, R149, R2, !PT ;  /* 0x0000000295027209 */ /* 0x000fe20007810000 */
[----:B------:R-:W-:Y:S01]  /*9210*/  FMUL.FTZ R28, R0, R108 ;  /* 0x0000006c001c7220 */ /* 0x000fe20000410000 */
[----:B------:R-:W-:Y:S02]  /*9220*/  MUFU.EX2 R132, R159 ;  /* 0x0000009f00847308 */ /* 0x000fe40000000800 */
        /* <DEDUP_REMOVED lines=9> */
[----:B-1----:R-:W-:Y:S04]  /*92c0*/  FMNMX.FTZ R100, R2, R3, !PT ;  /* 0x0000000302647209 */ /* 0x002fe80007810000 */
[C---:B------:R-:W-:Y:S01]  /*92d0*/  FSETP.NEU.FTZ.AND P0, PT, R100.reuse, -INF , PT ;  /* 0xff8000006400780b */ /* 0x040fe20003f1d000 */
[C---:B------:R-:W-:Y:S03]  /*92e0*/  FMUL.FTZ R3, R100.reuse, c[0x0][0x2d0] ;  /* 0x0000b40064037a20 */ /* 0x040fe60000410000 */
[----:B------:R-:W-:Y:S05]  /*92f0*/  FSEL R2, R100, RZ, P0 ;  /* 0x000000ff64027208 */ /* 0x000fea0000000000 */
[----:B------:R-:W-:Y:S01]  /*9300*/  FADD.FTZ R2, -R2, R103 ;  /* 0x0000006702027221 */ /* 0x000fe20000010100 */
[----:B------:R-:W-:Y:S03]  /*9310*/  FSEL R103, R3, RZ, P0 ;  /* 0x000000ff03677208 */ /* 0x000fe60000000000 */
[----:B------:R-:W-:Y:S02]  /*9320*/  FMUL.FTZ R2, R2, c[0x0][0x2d0] ;  /* 0x0000b40002027a20 */ /* 0x000fe40000410000 */
[--C-:B------:R-:W-:Y:S02]  /*9330*/  FFMA.FTZ R3, R6, c[0x0][0x2d0], -R103.reuse ;  /* 0x0000b40006037a23 */ /* 0x100fe40000010867 */
[--C-:B------:R-:W-:Y:S02]  /*9340*/  FFMA.FTZ R7, R7, c[0x0][0x2d0], -R103.reuse ;  /* 0x0000b40007077a23 */ /* 0x100fe40000010867 */
[----:B------:R-:W1:Y:S01]  /*9350*/  MUFU.EX2 R2, R2 ;  /* 0x0000000200027308 */ /* 0x000e620000000800 */
[--C-:B------:R-:W-:Y:S02]  /*9360*/  FFMA.FTZ R0, R102, c[0x0][0x2d0], -R103.reuse ;  /* 0x0000b40066007a23 */ /* 0x100fe40000010867 */
[----:B------:R-:W-:Y:S07]  /*9370*/  FFMA.FTZ R109, R144, c[0x0][0x2d0], -R103 ;  /* 0x0000b400906d7a23 */ /* 0x000fee0000010867 */
[----:B------:R-:W2:Y:S10]  /*9380*/  MUFU.EX2 R3, R3 ;  /* 0x0000000300037308 */ /* 0x000eb40000000800 */
[----:B------:R3:W-:Y:S01]  /*9390*/  MUFU.EX2 R121, R7 ;  /* 0x0000000700797308 */ /* 0x0007e20000000800 */
[C---:B-1----:R-:W-:Y:S02]  /*93a0*/  FMUL.FTZ R26, R2.reuse, R114 ;  /* 0x00000072021a7220 */ /* 0x042fe40000410000 */
[C---:B------:R-:W-:Y:S02]  /*93b0*/  FMUL.FTZ R10, R2.reuse, R130 ;  /* 0x00000082020a7220 */ /* 0x040fe40000410000 */
[C---:B------:R-:W-:Y:S05]  /*93c0*/  FMUL.FTZ R11, R2.reuse, R131 ;  /* 0x00000083020b7220 */ /* 0x040fea0000410000 */
        /* <DEDUP_REMOVED lines=9> */
[C---:B---3--:R-:W-:Y:S02]  /*9460*/  FMUL.FTZ R7, R2.reuse, R135 ;  /* 0x0000008702077220 */ /* 0x048fe40000410000 */
[C---:B------:R-:W-:Y:S02]  /*9470*/  FMUL.FTZ R22, R2.reuse, R118 ;  /* 0x0000007602167220 */ /* 0x040fe40000410000 */
[C---:B------:R-:W-:Y:S01]  /*9480*/  FMUL.FTZ R23, R2.reuse, R119 ;  /* 0x0000007702177220 */ /* 0x040fe20000410000 */
[----:B------:R-:W-:Y:S01]  /*9490*/  MUFU.EX2 R122, R109 ;  /* 0x0000006d007a7308 */ /* 0x000fe20000000800 */
[C---:B------:R-:W-:Y:S02]  /*94a0*/  FMUL.FTZ R27, R2.reuse, R115 ;  /* 0x00000073021b7220 */ /* 0x040fe40000410000 */
[C---:B--2---:R-:W-:Y:S02]  /*94b0*/  FFMA.FTZ R115, R2.reuse, R184, R3 ;  /* 0x000000b802737223 */ /* 0x044fe40000010003 */
        /* <DEDUP_REMOVED lines=22> */
[C---:B------:R-:W-:Y:S01]  /*9620*/  FMUL.FTZ R71, R2.reuse, R71 ;  /* 0x0000004702477220 */ /* 0x040fe20000410000 */
[----:B-1----:R-:W-:Y:S01]  /*9630*/  F2FP.BF16.PACK_AB R110, R127, R126 ;  /* 0x0000007e7f6e723e */ /* 0x002fe200000010ff */
        /* <DEDUP_REMOVED lines=14> */
[----:B------:R-:W-:Y:S01]  /*9720*/  IADD3 R2, R171, R161, RZ ;  /* 0x000000a1ab027210 */ /* 0x000fe20007ffe0ff */
[--C-:B------:R-:W-:Y:S01]  /*9730*/  FFMA.FTZ R0, R137, c[0x0][0x2d0], -R103.reuse ;  /* 0x0000b40089007a23 */ /* 0x100fe20000010867 */
[----:B------:R-:W-:Y:S02]  /*9740*/  F2FP.BF16.PACK_AB R137, R121, R3 ;  /* 0x000000037989723e */ /* 0x000fe400000010ff */
[----:B------:R-:W1:Y:S01]  /*9750*/  MUFU.EX2 R3, R146 ;  /* 0x0000009200037308 */ /* 0x000e620000000800 */
[----:B------:R-:W2:Y:S08]  /*9760*/  LDSM.16.MT88.4 R104, [R2] ;  /* 0x000000000268783b */ /* 0x000eb00000004200 */
[----:B------:R-:W-:Y:S01]  /*9770*/  LDSM.16.MT88.4 R128, [R2+0x1800] ;  /* 0x001800000280783b */ /* 0x000fe20000004200 */
[----:B------:R-:W3:Y:S10]  /*9780*/  MUFU.EX2 R113, R0 ;  /* 0x0000000000717308 */ /* 0x000ef40000000800 */
[----:B------:R-:W-:Y:S01]  /*9790*/  MUFU.EX2 R146, R182 ;  /* 0x000000b600927308 */ /* 0x000fe20000000800 */
[C---:B-1----:R-:W-:Y:S02]  /*97a0*/  F2FP.BF16.PACK_AB R108, R102.reuse, R3 ;  /* 0x00000003666c723e */ /* 0x042fe400000010ff */
[----:B---3--:R-:W-:Y:S01]  /*97b0*/  F2FP.BF16.PACK_AB R139, R113, R114 ;  /* 0x00000072718b723e */ /* 0x008fe200000010ff */
[----:B------:R-:W-:Y:S04]  /*97c0*/  FADD.FTZ R0, R3, R140 ;  /* 0x0000008c03007221 */ /* 0x000fe80000010000 */
[----:B------:R-:W-:Y:S01]  /*97d0*/  FADD.FTZ R123, R102, R0 ;  /* 0x00000000667b7221 */ /* 0x000fe20000010000 */
[C---:B------:R-:W-:Y:S01]  /*97e0*/  IADD3 R102, R169.reuse, R2, RZ ;  /* 0x00000002a9667210 */ /* 0x040fe20007ffe0ff */
[C---:B--2---:R-:W-:Y:S05]  /*97f0*/  HMMA.16816.F32.BF16 R4, R136.reuse, R104, R4 ;  /* 0x000000688804723c */ /* 0x044fea0000041804 */
[----:B------:R-:W-:Y:S03]  /*9800*/  IADD3 R0, R172, R161, RZ ;  /* 0x000000a1ac007210 */ /* 0x000fe60007ffe0ff */
[C---:B------:R-:W-:Y:S01]  /*9810*/  HMMA.16816.F32.BF16 R8, R136.reuse, R106, R8 ;  /* 0x0000006a8808723c */ /* 0x040fe20000041808 */
[----:B------:R-:W1:Y:S03]  /*9820*/  LDSM.16.MT88.4 R104, [R102] ;  /* 0x000000006668783b */ /* 0x000e660000004200 */
[----:B------:R-:W-:Y:S04]  /*9830*/  IADD3 R3, R169, R0, RZ ;  /* 0x00000000a9037210 */ /* 0x000fe80007ffe0ff */
        /* <DEDUP_REMOVED lines=31> */
[--C-:B------:R-:W-:Y:S01]  /*9a30*/  FFMA.FTZ R104, R141, c[0x0][0x2d0], -R103.reuse ;  /* 0x0000b4008d687a23 */ /* 0x100fe20000010867 */
[----:B------:R-:W-:Y:S03]  /*9a40*/  HMMA.16816.F32.BF16 R96, R136, R106, R96 ;  /* 0x0000006a8860723c */ /* 0x000fe60000041860 */
[----:B------:R1:W-:Y:S02]  /*9a50*/  MUFU.EX2 R112, R104 ;  /* 0x0000006800707308 */ /* 0x0003e40000000800 */
[--C-:B-1----:R-:W-:Y:S08]  /*9a60*/  FFMA.FTZ R104, R142, c[0x0][0x2d0], -R103.reuse ;  /* 0x0000b4008e687a23 */ /* 0x102ff00000010867 */
[----:B------:R1:W2:Y:S02]  /*9a70*/  MUFU.EX2 R120, R104 ;  /* 0x0000006800787308 */ /* 0x0002a40000000800 */
[--C-:B-1----:R-:W-:Y:S01]  /*9a80*/  FFMA.FTZ R104, R143, c[0x0][0x2d0], -R103.reuse ;  /* 0x0000b4008f687a23 */ /* 0x102fe20000010867 */
[----:B--2---:R-:W-:Y:S07]  /*9a90*/  F2FP.BF16.PACK_AB R109, R120, R112 ;  /* 0x00000070786d723e */ /* 0x004fee00000010ff */
[----:B------:R1:W2:Y:S02]  /*9aa0*/  MUFU.EX2 R116, R104 ;  /* 0x0000006800747308 */ /* 0x0002a40000000800 */
[----:B-1----:R-:W1:Y:S01]  /*9ab0*/  LDSM.16.MT88.4 R104, [R2+0x800] ;  /* 0x000800000268783b */ /* 0x002e620000004200 */
[----:B--2---:R-:W-:Y:S07]  /*9ac0*/  F2FP.BF16.PACK_AB R111, R122, R116 ;  /* 0x000000747a6f723e */ /* 0x004fee00000010ff */
        /* <DEDUP_REMOVED lines=35> */
[----:B------:R-:W-:Y:S01]  /*9d00*/  HMMA.16816.F32.BF16 R96, R108, R106, R96 ;  /* 0x0000006a6c60723c */ /* 0x000fe20000041860 */
[----:B------:R-:W1:Y:S01]  /*9d10*/  LDSM.16.MT88.4 R108, [R2+0x1000] ;  /* 0x00100000026c783b */ /* 0x000e620000004200 */
[----:B------:R-:W2:Y:S02]  /*9d20*/  MUFU.EX2 R148, R181 ;  /* 0x000000b500947308 */ /* 0x000ea40000000800 */
[--C-:B------:R-:W-:Y:S03]  /*9d30*/  FFMA.FTZ R105, R151, c[0x0][0x2d0], -R103.reuse ;  /* 0x0000b40097697a23 */ /* 0x100fe60000010867 */
[----:B------:R-:W-:Y:S05]  /*9d40*/  F2FP.BF16.PACK_AB R106, R152, R132 ;  /* 0x00000084986a723e */ /* 0x000fea00000010ff */
[----:B------:R3:W-:Y:S10]  /*9d50*/  MUFU.EX2 R117, R104 ;  /* 0x0000006800757308 */ /* 0x0007f40000000800 */
[----:B------:R4:W-:Y:S01]  /*9d60*/  MUFU.EX2 R145, R105 ;  /* 0x0000006900917308 */ /* 0x0009e20000000800 */
[----:B--2---:R-:W-:Y:S01]  /*9d70*/  F2FP.BF16.PACK_AB R136, R148, R146 ;  /* 0x000000929488723e */ /* 0x004fe200000010ff */
[----:B---3--:R-:W-:Y:S08]  /*9d80*/  FFMA.FTZ R104, R149, c[0x0][0x2d0], -R103 ;  /* 0x0000b40095687a23 */ /* 0x008ff00000010867 */
[----:B------:R-:W-:Y:S01]  /*9d90*/  MUFU.EX2 R149, R180 ;  /* 0x000000b400957308 */ /* 0x000fe20000000800 */
[----:B----4-:R-:W-:Y:S09]  /*9da0*/  FADD.FTZ R105, R126, R123 ;  /* 0x0000007b7e697221 */ /* 0x010ff20000010000 */
[----:B------:R2:W-:Y:S02]  /*9db0*/  MUFU.EX2 R118, R104 ;  /* 0x0000006800767308 */ /* 0x0005e40000000800 */
[----:B--2---:R-:W-:Y:S08]  /*9dc0*/  FFMA.FTZ R104, R150, c[0x0][0x2d0], -R103 ;  /* 0x0000b40096687a23 */ /* 0x004ff00000010867 */
[----:B------:R-:W2:Y:S10]  /*9dd0*/  MUFU.EX2 R150, R179 ;  /* 0x000000b300967308 */ /* 0x000eb40000000800 */
[----:B------:R3:W4:Y:S01]  /*9de0*/  MUFU.EX2 R119, R104 ;  /* 0x0000006800777308 */ /* 0x0007220000000800 */
[----:B--2---:R-:W-:Y:S01]  /*9df0*/  F2FP.BF16.PACK_AB R138, R150, R149 ;  /* 0x00000095968a723e */ /* 0x004fe200000010ff */
[----:B---3--:R-:W-:Y:S01]  /*9e00*/  FADD.FTZ R104, R121, R115 ;  /* 0x0000007379687221 */ /* 0x008fe20000010000 */
[----:B----4-:R-:W-:Y:S01]  /*9e10*/  F2FP.BF16.PACK_AB R107, R145, R119 ;  /* 0x00000077916b723e */ /* 0x010fe200000010ff */
[----:B------:R-:W-:Y:S01]  /*9e20*/  FADD.FTZ R121, R127, R105 ;  /* 0x000000697f797221 */ /* 0x000fe20000010000 */
[----:B------:R-:W-:Y:S01]  /*9e30*/  F2FP.BF16.PACK_AB R105, R118, R117 ;  /* 0x000000757669723e */ /* 0x000fe200000010ff */
[----:B------:R-:W-:Y:S04]  /*9e40*/  FADD.FTZ R104, R114, R104 ;  /* 0x0000006872687221 */ /* 0x000fe80000010000 */
[----:B------:R-:W-:Y:S04]  /*9e50*/  FADD.FTZ R104, R113, R104 ;  /* 0x0000006871687221 */ /* 0x000fe80000010000 */
[----:B------:R-:W-:Y:S02]  /*9e60*/  FADD.FTZ R104, R112, R104 ;  /* 0x0000006870687221 */ /* 0x000fe40000010000 */
[----:B------:R-:W2:Y:S02]  /*9e70*/  LDSM.16.MT88.4 R112, [R102+0x1000] ;  /* 0x001000006670783b */ /* 0x000ea40000004200 */
[----:B------:R-:W-:Y:S04]  /*9e80*/  FADD.FTZ R104, R120, R104 ;  /* 0x0000006878687221 */ /* 0x000fe80000010000 */
[----:B------:R-:W-:Y:S01]  /*9e90*/  FADD.FTZ R120, R116, R104 ;  /* 0x0000006874787221 */ /* 0x000fe20000010000 */
[----:B------:R-:W-:Y:S01]  /*9ea0*/  F2FP.BF16.PACK_AB R104, R125, R124 ;  /* 0x0000007c7d68723e */ /* 0x000fe200000010ff */
[----:B------:R-:W-:Y:S04]  /*9eb0*/  FFMA.FTZ R116, R154, c[0x0][0x2d0], -R103 ;  /* 0x0000b4009a747a23 */ /* 0x000fe80000010867 */
[----:B------:R3:W-:Y:S02]  /*9ec0*/  MUFU.EX2 R142, R116 ;  /* 0x00000074008e7308 */ /* 0x0007e40000000800 */
[C---:B-1----:R-:W-:Y:S08]  /*9ed0*/  HMMA.16816.F32.BF16 R4, R104.reuse, R108, R4 ;  /* 0x0000006c6804723c */ /* 0x042ff00000041804 */
[C---:B------:R-:W-:Y:S01]  /*9ee0*/  HMMA.16816.F32.BF16 R8, R104.reuse, R110, R8 ;  /* 0x0000006e6808723c */ /* 0x040fe20000041808 */
[----:B------:R-:W1:Y:S03]  /*9ef0*/  LDSM.16.MT88.4 R108, [R0+0x1000] ;  /* 0x00100000006c783b */ /* 0x000e660000004200 */
[----:B---3--:R-:W-:Y:S04]  /*9f00*/  FADD.FTZ R116, R124, R121 ;  /* 0x000000797c747221 */ /* 0x008fe80000010000 */
        /* <DEDUP_REMOVED lines=28> */
[----:B------:R-:W-:Y:S01]  /*a0d0*/  FFMA.FTZ R108, R155, c[0x0][0x2d0], -R103 ;  /* 0x0000b4009b6c7a23 */ /* 0x000fe20000010867 */
[C---:B------:R-:W-:Y:S03]  /*a0e0*/  HMMA.16816.F32.BF16 R88, R104.reuse, R110, R88 ;  /* 0x0000006e6858723c */ /* 0x040fe60000041858 */
[----:B------:R1:W3:Y:S01]  /*a0f0*/  MUFU.EX2 R141, R108 ;  /* 0x0000006c008d7308 */ /* 0x0002e20000000800 */
[----:B------:R-:W-:Y:S02]  /*a100*/  FADD.FTZ R109, R122, R120 ;  /* 0x000000787a6d7221 */ /* 0x000fe40000010000 */
[----:B------:R-:W4:Y:S02]  /*a110*/  LDSM.16.MT88.4 R120, [R102+0x1800] ;  /* 0x001800006678783b */ /* 0x000f240000004200 */
[----:B------:R-:W-:Y:S04]  /*a120*/  FADD.FTZ R109, R117, R109 ;  /* 0x0000006d756d7221 */ /* 0x000fe80000010000 */
[----:B------:R-:W-:Y:S02]  /*a130*/  FADD.FTZ R117, R125, R116 ;  /* 0x000000747d757221 */ /* 0x000fe40000010000 */
[----:B------:R-:W-:Y:S02]  /*a140*/  FADD.FTZ R116, R118, R109 ;  /* 0x0000006d76747221 */ /* 0x000fe40000010000 */
[----:B------:R-:W-:Y:S01]  /*a150*/  FADD.FTZ R144, R132, R117 ;  /* 0x0000007584907221 */ /* 0x000fe20000010000 */
[C---:B--2---:R-:W-:Y:S03]  /*a160*/  HMMA.16816.F32.BF16 R92, R104.reuse, R112, R92 ;  /* 0x00000070685c723c */ /* 0x044fe6000004185c */
[----:B------:R-:W-:Y:S05]  /*a170*/  FADD.FTZ R143, R119, R116 ;  /* 0x00000074778f7221 */ /* 0x000fea0000010000 */
[----:B------:R-:W-:Y:S01]  /*a180*/  HMMA.16816.F32.BF16 R96, R104, R114, R96 ;  /* 0x000000726860723c */ /* 0x000fe20000041860 */
[----:B------:R-:W-:Y:S03]  /*a190*/  LDSM.16.MT88.4 R104, [R3+0x1800] ;  /* 0x001800000368783b */ /* 0x000fe60000004200 */
[--C-:B-1----:R-:W-:Y:S01]  /*a1a0*/  FFMA.FTZ R108, R157, c[0x0][0x2d0], -R103.reuse ;  /* 0x0000b4009d6c7a23 */ /* 0x102fe20000010867 */
[----:B---3--:R-:W-:Y:S01]  /*a1b0*/  F2FP.BF16.PACK_AB R137, R141, R142 ;  /* 0x0000008e8d89723e */ /* 0x008fe200000010ff */
[----:B------:R-:W-:Y:S02]  /*a1c0*/  FFMA.FTZ R103, R156, c[0x0][0x2d0], -R103 ;  /* 0x0000b4009c677a23 */ /* 0x000fe40000010867 */
[----:B------:R1:W-:Y:S10]  /*a1d0*/  MUFU.EX2 R140, R108 ;  /* 0x0000006c008c7308 */ /* 0x0003f40000000800 */
[----:B------:R-:W2:Y:S01]  /*a1e0*/  MUFU.EX2 R103, R103 ;  /* 0x0000006700677308 */ /* 0x000ea20000000800 */
[----:B-1----:R-:W1:Y:S01]  /*a1f0*/  LDSM.16.MT88.4 R108, [R0+0x1800] ;  /* 0x00180000006c783b */ /* 0x002e620000004200 */
[----:B--2---:R-:W-:Y:S07]  /*a200*/  F2FP.BF16.PACK_AB R139, R103, R140 ;  /* 0x0000008c678b723e */ /* 0x004fee00000010ff */
[C---:B------:R-:W-:Y:S01]  /*a210*/  HMMA.16816.F32.BF16 R132, R136.reuse, R128, R4 ;  /* 0x000000808884723c */ /* 0x040fe20000041804 */
[----:B------:R-:W2:Y:S07]  /*a220*/  LDSM.16.MT88.4 R4, [R2+0x3800] ;  /* 0x003800000204783b */ /* 0x000eae0000004200 */
[C---:B------:R-:W-:Y:S01]  /*a230*/  HMMA.16816.F32.BF16 R128, R136.reuse, R130, R8 ;  /* 0x000000828880723c */ /* 0x040fe20000041808 */
[----:B------:R-:W3:Y:S07]  /*a240*/  LDSM.16.MT88.4 R8, [R102+0x3800] ;  /* 0x003800006608783b */ /* 0x000eee0000004200 */
[C---:B----4-:R-:W-:Y:S01]  /*a250*/  HMMA.16816.F32.BF16 R124, R136.reuse, R120, R12 ;  /* 0x00000078887c723c */ /* 0x050fe2000004180c */
[----:B------:R-:W4:Y:S07]  /*a260*/  LDSM.16.MT88.4 R12, [R0+0x3800] ;  /* 0x00380000000c783b */ /* 0x000f2e0000004200 */
[C---:B------:R-:W-:Y:S01]  /*a270*/  HMMA.16816.F32.BF16 R120, R136.reuse, R122, R16 ;  /* 0x0000007a8878723c */ /* 0x040fe20000041810 */
[----:B------:R-:W-:Y:S07]  /*a280*/  LDSM.16.MT88.4 R16, [R102+0x5800] ;  /* 0x005800006610783b */ /* 0x000fee0000004200 */
[C---:B-1----:R-:W-:Y:S01]  /*a290*/  HMMA.16816.F32.BF16 R116, R136.reuse, R108, R20 ;  /* 0x0000006c8874723c */ /* 0x042fe20000041814 */
[----:B------:R1:W-:Y:S07]  /*a2a0*/  LDSM.16.MT88.4 R20, [R0+0x5800] ;  /* 0x005800000014783b */ /* 0x0003ee0000004200 */
[C---:B------:R-:W-:Y:S08]  /*a2b0*/  HMMA.16816.F32.BF16 R112, R136.reuse, R110, R24 ;  /* 0x0000006e8870723c */ /* 0x040ff00000041818 */
[C---:B------:R-:W-:Y:S08]  /*a2c0*/  HMMA.16816.F32.BF16 R108, R136.reuse, R104, R28 ;  /* 0x00000068886c723c */ /* 0x040ff0000004181c */
[C---:B------:R-:W-:Y:S04]  /*a2d0*/  HMMA.16816.F32.BF16 R104, R136.reuse, R106, R32 ;  /* 0x0000006a8868723c */ /* 0x040fe80000041820 */
[----:B-1----:R-:W-:Y:S04]  /*a2e0*/  FADD.FTZ R0, R145, R143 ;  /* 0x0000008f91007221 */ /* 0x002fe80000010000 */
[C---:B--2---:R-:W-:Y:S04]  /*a2f0*/  HMMA.16816.F32.BF16 R36, R136.reuse, R4, R36 ;  /* 0x000000048824723c */ /* 0x044fe80000041824 */
[----:B------:R-:W-:Y:S04]  /*a300*/  FADD.FTZ R0, R142, R0 ;  /* 0x000000008e007221 */ /* 0x000fe80000010000 */
[C---:B------:R-:W-:Y:S01]  /*a310*/  HMMA.16816.F32.BF16 R40, R136.reuse, R6, R40 ;  /* 0x000000068828723c */ /* 0x040fe20000041828 */
[----:B------:R-:W1:Y:S03]  /*a320*/  LDSM.16.MT88.4 R4, [R3+0x3800] ;  /* 0x003800000304783b */ /* 0x000e660000004200 */
[----:B------:R-:W-:Y:S04]  /*a330*/  FADD.FTZ R0, R141, R0 ;  /* 0x000000008d007221 */ /* 0x000fe80000010000 */
[C---:B---3--:R-:W-:Y:S08]  /*a340*/  HMMA.16816.F32.BF16 R44, R136.reuse, R8, R44 ;  /* 0x00000008882c723c */ /* 0x048ff0000004182c */
[C---:B------:R-:W-:Y:S01]  /*a350*/  HMMA.16816.F32.BF16 R48, R136.reuse, R10, R48 ;  /* 0x0000000a8830723c */ /* 0x040fe20000041830 */
[----:B------:R2:W3:Y:S07]  /*a360*/  LDSM.16.MT88.4 R8, [R2+0x5800] ;  /* 0x005800000208783b */ /* 0x0004ee0000004200 */
[C---:B----4-:R-:W-:Y:S08]  /*a370*/  HMMA.16816.F32.BF16 R52, R136.reuse, R12, R52 ;  /* 0x0000000c8834723c */ /* 0x050ff00000041834 */
[C---:B------:R-:W-:Y:S01]  /*a380*/  HMMA.16816.F32.BF16 R56, R136.reuse, R14, R56 ;  /* 0x0000000e8838723c */ /* 0x040fe20000041838 */
[----:B------:R4:W5:Y:S03]  /*a390*/  LDSM.16.MT88.4 R12, [R3+0x5800] ;  /* 0x00580000030c783b */ /* 0x0009660000004200 */
[----:B--2---:R-:W-:Y:S04]  /*a3a0*/  FADD.FTZ R2, R152, R144 ;  /* 0x0000009098027221 */ /* 0x004fe80000010000 */
[C---:B-1----:R-:W-:Y:S04]  /*a3b0*/  HMMA.16816.F32.BF16 R60, R136.reuse, R4, R60 ;  /* 0x00000004883c723c */ /* 0x042fe8000004183c */
[----:B------:R-:W-:Y:S04]  /*a3c0*/  FADD.FTZ R2, R146, R2 ;  /* 0x0000000292027221 */ /* 0x000fe80000010000 */
[----:B------:R-:W-:Y:S01]  /*a3d0*/  FADD.FTZ R2, R148, R2 ;  /* 0x0000000294027221 */ /* 0x000fe20000010000 */
[C---:B------:R-:W-:Y:S03]  /*a3e0*/  HMMA.16816.F32.BF16 R64, R136.reuse, R6, R64 ;  /* 0x000000068840723c */ /* 0x040fe60000041840 */
[----:B----4-:R-:W-:Y:S05]  /*a3f0*/  FADD.FTZ R3, R149, R2 ;  /* 0x0000000295037221 */ /* 0x010fea0000010000 */
[C---:B---3--:R-:W-:Y:S04]  /*a400*/  HMMA.16816.F32.BF16 R68, R136.reuse, R8, R68 ;  /* 0x000000088844723c */ /* 0x048fe80000041844 */
[----:B------:R-:W-:Y:S01]  /*a410*/  FADD.FTZ R2, R140, R0 ;  /* 0x000000008c027221 */ /* 0x000fe20000010000 */
[----:B------:R-:W-:Y:S01]  /*a420*/  IADD3 R0, R176, -0x2, RZ ;  /* 0xfffffffeb0007810 */ /* 0x000fe20007ffe0ff */
[----:B------:R-:W-:Y:S02]  /*a430*/  FADD.FTZ R183, R150, R3 ;  /* 0x0000000396b77221 */ /* 0x000fe40000010000 */
[C---:B------:R-:W-:Y:S03]  /*a440*/  HMMA.16816.F32.BF16 R72, R136.reuse, R10, R72 ;  /* 0x0000000a8848723c */ /* 0x040fe60000041848 */
[----:B------:R-:W-:Y:S01]  /*a450*/  ISETP.GE.AND P0, PT, R0, R188, PT ;  /* 0x000000bc0000720c */ /* 0x000fe20003f06270 */
[----:B------:R-:W-:Y:S04]  /*a460*/  FADD.FTZ R184, R103, R2 ;  /* 0x0000000267b87221 */ /* 0x000fe80000010000 */
[C---:B------:R-:W-:Y:S08]  /*a470*/  HMMA.16816.F32.BF16 R76, R136.reuse, R16, R76 ;  /* 0x00000010884c723c */ /* 0x040ff0000004184c */
[C---:B------:R-:W-:Y:S08]  /*a480*/  HMMA.16816.F32.BF16 R80, R136.reuse, R18, R80 ;  /* 0x000000128850723c */ /* 0x040ff00000041850 */
[C---:B------:R-:W-:Y:S08]  /*a490*/  HMMA.16816.F32.BF16 R84, R136.reuse, R20, R84 ;  /* 0x000000148854723c */ /* 0x040ff00000041854 */
[C---:B------:R-:W-:Y:S08]  /*a4a0*/  HMMA.16816.F32.BF16 R88, R136.reuse, R22, R88 ;  /* 0x000000168858723c */ /* 0x040ff00000041858 */
[C---:B-----5:R-:W-:Y:S08]  /*a4b0*/  HMMA.16816.F32.BF16 R92, R136.reuse, R12, R92 ;  /* 0x0000000c885c723c */ /* 0x060ff0000004185c */
[----:B------:R-:W-:Y:S01]  /*a4c0*/  HMMA.16816.F32.BF16 R96, R136, R14, R96 ;  /* 0x0000000e8860723c */ /* 0x000fe20000041860 */
[----:B------:R-:W-:Y:S07]  /*a4d0*/  @!UPT UIADD3 URZ, URZ, URZ, URZ ;  /* 0x0000003f3f3ff290 */ /* 0x000fee000fffe03f */
[----:B------:R-:W-:-:S11]  /*a4e0*/  @!P0 BRA `(.L_x_2087) ;  /* 0x0000057000008947 */ /* 0x000fd60003800000 */
[----:B------:R-:W-:Y:S01]  /*a4f0*/  SHF.R.S32.HI R7, RZ, 0x1f, R186 ;  /* 0x0000001fff077819 */ /* 0x000fe200000114ba */
[----:B------:R-:W-:Y:S01]  /*a500*/  IMAD.MOV.U32 R214, RZ, RZ, c[0x0][0x2b8] ;  /* 0x0000ae00ffd67624 */ /* 0x000fe200078e00ff */
[----:B------:R-:W-:Y:S01]  /*a510*/  SHF.R.S32.HI R6, RZ, 0x1f, R177 ;  /* 0x0000001fff067819 */ /* 0x000fe200000114b1 */
[----:B------:R-:W-:Y:S01]  /*a520*/  IMAD R209, R187, 0x20, R205 ;  /* 0x00000020bbd17824 */ /* 0x000fe200078e02cd */
[----:B------:R-:W-:Y:S01]  /*a530*/  SHF.L.U64.HI R14, R186, 0x1, R7 ;  /* 0x00000001ba0e7819 */ /* 0x000fe20000010207 */
[----:B------:R-:W-:Y:S01]  /*a540*/  IMAD.MOV.U32 R174, RZ, RZ, RZ ;  /* 0x000000ffffae7224 */ /* 0x000fe200078e00ff */
[----:B------:R-:W-:Y:S01]  /*a550*/  ISETP.NE.AND P5, PT, R214, 0x1, PT ;  /* 0x00000001d600780c */ /* 0x000fe20003fa5270 */
[----:B------:R-:W-:Y:S01]  /*a560*/  IMAD.SHL.U32 R18, R185, 0x2, RZ ;  /* 0x00000002b9127824 */ /* 0x000fe200078e00ff */
[C---:B------:R-:W-:Y:S01]  /*a570*/  IADD3 R2, R209.reuse, R147, R193 ;  /* 0x00000093d1027210 */ /* 0x040fe20007ffe0c1 */
[----:B------:R-:W-:Y:S01]  /*a580*/  IMAD.SHL.U32 R17, R186, 0x2, RZ ;  /* 0x00000002ba117824 */ /* 0x000fe200078e00ff */
[----:B------:R-:W-:Y:S01]  /*a590*/  ISETP.GT.AND P4, PT, R209, 0x3f, PT ;  /* 0x0000003fd100780c */ /* 0x000fe20003f84270 */
[C---:B------:R-:W-:Y:S01]  /*a5a0*/  IMAD.SHL.U32 R16, R177.reuse, 0x2, RZ ;  /* 0x00000002b1107824 */ /* 0x040fe200078e00ff */
[----:B------:R-:W-:Y:S02]  /*a5b0*/  IADD3 R2, R2, -0x80, RZ ;  /* 0xffffff8002027810 */ /* 0x000fe40007ffe0ff */
[----:B------:R-:W-:Y:S02]  /*a5c0*/  SHF.R.S32.HI R209, RZ, 0x1f, R185 ;  /* 0x0000001fffd17819 */ /* 0x000fe400000114b9 */
[----:B------:R-:W-:Y:S01]  /*a5d0*/  SHF.L.U64.HI R13, R177, 0x1, R6 ;  /* 0x00000001b10d7819 */ /* 0x000fe20000010206 */
[----:B------:R-:W-:Y:S01]  /*a5e0*/  IMAD.MOV.U32 R0, RZ, RZ, R2 ;  /* 0x000000ffff007224 */ /* 0x000fe200078e0002 */
[----:B------:R-:W-:Y:S01]  /*a5f0*/  SHF.L.U64.HI R15, R185, 0x1, R209 ;  /* 0x00000001b90f7819 */ /* 0x000fe200000102d1 */
        /* <DEDUP_REMOVED lines=24> */
.L_x_2205:
[----:B------:R-:W-:-:S05]  /*a780*/  BRA.DIV ~URZ, `(.L_x_2089) ;  /* 0x0000cf127f007947 */ /* 0x000fca000b800000 */
[----:B------:R-:W3:Y:S01]  /*a790*/  SHFL.IDX PT, R0, R12, RZ, 0x181f ;  /* 0x00181fff0c007589 */ /* 0x000ee200000e0000 */
[----:B------:R-:W-:Y:S02]  /*a7a0*/  ISETP.GE.AND P4, PT, R177, c[0x0][0x1d4], PT ;  /* 0x00007500b1007a0c */ /* 0x000fe40003f86270 */
[----:B------:R-:W-:Y:S02]  /*a7b0*/  ISETP.GE.AND P3, PT, R186, c[0x0][0x1d4], PT ;  /* 0x00007500ba007a0c */ /* 0x000fe40003f66270 */
[----:B------:R-:W-:Y:S02]  /*a7c0*/  SEL R10, RZ, 0x10, P4 ;  /* 0x00000010ff0a7807 */ /* 0x000fe40002000000 */
[----:B---3--:R-:W-:Y:S05]  /*a7d0*/  IADD3 R8, P0, R0, R16, RZ ;  /* 0x0000001000087210 */ /* 0x008fea0007f1e0ff */
[----:B--2---:R-:W-:Y:S01]  /*a7e0*/  IMAD.X R9, R4, 0x1, R13, P0 ;  /* 0x0000000104097824 */ /* 0x004fe200000e060d */
[----:B------:R-:W-:Y:S05]  /*a7f0*/  IADD3 R6, P0, R0, R17, RZ ;  /* 0x0000001100067210 */ /* 0x000fea0007f1e0ff */
[----:B------:R-:W-:Y:S01]  /*a800*/  IMAD.X R7, R4, 0x1, R14, P0 ;  /* 0x0000000104077824 */ /* 0x000fe200000e060e */
[----:B------:R-:W-:Y:S01]  /*a810*/  IADD3 R2, P0, R0, R18, RZ ;  /* 0x0000001200027210 */ /* 0x000fe20007f1e0ff */
[----:B------:R-:W-:Y:S04]  /*a820*/  IMAD R0, R178, 0x6000, R207 ;  /* 0x00006000b2007824 */ /* 0x000fe800078e02cf */
[----:B------:R-:W-:Y:S01]  /*a830*/  IMAD.X R3, R4, 0x1, R15, P0 ;  /* 0x0000000104037824 */ /* 0x000fe200000e060f */
[----:B------:R-:W-:Y:S01]  /*a840*/  @!PT LDS RZ, [RZ] ;  /* 0x00000000fffff984 */ /* 0x000fe20000000800 */
[----:B------:R-:W-:Y:S01]  /*a850*/  @!PT LDS RZ, [RZ] ;  /* 0x00000000fffff984 */ /* 0x000fe20000000800 */
[----:B------:R2:W-:Y:S01]  /*a860*/  LDGSTS.E.BYPASS.LTC128B.128 [R0], [R8.64], !P4 ;  /* 0x0000000008007fae */ /* 0x0005e2000e101d46 */
[----:B------:R-:W-:Y:S03]  /*a870*/  ISETP.GE.AND P0, PT, R185, c[0x0][0x1d4], PT ;  /* 0x00007500b9007a0c */ /* 0x000fe60003f06270 */
[----:B------:R2:W-:Y:S01]  /*a880*/  LDGSTS.E.BYPASS.LTC128B.128 [R0+0x2000], [R6.64], !P3 ;  /* 0x0200000006007fae */ /* 0x0005e2000d901d46 */
[----:B------:R-:W-:Y:S03]  /*a890*/  SEL R11, RZ, 0x10, P0 ;  /* 0x00000010ff0b7807 */ /* 0x000fe60000000000 */
[----:B------:R3:W4:Y:S06]  /*a8a0*/  SHFL.IDX PT, R4, R5, 0x1, 0x181f ;  /* 0x00381f0005047f89 */ /* 0x00072c00000e0000 */
[----:B------:R5:W-:Y:S01]  /*a8b0*/  LDGSTS.E.BYPASS.LTC128B.128 [R0+0x4000], [R2.64], !P0 ;  /* 0x0400000002007fae */ /* 0x000be2000c101d46 */
[----:B-1-3--:R-:W-:Y:S03]  /*a8c0*/  SEL R5, RZ, 0x10, P3 ;  /* 0x00000010ff057807 */ /* 0x00afe60001800000 */
[----:B-----5:R2:W1:Y:S04]  /*a8d0*/  SHFL.IDX PT, R2, R12, 0x1, 0x181f ;  /* 0x00381f000c027f89 */ /* 0x02046800000e0000 */
.L_x_2206:
[C---:B----4-:R-:W-:Y:S04]  /*a8e0*/  IADD3 R3, -R10.reuse, 0x10, RZ ;  /* 0x000000100a037810 */ /* 0x050fe80007ffe1ff */
[----:B------:R-:W-:Y:S04]  /*a8f0*/  LOP3.LUT R3, R3, 0xf, RZ, 0xc0, !PT ;  /* 0x0000000f03037812 */ /* 0x000fe800078ec0ff */
[----:B-12---:R-:W-:Y:S02]  /*a900*/  IADD3 R8, P3, P0, R3, R2, R16 ;  /* 0x0000000203087210 */ /* 0x006fe4000787e010 */
[----:B------:R-:W-:Y:S02]  /*a910*/  IADD3 R3, -R5, 0x10, RZ ;  /* 0x0000001005037810 */ /* 0x000fe40007ffe1ff */
[----:B------:R-:W-:Y:S02]  /*a920*/  IADD3.X R9, RZ, R4, R13, P3, P0 ;  /* 0x00000004ff097210 */ /* 0x000fe40001fe040d */
[----:B------:R-:W-:Y:S04]  /*a930*/  LOP3.LUT R3, R3, 0xf, RZ, 0xc0, !PT ;  /* 0x0000000f03037812 */ /* 0x000fe800078ec0ff */
[----:B------:R-:W-:Y:S02]  /*a940*/  IADD3 R6, P3, P0, R3, R2, R17 ;  /* 0x0000000203067210 */ /* 0x000fe4000787e011 */
[----:B------:R-:W-:Y:S02]  /*a950*/  IADD3 R3, -R11, 0x10, RZ ;  /* 0x000000100b037810 */ /* 0x000fe40007ffe1ff */
[----:B------:R-:W-:Y:S02]  /*a960*/  IADD3.X R7, RZ, R4, R14, P3, P0 ;  /* 0x00000004ff077210 */ /* 0x000fe40001fe040e */
        /* <DEDUP_REMOVED lines=9> */
[----:B------:R-:W-:Y:S11]  /*aa00*/  ISETP.NE.U32.AND P0, PT, R5, RZ, PT ;  /* 0x000000ff0500720c */ /* 0x000ff60003f05070 */
[----:B------:R-:W-:Y:S02]  /*aa10*/  @!UPT UIADD3 URZ, URZ, URZ, URZ ;  /* 0x0000003f3f3ff290 */ /* 0x000fe4000fffe03f */
[----:B------:R1:W-:Y:S01]  /*aa20*/  LDGSTS.E.BYPASS.LTC128B.128.ZFILL [R0+0x3000], [R6.64], P0 ;  /* 0x0300000006007fae */ /* 0x0003e20008141d46 */
[----:B------:R-:W-:Y:S11]  /*aa30*/  ISETP.NE.U32.AND P0, PT, R11, RZ, PT ;  /* 0x000000ff0b00720c */ /* 0x000ff60003f05070 */
[----:B------:R-:W-:Y:S02]  /*aa40*/  @!UPT UIADD3 URZ, URZ, URZ, URZ ;  /* 0x0000003f3f3ff290 */ /* 0x000fe4000fffe03f */
[----:B------:R1:W-:Y:S02]  /*aa50*/  LDGSTS.E.BYPASS.LTC128B.128.ZFILL [R0+0x5000], [R2.64], P0 ;  /* 0x0500000002007fae */ /* 0x0003e40008141d46 */
.L_x_2087:
[----:B------:R-:W-:Y:S05]  /*aa60*/  BSYNC B0 ;  /* 0x0000000000007941 */ /* 0x000fea0003800000 */
.L_x_2086:
[C---:B-1----:R-:W-:Y:S01]  /*aa70*/  IADD3 R0, R163.reuse, 0x1, RZ ;  /* 0x00000001a3007810 */ /* 0x042fe20007ffe0ff */
[----:B------:R-:W0:Y:S01]  /*aa80*/  LDGDEPBAR ;  /* 0x00000000000079af */ /* 0x000e220000000000 */
[----:B------:R-:W-:Y:S01]  /*aa90*/  ISETP.GE.AND P0, PT, R163, 0x1, PT ;  /* 0x00000001a300780c */ /* 0x000fe20003f06270 */
[----:B------:R-:W-:Y:S01]  /*aaa0*/  IMAD.MOV.U32 R103, RZ, RZ, R100 ;  /* 0x000000ffff677224 */ /* 0x000fe200078e0064 */
[----:B------:R-:W-:Y:S01]  /*aab0*/  IADD3 R173, R176, -0x1, RZ ;  /* 0xffffffffb0ad7810 */ /* 0x000fe20007ffe0ff */
[----:B------:R-:W-:Y:S01]  /*aac0*/  IMAD.MOV.U32 R102, RZ, RZ, R101 ;  /* 0x000000ffff667224 */ /* 0x000fe200078e0065 */
[----:B------:R-:W-:Y:S02]  /*aad0*/  SEL R163, R0, RZ, !P0 ;  /* 0x000000ff00a37207 */ /* 0x000fe40004000000 */
[----:B------:R-:W-:Y:S01]  /*aae0*/  ISETP.GT.AND P0, PT, R176, R192, PT ;  /* 0x000000c0b000720c */ /* 0x000fe20003f04270 */
[----:B------:R-:W-:Y:S11]  /*aaf0*/  IMAD.MOV.U32 R176, RZ, RZ, R173 ;  /* 0x000000ffffb07224 */ /* 0x000ff600078e00ad */
[----:B------:R-:W-:Y:S01]  /*ab00*/  @!UPT UIADD3 URZ, URZ, URZ, URZ ;  /* 0x0000003f3f3ff290 */ /* 0x000fe2000fffe03f */
[----:B------:R-:W-:-:S05]  /*ab10*/  @P0 BRA `(.L_x_2090) ;  /* 0xffffc61000000947 */ /* 0x000fca000383ffff */
.L_x_2073:
        /* <DEDUP_REMOVED lines=21> */
.L_x_2093:
[----:B------:R-:W-:-:S04]  /*ac70*/  MOV R3, c[0x0][0x32c] ;  /* 0x0000cb0000037a02 */ /* 0x000fc80000000f00 */
[----:B------:R-:W-:-:S13]  /*ac80*/  ISETP.NE.AND P0, PT, R3, 0x1, PT ;  /* 0x000000010300780c */ /* 0x000fda0003f05270 */
[----:B------:R-:W-:-:S05]  /*ac90*/  @P0 IMAD.HI.U32 R3, R0, c[0x0][0x330], RZ ;  /* 0x0000cc0000030a27 */ /* 0x000fca00078e00ff */
[----:B------:R-:W-:Y:S02]  /*aca0*/  @P0 SHF.R.U32.HI R0, RZ, c[0x0][0x334], R3 ;  /* 0x0000cd00ff000a19 */ /* 0x000fe40000011603 */
.L_x_2094:
[----:B------:R-:W-:Y:S05]  /*acb0*/  BSYNC B0 ;  /* 0x0000000000007941 */ /* 0x000fea0003800000 */
.L_x_2092:
[----:B------:R-:W-:-:S05]  /*acc0*/  IMAD R0, R0, c[0x0][0x32c], RZ ;  /* 0x0000cb0000007a24 */ /* 0x000fca00078e02ff */
[----:B------:R-:W-:-:S04]  /*acd0*/  IMNMX R2, R2, R0, !PT ;  /* 0x0000000002027217 */ /* 0x000fc80007800200 */
.L_x_2091:
[----:B------:R-:W-:Y:S01]  /*ace0*/  IADD3 R2, R2, 0x3f, RZ ;  /* 0x0000003f02027810 */ /* 0x000fe20007ffe0ff */
[----:B------:R-:W-:Y:S02]  /*acf0*/  IMAD.MOV.U32 R209, RZ, RZ, 0x1f ;  /* 0x0000001fffd17424 */ /* 0x000fe400078e00ff */
[----:B------:R-:W-:Y:S01]  /*ad00*/  IMAD.MOV.U32 R192, RZ, RZ, -0x1 ;  /* 0xffffffffffc07424 */ /* 0x000fe200078e00ff */
        /* <DEDUP_REMOVED lines=8> */
.L_x_2105:
[----:B------:R-:W-:Y:S04]  /*ad90*/  DEPBAR.LE SB0, 0x2 ;  /* 0x000080800000791a */ /* 0x000fe80000000000 */
[----:B------:R-:W-:Y:S01]  /*ada0*/  WARPSYNC 0xffffffff ;  /* 0xffffffff00007948 */ /* 0x000fe20003800000 */
[----:B------:R-:W-:Y:S01]  /*adb0*/  BAR.SYNC.DEFER_BLOCKING 0x0 ;  /* 0x0000000000007b1d */ /* 0x000fe20000010000 */
[----:B------:R-:W-:Y:S01]  /*adc0*/  IMAD R162, R163, 0x6000, RZ ;  /* 0x00006000a3a27824 */ /* 0x000fe200078e02ff */
[----:B------:R-:W-:Y:S01]  /*add0*/  LOP3.LUT P2, RZ, R187, 0x2, RZ, 0xc0, !PT ;  /* 0x00000002bbff7812 */ /* 0x000fe2000784c0ff */
[----:B------:R-:W-:Y:S01]  /*ade0*/  IMAD.MOV.U32 R2, RZ, RZ, 0x20 ;  /* 0x00000020ff027424 */ /* 0x000fe200078e00ff */
[----:B------:R-:W-:Y:S02]  /*adf0*/  ISETP.GE.AND P0, PT, R188, R173, PT ;  /* 0x000000adbc00720c */ /* 0x000fe40003f06270 */
[----:B------:R-:W-:Y:S02]  /*ae00*/  IADD3 R100, R170, R162, RZ ;  /* 0x000000a2aa647210 */ /* 0x000fe40007ffe0ff */
[----:B------:R-:W-:Y:S05]  /*ae10*/  SEL R160, R2, 0xffffffe0, !P2 ;  /* 0xffffffe002a07807 */ /* 0x000fea0005000000 */
[----:B------:R-:W-:Y:S01]  /*ae20*/  IMAD.IADD R103, R160, 0x1, R100 ;  /* 0x00000001a0677824 */ /* 0x000fe200078e0264 */
        /* <DEDUP_REMOVED lines=36> */
.L_x_2207:
        /* <DEDUP_REMOVED lines=22> */
.L_x_2208:
[C---:B--2---:R-:W-:Y:S02]  /*b1d0*/  IADD3 R3, -R6.reuse, 0x10, RZ ;  /* 0x0000001006037810 */ /* 0x044fe40007ffe1ff */
[----:B------:R-:W-:Y:S02]  /*b1e0*/  ISETP.NE.U32.AND P3, PT, R6, RZ, PT ;  /* 0x000000ff0600720c */ /* 0x000fe40003f65070 */
[----:B------:R-:W-:Y:S04]  /*b1f0*/  LOP3.LUT R3, R3, 0xf, RZ, 0xc0, !PT ;  /* 0x0000000f03037812 */ /* 0x000fe800078ec0ff */
[-C--:B---34-:R-:W-:Y:S02]  /*b200*/  IADD3 R12, P1, P0, R3, R2.reuse, R23 ;  /* 0x00000002030c7210 */ /* 0x098fe4000783e017 */
        /* <DEDUP_REMOVED lines=17> */
.L_x_2097:
[----:B------:R-:W-:Y:S05]  /*b320*/  BSYNC B0 ;  /* 0x0000000000007941 */ /* 0x000fea0003800000 */
.L_x_2096:
[----:B------:R-:W0:Y:S01]  /*b330*/  LDGDEPBAR ;  /* 0x00000000000079af */ /* 0x000e220000000000 */
[----:B------:R-:W-:Y:S01]  /*b340*/  WARPSYNC 0xffffffff ;  /* 0xffffffff00007948 */ /* 0x000fe20003800000 */
[C---:B--23--:R-:W-:Y:S01]  /*b350*/  HMMA.16816.F32.BF16 R4, R32.reuse, R8, RZ ;  /* 0x000000082004723c */ /* 0x04cfe200000418ff */
[----:B------:R-:W-:Y:S02]  /*b360*/  IMAD.MOV.U32 R2, RZ, RZ, 0x40 ;  /* 0x00000040ff027424 */ /* 0x000fe400078e00ff */
[----:B------:R-:W-:Y:S01]  /*b370*/  LOP3.LUT P1, RZ, R187, 0x4, RZ, 0xc0, !PT ;  /* 0x00000004bbff7812 */ /* 0x000fe2000782c0ff */
[----:B------:R-:W-:Y:S01]  /*b380*/  IMAD.IADD R3, R170, 0x1, R162 ;  /* 0x00000001aa037824 */ /* 0x000fe200078e02a2 */
[----:B------:R-:W-:Y:S02]  /*b390*/  ISETP.GE.AND P0, PT, R178, 0x1, PT ;  /* 0x00000001b200780c */ /* 0x000fe40003f06270 */
[----:B------:R-:W-:Y:S01]  /*b3a0*/  SEL R161, R2, 0xffffffc0, !P1 ;  /* 0xffffffc002a17807 */ /* 0x000fe20004800000 */
[C---:B------:R-:W-:Y:S01]  /*b3b0*/  HMMA.16816.F32.BF16 R8, R32.reuse, R10, RZ ;  /* 0x0000000a2008723c */ /* 0x040fe200000418ff */
[C---:B------:R-:W-:Y:S03]  /*b3c0*/  IMAD.IADD R2, R160.reuse, 0x1, R3 ;  /* 0x00000001a0027824 */ /* 0x040fe600078e0203 */
[C---:B------:R-:W-:Y:S01]  /*b3d0*/  IMAD.IADD R101, R161.reuse, 0x1, R100 ;  /* 0x00000001a1657824 */ /* 0x040fe200078e0264 */
[----:B------:R-:W-:Y:S03]  /*b3e0*/  IADD3 R3, R160, R3, R161 ;  /* 0x00000003a0037210 */ /* 0x000fe60007ffe0a1 */
        /* <DEDUP_REMOVED lines=19> */
[----:B------:R-:W2:Y:S07]  /*b520*/  LDSM.16.M88.4 R140, [R101+0x800] ;  /* 0x00080000658c783b */ /* 0x000eae0000000200 */
        /* <DEDUP_REMOVED lines=67> */
[----:B------:R-:W-:Y:S07]  /*b960*/  LDSM.16.M88.4 R144, [R164+0x8000] ;  /* 0x00800000a490783b */ /* 0x000fee0000000200 */
[C---:B--2---:R-:W-:Y:S08]  /*b970*/  HMMA.16816.F32.BF16 R12, R136.reuse, R140, R12 ;  /* 0x0000008c880c723c */ /* 0x044ff0000004180c */
        /* <DEDUP_REMOVED lines=21> */
[----:B------:R-:W3:Y:S01]  /*bad0*/  LDSM.16.M88.4 R148, [R2+0x5800] ;  /* 0x005800000294783b */ /* 0x000ee20000000200 */
[C---:B-1----:R-:W-:Y:S08]  /*bae0*/  HMMA.16816.F32.BF16 R4, R136.reuse, R140, R4 ;  /* 0x0000008c8804723c */ /* 0x042ff00000041804 */
[C---:B------:R-:W-:Y:S01]  /*baf0*/  HMMA.16816.F32.BF16 R8, R136.reuse, R142, R8 ;  /* 0x0000008e8808723c */ /* 0x040fe20000041808 */
[----:B------:R-:W-:Y:S07]  /*bb00*/  LDSM.16.M88.4 R140, [R167+0x8000] ;  /* 0x00800000a78c783b */ /* 0x000fee0000000200 */
[C---:B------:R-:W-:Y:S08]  /*bb10*/  HMMA.16816.F32.BF16 R12, R136.reuse, R152, R12 ;  /* 0x00000098880c723c */ /* 0x040ff0000004180c */
[C---:B------:R-:W-:Y:S01]  /*bb20*/  HMMA.16816.F32.BF16 R16, R136.reuse, R154, R16 ;  /* 0x0000009a8810723c */ /* 0x040fe20000041810 */
[----:B------:R-:W1:Y:S07]  /*bb30*/  LDSM.16.M88.4 R152, [R101+0x4000] ;  /* 0x004000006598783b */ /* 0x000e6e0000000200 */
[C---:B--2---:R-:W-:Y:S08]  /*bb40*/  HMMA.16816.F32.BF16 R20, R136.reuse, R144, R20 ;  /* 0x000000908814723c */ /* 0x044ff00000041814 */
[C---:B------:R-:W-:Y:S01]  /*bb50*/  HMMA.16816.F32.BF16 R24, R136.reuse, R146, R24 ;  /* 0x000000928818723c */ /* 0x040fe20000041818 */
[----:B------:R-:W2:Y:S07]  /*bb60*/  LDSM.16.M88.4 R144, [R101+0x4800] ;  /* 0x004800006590783b */ /* 0x000eae0000000200 */
[C---:B---3--:R-:W-:Y:S08]  /*bb70*/  HMMA.16816.F32.BF16 R28, R136.reuse, R148, R28 ;  /* 0x00000094881c723c */ /* 0x048ff0000004181c */
[----:B------:R-:W-:Y:S01]  /*bb80*/  HMMA.16816.F32.BF16 R32, R136, R150, R32 ;  /* 0x000000968820723c */ /* 0x000fe20000041820 */
[----:B------:R-:W3:Y:S07]  /*bb90*/  LDSM.16.M88.4 R136, [R101+0x5000] ;  /* 0x005000006588783b */ /* 0x000eee0000000200 */
[----:B------:R-:W4:Y:S01]  /*bba0*/  LDSM.16.M88.4 R148, [R101+0x5800] ;  /* 0x005800006594783b */ /* 0x000f220000000200 */
        /* <DEDUP_REMOVED lines=9> */
[C---:B----4-:R-:W-:Y:S08]  /*bc40*/  HMMA.16816.F32.BF16 R28, R140.reuse, R148, R28 ;  /* 0x000000948c1c723c */ /* 0x050ff0000004181c */
[----:B------:R-:W-:Y:S01]  /*bc50*/  HMMA.16816.F32.BF16 R32, R140, R150, R32 ;  /* 0x000000968c20723c */ /* 0x000fe20000041820 */
[----:B------:R-:W3:Y:S07]  /*bc60*/  LDSM.16.M88.4 R140, [R3+0x5000] ;  /* 0x00500000038c783b */ /* 0x000eee0000000200 */
[----:B------:R4:W5:Y:S01]  /*bc70*/  LDSM.16.M88.4 R148, [R3+0x5800] ;  /* 0x005800000394783b */ /* 0x0009620000000200 */
[C---:B-1----:R-:W-:Y:S08]  /*bc80*/  HMMA.16816.F32.BF16 R4, R144.reuse, R152, R4 ;  /* 0x000000989004723c */ /* 0x042ff00000041804 */
[C---:B------:R-:W-:Y:S08]  /*bc90*/  HMMA.16816.F32.BF16 R8, R144.reuse, R154, R8 ;  /* 0x0000009a9008723c */ /* 0x040ff00000041808 */
[C---:B--2---:R-:W-:Y:S08]  /*bca0*/  HMMA.16816.F32.BF16 R12, R144.reuse, R136, R12 ;  /* 0x00000088900c723c */ /* 0x044ff0000004180c */
[----:B----4-:R-:W-:Y:S01]  /*bcb0*/  FMNMX.FTZ R3, R4, R0, !PT ;  /* 0x0000000004037209 */ /* 0x010fe20007810000 */
[C---:B------:R-:W-:Y:S03]  /*bcc0*/  HMMA.16816.F32.BF16 R16, R144.reuse, R138, R16 ;  /* 0x0000008a9010723c */ /* 0x040fe60000041810 */
[----:B------:R-:W-:Y:S02]  /*bcd0*/  FMNMX.FTZ R2, R6, R102, !PT ;  /* 0x0000006606027209 */ /* 0x000fe40007810000 */
[----:B------:R-:W-:Y:S02]  /*bce0*/  FMNMX.FTZ R3, R5, R3, !PT ;  /* 0x0000000305037209 */ /* 0x000fe40007810000 */
[----:B------:R-:W-:Y:S01]  /*bcf0*/  FMNMX.FTZ R2, R7, R2, !PT ;  /* 0x0000000207027209 */ /* 0x000fe20007810000 */
[C---:B---3--:R-:W-:Y:S04]  /*bd00*/  HMMA.16816.F32.BF16 R20, R144.reuse, R140, R20 ;  /* 0x0000008c9014723c */ /* 0x048fe80000041814 */
        /* <DEDUP_REMOVED lines=35> */
.L_x_2209:
        /* <DEDUP_REMOVED lines=104> */
[----:B------:R-:W-:Y:S02]  /*c5c0*/  FFMA.FTZ R159, R31, c[0x0][0x2d0], -R3 ;  /* 0x0000b4001f9f7a23 */ /* 0x000fe40000010803 */
[----:B------:R-:W-:Y:S01]  /*c5d0*/  FADD.FTZ R3, R12, R4 ;  /* 0x000000040c037221 */ /* 0x000fe20000010000 */
[----:B------:R2:W-:Y:S01]  /*c5e0*/  MUFU.EX2 R181, R7 ;  /* 0x0000000700b57308 */ /* 0x0005e20000000800 */
[C---:B------:R-:W-:Y:S02]  /*c5f0*/  FMUL.FTZ R9, R2.reuse, R129 ;  /* 0x0000008102097220 */ /* 0x040fe40000410000 */
[C---:B------:R-:W-:Y:S02]  /*c600*/  FMUL.FTZ R4, R2.reuse, R132 ;  /* 0x0000008402047220 */ /* 0x040fe40000410000 */
[C---:B------:R-:W-:Y:S02]  /*c610*/  FMUL.FTZ R12, R2.reuse, R124 ;  /* 0x0000007c020c7220 */ /* 0x040fe40000410000 */
[C---:B------:R-:W-:Y:S02]  /*c620*/  FMUL.FTZ R88, R2.reuse, R88 ;  /* 0x0000005802587220 */ /* 0x040fe40000410000 */
[C---:B------:R-:W-:Y:S01]  /*c630*/  FMUL.FTZ R89, R2.reuse, R89 ;  /* 0x0000005902597220 */ /* 0x040fe20000410000 */
[----:B------:R3:W4:Y:S01]  /*c640*/  MUFU.EX2 R14, R6 ;  /* 0x00000006000e7308 */ /* 0x0007220000000800 */
[C---:B------:R-:W-:Y:S02]  /*c650*/  FMUL.FTZ R92, R2.reuse, R92 ;  /* 0x0000005c025c7220 */ /* 0x040fe40000410000 */
[----:B------:R-:W-:Y:S01]  /*c660*/  FMUL.FTZ R93, R2, R93 ;  /* 0x0000005d025d7220 */ /* 0x000fe20000410000 */
[----:B-1----:R-:W-:Y:S01]  /*c670*/  F2FP.BF16.PACK_AB R139, R128, R125 ;  /* 0x0000007d808b723e */ /* 0x002fe200000010ff */
[C---:B------:R-:W-:Y:S02]  /*c680*/  FMUL.FTZ R96, R2.reuse, R96 ;  /* 0x0000006002607220 */ /* 0x040fe40000410000 */
[C---:B------:R-:W-:Y:S02]  /*c690*/  FMUL.FTZ R97, R2.reuse, R97 ;  /* 0x0000006102617220 */ /* 0x040fe40000410000 */
[----:B------:R-:W-:Y:S01]  /*c6a0*/  FADD.FTZ R3, R5, R3 ;  /* 0x0000000305037221 */ /* 0x000fe20000010000 */
[----:B------:R-:W-:Y:S01]  /*c6b0*/  MUFU.EX2 R121, R145 ;  /* 0x0000009100797308 */ /* 0x000fe20000000800 */
[----:B------:R-:W-:Y:S01]  /*c6c0*/  FMUL.FTZ R5, R2, R133 ;  /* 0x0000008502057220 */ /* 0x000fe20000410000 */
[----:B------:R-:W-:Y:S01]  /*c6d0*/  IADD3 R2, R171, R162, RZ ;  /* 0x000000a2ab027210 */ /* 0x000fe20007ffe0ff */
[C---:B------:R-:W-:Y:S02]  /*c6e0*/  FMUL.FTZ R34, R0.reuse, R106 ;  /* 0x0000006a00227220 */ /* 0x040fe40000410000 */
[C---:B------:R-:W-:Y:S01]  /*c6f0*/  FMUL.FTZ R35, R0.reuse, R107 ;  /* 0x0000006b00237220 */ /* 0x040fe20000410000 */
[----:B------:R-:W-:Y:S01]  /*c700*/  IADD3 R102, R169, R2, RZ ;  /* 0x00000002a9667210 */ /* 0x000fe20007ffe0ff */
[----:B------:R-:W1:Y:S01]  /*c710*/  LDSM.16.MT88.4 R140, [R2] ;  /* 0x00000000028c783b */ /* 0x000e620000004200 */
[----:B------:R-:W-:Y:S02]  /*c720*/  FADD.FTZ R3, R137, R3 ;  /* 0x0000000389037221 */ /* 0x000fe40000010000 */
[C---:B--2---:R-:W-:Y:S01]  /*c730*/  FMUL.FTZ R7, R0.reuse, R135 ;  /* 0x0000008700077220 */ /* 0x044fe20000410000 */
[----:B------:R-:W-:Y:S01]  /*c740*/  MUFU.EX2 R124, R144 ;  /* 0x00000090007c7308 */ /* 0x000fe20000000800 */
[C---:B------:R-:W-:Y:S02]  /*c750*/  FMUL.FTZ R10, R0.reuse, R130 ;  /* 0x00000082000a7220 */ /* 0x040fe40000410000 */
[C---:B---3--:R-:W-:Y:S01]  /*c760*/  FMUL.FTZ R6, R0.reuse, R134 ;  /* 0x0000008600067220 */ /* 0x048fe20000410000 */
[----:B------:R-:W2:Y:S01]  /*c770*/  LDSM.16.MT88.4 R104, [R102] ;  /* 0x000000006668783b */ /* 0x000ea20000004200 */
[C---:B----4-:R-:W-:Y:S01]  /*c780*/  F2FP.BF16.PACK_AB R137, R181.reuse, R14 ;  /* 0x0000000eb589723e */ /* 0x050fe200000010ff */
[C---:B------:R-:W-:Y:S02]  /*c790*/  FMUL.FTZ R11, R0.reuse, R131 ;  /* 0x00000083000b7220 */ /* 0x040fe40000410000 */
[C---:B------:R-:W-:Y:S02]  /*c7a0*/  FMUL.FTZ R18, R0.reuse, R122 ;  /* 0x0000007a00127220 */ /* 0x040fe40000410000 */
[C---:B------:R-:W-:Y:S01]  /*c7b0*/  FMUL.FTZ R19, R0.reuse, R123 ;  /* 0x0000007b00137220 */ /* 0x040fe20000410000 */
[----:B------:R-:W-:Y:S01]  /*c7c0*/  MUFU.EX2 R149, R147 ;  /* 0x0000009300957308 */ /* 0x000fe20000000800 */
[C---:B------:R-:W-:Y:S02]  /*c7d0*/  FMUL.FTZ R26, R0.reuse, R114 ;  /* 0x00000072001a7220 */ /* 0x040fe40000410000 */
[C---:B------:R-:W-:Y:S02]  /*c7e0*/  FMUL.FTZ R27, R0.reuse, R115 ;  /* 0x00000073001b7220 */ /* 0x040fe40000410000 */
[C---:B------:R-:W-:Y:S02]  /*c7f0*/  FFMA.FTZ R120, R0.reuse, R184, R14 ;  /* 0x000000b800787223 */ /* 0x040fe4000001000e */
[C---:B------:R-:W-:Y:S02]  /*c800*/  FMUL.FTZ R14, R0.reuse, R126 ;  /* 0x0000007e000e7220 */ /* 0x040fe40000410000 */
[----:B------:R-:W-:Y:S01]  /*c810*/  FADD.FTZ R120, R181, R120 ;  /* 0x00000078b5787221 */ /* 0x000fe20000010000 */
        /* <DEDUP_REMOVED lines=11> */
[----:B------:R-:W1:Y:S01]  /*c8d0*/  MUFU.EX2 R148, R146 ;  /* 0x0000009200947308 */ /* 0x000e620000000800 */
[C---:B------:R-:W-:Y:S01]  /*c8e0*/  FMUL.FTZ R43, R0.reuse, R43 ;  /* 0x0000002b002b7220 */ /* 0x040fe20000410000 */
[C---:B------:R-:W-:Y:S04]  /*c8f0*/  HMMA.16816.F32.BF16 R8, R136.reuse, R142, R8 ;  /* 0x0000008e8808723c */ /* 0x040fe80000041808 */
[C---:B------:R-:W-:Y:S02]  /*c900*/  FMUL.FTZ R46, R0.reuse, R46 ;  /* 0x0000002e002e7220 */ /* 0x040fe40000410000 */
[C---:B------:R-:W-:Y:S02]  /*c910*/  FMUL.FTZ R47, R0.reuse, R47 ;  /* 0x0000002f002f7220 */ /* 0x040fe40000410000 */
[C---:B--2---:R-:W-:Y:S01]  /*c920*/  HMMA.16816.F32.BF16 R12, R136.reuse, R104, R12 ;  /* 0x00000068880c723c */ /* 0x044fe2000004180c */
[----:B------:R-:W-:Y:S03]  /*c930*/  MUFU.EX2 R146, R151 ;  /* 0x0000009700927308 */ /* 0x000fe60000000800 */
[C---:B------:R-:W-:Y:S02]  /*c940*/  FMUL.FTZ R50, R0.reuse, R50 ;  /* 0x0000003200327220 */ /* 0x040fe40000410000 */
[C---:B------:R-:W-:Y:S02]  /*c950*/  FMUL.FTZ R51, R0.reuse, R51 ;  /* 0x0000003300337220 */ /* 0x040fe40000410000 */
[C---:B------:R-:W-:Y:S03]  /*c960*/  HMMA.16816.F32.BF16 R16, R136.reuse, R106, R16 ;  /* 0x0000006a8810723c */ /* 0x040fe60000041810 */
[----:B------:R-:W-:Y:S01]  /*c970*/  MUFU.EX2 R144, R152 ;  /* 0x0000009800907308 */ /* 0x000fe20000000800 */
[C---:B------:R-:W-:Y:S02]  /*c980*/  FMUL.FTZ R54, R0.reuse, R54 ;  /* 0x0000003600367220 */ /* 0x040fe40000410000 */
[C---:B------:R-:W-:Y:S01]  /*c990*/  FMUL.FTZ R55, R0.reuse, R55 ;  /* 0x0000003700377220 */ /* 0x040fe20000410000 */
[----:B-1----:R-:W-:Y:S01]  /*c9a0*/  F2FP.BF16.PACK_AB R111, R149, R148 ;  /* 0x00000094956f723e */ /* 0x002fe200000010ff */
        /* <DEDUP_REMOVED lines=26> */
[----:B------:R-:W-:Y:S01]  /*cb50*/  IADD3 R0, R172, R162, RZ ;  /* 0x000000a2ac007210 */ /* 0x000fe20007ffe0ff */
[----:B------:R-:W-:Y:S01]  /*cb60*/  FADD.FTZ R112, R103, R3 ;  /* 0x0000000367707221 */ /* 0x000fe20000010000 */
[----:B------:R-:W-:Y:S02]  /*cb70*/  MUFU.EX2 R142, R159 ;  /* 0x0000009f008e7308 */ /* 0x000fe40000000800 */
[----:B------:R-:W-:Y:S01]  /*cb80*/  IADD3 R3, R169, R0, RZ ;  /* 0x00000000a9037210 */ /* 0x000fe20007ffe0ff */
[----:B------:R-:W1:Y:S01]  /*cb90*/  LDSM.16.MT88.4 R104, [R0] ;  /* 0x000000000068783b */ /* 0x000e620000004200 */
[----:B------:R-:W-:Y:S04]  /*cba0*/  FADD.FTZ R103, R109, R112 ;  /* 0x000000706d677221 */ /* 0x000fe80000010000 */
[C---:B------:R-:W-:Y:S01]  /*cbb0*/  FADD.FTZ R103, R110.reuse, R103 ;  /* 0x000000676e677221 */ /* 0x040fe20000010000 */
[----:B------:R-:W-:Y:S01]  /*cbc0*/  F2FP.BF16.PACK_AB R110, R110, R109 ;  /* 0x0000006d6e6e723e */ /* 0x000fe200000010ff */
[----:B------:R-:W2:Y:S01]  /*cbd0*/  MUFU.EX2 R112, R156 ;  /* 0x0000009c00707308 */ /* 0x000ea20000000800 */
[----:B------:R-:W-:Y:S01]  /*cbe0*/  F2FP.BF16.PACK_AB R109, R124, R121 ;  /* 0x000000797c6d723e */ /* 0x000fe200000010ff */
[----:B------:R-:W-:Y:S08]  /*cbf0*/  FADD.FTZ R103, R113, R103 ;  /* 0x0000006771677221 */ /* 0x000ff00000010000 */
[----:B------:R-:W-:Y:S10]  /*cc00*/  MUFU.EX2 R141, R161 ;  /* 0x000000a1008d7308 */ /* 0x000ff40000000800 */
[----:B------:R-:W3:Y:S01]  /*cc10*/  MUFU.EX2 R140, R180 ;  /* 0x000000b4008c7308 */ /* 0x000ee20000000800 */
[----:B--2---:R-:W-:Y:S04]  /*cc20*/  FADD.FTZ R103, R112, R103 ;  /* 0x0000006770677221 */ /* 0x004fe80000010000 */
[----:B------:R-:W-:Y:S04]  /*cc30*/  FADD.FTZ R103, R117, R103 ;  /* 0x0000006775677221 */ /* 0x000fe80000010000 */
[----:B------:R-:W-:Y:S01]  /*cc40*/  FADD.FTZ R103, R116, R103 ;  /* 0x0000006774677221 */ /* 0x000fe20000010000 */
[C---:B-1----:R-:W-:Y:S03]  /*cc50*/  HMMA.16816.F32.BF16 R20, R136.reuse, R104, R20 ;  /* 0x000000688814723c */ /* 0x042fe60000041814 */
[----:B------:R-:W-:Y:S05]  /*cc60*/  FADD.FTZ R103, R119, R103 ;  /* 0x0000006777677221 */ /* 0x000fea0000010000 */
        /* <DEDUP_REMOVED lines=29> */
[----:B------:R-:W-:Y:S02]  /*ce40*/  F2FP.BF16.PACK_AB R137, R142, R143 ;  /* 0x0000008f8e89723e */ /* 0x000fe400000010ff */
        /* <DEDUP_REMOVED lines=81> */
[C---:B------:R-:W-:Y:S04]  /*d360*/  HMMA.16816.F32.BF16 R88, R104.reuse, R110, R88 ;  /* 0x0000006e6858723c */ /* 0x040fe80000041858 */
[----:B------:R-:W-:Y:S02]  /*d370*/  FADD.FTZ R108, R128, R108 ;  /* 0x0000006c806c7221 */ /* 0x000fe40000010000 */
[----:B------:R-:W1:Y:S02]  /*d380*/  LDSM.16.MT88.4 R128, [R2+0x1800] ;  /* 0x001800000280783b */ /* 0x000e640000004200 */
        /* <DEDUP_REMOVED lines=42> */
[C---:B----4-:R-:W-:Y:S04]  /*d630*/  HMMA.16816.F32.BF16 R68, R136.reuse, R8, R68 ;  /* 0x000000088844723c */ /* 0x050fe80000041844 */
[----:B------:R-:W-:Y:S04]  /*d640*/  FADD.FTZ R184, R140, R0 ;  /* 0x000000008cb87221 */ /* 0x000fe80000010000 */
        /* <DEDUP_REMOVED lines=13> */
[----:B------:R-:W-:Y:S01]  /*d720*/  IMAD R2, R173, 0x40, R193 ;  /* 0x00000040ad027824 */ /* 0x000fe200078e02c1 */
[----:B------:R-:W-:Y:S01]  /*d730*/  ISETP.NE.AND P4, PT, R215, 0x1, PT ;  /* 0x00000001d700780c */ /* 0x000fe20003f85270 */
[----:B------:R-:W-:Y:S01]  /*d740*/  IMAD.MOV.U32 R174, RZ, RZ, RZ ;  /* 0x000000ffffae7224 */ /* 0x000fe200078e00ff */
[----:B------:R-:W-:Y:S01]  /*d750*/  ISETP.GT.AND P3, PT, R214, 0x3f, PT ;  /* 0x0000003fd600780c */ /* 0x000fe20003f64270 */
[----:B------:R-:W-:Y:S01]  /*d760*/  IMAD.SHL.U32 R18, R185, 0x2, RZ ;  /* 0x00000002b9127824 */ /* 0x000fe200078e00ff */
[----:B------:R-:W-:Y:S01]  /*d770*/  IADD3 R2, R2, -0x80, R214 ;  /* 0xffffff8002027810 */ /* 0x000fe20007ffe0d6 */
[C---:B------:R-:W-:Y:S01]  /*d780*/  IMAD.SHL.U32 R17, R186.reuse, 0x2, RZ ;  /* 0x00000002ba117824 */ /* 0x040fe200078e00ff */
[----:B------:R-:W-:Y:S01]  /*d790*/  SHF.R.S32.HI R214, RZ, 0x1f, R185 ;  /* 0x0000001fffd67819 */ /* 0x000fe200000114b9 */
[----:B------:R-:W-:Y:S01]  /*d7a0*/  IMAD.SHL.U32 R16, R177, 0x2, RZ ;  /* 0x00000002b1107824 */ /* 0x000fe200078e00ff */
[----:B------:R-:W-:Y:S01]  /*d7b0*/  SHF.L.U64.HI R14, R186, 0x1, R7 ;  /* 0x00000001ba0e7819 */ /* 0x000fe20000010207 */
[----:B------:R-:W-:Y:S01]  /*d7c0*/  IMAD.MOV.U32 R0, RZ, RZ, R2 ;  /* 0x000000ffff007224 */ /* 0x000fe200078e0002 */
[----:B------:R-:W-:Y:S02]  /*d7d0*/  SHF.L.U64.HI R15, R185, 0x1, R214 ;  /* 0x00000001b90f7819 */ /* 0x000fe400000102d6 */
        /* <DEDUP_REMOVED lines=25> */
.L_x_2210:
[----:B------:R-:W-:-:S05]  /*d970*/  BRA.DIV ~URZ, `(.L_x_2104) ;  /* 0x0000a3027f007947 */ /* 0x000fca000b800000 */
[----:B------:R-:W3:Y:S01]  /*d980*/  SHFL.IDX PT, R2, R10, RZ, 0x181f ;  /* 0x00181fff0a027589 */ /* 0x000ee200000e0000 */
[----:B------:R-:W-:Y:S01]  /*d990*/  IMAD R0, R178, 0x6000, R207 ;  /* 0x00006000b2007824 */ /* 0x000fe200078e02cf */
[----:B---3--:R-:W-:Y:S05]  /*d9a0*/  IADD3 R8, P0, R2, R16, RZ ;  /* 0x0000001002087210 */ /* 0x008fea0007f1e0ff */
[----:B--2---:R-:W-:Y:S01]  /*d9b0*/  IMAD.X R9, R4, 0x1, R12, P0 ;  /* 0x0000000104097824 */ /* 0x004fe200000e060c */
[----:B------:R-:W-:Y:S05]  /*d9c0*/  IADD3 R6, P0, R2, R17, RZ ;  /* 0x0000001102067210 */ /* 0x000fea0007f1e0ff */
[----:B------:R-:W-:Y:S01]  /*d9d0*/  IMAD.X R7, R4, 0x1, R14, P0 ;  /* 0x0000000104077824 */ /* 0x000fe200000e060e */
[----:B------:R-:W-:Y:S04]  /*d9e0*/  ISETP.GE.AND P0, PT, R177, c[0x0][0x1d4], PT ;  /* 0x00007500b1007a0c */ /* 0x000fe80003f06270 */
[----:B------:R-:W-:Y:S09]  /*d9f0*/  SEL R13, RZ, 0x10, P0 ;  /* 0x00000010ff0d7807 */ /* 0x000ff20000000000 */
[----:B------:R-:W-:Y:S01]  /*da00*/  @!PT LDS RZ, [RZ] ;  /* 0x00000000fffff984 */ /* 0x000fe20000000800 */
[----:B------:R-:W-:Y:S01]  /*da10*/  @!PT LDS RZ, [RZ] ;  /* 0x00000000fffff984 */ /* 0x000fe20000000800 */
[----:B------:R2:W-:Y:S01]  /*da20*/  LDGSTS.E.BYPASS.LTC128B.128 [R0], [R8.64], !P0 ;  /* 0x0000000008007fae */ /* 0x0005e2000c101d46 */
[----:B------:R-:W-:Y:S04]  /*da30*/  ISETP.GE.AND P0, PT, R186, c[0x0][0x1d4], PT ;  /* 0x00007500ba007a0c */ /* 0x000fe80003f06270 */
[----:B------:R-:W-:Y:S09]  /*da40*/  SEL R11, RZ, 0x10, P0 ;  /* 0x00000010ff0b7807 */ /* 0x000ff20000000000 */
[----:B------:R2:W-:Y:S01]  /*da50*/  LDGSTS.E.BYPASS.LTC128B.128 [R0+0x2000], [R6.64], !P0 ;  /* 0x0200000006007fae */ /* 0x0005e2000c101d46 */
[----:B------:R-:W-:Y:S05]  /*da60*/  IADD3 R2, P0, R2, R18, RZ ;  /* 0x0000001202027210 */ /* 0x000fea0007f1e0ff */
[----:B------:R-:W-:Y:S01]  /*da70*/  IMAD.X R3, R4, 0x1, R15, P0 ;  /* 0x0000000104037824 */ /* 0x000fe200000e060f */
[----:B------:R-:W-:Y:S01]  /*da80*/  ISETP.GE.AND P0, PT, R185, c[0x0][0x1d4], PT ;  /* 0x00007500b9007a0c */ /* 0x000fe20003f06270 */
[----:B------:R3:W4:Y:S11]  /*da90*/  SHFL.IDX PT, R4, R5, 0x1, 0x181f ;  /* 0x00381f0005047f89 */ /* 0x00073600000e0000 */
[----:B------:R-:W-:Y:S01]  /*daa0*/  @!UPT UIADD3 URZ, URZ, URZ, URZ ;  /* 0x0000003f3f3ff290 */ /* 0x000fe2000fffe03f */
[----:B------:R5:W-:Y:S01]  /*dab0*/  LDGSTS.E.BYPASS.LTC128B.128 [R0+0x4000], [R2.64], !P0 ;  /* 0x0400000002007fae */ /* 0x000be2000c101d46 */
[----:B-1-3--:R-:W-:Y:S03]  /*dac0*/  SEL R5, RZ, 0x10, P0 ;  /* 0x00000010ff057807 */ /* 0x00afe60000000000 */
[----:B-----5:R2:W1:Y:S04]  /*dad0*/  SHFL.IDX PT, R2, R10, 0x1, 0x181f ;  /* 0x00381f000a027f89 */ /* 0x02046800000e0000 */
.L_x_2211:
[----:B----4-:R-:W-:Y:S04]  /*dae0*/  IADD3 R3, -R13, 0x10, RZ ;  /* 0x000000100d037810 */ /* 0x010fe80007ffe1ff */
        /* <DEDUP_REMOVED lines=23> */
.L_x_2102:
[----:B------:R-:W-:Y:S05]  /*dc60*/  BSYNC B0 ;  /* 0x0000000000007941 */ /* 0x000fea0003800000 */
.L_x_2101:
[C---:B------:R-:W-:Y:S01]  /*dc70*/  ISETP.GE.AND P0, PT, R163.reuse, 0x1, PT ;  /* 0x00000001a300780c */ /* 0x040fe20003f06270 */
[----:B------:R-:W0:Y:S01]  /*dc80*/  LDGDEPBAR ;  /* 0x00000000000079af */ /* 0x000e220000000000 */
[----:B-1----:R-:W-:Y:S01]  /*dc90*/  IADD3 R0, R163, 0x1, RZ ;  /* 0x00000001a3007810 */ /* 0x002fe20007ffe0ff */
[----:B------:R-:W-:Y:S03]  /*dca0*/  IMAD.MOV.U32 R102, RZ, RZ, R100 ;  /* 0x000000ffff667224 */ /* 0x000fe600078e0064 */
[----:B------:R-:W-:Y:S01]  /*dcb0*/  SEL R163, R0, RZ, !P0 ;  /* 0x000000ff00a37207 */ /* 0x000fe20004000000 */
[----:B------:R-:W-:Y:S01]  /*dcc0*/  IMAD.MOV.U32 R0, RZ, RZ, R101 ;  /* 0x000000ffff007224 */ /* 0x000fe200078e0065 */
[C---:B------:R-:W-:Y:S02]  /*dcd0*/  ISETP.GT.AND P0, PT, R173.reuse, R182, PT ;  /* 0x000000b6ad00720c */ /* 0x040fe40003f04270 */
[----:B------:R-:W-:Y:S11]  /*dce0*/  IADD3 R173, R173, -0x1, RZ ;  /* 0xffffffffadad7810 */ /* 0x000ff60007ffe0ff */
[----:B------:R-:W-:-:S05]  /*dcf0*/  @P0 BRA `(.L_x_2105) ;  /* 0xffffd09000000947 */ /* 0x000fca000383ffff */
.L_x_2095:
[----:B------:R-:W-:-:S13]  /*dd00*/  ISETP.GE.AND P0, PT, R173, R188, PT ;  /* 0x000000bcad00720c */ /* 0x000fda0003f06270 */
[----:B------:R-:W-:Y:S05]  /*dd10*/  @!P0 BRA `(.L_x_2106) ;  /* 0x00003a6000008947 */ /* 0x000fea0003800000 */
[----:B------:R-:W-:Y:S02]  /*dd20*/  MOV R103, R100 ;  /* 0x0000006400677202 */ /* 0x000fe40000000f00 */
[----:B------:R-:W-:Y:S02]  /*dd30*/  MOV R102, R101 ;  /* 0x0000006500667202 */ /* 0x000fe40000000f00 */
.L_x_2123:
[----:B------:R-:W-:Y:S04]  /*dd40*/  DEPBAR.LE SB0, 0x2 ;  /* 0x000080800000791a */ /* 0x000fe80000000000 */
[----:B------:R-:W-:Y:S01]  /*dd50*/  WARPSYNC 0xffffffff ;  /* 0xffffffff00007948 */ /* 0x000fe20003800000 */
[----:B------:R-:W-:Y:S01]  /*dd60*/  BAR.SYNC.DEFER_BLOCKING 0x0 ;  /* 0x0000000000007b1d */ /* 0x000fe20000010000 */
[----:B------:R-:W-:Y:S01]  /*dd70*/  IMAD.MOV.U32 R0, RZ, RZ, 0x20 ;  /* 0x00000020ff007424 */ /* 0x000fe200078e00ff */
[----:B------:R-:W-:Y:S01]  /*dd80*/  ISETP.GE.AND P0, PT, R188, R173, PT ;  /* 0x000000adbc00720c */ /* 0x000fe20003f06270 */
[----:B------:R-:W-:Y:S03]  /*dd90*/  IMAD R162, R163, 0x6000, RZ ;  /* 0x00006000a3a27824 */ /* 0x000fe600078e02ff */
[----:B------:R-:W-:Y:S02]  /*dda0*/  SEL R160, R0, 0xffffffe0, !P2 ;  /* 0xffffffe000a07807 */ /* 0x000fe40005000000 */
[----:B------:R-:W-:Y:S05]  /*ddb0*/  IADD3 R0, R170, R162, RZ ;  /* 0x000000a2aa007210 */ /* 0x000fea0007ffe0ff */
        /* <DEDUP_REMOVED lines=37> */
.L_x_2212:
        /* <DEDUP_REMOVED lines=22> */
.L_x_2213:
        /* <DEDUP_REMOVED lines=23> */
.L_x_2108:
[----:B------:R-:W-:Y:S05]  /*e2e0*/  BSYNC B0 ;  /* 0x0000000000007941 */ /* 0x000fea0003800000 */
.L_x_2107:
[----:B------:R-:W0:Y:S01]  /*e2f0*/  LDGDEPBAR ;  /* 0x00000000000079af */ /* 0x000e220000000000 */
[----:B------:R-:W-:Y:S01]  /*e300*/  WARPSYNC 0xffffffff ;  /* 0xffffffff00007948 */ /* 0x000fe20003800000 */
[C---:B--23--:R-:W-:Y:S01]  /*e310*/  HMMA.16816.F32.BF16 R4, R32.reuse, R8, RZ ;  /* 0x000000082004723c */ /* 0x04cfe200000418ff */
[----:B------:R-:W-:Y:S01]  /*e320*/  IMAD.MOV.U32 R2, RZ, RZ, 0x40 ;  /* 0x00000040ff027424 */ /* 0x000fe200078e00ff */
[----:B------:R-:W-:Y:S02]  /*e330*/  ULDC UR4, c[0x0][0x324] ;  /* 0x0000c90000047ab9 */ /* 0x000fe40000000800 */
[----:B------:R-:W-:Y:S01]  /*e340*/  IMAD.MOV.U32 R168, RZ, RZ, c[0x0][0x2c4] ;  /* 0x0000b100ffa87624 */ /* 0x000fe200078e00ff */
[----:B------:R-:W-:Y:S01]  /*e350*/  ULOP3.LUT UR4, URZ, UR4, URZ, 0x33, !UPT ;  /* 0x000000043f047292 */ /* 0x000fe2000f8e333f */
[----:B------:R-:W-:Y:S01]  /*e360*/  SEL R161, R2, 0xffffffc0, !P1 ;  /* 0xffffffc002a17807 */ /* 0x000fe20004800000 */
[----:B------:R-:W-:Y:S01]  /*e370*/  IMAD.IADD R2, R170, 0x1, R162 ;  /* 0x00000001aa027824 */ /* 0x000fe200078e02a2 */
[C---:B------:R-:W-:Y:S01]  /*e380*/  HMMA.16816.F32.BF16 R8, R32.reuse, R10, RZ ;  /* 0x0000000a2008723c */ /* 0x040fe200000418ff */
[----:B------:R-:W-:Y:S03]  /*e390*/  ISETP.NE.AND P0, PT, R168, 0x1, PT ;  /* 0x00000001a800780c */ /* 0x000fe60003f05270 */
[C---:B------:R-:W-:Y:S02]  /*e3a0*/  IMAD.IADD R100, R161.reuse, 0x1, R0 ;  /* 0x00000001a1647824 */ /* 0x040fe400078e0200 */
[C---:B------:R-:W-:Y:S01]  /*e3b0*/  IMAD.IADD R3, R160.reuse, 0x1, R2 ;  /* 0x00000001a0037824 */ /* 0x040fe200078e0202 */
[----:B------:R-:W-:Y:S01]  /*e3c0*/  IADD3 R2, R160, R2, R161 ;  /* 0x00000002a0027210 */ /* 0x000fe20007ffe0a1 */
[C---:B----4-:R-:W-:Y:S01]  /*e3d0*/  HMMA.16816.F32.BF16 R12, R32.reuse, R16, RZ ;  /* 0x00000010200c723c */ /* 0x050fe200000418ff */
[----:B------:R-:W-:Y:S05]  /*e3e0*/  IMAD.MOV.U32 R168, RZ, RZ, c[0x0][0x32c] ;  /* 0x0000cb00ffa87624 */ /* 0x000fea00078e00ff */
[----:B------:R-:W-:Y:S02]  /*e3f0*/  ISETP.GE.AND P4, PT, R168, 0x1, PT ;  /* 0x00000001a800780c */ /* 0x000fe40003f86270 */
        /* <DEDUP_REMOVED lines=30> */
[----:B------:R-:W1:Y:S06]  /*e5e0*/  LDSM.16.M88.4 R136, [R156+0x800] ;  /* 0x000800009c88783b */ /* 0x000e6c0000000200 */
        /* <DEDUP_REMOVED lines=91> */
[----:B------:R3:W4:Y:S01]  /*eba0*/  LDSM.16.M88.4 R148, [R100+0x5800] ;  /* 0x005800006494783b */ /* 0x0007220000000200 */
[C---:B-1----:R-:W-:Y:S05]  /*ebb0*/  HMMA.16816.F32.BF16 R4, R140.reuse, R144, R4 ;  /* 0x000000908c04723c */ /* 0x042fea0000041804 */
[----:B---3--:R-:W-:Y:S03]  /*ebc0*/  IMAD.IADD R100, R212, 0x1, R203 ;  /* 0x00000001d4647824 */ /* 0x008fe600078e02cb */
[C---:B------:R-:W-:Y:S01]  /*ebd0*/  HMMA.16816.F32.BF16 R8, R140.reuse, R146, R8 ;  /* 0x000000928c08723c */ /* 0x040fe20000041808 */
[----:B------:R-:W-:Y:S03]  /*ebe0*/  LDSM.16.M88.4 R144, [R156+0x4000] ;  /* 0x004000009c90783b */ /* 0x000fe60000000200 */
[----:B------:R-:W-:Y:S04]  /*ebf0*/  @P0 IMAD.HI.U32 R0, R100, c[0x0][0x2c8], RZ ;  /* 0x0000b20064000a27 */ /* 0x000fe800078e00ff */
[C---:B------:R-:W-:Y:S04]  /*ec00*/  HMMA.16816.F32.BF16 R12, R140.reuse, R152, R12 ;  /* 0x000000988c0c723c */ /* 0x040fe8000004180c */
[----:B------:R-:W-:Y:S02]  /*ec10*/  @P0 SHF.R.U32.HI R100, RZ, c[0x0][0x2cc], R0 ;  /* 0x0000b300ff640a19 */ /* 0x000fe40000011600 */
[C---:B------:R-:W-:Y:S02]  /*ec20*/  ISETP.GE.AND P0, PT, R178.reuse, 0x1, PT ;  /* 0x00000001b200780c */ /* 0x040fe40003f06270 */
[C---:B------:R-:W-:Y:S01]  /*ec30*/  HMMA.16816.F32.BF16 R16, R140.reuse, R154, R16 ;  /* 0x0000009a8c10723c */ /* 0x040fe20000041810 */
[----:B------:R-:W-:Y:S06]  /*ec40*/  LDSM.16.M88.4 R152, [R2+0x4800] ;  /* 0x004800000298783b */ /* 0x000fec0000000200 */
[----:B------:R-:W-:Y:S01]  /*ec50*/  SHFL.IDX PT, R3, R100, RZ, 0x1c1f ;  /* 0x001c1fff64037589 */ /* 0x000fe200000e0000 */
[C---:B--2---:R-:W-:Y:S08]  /*ec60*/  HMMA.16816.F32.BF16 R20, R140.reuse, R136, R20 ;  /* 0x000000888c14723c */ /* 0x044ff00000041814 */
[C---:B------:R-:W-:Y:S01]  /*ec70*/  HMMA.16816.F32.BF16 R24, R140.reuse, R138, R24 ;  /* 0x0000008a8c18723c */ /* 0x040fe20000041818 */
[----:B------:R-:W1:Y:S07]  /*ec80*/  LDSM.16.M88.4 R136, [R166+0x8000] ;  /* 0x00800000a688783b */ /* 0x000e6e0000000200 */
[C---:B----4-:R-:W-:Y:S08]  /*ec90*/  HMMA.16816.F32.BF16 R28, R140.reuse, R148, R28 ;  /* 0x000000948c1c723c */ /* 0x050ff0000004181c */
[----:B------:R-:W-:Y:S01]  /*eca0*/  HMMA.16816.F32.BF16 R32, R140, R150, R32 ;  /* 0x000000968c20723c */ /* 0x000fe20000041820 */
[----:B------:R-:W2:Y:S06]  /*ecb0*/  LDSM.16.M88.4 R140, [R2+0x5000] ;  /* 0x00500000028c783b */ /* 0x000eac0000000200 */
[----:B------:R3:W4:Y:S01]  /*ecc0*/  LDSM.16.M88.4 R148, [R2+0x5800] ;  /* 0x005800000294783b */ /* 0x0007220000000200 */
[C---:B-1----:R-:W-:Y:S05]  /*ecd0*/  HMMA.16816.F32.BF16 R4, R136.reuse, R144, R4 ;  /* 0x000000908804723c */ /* 0x042fea0000041804 */
[----:B---3--:R-:W-:Y:S03]  /*ece0*/  IADD3 R2, R178, 0x1, RZ ;  /* 0x00000001b2027810 */ /* 0x008fe60007ffe0ff */
[C---:B------:R-:W-:Y:S04]  /*ecf0*/  HMMA.16816.F32.BF16 R8, R136.reuse, R146, R8 ;  /* 0x000000928808723c */ /* 0x040fe80000041808 */
[----:B------:R-:W-:Y:S04]  /*ed00*/  SEL R178, R2, RZ, !P0 ;  /* 0x000000ff02b27207 */ /* 0x000fe80004000000 */
[C---:B------:R-:W-:Y:S08]  /*ed10*/  HMMA.16816.F32.BF16 R12, R136.reuse, R152, R12 ;  /* 0x00000098880c723c */ /* 0x040ff0000004180c */
[C---:B------:R-:W-:Y:S08]  /*ed20*/  HMMA.16816.F32.BF16 R16, R136.reuse, R154, R16 ;  /* 0x0000009a8810723c */ /* 0x040ff00000041810 */
[C---:B--2---:R-:W-:Y:S08]  /*ed30*/  HMMA.16816.F32.BF16 R20, R136.reuse, R140, R20 ;  /* 0x0000008c8814723c */ /* 0x044ff00000041814 */
[C---:B------:R-:W-:Y:S08]  /*ed40*/  HMMA.16816.F32.BF16 R24, R136.reuse, R142, R24 ;  /* 0x0000008e8818723c */ /* 0x040ff00000041818 */
[C---:B----4-:R-:W-:Y:S07]  /*ed50*/  HMMA.16816.F32.BF16 R28, R136.reuse, R148, R28 ;  /* 0x00000094881c723c */ /* 0x050fee000004181c */
[----:B------:R-:W-:Y:S01]  /*ed60*/  IMAD.SHL.U32 R148, R173, 0x40, RZ ;  /* 0x00000040ad947824 */ /* 0x000fe200078e00ff */
[----:B------:R-:W-:Y:S04]  /*ed70*/  HMMA.16816.F32.BF16 R32, R136, R150, R32 ;  /* 0x000000968820723c */ /* 0x000fe80000041820 */
[----:B------:R-:W-:Y:S04]  /*ed80*/  IADD3 R0, -R191, 0x1, -R148 ;  /* 0x00000001bf007810 */ /* 0x000fe80007ffe994 */
[----:B------:R-:W-:Y:S04]  /*ed90*/  IADD3 R0, -R190, R0, R189 ;  /* 0x00000000be007210 */ /* 0x000fe80007ffe1bd */
[C---:B------:R-:W-:Y:S02]  /*eda0*/  IADD3 R139, R0.reuse, c[0x0][0x328], RZ ;  /* 0x0000ca00008b7a10 */ /* 0x040fe40007ffe0ff */
[----:B------:R-:W-:Y:S03]  /*edb0*/  IADD3 R101, R0, UR4, RZ ;  /* 0x0000000400657c10 */ /* 0x000fe6000fffe0ff */
[--C-:B------:R-:W-:Y:S02]  /*edc0*/  IMAD.IADD R2, R139, 0x1, R3.reuse ;  /* 0x000000018b027824 */ /* 0x100fe400078e0203 */
        /* <DEDUP_REMOVED lines=15> */
.L_x_2113:
[----:B------:R-:W-:Y:S04]  /*eec0*/  MOV R136, 0x1 ;  /* 0x0000000100887802 */ /* 0x000fe80000000f00 */
[----:B------:R-:W-:Y:S11]  /*eed0*/  ISETP.NE.AND P0, PT, R136, c[0x0][0x32c], PT ;  /* 0x0000cb0088007a0c */ /* 0x000ff60003f05270 */
[----:B------:R-:W-:Y:S02]  /*eee0*/  @!UPT UIADD3 URZ, URZ, URZ, URZ ;  /* 0x0000003f3f3ff290 */ /* 0x000fe4000fffe03f */
[----:B------:R-:W-:Y:S05]  /*eef0*/  @P0 IMAD.HI.U32 R136, R3, c[0x0][0x330], RZ ;  /* 0x0000cc0003880a27 */ /* 0x000fea00078e00ff */
[----:B------:R-:W-:Y:S02]  /*ef00*/  @P0 SHF.R.U32.HI R3, RZ, c[0x0][0x334], R136 ;  /* 0x0000cd00ff030a19 */ /* 0x000fe40000011688 */
.L_x_2114:
[----:B------:R-:W-:Y:S05]  /*ef10*/  BSYNC B0 ;  /* 0x0000000000007941 */ /* 0x000fea0003800000 */
.L_x_2112:
[----:B------:R-:W-:Y:S04]  /*ef20*/  IMAD R3, R3, c[0x0][0x32c], -R148 ;  /* 0x0000cb0003037a24 */ /* 0x000fe800078e0a94 */
[----:B------:R-:W-:Y:S05]  /*ef30*/  IMAD.IADD R3, R3, 0x1, -R191 ;  /* 0x0000000103037824 */ /* 0x000fea00078e0abf */
[----:B------:R-:W-:Y:S02]  /*ef40*/  IMNMX R0, R0, R3, !PT ;  /* 0x0000000300007217 */ /* 0x000fe40007800200 */
[----:B------:R-:W-:Y:S04]  /*ef50*/  IADD3 R3, R3, c[0x0][0x32c], RZ ;  /* 0x0000cb0003037a10 */ /* 0x000fe80007ffe0ff */
[----:B------:R-:W-:Y:S02]  /*ef60*/  IMNMX R2, R2, R3, PT ;  /* 0x0000000302027217 */ /* 0x000fe40003800200 */
.L_x_2111:
        /* <DEDUP_REMOVED lines=66> */
.L_x_2117:
[----:B------:R-:W-:Y:S04]  /*f390*/  MOV R4, 0x1 ;  /* 0x0000000100047802 */ /* 0x000fe80000000f00 */
[----:B------:R-:W-:Y:S11]  /*f3a0*/  ISETP.NE.AND P0, PT, R4, c[0x0][0x32c], PT ;  /* 0x0000cb0004007a0c */ /* 0x000ff60003f05270 */
[----:B------:R-:W-:Y:S02]  /*f3b0*/  @!UPT UIADD3 URZ, URZ, URZ, URZ ;  /* 0x0000003f3f3ff290 */ /* 0x000fe4000fffe03f */
[----:B------:R-:W-:Y:S05]  /*f3c0*/  @P0 IMAD.HI.U32 R4, R0, c[0x0][0x330], RZ ;  /* 0x0000cc0000040a27 */ /* 0x000fea00078e00ff */
[----:B------:R-:W-:Y:S02]  /*f3d0*/  @P0 SHF.R.U32.HI R0, RZ, c[0x0][0x334], R4 ;  /* 0x0000cd00ff000a19 */ /* 0x000fe40000011604 */
.L_x_2118:
[----:B------:R-:W-:Y:S05]  /*f3e0*/  BSYNC B0 ;  /* 0x0000000000007941 */ /* 0x000fea0003800000 */
.L_x_2116:
[----:B------:R-:W-:Y:S04]  /*f3f0*/  IMAD R0, R0, c[0x0][0x32c], -R148 ;  /* 0x0000cb0000007a24 */ /* 0x000fe800078e0a94 */
[----:B------:R-:W-:Y:S05]  /*f400*/  IMAD.IADD R0, R0, 0x1, -R191 ;  /* 0x0000000100007824 */ /* 0x000fea00078e0abf */
[----:B------:R-:W-:Y:S02]  /*f410*/  IMNMX R2, R2, R0, !PT ;  /* 0x0000000002027217 */ /* 0x000fe40007800200 */
[----:B------:R-:W-:Y:S04]  /*f420*/  IADD3 R0, R0, c[0x0][0x32c], RZ ;  /* 0x0000cb0000007a10 */ /* 0x000fe80007ffe0ff */
[----:B------:R-:W-:Y:S02]  /*f430*/  IMNMX R3, R3, R0, PT ;  /* 0x0000000003037217 */ /* 0x000fe40003800200 */
.L_x_2115:
        /* <DEDUP_REMOVED lines=36> */
[----:B------:R-:W-:Y:S02]  /*f680*/  FMUL.FTZ R0, R0, c[0x0][0x2d0] ;  /* 0x0000b40000007a20 */ /* 0x000fe40000410000 */
        /* <DEDUP_REMOVED lines=11> */
[----:B------:R2:W-:Y:S01]  /*f740*/  MUFU.EX2 R8, R21 ;  /* 0x0000001500087308 */ /* 0x0005e20000000800 */
[----:B------:R-:W-:Y:S01]  /*f750*/  FSEL R139, R10, -INF , !P0 ;  /* 0xff8000000a8b7808 */ /* 0x000fe20004000000 */
[--C-:B------:R-:W-:Y:S01]  /*f760*/  FFMA.FTZ R153, R136, c[0x0][0x2d0], -R4.reuse ;  /* 0x0000b40088997a23 */ /* 0x100fe20000010804 */
[----:B------:R-:W-:Y:S01]  /*f770*/  ISETP.GT.AND P0, PT, R2, 0x9, P3 ;  /* 0x000000090200780c */ /* 0x000fe20001f04270 */
[--C-:B------:R-:W-:Y:S02]  /*f780*/  FFMA.FTZ R168, R20, c[0x0][0x2d0], -R4.reuse ;  /* 0x0000b40014a87a23 */ /* 0x100fe40000010804 */
[--C-:B------:R-:W-:Y:S01]  /*f790*/  FFMA.FTZ R161, R17, c[0x0][0x2d0], -R4.reuse ;  /* 0x0000b40011a17a23 */ /* 0x100fe20000010804 */
[----:B------:R-:W-:Y:S01]  /*f7a0*/  ISETP.LT.OR P0, PT, R3, 0xa, P0 ;  /* 0x0000000a0300780c */ /* 0x000fe20000701670 */
[--C-:B------:R-:W-:Y:S02]  /*f7b0*/  FFMA.FTZ R160, R16, c[0x0][0x2d0], -R4.reuse ;  /* 0x0000b40010a07a23 */ /* 0x100fe40000010804 */
[----:B------:R3:W4:Y:S01]  /*f7c0*/  MUFU.EX2 R5, R24 ;  /* 0x0000001800057308 */ /* 0x0007220000000800 */
[----:B------:R-:W-:Y:S01]  /*f7d0*/  FSEL R140, R11, -INF , !P0 ;  /* 0xff8000000b8c7808 */ /* 0x000fe20004000000 */
[--C-:B------:R-:W-:Y:S01]  /*f7e0*/  FFMA.FTZ R159, R13, c[0x0][0x2d0], -R4.reuse ;  /* 0x0000b4000d9f7a23 */ /* 0x100fe20000010804 */
[----:B------:R-:W-:Y:S01]  /*f7f0*/  ISETP.GT.AND P0, PT, R2, 0x10, P3 ;  /* 0x000000100200780c */ /* 0x000fe20001f04270 */
[----:B------:R-:W-:Y:S02]  /*f800*/  FFMA.FTZ R181, R12, c[0x0][0x2d0], -R4 ;  /* 0x0000b4000cb57a23 */ /* 0x000fe40000010804 */
[C---:B-1----:R-:W-:Y:S01]  /*f810*/  FMUL.FTZ R9, R0.reuse, R129 ;  /* 0x0000008100097220 */ /* 0x042fe20000410000 */
[C---:B------:R-:W-:Y:S01]  /*f820*/  ISETP.LT.OR P0, PT, R3.reuse, 0x11, P0 ;  /* 0x000000110300780c */ /* 0x040fe20000701670 */
[C---:B------:R-:W-:Y:S02]  /*f830*/  FMUL.FTZ R32, R0.reuse, R104 ;  /* 0x0000006800207220 */ /* 0x040fe40000410000 */
[----:B------:R-:W-:Y:S01]  /*f840*/  FMUL.FTZ R33, R0, R105 ;  /* 0x0000006900217220 */ /* 0x000fe20000410000 */
[----:B------:R-:W-:Y:S01]  /*f850*/  FSEL R142, R14, -INF , !P0 ;  /* 0xff8000000e8e7808 */ /* 0x000fe20004000000 */
[----:B------:R-:W-:Y:S01]  /*f860*/  FMUL.FTZ R12, R0, R124 ;  /* 0x0000007c000c7220 */ /* 0x000fe20000410000 */
        /* <DEDUP_REMOVED lines=8> */
[----:B--2---:R-:W-:Y:S01]  /*f8f0*/  FMUL.FTZ R21, R0, R117 ;  /* 0x0000007500157220 */ /* 0x004fe20000410000 */
[----:B------:R-:W-:Y:S01]  /*f900*/  ISETP.GT.AND P0, PT, R2, 0x18, P3 ;  /* 0x000000180200780c */ /* 0x000fe20001f04270 */
[C---:B---3--:R-:W-:Y:S01]  /*f910*/  FMUL.FTZ R24, R0.reuse, R112 ;  /* 0x0000007000187220 */ /* 0x048fe20000410000 */
[----:B----4-:R-:W-:Y:S01]  /*f920*/  F2FP.BF16.PACK_AB R136, R5, R8 ;  /* 0x000000080588723e */ /* 0x010fe200000010ff */
[C---:B------:R-:W-:Y:S01]  /*f930*/  FMUL.FTZ R29, R0.reuse, R109 ;  /* 0x0000006d001d7220 */ /* 0x040fe20000410000 */
[C---:B------:R-:W-:Y:S01]  /*f940*/  ISETP.LT.OR P0, PT, R3.reuse, 0x19, P0 ;  /* 0x000000190300780c */ /* 0x040fe20000701670 */
[C---:B------:R-:W-:Y:S01]  /*f950*/  FMUL.FTZ R36, R0.reuse, R36 ;  /* 0x0000002400247220 */ /* 0x040fe20000410000 */
[----:B------:R-:W-:Y:S01]  /*f960*/  MUFU.EX2 R109, R146 ;  /* 0x00000092006d7308 */ /* 0x000fe20000000800 */
[----:B------:R-:W-:Y:S01]  /*f970*/  FMUL.FTZ R37, R0, R37 ;  /* 0x0000002500257220 */ /* 0x000fe20000410000 */
[----:B------:R-:W-:Y:S01]  /*f980*/  FSEL R144, R18, -INF , !P0 ;  /* 0xff80000012907808 */ /* 0x000fe20004000000 */
[----:B------:R-:W-:Y:S01]  /*f990*/  FMUL.FTZ R40, R0, R40 ;  /* 0x0000002800287220 */ /* 0x000fe20000410000 */
[----:B------:R-:W-:Y:S01]  /*f9a0*/  ISETP.GT.AND P0, PT, R2, 0x19, P3 ;  /* 0x000000190200780c */ /* 0x000fe20001f04270 */
[C---:B------:R-:W-:Y:S02]  /*f9b0*/  FMUL.FTZ R41, R0.reuse, R41 ;  /* 0x0000002900297220 */ /* 0x040fe40000410000 */
[C---:B------:R-:W-:Y:S01]  /*f9c0*/  FMUL.FTZ R44, R0.reuse, R44 ;  /* 0x0000002c002c7220 */ /* 0x040fe20000410000 */
[----:B------:R-:W-:Y:S01]  /*f9d0*/  ISETP.LT.OR P0, PT, R3, 0x1a, P0 ;  /* 0x0000001a0300780c */ /* 0x000fe20000701670 */
[C---:B------:R-:W-:Y:S01]  /*f9e0*/  FMUL.FTZ R45, R0.reuse, R45 ;  /* 0x0000002d002d7220 */ /* 0x040fe20000410000 */
[----:B------:R-:W-:Y:S01]  /*f9f0*/  MUFU.EX2 R125, R161 ;  /* 0x000000a1007d7308 */ /* 0x000fe20000000800 */
[C---:B------:R-:W-:Y:S01]  /*fa00*/  FMUL.FTZ R48, R0.reuse, R48 ;  /* 0x0000003000307220 */ /* 0x040fe20000410000 */
[----:B------:R-:W-:Y:S01]  /*fa10*/  FSEL R145, R19, -INF , !P0 ;  /* 0xff80000013917808 */ /* 0x000fe20004000000 */
[----:B------:R-:W-:Y:S01]  /*fa20*/  FMUL.FTZ R49, R0, R49 ;  /* 0x0000003100317220 */ /* 0x000fe20000410000 */
[----:B------:R-:W-:Y:S01]  /*fa30*/  ISETP.GT.AND P0, PT, R2, 0x20, P3 ;  /* 0x000000200200780c */ /* 0x000fe20001f04270 */
[C---:B------:R-:W-:Y:S02]  /*fa40*/  FMUL.FTZ R52, R0.reuse, R52 ;  /* 0x0000003400347220 */ /* 0x040fe40000410000 */
        /* <DEDUP_REMOVED lines=37> */
[----:B------:R-:W-:Y:S02]  /*fca0*/  FSEL R156, R30, -INF , !P0 ;  /* 0xff8000001e9c7808 */ /* 0x000fe40004000000 */
[C---:B------:R-:W-:Y:S04]  /*fcb0*/  ISETP.GT.AND P0, PT, R2.reuse, 0x31, P3 ;  /* 0x000000310200780c */ /* 0x040fe80001f04270 */
[----:B------:R-:W-:Y:S04]  /*fcc0*/  ISETP.LT.OR P0, PT, R3, 0x32, P0 ;  /* 0x000000320300780c */ /* 0x000fe80000701670 */
[----:B------:R-:W-:Y:S02]  /*fcd0*/  FSEL R157, R31, -INF , !P0 ;  /* 0xff8000001f9d7808 */ /* 0x000fe40004000000 */
[----:B------:R-:W-:Y:S04]  /*fce0*/  ISETP.GT.AND P0, PT, R2, 0x38, P3 ;  /* 0x000000380200780c */ /* 0x000fe80001f04270 */
[C---:B------:R-:W-:Y:S04]  /*fcf0*/  ISETP.LT.OR P0, PT, R3.reuse, 0x39, P0 ;  /* 0x000000390300780c */ /* 0x040fe80000701670 */
[----:B------:R-:W-:Y:S02]  /*fd00*/  FSEL R158, R34, -INF , !P0 ;  /* 0xff800000229e7808 */ /* 0x000fe40004000000 */
[----:B------:R-:W-:Y:S01]  /*fd10*/  ISETP.GT.AND P0, PT, R2, 0x39, P3 ;  /* 0x000000390200780c */ /* 0x000fe20001f04270 */
[----:B------:R-:W-:Y:S02]  /*fd20*/  FFMA.FTZ R2, R0, R183, R8 ;  /* 0x000000b700027223 */ /* 0x000fe40000010008 */
[----:B------:R1:W-:Y:S01]  /*fd30*/  MUFU.EX2 R8, R28 ;  /* 0x0000001c00087308 */ /* 0x0003e20000000800 */
[----:B------:R-:W-:Y:S01]  /*fd40*/  ISETP.LT.OR P0, PT, R3, 0x3a, P0 ;  /* 0x0000003a0300780c */ /* 0x000fe20000701670 */
[----:B------:R-:W-:Y:S01]  /*fd50*/  FADD.FTZ R4, R5, R2 ;  /* 0x0000000205047221 */ /* 0x000fe20000010000 */
[----:B------:R-:W-:Y:S02]  /*fd60*/  FMNMX.FTZ R2, R6, R103, !PT ;  /* 0x0000006706027209 */ /* 0x000fe40007810000 */
[----:B------:R-:W-:Y:S02]  /*fd70*/  FSEL R155, R35, -INF , !P0 ;  /* 0xff800000239b7808 */ /* 0x000fe40004000000 */
[----:B------:R-:W-:Y:S03]  /*fd80*/  FMNMX.FTZ R2, R7, R2, !PT ;  /* 0x0000000207027209 */ /* 0x000fe60007810000 */
[----:B------:R-:W2:Y:S01]  /*fd90*/  MUFU.EX2 R5, R25 ;  /* 0x0000001900057308 */ /* 0x000ea20000000800 */
[----:B------:R-:W-:Y:S04]  /*fda0*/  FMNMX.FTZ R2, R139, R2, !PT ;  /* 0x000000028b027209 */ /* 0x000fe80007810000 */
[----:B------:R-:W-:Y:S04]  /*fdb0*/  FMNMX.FTZ R2, R140, R2, !PT ;  /* 0x000000028c027209 */ /* 0x000fe80007810000 */
[----:B------:R-:W-:Y:S04]  /*fdc0*/  FMNMX.FTZ R2, R142, R2, !PT ;  /* 0x000000028e027209 */ /* 0x000fe80007810000 */
[----:B------:R-:W-:Y:S01]  /*fdd0*/  FMNMX.FTZ R2, R143, R2, !PT ;  /* 0x000000028f027209 */ /* 0x000fe20007810000 */
[----:B-1----:R-:W-:Y:S03]  /*fde0*/  FMUL.FTZ R28, R0, R108 ;  /* 0x0000006c001c7220 */ /* 0x002fe60000410000 */
[----:B------:R-:W-:Y:S04]  /*fdf0*/  FMNMX.FTZ R2, R144, R2, !PT ;  /* 0x0000000290027209 */ /* 0x000fe80007810000 */
[----:B------:R-:W-:Y:S02]  /*fe00*/  FMNMX.FTZ R2, R145, R2, !PT ;  /* 0x0000000291027209 */ /* 0x000fe40007810000 */
[----:B--2---:R-:W-:Y:S01]  /*fe10*/  F2FP.BF16.PACK_AB R138, R5, R8 ;  /* 0x00000008058a723e */ /* 0x004fe200000010ff */
[----:B------:R-:W-:Y:S01]  /*fe20*/  FMUL.FTZ R25, R0, R113 ;  /* 0x0000007100197220 */ /* 0x000fe20000410000 */
        /* <DEDUP_REMOVED lines=11> */
[----:B-1----:R-:W-:Y:S01]  /*fee0*/  FMNMX.FTZ R100, R2, R3, !PT ;  /* 0x0000000302647209 */ /* 0x002fe20007810000 */
[----:B------:R-:W-:Y:S02]  /*fef0*/  FADD.FTZ R2, R8, R4 ;  /* 0x0000000408027221 */ /* 0x000fe40000010000 */
[----:B------:R-:W-:Y:S01]  /*ff00*/  FMUL.FTZ R8, R0, R128 ;  /* 0x0000008000087220 */ /* 0x000fe20000410000 */
[C---:B------:R-:W-:Y:S01]  /*ff10*/  FSETP.NEU.FTZ.AND P0, PT, R100.reuse, -INF , PT ;  /* 0xff8000006400780b */ /* 0x040fe20003f1d000 */
[----:B------:R-:W-:Y:S02]  /*ff20*/  FADD.FTZ R141, R5, R2 ;  /* 0x00000002058d7221 */ /* 0x000fe40000010000 */
[C---:B------:R-:W-:Y:S01]  /*ff30*/  FMUL.FTZ R3, R100.reuse, c[0x0][0x2d0] ;  /* 0x0000b40064037a20 */ /* 0x040fe20000410000 */
[----:B------:R-:W-:Y:S01]  /*ff40*/  FSEL R2, R100, RZ, P0 ;  /* 0x000000ff64027208 */ /* 0x000fe20000000000 */
[C---:B------:R-:W-:Y:S02]  /*ff50*/  FMUL.FTZ R4, R0.reuse, R132 ;  /* 0x0000008400047220 */ /* 0x040fe40000410000 */
[----:B------:R-:W-:Y:S01]  /*ff60*/  FMUL.FTZ R5, R0, R133 ;  /* 0x0000008500057220 */ /* 0x000fe20000410000 */
[----:B------:R-:W-:Y:S01]  /*ff70*/  MUFU.EX2 R132, R160 ;  /* 0x000000a000847308 */ /* 0x000fe20000000800 */
[----:B------:R-:W-:Y:S01]  /*ff80*/  FADD.FTZ R2, -R2, R103 ;  /* 0x0000006702027221 */ /* 0x000fe20000010100 */
[----:B------:R-:W-:Y:S03]  /*ff90*/  FSEL R103, R3, RZ, P0 ;  /* 0x000000ff03677208 */ /* 0x000fe60000000000 */
[----:B------:R-:W-:Y:S02]  /*ffa0*/  FMUL.FTZ R2, R2, c[0x0][0x2d0] ;  /* 0x0000b40002027a20 */ /* 0x000fe40000410000 */
[--C-:B------:R-:W-:Y:S02]  /*ffb0*/  FFMA.FTZ R3, R6, c[0x0][0x2d0], -R103.reuse ;  /* 0x0000b40006037a23 */ /* 0x100fe40000010867 */
[--C-:B------:R-:W-:Y:S02]  /*ffc0*/  FFMA.FTZ R7, R7, c[0x0][0x2d0], -R103.reuse ;  /* 0x0000b40007077a23 */ /* 0x100fe40000010867 */
[----:B------:R-:W1:Y:S01]  /*ffd0*/  MUFU.EX2 R2, R2 ;  /* 0x0000000200027308 */ /* 0x000e620000000800 */
[----:B------:R-:W-:Y:S09]  /*ffe0*/  FFMA.FTZ R112, R149, c[0x0][0x2d0], -R103 ;  /* 0x0000b40095707a23 */ /* 0x000ff20000010867 */
[----:B------:R-:W2:Y:S10]  /*fff0*/  MUFU.EX2 R3, R3 ;  /* 0x0000000300037308 */ /* 0x000eb40000000800 */
[----:B------:R-:W3:Y:S01]  /*10000*/  MUFU.EX2 R0, R7 ;  /* 0x0000000700007308 */ /* 0x000ee20000000800 */
[C---:B-1----:R-:W-:Y:S02]  /*10010*/  FMUL.FTZ R19, R2.reuse, R123 ;  /* 0x0000007b02137220 */ /* 0x042fe40000410000 */
[C---:B------:R-:W-:Y:S02]  /*10020*/  FMUL.FTZ R27, R2.reuse, R115 ;  /* 0x00000073021b7220 */ /* 0x040fe40000410000 */
[C---:B------:R-:W-:Y:S02]  /*10030*/  FMUL.FTZ R10, R2.reuse, R130 ;  /* 0x00000082020a7220 */ /* 0x040fe40000410000 */
[C---:B------:R-:W-:Y:S03]  /*10040*/  FMUL.FTZ R11, R2.reuse, R131 ;  /* 0x00000083020b7220 */ /* 0x040fe60000410000 */
[----:B------:R-:W-:Y:S01]  /*10050*/  MUFU.EX2 R117, R112 ;  /* 0x0000007000757308 */ /* 0x000fe20000000800 */
[C---:B------:R-:W-:Y:S02]  /*10060*/  FMUL.FTZ R34, R2.reuse, R106 ;  /* 0x0000006a02227220 */ /* 0x040fe40000410000 */
[C---:B--2---:R-:W-:Y:S02]  /*10070*/  FFMA.FTZ R102, R2.reuse, R184, R3 ;  /* 0x000000b802667223 */ /* 0x044fe40000010003 */
[C---:B------:R-:W-:Y:S02]  /*10080*/  FMUL.FTZ R35, R2.reuse, R107 ;  /* 0x0000006b02237220 */ /* 0x040fe40000410000 */
[C---:B------:R-:W-:Y:S02]  /*10090*/  FMUL.FTZ R6, R2.reuse, R134 ;  /* 0x0000008602067220 */ /* 0x040fe40000410000 */
[C---:B------:R-:W-:Y:S01]  /*100a0*/  FMUL.FTZ R14, R2.reuse, R126 ;  /* 0x0000007e020e7220 */ /* 0x040fe20000410000 */
[----:B------:R-:W-:Y:S01]  /*100b0*/  MUFU.EX2 R149, R179 ;  /* 0x000000b300957308 */ /* 0x000fe20000000800 */
[----:B------:R-:W-:Y:S02]  /*100c0*/  FMUL.FTZ R15, R2, R127 ;  /* 0x0000007f020f7220 */ /* 0x000fe40000410000 */
[C---:B---3--:R-:W-:Y:S01]  /*100d0*/  FADD.FTZ R123, R0.reuse, R102 ;  /* 0x00000066007b7221 */ /* 0x048fe20000010000 */
[----:B------:R-:W-:Y:S01]  /*100e0*/  F2FP.BF16.PACK_AB R137, R0, R3 ;  /* 0x000000030089723e */ /* 0x000fe200000010ff */
[--C-:B------:R-:W-:Y:S02]  /*100f0*/  FFMA.FTZ R0, R139, c[0x0][0x2d0], -R103.reuse ;  /* 0x0000b4008b007a23 */ /* 0x100fe40000010867 */
        /* <DEDUP_REMOVED lines=36> */
[----:B--2---:R-:W-:Y:S01]  /*10340*/  F2FP.BF16.PACK_AB R110, R127, R126 ;  /* 0x0000007e7f6e723e */ /* 0x004fe200000010ff */
        /* <DEDUP_REMOVED lines=11> */
[--C-:B------:R-:W-:Y:S02]  /*10400*/  FFMA.FTZ R0, R140, c[0x0][0x2d0], -R103.reuse ;  /* 0x0000b4008c007a23 */ /* 0x100fe40000010867 */
[----:B------:R-:W-:Y:S01]  /*10410*/  FFMA.FTZ R112, R150, c[0x0][0x2d0], -R103 ;  /* 0x0000b40096707a23 */ /* 0x000fe20000010867 */
[----:B------:R-:W-:Y:S01]  /*10420*/  IADD3 R102, R169, R2, RZ ;  /* 0x00000002a9667210 */ /* 0x000fe20007ffe0ff */
[----:B------:R-:W1:Y:S01]  /*10430*/  LDSM.16.MT88.4 R104, [R2] ;  /* 0x000000000268783b */ /* 0x000e620000004200 */
[----:B------:R-:W2:Y:S07]  /*10440*/  MUFU.EX2 R114, R0 ;  /* 0x0000000000727308 */ /* 0x000eae0000000800 */
[----:B------:R-:W-:Y:S03]  /*10450*/  LDSM.16.MT88.4 R128, [R2+0x1800] ;  /* 0x001800000280783b */ /* 0x000fe60000004200 */
[----:B------:R-:W-:Y:S10]  /*10460*/  MUFU.EX2 R119, R112 ;  /* 0x0000007000777308 */ /* 0x000ff40000000800 */
[----:B------:R-:W3:Y:S01]  /*10470*/  MUFU.EX2 R150, R176 ;  /* 0x000000b000967308 */ /* 0x000ee20000000800 */
[----:B--2---:R-:W-:Y:S01]  /*10480*/  F2FP.BF16.PACK_AB R139, R114, R115 ;  /* 0x00000073728b723e */ /* 0x004fe200000010ff */
[----:B------:R-:W-:Y:S04]  /*10490*/  FADD.FTZ R0, R3, R141 ;  /* 0x0000008d03007221 */ /* 0x000fe80000010000 */
[----:B------:R-:W-:Y:S01]  /*104a0*/  FADD.FTZ R121, R109, R0 ;  /* 0x000000006d797221 */ /* 0x000fe20000010000 */
[----:B------:R-:W-:Y:S01]  /*104b0*/  IADD3 R0, R172, R162, RZ ;  /* 0x000000a2ac007210 */ /* 0x000fe20007ffe0ff */
[--C-:B------:R-:W-:Y:S03]  /*104c0*/  FFMA.FTZ R109, R145, c[0x0][0x2d0], -R103.reuse ;  /* 0x0000b400916d7a23 */ /* 0x100fe60000010867 */
[----:B------:R-:W-:Y:S01]  /*104d0*/  IADD3 R3, R169, R0, RZ ;  /* 0x00000000a9037210 */ /* 0x000fe20007ffe0ff */
[----:B------:R-:W-:Y:S01]  /*104e0*/  MUFU.EX2 R122, R109 ;  /* 0x0000006d007a7308 */ /* 0x000fe20000000800 */
        /* <DEDUP_REMOVED lines=36> */
[----:B------:R1:W-:Y:S04]  /*10730*/  MUFU.EX2 R113, R104 ;  /* 0x0000006800717308 */ /* 0x0003e80000000800 */
[----:B------:R-:W-:Y:S02]  /*10740*/  F2FP.BF16.PACK_AB R136, R147, R146 ;  /* 0x000000929388723e */ /* 0x000fe400000010ff */
[----:B---3--:R-:W-:Y:S03]  /*10750*/  F2FP.BF16.PACK_AB R138, R150, R149 ;  /* 0x00000095968a723e */ /* 0x008fe600000010ff */
[--C-:B-1----:R-:W-:Y:S04]  /*10760*/  FFMA.FTZ R104, R143, c[0x0][0x2d0], -R103.reuse ;  /* 0x0000b4008f687a23 */ /* 0x102fe80000010867 */
        /* <DEDUP_REMOVED lines=42> */
[----:B------:R-:W1:Y:S02]  /*10a10*/  LDSM.16.MT88.4 R108, [R2+0x1000] ;  /* 0x00100000026c783b */ /* 0x000e640000004200 */
[----:B------:R2:W-:Y:S01]  /*10a20*/  MUFU.EX2 R118, R104 ;  /* 0x0000006800767308 */ /* 0x0005e20000000800 */
[----:B------:R-:W-:Y:S03]  /*10a30*/  FFMA.FTZ R105, R152, c[0x0][0x2d0], -R103 ;  /* 0x0000b40098697a23 */ /* 0x000fe60000010867 */
[----:B------:R-:W-:Y:S06]  /*10a40*/  F2FP.BF16.PACK_AB R106, R153, R132 ;  /* 0x00000084996a723e */ /* 0x000fec00000010ff */
[----:B------:R3:W4:Y:S01]  /*10a50*/  MUFU.EX2 R145, R105 ;  /* 0x0000006900917308 */ /* 0x0007220000000800 */
[----:B--2---:R-:W-:Y:S04]  /*10a60*/  FADD.FTZ R104, R115, R123 ;  /* 0x0000007b73687221 */ /* 0x004fe80000010000 */
[----:B------:R-:W-:Y:S04]  /*10a70*/  FADD.FTZ R104, R114, R104 ;  /* 0x0000006872687221 */ /* 0x000fe80000010000 */
[----:B------:R-:W-:Y:S02]  /*10a80*/  FADD.FTZ R104, R113, R104 ;  /* 0x0000006871687221 */ /* 0x000fe40000010000 */
[----:B---3--:R-:W-:Y:S01]  /*10a90*/  FADD.FTZ R105, R126, R121 ;  /* 0x000000797e697221 */ /* 0x008fe20000010000 */
[----:B------:R-:W2:Y:S01]  /*10aa0*/  LDSM.16.MT88.4 R112, [R102+0x1000] ;  /* 0x001000006670783b */ /* 0x000ea20000004200 */
[----:B------:R-:W-:Y:S01]  /*10ab0*/  FADD.FTZ R104, R120, R104 ;  /* 0x0000006878687221 */ /* 0x000fe20000010000 */
[----:B----4-:R-:W-:Y:S01]  /*10ac0*/  F2FP.BF16.PACK_AB R107, R145, R118 ;  /* 0x00000076916b723e */ /* 0x010fe200000010ff */
[----:B------:R-:W-:Y:S01]  /*10ad0*/  FADD.FTZ R121, R127, R105 ;  /* 0x000000697f797221 */ /* 0x000fe20000010000 */
[----:B------:R-:W-:Y:S01]  /*10ae0*/  F2FP.BF16.PACK_AB R105, R119, R117 ;  /* 0x000000757769723e */ /* 0x000fe200000010ff */
        /* <DEDUP_REMOVED lines=44> */
[----:B------:R-:W-:Y:S02]  /*10db0*/  FADD.FTZ R143, R132, R117 ;  /* 0x00000075848f7221 */ /* 0x000fe40000010000 */
[----:B------:R-:W-:Y:S01]  /*10dc0*/  FADD.FTZ R144, R118, R116 ;  /* 0x0000007476907221 */ /* 0x000fe20000010000 */
[C---:B--2---:R-:W-:Y:S08]  /*10dd0*/  HMMA.16816.F32.BF16 R92, R104.reuse, R112, R92 ;  /* 0x00000070685c723c */ /* 0x044ff0000004185c */
        /* <DEDUP_REMOVED lines=31> */
[----:B------:R2:W3:Y:S03]  /*10fd0*/  LDSM.16.MT88.4 R8, [R2+0x5800] ;  /* 0x005800000208783b */ /* 0x0004e60000004200 */
[----:B------:R-:W-:Y:S04]  /*10fe0*/  FADD.FTZ R184, R103, R0 ;  /* 0x0000000067b87221 */ /* 0x000fe80000010000 */
        /* <DEDUP_REMOVED lines=8> */
[----:B------:R-:W-:Y:S01]  /*11070*/  FADD.FTZ R2, R149, R2 ;  /* 0x0000000295027221 */ /* 0x000fe20000010000 */
[----:B----4-:R-:W-:Y:S04]  /*11080*/  IADD3 R3, R173, -0x2, RZ ;  /* 0xfffffffead037810 */ /* 0x010fe80007ffe0ff */
[C---:B---3--:R-:W-:Y:S03]  /*11090*/  HMMA.16816.F32.BF16 R68, R136.reuse, R8, R68 ;  /* 0x000000088844723c */ /* 0x048fe60000041844 */
[----:B------:R-:W-:Y:S01]  /*110a0*/  ISETP.GE.AND P0, PT, R3, R188, PT ;  /* 0x000000bc0300720c */ /* 0x000fe20003f06270 */
[----:B------:R-:W-:Y:S04]  /*110b0*/  FADD.FTZ R183, R150, R2 ;  /* 0x0000000296b77221 */ /* 0x000fe80000010000 */
[C---:B------:R-:W-:Y:S08]  /*110c0*/  HMMA.16816.F32.BF16 R72, R136.reuse, R10, R72 ;  /* 0x0000000a8848723c */ /* 0x040ff00000041848 */
        /* <DEDUP_REMOVED lines=16> */
[----:B------:R-:W-:Y:S01]  /*111d0*/  IADD3 R2, R182, R148, R193 ;  /* 0x00000094b6027210 */ /* 0x000fe20007ffe0c1 */
        /* <DEDUP_REMOVED lines=32> */
.L_x_2214:
        /* <DEDUP_REMOVED lines=23> */
.L_x_2215:
        /* <DEDUP_REMOVED lines=24> */
.L_x_2120:
[----:B------:R-:W-:Y:S05]  /*116d0*/  BSYNC B0 ;  /* 0x0000000000007941 */ /* 0x000fea0003800000 */
.L_x_2119:
[C---:B------:R-:W-:Y:S01]  /*116e0*/  ISETP.GE.AND P0, PT, R163.reuse, 0x1, PT ;  /* 0x00000001a300780c */ /* 0x040fe20003f06270 */
[----:B------:R-:W0:Y:S01]  /*116f0*/  LDGDEPBAR ;  /* 0x00000000000079af */ /* 0x000e220000000000 */
[----:B-1----:R-:W-:Y:S01]  /*11700*/  IADD3 R0, R163, 0x1, RZ ;  /* 0x00000001a3007810 */ /* 0x002fe20007ffe0ff */
[----:B------:R-:W-:Y:S02]  /*11710*/  IMAD.MOV.U32 R103, RZ, RZ, R100 ;  /* 0x000000ffff677224 */ /* 0x000fe400078e0064 */
[----:B------:R-:W-:Y:S01]  /*11720*/  IMAD.MOV.U32 R102, RZ, RZ, R101 ;  /* 0x000000ffff667224 */ /* 0x000fe200078e0065 */
[----:B------:R-:W-:Y:S02]  /*11730*/  SEL R163, R0, RZ, !P0 ;  /* 0x000000ff00a37207 */ /* 0x000fe40004000000 */
[----:B------:R-:W-:Y:S02]  /*11740*/  ISETP.GE.AND P0, PT, R188, R173, PT ;  /* 0x000000adbc00720c */ /* 0x000fe40003f06270 */
[----:B------:R-:W-:Y:S05]  /*11750*/  IADD3 R0, R173, -0x1, RZ ;  /* 0xffffffffad007810 */ /* 0x000fea0007ffe0ff */
[----:B------:R-:W-:Y:S06]  /*11760*/  IMAD.MOV.U32 R173, RZ, RZ, R0 ;  /* 0x000000ffffad7224 */ /* 0x000fec00078e0000 */
[----:B------:R-:W-:-:S05]  /*11770*/  @!P0 BRA `(.L_x_2123) ;  /* 0xffffc5c000008947 */ /* 0x000fca000383ffff */
.L_x_2106:
[----:B------:R-:W-:Y:S05]  /*11780*/  BRA.DIV ~URZ, `(.L_x_2124) ;  /* 0x00006cc27f007947 */ /* 0x000fea000b800000 */
[----:B------:R1:W2:Y:S02]  /*11790*/  SHFL.BFLY PT, R0, R183, 0x2, 0x1f ;  /* 0x0c401f00b7007f89 */ /* 0x0002a400000e0000 */
.L_x_2216:
[----:B--2---:R-:W-:Y:S01]  /*117a0*/  FADD.FTZ R0, R0, R183 ;  /* 0x000000b700007221 */ /* 0x004fe20000010000 */
[----:B------:R-:W-:Y:S05]  /*117b0*/  BRA.DIV ~URZ, `(.L_x_2125) ;  /* 0x00006cf27f007947 */ /* 0x000fea000b800000 */
[----:B------:R-:W2:Y:S04]  /*117c0*/  SHFL.BFLY PT, R2, R184, 0x2, 0x1f ;  /* 0x0c401f00b8027f89 */ /* 0x000ea800000e0000 */
[----:B------:R-:W3:Y:S01]  /*117d0*/  SHFL.BFLY PT, R5, R0, 0x1, 0x1f ;  /* 0x0c201f0000057f89 */ /* 0x000ee200000e0000 */
[----:B--2---:R-:W-:-:S02]  /*117e0*/  FADD.FTZ R4, R2, R184 ;  /* 0x000000b802047221 */ /* 0x004fc40000010000 */
[----:B---3--:R-:W-:-:S03]  /*117f0*/  FADD.FTZ R0, R0, R5 ;  /* 0x0000000500007221 */ /* 0x008fc60000010000 */
[----:B------:R2:W3:Y:S04]  /*11800*/  SHFL.BFLY PT, R3, R4, 0x1, 0x1f ;  /* 0x0c201f0004037f89 */ /* 0x0004e800000e0000 */
.L_x_2217:
[----:B------:R-:W-:Y:S01]  /*11810*/  FSETP.NE.FTZ.AND P1, PT, R0, RZ, PT ;  /* 0x000000ff0000720b */ /* 0x000fe20003f35000 */
[----:B---3--:R-:W-:Y:S01]  /*11820*/  FADD.FTZ R3, R3, R4 ;  /* 0x0000000403037221 */ /* 0x008fe20000010000 */
[----:B------:R-:W-:Y:S02]  /*11830*/  MOV R2, RZ ;  /* 0x000000ff00027202 */ /* 0x000fe40000000f00 */
[----:B------:R-:W-:Y:S02]  /*11840*/  MOV R22, 0xff800000 ;  /* 0xff80000000167802 */ /* 0x000fe40000000f00 */
[----:B------:R-:W-:Y:S02]  /*11850*/  FSETP.NE.FTZ.AND P0, PT, R3, RZ, PT ;  /* 0x000000ff0300720b */ /* 0x000fe40003f15000 */
[----:B------:R-:W-:-:S05]  /*11860*/  MOV R17, 0xff800000 ;  /* 0xff80000000117802 */ /* 0x000fca0000000f00 */
[----:B------:R-:W3:Y:S01]  /*11870*/  @P1 MUFU.RCP R2, R0 ;  /* 0x0000000000021308 */ /* 0x000ee20000001000 */
[----:B--2---:R-:W-:-:S05]  /*11880*/  @P1 MOV R4, 0x3f317218 ;  /* 0x3f31721800041802 */ /* 0x004fca0000000f00 */
[----:B------:R-:W-:Y:S02]  /*11890*/  @P1 FMUL.FTZ R4, R4, c[0x0][0x2d0] ;  /* 0x0000b40004041a20 */ /* 0x000fe40000410000 */
[----:B------:R2:W4:Y:S01]  /*118a0*/  @P1 MUFU.LG2 R5, R0 ;  /* 0x0000000000051308 */ /* 0x0005220000000c00 */
[C---:B---3--:R-:W-:Y:S02]  /*118b0*/  FMUL.FTZ R34, R2.reuse, R120 ;  /* 0x0000007802227220 */ /* 0x048fe40000410000 */
[C---:B------:R-:W-:Y:S02]  /*118c0*/  FMUL.FTZ R35, R2.reuse, R121 ;  /* 0x0000007902237220 */ /* 0x040fe40000410000 */
[C---:B------:R-:W-:Y:S02]  /*118d0*/  FMUL.FTZ R120, R2.reuse, R68 ;  /* 0x0000004402787220 */ /* 0x040fe40000410000 */
[C---:B------:R-:W-:Y:S01]  /*118e0*/  FMUL.FTZ R121, R2.reuse, R69 ;  /* 0x0000004502797220 */ /* 0x040fe20000410000 */
[----:B--2---:R-:W-:Y:S01]  /*118f0*/  MOV R0, RZ ;  /* 0x000000ff00007202 */ /* 0x004fe20000000f00 */
[----:B------:R-:W-:-:S02]  /*11900*/  FMUL.FTZ R68, R2, R72 ;  /* 0x0000004802447220 */ /* 0x000fc40000410000 */
[C---:B------:R-:W-:Y:S02]  /*11910*/  FMUL.FTZ R69, R2.reuse, R73 ;  /* 0x0000004902457220 */ /* 0x040fe40000410000 */
[C---:B------:R-:W-:Y:S01]  /*11920*/  FMUL.FTZ R72, R2.reuse, R76 ;  /* 0x0000004c02487220 */ /* 0x040fe20000410000 */
[----:B------:R-:W2:Y:S01]  /*11930*/  @P0 MUFU.RCP R0, R3 ;  /* 0x0000000300000308 */ /* 0x000ea20000001000 */
        /* <DEDUP_REMOVED lines=43> */
[C---:B--2---:R-:W-:Y:S02]  /*11bf0*/  FMUL.FTZ R36, R0.reuse, R118 ;  /* 0x0000007600247220 */ /* 0x044fe40000410000 */
[----:B------:R-:W-:Y:S02]  /*11c00*/  FMUL.FTZ R37, R0, R119 ;  /* 0x0000007700257220 */ /* 0x000fe40000410000 */
[----:B------:R-:W-:Y:S01]  /*11c10*/  @P1 FFMA.FTZ R22, R4, R101, R5 ;  /* 0x0000006504161223 */ /* 0x000fe20000010005 */
[----:B------:R-:W-:Y:S01]  /*11c20*/  MOV R4, 0x1 ;  /* 0x0000000100047802 */ /* 0x000fe20000000f00 */
[----:B------:R-:W-:-:S02]  /*11c30*/  FMUL.FTZ R118, R0, R38 ;  /* 0x0000002600767220 */ /* 0x000fc40000410000 */
[C---:B------:R-:W-:Y:S02]  /*11c40*/  FMUL.FTZ R119, R0.reuse, R39 ;  /* 0x0000002700777220 */ /* 0x040fe40000410000 */
[C---:B------:R-:W-:Y:S02]  /*11c50*/  FMUL.FTZ R26, R0.reuse, R130 ;  /* 0x00000082001a7220 */ /* 0x040fe40000410000 */
[C---:B------:R-:W-:Y:S01]  /*11c60*/  FMUL.FTZ R27, R0.reuse, R131 ;  /* 0x00000083001b7220 */ /* 0x040fe20000410000 */
[----:B---3--:R-:W-:Y:S01]  /*11c70*/  @P0 MOV R3, 0x3f317218 ;  /* 0x3f31721800030802 */ /* 0x008fe20000000f00 */
[C---:B------:R-:W-:Y:S02]  /*11c80*/  FMUL.FTZ R92, R0.reuse, R122 ;  /* 0x0000007a005c7220 */ /* 0x040fe40000410000 */
[C---:B------:R-:W-:Y:S02]  /*11c90*/  FMUL.FTZ R93, R0.reuse, R123 ;  /* 0x0000007b005d7220 */ /* 0x040fe40000410000 */
        /* <DEDUP_REMOVED lines=44> */
.L_x_2036:
[----:B------:R-:W2:Y:S01]  /*11f60*/  S2R R31, SR_TID.X ;  /* 0x00000000001f7919 */ /* 0x000ea20000002100 */
[----:B------:R-:W-:Y:S01]  /*11f70*/  BSSY B0, `(.L_x_2126) ;  /* 0x0000010000007945 */ /* 0x000fe20003800000 */
[----:B--2---:R-:W-:-:S13]  /*11f80*/  LOP3.LUT P0, RZ, R31, 0xff, RZ, 0xc0, !PT ;  /* 0x000000ff1fff7812 */ /* 0x004fda000780c0ff */
[----:B------:R-:W-:Y:S05]  /*11f90*/  @P0 BRA `(.L_x_2127) ;  /* 0x000000d000000947 */ /* 0x000fea0003800000 */
[----:B------:R-:W2:Y:S01]  /*11fa0*/  S2R R4, SR_LANEID ;  /* 0x0000000000047919 */ /* 0x000ea20000000000 */
[----:B------:R-:W-:Y:S01]  /*11fb0*/  VOTEU.ANY UR4, UPT, PT ;  /* 0x0000000000047886 */ /* 0x000fe200038e0100 */
[----:B------:R-:W-:Y:S01]  /*11fc0*/  IMAD.MOV.U32 R5, RZ, RZ, c[0x0][0x564] ;  /* 0x00015900ff057624 */ /* 0x000fe200078e00ff */
[----:B------:R-:W2:Y:S08]  /*11fd0*/  FLO.U32 R3, UR4 ;  /* 0x0000000400037d00 */ /* 0x000eb000080e0000 */
[----:B------:R-:W3:Y:S01]  /*11fe0*/  POPC R2, UR4 ;  /* 0x0000000400027d09 */ /* 0x000ee20008000000 */
[----:B--2---:R-:W-:Y:S01]  /*11ff0*/  ISETP.EQ.U32.AND P0, PT, R3, R4, PT ;  /* 0x000000040300720c */ /* 0x004fe20003f02070 */
[----:B------:R-:W-:-:S12]  /*12000*/  IMAD.MOV.U32 R4, RZ, RZ, c[0x0][0x560] ;  /* 0x00015800ff047624 */ /* 0x000fd800078e00ff */
[----:B---3--:R2:W3:Y:S04]  /*12010*/  @P0 ATOMG.E.ADD.STRONG.GPU PT, R2, [R4.64], R2 ;  /* 0x00000002040209a8 */ /* 0x0084e800081ee1c6 */
[----:B--2---:R-:W2:Y:S04]  /*12020*/  S2R R4, SR_LTMASK ;  /* 0x0000000000047919 */ /* 0x004ea80000003900 */
[----:B---3--:R2:W3:Y:S02]  /*12030*/  SHFL.IDX PT, R3, R2, R3, 0x1f ;  /* 0x00001f0302037589 */ /* 0x0084e400000e0000 */
[----:B--2---:R-:W-:-:S06]  /*12040*/  LOP3.LUT R2, R4, UR4, RZ, 0xc0, !PT ;  /* 0x0000000404027c12 */ /* 0x004fcc000f8ec0ff */
[----:B------:R-:W3:Y:S02]  /*12050*/  POPC R2, R2 ;  /* 0x0000000200027309 */ /* 0x000ee40000000000 */
[----:B---3--:R-:W-:-:S06]  /*12060*/  IADD3 R208, R3, c[0x0][0xc], R2 ;  /* 0x0000030003d07a10 */ /* 0x008fcc0007ffe002 */
.L_x_2127:
[----:B------:R-:W-:Y:S05]  /*12070*/  BSYNC B0 ;  /* 0x0000000000007941 */ /* 0x000fea0003800000 */
.L_x_2126:
        /* <DEDUP_REMOVED lines=9> */
[----:B------:R-:W-:Y:S01]  /*12110*/  F2FP.BF16.PACK_AB R2, R85, R84 ;  /* 0x000000545502723e */ /* 0x000fe200000010ff */
[----:B------:R-:W-:Y:S01]  /*12120*/  IMAD.MOV.U32 R6, RZ, RZ, RZ ;  /* 0x000000ffff067224 */ /* 0x000fe200078e00ff */
        /* <DEDUP_REMOVED lines=9> */
[----:B--2---:R-:W-:-:S02]  /*121c0*/  F2FP.BF16.PACK_AB R0, R27, R26 ;  /* 0x0000001a1b00723e */ /* 0x004fc400000010ff */
[----:B---3--:R-:W-:-:S03]  /*121d0*/  F2FP.BF16.PACK_AB R2, R33, R32 ;  /* 0x000000202102723e */ /* 0x008fc600000010ff */
[----:B------:R2:W-:Y:S01]  /*121e0*/  STS [R223+0x400], R0 ;  /* 0x00040000df007388 */ /* 0x0005e20000000800 */
[----:B----4-:R-:W-:-:S03]  /*121f0*/  F2FP.BF16.PACK_AB R3, R127, R126 ;  /* 0x0000007e7f03723e */ /* 0x010fc600000010ff */
[----:B------:R3:W-:Y:S04]  /*12200*/  STS [R225], R2 ;  /* 0x00000002e1007388 */ /* 0x0007e80000000800 */
[----:B------:R4:W-:Y:S01]  /*12210*/  STS [R225+0x400], R3 ;  /* 0x00040003e1007388 */ /* 0x0009e20000000800 */
[----:B--2---:R-:W-:Y:S02]  /*12220*/  F2FP.BF16.PACK_AB R0, R35, R34 ;  /* 0x000000222300723e */ /* 0x004fe400000010ff */
[----:B---3--:R-:W-:-:S03]  /*12230*/  F2FP.BF16.PACK_AB R2, R93, R92 ;  /* 0x0000005c5d02723e */ /* 0x008fc600000010ff */
[----:B------:R2:W-:Y:S01]  /*12240*/  STS [R224], R0 ;  /* 0x00000000e0007388 */ /* 0x0005e20000000800 */
[----:B----4-:R-:W-:-:S03]  /*12250*/  F2FP.BF16.PACK_AB R3, R103, R102 ;  /* 0x000000666703723e */ /* 0x010fc600000010ff */
[----:B------:R3:W-:Y:S04]  /*12260*/  STS [R224+0x400], R2 ;  /* 0x00040002e0007388 */ /* 0x0007e80000000800 */
[----:B------:R4:W-:Y:S01]  /*12270*/  STS [R252], R3 ;  /* 0x00000003fc007388 */ /* 0x0009e20000000800 */
[----:B--2---:R-:W-:Y:S02]  /*12280*/  F2FP.BF16.PACK_AB R0, R37, R36 ;  /* 0x000000242500723e */ /* 0x004fe400000010ff */
        /* <DEDUP_REMOVED lines=15> */
[----:B------:R3:W-:Y:S04]  /*12380*/  STS [R222+0x4000], R2 ;  /* 0x00400002de007388 */ /* 0x0007e80000000800 */
[----:B------:R4:W-:Y:S01]  /*12390*/  STS [R222+0x4400], R3 ;  /* 0x00440003de007388 */ /* 0x0009e20000000800 */
        /* <DEDUP_REMOVED lines=35> */
[----:B------:R4:W-:Y:S04]  /*125d0*/  STS [R223+0x8400], R4 ;  /* 0x00840004df007388 */ /* 0x0009e80000000800 */
[----:B------:R1:W-:Y:S01]  /*125e0*/  STS [R225+0x8000], R2 ;  /* 0x00800002e1007388 */ /* 0x0003e20000000800 */
[----:B--2---:R-:W-:Y:S02]  /*125f0*/  F2FP.BF16.PACK_AB R0, R63, R62 ;  /* 0x0000003e3f00723e */ /* 0x004fe400000010ff */
[----:B---3--:R-:W-:-:S03]  /*12600*/  F2FP.BF16.PACK_AB R3, R79, R78 ;  /* 0x0000004e4f03723e */ /* 0x008fc600000010ff */
[----:B------:R2:W-:Y:S01]  /*12610*/  STS [R225+0x8400], R0 ;  /* 0x00840000e1007388 */ /* 0x0005e20000000800 */
[----:B----4-:R-:W-:-:S03]  /*12620*/  F2FP.BF16.PACK_AB R4, R77, R76 ;  /* 0x0000004c4d04723e */ /* 0x010fc600000010ff */
[----:B------:R3:W-:Y:S01]  /*12630*/  STS [R224+0x8400], R3 ;  /* 0x00840003e0007388 */ /* 0x0007e20000000800 */
[----:B-1----:R-:W-:-:S03]  /*12640*/  F2FP.BF16.PACK_AB R2, R129, R128 ;  /* 0x000000808102723e */ /* 0x002fc600000010ff */
[----:B------:R1:W-:Y:S04]  /*12650*/  STS [R224+0x8000], R4 ;  /* 0x00800004e0007388 */ /* 0x0003e80000000800 */
[----:B------:R4:W-:Y:S01]  /*12660*/  STS [R252+0x8000], R2 ;  /* 0x00800002fc007388 */ /* 0x0009e20000000800 */
[----:B--2---:R-:W-:Y:S02]  /*12670*/  F2FP.BF16.PACK_AB R0, R75, R74 ;  /* 0x0000004a4b00723e */ /* 0x004fe400000010ff */
[----:B---3--:R-:W-:-:S03]  /*12680*/  F2FP.BF16.PACK_AB R3, R71, R70 ;  /* 0x000000464703723e */ /* 0x008fc600000010ff */
[----:B------:R2:W-:Y:S01]  /*12690*/  STS [R252+0x8400], R0 ;  /* 0x00840000fc007388 */ /* 0x0005e20000000800 */
[----:B-1----:R-:W-:-:S03]  /*126a0*/  F2FP.BF16.PACK_AB R4, R125, R124 ;  /* 0x0000007c7d04723e */ /* 0x002fc600000010ff */
[----:B------:R-:W-:Y:S01]  /*126b0*/  STS [R250+0x8400], R3 ;  /* 0x00840003fa007388 */ /* 0x000fe20000000800 */
[----:B----4-:R-:W-:-:S03]  /*126c0*/  F2FP.BF16.PACK_AB R2, R81, R80 ;  /* 0x000000505102723e */ /* 0x010fc600000010ff */
[----:B------:R1:W-:Y:S04]  /*126d0*/  STS [R250+0x8000], R4 ;  /* 0x00800004fa007388 */ /* 0x0003e80000000800 */
[----:B------:R3:W-:Y:S01]  /*126e0*/  STS [R251+0x8000], R2 ;  /* 0x00800002fb007388 */ /* 0x0007e20000000800 */
[----:B--2---:R-:W-:-:S05]  /*126f0*/  F2FP.BF16.PACK_AB R0, R55, R54 ;  /* 0x000000363700723e */ /* 0x004fca00000010ff */
[----:B------:R2:W-:Y:S01]  /*12700*/  STS [R251+0x8400], R0 ;  /* 0x00840000fb007388 */ /* 0x0005e20000000800 */
[----:B-1----:R-:W-:Y:S01]  /*12710*/  F2FP.BF16.PACK_AB R4, R25, R24 ;  /* 0x000000181904723e */ /* 0x002fe200000010ff */
[----:B---3--:R-:W-:-:S04]  /*12720*/  IMAD.MOV.U32 R2, RZ, RZ, 0x4 ;  /* 0x00000004ff027424 */ /* 0x008fc800078e00ff */
[----:B------:R1:W-:Y:S01]  /*12730*/  STS [R249+0x8000], R4 ;  /* 0x00800004f9007388 */ /* 0x0003e20000000800 */
[----:B------:R-:W-:-:S04]  /*12740*/  @P1 IMAD.WIDE R8, R211, R2, c[0x0][0x508] ;  /* 0x00014200d3081625 */ /* 0x000fc800078e0202 */
[----:B------:R-:W-:Y:S01]  /*12750*/  IMAD.WIDE R2, R211, R2, c[0x0][0x500] ;  /* 0x00014000d3027625 */ /* 0x000fe200078e0202 */
[----:B--2---:R-:W-:-:S05]  /*12760*/  F2FP.BF16.PACK_AB R0, R43, R42 ;  /* 0x0000002a2b00723e */ /* 0x004fca00000010ff */
        /* <DEDUP_REMOVED lines=11> */
.L_x_2130:
[----:B------:R-:W3:Y:S01]  /*12820*/  LDL R30, [R1+0x8] ;  /* 0x00000800011e7983 */ /* 0x000ee20000100800 */
[----:B--2---:R-:W-:Y:S01]  /*12830*/  IMAD.MOV.U32 R9, RZ, RZ, 0x368 ;  /* 0x00000368ff097424 */ /* 0x004fe200078e00ff */
[----:B------:R-:W-:Y:S01]  /*12840*/  ISETP.GT.AND P2, PT, R4, 0x1, PT ;  /* 0x000000010400780c */ /* 0x000fe20003f44270 */
[----:B------:R-:W-:Y:S01]  /*12850*/  IMAD.MOV.U32 R0, RZ, RZ, c[0x0][0x4e8] ;  /* 0x00013a00ff007624 */ /* 0x000fe200078e00ff */
[----:B------:R-:W-:Y:S01]  /*12860*/  ISETP.NE.U32.AND P0, PT, RZ, c[0x0][0x500], PT ;  /* 0x00014000ff007a0c */ /* 0x000fe20003f05070 */
[----:B------:R-:W-:Y:S01]  /*12870*/  IMAD.IADD R13, R212, 0x1, R203 ;  /* 0x00000001d40d7824 */ /* 0x000fe200078e02cb */
[----:B------:R-:W-:-:S02]  /*12880*/  SEL R9, R9, 0x328, P2 ;  /* 0x0000032809097807 */ /* 0x000fc40001000000 */
[----:B------:R-:W-:Y:S02]  /*12890*/  ISETP.NE.AND P3, PT, R0, 0x1, PT ;  /* 0x000000010000780c */ /* 0x000fe40003f65270 */
[----:B------:R-:W1:Y:S01]  /*128a0*/  LDC.64 R4, c[0x0][R9+0x170] ;  /* 0x00005c0009047b82 */ /* 0x000e620000000a00 */
[----:B------:R-:W-:Y:S02]  /*128b0*/  ISETP.NE.AND.EX P0, PT, RZ, c[0x0][0x504], PT, P0 ;  /* 0x00014100ff007a0c */ /* 0x000fe40003f05300 */
[----:B------:R-:W-:Y:S02]  /*128c0*/  SHF.R.S32.HI R0, RZ, 0x1f, R211 ;  /* 0x0000001fff007819 */ /* 0x000fe400000114d3 */
[----:B------:R-:W-:Y:S02]  /*128d0*/  SEL R7, R211, RZ, !P0 ;  /* 0x000000ffd3077207 */ /* 0x000fe40004000000 */
[----:B------:R-:W-:Y:S01]  /*128e0*/  SEL R2, R0, RZ, !P0 ;  /* 0x000000ff00027207 */ /* 0x000fe20004000000 */
[----:B------:R-:W2:Y:S01]  /*128f0*/  LDC.64 R14, c[0x0][R9+0x168] ;  /* 0x00005a00090e7b82 */ /* 0x000ea20000000a00 */
[----:B------:R-:W-:-:S02]  /*12900*/  LOP3.LUT R11, R210, 0xffff, RZ, 0xc0, !PT ;  /* 0x0000ffffd20b7812 */ /* 0x000fc400078ec0ff */
[----:B------:R-:W-:Y:S01]  /*12910*/  @P3 IMAD.HI.U32 R8, R13, c[0x0][0x4ec], RZ ;  /* 0x00013b000d083a27 */ /* 0x000fe200078e00ff */
[----:B------:R-:W-:-:S04]  /*12920*/  SHF.R.S32.HI R23, RZ, 0x1f, R31 ;  /* 0x0000001fff177819 */ /* 0x000fc8000001141f */
[----:B------:R4:W4:Y:S01]  /*12930*/  LDC.64 R18, c[0x0][R9+0x178] ;  /* 0x00005e0009127b82 */ /* 0x0009220000000a00 */
[----:B------:R-:W-:-:S04]  /*12940*/  LEA.HI R23, R23, R31, RZ, 0x5 ;  /* 0x0000001f17177211 */ /* 0x000fc800078f28ff */
[----:B------:R-:W-:-:S03]  /*12950*/  LOP3.LUT R23, R23, 0xffffffe0, RZ, 0xc0, !PT ;  /* 0xffffffe017177812 */ /* 0x000fc600078ec0ff */
[----:B------:R4:W4:Y:S02]  /*12960*/  LDC.64 R20, c[0x0][R9+0x160] ;  /* 0x0000580009147b82 */ /* 0x0009240000000a00 */
[----:B------:R-:W-:Y:S02]  /*12970*/  IMAD.IADD R23, R31, 0x1, -R23 ;  /* 0x000000011f177824 */ /* 0x000fe400078e0a17 */
[----:B-1----:R-:W-:-:S04]  /*12980*/  IMAD R0, R5, R7, RZ ;  /* 0x0000000705007224 */ /* 0x002fc800078e02ff */
[C---:B------:R-:W-:Y:S02]  /*12990*/  IMAD R10, R4.reuse, R2, R0 ;  /* 0x00000002040a7224 */ /* 0x040fe400078e0200 */
[----:B------:R-:W-:-:S04]  /*129a0*/  IMAD.WIDE.U32 R2, R4, R7, RZ ;  /* 0x0000000704027225 */ /* 0x000fc800078e00ff */
[----:B--2---:R-:W-:-:S04]  /*129b0*/  IMAD.WIDE.U32 R4, R14, R11, RZ ;  /* 0x0000000b0e047225 */ /* 0x004fc800078e00ff */
[----:B------:R-:W-:Y:S01]  /*129c0*/  IMAD.MOV.U32 R0, RZ, RZ, R13 ;  /* 0x000000ffff007224 */ /* 0x000fe200078e000d */
[----:B------:R-:W-:Y:S01]  /*129d0*/  @P3 SHF.R.U32.HI R0, RZ, c[0x0][0x4f0], R8 ;  /* 0x00013c00ff003a19 */ /* 0x000fe20000011608 */
[----:B----4-:R-:W-:Y:S01]  /*129e0*/  IMAD R9, R15, R11, RZ ;  /* 0x0000000b0f097224 */ /* 0x010fe200078e02ff */
[----:B------:R-:W-:Y:S01]  /*129f0*/  SEL R8, R221, RZ, P2 ;  /* 0x000000ffdd087207 */ /* 0x000fe20001000000 */
[----:B------:R-:W-:Y:S01]  /*12a00*/  IMAD.IADD R12, R3, 0x1, R10 ;  /* 0x00000001030c7824 */ /* 0x000fe200078e020a */
[--C-:B-----5:R-:W-:Y:S01]  /*12a10*/  IADD3 R14, P1, P0, R2, R4, R6.reuse ;  /* 0x00000004020e7210 */ /* 0x120fe2000783e006 */
[----:B------:R-:W-:Y:S01]  /*12a20*/  IMAD.IADD R2, R5, 0x1, R9 ;  /* 0x0000000105027824 */ /* 0x000fe200078e0209 */
[----:B------:R-:W-:Y:S01]  /*12a30*/  SHF.R.S32.HI R9, RZ, 0x1f, R6 ;  /* 0x0000001fff097819 */ /* 0x000fe20000011406 */
[----:B------:R-:W-:Y:S02]  /*12a40*/  IMAD R10, R19, R8, RZ ;  /* 0x00000008130a7224 */ /* 0x000fe400078e02ff */
[----:B------:R-:W-:Y:S01]  /*12a50*/  IMAD.MOV R3, RZ, RZ, -R0 ;  /* 0x000000ffff037224 */ /* 0x000fe200078e0a00 */
[----:B------:R-:W-:Y:S01]  /*12a60*/  IADD3.X R12, R12, R2, R9, P1, P0 ;  /* 0x000000020c0c7210 */ /* 0x000fe20000fe0409 */
[----:B------:R-:W-:-:S04]  /*12a70*/  IMAD.WIDE.U32 R4, R18, R8, RZ ;  /* 0x0000000812047225 */ /* 0x000fc800078e00ff */
        /* <DEDUP_REMOVED lines=11> */
[----:B------:R-:W-:Y:S02]  /*12b30*/  IMAD.MOV.U32 R5, RZ, RZ, c[0x0][0x4ac] ;  /* 0x00012b00ff057624 */ /* 0x000fe400078e00ff */
[----:B------:R-:W-:Y:S01]  /*12b40*/  IMAD.IADD R3, R3, 0x1, R0 ;  /* 0x0000000103037824 */ /* 0x000fe200078e0200 */
[----:B------:R-:W-:Y:S01]  /*12b50*/  LEA R0, P0, R2, R4, 0x2 ;  /* 0x0000000402007211 */ /* 0x000fe200078010ff */
[----:B------:R-:W-:Y:S01]  /*12b60*/  IMAD R12, R16, c[0x0][0x4e8], RZ ;  /* 0x00013a00100c7a24 */ /* 0x000fe200078e02ff */
[----:B------:R-:W-:-:S03]  /*12b70*/  SEL R5, R5, c[0x0][0x454], P2 ;  /* 0x0001150005057a07 */ /* 0x000fc60001000000 */
[----:B------:R-:W-:Y:S01]  /*12b80*/  SHFL.IDX PT, R4, R0, RZ, 0x1c1f ;  /* 0x001c1fff00047589 */ /* 0x000fe200000e0000 */
[----:B------:R-:W-:Y:S02]  /*12b90*/  LEA.HI.X R3, R2, R5, R3, 0x2, P0 ;  /* 0x0000000502037211 */ /* 0x000fe400000f1403 */
[----:B------:R-:W-:Y:S01]  /*12ba0*/  LOP3.LUT P0, RZ, R23, 0x3, RZ, 0xc0, !PT ;  /* 0x0000000317ff7812 */ /* 0x000fe2000780c0ff */
[----:B------:R3:W-:Y:S04]  /*12bb0*/  SHFL.IDX PT, R2, R0, 0x1, 0x1c1f ;  /* 0x003c1f0000027f89 */ /* 0x0007e800000e0000 */
[----:B------:R-:W1:Y:S04]  /*12bc0*/  SHFL.IDX PT, R5, R3, RZ, 0x1c1f ;  /* 0x001c1fff03057589 */ /* 0x000e6800000e0000 */
[----:B------:R-:W2:Y:S01]  /*12bd0*/  SHFL.IDX PT, R3, R3, 0x1, 0x1c1f ;  /* 0x003c1f0003037f89 */ /* 0x000ea200000e0000 */
        /* <DEDUP_REMOVED lines=11> */
[----:B------:R-:W-:Y:S01]  /*12c90*/  LEA R23, R187, R205, 0x5 ;  /* 0x000000cdbb177211 */ /* 0x000fe200078e28ff */
[C---:B-1----:R-:W-:Y:S01]  /*12ca0*/  IMAD.WIDE.U32 R2, R6.reuse, c[0x0][0x3a0], RZ ;  /* 0x0000e80006027a25 */ /* 0x042fe200078e00ff */
[----:B------:R-:W-:Y:S01]  /*12cb0*/  SHF.R.S32.HI R5, RZ, 0x1f, R7 ;  /* 0x0000001fff057819 */ /* 0x000fe20000011407 */
[----:B------:R1:W2:Y:S01]  /*12cc0*/  LDS.128 R24, [R204+0x80] ;  /* 0x00008000cc187984 */ /* 0x0002a20000000c00 */
[----:B------:R-:W-:Y:S01]  /*12cd0*/  IADD3 R4, R23, R203, RZ ;  /* 0x000000cb17047210 */ /* 0x000fe20007ffe0ff */
[----:B------:R-:W-:-:S02]  /*12ce0*/  IMAD R6, R6, c[0x0][0x3a4], R0 ;  /* 0x0000e90006067a24 */ /* 0x000fc400078e0200 */
[----:B------:R1:W3:Y:S01]  /*12cf0*/  LDS.128 R40, [R204+0x1080] ;  /* 0x00108000cc287984 */ /* 0x0002e20000000c00 */
[----:B------:R-:W-:Y:S01]  /*12d00*/  IMAD R5, R5, c[0x0][0x3f0], RZ ;  /* 0x0000fc0005057a24 */ /* 0x000fe200078e02ff */
[----:B------:R-:W-:Y:S02]  /*12d10*/  MOV R0, R4 ;  /* 0x0000000400007202 */ /* 0x000fe40000000f00 */
[----:B------:R-:W-:Y:S01]  /*12d20*/  IADD3 R3, R3, R6, RZ ;  /* 0x0000000603037210 */ /* 0x000fe20007ffe0ff */
[----:B------:R-:W-:Y:S01]  /*12d30*/  @P3 IMAD.HI.U32 R6, R4, c[0x0][0x4ec], RZ ;  /* 0x00013b0004063a27 */ /* 0x000fe200078e00ff */
[----:B------:R1:W4:Y:S03]  /*12d40*/  LDS.128 R52, [R204+0x2080] ;  /* 0x00208000cc347984 */ /* 0x0003260000000c00 */
        /* <DEDUP_REMOVED lines=31> */
.L_x_2218:
[----:B------:R-:W-:Y:S05]  /*12f40*/  BRA.DIV ~URZ, `(.L_x_2133) ;  /* 0x000056d27f007947 */ /* 0x000fea000b800000 */
[----:B------:R4:W2:Y:S02]  /*12f50*/  SHFL.IDX PT, R0, R11, RZ, 0x181f ;  /* 0x00181fff0b007589 */ /* 0x0008a400000e0000 */
.L_x_2219:
        /* <DEDUP_REMOVED lines=19> */
.L_x_2135:
[----:B------:R-:W-:Y:S05]  /*13090*/  BSYNC B0 ;  /* 0x0000000000007941 */ /* 0x000fea0003800000 */
.L_x_2134:
[----:B------:R-:W-:Y:S05]  /*130a0*/  BRA.DIV ~URZ, `(.L_x_2136) ;  /* 0x000055e27f007947 */ /* 0x000fea000b800000 */
[----:B---3--:R3:W4:Y:S04]  /*130b0*/  SHFL.IDX PT, R8, R9, 0x1, 0x181f ;  /* 0x00381f0009087f89 */ /* 0x00872800000e0000 */
[----:B--2---:R3:W2:Y:S02]  /*130c0*/  SHFL.IDX PT, R0, R11, 0x1, 0x181f ;  /* 0x00381f000b007f89 */ /* 0x0046a400000e0000 */
.L_x_2220:
        /* <DEDUP_REMOVED lines=19> */
.L_x_2138:
[----:B------:R-:W-:Y:S05]  /*13200*/  BSYNC B0 ;  /* 0x0000000000007941 */ /* 0x000fea0003800000 */
.L_x_2137:
[----:B------:R-:W-:Y:S05]  /*13210*/  BRA.DIV ~URZ, `(.L_x_2139) ;  /* 0x000055427f007947 */ /* 0x000fea000b800000 */
[----:B----4-:R4:W3:Y:S02]  /*13220*/  SHFL.IDX PT, R8, R9, 0x2, 0x181f ;  /* 0x00581f0009087f89 */ /* 0x0108e400000e0000 */
.L_x_2221:
[----:B------:R-:W-:Y:S05]  /*13230*/  BRA.DIV ~URZ, `(.L_x_2140) ;  /* 0x000055927f007947 */ /* 0x000fea000b800000 */
[----:B--2---:R2:W4:Y:S02]  /*13240*/  SHFL.IDX PT, R0, R11, 0x2, 0x181f ;  /* 0x00581f000b007f89 */ /* 0x00452400000e0000 */
.L_x_2222:
        /* <DEDUP_REMOVED lines=19> */
.L_x_2142:
[----:B------:R-:W-:Y:S05]  /*13380*/  BSYNC B0 ;  /* 0x0000000000007941 */ /* 0x000fea0003800000 */
.L_x_2141:
[----:B------:R-:W-:Y:S05]  /*13390*/  BRA.DIV ~URZ, `(.L_x_2143) ;  /* 0x000054a27f007947 */ /* 0x000fea000b800000 */
[----:B---3--:R3:W2:Y:S04]  /*133a0*/  SHFL.IDX PT, R6, R9, 0x3, 0x181f ;  /* 0x00781f0009067f89 */ /* 0x0086a800000e0000 */
[----:B----4-:R3:W4:Y:S02]  /*133b0*/  SHFL.IDX PT, R0, R11, 0x3, 0x181f ;  /* 0x00781f000b007f89 */ /* 0x01072400000e0000 */
.L_x_2223:
        /* <DEDUP_REMOVED lines=20> */
.L_x_2131:
[----:B------:R-:W-:Y:S02]  /*13500*/  IMAD R0, R9, c[0x0][0x408], RZ ;  /* 0x0001020009007a24 */ /* 0x000fe400078e02ff */
[----:B-1----:R-:W-:-:S04]  /*13510*/  IMAD.WIDE.U32 R2, R6, c[0x0][0x408], RZ ;  /* 0x0001020006027a25 */ /* 0x002fc800078e00ff */
[----:B------:R-:W-:Y:S01]  /*13520*/  IMAD R6, R6, c[0x0][0x40c], R0 ;  /* 0x0001030006067a24 */ /* 0x000fe200078e0200 */
[----:B------:R-:W-:Y:S01]  /*13530*/  SHF.R.S32.HI R0, RZ, 0x1f, R7 ;  /* 0x0000001fff007819 */ /* 0x000fe20000011407 */
[----:B------:R-:W-:-:S03]  /*13540*/  @P3 IMAD.HI.U32 R5, R13, c[0x0][0x4ec], RZ ;  /* 0x00013b000d053a27 */ /* 0x000fc600078e00ff */
[----:B------:R-:W-:Y:S01]  /*13550*/  IADD3 R3, R3, R6, RZ ;  /* 0x0000000603037210 */ /* 0x000fe20007ffe0ff */
[----:B------:R-:W-:-:S04]  /*13560*/  IMAD R0, R0, c[0x0][0x440], RZ ;  /* 0x0001100000007a24 */ /* 0x000fc800078e02ff */
[----:B------:R-:W-:-:S04]  /*13570*/  IMAD.WIDE.U32 R2, R11, c[0x0][0x438], R2 ;  /* 0x00010e000b027a25 */ /* 0x000fc800078e0002 */
        /* <DEDUP_REMOVED lines=24> */
.L_x_2224:
[----:B------:R-:W-:Y:S05]  /*13700*/  BRA.DIV ~URZ, `(.L_x_2146) ;  /* 0x000052727f007947 */ /* 0x000fea000b800000 */
[----:B------:R3:W4:Y:S02]  /*13710*/  SHFL.IDX PT, R0, R12, RZ, 0x1c1f ;  /* 0x001c1fff0c007589 */ /* 0x00072400000e0000 */
.L_x_2225:
[----:B------:R-:W-:Y:S01]  /*13720*/  BSSY B0, `(.L_x_2147) ;  /* 0x000007a000007945 */ /* 0x000fe20003800000 */
[----:B------:R-:W-:Y:S05]  /*13730*/  @P0 BRA `(.L_x_2148) ;  /* 0x0000078000000947 */ /* 0x000fea0003800000 */
[----:B------:R-:W-:Y:S02]  /*13740*/  ISETP.GE.AND P1, PT, R191, c[0x0][0x3c8], PT ;  /* 0x0000f200bf007a0c */ /* 0x000fe40003f26270 */
[----:B------:R-:W-:Y:S02]  /*13750*/  ISETP.GE.AND P0, PT, R248, c[0x0][0x3c8], PT ;  /* 0x0000f200f8007a0c */ /* 0x000fe40003f06270 */
[----:B------:R-:W-:Y:S02]  /*13760*/  ISETP.GE.AND P3, PT, R247, c[0x0][0x3c8], PT ;  /* 0x0000f200f7007a0c */ /* 0x000fe40003f66270 */
[----:B------:R-:W-:Y:S02]  /*13770*/  SHF.R.S32.HI R9, RZ, 0x1f, R191 ;  /* 0x0000001fff097819 */ /* 0x000fe400000114bf */
[----:B------:R-:W-:-:S02]  /*13780*/  ISETP.GE.AND P4, PT, R246, c[0x0][0x3c8], PT ;  /* 0x0000f200f6007a0c */ /* 0x000fc40003f86270 */
[----:B------:R-:W-:Y:S02]  /*13790*/  SHF.R.S32.HI R8, RZ, 0x1f, R248 ;  /* 0x0000001fff087819 */ /* 0x000fe400000114f8 */
[----:B------:R-:W-:Y:S02]  /*137a0*/  SHF.R.S32.HI R11, RZ, 0x1f, R237 ;  /* 0x0000001fff0b7819 */ /* 0x000fe400000114ed */
[CC--:B----4-:R-:W-:Y:S02]  /*137b0*/  @!P1 LEA R2, P5, R191.reuse, R0.reuse, 0x2 ;  /* 0x00000000bf029211 */ /* 0x0d0fe400078a10ff */
[C---:B------:R-:W-:Y:S02]  /*137c0*/  @!P0 LEA R6, P2, R248.reuse, R0, 0x2 ;  /* 0x00000000f8068211 */ /* 0x040fe400078410ff */
[-C--:B--2---:R-:W-:Y:S02]  /*137d0*/  @!P1 LEA.HI.X R3, R191, R4.reuse, R9, 0x2, P5 ;  /* 0x00000004bf039211 */ /* 0x084fe400028f1409 */
[----:B------:R-:W-:-:S02]  /*137e0*/  @!P0 LEA.HI.X R7, R248, R4, R8, 0x2, P2 ;  /* 0x00000004f8078211 */ /* 0x000fc400010f1408 */
[----:B------:R-:W-:Y:S01]  /*137f0*/  ISETP.GE.AND P2, PT, R245, c[0x0][0x3c8], PT ;  /* 0x0000f200f5007a0c */ /* 0x000fe20003f46270 */
[----:B------:R2:W-:Y:S01]  /*13800*/  @!P1 ST.E.64 [R2.64], R132 ;  /* 0x0000008402009985 */ /* 0x0005e2000c101b06 */
[----:B------:R-:W-:Y:S02]  /*13810*/  SHF.R.S32.HI R9, RZ, 0x1f, R247 ;  /* 0x0000001fff097819 */ /* 0x000fe400000114f7 */
[----:B------:R-:W-:Y:S01]  /*13820*/  ISETP.GE.AND P1, PT, R244, c[0x0][0x3c8], PT ;  /* 0x0000f200f4007a0c */ /* 0x000fe20003f26270 */
[----:B------:R4:W-:Y:S01]  /*13830*/  @!P0 ST.E.64 [R6.64], R28 ;  /* 0x0000001c06008985 */ /* 0x0009e2000c101b06 */
[----:B------:R-:W-:Y:S02]  /*13840*/  SHF.R.S32.HI R8, RZ, 0x1f, R246 ;  /* 0x0000001fff087819 */ /* 0x000fe400000114f6 */
[----:B------:R-:W-:Y:S02]  /*13850*/  SHF.R.S32.HI R10, RZ, 0x1f, R236 ;  /* 0x0000001fff0a7819 */ /* 0x000fe400000114ec */
[----:B------:R-:W-:-:S02]  /*13860*/  ISETP.GE.AND P6, PT, R231, c[0x0][0x3c8], PT ;  /* 0x0000f200e7007a0c */ /* 0x000fc40003fc6270 */
[----:B------:R-:W-:Y:S02]  /*13870*/  SHF.R.S32.HI R13, RZ, 0x1f, R229 ;  /* 0x0000001fff0d7819 */ /* 0x000fe400000114e5 */
[----:B------:R-:W-:Y:S02]  /*13880*/  SHF.R.S32.HI R16, RZ, 0x1f, R228 ;  /* 0x0000001fff107819 */ /* 0x000fe400000114e4 */
[----:B------:R-:W-:Y:S02]  /*13890*/  SHF.R.S32.HI R15, RZ, 0x1f, R227 ;  /* 0x0000001fff0f7819 */ /* 0x000fe400000114e3 */
[CC--:B--2---:R-:W-:Y:S02]  /*138a0*/  @!P3 LEA R2, P5, R247.reuse, R0.reuse, 0x2 ;  /* 0x00000000f702b211 */ /* 0x0c4fe400078a10ff */
[----:B----4-:R-:W-:Y:S02]  /*138b0*/  @!P4 LEA R6, P0, R246, R0, 0x2 ;  /* 0x00000000f606c211 */ /* 0x010fe400078010ff */
[----:B------:R-:W-:-:S02]  /*138c0*/  @!P3 LEA.HI.X R3, R247, R4, R9, 0x2, P5 ;  /* 0x00000004f703b211 */ /* 0x000fc400028f1409 */
[----:B------:R-:W-:Y:S02]  /*138d0*/  @!P4 LEA.HI.X R7, R246, R4, R8, 0x2, P0 ;  /* 0x00000004f607c211 */ /* 0x000fe400000f1408 */
[----:B------:R-:W-:Y:S01]  /*138e0*/  SHF.R.S32.HI R9, RZ, 0x1f, R245 ;  /* 0x0000001fff097819 */ /* 0x000fe200000114f5 */
[----:B------:R2:W-:Y:S01]  /*138f0*/  @!P3 ST.E.64 [R2.64], R32 ;  /* 0x000000200200b985 */ /* 0x0005e2000c101b06 */
[----:B------:R-:W-:Y:S02]  /*13900*/  ISETP.GE.AND P3, PT, R243, c[0x0][0x3c8], PT ;  /* 0x0000f200f3007a0c */ /* 0x000fe40003f66270 */
[----:B------:R-:W-:Y:S01]  /*13910*/  SHF.R.S32.HI R8, RZ, 0x1f, R244 ;  /* 0x0000001fff087819 */ /* 0x000fe200000114f4 */
[----:B------:R4:W-:Y:S01]  /*13920*/  @!P4 ST.E.64 [R6.64], R34 ;  /* 0x000000220600c985 */ /* 0x0009e2000c101b06 */
[----:B------:R-:W-:Y:S02]  /*13930*/  ISETP.GE.AND P4, PT, R242, c[0x0][0x3c8], PT ;  /* 0x0000f200f2007a0c */ /* 0x000fe40003f86270 */
        /* <DEDUP_REMOVED lines=88> */
.L_x_2148:
[----:B------:R-:W-:Y:S05]  /*13ec0*/  BSYNC B0 ;  /* 0x0000000000007941 */ /* 0x000fea0003800000 */
.L_x_2147:
[----:B------:R-:W-:Y:S05]  /*13ed0*/  BRA.DIV ~URZ, `(.L_x_2149) ;  /* 0x00004b127f007947 */ /* 0x000fea000b800000 */
[----:B--2---:R2:W1:Y:S04]  /*13ee0*/  SHFL.IDX PT, R4, R5, 0x1, 0x1c1f ;  /* 0x003c1f0005047f89 */ /* 0x00446800000e0000 */
[----:B----4-:R2:W4:Y:S02]  /*13ef0*/  SHFL.IDX PT, R0, R12, 0x1, 0x1c1f ;  /* 0x003c1f000c007f89 */ /* 0x01052400000e0000 */
.L_x_2226:
[----:B------:R-:W-:-:S13]  /*13f00*/  ISETP.NE.AND P0, PT, R14, RZ, PT ;  /* 0x000000ff0e00720c */ /* 0x000fda0003f05270 */
[----:B------:R-:W-:Y:S05]  /*13f10*/  @P0 BRA `(.L_x_2144) ;  /* 0x000014f000000947 */ /* 0x000fea0003800000 */
[----:B------:R-:W-:Y:S02]  /*13f20*/  ISETP.GE.AND P4, PT, R191, c[0x0][0x3c8], PT ;  /* 0x0000f200bf007a0c */ /* 0x000fe40003f86270 */
[----:B------:R-:W-:Y:S02]  /*13f30*/  ISETP.GE.AND P1, PT, R246, c[0x0][0x3c8], PT ;  /* 0x0000f200f6007a0c */ /* 0x000fe40003f26270 */
[----:B------:R-:W-:Y:S02]  /*13f40*/  ISETP.GE.AND P3, PT, R248, c[0x0][0x3c8], PT ;  /* 0x0000f200f8007a0c */ /* 0x000fe40003f66270 */
[----:B------:R-:W-:Y:S02]  /*13f50*/  SHF.R.S32.HI R8, RZ, 0x1f, R191 ;  /* 0x0000001fff087819 */ /* 0x000fe400000114bf */
[----:B------:R-:W-:Y:S02]  /*13f60*/  ISETP.GE.AND P2, PT, R247, c[0x0][0x3c8], PT ;  /* 0x0000f200f7007a0c */ /* 0x000fe40003f46270 */
[----:B-12---:R-:W-:-:S02]  /*13f70*/  SHF.R.S32.HI R5, RZ, 0x1f, R248 ;  /* 0x0000001fff057819 */ /* 0x006fc400000114f8 */
[----:B------:R-:W-:Y:S02]  /*13f80*/  SHF.R.S32.HI R10, RZ, 0x1f, R246 ;  /* 0x0000001fff0a7819 */ /* 0x000fe400000114f6 */
        /* <DEDUP_REMOVED lines=8> */
[----:B------:R-:W-:Y:S01]  /*14010*/  ISETP.GE.AND P5, PT, R244, c[0x0][0x3c8], PT ;  /* 0x0000f200f4007a0c */ /* 0x000fe20003fa6270 */
[----:B------:R2:W-:Y:S01]  /*14020*/  @!P3 ST.E.64 [R2.64], R26 ;  /* 0x0000001a0200b985 */ /* 0x0005e2000c101b06 */
[----:B------:R-:W-:Y:S02]  /*14030*/  @!P2 LEA R8, P3, R247, R0, 0x2 ;  /* 0x00000000f708a211 */ /* 0x000fe400078610ff */
[----:B------:R-:W-:Y:S02]  /*14040*/  ISETP.GE.AND P4, PT, R243, c[0x0][0x3c8], PT ;  /* 0x0000f200f3007a0c */ /* 0x000fe40003f86270 */
[----:B------:R-:W-:Y:S02]  /*14050*/  @!P2 LEA.HI.X R9, R247, R4, R5, 0x2, P3 ;  /* 0x00000004f709a211 */ /* 0x000fe400018f1405 */
[----:B------:R-:W-:-:S02]  /*14060*/  SHF.R.S32.HI R5, RZ, 0x1f, R245 ;  /* 0x0000001fff057819 */ /* 0x000fc400000114f5 */
[----:B---3--:R-:W-:Y:S01]  /*14070*/  SHF.R.S32.HI R12, RZ, 0x1f, R228 ;  /* 0x0000001fff0c7819 */ /* 0x008fe200000114e4 */
        /* <DEDUP_REMOVED lines=94> */
[----:B------:R-:W-:Y:S02]  /*14660*/  @!P1 LEA R6, P5, R228, R0, 0x2 ;  /* 0x00000000e4069211 */ /* 0x000fe400078a10ff */
        /* <DEDUP_REMOVED lines=17> */
.L_x_2129:
        /* <DEDUP_REMOVED lines=8> */
[----:B------:R-:W-:Y:S02]  /*14800*/  @P0 IMAD.WIDE R4, R211, R4, c[0x0][0x508] ;  /* 0x00014200d3040625 */ /* 0x000fe400078e0204 */
        /* <DEDUP_REMOVED lines=9> */
.L_x_2150:
        /* <DEDUP_REMOVED lines=35> */
[----:B------:R-:W-:-:S03]  /*14ad0*/  IMAD.WIDE.U32 R4, R8, R6, RZ ;  /* 0x0000000608047225 */ /* 0x000fc600078e00ff */
[----:B------:R-:W-:Y:S01]  /*14ae0*/  IADD3.X R8, R3, R16, R18, P1, P0 ;  /* 0x0000001003087210 */ /* 0x000fe20000fe0412 */
[----:B------:R-:W-:Y:S01]  /*14af0*/  IMAD.MOV R2, RZ, RZ, -R0 ;  /* 0x000000ffff027224 */ /* 0x000fe200078e0a00 */
[----:B------:R-:W-:Y:S01]  /*14b00*/  IADD3 R5, R5, R7, RZ ;  /* 0x0000000705057210 */ /* 0x000fe20007ffe0ff */
[----:B------:R-:W-:Y:S01]  /*14b10*/  IMAD.MOV.U32 R7, RZ, RZ, c[0x0][0x4a8] ;  /* 0x00012a00ff077624 */ /* 0x000fe200078e00ff */
[----:B------:R-:W-:Y:S01]  /*14b20*/  IADD3 R4, P1, P0, R0, R17, R4 ;  /* 0x0000001100047210 */ /* 0x000fe2000783e004 */
[----:B------:R-:W-:Y:S01]  /*14b30*/  IMAD R2, R2, c[0x0][0x4e8], R11 ;  /* 0x00013a0002027a24 */ /* 0x000fe200078e020b */
[----:B------:R-:W-:-:S03]  /*14b40*/  SHF.R.S32.HI R3, RZ, 0x1f, R0 ;  /* 0x0000001fff037819 */ /* 0x000fc60000011400 */
[----:B-1----:R-:W-:Y:S01]  /*14b50*/  IMAD R0, R13, R2, RZ ;  /* 0x000000020d007224 */ /* 0x002fe200078e02ff */
[----:B------:R-:W-:Y:S02]  /*14b60*/  SHF.R.S32.HI R6, RZ, 0x1f, R2 ;  /* 0x0000001fff067819 */ /* 0x000fe40000011402 */
        /* <DEDUP_REMOVED lines=11> */
.L_x_2152:
[----:B------:R-:W-:Y:S05]  /*14c20*/  BSYNC B0 ;  /* 0x0000000000007941 */ /* 0x000fea0003800000 */
.L_x_2151:
        /* <DEDUP_REMOVED lines=8> */
[----:B------:R-:W-:-:S03]  /*14cb0*/  IADD3 R4, R4, R203, RZ ;  /* 0x000000cb04047210 */ /* 0x000fc60007ffe0ff */
        /* <DEDUP_REMOVED lines=26> */
.L_x_2227:
[----:B------:R-:W-:Y:S05]  /*14e60*/  BRA.DIV ~URZ, `(.L_x_2154) ;  /* 0x00003cc27f007947 */ /* 0x000fea000b800000 */
[----:B------:R3:W4:Y:S02]  /*14e70*/  SHFL.IDX PT, R0, R12, RZ, 0x181f ;  /* 0x00181fff0c007589 */ /* 0x00072400000e0000 */
.L_x_2228:
        /* <DEDUP_REMOVED lines=20> */
.L_x_2156:
[----:B------:R-:W-:Y:S05]  /*14fc0*/  BSYNC B0 ;  /* 0x0000000000007941 */ /* 0x000fea0003800000 */
.L_x_2155:
[----:B------:R-:W-:Y:S05]  /*14fd0*/  BRA.DIV ~URZ, `(.L_x_2157) ;  /* 0x00003bc27f007947 */ /* 0x000fea000b800000 */
[----:B--2---:R2:W1:Y:S04]  /*14fe0*/  SHFL.IDX PT, R8, R9, 0x1, 0x181f ;  /* 0x00381f0009087f89 */ /* 0x00446800000e0000 */
[----:B----4-:R2:W4:Y:S02]  /*14ff0*/  SHFL.IDX PT, R0, R12, 0x1, 0x181f ;  /* 0x00381f000c007f89 */ /* 0x01052400000e0000 */
.L_x_2229:
        /* <DEDUP_REMOVED lines=19> */
.L_x_2159:
[----:B------:R-:W-:Y:S05]  /*15130*/  BSYNC B0 ;  /* 0x0000000000007941 */ /* 0x000fea0003800000 */
.L_x_2158:
[----:B------:R-:W-:Y:S05]  /*15140*/  BRA.DIV ~URZ, `(.L_x_2160) ;  /* 0x00003b227f007947 */ /* 0x000fea000b800000 */
[----:B-1----:R1:W2:Y:S02]  /*15150*/  SHFL.IDX PT, R8, R9, 0x2, 0x181f ;  /* 0x00581f0009087f89 */ /* 0x0022a400000e0000 */
.L_x_2230:
[----:B------:R-:W-:Y:S05]  /*15160*/  BRA.DIV ~URZ, `(.L_x_2161) ;  /* 0x00003b727f007947 */ /* 0x000fea000b800000 */
[----:B----4-:R4:W1:Y:S02]  /*15170*/  SHFL.IDX PT, R0, R12, 0x2, 0x181f ;  /* 0x00581f000c007f89 */ /* 0x01086400000e0000 */
.L_x_2231:
        /* <DEDUP_REMOVED lines=19> */
.L_x_2163:
[----:B------:R-:W-:Y:S05]  /*152b0*/  BSYNC B0 ;  /* 0x0000000000007941 */ /* 0x000fea0003800000 */
.L_x_2162:
[----:B------:R-:W-:Y:S05]  /*152c0*/  BRA.DIV ~URZ, `(.L_x_2164) ;  /* 0x00003a827f007947 */ /* 0x000fea000b800000 */
[----:B--2---:R2:W3:Y:S04]  /*152d0*/  SHFL.IDX PT, R8, R9, 0x3, 0x181f ;  /* 0x00781f0009087f89 */ /* 0x0044e800000e0000 */
[----:B-1----:R2:W1:Y:S02]  /*152e0*/  SHFL.IDX PT, R0, R12, 0x3, 0x181f ;  /* 0x00781f000c007f89 */ /* 0x00246400000e0000 */
.L_x_2232:
        /* <DEDUP_REMOVED lines=18> */
.L_x_2144:
[----:B------:R-:W-:Y:S05]  /*15410*/  BSYNC B1 ;  /* 0x0000000000017941 */ /* 0x000fea0003800000 */
.L_x_2128:
        /* <DEDUP_REMOVED lines=8> */
[----:B------:R-:W-:Y:S01]  /*154a0*/  IMAD.MOV.U32 R7, RZ, RZ, RZ ;  /* 0x000000ffff077224 */ /* 0x000fe200078e00ff */
[----:B----4-:R-:W-:-:S04]  /*154b0*/  LOP3.LUT R13, R0, 0x1f, RZ, 0xc0, !PT ;  /* 0x0000001f000d7812 */ /* 0x010fc800078ec0ff */
[----:B------:R-:W-:Y:S01]  /*154c0*/  ISETP.NE.AND P6, PT, R13, 0x1f, PT ;  /* 0x0000001f0d00780c */ /* 0x000fe20003fc5270 */
[----:B------:R-:W-:Y:S10]  /*154d0*/  BRA.DIV ~URZ, `(.L_x_2166) ;  /* 0x000039427f007947 */ /* 0x000ff4000b800000 */
[----:B--23--:R2:W3:Y:S02]  /*154e0*/  SHFL.IDX PT, R9, R82, RZ, 0x1f ;  /* 0x00001fff52097589 */ /* 0x00c4e400000e0000 */
.L_x_2233:
[----:B------:R-:W-:Y:S05]  /*154f0*/  BRA.DIV ~URZ, `(.L_x_2167) ;  /* 0x000039927f007947 */ /* 0x000fea000b800000 */
[----:B------:R4:W2:Y:S02]  /*15500*/  SHFL.IDX PT, R8, R82, 0x1, 0x1f ;  /* 0x00201f0052087f89 */ /* 0x0008a400000e0000 */
.L_x_2234:
        /* <DEDUP_REMOVED lines=18> */
.L_x_2235:
        /* <DEDUP_REMOVED lines=16> */
.L_x_2236:
[----:B----4-:R-:W-:Y:S01]  /*15730*/  IMAD R0, R0, c[0x0][0x538], RZ ;  /* 0x00014e0000007a24 */ /* 0x010fe200078e02ff */
[----:B------:R-:W-:Y:S04]  /*15740*/  BSSY B1, `(.L_x_2170) ;  /* 0x00000c6000017945 */ /* 0x000fe80003800000 */
[----:B--2---:R-:W-:-:S04]  /*15750*/  IADD3 R8, R0, R8, RZ ;  /* 0x0000000800087210 */ /* 0x004fc80007ffe0ff */
[----:B---3--:R-:W-:-:S13]  /*15760*/  ISETP.GT.AND P0, PT, R8, R9, PT ;  /* 0x000000090800720c */ /* 0x008fda0003f04270 */
[----:B------:R-:W-:Y:S05]  /*15770*/  @P0 BRA `(.L_x_2171) ;  /* 0x0000024000000947 */ /* 0x000fea0003800000 */
.L_x_2175:
        /* <DEDUP_REMOVED lines=16> */
.L_x_2237:
        /* <DEDUP_REMOVED lines=16> */
.L_x_2238:
[----:B--2---:R-:W-:-:S05]  /*15980*/  IMAD R0, R0, c[0x0][0x538], RZ ;  /* 0x00014e0000007a24 */ /* 0x004fca00078e02ff */
[----:B------:R-:W-:-:S04]  /*15990*/  IADD3 R8, R0, R8, RZ ;  /* 0x0000000800087210 */ /* 0x000fc80007ffe0ff */
[----:B------:R-:W-:-:S13]  /*159a0*/  ISETP.GT.AND P0, PT, R8, R9, PT ;  /* 0x000000090800720c */ /* 0x000fda0003f04270 */
[----:B-1----:R-:W-:Y:S05]  /*159b0*/  @!P0 BRA `(.L_x_2175) ;  /* 0xfffffdc000008947 */ /* 0x002fea000383ffff */
.L_x_2171:
[----:B------:R-:W-:-:S05]  /*159c0*/  IADD3 R8, -R0, R8, RZ ;  /* 0x0000000800087210 */ /* 0x000fca0007ffe1ff */
[----:B------:R-:W-:-:S05]  /*159d0*/  IMAD R0, R4, c[0x0][0x538], R8 ;  /* 0x00014e0004007a24 */ /* 0x000fca00078e0208 */
[----:B------:R-:W-:Y:S01]  /*159e0*/  ISETP.GT.AND P0, PT, R0, R9, PT ;  /* 0x000000090000720c */ /* 0x000fe20003f04270 */
[----:B------:R-:W-:-:S12]  /*159f0*/  BRA.DIV ~URZ, `(.L_x_2176) ;  /* 0x000038f27f007947 */ /* 0x000fd8000b800000 */
[----:B------:R-:W-:-:S04]  /*15a00*/  VOTE.ANY R5, PT, !P0 ;  /* 0x0000000000057806 */ /* 0x000fc800040e0100 */
.L_x_2239:
[----:B------:R-:W2:Y:S02]  /*15a10*/  POPC R0, R5 ;  /* 0x0000000500007309 */ /* 0x000ea40000000000 */
[----:B--2---:R-:W-:Y:S01]  /*15a20*/  IADD3 R211, R0, R211, RZ ;  /* 0x000000d300d37210 */ /* 0x004fe20007ffe0ff */
[----:B------:R-:W-:Y:S05]  /*15a30*/  BRA.DIV ~URZ, `(.L_x_2177) ;  /* 0x000039027f007947 */ /* 0x000fea000b800000 */
[----:B------:R2:W3:Y:S04]  /*15a40*/  SHFL.IDX PT, R10, R6, R0, 0x1f ;  /* 0x00001f00060a7589 */ /* 0x0004e800000e0000 */
[----:B------:R2:W4:Y:S02]  /*15a50*/  SHFL.IDX PT, R7, R7, R0, 0x1f ;  /* 0x00001f0007077589 */ /* 0x00052400000e0000 */
.L_x_2240:
[----:B------:R-:W-:Y:S01]  /*15a60*/  ISETP.NE.AND P0, PT, R5, RZ, PT ;  /* 0x000000ff0500720c */ /* 0x000fe20003f05270 */
[----:B------:R-:W-:-:S12]  /*15a70*/  BSSY B0, `(.L_x_2178) ;  /* 0x0000005000007945 */ /* 0x000fd80003800000 */
[----:B------:R-:W-:Y:S05]  /*15a80*/  @!P0 BRA `(.L_x_2179) ;  /* 0x0000003000008947 */ /* 0x000fea0003800000 */
[----:B--2---:R-:W-:Y:S01]  /*15a90*/  IADD3 R0, R0, -0x1, RZ ;  /* 0xffffffff00007810 */ /* 0x004fe20007ffe0ff */
[----:B------:R-:W-:Y:S05]  /*15aa0*/  BRA.DIV ~URZ, `(.L_x_2180) ;  /* 0x000039627f007947 */ /* 0x000fea000b800000 */
[----:B------:R2:W1:Y:S02]  /*15ab0*/  SHFL.IDX PT, R11, R4, R0, 0x1f ;  /* 0x00001f00040b7589 */ /* 0x00046400000e0000 */
.L_x_2179:
[----:B------:R-:W-:Y:S05]  /*15ac0*/  BSYNC B0 ;  /* 0x0000000000007941 */ /* 0x000fea0003800000 */
.L_x_2178:
[----:B----4-:R-:W-:Y:S01]  /*15ad0*/  ISETP.NE.AND P0, PT, R7, 0x1, PT ;  /* 0x000000010700780c */ /* 0x010fe20003f05270 */
[----:B-1----:R-:W-:Y:S01]  /*15ae0*/  IMAD R208, R11, c[0x0][0x538], R8 ;  /* 0x00014e000bd07a24 */ /* 0x002fe200078e0208 */
[----:B------:R-:W-:Y:S04]  /*15af0*/  BSSY B0, `(.L_x_2181) ;  /* 0x0000083000007945 */ /* 0x000fe80003800000 */
[----:B------:R-:W-:-:S07]  /*15b00*/  IADD3 R9, -R208, R9, RZ ;  /* 0x00000009d0097210 */ /* 0x000fce0007ffe1ff */
[----:B------:R-:W-:Y:S05]  /*15b10*/  @!P0 BRA `(.L_x_2182) ;  /* 0x000003e000008947 */ /* 0x000fea0003800000 */
[-C--:B--23--:R-:W-:Y:S02]  /*15b20*/  IABS R0, R10.reuse ;  /* 0x0000000a00007213 */ /* 0x08cfe40000000000 */
        /* <DEDUP_REMOVED lines=15> */
[----:B------:R-:W-:-:S04]  /*15c20*/  IMAD.MOV R0, RZ, RZ, -R8 ;  /* 0x000000ffff007224 */ /* 0x000fc800078e0a08 */
        /* <DEDUP_REMOVED lines=14> */
[----:B-1----:R-:W-:-:S04]  /*15d10*/  IADD3 R2, RZ, -R3, RZ ;  /* 0x80000003ff027210 */ /* 0x002fc80007ffe0ff */
[----:B------:R-:W-:Y:S01]  /*15d20*/  @!P1 IMAD.MOV R0, RZ, RZ, -R0 ;  /* 0x000000ffff009224 */ /* 0x000fe200078e0a00 */
[----:B------:R-:W-:Y:S01]  /*15d30*/  @!P0 LOP3.LUT R0, RZ, R10, RZ, 0x33, !PT ;  /* 0x0000000aff008212 */ /* 0x000fe200078e33ff */
[----:B------:R-:W-:Y:S01]  /*15d40*/  IMAD.MOV.U32 R4, RZ, RZ, R2 ;  /* 0x000000ffff047224 */ /* 0x000fe200078e0002 */
[----:B------:R-:W-:Y:S02]  /*15d50*/  IABS R2, R7 ;  /* 0x0000000700027213 */ /* 0x000fe40000000000 */
[----:B------:R-:W-:Y:S01]  /*15d60*/  IABS R8, R0 ;  /* 0x0000000000087213 */ /* 0x000fe20000000000 */
[----:B------:R-:W-:Y:S02]  /*15d70*/  IMAD R4, R4, R5, RZ ;  /* 0x0000000504047224 */ /* 0x000fe400078e02ff */
[----:B------:R-:W-:Y:S01]  /*15d80*/  IMAD.MOV R6, RZ, RZ, -R2 ;  /* 0x000000ffff067224 */ /* 0x000fe200078e0a02 */
[----:B------:R-:W-:-:S05]  /*15d90*/  MOV R2, RZ ;  /* 0x000000ff00027202 */ /* 0x000fca0000000f00 */
        /* <DEDUP_REMOVED lines=16> */
[----:B------:R-:W-:Y:S01]  /*15ea0*/  IMAD.MOV R3, RZ, RZ, -R2 ;  /* 0x000000ffff037224 */ /* 0x000fe200078e0a02 */
[----:B------:R-:W-:-:S03]  /*15eb0*/  LEA R2, R7, R2, 0x18 ;  /* 0x0000000207027211 */ /* 0x000fc600078ec0ff */
[----:B------:R-:W-:Y:S02]  /*15ec0*/  IMAD R3, R7, R3, R0 ;  /* 0x0000000307037224 */ /* 0x000fe400078e0200 */
[----:B------:R-:W-:Y:S02]  /*15ed0*/  IMAD R0, R10, R4, R9 ;  /* 0x000000040a007224 */ /* 0x000fe400078e0209 */
[----:B------:R-:W-:Y:S01]  /*15ee0*/  IMAD R210, R3, 0x10000, R2 ;  /* 0x0001000003d27824 */ /* 0x000fe200078e0202 */
[----:B------:R-:W-:Y:S05]  /*15ef0*/  BRA `(.L_x_2183) ;  /* 0x0000042000007947 */ /* 0x000fea0003800000 */
.L_x_2182:
        /* <DEDUP_REMOVED lines=66> */
.L_x_2183:
[----:B------:R-:W-:Y:S05]  /*16320*/  BSYNC B0 ;  /* 0x0000000000007941 */ /* 0x000fea0003800000 */
.L_x_2181:
[----:B------:R-:W-:-:S04]  /*16330*/  LOP3.LUT R0, RZ, R0, RZ, 0x33, !PT ;  /* 0x00000000ff007212 */ /* 0x000fc800078e33ff */
[----:B------:R-:W-:Y:S01]  /*16340*/  IADD3 R209, R0, R10, RZ ;  /* 0x0000000a00d17210 */ /* 0x000fe20007ffe0ff */
[----:B------:R-:W-:Y:S05]  /*16350*/  BRA `(.L_x_2184) ;  /* 0x0000004000007947 */ /* 0x000fea0003800000 */
.L_x_2172:
[----:B------:R-:W-:Y:S01]  /*16360*/  IMAD.MOV.U32 R208, RZ, RZ, R9 ;  /* 0x000000ffffd07224 */ /* 0x000fe200078e0009 */
[----:B------:R-:W-:Y:S01]  /*16370*/  MOV R210, RZ ;  /* 0x000000ff00d27202 */ /* 0x000fe20000000f00 */
[----:B------:R-:W-:Y:S01]  /*16380*/  IMAD.MOV.U32 R209, RZ, RZ, RZ ;  /* 0x000000ffffd17224 */ /* 0x000fe200078e00ff */
[----:B------:R-:W-:Y:S02]  /*16390*/  MOV R211, c[0x0][0x53c] ;  /* 0x00014f0000d37a02 */ /* 0x000fe40000000f00 */
.L_x_2184:
[----:B------:R-:W-:Y:S05]  /*163a0*/  BSYNC B1 ;  /* 0x0000000000017941 */ /* 0x000fea0003800000 */
.L_x_2170:
[----:B------:R-:W-:Y:S01]  /*163b0*/  WARPSYNC 0xffffffff ;  /* 0xffffffff00007948 */ /* 0x000fe20003800000 */
[----:B------:R-:W-:Y:S01]  /*163c0*/  BAR.SYNC.DEFER_BLOCKING 0x4, 0x100 ;  /* 0x0104000000007b1d */ /* 0x000fe20000010000 */
[----:B------:R-:W-:-:S13]  /*163d0*/  ISETP.NE.AND P0, PT, R13, RZ, PT ;  /* 0x000000ff0d00720c */ /* 0x000fda0003f05270 */
[----:B------:R2:W-:Y:S04]  /*163e0*/  @!P0 STS.128 [0x24100], R208 ;  /* 0x024100d0ff008388 */ /* 0x0005e80000000c00 */
[----:B------:R-:W-:Y:S06]  /*163f0*/  BAR.ARV 0x5, 0x100 ;  /* 0x0144000000007b1d */ /* 0x000fec0000002000 */
.L_x_2165:
[----:B-1----:R-:W-:-:S13]  /*16400*/  ISETP.GE.AND P0, PT, R211, c[0x0][0x53c], PT ;  /* 0x00014f00d3007a0c */ /* 0x002fda0003f06270 */
[----:B--23--:R-:W-:Y:S01]  /*16410*/  @P0 CALL.REL.NOINC `(.L_x_2185) ;  /* 0x0000001000000944 */ /* 0x00cfe20003c00000 */
[----:B------:R-:W-:Y:S05]  /*16420*/  BRA `(.L_x_2186) ;  /* 0xfffeb62000007947 */ /* 0x000fea000383ffff */
.L_x_2185:
[----:B------:R-:W-:Y:S05]  /*16430*/  EXIT ;  /* 0x000000000000794d */ /* 0x000fea0003800000 */
.L_x_2011:
[----:B------:R-:W-:Y:S01]  /*16440*/  IMAD.MOV.U32 R0, RZ, RZ, R5 ;  /* 0x000000ffff007224 */ /* 0x000fe200078e0005 */
[----:B------:R-:W-:Y:S02]  /*16450*/  MOV R2, 0x1 ;  /* 0x0000000100027802 */ /* 0x000fe40000000f00 */
[----:B------:R-:W-:Y:S02]  /*16460*/  MOV R3, 0x16480 ;  /* 0x0001648000037802 */ /* 0x000fe40000000f00 */
[----:B--2---:R-:W-:Y:S05]  /*16470*/  CALL.REL.NOINC `($__internal_36_$__cuda_sm70_shflsync_up_p) ;  /* 0x000030b000007944 */ /* 0x004fea0003c00000 */
[----:B------:R-:W-:Y:S01]  /*16480*/  MOV R0, R4 ;  /* 0x0000000400007202 */ /* 0x000fe20000000f00 */
[----:B------:R-:W-:Y:S05]  /*16490*/  BRA `(.L_x_2187) ;  /* 0xfffe9fa000007947 */ /* 0x000fea000383ffff */
.L_x_2012:
[----:B------:R-:W-:Y:S01]  /*164a0*/  IMAD.MOV.U32 R0, RZ, RZ, R5 ;  /* 0x000000ffff007224 */ /* 0x000fe200078e0005 */
[----:B------:R-:W-:Y:S02]  /*164b0*/  MOV R2, 0x2 ;  /* 0x0000000200027802 */ /* 0x000fe40000000f00 */
[----:B------:R-:W-:Y:S02]  /*164c0*/  MOV R3, 0x164e0 ;  /* 0x000164e000037802 */ /* 0x000fe40000000f00 */
[----:B--2---:R-:W-:Y:S05]  /*164d0*/  CALL.REL.NOINC `($__internal_36_$__cuda_sm70_shflsync_up_p) ;  /* 0x0000305000007944 */ /* 0x004fea0003c00000 */
[----:B------:R-:W-:Y:S01]  /*164e0*/  SEL R0, R4, RZ, P4 ;  /* 0x000000ff04007207 */ /* 0x000fe20002000000 */
[----:B------:R-:W-:Y:S01]  /*164f0*/  IMAD.MOV.U32 R2, RZ, RZ, 0x4 ;  /* 0x00000004ff027424 */ /* 0x000fe200078e00ff */
[----:B------:R-:W-:-:S03]  /*16500*/  MOV R3, 0x16530 ;  /* 0x0001653000037802 */ /* 0x000fc60000000f00 */
[----:B------:R-:W-:Y:S02]  /*16510*/  IMAD.IADD R0, R5, 0x1, R0 ;  /* 0x0000000105007824 */ /* 0x000fe400078e0200 */
[----:B------:R-:W-:Y:S05]  /*16520*/  CALL.REL.NOINC `($__internal_36_$__cuda_sm70_shflsync_up_p) ;  /* 0x0000300000007944 */ /* 0x000fea0003c00000 */
        /* <DEDUP_REMOVED lines=12> */
[----:B------:R-:W-:Y:S02]  /*165f0*/  MOV R30, 0x1f ;  /* 0x0000001f001e7802 */ /* 0x000fe40000000f00 */
[----:B------:R-:W-:Y:S01]  /*16600*/  MOV R3, 0x16640 ;  /* 0x0001664000037802 */ /* 0x000fe20000000f00 */
[----:B------:R-:W-:-:S04]  /*16610*/  IMAD.IADD R4, R0, 0x1, R4 ;  /* 0x0000000100047824 */ /* 0x000fc800078e0204 */
[----:B------:R-:W-:Y:S02]  /*16620*/  IMAD.MOV.U32 R31, RZ, RZ, R4 ;  /* 0x000000ffff1f7224 */ /* 0x000fe400078e0004 */
[----:B------:R-:W-:Y:S05]  /*16630*/  CALL.REL.NOINC `($__internal_35_$__cuda_sm70_shflsync_idx_p) ;  /* 0x00002e9000007944 */ /* 0x000fea0003c00000 */
[----:B------:R-:W-:Y:S01]  /*16640*/  MOV R0, R30 ;  /* 0x0000001e00007202 */ /* 0x000fe20000000f00 */
[----:B------:R-:W-:Y:S05]  /*16650*/  BRA `(.L_x_2188) ;  /* 0xfffe9ee000007947 */ /* 0x000fea000383ffff */
.L_x_2014:
[----:B------:R-:W-:Y:S02]  /*16660*/  SEL R0, RZ, 0x1, P0 ;  /* 0x00000001ff007807 */ /* 0x000fe40000000000 */
[----:B------:R-:W-:Y:S02]  /*16670*/  MOV R2, 0x16690 ;  /* 0x0001669000027802 */ /* 0x000fe40000000f00 */
[----:B--2---:R-:W-:Y:S05]  /*16680*/  CALL.REL.NOINC `($__internal_37_$__cuda_sm70_votesync_ballot) ;  /* 0x00002f1000007944 */ /* 0x004fea0003c00000 */
[----:B------:R-:W-:Y:S01]  /*16690*/  MOV R6, R0 ;  /* 0x0000000000067202 */ /* 0x000fe20000000f00 */
[----:B------:R-:W-:Y:S05]  /*166a0*/  BRA `(.L_x_2189) ;  /* 0xfffe9f2000007947 */ /* 0x000fea000383ffff */
.L_x_2015:
[----:B------:R-:W-:Y:S01]  /*166b0*/  IMAD.MOV.U32 R31, RZ, RZ, R9 ;  /* 0x000000ffff1f7224 */ /* 0x000fe200078e0009 */
[----:B------:R-:W-:Y:S01]  /*166c0*/  MOV R2, R0 ;  /* 0x0000000000027202 */ /* 0x000fe20000000f00 */
[----:B------:R-:W-:Y:S01]  /*166d0*/  IMAD.MOV.U32 R30, RZ, RZ, 0x1f ;  /* 0x0000001fff1e7424 */ /* 0x000fe200078e00ff */
[----:B------:R-:W-:Y:S02]  /*166e0*/  MOV R3, 0x16700 ;  /* 0x0001670000037802 */ /* 0x000fe40000000f00 */
[----:B------:R-:W-:Y:S05]  /*166f0*/  CALL.REL.NOINC `($__internal_35_$__cuda_sm70_shflsync_idx_p) ;  /* 0x00002dd000007944 */ /* 0x000fea0003c00000 */
[----:B------:R-:W-:Y:S01]  /*16700*/  IMAD.MOV.U32 R12, RZ, RZ, R30 ;  /* 0x000000ffff0c7224 */ /* 0x000fe200078e001e */
[----:B------:R-:W-:Y:S01]  /*16710*/  MOV R31, R8 ;  /* 0x00000008001f7202 */ /* 0x000fe20000000f00 */
[----:B------:R-:W-:Y:S01]  /*16720*/  IMAD.MOV.U32 R5, RZ, RZ, RZ ;  /* 0x000000ffff057224 */ /* 0x000fe200078e00ff */
[----:B------:R-:W-:Y:S01]  /*16730*/  MOV R2, R0 ;  /* 0x0000000000027202 */ /* 0x000fe20000000f00 */
[----:B------:R-:W-:Y:S01]  /*16740*/  IMAD.MOV.U32 R30, RZ, RZ, 0x1f ;  /* 0x0000001fff1e7424 */ /* 0x000fe200078e00ff */
[----:B------:R-:W-:-:S02]  /*16750*/  MOV R3, 0x16770 ;  /* 0x0001677000037802 */ /* 0x000fc40000000f00 */
[----:B------:R-:W-:Y:S05]  /*16760*/  CALL.REL.NOINC `($__internal_35_$__cuda_sm70_shflsync_idx_p) ;  /* 0x00002d6000007944 */ /* 0x000fea0003c00000 */
[----:B------:R-:W-:Y:S01]  /*16770*/  MOV R9, R30 ;  /* 0x0000001e00097202 */ /* 0x000fe20000000f00 */
[----:B------:R-:W-:Y:S05]  /*16780*/  BRA `(.L_x_2190) ;  /* 0xfffe9ea000007947 */ /* 0x000fea000383ffff */
.L_x_2018:
[----:B------:R-:W-:Y:S01]  /*16790*/  IMAD.MOV.U32 R31, RZ, RZ, R4 ;  /* 0x000000ffff1f7224 */ /* 0x000fe200078e0004 */
[----:B------:R-:W-:Y:S01]  /*167a0*/  MOV R2, R0 ;  /* 0x0000000000027202 */ /* 0x000fe20000000f00 */
[----:B------:R-:W-:Y:S01]  /*167b0*/  IMAD.MOV.U32 R30, RZ, RZ, 0x1f ;  /* 0x0000001fff1e7424 */ /* 0x000fe200078e00ff */
[----:B------:R-:W-:-:S02]  /*167c0*/  MOV R3, 0x167e0 ;  /* 0x000167e000037802 */ /* 0x000fc40000000f00 */
[----:B--23--:R-:W-:Y:S05]  /*167d0*/  CALL.REL.NOINC `($__internal_35_$__cuda_sm70_shflsync_idx_p) ;  /* 0x00002cf000007944 */ /* 0x00cfea0003c00000 */
[----:B------:R-:W-:Y:S01]  /*167e0*/  MOV R5, R30 ;  /* 0x0000001e00057202 */ /* 0x000fe20000000f00 */
[----:B------:R-:W-:Y:S05]  /*167f0*/  BRA `(.L_x_2017) ;  /* 0xfffe9e9000007947 */ /* 0x000fea000383ffff */
.L_x_2037:
[----:B------:R-:W-:Y:S01]  /*16800*/  IMAD.MOV.U32 R31, RZ, RZ, R9 ;  /* 0x000000ffff1f7224 */ /* 0x000fe200078e0009 */
[----:B------:R-:W-:Y:S01]  /*16810*/  MOV R2, RZ ;  /* 0x000000ff00027202 */ /* 0x000fe20000000f00 */
[----:B------:R-:W-:Y:S01]  /*16820*/  IMAD.MOV.U32 R30, RZ, RZ, 0x181f ;  /* 0x0000181fff1e7424 */ /* 0x000fe200078e00ff */
[----:B------:R-:W-:-:S02]  /*16830*/  MOV R3, 0x16850 ;  /* 0x0001685000037802 */ /* 0x000fc40000000f00 */
[----:B-----5:R-:W-:Y:S05]  /*16840*/  CALL.REL.NOINC `($__internal_35_$__cuda_sm70_shflsync_idx_p) ;  /* 0x00002c8000007944 */ /* 0x020fea0003c00000 */
[----:B------:R-:W-:Y:S01]  /*16850*/  MOV R8, R30 ;  /* 0x0000001e00087202 */ /* 0x000fe20000000f00 */
[----:B------:R-:W-:Y:S05]  /*16860*/  BRA `(.L_x_2191) ;  /* 0xfffec16000007947 */ /* 0x000fea000383ffff */
.L_x_2038:
[----:B------:R-:W-:Y:S01]  /*16870*/  IMAD.MOV.U32 R31, RZ, RZ, R12 ;  /* 0x000000ffff1f7224 */ /* 0x000fe200078e000c */
[----:B------:R-:W-:Y:S01]  /*16880*/  MOV R2, RZ ;  /* 0x000000ff00027202 */ /* 0x000fe20000000f00 */
[----:B------:R-:W-:Y:S01]  /*16890*/  IMAD.MOV.U32 R30, RZ, RZ, 0x181f ;  /* 0x0000181fff1e7424 */ /* 0x000fe200078e00ff */
[----:B------:R-:W-:-:S02]  /*168a0*/  MOV R3, 0x168c0 ;  /* 0x000168c000037802 */ /* 0x000fc40000000f00 */
[----:B-12--5:R-:W-:Y:S05]  /*168b0*/  CALL.REL.NOINC `($__internal_35_$__cuda_sm70_shflsync_idx_p) ;  /* 0x00002c1000007944 */ /* 0x026fea0003c00000 */
[----:B------:R-:W-:Y:S01]  /*168c0*/  MOV R0, R30 ;  /* 0x0000001e00007202 */ /* 0x000fe20000000f00 */
[----:B------:R-:W-:Y:S05]  /*168d0*/  BRA `(.L_x_2192) ;  /* 0xfffec11000007947 */ /* 0x000fea000383ffff */
.L_x_2041:
[----:B------:R-:W-:Y:S01]  /*168e0*/  IMAD.MOV.U32 R31, RZ, RZ, R9 ;  /* 0x000000ffff1f7224 */ /* 0x000fe200078e0009 */
[----:B--2---:R-:W-:Y:S01]  /*168f0*/  MOV R2, 0x1 ;  /* 0x0000000100027802 */ /* 0x004fe20000000f00 */
[----:B------:R-:W-:Y:S01]  /*16900*/  IMAD.MOV.U32 R30, RZ, RZ, 0x181f ;  /* 0x0000181fff1e7424 */ /* 0x000fe200078e00ff */
[----:B------:R-:W-:-:S02]  /*16910*/  MOV R3, 0x16930 ;  /* 0x0001693000037802 */ /* 0x000fc40000000f00 */
[----:B-1-345:R-:W-:Y:S05]  /*16920*/  CALL.REL.NOINC `($__internal_35_$__cuda_sm70_shflsync_idx_p) ;  /* 0x00002ba000007944 */ /* 0x03afea0003c00000 */
[----:B------:R-:W-:Y:S01]  /*16930*/  IMAD.MOV.U32 R8, RZ, RZ, R30 ;  /* 0x000000ffff087224 */ /* 0x000fe200078e001e */
[----:B------:R-:W-:Y:S01]  /*16940*/  MOV R2, 0x1 ;  /* 0x0000000100027802 */ /* 0x000fe20000000f00 */
[----:B------:R-:W-:Y:S01]  /*16950*/  IMAD.MOV.U32 R31, RZ, RZ, R12 ;  /* 0x000000ffff1f7224 */ /* 0x000fe200078e000c */
[----:B------:R-:W-:-:S02]  /*16960*/  MOV R30, 0x181f ;  /* 0x0000181f001e7802 */ /* 0x000fc40000000f00 */
[----:B------:R-:W-:Y:S02]  /*16970*/  MOV R3, 0x16990 ;  /* 0x0001699000037802 */ /* 0x000fe40000000f00 */
[----:B------:R-:W-:Y:S05]  /*16980*/  CALL.REL.NOINC `($__internal_35_$__cuda_sm70_shflsync_idx_p) ;  /* 0x00002b4000007944 */ /* 0x000fea0003c00000 */
[----:B------:R-:W-:Y:S01]  /*16990*/  MOV R0, R30 ;  /* 0x0000001e00007202 */ /* 0x000fe20000000f00 */
[----:B------:R-:W-:Y:S05]  /*169a0*/  BRA `(.L_x_2193) ;  /* 0xfffec1c000007947 */ /* 0x000fea000383ffff */
.L_x_2044:
[----:B------:R-:W-:Y:S01]  /*169b0*/  IMAD.MOV.U32 R31, RZ, RZ, R9 ;  /* 0x000000ffff1f7224 */ /* 0x000fe200078e0009 */
[----:B-1----:R-:W-:Y:S01]  /*169c0*/  MOV R2, 0x2 ;  /* 0x0000000200027802 */ /* 0x002fe20000000f00 */
[----:B------:R-:W-:Y:S01]  /*169d0*/  IMAD.MOV.U32 R30, RZ, RZ, 0x181f ;  /* 0x0000181fff1e7424 */ /* 0x000fe200078e00ff */
[----:B------:R-:W-:Y:S02]  /*169e0*/  MOV R3, 0x16a00 ;  /* 0x00016a0000037802 */ /* 0x000fe40000000f00 */
[----:B--2345:R-:W-:Y:S05]  /*169f0*/  CALL.REL.NOINC `($__internal_35_$__cuda_sm70_shflsync_idx_p) ;  /* 0x00002ad000007944 */ /* 0x03cfea0003c00000 */
[----:B------:R-:W-:Y:S01]  /*16a00*/  MOV R8, R30 ;  /* 0x0000001e00087202 */ /* 0x000fe20000000f00 */
[----:B------:R-:W-:Y:S05]  /*16a10*/  BRA `(.L_x_2194) ;  /* 0xfffec2b000007947 */ /* 0x000fea000383ffff */
.L_x_2045:
[----:B------:R-:W-:Y:S01]  /*16a20*/  IMAD.MOV.U32 R31, RZ, RZ, R12 ;  /* 0x000000ffff1f7224 */ /* 0x000fe200078e000c */
[----:B------:R-:W-:Y:S01]  /*16a30*/  MOV R2, 0x2 ;  /* 0x0000000200027802 */ /* 0x000fe20000000f00 */
[----:B------:R-:W-:Y:S01]  /*16a40*/  IMAD.MOV.U32 R30, RZ, RZ, 0x181f ;  /* 0x0000181fff1e7424 */ /* 0x000fe200078e00ff */
[----:B------:R-:W-:Y:S02]  /*16a50*/  MOV R3, 0x16a70 ;  /* 0x00016a7000037802 */ /* 0x000fe40000000f00 */
[----:B-12345:R-:W-:Y:S05]  /*16a60*/  CALL.REL.NOINC `($__internal_35_$__cuda_sm70_shflsync_idx_p) ;  /* 0x00002a6000007944 */ /* 0x03efea0003c00000 */
[----:B------:R-:W-:Y:S01]  /*16a70*/  MOV R0, R30 ;  /* 0x0000001e00007202 */ /* 0x000fe20000000f00 */
[----:B------:R-:W-:Y:S05]  /*16a80*/  BRA `(.L_x_2195) ;  /* 0xfffec26000007947 */ /* 0x000fea000383ffff */
.L_x_2048:
[----:B------:R-:W-:Y:S01]  /*16a90*/  IMAD.MOV.U32 R31, RZ, RZ, R9 ;  /* 0x000000ffff1f7224 */ /* 0x000fe200078e0009 */
[----:B-1----:R-:W-:Y:S01]  /*16aa0*/  MOV R2, 0x3 ;  /* 0x0000000300027802 */ /* 0x002fe20000000f00 */
[----:B------:R-:W-:Y:S01]  /*16ab0*/  IMAD.MOV.U32 R30, RZ, RZ, 0x181f ;  /* 0x0000181fff1e7424 */ /* 0x000fe200078e00ff */
[----:B------:R-:W-:-:S02]  /*16ac0*/  MOV R3, 0x16ae0 ;  /* 0x00016ae000037802 */ /* 0x000fc40000000f00 */
[----:B--2345:R-:W-:Y:S05]  /*16ad0*/  CALL.REL.NOINC `($__internal_35_$__cuda_sm70_shflsync_idx_p) ;  /* 0x000029f000007944 */ /* 0x03cfea0003c00000 */
        /* <DEDUP_REMOVED lines=8> */
.L_x_2051:
[----:B------:R-:W-:Y:S01]  /*16b60*/  IMAD.MOV.U32 R31, RZ, RZ, R9 ;  /* 0x000000ffff1f7224 */ /* 0x000fe200078e0009 */
[----:B------:R-:W-:Y:S01]  /*16b70*/  MOV R2, RZ ;  /* 0x000000ff00027202 */ /* 0x000fe20000000f00 */
[----:B------:R-:W-:Y:S01]  /*16b80*/  IMAD.MOV.U32 R30, RZ, RZ, 0x181f ;  /* 0x0000181fff1e7424 */ /* 0x000fe200078e00ff */
[----:B------:R-:W-:Y:S02]  /*16b90*/  MOV R3, 0x16bb0 ;  /* 0x00016bb000037802 */ /* 0x000fe40000000f00 */
[----:B------:R-:W-:Y:S05]  /*16ba0*/  CALL.REL.NOINC `($__internal_35_$__cuda_sm70_shflsync_idx_p) ;  /* 0x0000292000007944 */ /* 0x000fea0003c00000 */
[----:B------:R-:W-:Y:S01]  /*16bb0*/  MOV R8, R30 ;  /* 0x0000001e00087202 */ /* 0x000fe20000000f00 */
[----:B------:R-:W-:Y:S05]  /*16bc0*/  BRA `(.L_x_2197) ;  /* 0xfffecdc000007947 */ /* 0x000fea000383ffff */
.L_x_2052:
[----:B------:R-:W-:Y:S01]  /*16bd0*/  IMAD.MOV.U32 R31, RZ, RZ, R11 ;  /* 0x000000ffff1f7224 */ /* 0x000fe200078e000b */
[----:B------:R-:W-:Y:S01]  /*16be0*/  MOV R2, RZ ;  /* 0x000000ff00027202 */ /* 0x000fe20000000f00 */
[----:B------:R-:W-:Y:S01]  /*16bf0*/  IMAD.MOV.U32 R30, RZ, RZ, 0x181f ;  /* 0x0000181fff1e7424 */ /* 0x000fe200078e00ff */
[----:B------:R-:W-:Y:S02]  /*16c00*/  MOV R3, 0x16c20 ;  /* 0x00016c2000037802 */ /* 0x000fe40000000f00 */
[----:B-12---:R-:W-:Y:S05]  /*16c10*/  CALL.REL.NOINC `($__internal_35_$__cuda_sm70_shflsync_idx_p) ;  /* 0x000028b000007944 */ /* 0x006fea0003c00000 */
[----:B------:R-:W-:Y:S01]  /*16c20*/  IADD3 R4, P1, R30, R17, RZ ;  /* 0x000000111e047210 */ /* 0x000fe20007f3e0ff */
[----:B------:R-:W-:Y:S01]  /*16c30*/  IMAD.MOV.U32 R31, RZ, RZ, R9 ;  /* 0x000000ffff1f7224 */ /* 0x000fe200078e0009 */
[----:B------:R-:W-:-:S03]  /*16c40*/  ISETP.GE.AND P0, PT, R177, c[0x0][0x1d4], PT ;  /* 0x00007500b1007a0c */ /* 0x000fc60003f06270 */
[----:B------:R-:W-:Y:S01]  /*16c50*/  IMAD.X R5, R8, 0x1, R13, P1 ;  /* 0x0000000108057824 */ /* 0x000fe200008e060d */
[----:B------:R-:W-:Y:S02]  /*16c60*/  IADD3 R6, P1, R30, R18, RZ ;  /* 0x000000121e067210 */ /* 0x000fe40007f3e0ff */
[----:B------:R-:W-:-:S03]  /*16c70*/  SEL R12, RZ, 0x10, P0 ;  /* 0x00000010ff0c7807 */ /* 0x000fc60000000000 */
[----:B------:R-:W-:Y:S01]  /*16c80*/  IMAD.X R7, R8, 0x1, R15, P1 ;  /* 0x0000000108077824 */ /* 0x000fe200008e060f */
[----:B------:R-:W-:Y:S01]  /*16c90*/  IADD3 R2, P1, R30, R19, RZ ;  /* 0x000000131e027210 */ /* 0x000fe20007f3e0ff */
[----:B------:R-:W-:Y:S02]  /*16ca0*/  IMAD.MOV.U32 R30, RZ, RZ, 0x181f ;  /* 0x0000181fff1e7424 */ /* 0x000fe400078e00ff */
[----:B------:R-:W-:Y:S01]  /*16cb0*/  @!PT LDS RZ, [RZ] ;  /* 0x00000000fffff984 */ /* 0x000fe20000000800 */
[----:B------:R-:W-:Y:S01]  /*16cc0*/  @!PT LDS RZ, [RZ] ;  /* 0x00000000fffff984 */ /* 0x000fe20000000800 */
[----:B------:R-:W-:Y:S01]  /*16cd0*/  @!PT LDS RZ, [RZ] ;  /* 0x00000000fffff984 */ /* 0x000fe20000000800 */
[----:B------:R1:W-:Y:S01]  /*16ce0*/  LDGSTS.E.BYPASS.LTC128B.128 [R204+0x12100], [R4.64], !P0 ;  /* 0x1210000004cc7fae */ /* 0x0003e2000c101d46 */
[----:B------:R-:W-:Y:S01]  /*16cf0*/  ISETP.GE.AND P0, PT, R185, c[0x0][0x1d4], PT ;  /* 0x00007500b9007a0c */ /* 0x000fe20003f06270 */
[----:B------:R-:W-:Y:S01]  /*16d00*/  IMAD.X R3, R8, 0x1, R14, P1 ;  /* 0x0000000108037824 */ /* 0x000fe200008e060e */
[----:B------:R-:W-:Y:S02]  /*16d10*/  ISETP.GE.AND P1, PT, R186, c[0x0][0x1d4], PT ;  /* 0x00007500ba007a0c */ /* 0x000fe40003f26270 */
[----:B------:R-:W-:Y:S02]  /*16d20*/  SEL R9, RZ, 0x10, P0 ;  /* 0x00000010ff097807 */ /* 0x000fe40000000000 */
[----:B------:R-:W-:-:S09]  /*16d30*/  SEL R10, RZ, 0x10, P1 ;  /* 0x00000010ff0a7807 */ /* 0x000fd20000800000 */
[----:B------:R1:W-:Y:S04]  /*16d40*/  LDGSTS.E.BYPASS.LTC128B.128 [R204+0x14100], [R6.64], !P1 ;  /* 0x1410000006cc7fae */ /* 0x0003e8000c901d46 */
[----:B------:R2:W-:Y:S02]  /*16d50*/  LDGSTS.E.BYPASS.LTC128B.128 [R204+0x16100], [R2.64], !P0 ;  /* 0x1610000002cc7fae */ /* 0x0005e4000c101d46 */
[----:B--2---:R-:W-:Y:S01]  /*16d60*/  IMAD.MOV.U32 R2, RZ, RZ, 0x1 ;  /* 0x00000001ff027424 */ /* 0x004fe200078e00ff */
[----:B------:R-:W-:Y:S02]  /*16d70*/  MOV R3, 0x16d90 ;  /* 0x00016d9000037802 */ /* 0x000fe40000000f00 */
[----:B-1----:R-:W-:Y:S05]  /*16d80*/  CALL.REL.NOINC `($__internal_35_$__cuda_sm70_shflsync_idx_p) ;  /* 0x0000274000007944 */ /* 0x002fea0003c00000 */
        /* <DEDUP_REMOVED lines=8> */
.L_x_2055:
[----:B------:R-:W-:Y:S01]  /*16e10*/  IMAD.MOV.U32 R31, RZ, RZ, R13 ;  /* 0x000000ffff1f7224 */ /* 0x000fe200078e000d */
[----:B------:R-:W-:Y:S01]  /*16e20*/  MOV R2, RZ ;  /* 0x000000ff00027202 */ /* 0x000fe20000000f00 */
[----:B------:R-:W-:Y:S01]  /*16e30*/  IMAD.MOV.U32 R30, RZ, RZ, 0x181f ;  /* 0x0000181fff1e7424 */ /* 0x000fe200078e00ff */
[----:B------:R-:W-:Y:S02]  /*16e40*/  MOV R3, 0x16e60 ;  /* 0x00016e6000037802 */ /* 0x000fe40000000f00 */
[----:B-1234-:R-:W-:Y:S05]  /*16e50*/  CALL.REL.NOINC `($__internal_35_$__cuda_sm70_shflsync_idx_p) ;  /* 0x0000267000007944 */ /* 0x01efea0003c00000 */
[----:B------:R-:W-:Y:S01]  /*16e60*/  MOV R12, R30 ;  /* 0x0000001e000c7202 */ /* 0x000fe20000000f00 */
[----:B------:R-:W-:Y:S05]  /*16e70*/  BRA `(.L_x_2199) ;  /* 0xfffed09000007947 */ /* 0x000fea000383ffff */
.L_x_2056:
[----:B------:R-:W-:Y:S01]  /*16e80*/  IMAD.MOV.U32 R31, RZ, RZ, R19 ;  /* 0x000000ffff1f7224 */ /* 0x000fe200078e0013 */
[----:B------:R-:W-:Y:S01]  /*16e90*/  MOV R2, RZ ;  /* 0x000000ff00027202 */ /* 0x000fe20000000f00 */
[----:B------:R-:W-:Y:S01]  /*16ea0*/  IMAD.MOV.U32 R30, RZ, RZ, 0x181f ;  /* 0x0000181fff1e7424 */ /* 0x000fe200078e00ff */
[----:B------:R-:W-:Y:S02]  /*16eb0*/  MOV R3, 0x16ed0 ;  /* 0x00016ed000037802 */ /* 0x000fe40000000f00 */
[----:B-1234-:R-:W-:Y:S05]  /*16ec0*/  CALL.REL.NOINC `($__internal_35_$__cuda_sm70_shflsync_idx_p) ;  /* 0x0000260000007944 */ /* 0x01efea0003c00000 */
        /* <DEDUP_REMOVED lines=31> */
.L_x_2067:
[----:B------:R-:W-:Y:S01]  /*170c0*/  IMAD.MOV.U32 R31, RZ, RZ, R5 ;  /* 0x000000ffff1f7224 */ /* 0x000fe200078e0005 */
[----:B------:R-:W-:Y:S01]  /*170d0*/  MOV R2, RZ ;  /* 0x000000ff00027202 */ /* 0x000fe20000000f00 */
[----:B------:R-:W-:Y:S01]  /*170e0*/  IMAD.MOV.U32 R30, RZ, RZ, 0x181f ;  /* 0x0000181fff1e7424 */ /* 0x000fe200078e00ff */
[----:B------:R-:W-:Y:S02]  /*170f0*/  MOV R3, 0x17110 ;  /* 0x0001711000037802 */ /* 0x000fe40000000f00 */
[----:B------:R-:W-:Y:S05]  /*17100*/  CALL.REL.NOINC `($__internal_35_$__cuda_sm70_shflsync_idx_p) ;  /* 0x000023c000007944 */ /* 0x000fea0003c00000 */
[----:B------:R-:W-:Y:S01]  /*17110*/  MOV R4, R30 ;  /* 0x0000001e00047202 */ /* 0x000fe20000000f00 */
[----:B------:R-:W-:Y:S05]  /*17120*/  BRA `(.L_x_2201) ;  /* 0xfffefa5000007947 */ /* 0x000fea000383ffff */
.L_x_2068:
[----:B------:R-:W-:Y:S01]  /*17130*/  IMAD.MOV.U32 R31, RZ, RZ, R12 ;  /* 0x000000ffff1f7224 */ /* 0x000fe200078e000c */
[----:B------:R-:W-:Y:S01]  /*17140*/  MOV R2, RZ ;  /* 0x000000ff00027202 */ /* 0x000fe20000000f00 */
[----:B------:R-:W-:Y:S01]  /*17150*/  IMAD.MOV.U32 R30, RZ, RZ, 0x181f ;  /* 0x0000181fff1e7424 */ /* 0x000fe200078e00ff */
[----:B------:R-:W-:Y:S02]  /*17160*/  MOV R3, 0x17180 ;  /* 0x0001718000037802 */ /* 0x000fe40000000f00 */
[----:B-12---:R-:W-:Y:S05]  /*17170*/  CALL.REL.NOINC `($__internal_35_$__cuda_sm70_shflsync_idx_p) ;  /* 0x0000235000007944 */ /* 0x006fea0003c00000 */
[----:B------:R-:W-:Y:S01]  /*17180*/  IADD3 R6, P0, R30, R17, RZ ;  /* 0x000000111e067210 */ /* 0x000fe20007f1e0ff */
[----:B------:R-:W-:Y:S01]  /*17190*/  IMAD.MOV.U32 R31, RZ, RZ, R5 ;  /* 0x000000ffff1f7224 */ /* 0x000fe200078e0005 */
[----:B------:R-:W-:-:S02]  /*171a0*/  ISETP.GE.AND P4, PT, R177, c[0x0][0x1d4], PT ;  /* 0x00007500b1007a0c */ /* 0x000fc40003f86270 */
[----:B------:R-:W-:Y:S01]  /*171b0*/  ISETP.GE.AND P3, PT, R186, c[0x0][0x1d4], PT ;  /* 0x00007500ba007a0c */ /* 0x000fe20003f66270 */
[----:B------:R-:W-:Y:S01]  /*171c0*/  IMAD.X R7, R4, 0x1, R14, P0 ;  /* 0x0000000104077824 */ /* 0x000fe200000e060e */
[----:B------:R-:W-:Y:S02]  /*171d0*/  IADD3 R2, P0, R30, R16, RZ ;  /* 0x000000101e027210 */ /* 0x000fe40007f1e0ff */
[----:B------:R-:W-:Y:S02]  /*171e0*/  SEL R11, RZ, 0x10, P4 ;  /* 0x00000010ff0b7807 */ /* 0x000fe40002000000 */
[----:B------:R-:W-:Y:S01]  /*171f0*/  SEL R10, RZ, 0x10, P3 ;  /* 0x00000010ff0a7807 */ /* 0x000fe20001800000 */
[----:B------:R-:W-:-:S04]  /*17200*/  IMAD.X R3, R4, 0x1, R13, P0 ;  /* 0x0000000104037824 */ /* 0x000fc800000e060d */
[----:B------:R-:W-:Y:S01]  /*17210*/  @!PT LDS RZ, [RZ] ;  /* 0x00000000fffff984 */ /* 0x000fe20000000800 */
[----:B------:R-:W-:Y:S01]  /*17220*/  @!PT LDS RZ, [RZ] ;  /* 0x00000000fffff984 */ /* 0x000fe20000000800 */
[----:B------:R-:W-:Y:S01]  /*17230*/  @!PT LDS RZ, [RZ] ;  /* 0x00000000fffff984 */ /* 0x000fe20000000800 */
[----:B------:R1:W-:Y:S04]  /*17240*/  LDGSTS.E.BYPASS.LTC128B.128 [R204+0xc100], [R6.64], !P4 ;  /* 0x0c10000006cc7fae */ /* 0x0003e8000e101d46 */
[----:B------:R2:W-:Y:S02]  /*17250*/  LDGSTS.E.BYPASS.LTC128B.128 [R204+0xe100], [R2.64], !P3 ;  /* 0x0e10000002cc7fae */ /* 0x0005e4000d901d46 */
[----:B--2---:R-:W-:Y:S01]  /*17260*/  IADD3 R2, P0, R30, R18, RZ ;  /* 0x000000121e027210 */ /* 0x004fe20007f1e0ff */
[----:B------:R-:W-:-:S04]  /*17270*/  IMAD.MOV.U32 R30, RZ, RZ, 0x181f ;  /* 0x0000181fff1e7424 */ /* 0x000fc800078e00ff */
[----:B------:R-:W-:Y:S01]  /*17280*/  IMAD.X R3, R4, 0x1, R15, P0 ;  /* 0x0000000104037824 */ /* 0x000fe200000e060f */
[----:B------:R-:W-:-:S04]  /*17290*/  ISETP.GE.AND P0, PT, R185, c[0x0][0x1d4], PT ;  /* 0x00007500b9007a0c */ /* 0x000fc80003f06270 */
[----:B------:R-:W-:-:S09]  /*172a0*/  SEL R5, RZ, 0x10, P0 ;  /* 0x00000010ff057807 */ /* 0x000fd20000000000 */
[----:B------:R2:W-:Y:S02]  /*172b0*/  LDGSTS.E.BYPASS.LTC128B.128 [R204+0x10100], [R2.64], !P0 ;  /* 0x1010000002cc7fae */ /* 0x0005e4000c101d46 */
[----:B--2---:R-:W-:Y:S01]  /*172c0*/  IMAD.MOV.U32 R2, RZ, RZ, 0x1 ;  /* 0x00000001ff027424 */ /* 0x004fe200078e00ff */
[----:B------:R-:W-:Y:S02]  /*172d0*/  MOV R3, 0x172f0 ;  /* 0x000172f000037802 */ /* 0x000fe40000000f00 */
[----:B-1----:R-:W-:Y:S05]  /*172e0*/  CALL.REL.NOINC `($__internal_35_$__cuda_sm70_shflsync_idx_p) ;  /* 0x000021e000007944 */ /* 0x002fea0003c00000 */
[----:B------:R-:W-:Y:S01]  /*172f0*/  IMAD.MOV.U32 R4, RZ, RZ, R30 ;  /* 0x000000ffff047224 */ /* 0x000fe200078e001e */
[----:B------:R-:W-:Y:S01]  /*17300*/  MOV R2, 0x1 ;  /* 0x0000000100027802 */ /* 0x000fe20000000f00 */
[----:B------:R-:W-:Y:S01]  /*17310*/  IMAD.MOV.U32 R31, RZ, RZ, R12 ;  /* 0x000000ffff1f7224 */ /* 0x000fe200078e000c */
[----:B------:R-:W-:Y:S02]  /*17320*/  MOV R30, 0x181f ;  /* 0x0000181f001e7802 */ /* 0x000fe40000000f00 */
[----:B------:R-:W-:Y:S02]  /*17330*/  MOV R3, 0x17350 ;  /* 0x0001735000037802 */ /* 0x000fe40000000f00 */
[----:B------:R-:W-:Y:S05]  /*17340*/  CALL.REL.NOINC `($__internal_35_$__cuda_sm70_shflsync_idx_p) ;  /* 0x0000218000007944 */ /* 0x000fea0003c00000 */
[----:B------:R-:W-:Y:S01]  /*17350*/  MOV R0, R30 ;  /* 0x0000001e00007202 */ /* 0x000fe20000000f00 */
[----:B------:R-:W-:Y:S05]  /*17360*/  BRA `(.L_x_2202) ;  /* 0xfffef94000007947 */ /* 0x000fea000383ffff */
.L_x_2076:
[----:B------:R-:W-:Y:S01]  /*17370*/  MOV R2, RZ ;  /* 0x000000ff00027202 */ /* 0x000fe20000000f00 */
[----:B------:R-:W-:Y:S01]  /*17380*/  IMAD.MOV.U32 R31, RZ, RZ, R12 ;  /* 0x000000ffff1f7224 */ /* 0x000fe200078e000c */
[----:B------:R-:W-:Y:S01]  /*17390*/  MOV R3, 0x173c0 ;  /* 0x000173c000037802 */ /* 0x000fe20000000f00 */
[----:B------:R-:W-:Y:S02]  /*173a0*/  IMAD.MOV.U32 R30, RZ, RZ, 0x181f ;  /* 0x0000181fff1e7424 */ /* 0x000fe400078e00ff */
[----:B-1234-:R-:W-:Y:S05]  /*173b0*/  CALL.REL.NOINC `($__internal_35_$__cuda_sm70_shflsync_idx_p) ;  /* 0x0000211000007944 */ /* 0x01efea0003c00000 */
[----:B------:R-:W-:Y:S01]  /*173c0*/  MOV R5, R30 ;  /* 0x0000001e00057202 */ /* 0x000fe20000000f00 */
[----:B------:R-:W-:-:S05]  /*173d0*/  BRA `(.L_x_2203) ;  /* 0xffff000000007947 */ /* 0x000fca000383ffff */
.L_x_2077:
[----:B------:R-:W-:Y:S01]  /*173e0*/  MOV R2, RZ ;  /* 0x000000ff00027202 */ /* 0x000fe20000000f00 */
[----:B------:R-:W-:Y:S01]  /*173f0*/  IMAD.MOV.U32 R31, RZ, RZ, R13 ;  /* 0x000000ffff1f7224 */ /* 0x000fe200078e000d */
[----:B------:R-:W-:Y:S01]  /*17400*/  MOV R3, 0x17430 ;  /* 0x0001743000037802 */ /* 0x000fe20000000f00 */
[----:B------:R-:W-:Y:S02]  /*17410*/  IMAD.MOV.U32 R30, RZ, RZ, 0x181f ;  /* 0x0000181fff1e7424 */ /* 0x000fe400078e00ff */
[----:B-1234-:R-:W-:Y:S05]  /*17420*/  CALL.REL.NOINC `($__internal_35_$__cuda_sm70_shflsync_idx_p) ;  /* 0x000020a000007944 */ /* 0x01efea0003c00000 */
[----:B------:R-:W-:Y:S01]  /*17430*/  ISETP.GE.AND P4, PT, R177, c[0x0][0x1d4], PT ;  /* 0x00007500b1007a0c */ /* 0x000fe20003f86270 */
[----:B------:R-:W-:Y:S01]  /*17440*/  IMAD R4, R178, 0x6000, R206 ;  /* 0x00006000b2047824 */ /* 0x000fe200078e02ce */
[----:B------:R-:W-:Y:S01]  /*17450*/  IADD3 R2, P0, R30, R28, RZ ;  /* 0x0000001c1e027210 */ /* 0x000fe20007f1e0ff */
[----:B------:R-:W-:Y:S01]  /*17460*/  IMAD.MOV.U32 R31, RZ, RZ, R12 ;  /* 0x000000ffff1f7224 */ /* 0x000fe200078e000c */
[----:B------:R-:W-:Y:S02]  /*17470*/  ISETP.GE.AND P3, PT, R186, c[0x0][0x1d4], PT ;  /* 0x00007500ba007a0c */ /* 0x000fe40003f66270 */
[----:B------:R-:W-:Y:S01]  /*17480*/  SEL R7, RZ, 0x10, P4 ;  /* 0x00000010ff077807 */ /* 0x000fe20002000000 */
[C---:B------:R-:W-:Y:S01]  /*17490*/  IMAD.X R3, R5.reuse, 0x1, R20, P0 ;  /* 0x0000000105037824 */ /* 0x040fe200000e0614 */
[----:B------:R-:W-:Y:S05]  /*174a0*/  SEL R15, RZ, 0x10, P3 ;  /* 0x00000010ff0f7807 */ /* 0x000fea0001800000 */
[----:B------:R-:W-:Y:S01]  /*174b0*/  @!PT LDS RZ, [RZ] ;  /* 0x00000000fffff984 */ /* 0x000fe20000000800 */
[----:B------:R-:W-:Y:S01]  /*174c0*/  @!PT LDS RZ, [RZ] ;  /* 0x00000000fffff984 */ /* 0x000fe20000000800 */
[----:B------:R-:W-:Y:S01]  /*174d0*/  @!PT LDS RZ, [RZ] ;  /* 0x00000000fffff984 */ /* 0x000fe20000000800 */
[----:B------:R1:W-:Y:S02]  /*174e0*/  LDGSTS.E.BYPASS.LTC128B.128 [R4], [R2.64], !P4 ;  /* 0x0000000002047fae */ /* 0x0003e4000e101d46 */
[C---:B-1----:R-:W-:Y:S05]  /*174f0*/  IADD3 R2, P0, R30.reuse, R23, RZ ;  /* 0x000000171e027210 */ /* 0x042fea0007f1e0ff */
[C---:B------:R-:W-:Y:S05]  /*17500*/  IMAD.X R3, R5.reuse, 0x1, R21, P0 ;  /* 0x0000000105037824 */ /* 0x040fea00000e0615 */
[----:B------:R1:W-:Y:S02]  /*17510*/  LDGSTS.E.BYPASS.LTC128B.128 [R4+0x2000], [R2.64], !P3 ;  /* 0x0200000002047fae */ /* 0x0003e4000d901d46 */
[----:B-1----:R-:W-:Y:S01]  /*17520*/  IADD3 R2, P0, R30, R29, RZ ;  /* 0x0000001d1e027210 */ /* 0x002fe20007f1e0ff */
[----:B------:R-:W-:Y:S04]  /*17530*/  IMAD.MOV.U32 R30, RZ, RZ, 0x181f ;  /* 0x0000181fff1e7424 */ /* 0x000fe800078e00ff */
[----:B------:R-:W-:Y:S01]  /*17540*/  IMAD.X R3, R5, 0x1, R22, P0 ;  /* 0x0000000105037824 */ /* 0x000fe200000e0616 */
[----:B------:R-:W-:Y:S04]  /*17550*/  ISETP.GE.AND P0, PT, R185, c[0x0][0x1d4], PT ;  /* 0x00007500b9007a0c */ /* 0x000fe80003f06270 */
[----:B------:R-:W-:Y:S09]  /*17560*/  SEL R14, RZ, 0x10, P0 ;  /* 0x00000010ff0e7807 */ /* 0x000ff20000000000 */
[----:B------:R1:W-:Y:S02]  /*17570*/  LDGSTS.E.BYPASS.LTC128B.128 [R4+0x4000], [R2.64], !P0 ;  /* 0x0400000002047fae */ /* 0x0003e4000c101d46 */
[----:B-1----:R-:W-:Y:S01]  /*17580*/  MOV R3, 0x175b0 ;  /* 0x000175b000037802 */ /* 0x002fe20000000f00 */
[----:B------:R-:W-:Y:S02]  /*17590*/  IMAD.MOV.U32 R2, RZ, RZ, 0x1 ;  /* 0x00000001ff027424 */ /* 0x000fe400078e00ff */
[----:B------:R-:W-:Y:S05]  /*175a0*/  CALL.REL.NOINC `($__internal_35_$__cuda_sm70_shflsync_idx_p) ;  /* 0x00001f2000007944 */ /* 0x000fea0003c00000 */
[----:B------:R-:W-:Y:S01]  /*175b0*/  MOV R2, 0x1 ;  /* 0x0000000100027802 */ /* 0x000fe20000000f00 */
[----:B------:R-:W-:Y:S01]  /*175c0*/  IMAD.MOV.U32 R5, RZ, RZ, R30 ;  /* 0x000000ffff057224 */ /* 0x000fe200078e001e */
[----:B------:R-:W-:Y:S01]  /*175d0*/  MOV R30, 0x181f ;  /* 0x0000181f001e7802 */ /* 0x000fe20000000f00 */
[----:B------:R-:W-:Y:S01]  /*175e0*/  IMAD.MOV.U32 R31, RZ, RZ, R13 ;  /* 0x000000ffff1f7224 */ /* 0x000fe200078e000d */
[----:B------:R-:W-:Y:S02]  /*175f0*/  MOV R3, 0x17610 ;  /* 0x0001761000037802 */ /* 0x000fe40000000f00 */
[----:B------:R-:W-:Y:S05]  /*17600*/  CALL.REL.NOINC `($__internal_35_$__cuda_sm70_shflsync_idx_p) ;  /* 0x00001ec000007944 */ /* 0x000fea0003c00000 */
[----:B------:R-:W-:Y:S01]  /*17610*/  MOV R2, R30 ;  /* 0x0000001e00027202 */ /* 0x000fe20000000f00 */
[----:B------:R-:W-:-:S05]  /*17620*/  BRA `(.L_x_2204) ;  /* 0xfffeff1000007947 */ /* 0x000fca000383ffff */
.L_x_2088:
[----:B------:R-:W-:Y:S01]  /*17630*/  MOV R2, RZ ;  /* 0x000000ff00027202 */ /* 0x000fe20000000f00 */
[----:B------:R-:W-:Y:S01]  /*17640*/  IMAD.MOV.U32 R31, RZ, RZ, R5 ;  /* 0x000000ffff1f7224 */ /* 0x000fe200078e0005 */
[----:B------:R-:W-:Y:S01]  /*17650*/  MOV R3, 0x17680 ;  /* 0x0001768000037802 */ /* 0x000fe20000000f00 */
[----:B------:R-:W-:Y:S02]  /*17660*/  IMAD.MOV.U32 R30, RZ, RZ, 0x181f ;  /* 0x0000181fff1e7424 */ /* 0x000fe400078e00ff */
[----:B------:R-:W-:Y:S05]  /*17670*/  CALL.REL.NOINC `($__internal_35_$__cuda_sm70_shflsync_idx_p) ;  /* 0x00001e5000007944 */ /* 0x000fea0003c00000 */
[----:B------:R-:W-:Y:S01]  /*17680*/  MOV R4, R30 ;  /* 0x0000001e00047202 */ /* 0x000fe20000000f00 */
[----:B------:R-:W-:-:S05]  /*17690*/  BRA `(.L_x_2205) ;  /* 0xffff30e000007947 */ /* 0x000fca000383ffff */
.L_x_2089:
[----:B------:R-:W-:Y:S01]  /*176a0*/  MOV R2, RZ ;  /* 0x000000ff00027202 */ /* 0x000fe20000000f00 */
[----:B------:R-:W-:Y:S01]  /*176b0*/  IMAD.MOV.U32 R31, RZ, RZ, R12 ;  /* 0x000000ffff1f7224 */ /* 0x000fe200078e000c */
[----:B------:R-:W-:Y:S01]  /*176c0*/  MOV R3, 0x176f0 ;  /* 0x000176f000037802 */ /* 0x000fe20000000f00 */
[----:B------:R-:W-:Y:S02]  /*176d0*/  IMAD.MOV.U32 R30, RZ, RZ, 0x181f ;  /* 0x0000181fff1e7424 */ /* 0x000fe400078e00ff */
[----:B-12---:R-:W-:Y:S05]  /*176e0*/  CALL.REL.NOINC `($__internal_35_$__cuda_sm70_shflsync_idx_p) ;  /* 0x00001de000007944 */ /* 0x006fea0003c00000 */
[----:B------:R-:W-:Y:S01]  /*176f0*/  ISETP.GE.AND P4, PT, R177, c[0x0][0x1d4], PT ;  /* 0x00007500b1007a0c */ /* 0x000fe20003f86270 */
[----:B------:R-:W-:Y:S01]  /*17700*/  IMAD R0, R178, 0x6000, R207 ;  /* 0x00006000b2007824 */ /* 0x000fe200078e02cf */
[----:B------:R-:W-:Y:S01]  /*17710*/  IADD3 R2, P0, R30, R16, RZ ;  /* 0x000000101e027210 */ /* 0x000fe20007f1e0ff */
[----:B------:R-:W-:Y:S01]  /*17720*/  IMAD.MOV.U32 R31, RZ, RZ, R5 ;  /* 0x000000ffff1f7224 */ /* 0x000fe200078e0005 */
[----:B------:R-:W-:Y:S02]  /*17730*/  ISETP.GE.AND P3, PT, R186, c[0x0][0x1d4], PT ;  /* 0x00007500ba007a0c */ /* 0x000fe40003f66270 */
[----:B------:R-:W-:Y:S01]  /*17740*/  SEL R10, RZ, 0x10, P4 ;  /* 0x00000010ff0a7807 */ /* 0x000fe20002000000 */
[----:B------:R-:W-:Y:S01]  /*17750*/  IMAD.X R3, R4, 0x1, R13, P0 ;  /* 0x0000000104037824 */ /* 0x000fe200000e060d */
[----:B------:R-:W-:Y:S05]  /*17760*/  SEL R5, RZ, 0x10, P3 ;  /* 0x00000010ff057807 */ /* 0x000fea0001800000 */
[----:B------:R-:W-:Y:S01]  /*17770*/  @!PT LDS RZ, [RZ] ;  /* 0x00000000fffff984 */ /* 0x000fe20000000800 */
[----:B------:R-:W-:Y:S01]  /*17780*/  @!PT LDS RZ, [RZ] ;  /* 0x00000000fffff984 */ /* 0x000fe20000000800 */
[----:B------:R-:W-:Y:S01]  /*17790*/  @!PT LDS RZ, [RZ] ;  /* 0x00000000fffff984 */ /* 0x000fe20000000800 */
[----:B------:R1:W-:Y:S02]  /*177a0*/  LDGSTS.E.BYPASS.LTC128B.128 [R0], [R2.64], !P4 ;  /* 0x0000000002007fae */ /* 0x0003e4000e101d46 */
[----:B-1----:R-:W-:Y:S05]  /*177b0*/  IADD3 R2, P0, R30, R17, RZ ;  /* 0x000000111e027210 */ /* 0x002fea0007f1e0ff */
[----:B------:R-:W-:Y:S05]  /*177c0*/  IMAD.X R3, R4, 0x1, R14, P0 ;  /* 0x0000000104037824 */ /* 0x000fea00000e060e */
        /* <DEDUP_REMOVED lines=18> */
.L_x_2098:
[----:B------:R-:W-:Y:S01]  /*178f0*/  MOV R2, RZ ;  /* 0x000000ff00027202 */ /* 0x000fe20000000f00 */
[----:B------:R-:W-:Y:S01]  /*17900*/  IMAD.MOV.U32 R31, RZ, RZ, R12 ;  /* 0x000000ffff1f7224 */ /* 0x000fe200078e000c */
[----:B------:R-:W-:Y:S01]  /*17910*/  MOV R3, 0x17940 ;  /* 0x0001794000037802 */ /* 0x000fe20000000f00 */
[----:B------:R-:W-:Y:S02]  /*17920*/  IMAD.MOV.U32 R30, RZ, RZ, 0x181f ;  /* 0x0000181fff1e7424 */ /* 0x000fe400078e00ff */
[----:B-1234-:R-:W-:Y:S05]  /*17930*/  CALL.REL.NOINC `($__internal_35_$__cuda_sm70_shflsync_idx_p) ;  /* 0x00001b9000007944 */ /* 0x01efea0003c00000 */
[----:B------:R-:W-:Y:S01]  /*17940*/  MOV R5, R30 ;  /* 0x0000001e00057202 */ /* 0x000fe20000000f00 */
[----:B------:R-:W-:-:S05]  /*17950*/  BRA `(.L_x_2207) ;  /* 0xffff371000007947 */ /* 0x000fca000383ffff */
.L_x_2099:
        /* <DEDUP_REMOVED lines=37> */
.L_x_2100:
[----:B------:R-:W-:Y:S01]  /*17bb0*/  MOV R136, 0x2 ;  /* 0x0000000200887802 */ /* 0x000fe20000000f00 */
[----:B------:R-:W-:Y:S01]  /*17bc0*/  IMAD.MOV.U32 R2, RZ, RZ, R100 ;  /* 0x000000ffff027224 */ /* 0x000fe200078e0064 */
[----:B------:R-:W-:Y:S02]  /*17bd0*/  MOV R3, 0x17bf0 ;  /* 0x00017bf000037802 */ /* 0x000fe40000000f00 */
[----:B------:R-:W-:Y:S05]  /*17be0*/  CALL.REL.NOINC `($__internal_34_$__cuda_sm70_shflsync_bfly_p) ;  /* 0x0000189000007944 */ /* 0x000fea0003c00000 */
[----:B------:R-:W-:Y:S01]  /*17bf0*/  MOV R2, R136 ;  /* 0x0000008800027202 */ /* 0x000fe20000000f00 */
[----:B------:R-:W-:-:S05]  /*17c00*/  BRA `(.L_x_2209) ;  /* 0xffff433000007947 */ /* 0x000fca000383ffff */
.L_x_2103:
[----:B------:R-:W-:Y:S01]  /*17c10*/  MOV R2, RZ ;  /* 0x000000ff00027202 */ /* 0x000fe20000000f00 */
[----:B------:R-:W-:Y:S01]  /*17c20*/  IMAD.MOV.U32 R31, RZ, RZ, R5 ;  /* 0x000000ffff1f7224 */ /* 0x000fe200078e0005 */
[----:B------:R-:W-:Y:S01]  /*17c30*/  MOV R3, 0x17c60 ;  /* 0x00017c6000037802 */ /* 0x000fe20000000f00 */
[----:B------:R-:W-:Y:S02]  /*17c40*/  IMAD.MOV.U32 R30, RZ, RZ, 0x181f ;  /* 0x0000181fff1e7424 */ /* 0x000fe400078e00ff */
[----:B------:R-:W-:Y:S05]  /*17c50*/  CALL.REL.NOINC `($__internal_35_$__cuda_sm70_shflsync_idx_p) ;  /* 0x0000187000007944 */ /* 0x000fea0003c00000 */
[----:B------:R-:W-:Y:S01]  /*17c60*/  MOV R4, R30 ;  /* 0x0000001e00047202 */ /* 0x000fe20000000f00 */
[----:B------:R-:W-:-:S05]  /*17c70*/  BRA `(.L_x_2210) ;  /* 0xffff5cf000007947 */ /* 0x000fca000383ffff */
.L_x_2104:
        /* <DEDUP_REMOVED lines=37> */
.L_x_2109:
[----:B------:R-:W-:Y:S01]  /*17ed0*/  MOV R2, RZ ;  /* 0x000000ff00027202 */ /* 0x000fe20000000f00 */
[----:B------:R-:W-:Y:S01]  /*17ee0*/  IMAD.MOV.U32 R31, RZ, RZ, R12 ;  /* 0x000000ffff1f7224 */ /* 0x000fe200078e000c */
[----:B------:R-:W-:Y:S01]  /*17ef0*/  MOV R3, 0x17f20 ;  /* 0x00017f2000037802 */ /* 0x000fe20000000f00 */
[----:B------:R-:W-:Y:S02]  /*17f00*/  IMAD.MOV.U32 R30, RZ, RZ, 0x181f ;  /* 0x0000181fff1e7424 */ /* 0x000fe400078e00ff */
[----:B-1234-:R-:W-:Y:S05]  /*17f10*/  CALL.REL.NOINC `($__internal_35_$__cuda_sm70_shflsync_idx_p) ;  /* 0x000015b000007944 */ /* 0x01efea0003c00000 */
[----:B------:R-:W-:Y:S01]  /*17f20*/  MOV R5, R30 ;  /* 0x0000001e00057202 */ /* 0x000fe20000000f00 */
[----:B------:R-:W-:-:S05]  /*17f30*/  BRA `(.L_x_2212) ;  /* 0xffff60d000007947 */ /* 0x000fca000383ffff */
.L_x_2110:
        /* <DEDUP_REMOVED lines=37> */
.L_x_2121:
[----:B------:R-:W-:Y:S01]  /*18190*/  MOV R2, RZ ;  /* 0x000000ff00027202 */ /* 0x000fe20000000f00 */
[----:B------:R-:W-:Y:S01]  /*181a0*/  IMAD.MOV.U32 R31, RZ, RZ, R5 ;  /* 0x000000ffff1f7224 */ /* 0x000fe200078e0005 */
[----:B------:R-:W-:Y:S01]  /*181b0*/  MOV R3, 0x181e0 ;  /* 0x000181e000037802 */ /* 0x000fe20000000f00 */
[----:B------:R-:W-:Y:S02]  /*181c0*/  IMAD.MOV.U32 R30, RZ, RZ, 0x181f ;  /* 0x0000181fff1e7424 */ /* 0x000fe400078e00ff */
[----:B------:R-:W-:Y:S05]  /*181d0*/  CALL.REL.NOINC `($__internal_35_$__cuda_sm70_shflsync_idx_p) ;  /* 0x000012f000007944 */ /* 0x000fea0003c00000 */
[----:B------:R-:W-:Y:S01]  /*181e0*/  MOV R4, R30 ;  /* 0x0000001e00047202 */ /* 0x000fe20000000f00 */
[----:B------:R-:W-:-:S05]  /*181f0*/  BRA `(.L_x_2214) ;  /* 0xffff91e000007947 */ /* 0x000fca000383ffff */
.L_x_2122:
        /* <DEDUP_REMOVED lines=37> */
.L_x_2124:
[----:B------:R-:W-:Y:S01]  /*18450*/  IMAD.MOV.U32 R2, RZ, RZ, R183 ;  /* 0x000000ffff027224 */ /* 0x000fe200078e00b7 */
[----:B------:R-:W-:-:S02]  /*18460*/  MOV R136, 0x2 ;  /* 0x0000000200887802 */ /* 0x000fc40000000f00 */
[----:B------:R-:W-:Y:S02]  /*18470*/  MOV R3, 0x18490 ;  /* 0x0001849000037802 */ /* 0x000fe40000000f00 */
[----:B------:R-:W-:Y:S05]  /*18480*/  CALL.REL.NOINC `($__internal_34_$__cuda_sm70_shflsync_bfly_p) ;  /* 0x00000ff000007944 */ /* 0x000fea0003c00000 */
[----:B------:R-:W-:Y:S01]  /*18490*/  MOV R0, R136 ;  /* 0x0000008800007202 */ /* 0x000fe20000000f00 */
[----:B------:R-:W-:Y:S05]  /*184a0*/  BRA `(.L_x_2216) ;  /* 0xffff92f000007947 */ /* 0x000fea000383ffff */
.L_x_2125:
[----:B------:R-:W-:Y:S01]  /*184b0*/  IMAD.MOV.U32 R2, RZ, RZ, R0 ;  /* 0x000000ffff027224 */ /* 0x000fe200078e0000 */
[----:B------:R-:W-:Y:S02]  /*184c0*/  MOV R136, 0x1 ;  /* 0x0000000100887802 */ /* 0x000fe40000000f00 */
[----:B------:R-:W-:Y:S02]  /*184d0*/  MOV R3, 0x184f0 ;  /* 0x000184f000037802 */ /* 0x000fe40000000f00 */
[----:B-1----:R-:W-:Y:S05]  /*184e0*/  CALL.REL.NOINC `($__internal_34_$__cuda_sm70_shflsync_bfly_p) ;  /* 0x00000f9000007944 */ /* 0x002fea0003c00000 */
[----:B------:R-:W-:Y:S01]  /*184f0*/  FADD.FTZ R0, R0, R136 ;  /* 0x0000008800007221 */ /* 0x000fe20000010000 */
[----:B------:R-:W-:Y:S02]  /*18500*/  MOV R2, R184 ;  /* 0x000000b800027202 */ /* 0x000fe40000000f00 */
[----:B------:R-:W-:Y:S02]  /*18510*/  MOV R136, 0x2 ;  /* 0x0000000200887802 */ /* 0x000fe40000000f00 */
[----:B------:R-:W-:Y:S02]  /*18520*/  MOV R3, 0x18540 ;  /* 0x0001854000037802 */ /* 0x000fe40000000f00 */
[----:B------:R-:W-:Y:S05]  /*18530*/  CALL.REL.NOINC `($__internal_34_$__cuda_sm70_shflsync_bfly_p) ;  /* 0x00000f4000007944 */ /* 0x000fea0003c00000 */
[----:B------:R-:W-:Y:S01]  /*18540*/  FADD.FTZ R4, R184, R136 ;  /* 0x00000088b8047221 */ /* 0x000fe20000010000 */
[----:B------:R-:W-:-:S02]  /*18550*/  MOV R136, 0x1 ;  /* 0x0000000100887802 */ /* 0x000fc40000000f00 */
[----:B------:R-:W-:Y:S02]  /*18560*/  MOV R3, 0x18590 ;  /* 0x0001859000037802 */ /* 0x000fe40000000f00 */
[----:B------:R-:W-:Y:S02]  /*18570*/  MOV R2, R4 ;  /* 0x0000000400027202 */ /* 0x000fe40000000f00 */
[----:B------:R-:W-:Y:S05]  /*18580*/  CALL.REL.NOINC `($__internal_34_$__cuda_sm70_shflsync_bfly_p) ;  /* 0x00000ef000007944 */ /* 0x000fea0003c00000 */
[----:B------:R-:W-:Y:S01]  /*18590*/  MOV R3, R136 ;  /* 0x0000008800037202 */ /* 0x000fe20000000f00 */
[----:B------:R-:W-:Y:S05]  /*185a0*/  BRA `(.L_x_2217) ;  /* 0xffff926000007947 */ /* 0x000fea000383ffff */
.L_x_2132:
[----:B--234-:R-:W-:Y:S01]  /*185b0*/  IMAD.MOV.U32 R31, RZ, RZ, R9 ;  /* 0x000000ffff1f7224 */ /* 0x01cfe200078e0009 */
[----:B------:R-:W-:Y:S01]  /*185c0*/  MOV R2, RZ ;  /* 0x000000ff00027202 */ /* 0x000fe20000000f00 */
[----:B------:R-:W-:Y:S01]  /*185d0*/  IMAD.MOV.U32 R30, RZ, RZ, 0x181f ;  /* 0x0000181fff1e7424 */ /* 0x000fe200078e00ff */
[----:B------:R-:W-:Y:S02]  /*185e0*/  MOV R3, 0x18600 ;  /* 0x0001860000037802 */ /* 0x000fe40000000f00 */
[----:B-1----:R-:W-:Y:S05]  /*185f0*/  CALL.REL.NOINC `($__internal_35_$__cuda_sm70_shflsync_idx_p) ;  /* 0x00000ed000007944 */ /* 0x002fea0003c00000 */
[----:B------:R-:W-:Y:S01]  /*18600*/  MOV R8, R30 ;  /* 0x0000001e00087202 */ /* 0x000fe20000000f00 */
[----:B------:R-:W-:Y:S05]  /*18610*/  BRA `(.L_x_2218) ;  /* 0xffffa92000007947 */ /* 0x000fea000383ffff */
.L_x_2133:
[----:B------:R-:W-:Y:S01]  /*18620*/  IMAD.MOV.U32 R31, RZ, RZ, R11 ;  /* 0x000000ffff1f7224 */ /* 0x000fe200078e000b */
[----:B------:R-:W-:Y:S01]  /*18630*/  MOV R2, RZ ;  /* 0x000000ff00027202 */ /* 0x000fe20000000f00 */
[----:B------:R-:W-:Y:S01]  /*18640*/  IMAD.MOV.U32 R30, RZ, RZ, 0x181f ;  /* 0x0000181fff1e7424 */ /* 0x000fe200078e00ff */
[----:B------:R-:W-:-:S02]  /*18650*/  MOV R3, 0x18670 ;  /* 0x0001867000037802 */ /* 0x000fc40000000f00 */
[----:B-123--:R-:W-:Y:S05]  /*18660*/  CALL.REL.NOINC `($__internal_35_$__cuda_sm70_shflsync_idx_p) ;  /* 0x00000e6000007944 */ /* 0x00efea0003c00000 */
[----:B------:R-:W-:Y:S01]  /*18670*/  MOV R0, R30 ;  /* 0x0000001e00007202 */ /* 0x000fe20000000f00 */
[----:B------:R-:W-:Y:S05]  /*18680*/  BRA `(.L_x_2219) ;  /* 0xffffa8d000007947 */ /* 0x000fea000383ffff */
.L_x_2136:
[----:B------:R-:W-:Y:S01]  /*18690*/  IMAD.MOV.U32 R31, RZ, RZ, R9 ;  /* 0x000000ffff1f7224 */ /* 0x000fe200078e0009 */
[----:B--2---:R-:W-:Y:S01]  /*186a0*/  MOV R2, 0x1 ;  /* 0x0000000100027802 */ /* 0x004fe20000000f00 */
[----:B------:R-:W-:Y:S01]  /*186b0*/  IMAD.MOV.U32 R30, RZ, RZ, 0x181f ;  /* 0x0000181fff1e7424 */ /* 0x000fe200078e00ff */
[----:B------:R-:W-:-:S02]  /*186c0*/  MOV R3, 0x186e0 ;  /* 0x000186e000037802 */ /* 0x000fc40000000f00 */
[----:B-1-34-:R-:W-:Y:S05]  /*186d0*/  CALL.REL.NOINC `($__internal_35_$__cuda_sm70_shflsync_idx_p) ;  /* 0x00000df000007944 */ /* 0x01afea0003c00000 */
        /* <DEDUP_REMOVED lines=8> */
.L_x_2139:
[----:B------:R-:W-:Y:S01]  /*18760*/  IMAD.MOV.U32 R31, RZ, RZ, R9 ;  /* 0x000000ffff1f7224 */ /* 0x000fe200078e0009 */
[----:B--2---:R-:W-:Y:S01]  /*18770*/  MOV R2, 0x2 ;  /* 0x0000000200027802 */ /* 0x004fe20000000f00 */
[----:B------:R-:W-:Y:S01]  /*18780*/  IMAD.MOV.U32 R30, RZ, RZ, 0x181f ;  /* 0x0000181fff1e7424 */ /* 0x000fe200078e00ff */
[----:B------:R-:W-:Y:S02]  /*18790*/  MOV R3, 0x187b0 ;  /* 0x000187b000037802 */ /* 0x000fe40000000f00 */
[----:B-1-34-:R-:W-:Y:S05]  /*187a0*/  CALL.REL.NOINC `($__internal_35_$__cuda_sm70_shflsync_idx_p) ;  /* 0x00000d2000007944 */ /* 0x01afea0003c00000 */
[----:B------:R-:W-:Y:S01]  /*187b0*/  MOV R8, R30 ;  /* 0x0000001e00087202 */ /* 0x000fe20000000f00 */
[----:B------:R-:W-:Y:S05]  /*187c0*/  BRA `(.L_x_2221) ;  /* 0xffffaa6000007947 */ /* 0x000fea000383ffff */
.L_x_2140:
[----:B------:R-:W-:Y:S01]  /*187d0*/  IMAD.MOV.U32 R31, RZ, RZ, R11 ;  /* 0x000000ffff1f7224 */ /* 0x000fe200078e000b */
[----:B--2---:R-:W-:Y:S01]  /*187e0*/  MOV R2, 0x2 ;  /* 0x0000000200027802 */ /* 0x004fe20000000f00 */
[----:B------:R-:W-:Y:S01]  /*187f0*/  IMAD.MOV.U32 R30, RZ, RZ, 0x181f ;  /* 0x0000181fff1e7424 */ /* 0x000fe200078e00ff */
[----:B------:R-:W-:Y:S02]  /*18800*/  MOV R3, 0x18820 ;  /* 0x0001882000037802 */ /* 0x000fe40000000f00 */
[----:B-1-34-:R-:W-:Y:S05]  /*18810*/  CALL.REL.NOINC `($__internal_35_$__cuda_sm70_shflsync_idx_p) ;  /* 0x00000cb000007944 */ /* 0x01afea0003c00000 */
[----:B------:R-:W-:Y:S01]  /*18820*/  MOV R0, R30 ;  /* 0x0000001e00007202 */ /* 0x000fe20000000f00 */
[----:B------:R-:W-:Y:S05]  /*18830*/  BRA `(.L_x_2222) ;  /* 0xffffaa1000007947 */ /* 0x000fea000383ffff */
.L_x_2143:
[----:B------:R-:W-:Y:S01]  /*18840*/  IMAD.MOV.U32 R31, RZ, RZ, R9 ;  /* 0x000000ffff1f7224 */ /* 0x000fe200078e0009 */
[----:B---3--:R-:W-:Y:S01]  /*18850*/  MOV R2, 0x3 ;  /* 0x0000000300027802 */ /* 0x008fe20000000f00 */
        /* <DEDUP_REMOVED lines=11> */
.L_x_2145:
[----:B------:R-:W-:Y:S01]  /*18910*/  IMAD.MOV.U32 R31, RZ, RZ, R5 ;  /* 0x000000ffff1f7224 */ /* 0x000fe200078e0005 */
[----:B------:R-:W-:Y:S01]  /*18920*/  MOV R2, RZ ;  /* 0x000000ff00027202 */ /* 0x000fe20000000f00 */
[----:B------:R-:W-:Y:S01]  /*18930*/  IMAD.MOV.U32 R30, RZ, RZ, 0x1c1f ;  /* 0x00001c1fff1e7424 */ /* 0x000fe200078e00ff */
[----:B------:R-:W-:Y:S02]  /*18940*/  MOV R3, 0x18960 ;  /* 0x0001896000037802 */ /* 0x000fe40000000f00 */
[----:B------:R-:W-:Y:S05]  /*18950*/  CALL.REL.NOINC `($__internal_35_$__cuda_sm70_shflsync_idx_p) ;  /* 0x00000b7000007944 */ /* 0x000fea0003c00000 */
[----:B------:R-:W-:Y:S01]  /*18960*/  MOV R4, R30 ;  /* 0x0000001e00047202 */ /* 0x000fe20000000f00 */
[----:B------:R-:W-:Y:S05]  /*18970*/  BRA `(.L_x_2224) ;  /* 0xffffad8000007947 */ /* 0x000fea000383ffff */
.L_x_2146:
[----:B------:R-:W-:Y:S01]  /*18980*/  IMAD.MOV.U32 R31, RZ, RZ, R12 ;  /* 0x000000ffff1f7224 */ /* 0x000fe200078e000c */
[----:B------:R-:W-:Y:S01]  /*18990*/  MOV R2, RZ ;  /* 0x000000ff00027202 */ /* 0x000fe20000000f00 */
[----:B------:R-:W-:Y:S01]  /*189a0*/  IMAD.MOV.U32 R30, RZ, RZ, 0x1c1f ;  /* 0x00001c1fff1e7424 */ /* 0x000fe200078e00ff */
[----:B------:R-:W-:Y:S02]  /*189b0*/  MOV R3, 0x189d0 ;  /* 0x000189d000037802 */ /* 0x000fe40000000f00 */
[----:B-12---:R-:W-:Y:S05]  /*189c0*/  CALL.REL.NOINC `($__internal_35_$__cuda_sm70_shflsync_idx_p) ;  /* 0x00000b0000007944 */ /* 0x006fea0003c00000 */
[----:B------:R-:W-:Y:S01]  /*189d0*/  MOV R0, R30 ;  /* 0x0000001e00007202 */ /* 0x000fe20000000f00 */
[----:B------:R-:W-:Y:S05]  /*189e0*/  BRA `(.L_x_2225) ;  /* 0xffffad3000007947 */ /* 0x000fea000383ffff */
.L_x_2149:
[----:B------:R-:W-:Y:S01]  /*189f0*/  IMAD.MOV.U32 R31, RZ, RZ, R5 ;  /* 0x000000ffff1f7224 */ /* 0x000fe200078e0005 */
[----:B----4-:R-:W-:Y:S01]  /*18a00*/  MOV R2, 0x1 ;  /* 0x0000000100027802 */ /* 0x010fe20000000f00 */
[----:B------:R-:W-:Y:S01]  /*18a10*/  IMAD.MOV.U32 R30, RZ, RZ, 0x1c1f ;  /* 0x00001c1fff1e7424 */ /* 0x000fe200078e00ff */
[----:B------:R-:W-:-:S02]  /*18a20*/  MOV R3, 0x18a40 ;  /* 0x00018a4000037802 */ /* 0x000fc40000000f00 */
[----:B-123--:R-:W-:Y:S05]  /*18a30*/  CALL.REL.NOINC `($__internal_35_$__cuda_sm70_shflsync_idx_p) ;  /* 0x00000a9000007944 */ /* 0x00efea0003c00000 */
        /* <DEDUP_REMOVED lines=8> */
.L_x_2153:
[----:B------:R-:W-:Y:S01]  /*18ac0*/  IMAD.MOV.U32 R31, RZ, RZ, R9 ;  /* 0x000000ffff1f7224 */ /* 0x000fe200078e0009 */
[----:B------:R-:W-:Y:S01]  /*18ad0*/  MOV R2, RZ ;  /* 0x000000ff00027202 */ /* 0x000fe20000000f00 */
[----:B------:R-:W-:Y:S01]  /*18ae0*/  IMAD.MOV.U32 R30, RZ, RZ, 0x181f ;  /* 0x0000181fff1e7424 */ /* 0x000fe200078e00ff */
[----:B------:R-:W-:Y:S02]  /*18af0*/  MOV R3, 0x18b10 ;  /* 0x00018b1000037802 */ /* 0x000fe40000000f00 */
[----:B------:R-:W-:Y:S05]  /*18b00*/  CALL.REL.NOINC `($__internal_35_$__cuda_sm70_shflsync_idx_p) ;  /* 0x000009c000007944 */ /* 0x000fea0003c00000 */
[----:B------:R-:W-:Y:S01]  /*18b10*/  MOV R8, R30 ;  /* 0x0000001e00087202 */ /* 0x000fe20000000f00 */
[----:B------:R-:W-:Y:S05]  /*18b20*/  BRA `(.L_x_2227) ;  /* 0xffffc33000007947 */ /* 0x000fea000383ffff */
.L_x_2154:
[----:B------:R-:W-:Y:S01]  /*18b30*/  IMAD.MOV.U32 R31, RZ, RZ, R12 ;  /* 0x000000ffff1f7224 */ /* 0x000fe200078e000c */
[----:B------:R-:W-:Y:S01]  /*18b40*/  MOV R2, RZ ;  /* 0x000000ff00027202 */ /* 0x000fe20000000f00 */
[----:B------:R-:W-:Y:S01]  /*18b50*/  IMAD.MOV.U32 R30, RZ, RZ, 0x181f ;  /* 0x0000181fff1e7424 */ /* 0x000fe200078e00ff */
[----:B------:R-:W-:Y:S02]  /*18b60*/  MOV R3, 0x18b80 ;  /* 0x00018b8000037802 */ /* 0x000fe40000000f00 */
[----:B-12---:R-:W-:Y:S05]  /*18b70*/  CALL.REL.NOINC `($__internal_35_$__cuda_sm70_shflsync_idx_p) ;  /* 0x0000095000007944 */ /* 0x006fea0003c00000 */
[----:B------:R-:W-:Y:S01]  /*18b80*/  MOV R0, R30 ;  /* 0x0000001e00007202 */ /* 0x000fe20000000f00 */
[----:B------:R-:W-:Y:S05]  /*18b90*/  BRA `(.L_x_2228) ;  /* 0xffffc2e000007947 */ /* 0x000fea000383ffff */
.L_x_2157:
        /* <DEDUP_REMOVED lines=13> */
.L_x_2160:
[----:B------:R-:W-:Y:S01]  /*18c70*/  IMAD.MOV.U32 R31, RZ, RZ, R9 ;  /* 0x000000ffff1f7224 */ /* 0x000fe200078e0009 */
[----:B-1----:R-:W-:Y:S01]  /*18c80*/  MOV R2, 0x2 ;  /* 0x0000000200027802 */ /* 0x002fe20000000f00 */
[----:B------:R-:W-:Y:S01]  /*18c90*/  IMAD.MOV.U32 R30, RZ, RZ, 0x181f ;  /* 0x0000181fff1e7424 */ /* 0x000fe200078e00ff */
[----:B------:R-:W-:Y:S02]  /*18ca0*/  MOV R3, 0x18cc0 ;  /* 0x00018cc000037802 */ /* 0x000fe40000000f00 */
[----:B--234-:R-:W-:Y:S05]  /*18cb0*/  CALL.REL.NOINC `($__internal_35_$__cuda_sm70_shflsync_idx_p) ;  /* 0x0000081000007944 */ /* 0x01cfea0003c00000 */
[----:B------:R-:W-:Y:S01]  /*18cc0*/  MOV R8, R30 ;  /* 0x0000001e00087202 */ /* 0x000fe20000000f00 */
[----:B------:R-:W-:Y:S05]  /*18cd0*/  BRA `(.L_x_2230) ;  /* 0xffffc48000007947 */ /* 0x000fea000383ffff */
.L_x_2161:
[----:B------:R-:W-:Y:S01]  /*18ce0*/  IMAD.MOV.U32 R31, RZ, RZ, R12 ;  /* 0x000000ffff1f7224 */ /* 0x000fe200078e000c */
[----:B------:R-:W-:Y:S01]  /*18cf0*/  MOV R2, 0x2 ;  /* 0x0000000200027802 */ /* 0x000fe20000000f00 */
[----:B------:R-:W-:Y:S01]  /*18d00*/  IMAD.MOV.U32 R30, RZ, RZ, 0x181f ;  /* 0x0000181fff1e7424 */ /* 0x000fe200078e00ff */
[----:B------:R-:W-:Y:S02]  /*18d10*/  MOV R3, 0x18d30 ;  /* 0x00018d3000037802 */ /* 0x000fe40000000f00 */
[----:B-1234-:R-:W-:Y:S05]  /*18d20*/  CALL.REL.NOINC `($__internal_35_$__cuda_sm70_shflsync_idx_p) ;  /* 0x000007a000007944 */ /* 0x01efea0003c00000 */
[----:B------:R-:W-:Y:S01]  /*18d30*/  MOV R0, R30 ;  /* 0x0000001e00007202 */ /* 0x000fe20000000f00 */
[----:B------:R-:W-:Y:S05]  /*18d40*/  BRA `(.L_x_2231) ;  /* 0xffffc43000007947 */ /* 0x000fea000383ffff */
.L_x_2164:
[----:B------:R-:W-:Y:S01]  /*18d50*/  IMAD.MOV.U32 R31, RZ, RZ, R9 ;  /* 0x000000ffff1f7224 */ /* 0x000fe200078e0009 */
[----:B-1----:R-:W-:Y:S01]  /*18d60*/  MOV R2, 0x3 ;  /* 0x0000000300027802 */ /* 0x002fe20000000f00 */
[----:B------:R-:W-:Y:S01]  /*18d70*/  IMAD.MOV.U32 R30, RZ, RZ, 0x181f ;  /* 0x0000181fff1e7424 */ /* 0x000fe200078e00ff */
[----:B------:R-:W-:-:S02]  /*18d80*/  MOV R3, 0x18da0 ;  /* 0x00018da000037802 */ /* 0x000fc40000000f00 */
[----:B--234-:R-:W-:Y:S05]  /*18d90*/  CALL.REL.NOINC `($__internal_35_$__cuda_sm70_shflsync_idx_p) ;  /* 0x0000073000007944 */ /* 0x01cfea0003c00000 */
        /* <DEDUP_REMOVED lines=8> */
.L_x_2166:
[----:B------:R-:W-:Y:S01]  /*18e20*/  IMAD.MOV.U32 R31, RZ, RZ, R82 ;  /* 0x000000ffff1f7224 */ /* 0x000fe200078e0052 */
[----:B------:R-:W-:Y:S01]  /*18e30*/  MOV R2, RZ ;  /* 0x000000ff00027202 */ /* 0x000fe20000000f00 */
[----:B------:R-:W-:Y:S01]  /*18e40*/  IMAD.MOV.U32 R30, RZ, RZ, 0x1f ;  /* 0x0000001fff1e7424 */ /* 0x000fe200078e00ff */
[----:B------:R-:W-:Y:S02]  /*18e50*/  MOV R3, 0x18e70 ;  /* 0x00018e7000037802 */ /* 0x000fe40000000f00 */
[----:B-123--:R-:W-:Y:S05]  /*18e60*/  CALL.REL.NOINC `($__internal_35_$__cuda_sm70_shflsync_idx_p) ;  /* 0x0000066000007944 */ /* 0x00efea0003c00000 */
[----:B------:R-:W-:Y:S01]  /*18e70*/  MOV R9, R30 ;  /* 0x0000001e00097202 */ /* 0x000fe20000000f00 */
[----:B------:R-:W-:Y:S05]  /*18e80*/  BRA `(.L_x_2233) ;  /* 0xffffc66000007947 */ /* 0x000fea000383ffff */
.L_x_2167:
[----:B------:R-:W-:Y:S01]  /*18e90*/  IMAD.MOV.U32 R31, RZ, RZ, R82 ;  /* 0x000000ffff1f7224 */ /* 0x000fe200078e0052 */
[----:B------:R-:W-:Y:S01]  /*18ea0*/  MOV R2, 0x1 ;  /* 0x0000000100027802 */ /* 0x000fe20000000f00 */
[----:B------:R-:W-:Y:S01]  /*18eb0*/  IMAD.MOV.U32 R30, RZ, RZ, 0x1f ;  /* 0x0000001fff1e7424 */ /* 0x000fe200078e00ff */
[----:B------:R-:W-:Y:S02]  /*18ec0*/  MOV R3, 0x18ee0 ;  /* 0x00018ee000037802 */ /* 0x000fe40000000f00 */
[----:B-123--:R-:W-:Y:S05]  /*18ed0*/  CALL.REL.NOINC `($__internal_35_$__cuda_sm70_shflsync_idx_p) ;  /* 0x000005f000007944 */ /* 0x00efea0003c00000 */
[----:B------:R-:W-:Y:S01]  /*18ee0*/  MOV R8, R30 ;  /* 0x0000001e00087202 */ /* 0x000fe20000000f00 */
[----:B------:R-:W-:Y:S05]  /*18ef0*/  BRA `(.L_x_2234) ;  /* 0xffffc61000007947 */ /* 0x000fea000383ffff */
.L_x_2168:
[----:B------:R-:W-:Y:S02]  /*18f00*/  MOV R2, 0x1 ;  /* 0x0000000100027802 */ /* 0x000fe40000000f00 */
[----:B------:R-:W-:-:S02]  /*18f10*/  MOV R3, 0x18f30 ;  /* 0x00018f3000037802 */ /* 0x000fc40000000f00 */
[----:B--234-:R-:W-:Y:S05]  /*18f20*/  CALL.REL.NOINC `($__internal_36_$__cuda_sm70_shflsync_up_p) ;  /* 0x0000060000007944 */ /* 0x01cfea0003c00000 */
[----:B------:R-:W-:Y:S05]  /*18f30*/  BRA `(.L_x_2235) ;  /* 0xffffc6f000007947 */ /* 0x000fea000383ffff */
.L_x_2169:
[----:B------:R-:W-:Y:S02]  /*18f40*/  MOV R2, 0x2 ;  /* 0x0000000200027802 */ /* 0x000fe40000000f00 */
[----:B------:R-:W-:-:S02]  /*18f50*/  MOV R3, 0x18f70 ;  /* 0x00018f7000037802 */ /* 0x000fc40000000f00 */
[----:B--23--:R-:W-:Y:S05]  /*18f60*/  CALL.REL.NOINC `($__internal_36_$__cuda_sm70_shflsync_up_p) ;  /* 0x000005c000007944 */ /* 0x00cfea0003c00000 */
        /* <DEDUP_REMOVED lines=24> */
.L_x_2173:
[----:B------:R-:W-:Y:S02]  /*190f0*/  MOV R2, 0x1 ;  /* 0x0000000100027802 */ /* 0x000fe40000000f00 */
[----:B------:R-:W-:Y:S02]  /*19100*/  MOV R3, 0x19120 ;  /* 0x0001912000037802 */ /* 0x000fe40000000f00 */
[----:B------:R-:W-:Y:S05]  /*19110*/  CALL.REL.NOINC `($__internal_36_$__cuda_sm70_shflsync_up_p) ;  /* 0x0000041000007944 */ /* 0x000fea0003c00000 */
[----:B------:R-:W-:Y:S01]  /*19120*/  MOV R2, R4 ;  /* 0x0000000400027202 */ /* 0x000fe20000000f00 */
[----:B------:R-:W-:Y:S05]  /*19130*/  BRA `(.L_x_2237) ;  /* 0xffffc74000007947 */ /* 0x000fea000383ffff */
.L_x_2174:
[----:B------:R-:W-:Y:S02]  /*19140*/  MOV R2, 0x2 ;  /* 0x0000000200027802 */ /* 0x000fe40000000f00 */
[----:B------:R-:W-:Y:S02]  /*19150*/  MOV R3, 0x19170 ;  /* 0x0001917000037802 */ /* 0x000fe40000000f00 */
        /* <DEDUP_REMOVED lines=25> */
.L_x_2176:
[----:B------:R-:W-:Y:S02]  /*192f0*/  SEL R0, RZ, 0x1, P0 ;  /* 0x00000001ff007807 */ /* 0x000fe40000000000 */
[----:B------:R-:W-:Y:S02]  /*19300*/  MOV R2, 0x19320 ;  /* 0x0001932000027802 */ /* 0x000fe40000000f00 */
[----:B-1----:R-:W-:Y:S05]  /*19310*/  CALL.REL.NOINC `($__internal_37_$__cuda_sm70_votesync_ballot) ;  /* 0x0000028000007944 */ /* 0x002fea0003c00000 */
[----:B------:R-:W-:Y:S01]  /*19320*/  MOV R5, R0 ;  /* 0x0000000000057202 */ /* 0x000fe20000000f00 */
[----:B------:R-:W-:Y:S05]  /*19330*/  BRA `(.L_x_2239) ;  /* 0xffffc6d000007947 */ /* 0x000fea000383ffff */
.L_x_2177:
[----:B------:R-:W-:Y:S01]  /*19340*/  IMAD.MOV.U32 R31, RZ, RZ, R6 ;  /* 0x000000ffff1f7224 */ /* 0x000fe200078e0006 */
[----:B------:R-:W-:Y:S01]  /*19350*/  MOV R2, R0 ;  /* 0x0000000000027202 */ /* 0x000fe20000000f00 */
[----:B------:R-:W-:Y:S01]  /*19360*/  IMAD.MOV.U32 R30, RZ, RZ, 0x1f ;  /* 0x0000001fff1e7424 */ /* 0x000fe200078e00ff */
[----:B------:R-:W-:Y:S02]  /*19370*/  MOV R3, 0x19390 ;  /* 0x0001939000037802 */ /* 0x000fe40000000f00 */
[----:B-1----:R-:W-:Y:S05]  /*19380*/  CALL.REL.NOINC `($__internal_35_$__cuda_sm70_shflsync_idx_p) ;  /* 0x0000014000007944 */ /* 0x002fea0003c00000 */
[----:B------:R-:W-:Y:S01]  /*19390*/  IMAD.MOV.U32 R10, RZ, RZ, R30 ;  /* 0x000000ffff0a7224 */ /* 0x000fe200078e001e */
[----:B------:R-:W-:Y:S01]  /*193a0*/  MOV R2, R0 ;  /* 0x0000000000027202 */ /* 0x000fe20000000f00 */
[----:B------:R-:W-:Y:S01]  /*193b0*/  IMAD.MOV.U32 R31, RZ, RZ, R7 ;  /* 0x000000ffff1f7224 */ /* 0x000fe200078e0007 */
[----:B------:R-:W-:-:S02]  /*193c0*/  MOV R30, 0x1f ;  /* 0x0000001f001e7802 */ /* 0x000fc40000000f00 */
[----:B------:R-:W-:Y:S02]  /*193d0*/  MOV R3, 0x193f0 ;  /* 0x000193f000037802 */ /* 0x000fe40000000f00 */
[----:B------:R-:W-:Y:S05]  /*193e0*/  CALL.REL.NOINC `($__internal_35_$__cuda_sm70_shflsync_idx_p) ;  /* 0x000000e000007944 */ /* 0x000fea0003c00000 */
[----:B------:R-:W-:Y:S01]  /*193f0*/  MOV R7, R30 ;  /* 0x0000001e00077202 */ /* 0x000fe20000000f00 */
[----:B------:R-:W-:Y:S05]  /*19400*/  BRA `(.L_x_2240) ;  /* 0xffffc65000007947 */ /* 0x000fea000383ffff */
.L_x_2180:
[----:B------:R-:W-:Y:S01]  /*19410*/  IMAD.MOV.U32 R31, RZ, RZ, R4 ;  /* 0x000000ffff1f7224 */ /* 0x000fe200078e0004 */
[----:B------:R-:W-:Y:S01]  /*19420*/  MOV R2, R0 ;  /* 0x0000000000027202 */ /* 0x000fe20000000f00 */
[----:B------:R-:W-:Y:S01]  /*19430*/  IMAD.MOV.U32 R30, RZ, RZ, 0x1f ;  /* 0x0000001fff1e7424 */ /* 0x000fe200078e00ff */
[----:B------:R-:W-:Y:S02]  /*19440*/  MOV R3, 0x19460 ;  /* 0x0001946000037802 */ /* 0x000fe40000000f00 */
[----:B-1-34-:R-:W-:Y:S05]  /*19450*/  CALL.REL.NOINC `($__internal_35_$__cuda_sm70_shflsync_idx_p) ;  /* 0x0000007000007944 */ /* 0x01afea0003c00000 */
[----:B------:R-:W-:Y:S01]  /*19460*/  MOV R11, R30 ;  /* 0x0000001e000b7202 */ /* 0x000fe20000000f00 */
[----:B------:R-:W-:Y:S05]  /*19470*/  BRA `(.L_x_2179) ;  /* 0xffffc64000007947 */ /* 0x000fea000383ffff */
        .weak           $__internal_34_$__cuda_sm70_shflsync_bfly_p
        .type           $__internal_34_$__cuda_sm70_shflsync_bfly_p,@function
        .size           $__internal_34_$__cuda_sm70_shflsync_bfly_p,($__internal_35_$__cuda_sm70_shflsync_idx_p - $__internal_34_$__cuda_sm70_shflsync_bfly_p)
$__internal_34_$__cuda_sm70_shflsync_bfly_p:
[----:B------:R-:W-:Y:S04]  /*19480*/  WARPSYNC R192 ;  /* 0x000000c000007348 */ /* 0x000fe80003800000 */
[----:B------:R1:W2:Y:S02]  /*19490*/  SHFL.BFLY PT, R136, R2, R136, R209 ;  /* 0x0c00008802887389 */ /* 0x0002a400000e00d1 */
[----:B-1----:R-:W-:-:S02]  /*194a0*/  MOV R2, R3 ;  /* 0x0000000300027202 */ /* 0x002fc40000000f00 */
[----:B------:R-:W-:-:S04]  /*194b0*/  MOV R3, 0x0 ;  /* 0x0000000000037802 */ /* 0x000fc80000000f00 */
[----:B--2---:R-:W-:Y:S05]  /*194c0*/  RET.REL.NODEC R2 `(_ZN7cutlass13device_kernelIN5flash19enable_sm80_to_sm89INS1_16FlashAttnFwdSm80INS1_25CollectiveMainloopFwdSm80ILi8ELi2ELb0EN4cute5tupleIJNS5_1CILi128EEENS7_ILi64EEENS7_ILi192EEEEEELi192ENS_10bfloat16_tEfNS_4arch4Sm80ELb0ELb1ELb0ELb1ELb1ELb0ELb1ELb1EEENS1_21CollectiveEpilogueFwdINS6_IJS8_SA_S9_EEENS6_IJNS7_ILi1EEESI_SI_EEESC_SE_Li256ELb1ELb1ELb1ELb0EEENS1_36VarlenDynamicPersistentTileSchedulerILi128ELi64ELi256ELi256ELb1ELb1ELb0ELb1ELb0ELb1EEEEEEEEEvNT_6ParamsE) ;  /* 0xfffe6b3002007950 */ /* 0x004fea0003c3ffff */
        .weak           $__internal_35_$__cuda_sm70_shflsync_idx_p
        .type           $__internal_35_$__cuda_sm70_shflsync_idx_p,@function
        .size           $__internal_35_$__cuda_sm70_shflsync_idx_p,($__internal_36_$__cuda_sm70_shflsync_up_p - $__internal_35_$__cuda_sm70_shflsync_idx_p)
$__internal_35_$__cuda_sm70_shflsync_idx_p:
[----:B------:R-:W-:-:S04]  /*194d0*/  MOV R179, 0xffffffff ;  /* 0xffffffff00b37802 */ /* 0x000fc80000000f00 */
[----:B------:R-:W-:Y:S04]  /*194e0*/  WARPSYNC R179 ;  /* 0x000000b300007348 */ /* 0x000fe80003800000 */
[----:B------:R1:W2:Y:S02]  /*194f0*/  SHFL.IDX PT, R30, R31, R2, R30 ;  /* 0x000000021f1e7389 */ /* 0x0002a400000e001e */
[----:B-1----:R-:W-:Y:S02]  /*19500*/  MOV R2, R3 ;  /* 0x0000000300027202 */ /* 0x002fe40000000f00 */
[----:B------:R-:W-:-:S04]  /*19510*/  MOV R3, 0x0 ;  /* 0x0000000000037802 */ /* 0x000fc80000000f00 */
[----:B--2---:R-:W-:Y:S05]  /*19520*/  RET.REL.NODEC R2 `(_ZN7cutlass13device_kernelIN5flash19enable_sm80_to_sm89INS1_16FlashAttnFwdSm80INS1_25CollectiveMainloopFwdSm80ILi8ELi2ELb0EN4cute5tupleIJNS5_1CILi128EEENS7_ILi64EEENS7_ILi192EEEEEELi192ENS_10bfloat16_tEfNS_4arch4Sm80ELb0ELb1ELb0ELb1ELb1ELb0ELb1ELb1EEENS1_21CollectiveEpilogueFwdINS6_IJS8_SA_S9_EEENS6_IJNS7_ILi1EEESI_SI_EEESC_SE_Li256ELb1ELb1ELb1ELb0EEENS1_36VarlenDynamicPersistentTileSchedulerILi128ELi64ELi256ELi256ELb1ELb1ELb0ELb1ELb0ELb1EEEEEEEEEvNT_6ParamsE) ;  /* 0xfffe6ad002007950 */ /* 0x004fea0003c3ffff */
        .weak           $__internal_36_$__cuda_sm70_shflsync_up_p
        .type           $__internal_36_$__cuda_sm70_shflsync_up_p,@function
        .size           $__internal_36_$__cuda_sm70_shflsync_up_p,($__internal_37_$__cuda_sm70_votesync_ballot - $__internal_36_$__cuda_sm70_shflsync_up_p)
$__internal_36_$__cuda_sm70_shflsync_up_p:
[----:B------:R-:W-:Y:S02]  /*19530*/  IMAD.MOV.U32 R4, RZ, RZ, RZ ;  /* 0x000000ffff047224 */ /* 0x000fe400078e00ff */
[----:B------:R-:W-:-:S04]  /*19540*/  IMAD.MOV.U32 R10, RZ, RZ, -0x1 ;  /* 0xffffffffff0a7424 */ /* 0x000fc800078e00ff */
[----:B------:R-:W-:Y:S04]  /*19550*/  WARPSYNC R10 ;  /* 0x0000000a00007348 */ /* 0x000fe80003800000 */
[----:B------:R1:W2:Y:S02]  /*19560*/  SHFL.UP PT, R4, R0, R2, R4 ;  /* 0x0400000200047389 */ /* 0x0002a400000e0004 */
[----:B-1----:R-:W-:Y:S02]  /*19570*/  MOV R2, R3 ;  /* 0x0000000300027202 */ /* 0x002fe40000000f00 */
[----:B------:R-:W-:-:S04]  /*19580*/  MOV R3, 0x0 ;  /* 0x0000000000037802 */ /* 0x000fc80000000f00 */
[----:B--2---:R-:W-:Y:S05]  /*19590*/  RET.REL.NODEC R2 `(_ZN7cutlass13device_kernelIN5flash19enable_sm80_to_sm89INS1_16FlashAttnFwdSm80INS1_25CollectiveMainloopFwdSm80ILi8ELi2ELb0EN4cute5tupleIJNS5_1CILi128EEENS7_ILi64EEENS7_ILi192EEEEEELi192ENS_10bfloat16_tEfNS_4arch4Sm80ELb0ELb1ELb0ELb1ELb1ELb0ELb1ELb1EEENS1_21CollectiveEpilogueFwdINS6_IJS8_SA_S9_EEENS6_IJNS7_ILi1EEESI_SI_EEESC_SE_Li256ELb1ELb1ELb1ELb0EEENS1_36VarlenDynamicPersistentTileSchedulerILi128ELi64ELi256ELi256ELb1ELb1ELb0ELb1ELb0ELb1EEEEEEEEEvNT_6ParamsE) ;  /* 0xfffe6a6002007950 */ /* 0x004fea0003c3ffff */
        .weak           $__internal_37_$__cuda_sm70_votesync_ballot
        .type           $__internal_37_$__cuda_sm70_votesync_ballot,@function
        .size           $__internal_37_$__cuda_sm70_votesync_ballot,(.L_x_3153 - $__internal_37_$__cuda_sm70_votesync_ballot)
$__internal_37_$__cuda_sm70_votesync_ballot:
[----:B------:R-:W-:Y:S01]  /*195a0*/  ISETP.NE.U32.AND P0, PT, R0, 0x1, PT ;  /* 0x000000010000780c */ /* 0x000fe20003f05070 */
[----:B------:R-:W-:-:S04]  /*195b0*/  IMAD.MOV.U32 R3, RZ, RZ, -0x1 ;  /* 0xffffffffff037424 */ /* 0x000fc800078e00ff */
[----:B------:R-:W-:Y:S08]  /*195c0*/  WARPSYNC R3 ;  /* 0x0000000300007348 */ /* 0x000ff00003800000 */
[----:B------:R-:W-:-:S04]  /*195d0*/  VOTE.ANY R0, PT, !P0 ;  /* 0x0000000000007806 */ /* 0x000fc800040e0100 */
[----:B------:R-:W-:Y:S01]  /*195e0*/  LOP3.LUT R0, R0, R3, RZ, 0xc0, !PT ;  /* 0x0000000300007212 */ /* 0x000fe200078ec0ff */
[----:B------:R-:W-:-:S04]  /*195f0*/  IMAD.MOV.U32 R3, RZ, RZ, 0x0 ;  /* 0x00000000ff037424 */ /* 0x000fc800078e00ff */
[----:B------:R-:W-:Y:S05]  /*19600*/  RET.REL.NODEC R2 `(_ZN7cutlass13device_kernelIN5flash19enable_sm80_to_sm89INS1_16FlashAttnFwdSm80INS1_25CollectiveMainloopFwdSm80ILi8ELi2ELb0EN4cute5tupleIJNS5_1CILi128EEENS7_ILi64EEENS7_ILi192EEEEEELi192ENS_10bfloat16_tEfNS_4arch4Sm80ELb0ELb1ELb0ELb1ELb1ELb0ELb1ELb1EEENS1_21CollectiveEpilogueFwdINS6_IJS8_SA_S9_EEENS6_IJNS7_ILi1EEESI_SI_EEESC_SE_Li256ELb1ELb1ELb1ELb0EEENS1_36VarlenDynamicPersistentTileSchedulerILi128ELi64ELi256ELi256ELb1ELb1ELb0ELb1ELb0ELb1EEEEEEEEEvNT_6ParamsE) ;  /* 0xfffe69f002007950 */ /* 0x000fea0003c3ffff */
.L_x_2241:
        /* <DEDUP_REMOVED lines=15> */
.L_x_3153:


//--------------------- .text._ZN7cutlass13device_kernelIN5flash19enable_sm80_to_sm89INS1_16FlashAttnFwdSm80INS1_25CollectiveMainloopFwdSm80ILi8ELi2ELb0EN4cute5tupleIJNS5_1CILi128EEENS7_ILi64EEENS7_ILi192EEEEEELi192ENS_10bfloat16_tEfNS_4arch4Sm80ELb0ELb1ELb0ELb1ELb1ELb1ELb1ELb1EEENS1_21CollectiveEpilogueFwdINS6_IJS8_SA_S9_EEENS6_IJNS7_ILi1EEESI_SI_EEESC_SE_Li256ELb1ELb1ELb1ELb0EEENS1_36VarlenDynamicPersistentTileSchedulerILi128ELi64ELi256ELi256ELb1ELb1ELb0ELb1ELb0ELb1EEEEEEEEEvNT_6ParamsE --------------------------
	.section	.text._ZN7cutlass13device_kernelIN5flash19enable_sm80_to_sm89INS1_16FlashAttnFwdSm80INS1_25CollectiveMainloopFwdSm80ILi8ELi2ELb0EN4cute5tupleIJNS5_1CILi128EEENS7_ILi64EEENS7_ILi192EEEEEELi192ENS_10bfloat16_tEfNS_4arch4Sm80ELb0ELb1ELb0ELb1ELb1ELb1ELb1ELb1EEENS1_21CollectiveEpilogueFwdINS6_IJS8_SA_S9_EEENS6_IJNS7_ILi1EEESI_SI_EEESC_SE_Li256ELb1ELb1ELb1ELb0EEENS1_36VarlenDynamicPersistentTileSchedulerILi128ELi64ELi256ELi256ELb1ELb1ELb0ELb1ELb0ELb1EEEEEEEEEvNT_6ParamsE,"ax",@progbits
	.sectioninfo	@"SHI_REGISTERS=255"
	.align	128
.text._ZN7cutlass13device_kernelIN5flash19enable_sm80_to_sm89INS1_16FlashAttnFwdSm80INS1_25CollectiveMainloopFwdSm80ILi8ELi2ELb0EN4cute5tupleIJNS5_1CILi128EEENS7_ILi64EEENS7_ILi192EEEEEELi192ENS_10bfloat16_tEfNS_4arch4Sm80ELb0ELb1ELb0ELb1ELb1ELb1ELb1ELb1EEENS1_21CollectiveEpilogueFwdINS6_IJS8_SA_S9_EEENS6_IJNS7_ILi1EEESI_SI_EEESC_SE_Li256ELb1ELb1ELb1ELb0EEENS1_36VarlenDynamicPersistentTileSchedulerILi128ELi64ELi256ELi256ELb1ELb1ELb0ELb1ELb0ELb1EEEEEEEEEvNT_6ParamsE:
        .type           _ZN7cutlass13device_kernelIN5flash19enable_sm80_to_sm89INS1_16FlashAttnFwdSm80INS1_25CollectiveMainloopFwdSm80ILi8ELi2ELb0EN4cute5tupleIJNS5_1CILi128EEENS7_ILi64EEENS7_ILi192EEEEEELi192ENS_10bfloat16_tEfNS_4arch4Sm80ELb0ELb1ELb0ELb1ELb1ELb1ELb1ELb1EEENS1_21CollectiveEpilogueFwdINS6_IJS8_SA_S9_EEENS6_IJNS7_ILi1EEESI_SI_EEESC_SE_Li256ELb1ELb1ELb1ELb0EEENS1_36VarlenDynamicPersistentTileSchedulerILi128ELi64ELi256ELi256ELb1ELb1ELb0ELb1ELb0ELb1EEEEEEEEEvNT_6ParamsE,@function
        .size           _ZN7cutlass13device_kernelIN5flash19enable_sm80_to_sm89INS1_16FlashAttnFwdSm80INS1_25CollectiveMainloopFwdSm80ILi8ELi2ELb0EN4cute5tupleIJNS5_1CILi128EEENS7_ILi64EEENS7_ILi192EEEEEELi192ENS_10bfloat16_tEfNS_4arch4Sm80ELb0ELb1ELb0ELb1ELb1ELb1ELb1ELb1EEENS1_21CollectiveEpilogueFwdINS6_IJS8_SA_S9_EEENS6_IJNS7_ILi1EEESI_SI_EEESC_SE_Li256ELb1ELb1ELb1ELb0EEENS1_36VarlenDynamicPersistentTileSchedulerILi128ELi64ELi256ELi256ELb1ELb1ELb0ELb1ELb0ELb1EEEEEEEEEvNT_6ParamsE,(.L_x_3158 - _ZN7cutlass13device_kernelIN5flash19enable_sm80_to_sm89INS1_16FlashAttnFwdSm80INS1_25CollectiveMainloopFwdSm80ILi8ELi2ELb0EN4cute5tupleIJNS5_1CILi128EEENS7_ILi64EEENS7_ILi192EEEEEELi192ENS_10bfloat16_tEfNS_4arch4Sm80ELb0ELb1ELb0ELb1ELb1ELb1ELb1ELb1EEENS1_21CollectiveEpilogueFwdINS6_IJS8_SA_S9_EEENS6_IJNS7_ILi1EEESI_SI_EEESC_SE_Li256ELb1ELb1ELb1ELb0EEENS1_36VarlenDynamicPersistentTileSchedulerILi128ELi64ELi256ELi256ELb1ELb1ELb0ELb1ELb0ELb1EEEEEEEEEvNT_6ParamsE)
        .other          _ZN7cutlass13device_kernelIN5flash19enable_sm80_to_sm89INS1_16FlashAttnFwdSm80INS1_25CollectiveMainloopFwdSm80ILi8ELi2ELb0EN4cute5tupleIJNS5_1CILi128EEENS7_ILi64EEENS7_ILi192EEEEEELi192ENS_10bfloat16_tEfNS_4arch4Sm80ELb0ELb1ELb0ELb1ELb1ELb1ELb1ELb1EEENS1_21CollectiveEpilogueFwdINS6_IJS8_SA_S9_EEENS6_IJNS7_ILi1EEESI_SI_EEESC_SE_Li256ELb1ELb1ELb1ELb0EEENS1_36VarlenDynamicPersistentTileSchedulerILi128ELi64ELi256ELi256ELb1ELb1ELb0ELb1ELb0ELb1EEEEEEEEEvNT_6ParamsE,@"STO_CUDA_ENTRY STV_DEFAULT"
_ZN7cutlass13device_kernelIN5flash19enable_sm80_to_sm89INS1_16FlashAttnFwdSm80INS1_25CollectiveMainloopFwdSm80ILi8ELi2ELb0EN4cute5tupleIJNS5_1CILi128EEENS7_ILi64EEENS7_ILi192EEEEEELi192ENS_10bfloat16_tEfNS_4arch4Sm80ELb0ELb1ELb0ELb1ELb1ELb1ELb1ELb1EEENS1_21CollectiveEpilogueFwdINS6_IJS8_SA_S9_EEENS6_IJNS7_ILi1EEESI_SI_EEESC_SE_Li256ELb1ELb1ELb1ELb0EEENS1_36VarlenDynamicPersistentTileSchedulerILi128ELi64ELi256ELi256ELb1ELb1ELb0ELb1ELb0ELb1EEEEEEEEEvNT_6ParamsE:
        /* <DEDUP_REMOVED lines=16> */
[----:B------:R-:W-:Y:S02]  /*0100*/  @P0 MOV R249, R224 ;  /* 0x000000e000f90202 */ /* 0x000fe40000000f00 */
        /* <DEDUP_REMOVED lines=42> */
.L_x_2247:
        /* <DEDUP_REMOVED lines=17> */
.L_x_2458:
        /* <DEDUP_REMOVED lines=16> */
.L_x_2459:
[----:B--2---:R-:W-:-:S05]  /*05c0*/  IMAD R0, R0, c[0x0][0x538], RZ ;  /* 0x00014e0000007a24 */ /* 0x004fca00078e02ff */
[----:B------:R-:W-:-:S04]  /*05d0*/  IADD3 R6, R0, R6, RZ ;  /* 0x0000000600067210 */ /* 0x000fc80007ffe0ff */
[----:B------:R-:W-:-:S13]  /*05e0*/  ISETP.GT.AND P0, PT, R6, UR5, PT ;  /* 0x0000000506007c0c */ /* 0x000fda000bf04270 */
[----:B-1----:R-:W-:Y:S05]  /*05f0*/  @!P0 BRA `(.L_x_2247) ;  /* 0xfffffdb000008947 */ /* 0x002fea000383ffff */
.L_x_2243:
[----:B------:R-:W-:-:S05]  /*0600*/  IADD3 R10, -R0, R6, RZ ;  /* 0x00000006000a7210 */ /* 0x000fca0007ffe1ff */
[----:B------:R-:W-:-:S05]  /*0610*/  IMAD R0, R4, c[0x0][0x538], R10 ;  /* 0x00014e0004007a24 */ /* 0x000fca00078e020a */
[----:B------:R-:W-:Y:S01]  /*0620*/  ISETP.GT.AND P0, PT, R0, UR5, PT ;  /* 0x0000000500007c0c */ /* 0x000fe2000bf04270 */
[----:B------:R-:W-:-:S12]  /*0630*/  BRA.DIV ~URZ, `(.L_x_2248) ;  /* 0x0001c5627f007947 */ /* 0x000fd8000b800000 */
[----:B------:R-:W-:-:S04]  /*0640*/  VOTE.ANY R6, PT, !P0 ;  /* 0x0000000000067806 */ /* 0x000fc800040e0100 */
.L_x_2460:
[----:B------:R-:W1:Y:S02]  /*0650*/  POPC R0, R6 ;  /* 0x0000000600007309 */ /* 0x000e640000000000 */
[----:B-1----:R-:W-:Y:S01]  /*0660*/  IADD3 R227, R0, R7, RZ ;  /* 0x0000000700e37210 */ /* 0x002fe20007ffe0ff */
[----:B------:R-:W-:Y:S05]  /*0670*/  BRA.DIV ~URZ, `(.L_x_2249) ;  /* 0x0001c5727f007947 */ /* 0x000fea000b800000 */
[----:B------:R1:W2:Y:S01]  /*0680*/  SHFL.IDX PT, R12, R9, R0, 0x1f ;  /* 0x00001f00090c7589 */ /* 0x0002a200000e0000 */
[----:B------:R-:W-:-:S03]  /*0690*/  MOV R5, RZ ;  /* 0x000000ff00057202 */ /* 0x000fc60000000f00 */
[----:B------:R1:W3:Y:S04]  /*06a0*/  SHFL.IDX PT, R9, R8, R0, 0x1f ;  /* 0x00001f0008097589 */ /* 0x0002e800000e0000 */
.L_x_2461:
[----:B------:R-:W-:Y:S01]  /*06b0*/  ISETP.NE.AND P0, PT, R6, RZ, PT ;  /* 0x000000ff0600720c */ /* 0x000fe20003f05270 */
[----:B------:R-:W-:-:S12]  /*06c0*/  BSSY B0, `(.L_x_2250) ;  /* 0x0000005000007945 */ /* 0x000fd80003800000 */
[----:B------:R-:W-:Y:S05]  /*06d0*/  @!P0 BRA `(.L_x_2251) ;  /* 0x0000003000008947 */ /* 0x000fea0003800000 */
[----:B-1----:R-:W-:Y:S01]  /*06e0*/  IADD3 R0, R0, -0x1, RZ ;  /* 0xffffffff00007810 */ /* 0x002fe20007ffe0ff */
[----:B------:R-:W-:Y:S05]  /*06f0*/  BRA.DIV ~URZ, `(.L_x_2252) ;  /* 0x0001c5f27f007947 */ /* 0x000fea000b800000 */
[----:B------:R1:W4:Y:S02]  /*0700*/  SHFL.IDX PT, R5, R4, R0, 0x1f ;  /* 0x00001f0004057589 */ /* 0x00032400000e0000 */
.L_x_2251:
[----:B------:R-:W-:Y:S05]  /*0710*/  BSYNC B0 ;  /* 0x0000000000007941 */ /* 0x000fea0003800000 */
.L_x_2250:
        /* <DEDUP_REMOVED lines=67> */
.L_x_2254:
        /* <DEDUP_REMOVED lines=68> */
.L_x_2255:
[----:B------:R-:W-:Y:S05]  /*0f90*/  BSYNC B0 ;  /* 0x0000000000007941 */ /* 0x000fea0003800000 */
.L_x_2253:
[----:B------:R-:W-:-:S04]  /*0fa0*/  LOP3.LUT R0, RZ, R0, RZ, 0x33, !PT ;  /* 0x00000000ff007212 */ /* 0x000fc800078e33ff */
[----:B------:R-:W-:-:S05]  /*0fb0*/  IADD3 R0, R0, R12, RZ ;  /* 0x0000000c00007210 */ /* 0x000fca0007ffe0ff */
[----:B------:R1:W-:Y:S01]  /*0fc0*/  STL [R1+0xc4], R0 ;  /* 0x0000c40001007387 */ /* 0x0003e20000100800 */
[----:B------:R-:W-:Y:S05]  /*0fd0*/  BRA `(.L_x_2256) ;  /* 0x0000003000007947 */ /* 0x000fea0003800000 */
.L_x_2244:
[----:B------:R1:W-:Y:S01]  /*0fe0*/  STL [R1+0xc4], RZ ;  /* 0x0000c4ff01007387 */ /* 0x0003e20000100800 */
[----:B------:R-:W-:Y:S02]  /*0ff0*/  MOV R249, UR5 ;  /* 0x0000000500f97c02 */ /* 0x000fe40008000f00 */
[----:B------:R-:W-:-:S03]  /*1000*/  MOV R226, RZ ;  /* 0x000000ff00e27202 */ /* 0x000fc60000000f00 */
.L_x_2256:
[----:B-1----:R-:W2:Y:S01]  /*1010*/  LDL R0, [R1+0xc4] ;  /* 0x0000c40001007983 */ /* 0x002ea20000100800 */
[----:B------:R-:W-:Y:S01]  /*1020*/  ISETP.NE.AND P0, PT, R13, RZ, PT ;  /* 0x000000ff0d00720c */ /* 0x000fe20003f05270 */
[----:B------:R-:W-:Y:S01]  /*1030*/  IMAD.MOV.U32 R6, RZ, RZ, R226 ;  /* 0x000000ffff067224 */ /* 0x000fe200078e00e2 */
[----:B------:R-:W-:Y:S01]  /*1040*/  MOV R7, R227 ;  /* 0x000000e300077202 */ /* 0x000fe20000000f00 */
[----:B------:R-:W-:Y:S10]  /*1050*/  WARPSYNC 0xffffffff ;  /* 0xffffffff00007948 */ /* 0x000ff40003800000 */
[----:B------:R-:W-:-:S04]  /*1060*/  @!P0 IMAD.MOV.U32 R224, RZ, RZ, R249 ;  /* 0x000000ffffe08224 */ /* 0x000fc800078e00f9 */
[----:B------:R-:W-:Y:S01]  /*1070*/  IMAD.MOV.U32 R4, RZ, RZ, R224 ;  /* 0x000000ffff047224 */ /* 0x000fe200078e00e0 */
[----:B--2---:R-:W-:-:S05]  /*1080*/  MOV R5, R0 ;  /* 0x0000000000057202 */ /* 0x004fca0000000f00 */
[----:B------:R1:W-:Y:S04]  /*1090*/  @!P0 STS.128 [0x24100], R4 ;  /* 0x02410004ff008388 */ /* 0x0003e80000000c00 */
[----:B------:R-:W-:Y:S06]  /*10a0*/  BAR.ARV 0x5, 0x100 ;  /* 0x0144000000007b1d */ /* 0x000fec0000002000 */
.L_x_2242:
[----:B---3--:R-:W-:-:S13]  /*10b0*/  ISETP.GE.AND P0, PT, R227, c[0x0][0x53c], PT ;  /* 0x00014f00e3007a0c */ /* 0x008fda0003f06270 */
[----:B------:R-:W-:Y:S05]  /*10c0*/  @P0 EXIT ;  /* 0x000000000000094d */ /* 0x000fea0003800000 */
[----:B------:R-:W3:Y:S01]  /*10d0*/  S2R R14, SR_TID.X ;  /* 0x00000000000e7919 */ /* 0x000ee20000002100 */
[----:B------:R-:W-:Y:S01]  /*10e0*/  IMAD.MOV.U32 R176, RZ, RZ, 0x20 ;  /* 0x00000020ffb07424 */ /* 0x000fe200078e00ff */
[----:B------:R-:W-:Y:S02]  /*10f0*/  ULDC UR7, c[0x0][0x20] ;  /* 0x0000080000077ab9 */ /* 0x000fe40000000800 */
[----:B------:R-:W-:Y:S02]  /*1100*/  UIADD3 UR7, UP0, UR4, UR7, URZ ;  /* 0x0000000704077290 */ /* 0x000fe4000ff1e03f */
[----:B------:R-:W-:Y:S02]  /*1110*/  ULDC UR6, c[0x0][0x24] ;  /* 0x0000090000067ab9 */ /* 0x000fe40000000800 */
[----:B------:R-:W-:Y:S01]  /*1120*/  UIADD3.X UR6, URZ, UR6, URZ, UP0, !UPT ;  /* 0x000000063f067290 */ /* 0x000fe200087fe43f */
[----:B---3--:R-:W-:-:S04]  /*1130*/  SHF.R.S32.HI R11, RZ, 0x1f, R14 ;  /* 0x0000001fff0b7819 */ /* 0x008fc8000001140e */
[CC--:B--2---:R-:W-:Y:S02]  /*1140*/  LEA.HI R0, R11.reuse, R14.reuse, RZ, 0x4 ;  /* 0x0000000e0b007211 */ /* 0x0c4fe400078f20ff */
[----:B------:R-:W-:Y:S02]  /*1150*/  LEA.HI R10, R11, R14, RZ, 0x3 ;  /* 0x0000000e0b0a7211 */ /* 0x000fe400078f18ff */
[----:B------:R-:W-:Y:S02]  /*1160*/  LOP3.LUT R2, R0, 0xfffffff0, RZ, 0xc0, !PT ;  /* 0xfffffff000027812 */ /* 0x000fe400078ec0ff */
[----:B-1----:R-:W-:Y:S02]  /*1170*/  SHF.R.S32.HI R4, RZ, 0x4, R0 ;  /* 0x00000004ff047819 */ /* 0x002fe40000011400 */
[----:B------:R-:W-:Y:S01]  /*1180*/  SHF.R.S32.HI R246, RZ, 0x3, R10 ;  /* 0x00000003fff67819 */ /* 0x000fe2000001140a */
[----:B------:R-:W-:Y:S01]  /*1190*/  IMAD.IADD R3, R14, 0x1, -R2 ;  /* 0x000000010e037824 */ /* 0x000fe200078e0a02 */
[----:B------:R-:W-:-:S02]  /*11a0*/  LOP3.LUT R6, R10, 0xfffffff8, RZ, 0xc0, !PT ;  /* 0xfffffff80a067812 */ /* 0x000fc400078ec0ff */
[----:B------:R-:W-:Y:S01]  /*11b0*/  LEA.HI R0, R0, R4, RZ, 0x1 ;  /* 0x0000000400007211 */ /* 0x000fe200078f08ff */
[----:B------:R-:W-:Y:S02]  /*11c0*/  IMAD.SHL.U32 R5, R246, 0x40, RZ ;  /* 0x00000040f6057824 */ /* 0x000fe400078e00ff */
[----:B------:R-:W-:Y:S01]  /*11d0*/  IMAD.IADD R7, R14, 0x1, -R6 ;  /* 0x000000010e077824 */ /* 0x000fe200078e0a06 */
[----:B------:R-:W-:Y:S02]  /*11e0*/  SHF.R.S32.HI R6, RZ, 0x1f, R3 ;  /* 0x0000001fff067819 */ /* 0x000fe40000011403 */
[----:B------:R-:W-:Y:S01]  /*11f0*/  LOP3.LUT R2, R0, 0xfffffffe, RZ, 0xc0, !PT ;  /* 0xfffffffe00027812 */ /* 0x000fe200078ec0ff */
[----:B------:R-:W-:Y:S01]  /*1200*/  IMAD.SHL.U32 R234, R7, 0x8, RZ ;  /* 0x0000000807ea7824 */ /* 0x000fe200078e00ff */
[----:B------:R-:W-:Y:S02]  /*1210*/  LOP3.LUT R0, R5, 0x1c0, RZ, 0xc0, !PT ;  /* 0x000001c005007812 */ /* 0x000fe400078ec0ff */
[----:B------:R-:W-:Y:S01]  /*1220*/  LEA.HI R178, R6, R3, RZ, 0x3 ;  /* 0x0000000306b27211 */ /* 0x000fe200078f18ff */
[----:B------:R-:W-:Y:S01]  /*1230*/  IMAD.IADD R8, R4, 0x1, -R2 ;  /* 0x0000000104087824 */ /* 0x000fe200078e0a02 */
[----:B------:R-:W-:-:S02]  /*1240*/  SHF.R.U32.HI R5, RZ, 0x3, R0 ;  /* 0x00000003ff057819 */ /* 0x000fc40000011600 */
[----:B------:R-:W-:Y:S01]  /*1250*/  LOP3.LUT R2, R0, 0x38, R234, 0xf8, !PT ;  /* 0x0000003800027812 */ /* 0x000fe200078ef8ea */
[----:B------:R-:W-:Y:S01]  /*1260*/  IMAD.SHL.U32 R0, R7, 0x40, RZ ;  /* 0x0000004007007824 */ /* 0x000fe200078e00ff */
[C---:B------:R-:W-:Y:S01]  /*1270*/  LOP3.LUT R4, R178.reuse, 0xfffffff8, RZ, 0xc0, !PT ;  /* 0xfffffff8b2047812 */ /* 0x040fe200078ec0ff */
[----:B------:R-:W-:Y:S01]  /*1280*/  IMAD.SHL.U32 R178, R178, 0x40, RZ ;  /* 0x00000040b2b27824 */ /* 0x000fe200078e00ff */
[----:B------:R-:W-:Y:S02]  /*1290*/  LEA.HI R7, R11, R14, RZ, 0x5 ;  /* 0x0000000e0b077211 */ /* 0x000fe400078f28ff */
[----:B------:R-:W-:Y:S01]  /*12a0*/  LOP3.LUT R0, R0, 0x1c0, RZ, 0xc0, !PT ;  /* 0x000001c000007812 */ /* 0x000fe200078ec0ff */
[----:B------:R-:W-:Y:S01]  /*12b0*/  IMAD.IADD R6, R3, 0x1, -R4 ;  /* 0x0000000103067824 */ /* 0x000fe200078e0a04 */
[----:B------:R-:W-:Y:S02]  /*12c0*/  LOP3.LUT R4, R7, 0xffffffe0, RZ, 0xc0, !PT ;  /* 0xffffffe007047812 */ /* 0x000fe400078ec0ff */
[----:B------:R-:W-:-:S02]  /*12d0*/  LOP3.LUT R3, R0, 0x8, R10, 0xf8, !PT ;  /* 0x0000000800037812 */ /* 0x000fc400078ef80a */
[----:B------:R-:W-:Y:S01]  /*12e0*/  LOP3.LUT R9, R2, R5, RZ, 0x3c, !PT ;  /* 0x0000000502097212 */ /* 0x000fe200078e3cff */
[----:B------:R-:W-:Y:S01]  /*12f0*/  IMAD.IADD R13, R14, 0x1, -R4 ;  /* 0x000000010e0d7824 */ /* 0x000fe200078e0a04 */
[----:B------:R-:W-:Y:S02]  /*1300*/  SHF.R.U32.HI R0, RZ, 0x3, R0 ;  /* 0x00000003ff007819 */ /* 0x000fe40000011600 */
[--C-:B------:R-:W-:Y:S02]  /*1310*/  SHF.R.S32.HI R244, RZ, 0x5, R7.reuse ;  /* 0x00000005fff47819 */ /* 0x100fe40000011407 */
[----:B------:R-:W-:Y:S02]  /*1320*/  SHF.R.S32.HI R2, RZ, 0x1f, R7 ;  /* 0x0000001fff027819 */ /* 0x000fe40000011407 */
[----:B------:R-:W-:Y:S01]  /*1330*/  LOP3.LUT R7, R3, R0, RZ, 0x3c, !PT ;  /* 0x0000000003077212 */ /* 0x000fe200078e3cff */
[----:B------:R-:W-:Y:S01]  /*1340*/  IMAD.SHL.U32 R3, R6, 0x40, RZ ;  /* 0x0000004006037824 */ /* 0x000fe200078e00ff */
[----:B------:R-:W-:Y:S01]  /*1350*/  LEA.HI R0, R2, R244, RZ, 0x3 ;  /* 0x000000f402007211 */ /* 0x000fe200078f18ff */
[----:B------:R-:W-:Y:S01]  /*1360*/  IMAD.SHL.U32 R15, R244, 0x400, RZ ;  /* 0x00000400f40f7824 */ /* 0x000fe200078e00ff */
[----:B------:R-:W-:-:S02]  /*1370*/  SHF.R.S32.HI R2, RZ, 0x1f, R13 ;  /* 0x0000001fff027819 */ /* 0x000fc4000001140d */
[----:B------:R-:W-:Y:S02]  /*1380*/  LOP3.LUT R4, R0, 0xffffff8, RZ, 0xc0, !PT ;  /* 0x0ffffff800047812 */ /* 0x000fe400078ec0ff */
[----:B------:R-:W-:Y:S01]  /*1390*/  LEA.HI R10, R2, R13, RZ, 0x2 ;  /* 0x0000000d020a7211 */ /* 0x000fe200078f10ff */
[----:B------:R-:W-:Y:S01]  /*13a0*/  IMAD.SHL.U32 R2, R8, 0x8, RZ ;  /* 0x0000000808027824 */ /* 0x000fe200078e00ff */
[----:B------:R-:W-:Y:S01]  /*13b0*/  LOP3.LUT R0, R3, 0x1c0, RZ, 0xc0, !PT ;  /* 0x000001c003007812 */ /* 0x000fe200078ec0ff */
[----:B------:R-:W-:Y:S01]  /*13c0*/  IMAD.IADD R4, R244, 0x1, -R4 ;  /* 0x00000001f4047824 */ /* 0x000fe200078e0a04 */
[----:B------:R-:W-:Y:S02]  /*13d0*/  SHF.R.S32.HI R3, RZ, 0x2, R10 ;  /* 0x00000002ff037819 */ /* 0x000fe4000001140a */
[----:B------:R-:W-:Y:S02]  /*13e0*/  LOP3.LUT R2, R0, 0x8, R2, 0xf8, !PT ;  /* 0x0000000800027812 */ /* 0x000fe400078ef802 */
[----:B------:R-:W-:Y:S01]  /*13f0*/  SHF.R.U32.HI R0, RZ, 0x3, R0 ;  /* 0x00000003ff007819 */ /* 0x000fe20000011600 */
[----:B------:R-:W-:Y:S01]  /*1400*/  IMAD R12, R4, 0x10, R3 ;  /* 0x00000010040c7824 */ /* 0x000fe200078e0203 */
[----:B------:R-:W-:-:S02]  /*1410*/  LOP3.LUT R178, R178, 0xfffffe00, RZ, 0xc0, !PT ;  /* 0xfffffe00b2b27812 */ /* 0x000fc400078ec0ff */
[----:B------:R-:W-:Y:S01]  /*1420*/  LOP3.LUT R2, R2, R0, RZ, 0x3c, !PT ;  /* 0x0000000002027212 */ /* 0x000fe200078e3cff */
[----:B------:R-:W-:Y:S01]  /*1430*/  IMAD R0, R8, 0x200, R7 ;  /* 0x0000020008007824 */ /* 0x000fe200078e0207 */
[----:B------:R-:W-:Y:S01]  /*1440*/  LEA.HI R3, R11, R14, RZ, 0x2 ;  /* 0x0000000e0b037211 */ /* 0x000fe200078f10ff */
[----:B------:R-:W-:Y:S01]  /*1450*/  STL [R1+0x124], R12 ;  /* 0x0001240c01007387 */ /* 0x000fe20000100800 */
[CC--:B------:R-:W-:Y:S02]  /*1460*/  IADD3 R172, R2.reuse, R178.reuse, R15 ;  /* 0x000000b202ac7210 */ /* 0x0c0fe40007ffe00f */
[----:B------:R-:W-:Y:S02]  /*1470*/  LOP3.LUT R178, R2, R178, RZ, 0xfc, !PT ;  /* 0x000000b202b27212 */ /* 0x000fe400078efcff */
[--C-:B------:R-:W-:Y:S02]  /*1480*/  SHF.R.S32.HI R211, RZ, 0x2, R3.reuse ;  /* 0x00000002ffd37819 */ /* 0x100fe40000011403 */
[----:B------:R-:W-:-:S02]  /*1490*/  SHF.R.S32.HI R2, RZ, 0x1f, R3 ;  /* 0x0000001fff027819 */ /* 0x000fc40000011403 */
[----:B------:R-:W-:Y:S02]  /*14a0*/  LOP3.LUT R3, R3, 0xfffffffc, RZ, 0xc0, !PT ;  /* 0xfffffffc03037812 */ /* 0x000fe400078ec0ff */
[----:B------:R-:W-:Y:S02]  /*14b0*/  LEA.HI R2, R2, R211, RZ, 0x3 ;  /* 0x000000d302027211 */ /* 0x000fe400078f18ff */
[----:B------:R-:W-:Y:S01]  /*14c0*/  LOP3.LUT R4, R10, 0x7ffffffc, RZ, 0xc0, !PT ;  /* 0x7ffffffc0a047812 */ /* 0x000fe200078ec0ff */
[----:B------:R-:W-:Y:S01]  /*14d0*/  IMAD.IADD R239, R14, 0x1, -R3 ;  /* 0x000000010eef7824 */ /* 0x000fe200078e0a03 */
[----:B------:R-:W-:Y:S02]  /*14e0*/  LOP3.LUT R3, R2, 0xfffffff8, RZ, 0xc0, !PT ;  /* 0xfffffff802037812 */ /* 0x000fe400078ec0ff */
[----:B------:R-:W-:Y:S01]  /*14f0*/  LEA.HI R5, R11, R14, RZ, 0x6 ;  /* 0x0000000e0b057211 */ /* 0x000fe200078f30ff */
[C---:B------:R-:W-:Y:S01]  /*1500*/  IMAD.SHL.U32 R106, R239.reuse, 0x8, RZ ;  /* 0x00000008ef6a7824 */ /* 0x040fe200078e00ff */
[----:B------:R-:W-:Y:S01]  /*1510*/  LEA.HI R2, R239, R239, RZ, 0x1 ;  /* 0x000000efef027211 */ /* 0x000fe200078f08ff */
[----:B------:R-:W-:Y:S01]  /*1520*/  IMAD.IADD R4, R13, 0x1, -R4 ;  /* 0x000000010d047824 */ /* 0x000fe200078e0a04 */
[----:B------:R-:W-:Y:S01]  /*1530*/  R2P PR, R6, 0x6 ;  /* 0x0000000606007804 */ /* 0x000fe20000000000 */
[----:B------:R-:W-:Y:S01]  /*1540*/  IMAD.IADD R238, R211, 0x1, -R3 ;  /* 0x00000001d3ee7824 */ /* 0x000fe200078e0a03 */
[----:B------:R-:W-:Y:S01]  /*1550*/  IADD3 R110, R106, 0x20, RZ ;  /* 0x000000206a6e7810 */ /* 0x000fe20007ffe0ff */
[----:B------:R-:W-:Y:S01]  /*1560*/  IMAD.SHL.U32 R5, R5, 0x8, RZ ;  /* 0x0000000805057824 */ /* 0x000fe200078e00ff */
[----:B------:R-:W-:Y:S01]  /*1570*/  LOP3.LUT R2, R2, 0x1ffffffe, RZ, 0xc0, !PT ;  /* 0x1ffffffe02027812 */ /* 0x000fe200078ec0ff */
[----:B------:R-:W-:Y:S01]  /*1580*/  IMAD.SHL.U32 R28, R4, 0x2, RZ ;  /* 0x00000002041c7824 */ /* 0x000fe200078e00ff */
[----:B------:R-:W-:Y:S01]  /*1590*/  SHF.R.S32.HI R3, RZ, 0x1f, R110 ;  /* 0x0000001fff037819 */ /* 0x000fe2000001146e */
[----:B------:R-:W-:Y:S01]  /*15a0*/  IMAD.MOV.U32 R6, RZ, RZ, 0x40 ;  /* 0x00000040ff067424 */ /* 0x000fe200078e00ff */
[----:B------:R-:W-:Y:S01]  /*15b0*/  LOP3.LUT R9, R9, 0x7ffffe00, R5, 0xf8, !PT ;  /* 0x7ffffe0009097812 */ /* 0x000fe200078ef805 */
[----:B------:R-:W-:Y:S01]  /*15c0*/  IMAD.IADD R5, R239, 0x1, -R2 ;  /* 0x00000001ef057824 */ /* 0x000fe200078e0a02 */
[----:B------:R-:W-:Y:S01]  /*15d0*/  LEA.HI R3, R3, R110, RZ, 0x3 ;  /* 0x0000006e03037211 */ /* 0x000fe200078f18ff */
[----:B------:R-:W-:Y:S01]  /*15e0*/  STL [R1+0xc8], R28 ;  /* 0x0000c81c01007387 */ /* 0x000fe20000100800 */
[C---:B------:R-:W-:Y:S01]  /*15f0*/  IADD3 R27, R28.reuse, 0x8, RZ ;  /* 0x000000081c1b7810 */ /* 0x040fe20007ffe0ff */
[----:B------:R-:W-:Y:S01]  /*1600*/  IMAD R4, R5, 0x8, R12 ;  /* 0x0000000805047824 */ /* 0x000fe200078e020c */
[C---:B------:R-:W-:Y:S01]  /*1610*/  IADD3 R26, R28.reuse, 0x10, RZ ;  /* 0x000000101c1a7810 */ /* 0x040fe20007ffe0ff */
[----:B------:R-:W-:Y:S01]  /*1620*/  IMAD.SHL.U32 R111, R9, 0x2, RZ ;  /* 0x00000002096f7824 */ /* 0x000fe200078e00ff */
[----:B------:R-:W-:Y:S01]  /*1630*/  LOP3.LUT R210, R3, 0xfffffff8, RZ, 0xc0, !PT ;  /* 0xfffffff803d27812 */ /* 0x000fe200078ec0ff */
[----:B------:R-:W-:Y:S01]  /*1640*/  STL [R1+0xc0], R27 ;  /* 0x0000c01b01007387 */ /* 0x000fe20000100800 */
[----:B------:R-:W-:Y:S01]  /*1650*/  SHF.R.S32.HI R3, RZ, 0x1f, R27 ;  /* 0x0000001fff037819 */ /* 0x000fe2000001141b */
[----:B------:R-:W-:Y:S01]  /*1660*/  IMAD.SHL.U32 R108, R239, 0x4, RZ ;  /* 0x00000004ef6c7824 */ /* 0x000fe200078e00ff */
[----:B------:R-:W-:Y:S01]  /*1670*/  IADD3 R25, R28, 0x18, RZ ;  /* 0x000000181c197810 */ /* 0x000fe20007ffe0ff */
[----:B------:R-:W-:Y:S01]  /*1680*/  STL [R1+0x128], R4 ;  /* 0x0001280401007387 */ /* 0x000fe20000100800 */
[----:B------:R-:W-:-:S02]  /*1690*/  SHF.R.S32.HI R5, RZ, 0x1f, R26 ;  /* 0x0000001fff057819 */ /* 0x000fc4000001141a */
[C---:B------:R-:W-:Y:S01]  /*16a0*/  IADD3 R24, R28.reuse, 0x20, RZ ;  /* 0x000000201c187810 */ /* 0x040fe20007ffe0ff */
[----:B------:R1:W-:Y:S01]  /*16b0*/  STL [R1+0x120], R3 ;  /* 0x0001200301007387 */ /* 0x0003e20000100800 */
[----:B------:R-:W-:Y:S02]  /*16c0*/  IADD3 R23, R28, 0x28, RZ ;  /* 0x000000281c177810 */ /* 0x000fe40007ffe0ff */
[----:B------:R-:W-:Y:S01]  /*16d0*/  LEA R177, R0, 0xc100, 0x1 ;  /* 0x0000c10000b17811 */ /* 0x000fe200078e08ff */
[----:B------:R2:W-:Y:S01]  /*16e0*/  STL [R1+0x11c], R5 ;  /* 0x00011c0501007387 */ /* 0x0005e20000100800 */
[----:B------:R-:W-:Y:S02]  /*16f0*/  SEL R0, R6, 0xffffffc0, !P2 ;  /* 0xffffffc006007807 */ /* 0x000fe40005000000 */
[----:B------:R-:W-:Y:S01]  /*1700*/  IADD3 R252, R28, 0x30, RZ ;  /* 0x000000301cfc7810 */ /* 0x000fe20007ffe0ff */
[----:B------:R-:W-:Y:S01]  /*1710*/  STL [R1+0xbc], R26 ;  /* 0x0000bc1a01007387 */ /* 0x000fe20000100800 */
[----:B------:R-:W-:-:S02]  /*1720*/  SHF.R.S32.HI R6, RZ, 0x1f, R24 ;  /* 0x0000001fff067819 */ /* 0x000fc40000011418 */
[C---:B------:R-:W-:Y:S01]  /*1730*/  IADD3 R20, R28.reuse, 0x48, RZ ;  /* 0x000000481c147810 */ /* 0x040fe20007ffe0ff */
        /* <DEDUP_REMOVED lines=8> */
[----:B------:R-:W-:Y:S01]  /*17c0*/  IADD3 R15, R28, 0x78, RZ ;  /* 0x000000781c0f7810 */ /* 0x000fe20007ffe0ff */
[----:B------:R-:W-:Y:S01]  /*17d0*/  STL [R1+0xb0], R23 ;  /* 0x0000b01701007387 */ /* 0x000fe20000100800 */
[----:B-1----:R-:W-:Y:S02]  /*17e0*/  SHF.R.S32.HI R3, RZ, 0x1f, R25 ;  /* 0x0000001fff037819 */ /* 0x002fe40000011419 */
[----:B------:R-:W-:Y:S01]  /*17f0*/  IADD3 R107, R106, 0x40, RZ ;  /* 0x000000406a6b7810 */ /* 0x000fe20007ffe0ff */
[----:B------:R-:W-:Y:S01]  /*1800*/  STL [R1+0xac], R22 ;  /* 0x0000ac1601007387 */ /* 0x000fe20000100800 */
[----:B--2---:R-:W-:Y:S02]  /*1810*/  SHF.R.S32.HI R5, RZ, 0x1f, R23 ;  /* 0x0000001fff057819 */ /* 0x004fe40000011417 */
[C---:B------:R-:W-:Y:S01]  /*1820*/  IADD3 R17, R28.reuse, 0x68, RZ ;  /* 0x000000681c117810 */ /* 0x040fe20007ffe0ff */
[----:B------:R1:W-:Y:S01]  /*1830*/  STL [R1+0x118], R3 ;  /* 0x0001180301007387 */ /* 0x0003e20000100800 */
[----:B------:R-:W-:-:S02]  /*1840*/  IADD3 R16, R28, 0x70, RZ ;  /* 0x000000701c107810 */ /* 0x000fc40007ffe0ff */
[----:B------:R-:W-:Y:S01]  /*1850*/  IADD3 R12, R28, 0x90, RZ ;  /* 0x000000901c0c7810 */ /* 0x000fe20007ffe0ff */
[----:B------:R2:W-:Y:S01]  /*1860*/  STL [R1+0x110], R5 ;  /* 0x0001100501007387 */ /* 0x0005e20000100800 */
[----:B------:R-:W-:Y:S02]  /*1870*/  SHF.R.S32.HI R2, RZ, 0x1f, R107 ;  /* 0x0000001fff027819 */ /* 0x000fe4000001146b */
[----:B------:R-:W-:Y:S01]  /*1880*/  SEL R176, R176, 0xffffffe0, !P1 ;  /* 0xffffffe0b0b07807 */ /* 0x000fe20004800000 */
[----:B------:R-:W-:Y:S01]  /*1890*/  STL [R1+0xa8], R21 ;  /* 0x0000a81501007387 */ /* 0x000fe20000100800 */
[----:B---3--:R-:W-:Y:S02]  /*18a0*/  SHF.R.S32.HI R6, RZ, 0x1f, R22 ;  /* 0x0000001fff067819 */ /* 0x008fe40000011416 */
[----:B------:R-:W-:Y:S01]  /*18b0*/  LEA.HI R2, R2, R107, RZ, 0x3 ;  /* 0x0000006b02027211 */ /* 0x000fe200078f18ff */
[----:B------:R-:W-:Y:S01]  /*18c0*/  STL [R1+0xa4], R20 ;  /* 0x0000a41401007387 */ /* 0x000fe20000100800 */
[----:B------:R-:W-:-:S02]  /*18d0*/  IADD3 R14, R28, 0x80, RZ ;  /* 0x000000801c0e7810 */ /* 0x000fc40007ffe0ff */
[C---:B------:R-:W-:Y:S01]  /*18e0*/  IADD3 R13, R28.reuse, 0x88, RZ ;  /* 0x000000881c0d7810 */ /* 0x040fe20007ffe0ff */
[----:B------:R3:W-:Y:S01]  /*18f0*/  STL [R1+0x10c], R6 ;  /* 0x00010c0601007387 */ /* 0x0007e20000100800 */
[----:B------:R-:W-:Y:S02]  /*1900*/  IADD3 R7, R28, 0xa8, RZ ;  /* 0x000000a81c077810 */ /* 0x000fe40007ffe0ff */
[----:B------:R-:W-:Y:S01]  /*1910*/  LEA R172, R172, 0x18100, 0x1 ;  /* 0x00018100acac7811 */ /* 0x000fe200078e08ff */
[----:B------:R-:W-:Y:S01]  /*1920*/  STL [R1+0xa0], R19 ;  /* 0x0000a01301007387 */ /* 0x000fe20000100800 */
[----:B------:R-:W-:Y:S02]  /*1930*/  LEA R178, R178, 0x100, 0x1 ;  /* 0x00000100b2b27811 */ /* 0x000fe400078e08ff */
[----:B------:R-:W-:Y:S01]  /*1940*/  LOP3.LUT R209, R2, 0xfffffff8, RZ, 0xc0, !PT ;  /* 0xfffffff802d17812 */ /* 0x000fe200078ec0ff */
[----:B------:R-:W-:Y:S01]  /*1950*/  IMAD.IADD R173, R172, 0x1, R176 ;  /* 0x00000001acad7824 */ /* 0x000fe200078e02b0 */
[----:B-1----:R-:W-:Y:S01]  /*1960*/  SHF.R.S32.HI R3, RZ, 0x1f, R252 ;  /* 0x0000001fff037819 */ /* 0x002fe200000114fc */
[----:B------:R-:W-:Y:S01]  /*1970*/  IMAD.IADD R241, R176, 0x1, R178 ;  /* 0x00000001b0f17824 */ /* 0x000fe200078e02b2 */
[----:B------:R-:W-:Y:S01]  /*1980*/  SHF.R.S32.HI R3, RZ, 0x1f, R20 ;  /* 0x0000001fff037819 */ /* 0x000fe20000011414 */
[----:B------:R-:W-:Y:S01]  /*1990*/  IMAD.IADD R179, R0, 0x1, R178 ;  /* 0x0000000100b37824 */ /* 0x000fe200078e02b2 */
[----:B--2---:R-:W-:Y:S01]  /*19a0*/  SHF.R.S32.HI R5, RZ, 0x1f, R21 ;  /* 0x0000001fff057819 */ /* 0x004fe20000011415 */
[--C-:B------:R-:W-:Y:S01]  /*19b0*/  IMAD.IADD R175, R172, 0x1, R0.reuse ;  /* 0x00000001acaf7824 */ /* 0x100fe200078e0200 */
[C---:B------:R-:W-:Y:S01]  /*19c0*/  IADD3 R2, R28.reuse, 0xb8, RZ ;  /* 0x000000b81c027810 */ /* 0x040fe20007ffe0ff */
[----:B------:R1:W-:Y:S01]  /*19d0*/  STL [R1+0x104], R3 ;  /* 0x0001040301007387 */ /* 0x0003e20000100800 */
[C---:B------:R-:W-:Y:S01]  /*19e0*/  IADD3 R9, R28.reuse, 0x98, RZ ;  /* 0x000000981c097810 */ /* 0x040fe20007ffe0ff */
[----:B------:R-:W-:Y:S01]  /*19f0*/  IMAD.IADD R174, R173, 0x1, R0 ;  /* 0x00000001adae7824 */ /* 0x000fe200078e0200 */
[C---:B------:R-:W-:Y:S01]  /*1a00*/  IADD3 R8, R28.reuse, 0xa0, RZ ;  /* 0x000000a01c087810 */ /* 0x040fe20007ffe0ff */
[----:B------:R2:W-:Y:S01]  /*1a10*/  STL [R1+0x108], R5 ;  /* 0x0001080501007387 */ /* 0x0005e20000100800 */
[----:B------:R-:W-:Y:S01]  /*1a20*/  IADD3 R4, R28, 0xb0, RZ ;  /* 0x000000b01c047810 */ /* 0x000fe20007ffe0ff */
[----:B------:R-:W-:Y:S01]  /*1a30*/  IMAD.IADD R0, R0, 0x1, R241 ;  /* 0x0000000100007824 */ /* 0x000fe200078e02f1 */
[----:B------:R-:W-:Y:S01]  /*1a40*/  IADD3 R204, R106, 0x60, RZ ;  /* 0x000000606acc7810 */ /* 0x000fe20007ffe0ff */
[----:B------:R4:W-:Y:S01]  /*1a50*/  STL [R1+0x70], R2 ;  /* 0x0000700201007387 */ /* 0x0009e20000100800 */
[----:B---3--:R-:W-:Y:S01]  /*1a60*/  SHF.R.S32.HI R6, RZ, 0x1f, R19 ;  /* 0x0000001fff067819 */ /* 0x008fe20000011413 */
[----:B------:R-:W-:Y:S01]  /*1a70*/  IMAD.IADD R247, R176, 0x1, R179 ;  /* 0x00000001b0f77824 */ /* 0x000fe200078e02b3 */
[C---:B------:R-:W-:Y:S01]  /*1a80*/  IADD3 R203, R106.reuse, 0x80, RZ ;  /* 0x000000806acb7810 */ /* 0x040fe20007ffe0ff */
[----:B------:R-:W-:Y:S01]  /*1a90*/  STL [R1+0x9c], R18 ;  /* 0x00009c1201007387 */ /* 0x000fe20000100800 */
[----:B------:R-:W-:-:S02]  /*1aa0*/  IADD3 R202, R106, 0xa0, RZ ;  /* 0x000000a06aca7810 */ /* 0x000fc40007ffe0ff */
[C---:B------:R-:W-:Y:S01]  /*1ab0*/  IADD3 R236, R234.reuse, 0x40, RZ ;  /* 0x00000040eaec7810 */ /* 0x040fe20007ffe0ff */
[----:B------:R3:W-:Y:S01]  /*1ac0*/  STL [R1+0x100], R6 ;  /* 0x0001000601007387 */ /* 0x0007e20000100800 */
[----:B------:R-:W-:Y:S02]  /*1ad0*/  IADD3 R237, R234, 0x80, RZ ;  /* 0x00000080eaed7810 */ /* 0x000fe40007ffe0ff */
[----:B------:R-:W-:Y:S01]  /*1ae0*/  SHF.R.S32.HI R235, RZ, 0x1f, R234 ;  /* 0x0000001fffeb7819 */ /* 0x000fe200000114ea */
[----:B------:R-:W-:Y:S01]  /*1af0*/  STL [R1+0x98], R17 ;  /* 0x0000981101007387 */ /* 0x000fe20000100800 */
[----:B------:R-:W-:Y:S02]  /*1b00*/  SHF.R.S32.HI R228, RZ, 0x1f, R106 ;  /* 0x0000001fffe47819 */ /* 0x000fe4000001146a */
[----:B------:R-:W-:Y:S01]  /*1b10*/  SHF.R.S32.HI R233, RZ, 0x1f, R204 ;  /* 0x0000001fffe97819 */ /* 0x000fe200000114cc */
[----:B------:R-:W-:Y:S01]  /*1b20*/  STL [R1+0x94], R16 ;  /* 0x0000941001007387 */ /* 0x000fe20000100800 */
[----:B-1----:R-:W-:-:S02]  /*1b30*/  SHF.R.S32.HI R3, RZ, 0x1f, R251 ;  /* 0x0000001fff037819 */ /* 0x002fc400000114fb */
[----:B------:R-:W-:Y:S01]  /*1b40*/  SHF.R.S32.HI R3, RZ, 0x1f, R15 ;  /* 0x0000001fff037819 */ /* 0x000fe2000001140f */
[----:B------:R-:W-:Y:S01]  /*1b50*/  STL [R1+0x90], R15 ;  /* 0x0000900f01007387 */ /* 0x000fe20000100800 */
[----:B--2---:R-:W-:Y:S02]  /*1b60*/  SHF.R.S32.HI R5, RZ, 0x1f, R18 ;  /* 0x0000001fff057819 */ /* 0x004fe40000011412 */
[----:B------:R-:W-:Y:S01]  /*1b70*/  SHF.R.S32.HI R232, RZ, 0x1f, R203 ;  /* 0x0000001fffe87819 */ /* 0x000fe200000114cb */
[----:B------:R1:W-:Y:S01]  /*1b80*/  STL [R1+0xf0], R3 ;  /* 0x0000f00301007387 */ /* 0x0003e20000100800 */
[----:B----4-:R-:W-:Y:S02]  /*1b90*/  SHF.R.S32.HI R2, RZ, 0x1f, R2 ;  /* 0x0000001fff027819 */ /* 0x010fe40000011402 */
[----:B------:R-:W-:Y:S01]  /*1ba0*/  SHF.R.S32.HI R231, RZ, 0x1f, R202 ;  /* 0x0000001fffe77819 */ /* 0x000fe200000114ca */
[----:B------:R2:W-:Y:S01]  /*1bb0*/  STL [R1+0xfc], R5 ;  /* 0x0000fc0501007387 */ /* 0x0005e20000100800 */
[----:B------:R-:W-:-:S02]  /*1bc0*/  SHF.R.S32.HI R243, RZ, 0x1f, R236 ;  /* 0x0000001ffff37819 */ /* 0x000fc400000114ec */
[----:B------:R-:W-:Y:S01]  /*1bd0*/  SHF.R.S32.HI R242, RZ, 0x1f, R237 ;  /* 0x0000001ffff27819 */ /* 0x000fe200000114ed */
[----:B------:R-:W-:Y:S01]  /*1be0*/  STL [R1+0x8c], R14 ;  /* 0x00008c0e01007387 */ /* 0x000fe20000100800 */
[----:B---3--:R-:W-:Y:S02]  /*1bf0*/  SHF.R.S32.HI R6, RZ, 0x1f, R17 ;  /* 0x0000001fff067819 */ /* 0x008fe40000011411 */
[C---:B------:R-:W-:Y:S01]  /*1c00*/  IADD3 R11, R111.reuse, 0xc100, RZ ;  /* 0x0000c1006f0b7810 */ /* 0x040fe20007ffe0ff */
[----:B------:R-:W-:Y:S01]  /*1c10*/  STL [R1+0x88], R13 ;  /* 0x0000880d01007387 */ /* 0x000fe20000100800 */
[----:B------:R-:W-:Y:S02]  /*1c20*/  IADD3 R10, R111, 0x100, RZ ;  /* 0x000001006f0a7810 */ /* 0x000fe40007ffe0ff */
[----:B------:R-:W-:Y:S01]  /*1c30*/  SHF.R.S32.HI R230, RZ, 0x1f, R210 ;  /* 0x0000001fffe67819 */ /* 0x000fe200000114d2 */
[----:B------:R3:W-:Y:S01]  /*1c40*/  STL [R1+0xf8], R6 ;  /* 0x0000f80601007387 */ /* 0x0007e20000100800 */
[----:B------:R-:W-:-:S03]  /*1c50*/  SHF.R.S32.HI R229, RZ, 0x1f, R209 ;  /* 0x0000001fffe57819 */ /* 0x000fc600000114d1 */
[----:B------:R-:W-:Y:S04]  /*1c60*/  STL [R1+0x84], R12 ;  /* 0x0000840c01007387 */ /* 0x000fe80000100800 */
[----:B------:R-:W-:Y:S01]  /*1c70*/  STL [R1+0x80], R9 ;  /* 0x0000800901007387 */ /* 0x000fe20000100800 */
[----:B-1----:R-:W-:-:S03]  /*1c80*/  SHF.R.S32.HI R3, RZ, 0x1f, R12 ;  /* 0x0000001fff037819 */ /* 0x002fc6000001140c */
[----:B------:R-:W-:Y:S01]  /*1c90*/  STL [R1+0x7c], R8 ;  /* 0x00007c0801007387 */ /* 0x000fe20000100800 */
[----:B--2---:R-:W-:-:S03]  /*1ca0*/  SHF.R.S32.HI R5, RZ, 0x1f, R16 ;  /* 0x0000001fff057819 */ /* 0x004fc60000011410 */
[----:B------:R1:W-:Y:S04]  /*1cb0*/  STL [R1+0xe4], R3 ;  /* 0x0000e40301007387 */ /* 0x0003e80000100800 */
[----:B------:R2:W-:Y:S04]  /*1cc0*/  STL [R1+0xf4], R5 ;  /* 0x0000f40501007387 */ /* 0x0005e80000100800 */
[----:B------:R-:W-:Y:S01]  /*1cd0*/  STL [R1+0x78], R7 ;  /* 0x0000780701007387 */ /* 0x000fe20000100800 */
[----:B---3--:R-:W-:-:S03]  /*1ce0*/  SHF.R.S32.HI R6, RZ, 0x1f, R14 ;  /* 0x0000001fff067819 */ /* 0x008fc6000001140e */
[----:B------:R-:W-:Y:S04]  /*1cf0*/  STL [R1+0x74], R4 ;  /* 0x0000740401007387 */ /* 0x000fe80000100800 */
[----:B------:R3:W-:Y:S04]  /*1d00*/  STL [R1+0xec], R6 ;  /* 0x0000ec0601007387 */ /* 0x0007e80000100800 */
[----:B------:R-:W-:Y:S04]  /*1d10*/  STL [R1+0xd0], R2 ;  /* 0x0000d00201007387 */ /* 0x000fe80000100800 */
[----:B------:R-:W-:Y:S01]  /*1d20*/  STL [R1+0xcc], R0 ;  /* 0x0000cc0001007387 */ /* 0x000fe20000100800 */
[----:B-1----:R-:W-:-:S02]  /*1d30*/  SHF.R.S32.HI R3, RZ, 0x1f, R7 ;  /* 0x0000001fff037819 */ /* 0x002fc40000011407 */
[----:B--2---:R-:W-:-:S03]  /*1d40*/  SHF.R.S32.HI R5, RZ, 0x1f, R13 ;  /* 0x0000001fff057819 */ /* 0x004fc6000001140d */
[----:B------:R1:W-:Y:S04]  /*1d50*/  STL [R1+0xd8], R3 ;  /* 0x0000d80301007387 */ /* 0x0003e80000100800 */
[----:B------:R2:W-:Y:S01]  /*1d60*/  STL [R1+0xe8], R5 ;  /* 0x0000e80501007387 */ /* 0x0005e20000100800 */
[----:B---3--:R-:W-:-:S05]  /*1d70*/  SHF.R.S32.HI R6, RZ, 0x1f, R9 ;  /* 0x0000001fff067819 */ /* 0x008fca0000011409 */
[----:B------:R3:W-:Y:S01]  /*1d80*/  STL [R1+0xe0], R6 ;  /* 0x0000e00601007387 */ /* 0x0007e20000100800 */
[----:B-1----:R-:W-:Y:S02]  /*1d90*/  SHF.R.S32.HI R3, RZ, 0x1f, R4 ;  /* 0x0000001fff037819 */ /* 0x002fe40000011404 */
[----:B--2---:R-:W-:-:S03]  /*1da0*/  SHF.R.S32.HI R5, RZ, 0x1f, R8 ;  /* 0x0000001fff057819 */ /* 0x004fc60000011408 */
[----:B------:R3:W-:Y:S04]  /*1db0*/  STL [R1+0xd4], R3 ;  /* 0x0000d40301007387 */ /* 0x0007e80000100800 */
[----:B------:R3:W-:Y:S02]  /*1dc0*/  STL [R1+0xdc], R5 ;  /* 0x0000dc0501007387 */ /* 0x0007e40000100800 */
.L_x_2457:
[----:B------:R-:W-:Y:S01]  /*1dd0*/  ISETP.NE.U32.AND P0, PT, RZ, c[0x0][0x370], PT ;  /* 0x0000dc00ff007a0c */ /* 0x000fe20003f05070 */
[----:B------:R-:W-:Y:S01]  /*1de0*/  IMAD.MOV.U32 R18, RZ, RZ, 0x4 ;  /* 0x00000004ff127424 */ /* 0x000fe200078e00ff */
[----:B------:R-:W-:Y:S01]  /*1df0*/  ISETP.NE.U32.AND P4, PT, RZ, c[0x0][0x358], PT ;  /* 0x0000d600ff007a0c */ /* 0x000fe20003f85070 */
[----:B------:R-:W-:Y:S01]  /*1e00*/  IMAD.MOV.U32 R0, RZ, RZ, RZ ;  /* 0x000000ffff007224 */ /* 0x000fe200078e00ff */
[----:B------:R-:W-:Y:S01]  /*1e10*/  ISETP.NE.AND.EX P0, PT, RZ, c[0x0][0x374], PT, P0 ;  /* 0x0000dd00ff007a0c */ /* 0x000fe20003f05300 */
[----:B------:R-:W-:Y:S01]  /*1e20*/  IMAD.MOV.U32 R17, RZ, RZ, RZ ;  /* 0x000000ffff117224 */ /* 0x000fe200078e00ff */
[----:B------:R-:W-:Y:S01]  /*1e30*/  ISETP.NE.AND.EX P4, PT, RZ, c[0x0][0x35c], PT, P4 ;  /* 0x0000d700ff007a0c */ /* 0x000fe20003f85340 */
[----:B------:R-:W-:Y:S01]  /*1e40*/  IMAD.MOV.U32 R28, RZ, RZ, RZ ;  /* 0x000000ffff1c7224 */ /* 0x000fe200078e00ff */
[----:B------:R-:W-:Y:S01]  /*1e50*/  ISETP.NE.U32.AND P3, PT, RZ, c[0x0][0x350], PT ;  /* 0x0000d400ff007a0c */ /* 0x000fe20003f65070 */
[----:B---3--:R-:W-:Y:S01]  /*1e60*/  IMAD.WIDE R4, R227, R18, c[0x0][0x350] ;  /* 0x0000d400e3047625 */ /* 0x008fe200078e0212 */
        /* <DEDUP_REMOVED lines=19> */
[----:B------:R1:W5:Y:S02]  /*1fa0*/  @P1 LDG.E R15, [R12.64] ;  /* 0x0000000a0c0f1981 */ /* 0x000364000c1e1900 */
[----:B------:R-:W-:Y:S02]  /*1fb0*/  IMAD.U32 R27, RZ, RZ, UR4 ;  /* 0x00000004ff1b7e24 */ /* 0x000fe4000f8e00ff */
[----:B------:R-:W-:Y:S02]  /*1fc0*/  IMAD.MOV.U32 R198, RZ, RZ, c[0x0][0x228] ;  /* 0x00008a00ffc67624 */ /* 0x000fe400078e00ff */
[----:B-1----:R-:W-:-:S05]  /*1fd0*/  IMAD.U32 R12, RZ, RZ, UR7 ;  /* 0x00000007ff0c7e24 */ /* 0x002fca000f8e00ff */
[----:B------:R-:W-:-:S04]  /*1fe0*/  IADD3 R144, P0, R12, 0x48, RZ ;  /* 0x000000480c907810 */ /* 0x000fc80007f1e0ff */
        /* <DEDUP_REMOVED lines=15> */
.L_x_2257:
[----:B-----5:R1:W-:Y:S01]  /*20e0*/  STL [R1+0x58], R15 ;  /* 0x0000580f01007387 */ /* 0x0203e20000100800 */
[----:B------:R-:W-:-:S04]  /*20f0*/  ISETP.NE.U32.AND P0, PT, RZ, c[0x0][0x368], PT ;  /* 0x0000da00ff007a0c */ /* 0x000fc80003f05070 */
[----:B------:R-:W-:-:S13]  /*2100*/  ISETP.NE.AND.EX P0, PT, RZ, c[0x0][0x36c], PT, P0 ;  /* 0x0000db00ff007a0c */ /* 0x000fda0003f05300 */
[----:B------:R-:W-:Y:S05]  /*2110*/  @!P0 BRA `(.L_x_2258) ;  /* 0x0000003000008947 */ /* 0x000fea0003800000 */
[----:B------:R-:W-:-:S05]  /*2120*/  IMAD.WIDE R4, R227, R18, c[0x0][0x368] ;  /* 0x0000da00e3047625 */ /* 0x000fca00078e0212 */
[----:B------:R2:W5:Y:S01]  /*2130*/  LDG.E R27, [R4.64] ;  /* 0x0000000a041b7981 */ /* 0x000562000c1e1900 */
[----:B------:R-:W-:Y:S05]  /*2140*/  BRA `(.L_x_2259) ;  /* 0x0000004000007947 */ /* 0x000fea0003800000 */
.L_x_2258:
[----:B------:R-:W-:Y:S05]  /*2150*/  @!P3 BRA `(.L_x_2259) ;  /* 0x000000300000b947 */ /* 0x000fea0003800000 */
[----:B------:R2:W4:Y:S04]  /*2160*/  LDG.E R6, [R4.64] ;  /* 0x0000000a04067981 */ /* 0x000528000c1e1900 */
[----:B--2---:R-:W4:Y:S02]  /*2170*/  LDG.E R4, [R4.64+0x4] ;  /* 0x0000040a04047981 */ /* 0x004f24000c1e1900 */
[----:B----4-:R-:W-:Y:S02]  /*2180*/  IADD3 R27, -R6, R4, RZ ;  /* 0x00000004061b7210 */ /* 0x010fe40007ffe1ff */
.L_x_2259:
[----:B------:R-:W-:Y:S01]  /*2190*/  ISETP.NE.U32.AND P0, PT, RZ, c[0x0][0x378], PT ;  /* 0x0000de00ff007a0c */ /* 0x000fe20003f05070 */
[----:B------:R-:W4:Y:S03]  /*21a0*/  LDL R6, [R1+0xc4] ;  /* 0x0000c40001067983 */ /* 0x000f260000100800 */
[----:B------:R-:W-:Y:S01]  /*21b0*/  ISETP.NE.AND.EX P0, PT, RZ, c[0x0][0x37c], PT, P0 ;  /* 0x0000df00ff007a0c */ /* 0x000fe20003f05300 */
[----:B--23--:R2:W3:Y:S01]  /*21c0*/  @P4 LDG.E R5, [R2.64] ;  /* 0x0000000a02054981 */ /* 0x00c4e2000c1e1900 */
[----:B-----5:R-:W-:-:S03]  /*21d0*/  IMAD.MOV.U32 R24, RZ, RZ, R27 ;  /* 0x000000ffff187224 */ /* 0x020fc600078e001b */
[----:B------:R2:W3:Y:S08]  /*21e0*/  @P4 LDG.E R4, [R2.64+0x4] ;  /* 0x0000040a02044981 */ /* 0x0004f0000c1e1900 */
[----:B--2---:R-:W-:-:S05]  /*21f0*/  @P0 IMAD.WIDE R2, R227, R18, c[0x0][0x378] ;  /* 0x0000de00e3020625 */ /* 0x004fca00078e0212 */
[----:B------:R2:W3:Y:S01]  /*2200*/  @P0 LDG.E R24, [R2.64] ;  /* 0x0000000a02180981 */ /* 0x0004e2000c1e1900 */
[----:B------:R-:W-:-:S05]  /*2210*/  IMAD.IADD R14, R27, 0x1, -R0 ;  /* 0x000000011b0e7824 */ /* 0x000fca00078e0a00 */
[----:B------:R1:W-:Y:S01]  /*2220*/  STL [R1+0x5c], R14 ;  /* 0x00005c0e01007387 */ /* 0x0003e20000100800 */
[----:B--2---:R-:W-:-:S05]  /*2230*/  IMAD.MOV.U32 R2, RZ, RZ, c[0x0][0x2c4] ;  /* 0x0000b100ff027624 */ /* 0x004fca00078e00ff */
[----:B------:R-:W-:Y:S01]  /*2240*/  ISETP.NE.AND P1, PT, R2, 0x1, PT ;  /* 0x000000010200780c */ /* 0x000fe20003f25270 */
[----:B----4-:R-:W-:-:S05]  /*2250*/  IMAD.SHL.U32 R240, R6, 0x80, RZ ;  /* 0x0000008006f07824 */ /* 0x010fca00078e00ff */
[----:B------:R-:W-:Y:S01]  /*2260*/  IADD3 R0, R240, 0x7f, RZ ;  /* 0x0000007ff0007810 */ /* 0x000fe20007ffe0ff */
[----:B---3--:R-:W-:Y:S02]  /*2270*/  @P4 IMAD.IADD R198, R4, 0x1, -R5 ;  /* 0x0000000104c64824 */ /* 0x008fe400078e0a05 */
[----:B------:R-:W-:Y:S02]  /*2280*/  IMAD.MOV.U32 R5, RZ, RZ, c[0x0][0x32c] ;  /* 0x0000cb00ff057624 */ /* 0x000fe400078e00ff */
[----:B------:R-:W-:Y:S02]  /*2290*/  IMAD.IADD R199, R14, 0x1, R198 ;  /* 0x000000010ec77824 */ /* 0x000fe400078e02c6 */
[----:B------:R-:W-:Y:S01]  /*22a0*/  @P1 IMAD.HI.U32 R3, R0, c[0x0][0x2c8], RZ ;  /* 0x0000b20000031a27 */ /* 0x000fe200078e00ff */
[----:B------:R-:W-:Y:S02]  /*22b0*/  ISETP.GE.AND P2, PT, R5, 0x1, PT ;  /* 0x000000010500780c */ /* 0x000fe40003f46270 */
[----:B------:R1:W-:Y:S01]  /*22c0*/  STL.64 [R1+0x60], R198 ;  /* 0x000060c601007387 */ /* 0x0003e20000100a00 */
[----:B------:R-:W-:-:S02]  /*22d0*/  IADD3 R2, R199, 0x3f, RZ ;  /* 0x0000003fc7027810 */ /* 0x000fc40007ffe0ff */
[----:B------:R-:W-:Y:S02]  /*22e0*/  @P1 SHF.R.U32.HI R0, RZ, c[0x0][0x2cc], R3 ;  /* 0x0000b300ff001a19 */ /* 0x000fe40000011603 */
[----:B------:R-:W-:Y:S02]  /*22f0*/  SHF.R.S32.HI R3, RZ, 0x1f, R2 ;  /* 0x0000001fff037819 */ /* 0x000fe40000011402 */
[----:B------:R-:W-:Y:S02]  /*2300*/  IADD3 R0, R0, 0x1, R199 ;  /* 0x0000000100007810 */ /* 0x000fe40007ffe0c7 */
[----:B------:R-:W-:-:S03]  /*2310*/  LEA.HI R2, R3, R2, RZ, 0x6 ;  /* 0x0000000203027211 */ /* 0x000fc600078f30ff */
[----:B------:R-:W-:Y:S01]  /*2320*/  IMAD.IADD R3, R0, 0x1, -R15 ;  /* 0x0000000100037824 */ /* 0x000fe200078e0a0f */
[----:B------:R-:W-:-:S04]  /*2330*/  SHF.R.S32.HI R16, RZ, 0x6, R2 ;  /* 0x00000006ff107819 */ /* 0x000fc80000011402 */
[----:B------:R-:W-:Y:S01]  /*2340*/  IADD3 R2, R3, c[0x0][0x328], RZ ;  /* 0x0000ca0003027a10 */ /* 0x000fe20007ffe0ff */
[----:B------:R1:W-:Y:S01]  /*2350*/  STL [R1+0x68], R24 ;  /* 0x0000681801007387 */ /* 0x0003e20000100800 */
        /* <DEDUP_REMOVED lines=11> */
.L_x_2262:
[----:B------:R-:W-:-:S13]  /*2410*/  ISETP.NE.AND P0, PT, R5, 0x1, PT ;  /* 0x000000010500780c */ /* 0x000fda0003f05270 */
[----:B------:R-:W-:-:S05]  /*2420*/  @P0 IMAD.HI.U32 R3, R0, c[0x0][0x330], RZ ;  /* 0x0000cc0000030a27 */ /* 0x000fca00078e00ff */
[----:B------:R-:W-:Y:S02]  /*2430*/  @P0 SHF.R.U32.HI R0, RZ, c[0x0][0x334], R3 ;  /* 0x0000cd00ff000a19 */ /* 0x000fe40000011603 */
.L_x_2263:
[----:B------:R-:W-:Y:S05]  /*2440*/  BSYNC B0 ;  /* 0x0000000000007941 */ /* 0x000fea0003800000 */
.L_x_2261:
[----:B------:R-:W-:-:S05]  /*2450*/  IMAD R0, R0, R5, c[0x0][0x32c] ;  /* 0x0000cb0000007624 */ /* 0x000fca00078e0205 */
[----:B------:R-:W-:-:S04]  /*2460*/  IMNMX R2, R2, R0, PT ;  /* 0x0000000002027217 */ /* 0x000fc80003800200 */
.L_x_2260:
        /* <DEDUP_REMOVED lines=20> */
.L_x_2266:
[----:B------:R-:W-:-:S13]  /*25b0*/  ISETP.NE.AND P0, PT, R5, 0x1, PT ;  /* 0x000000010500780c */ /* 0x000fda0003f05270 */
[----:B------:R-:W-:-:S05]  /*25c0*/  @P0 IMAD.HI.U32 R3, R0, c[0x0][0x330], RZ ;  /* 0x0000cc0000030a27 */ /* 0x000fca00078e00ff */
[----:B------:R-:W-:Y:S02]  /*25d0*/  @P0 SHF.R.U32.HI R0, RZ, c[0x0][0x334], R3 ;  /* 0x0000cd00ff000a19 */ /* 0x000fe40000011603 */
.L_x_2267:
[----:B------:R-:W-:Y:S05]  /*25e0*/  BSYNC B0 ;  /* 0x0000000000007941 */ /* 0x000fea0003800000 */
.L_x_2265:
[----:B------:R-:W-:-:S05]  /*25f0*/  IMAD R0, R0, c[0x0][0x32c], RZ ;  /* 0x0000cb0000007a24 */ /* 0x000fca00078e02ff */
[----:B------:R-:W-:-:S04]  /*2600*/  IMNMX R2, R2, R0, !PT ;  /* 0x0000000002027217 */ /* 0x000fc80007800200 */
.L_x_2264:
[----:B------:R-:W-:Y:S01]  /*2610*/  SHF.R.S32.HI R6, RZ, 0x1f, R2 ;  /* 0x0000001fff067819 */ /* 0x000fe20000011402 */
[----:B------:R-:W-:Y:S01]  /*2620*/  BSSY B0, `(.L_x_2268) ;  /* 0x0000028000007945 */ /* 0x000fe20003800000 */
[----:B------:R-:W-:Y:S02]  /*2630*/  LOP3.LUT R250, R9, 0xff, RZ, 0xc0, !PT ;  /* 0x000000ff09fa7812 */ /* 0x000fe400078ec0ff */
[----:B------:R-:W-:Y:S01]  /*2640*/  LEA.HI R6, R6, R2, RZ, 0x6 ;  /* 0x0000000206067211 */ /* 0x000fe200078f30ff */
[----:B------:R-:W-:Y:S01]  /*2650*/  IMAD.MOV.U32 R2, RZ, RZ, RZ ;  /* 0x000000ffff027224 */ /* 0x000fe200078e00ff */
[----:B------:R-:W-:Y:S02]  /*2660*/  SHF.R.U32.HI R248, RZ, 0x10, R9 ;  /* 0x00000010fff87819 */ /* 0x000fe40000011609 */
[----:B------:R-:W-:-:S04]  /*2670*/  SHF.R.S32.HI R6, RZ, 0x6, R6 ;  /* 0x00000006ff067819 */ /* 0x000fc80000011406 */
[----:B------:R-:W-:-:S04]  /*2680*/  IMNMX R6, RZ, R6, !PT ;  /* 0x00000006ff067217 */ /* 0x000fc80007800200 */
[----:B------:R-:W-:-:S13]  /*2690*/  ISETP.GT.AND P0, PT, R8, R6, PT ;  /* 0x000000060800720c */ /* 0x000fda0003f04270 */
[----:B------:R-:W-:Y:S05]  /*26a0*/  @!P0 BRA `(.L_x_2269) ;  /* 0x000001f000008947 */ /* 0x000fea0003800000 */
[----:B------:R-:W-:-:S04]  /*26b0*/  ISETP.NE.AND P0, PT, R248, RZ, PT ;  /* 0x000000fff800720c */ /* 0x000fc80003f05270 */
[----:B------:R-:W-:-:S04]  /*26c0*/  SEL R0, R248, c[0x0][0x338], P0 ;  /* 0x0000ce00f8007a07 */ /* 0x000fc80000000000 */
        /* <DEDUP_REMOVED lines=29> */
.L_x_2269:
[----:B------:R-:W-:Y:S05]  /*28a0*/  BSYNC B0 ;  /* 0x0000000000007941 */ /* 0x000fea0003800000 */
.L_x_2268:
[----:B------:R-:W-:-:S04]  /*28b0*/  IMAD R0, R250, R2, R6 ;  /* 0x00000002fa007224 */ /* 0x000fc800078e0206 */
[C---:B------:R-:W-:Y:S02]  /*28c0*/  IMAD.IADD R2, R0.reuse, 0x1, R2 ;  /* 0x0000000100027824 */ /* 0x040fe400078e0202 */
[----:B------:R-:W-:-:S03]  /*28d0*/  IMAD R0, R0, 0x40, -R14 ;  /* 0x0000004000007824 */ /* 0x000fc600078e0a0e */
[----:B------:R-:W-:Y:S02]  /*28e0*/  IMNMX R2, R8, R2, PT ;  /* 0x0000000208027217 */ /* 0x000fe40003800200 */
[----:B------:R-:W-:-:S03]  /*28f0*/  IMNMX R0, RZ, R0, !PT ;  /* 0x00000000ff007217 */ /* 0x000fc60007800200 */
[----:B------:R-:W-:Y:S01]  /*2900*/  IMAD R2, R2, 0x40, -R14 ;  /* 0x0000004002027824 */ /* 0x000fe200078e0a0e */
[----:B------:R-:W-:-:S04]  /*2910*/  SHF.R.U32.HI R31, RZ, 0x6, R0 ;  /* 0x00000006ff1f7819 */ /* 0x000fc80000011600 */
[----:B------:R-:W-:Y:S01]  /*2920*/  IMNMX R2, R2, R198, PT ;  /* 0x000000c602027217 */ /* 0x000fe20003800200 */
[----:B------:R-:W-:-:S03]  /*2930*/  IMAD.MOV.U32 R6, RZ, RZ, R31 ;  /* 0x000000ffff067224 */ /* 0x000fc600078e001f */
[----:B------:R-:W-:-:S13]  /*2940*/  ISETP.GT.AND P0, PT, R2, R0, PT ;  /* 0x000000000200720c */ /* 0x000fda0003f04270 */
[----:B------:R-:W-:-:S04]  /*2950*/  @P0 IADD3 R2, R2, 0x3f, RZ ;  /* 0x0000003f02020810 */ /* 0x000fc80007ffe0ff */
        /* <DEDUP_REMOVED lines=9> */
[----:B------:R-:W-:Y:S01]  /*29f0*/  SHF.R.S32.HI R18, RZ, 0x1f, R227 ;  /* 0x0000001fff127819 */ /* 0x000fe200000114e3 */
[----:B------:R-:W-:Y:S01]  /*2a00*/  IMAD.MOV.U32 R29, RZ, RZ, 0x6 ;  /* 0x00000006ff1d7424 */ /* 0x000fe200078e00ff */
[----:B------:R-:W-:Y:S01]  /*2a10*/  LOP3.LUT R129, R226, 0xffff, RZ, 0xc0, !PT ;  /* 0x0000ffffe2817812 */ /* 0x000fe200078ec0ff */
[----:B------:R-:W-:Y:S01]  /*2a20*/  IMAD.MOV.U32 R139, RZ, RZ, 0x5 ;  /* 0x00000005ff8b7424 */ /* 0x000fe200078e00ff */
[----:B------:R-:W-:Y:S01]  /*2a30*/  SEL R7, R18, RZ, !P4 ;  /* 0x000000ff12077207 */ /* 0x000fe20006000000 */
[----:B------:R-:W-:Y:S01]  /*2a40*/  IMAD.IADD R133, R28, 0x1, R27 ;  /* 0x000000011c857824 */ /* 0x000fe200078e021b */
[----:B-1----:R-:W-:Y:S01]  /*2a50*/  IADD3 R14, R6, -0x1, RZ ;  /* 0xffffffff060e7810 */ /* 0x002fe20007ffe0ff */
[----:B------:R-:W-:Y:S01]  /*2a60*/  IMAD.WIDE.U32 R4, R129, c[0x0][0x240], R234 ;  /* 0x0000900081047a25 */ /* 0x000fe200078e00ea */
[----:B------:R-:W-:Y:S02]  /*2a70*/  SEL R0, R227, RZ, !P4 ;  /* 0x000000ffe3007207 */ /* 0x000fe40006000000 */
[----:B------:R-:W-:Y:S01]  /*2a80*/  LOP3.LUT R208, R208, 0xfffffffe, RZ, 0xc0, !PT ;  /* 0xfffffffed0d07812 */ /* 0x000fe200078ec0ff */
[C---:B------:R-:W-:Y:S01]  /*2a90*/  IMAD R8, R7.reuse, c[0x0][0x248], RZ ;  /* 0x0000920007087a24 */ /* 0x040fe200078e02ff */
[----:B------:R-:W-:Y:S01]  /*2aa0*/  SHF.R.S32.HI R23, RZ, 0x1f, R211 ;  /* 0x0000001fff177819 */ /* 0x000fe200000114d3 */
[----:B------:R-:W-:Y:S01]  /*2ab0*/  IMAD R7, R7, c[0x0][0x268], RZ ;  /* 0x00009a0007077a24 */ /* 0x000fe200078e02ff */
[----:B------:R-:W-:Y:S01]  /*2ac0*/  SHF.R.S32.HI R109, RZ, 0x1f, R108 ;  /* 0x0000001fff6d7819 */ /* 0x000fe2000001146c */
[----:B------:R-:W-:-:S02]  /*2ad0*/  IMAD R13, R14, -0x40, -R246 ;  /* 0xffffffc00e0d7824 */ /* 0x000fc400078e0af6 */
[----:B------:R-:W-:Y:S02]  /*2ae0*/  IMAD R5, R129, c[0x0][0x244], R5 ;  /* 0x0000910081057a24 */ /* 0x000fe400078e0205 */
[C---:B------:R-:W-:Y:S02]  /*2af0*/  IMAD R9, R0.reuse, c[0x0][0x26c], R7 ;  /* 0x00009b0000097a24 */ /* 0x040fe400078e0207 */
[----:B------:R-:W-:Y:S02]  /*2b00*/  IMAD.IADD R7, R13, 0x1, R198 ;  /* 0x000000010d077824 */ /* 0x000fe400078e02c6 */
[----:B------:R-:W-:Y:S01]  /*2b10*/  IMAD R12, R0, c[0x0][0x24c], R8 ;  /* 0x00009300000c7a24 */ /* 0x000fe200078e0208 */
[----:B------:R-:W-:Y:S01]  /*2b20*/  SHF.R.S32.HI R8, RZ, 0x1f, R17 ;  /* 0x0000001fff087819 */ /* 0x000fe20000011411 */
[----:B--2---:R-:W-:Y:S01]  /*2b30*/  IMAD.WIDE.U32 R2, R129, c[0x0][0x260], R234 ;  /* 0x0000980081027a25 */ /* 0x004fe200078e00ea */
[C---:B------:R-:W-:Y:S02]  /*2b40*/  ISETP.GE.AND P2, PT, R7.reuse, 0x1, PT ;  /* 0x000000010700780c */ /* 0x040fe40003f46270 */
[----:B------:R-:W-:Y:S01]  /*2b50*/  ISETP.GE.AND P1, PT, R7, 0x21, PT ;  /* 0x000000210700780c */ /* 0x000fe20003f26270 */
[----:B------:R-:W-:-:S02]  /*2b60*/  IMAD R3, R129, c[0x0][0x264], R3 ;  /* 0x0000990081037a24 */ /* 0x000fc400078e0203 */
[----:B------:R-:W-:-:S04]  /*2b70*/  IMAD.WIDE.U32 R4, R0, c[0x0][0x248], R4 ;  /* 0x0000920000047a25 */ /* 0x000fc800078e0004 */
[----:B------:R-:W-:Y:S01]  /*2b80*/  IMAD.WIDE.U32 R2, R0, c[0x0][0x268], R2 ;  /* 0x00009a0000027a25 */ /* 0x000fe200078e0002 */
[----:B------:R-:W-:-:S03]  /*2b90*/  IADD3 R0, P0, R246, R17, RZ ;  /* 0x00000011f6007210 */ /* 0x000fc60007f1e0ff */
[----:B------:R-:W-:Y:S01]  /*2ba0*/  IMAD.MOV.U32 R26, RZ, RZ, R14 ;  /* 0x000000ffff1a7224 */ /* 0x000fe200078e000e */
[----:B------:R-:W-:Y:S01]  /*2bb0*/  LEA.HI.X.SX32 R7, R246, R8, 0x1, P0 ;  /* 0x00000008f6077211 */ /* 0x000fe200000f0eff */
[----:B------:R-:W-:Y:S02]  /*2bc0*/  IMAD.IADD R3, R3, 0x1, R9 ;  /* 0x0000000103037824 */ /* 0x000fe400078e0209 */
[----:B------:R-:W-:Y:S01]  /*2bd0*/  IMAD.IADD R5, R5, 0x1, R12 ;  /* 0x0000000105057824 */ /* 0x000fe200078e020c */
[----:B------:R-:W-:Y:S01]  /*2be0*/  ISETP.GT.AND P0, PT, R26, R31, PT ;  /* 0x0000001f1a00720c */ /* 0x000fe20003f04270 */
[----:B------:R-:W-:Y:S02]  /*2bf0*/  IMAD.MOV.U32 R9, RZ, RZ, c[0x0][0x238] ;  /* 0x00008e00ff097624 */ /* 0x000fe400078e00ff */
[----:B------:R-:W-:Y:S02]  /*2c00*/  IMAD.MOV.U32 R12, RZ, RZ, c[0x0][0x258] ;  /* 0x00009600ff0c7624 */ /* 0x000fe400078e00ff */
[----:B------:R-:W-:Y:S01]  /*2c10*/  IMAD R8, R7, c[0x0][0x238], RZ ;  /* 0x00008e0007087a24 */ /* 0x000fe200078e02ff */
[-C--:B------:R-:W-:Y:S01]  /*2c20*/  SHF.L.U64.HI R140, R9, R29.reuse, c[0x0][0x23c] ;  /* 0x00008f00098c7619 */ /* 0x080fe2000001021d */
[----:B------:R-:W-:Y:S01]  /*2c30*/  IMAD R7, R7, c[0x0][0x258], RZ ;  /* 0x0000960007077a24 */ /* 0x000fe200078e02ff */
[----:B------:R-:W-:Y:S01]  /*2c40*/  SHF.L.U64.HI R141, R12, R29, c[0x0][0x25c] ;  /* 0x000097000c8d7619 */ /* 0x000fe2000001021d */
[C---:B------:R-:W-:Y:S01]  /*2c50*/  IMAD R8, R0.reuse, c[0x0][0x23c], R8 ;  /* 0x00008f0000087a24 */ /* 0x040fe200078e0208 */
[-C--:B------:R-:W-:Y:S01]  /*2c60*/  SHF.L.U64.HI R136, R9, R139.reuse, c[0x0][0x23c] ;  /* 0x00008f0009887619 */ /* 0x080fe2000001028b */
[----:B------:R-:W-:Y:S01]  /*2c70*/  IMAD.WIDE.U32 R98, R0, c[0x0][0x238], R4 ;  /* 0x00008e0000627a25 */ /* 0x000fe200078e0004 */
[----:B------:R-:W-:-:S02]  /*2c80*/  SHF.L.U64.HI R139, R12, R139, c[0x0][0x25c] ;  /* 0x000097000c8b7619 */ /* 0x000fc4000001028b */
[----:B------:R-:W-:Y:S01]  /*2c90*/  @P0 IADD3 R16, R6, -0x2, RZ ;  /* 0xfffffffe06100810 */ /* 0x000fe20007ffe0ff */
[C---:B------:R-:W-:Y:S01]  /*2ca0*/  IMAD.WIDE.U32 R96, R0.reuse, c[0x0][0x258], R2 ;  /* 0x0000960000607a25 */ /* 0x040fe200078e0002 */
[----:B------:R-:W-:Y:S02]  /*2cb0*/  SHF.R.S32.HI R2, RZ, 0x1f, R14 ;  /* 0x0000001fff027819 */ /* 0x000fe4000001140e */
[----:B------:R-:W-:Y:S01]  /*2cc0*/  @P0 SHF.R.S32.HI R4, RZ, 0x1f, R16 ;  /* 0x0000001fff040819 */ /* 0x000fe20000011410 */
[----:B------:R-:W-:Y:S02]  /*2cd0*/  IMAD R7, R0, c[0x0][0x25c], R7 ;  /* 0x0000970000077a24 */ /* 0x000fe400078e0207 */
[----:B------:R-:W-:Y:S02]  /*2ce0*/  IMAD.SHL.U32 R142, R9, 0x40, RZ ;  /* 0x00000040098e7824 */ /* 0x000fe400078e00ff */
[----:B------:R-:W-:Y:S01]  /*2cf0*/  IMAD R0, R140, R14, RZ ;  /* 0x0000000e8c007224 */ /* 0x000fe200078e02ff */
[----:B------:R-:W-:Y:S01]  /*2d00*/  IADD3 R95, R97, R7, RZ ;  /* 0x00000007615f7210 */ /* 0x000fe20007ffe0ff */
[----:B------:R-:W-:-:S02]  /*2d10*/  IMAD.SHL.U32 R148, R12, 0x40, RZ ;  /* 0x000000400c947824 */ /* 0x000fc400078e00ff */
[----:B------:R-:W-:Y:S02]  /*2d20*/  IMAD R3, R141, R14, RZ ;  /* 0x0000000e8d037224 */ /* 0x000fe400078e02ff */
[----:B------:R-:W-:Y:S02]  /*2d30*/  IMAD.IADD R93, R99, 0x1, R8 ;  /* 0x00000001635d7824 */ /* 0x000fe400078e0208 */
[----:B------:R-:W-:Y:S02]  /*2d40*/  IMAD.MOV.U32 R92, RZ, RZ, R98 ;  /* 0x000000ffff5c7224 */ /* 0x000fe400078e0062 */
[----:B------:R-:W-:Y:S02]  /*2d50*/  IMAD R6, R2, R142, R0 ;  /* 0x0000008e02067224 */ /* 0x000fe400078e0200 */
[----:B------:R-:W-:Y:S02]  /*2d60*/  @P0 IMAD R0, R140, R16, RZ ;  /* 0x000000108c000224 */ /* 0x000fe400078e02ff */
[----:B------:R-:W-:-:S02]  /*2d70*/  IMAD R7, R2, R148, R3 ;  /* 0x0000009402077224 */ /* 0x000fc400078e0203 */
[----:B------:R-:W-:-:S04]  /*2d80*/  IMAD.WIDE.U32 R2, R14, R142, R92 ;  /* 0x0000008e0e027225 */ /* 0x000fc800078e005c */
[----:B------:R-:W-:Y:S02]  /*2d90*/  IMAD.SHL.U32 R143, R9, 0x20, RZ ;  /* 0x00000020098f7824 */ /* 0x000fe400078e00ff */
[----:B------:R-:W-:Y:S02]  /*2da0*/  @P0 IMAD R25, R4, R142, R0 ;  /* 0x0000008e04190224 */ /* 0x000fe400078e0200 */
[----:B------:R-:W-:Y:S01]  /*2db0*/  IMAD.IADD R0, R3, 0x1, R6 ;  /* 0x0000000103007824 */ /* 0x000fe200078e0206 */
[----:B------:R-:W-:Y:S01]  /*2dc0*/  @P1 IADD3 R3, P3, R143, R2, RZ ;  /* 0x000000028f031210 */ /* 0x000fe20007f7e0ff */
[----:B------:R-:W-:Y:S02]  /*2dd0*/  IMAD.SHL.U32 R150, R12, 0x20, RZ ;  /* 0x000000200c967824 */ /* 0x000fe400078e00ff */
[----:B------:R-:W-:Y:S02]  /*2de0*/  IMAD.MOV.U32 R94, RZ, RZ, R96 ;  /* 0x000000ffff5e7224 */ /* 0x000fe400078e0060 */
[----:B------:R-:W-:Y:S01]  /*2df0*/  @P1 IMAD.X R6, R0, 0x1, R136, P3 ;  /* 0x0000000100061824 */ /* 0x000fe200018e0688 */
[----:B------:R-:W-:Y:S01]  /*2e00*/  @P1 LEA R12, P3, R3, c[0x0][0x220], 0x1 ;  /* 0x00008800030c1a11 */ /* 0x000fe200078608ff */
[----:B------:R-:W-:Y:S01]  /*2e10*/  IMAD.WIDE.U32 R4, R14, R148, R94 ;  /* 0x000000940e047225 */ /* 0x000fe200078e005e */
[----:B------:R-:W-:-:S02]  /*2e20*/  @P2 LEA R14, P4, R2, c[0x0][0x220], 0x1 ;  /* 0x00008800020e2a11 */ /* 0x000fc400078808ff */
[----:B------:R-:W-:Y:S01]  /*2e30*/  @P1 LEA.HI.X R13, R3, c[0x0][0x224], R6, 0x1, P3 ;  /* 0x00008900030d1a11 */ /* 0x000fe200018f0c06 */
[----:B------:R-:W-:Y:S01]  /*2e40*/  @P0 IMAD.WIDE.U32 R16, R16, R142, R92 ;  /* 0x0000008e10100225 */ /* 0x000fe200078e005c */
[----:B------:R-:W-:Y:S02]  /*2e50*/  ISETP.GE.AND P3, PT, R234, c[0x0][0x1d4], PT ;  /* 0x00007500ea007a0c */ /* 0x000fe40003f66270 */
[----:B------:R-:W-:Y:S01]  /*2e60*/  @P2 LEA.HI.X R15, R2, c[0x0][0x224], R0, 0x1, P4 ;  /* 0x00008900020f2a11 */ /* 0x000fe200020f0c00 */
[----:B------:R-:W-:Y:S01]  /*2e70*/  IMAD.IADD R2, R5, 0x1, R7 ;  /* 0x0000000105027824 */ /* 0x000fe200078e0207 */
[----:B------:R-:W-:Y:S01]  /*2e80*/  @P2 LEA R8, P6, R4, c[0x0][0x250], 0x1 ;  /* 0x0000940004082a11 */ /* 0x000fe200078c08ff */
[C---:B------:R-:W-:Y:S01]  /*2e90*/  IMAD R22, R23.reuse, c[0x0][0x280], RZ ;  /* 0x0000a00017167a24 */ /* 0x040fe200078e02ff */
[----:B------:R-:W-:Y:S01]  /*2ea0*/  @P1 IADD3 R0, P4, R150, R4, RZ ;  /* 0x0000000496001210 */ /* 0x000fe20007f9e0ff */
[----:B------:R-:W-:Y:S01]  /*2eb0*/  IMAD R23, R23, c[0x0][0x290], RZ ;  /* 0x0000a40017177a24 */ /* 0x000fe200078e02ff */
[----:B------:R-:W-:Y:S01]  /*2ec0*/  @P2 LEA.HI.X R9, R4, c[0x0][0x254], R2, 0x1, P6 ;  /* 0x0000950004092a11 */ /* 0x000fe200030f0c02 */
[----:B------:R-:W-:Y:S01]  /*2ed0*/  IMAD.WIDE.U32 R20, R211, c[0x0][0x280], R108 ;  /* 0x0000a000d3147a25 */ /* 0x000fe200078e006c */
[----:B------:R-:W-:-:S03]  /*2ee0*/  ISETP.GE.AND P6, PT, R236, c[0x0][0x1d4], PT ;  /* 0x00007500ec007a0c */ /* 0x000fc60003fc6270 */
[----:B------:R-:W-:Y:S01]  /*2ef0*/  @P3 LOP3.LUT R208, R208, 0x1, RZ, 0xfc, !PT ;  /* 0x00000001d0d03812 */ /* 0x000fe200078efcff */
[----:B------:R-:W-:Y:S01]  /*2f00*/  @P1 IMAD.X R2, R2, 0x1, R139, P4 ;  /* 0x0000000102021824 */ /* 0x000fe200020e068b */
[----:B------:R-:W-:Y:S01]  /*2f10*/  @P1 LEA R6, P3, R0, c[0x0][0x250], 0x1 ;  /* 0x0000940000061a11 */ /* 0x000fe200078608ff */
[C---:B------:R-:W-:Y:S01]  /*2f20*/  IMAD R22, R211.reuse, c[0x0][0x284], R22 ;  /* 0x0000a100d3167a24 */ /* 0x040fe200078e0216 */
[----:B------:R-:W-:Y:S01]  /*2f30*/  LOP3.LUT P4, RZ, R208, 0x1, RZ, 0xc0, !PT ;  /* 0x00000001d0ff7812 */ /* 0x000fe2000788c0ff */
[----:B------:R-:W-:Y:S01]  /*2f40*/  IMAD R23, R211, c[0x0][0x294], R23 ;  /* 0x0000a500d3177a24 */ /* 0x000fe200078e0217 */
[----:B------:R-:W-:Y:S01]  /*2f50*/  @P1 LEA.HI.X R7, R0, c[0x0][0x254], R2, 0x1, P3 ;  /* 0x0000950000071a11 */ /* 0x000fe200018f0c02 */
[----:B------:R-:W-:Y:S01]  /*2f60*/  @P0 IMAD.IADD R0, R17, 0x1, R25 ;  /* 0x0000000111000824 */ /* 0x000fe200078e0219 */
[----:B------:R-:W-:Y:S01]  /*2f70*/  @P0 LEA R2, P3, R16, c[0x0][0x220], 0x1 ;  /* 0x0000880010020a11 */ /* 0x000fe200078608ff */
[----:B------:R-:W-:Y:S01]  /*2f80*/  IMAD.IADD R21, R21, 0x1, R22 ;  /* 0x0000000115157824 */ /* 0x000fe200078e0216 */
[----:B------:R-:W-:Y:S01]  /*2f90*/  LOP3.LUT R208, R208, 0xfffffffb, RZ, 0xc0, !PT ;  /* 0xfffffffbd0d07812 */ /* 0x000fe200078ec0ff */
[----:B------:R-:W-:Y:S01]  /*2fa0*/  IMAD.SHL.U32 R84, R238, 0x40, RZ ;  /* 0x00000040ee547824 */ /* 0x000fe200078e00ff */
[----:B------:R-:W-:Y:S01]  /*2fb0*/  @P0 LEA.HI.X R3, R16, c[0x0][0x224], R0, 0x1, P3 ;  /* 0x0000890010030a11 */ /* 0x000fe200018f0c00 */
[----:B------:R-:W-:Y:S01]  /*2fc0*/  IMAD.WIDE.U32 R116, R24, c[0x0][0x280], R20 ;  /* 0x0000a00018747a25 */ /* 0x000fe200078e0014 */
[----:B------:R-:W-:-:S02]  /*2fd0*/  ISETP.GE.AND P3, PT, R107, c[0x0][0x27c], PT ;  /* 0x00009f006b007a0c */ /* 0x000fc40003f66270 */
[----:B------:R-:W-:Y:S01]  /*2fe0*/  LOP3.LUT R84, R84, 0x1c0, RZ, 0xc0, !PT ;  /* 0x000001c054547812 */ /* 0x000fe200078ec0ff */
[----:B------:R-:W-:Y:S01]  /*2ff0*/  @!PT LDS RZ, [RZ] ;  /* 0x00000000fffff984 */ /* 0x000fe20000000800 */
[----:B------:R-:W-:Y:S01]  /*3000*/  @!PT LDS RZ, [RZ] ;  /* 0x00000000fffff984 */ /* 0x000fe20000000800 */
[----:B------:R-:W-:Y:S01]  /*3010*/  @!PT LDS RZ, [RZ] ;  /* 0x00000000fffff984 */ /* 0x000fe20000000800 */
[----:B------:R1:W-:Y:S01]  /*3020*/  @P2 LDGSTS.E.BYPASS.LTC128B.128 [R111+0xc100], [R14.64], !P4 ;  /* 0x0c1000000e6f2fae */ /* 0x0003e2000e101d4a */
[----:B------:R-:W-:Y:S02]  /*3030*/  IMAD.SHL.U32 R32, R244, 0x200, RZ ;  /* 0x00000200f4207824 */ /* 0x000fe400078e00ff */
[----:B------:R-:W-:Y:S01]  /*3040*/  SHF.R.U32.HI R85, RZ, 0x3, R84 ;  /* 0x00000003ff557819 */ /* 0x000fe20000011654 */
[----:B------:R1:W-:Y:S01]  /*3050*/  @P2 LDGSTS.E.BYPASS.LTC128B.128 [R111+0xe100], [R14.64+0x80], !P6 ;  /* 0x0e1000800e6f2fae */ /* 0x0003e2000f101d4a */
[----:B------:R-:W-:Y:S02]  /*3060*/  IMAD.MOV.U32 R147, RZ, RZ, c[0x0][0x280] ;  /* 0x0000a000ff937624 */ /* 0x000fe400078e00ff */
[----:B------:R-:W-:Y:S02]  /*3070*/  IMAD.MOV.U32 R146, RZ, RZ, c[0x0][0x290] ;  /* 0x0000a400ff927624 */ /* 0x000fe400078e00ff */
[----:B------:R-:W-:Y:S01]  /*3080*/  IMAD.WIDE.U32 R86, R129, c[0x0][0x1e8], RZ ;  /* 0x00007a0081567a25 */ /* 0x000fe200078e00ff */
[----:B------:R-:W-:-:S02]  /*3090*/  SHF.L.U64.HI R138, R147, R29, c[0x0][0x284] ;  /* 0x0000a100938a7619 */ /* 0x000fc4000001021d */
[----:B------:R-:W-:Y:S01]  /*30a0*/  SHF.L.U64.HI R137, R146, R29, c[0x0][0x294] ;  /* 0x0000a50092897619 */ /* 0x000fe2000001021d */
[----:B------:R-:W-:Y:S01]  /*30b0*/  IMAD.MOV.U32 R135, RZ, RZ, c[0x0][0x27c] ;  /* 0x00009f00ff877624 */ /* 0x000fe200078e00ff */
[----:B------:R-:W-:Y:S01]  /*30c0*/  SHF.L.U32 R147, R147, 0x6, RZ ;  /* 0x0000000693937819 */ /* 0x000fe200000006ff */
[----:B------:R-:W-:-:S04]  /*30d0*/  IMAD.WIDE.U32 R102, R129, c[0x0][0x210], RZ ;  /* 0x0000840081667a25 */ /* 0x000fc800078e00ff */
[----:B------:R-:W-:Y:S02]  /*30e0*/  IMAD R91, R129, c[0x0][0x1ec], R87 ;  /* 0x00007b00815b7a24 */ /* 0x000fe400078e0257 */
[----:B------:R-:W-:Y:S02]  /*30f0*/  IMAD R149, R239, 0x40, R211 ;  /* 0x00000040ef957824 */ /* 0x000fe400078e02d3 */
[----:B------:R-:W-:Y:S02]  /*3100*/  IMAD.MOV.U32 R33, RZ, RZ, RZ ;  /* 0x000000ffff217224 */ /* 0x000fe400078e00ff */
[----:B------:R-:W-:Y:S02]  /*3110*/  IMAD.MOV.U32 R48, RZ, RZ, 0x1 ;  /* 0x00000001ff307424 */ /* 0x000fe400078e00ff */
[----:B------:R-:W-:Y:S02]  /*3120*/  IMAD.SHL.U32 R146, R146, 0x40, RZ ;  /* 0x0000004092927824 */ /* 0x000fe400078e00ff */
[----:B------:R-:W-:-:S02]  /*3130*/  IMAD.SHL.U32 R135, R135, 0x2, RZ ;  /* 0x0000000287877824 */ /* 0x000fc400078e00ff */
[----:B------:R-:W-:Y:S01]  /*3140*/  IMAD R129, R129, c[0x0][0x214], R103 ;  /* 0x0000850081817a24 */ /* 0x000fe200078e0267 */
[----:B---3--:R-:W-:Y:S01]  /*3150*/  @P5 SHF.R.S32.HI R5, RZ, 0x1f, R19 ;  /* 0x0000001fff055819 */ /* 0x008fe20000011413 */
[----:B------:R-:W-:Y:S01]  /*3160*/  @!P5 IMAD.MOV.U32 R5, RZ, RZ, R18 ;  /* 0x000000ffff05d224 */ /* 0x000fe200078e0012 */
[----:B------:R-:W-:Y:S01]  /*3170*/  @P5 MOV R4, R19 ;  /* 0x0000001300045202 */ /* 0x000fe20000000f00 */
[----:B------:R-:W-:Y:S01]  /*3180*/  @!P5 IMAD.MOV.U32 R4, RZ, RZ, R227 ;  /* 0x000000ffff04d224 */ /* 0x000fe200078e00e3 */
[----:B------:R-:W-:Y:S01]  /*3190*/  ISETP.GE.AND P5, PT, R237, c[0x0][0x1d4], PT ;  /* 0x00007500ed007a0c */ /* 0x000fe20003fa6270 */
[----:B------:R-:W-:-:S04]  /*31a0*/  IMAD.WIDE.U32 R18, R211, c[0x0][0x290], R108 ;  /* 0x0000a400d3127a25 */ /* 0x000fc800078e006c */
[----:B------:R-:W-:Y:S02]  /*31b0*/  IMAD.IADD R19, R19, 0x1, R23 ;  /* 0x0000000113137824 */ /* 0x000fe400078e0217 */
[----:B------:R-:W-:-:S04]  /*31c0*/  IMAD.WIDE.U32 R100, R4, c[0x0][0x2b0], RZ ;  /* 0x0000ac0004647a25 */ /* 0x000fc800078e00ff */
[----:B------:R-:W-:Y:S02]  /*31d0*/  IMAD.WIDE.U32 R114, R24, c[0x0][0x290], R18 ;  /* 0x0000a40018727a25 */ /* 0x000fe400078e0012 */
[----:B------:R1:W-:Y:S04]  /*31e0*/  @P2 LDGSTS.E.BYPASS.LTC128B.128 [R111+0x10100], [R14.64+0x100], !P5 ;  /* 0x101001000e6f2fae */ /* 0x0003e8000e901d4a */
[----:B------:R2:W-:Y:S04]  /*31f0*/  @P1 LDGSTS.E.BYPASS.LTC128B.128 [R111+0xd100], [R12.64], !P4 ;  /* 0x0d1000000c6f1fae */ /* 0x0005e8000e101d4a */
[----:B------:R2:W-:Y:S04]  /*3200*/  @P1 LDGSTS.E.BYPASS.LTC128B.128 [R111+0xf100], [R12.64+0x80], !P6 ;  /* 0x0f1000800c6f1fae */ /* 0x0005e8000f101d4a */
[----:B------:R2:W-:Y:S04]  /*3210*/  @P1 LDGSTS.E.BYPASS.LTC128B.128 [R111+0x11100], [R12.64+0x100], !P5 ;  /* 0x111001000c6f1fae */ /* 0x0005e8000e901d4a */
[----:B------:R-:W0:Y:S01]  /*3220*/  LDGDEPBAR ;  /* 0x00000000000079af */ /* 0x000e220000000000 */
[----:B------:R-:W-:Y:S03]  /*3230*/  WARPSYNC 0xffffffff ;  /* 0xffffffff00007948 */ /* 0x000fe60003800000 */
[----:B------:R-:W-:Y:S01]  /*3240*/  BAR.SYNC.DEFER_BLOCKING 0x0 ;  /* 0x0000000000007b1d */ /* 0x000fe20000010000 */
[----:B-1----:R-:W-:-:S05]  /*3250*/  SEL R15, RZ, c[0x0][0x27c], !P3 ;  /* 0x00009f00ff0f7a07 */ /* 0x002fca0005800000 */
[----:B------:R-:W-:Y:S01]  /*3260*/  IMAD.IADD R15, R107, 0x1, R15 ;  /* 0x000000016b0f7824 */ /* 0x000fe200078e020f */
[----:B------:R-:W-:Y:S01]  /*3270*/  @!PT LDS RZ, [RZ] ;  /* 0x00000000fffff984 */ /* 0x000fe20000000800 */
[----:B------:R-:W-:Y:S01]  /*3280*/  @!PT LDS RZ, [RZ] ;  /* 0x00000000fffff984 */ /* 0x000fe20000000800 */
[----:B------:R-:W-:Y:S01]  /*3290*/  @!PT LDS RZ, [RZ] ;  /* 0x00000000fffff984 */ /* 0x000fe20000000800 */
[----:B------:R1:W-:Y:S04]  /*32a0*/  @P2 LDGSTS.E.BYPASS.LTC128B.128 [R111+0x100], [R8.64], !P4 ;  /* 0x00100000086f2fae */ /* 0x0003e8000e101d4a */
[----:B------:R1:W-:Y:S04]  /*32b0*/  @P2 LDGSTS.E.BYPASS.LTC128B.128 [R111+0x2100], [R8.64+0x80], !P6 ;  /* 0x02100080086f2fae */ /* 0x0003e8000f101d4a */
[----:B------:R1:W-:Y:S01]  /*32c0*/  @P2 LDGSTS.E.BYPASS.LTC128B.128 [R111+0x4100], [R8.64+0x100], !P5 ;  /* 0x04100100086f2fae */ /* 0x0003e2000e901d4a */
[----:B------:R-:W-:-:S03]  /*32d0*/  ISETP.GE.AND P2, PT, R110, c[0x0][0x27c], PT ;  /* 0x00009f006e007a0c */ /* 0x000fc60003f46270 */
[----:B------:R3:W-:Y:S01]  /*32e0*/  @P1 LDGSTS.E.BYPASS.LTC128B.128 [R111+0x1100], [R6.64], !P4 ;  /* 0x01100000066f1fae */ /* 0x0007e2000e101d4a */
[----:B------:R-:W-:-:S03]  /*32f0*/  SEL R0, RZ, c[0x0][0x27c], !P2 ;  /* 0x00009f00ff007a07 */ /* 0x000fc60005000000 */
[----:B------:R3:W-:Y:S02]  /*3300*/  @P1 LDGSTS.E.BYPASS.LTC128B.128 [R111+0x3100], [R6.64+0x80], !P6 ;  /* 0x03100080066f1fae */ /* 0x0007e4000f101d4a */
[----:B------:R-:W-:Y:S02]  /*3310*/  IMAD.IADD R0, R110, 0x1, R0 ;  /* 0x000000016e007824 */ /* 0x000fe400078e0200 */
[----:B------:R3:W-:Y:S02]  /*3320*/  @P1 LDGSTS.E.BYPASS.LTC128B.128 [R111+0x5100], [R6.64+0x100], !P5 ;  /* 0x05100100066f1fae */ /* 0x0007e4000e901d4a */
[----:B------:R-:W-:Y:S02]  /*3330*/  @P2 LOP3.LUT R208, R208, 0x4, RZ, 0xfc, !PT ;  /* 0x00000004d0d02812 */ /* 0x000fe400078efcff */
[----:B------:R-:W-:Y:S01]  /*3340*/  SHF.R.S32.HI R14, RZ, 0x1f, R0 ;  /* 0x0000001fff0e7819 */ /* 0x000fe20000011400 */
[----:B------:R-:W0:Y:S01]  /*3350*/  LDGDEPBAR ;  /* 0x00000000000079af */ /* 0x000e220000000000 */
[----:B------:R-:W-:-:S02]  /*3360*/  LOP3.LUT R208, R208, 0xfffffff7, RZ, 0xc0, !PT ;  /* 0xfffffff7d0d07812 */ /* 0x000fc400078ec0ff */
[CC--:B------:R-:W-:Y:S01]  /*3370*/  LEA.HI R16, R14.reuse, R0.reuse, RZ, 0x3 ;  /* 0x000000000e107211 */ /* 0x0c0fe200078f18ff */
[----:B------:R4:W-:Y:S01]  /*3380*/  @P0 LDGSTS.E.BYPASS.LTC128B.128 [R111+0x12100], [R2.64], !P4 ;  /* 0x12100000026f0fae */ /* 0x0009e2000e101d4a */
[----:B------:R-:W-:Y:S02]  /*3390*/  LEA.HI R27, R14, R0, RZ, 0x6 ;  /* 0x000000000e1b7211 */ /* 0x000fe400078f30ff */
[----:B------:R-:W-:Y:S01]  /*33a0*/  SHF.R.S32.HI R0, RZ, 0x1f, R24 ;  /* 0x0000001fff007819 */ /* 0x000fe20000011418 */
[----:B------:R4:W-:Y:S01]  /*33b0*/  @P0 LDGSTS.E.BYPASS.LTC128B.128 [R111+0x14100], [R2.64+0x80], !P6 ;  /* 0x14100080026f0fae */ /* 0x0009e2000f101d4a */
[----:B------:R-:W-:Y:S02]  /*33c0*/  @P3 LOP3.LUT R208, R208, 0x8, RZ, 0xfc, !PT ;  /* 0x00000008d0d03812 */ /* 0x000fe400078efcff */
[----:B------:R-:W-:Y:S01]  /*33d0*/  LOP3.LUT R90, R16, 0xfffffff8, RZ, 0xc0, !PT ;  /* 0xfffffff8105a7812 */ /* 0x000fe200078ec0ff */
[----:B------:R4:W-:Y:S01]  /*33e0*/  @P0 LDGSTS.E.BYPASS.LTC128B.128 [R111+0x16100], [R2.64+0x100], !P5 ;  /* 0x16100100026f0fae */ /* 0x0009e2000e901d4a */
[----:B------:R-:W-:-:S02]  /*33f0*/  LOP3.LUT R208, R208, 0xfffffffd, RZ, 0xc0, !PT ;  /* 0xfffffffdd0d07812 */ /* 0x000fc400078ec0ff */
[----:B------:R-:W-:Y:S02]  /*3400*/  SHF.R.S32.HI R128, RZ, 0x3, R16 ;  /* 0x00000003ff807819 */ /* 0x000fe40000011410 */
[----:B------:R-:W-:Y:S01]  /*3410*/  SHF.R.S32.HI R122, RZ, 0x1f, R90 ;  /* 0x0000001fff7a7819 */ /* 0x000fe2000001145a */
[----:B---3--:R-:W-:Y:S01]  /*3420*/  IMAD.MOV.U32 R6, RZ, RZ, R106 ;  /* 0x000000ffff067224 */ /* 0x008fe200078e006a */
[----:B------:R-:W-:Y:S01]  /*3430*/  MOV R7, R228 ;  /* 0x000000e400077202 */ /* 0x000fe20000000f00 */
[----:B------:R-:W-:-:S04]  /*3440*/  IMAD.SHL.U32 R106, R239, 0x8, RZ ;  /* 0x00000008ef6a7824 */ /* 0x000fc800078e00ff */
[----:B--2---:R-:W-:Y:S01]  /*3450*/  IMAD.WIDE.U32 R12, R211, c[0x0][0x280], R6 ;  /* 0x0000a000d30c7a25 */ /* 0x004fe200078e0006 */
[----:B------:R-:W-:-:S03]  /*3460*/  ISETP.GE.AND P2, PT, R106, c[0x0][0x27c], PT ;  /* 0x00009f006a007a0c */ /* 0x000fc60003f46270 */
[----:B-1----:R-:W-:Y:S01]  /*3470*/  IMAD.WIDE.U32 R8, R211, c[0x0][0x290], R6 ;  /* 0x0000a400d3087a25 */ /* 0x002fe200078e0006 */
[----:B------:R-:W-:Y:S02]  /*3480*/  SEL R17, RZ, c[0x0][0x27c], !P2 ;  /* 0x00009f00ff117a07 */ /* 0x000fe40005000000 */
[C---:B------:R-:W-:Y:S01]  /*3490*/  @P0 LEA R6, P1, R143.reuse, R2, 0x1 ;  /* 0x000000028f060211 */ /* 0x040fe200078208ff */
[----:B------:R-:W-:Y:S01]  /*34a0*/  IMAD.IADD R13, R22, 0x1, R13 ;  /* 0x00000001160d7824 */ /* 0x000fe200078e020d */
[----:B------:R-:W-:Y:S01]  /*34b0*/  SHF.R.S32.HI R22, RZ, 0x1f, R15 ;  /* 0x0000001fff167819 */ /* 0x000fe2000001140f */
[----:B------:R-:W-:Y:S01]  /*34c0*/  IMAD.IADD R17, R106, 0x1, R17 ;  /* 0x000000016a117824 */ /* 0x000fe200078e0211 */
[----:B------:R-:W-:Y:S01]  /*34d0*/  @P0 LEA.HI.X R7, R143, R3, R136, 0x1, P1 ;  /* 0x000000038f070211 */ /* 0x000fe200008f0c88 */
[----:B------:R-:W-:Y:S01]  /*34e0*/  IMAD.IADD R9, R23, 0x1, R9 ;  /* 0x0000000117097824 */ /* 0x000fe200078e0209 */
[-C--:B------:R-:W-:Y:S01]  /*34f0*/  LEA.HI R14, R22, R15.reuse, RZ, 0x3 ;  /* 0x0000000f160e7211 */ /* 0x080fe200078f18ff */
[----:B------:R-:W-:Y:S01]  /*3500*/  IMAD.WIDE.U32 R112, R24, c[0x0][0x280], R12 ;  /* 0x0000a00018707a25 */ /* 0x000fe200078e000c */
[----:B------:R-:W-:Y:S01]  /*3510*/  SHF.R.S32.HI R23, RZ, 0x1f, R17 ;  /* 0x0000001fff177819 */ /* 0x000fe20000011411 */
[----:B------:R1:W-:Y:S01]  /*3520*/  @P0 LDGSTS.E.BYPASS.LTC128B.128 [R111+0x13100], [R6.64], !P4 ;  /* 0x13100000066f0fae */ /* 0x0003e2000e101d4a */
[----:B------:R-:W-:Y:S01]  /*3530*/  LEA.HI R25, R22, R15, RZ, 0x6 ;  /* 0x0000000f16197211 */ /* 0x000fe200078f30ff */
[C---:B------:R-:W-:Y:S01]  /*3540*/  IMAD R22, R0.reuse, c[0x0][0x290], RZ ;  /* 0x0000a40000167a24 */ /* 0x040fe200078e02ff */
[CC--:B------:R-:W-:Y:S01]  /*3550*/  LEA.HI R15, R23.reuse, R17.reuse, RZ, 0x3 ;  /* 0x00000011170f7211 */ /* 0x0c0fe200078f18ff */
[----:B------:R1:W-:Y:S01]  /*3560*/  @P0 LDGSTS.E.BYPASS.LTC128B.128 [R111+0x15100], [R6.64+0x80], !P6 ;  /* 0x15100080066f0fae */ /* 0x0003e2000f101d4a */
[----:B------:R-:W-:Y:S01]  /*3570*/  LEA.HI R28, R23, R17, RZ, 0x6 ;  /* 0x00000011171c7211 */ /* 0x000fe200078f30ff */
[----:B------:R-:W-:Y:S01]  /*3580*/  IMAD R17, R0, c[0x0][0x280], RZ ;  /* 0x0000a00000117a24 */ /* 0x000fe200078e02ff */
[----:B------:R-:W-:Y:S01]  /*3590*/  SHF.L.U32 R0, R27, 0x6, RZ ;  /* 0x000000061b007819 */ /* 0x000fe200000006ff */
[----:B------:R1:W-:Y:S01]  /*35a0*/  @P0 LDGSTS.E.BYPASS.LTC128B.128 [R111+0x17100], [R6.64+0x100], !P5 ;  /* 0x17100100066f0fae */ /* 0x0003e2000e901d4a */
[----:B------:R-:W-:Y:S01]  /*35b0*/  LOP3.LUT R12, R84, 0x38, R16, 0xf8, !PT ;  /* 0x00000038540c7812 */ /* 0x000fe200078ef810 */
[----:B------:R-:W-:Y:S01]  /*35c0*/  IMAD.SHL.U32 R13, R25, 0x40, RZ ;  /* 0x00000040190d7824 */ /* 0x000fe200078e00ff */
[----:B------:R-:W-:Y:S01]  /*35d0*/  LOP3.LUT R23, R0, 0xfffff000, RZ, 0xc0, !PT ;  /* 0xfffff00000177812 */ /* 0x000fe200078ec0ff */
[----:B------:R-:W0:Y:S01]  /*35e0*/  LDGDEPBAR ;  /* 0x00000000000079af */ /* 0x000e220000000000 */
[----:B------:R-:W-:Y:S01]  /*35f0*/  IMAD.SHL.U32 R0, R28, 0x40, RZ ;  /* 0x000000401c007824 */ /* 0x000fe200078e00ff */
[----:B------:R-:W-:Y:S01]  /*3600*/  LOP3.LUT R20, R84, 0x38, R15, 0xf8, !PT ;  /* 0x0000003854147812 */ /* 0x000fe200078ef80f */
[----:B----4-:R-:W-:Y:S01]  /*3610*/  IMAD R2, R5, c[0x0][0x2b0], RZ ;  /* 0x0000ac0005027a24 */ /* 0x010fe200078e02ff */
[-C--:B------:R-:W-:Y:S01]  /*3620*/  LOP3.LUT R21, R12, R85.reuse, RZ, 0x3c, !PT ;  /* 0x000000550c157212 */ /* 0x080fe200078e3cff */
[----:B------:R-:W-:Y:S01]  /*3630*/  IMAD R17, R24, c[0x0][0x284], R17 ;  /* 0x0000a10018117a24 */ /* 0x000fe200078e0211 */
[----:B------:R-:W-:Y:S01]  /*3640*/  LOP3.LUT R12, R0, 0xfffff000, RZ, 0xc0, !PT ;  /* 0xfffff000000c7812 */ /* 0x000fe200078ec0ff */
[----:B------:R-:W-:Y:S01]  /*3650*/  IMAD R22, R24, c[0x0][0x294], R22 ;  /* 0x0000a50018167a24 */ /* 0x000fe200078e0216 */
[----:B------:R-:W-:Y:S01]  /*3660*/  LOP3.LUT R0, R20, R85, RZ, 0x3c, !PT ;  /* 0x0000005514007212 */ /* 0x000fe200078e3cff */
[----:B------:R-:W-:Y:S01]  /*3670*/  IMAD.WIDE.U32 R104, R24, c[0x0][0x290], R8 ;  /* 0x0000a40018687a25 */ /* 0x000fe200078e0008 */
[----:B------:R-:W-:-:S02]  /*3680*/  LOP3.LUT P0, RZ, R238, 0x4, RZ, 0xc0, !PT ;  /* 0x00000004eeff7812 */ /* 0x000fc4000780c0ff */
[----:B------:R-:W-:Y:S01]  /*3690*/  IADD3 R130, R0, R12, R32 ;  /* 0x0000000c00827210 */ /* 0x000fe20007ffe020 */
[----:B------:R-:W-:Y:S01]  /*36a0*/  IMAD R2, R4, c[0x0][0x2b4], R2 ;  /* 0x0000ad0004027a24 */ /* 0x000fe200078e0202 */
[----:B------:R-:W-:Y:S01]  /*36b0*/  @P2 LOP3.LUT R208, R208, 0x2, RZ, 0xfc, !PT ;  /* 0x00000002d0d02812 */ /* 0x000fe200078efcff */
[----:B------:R-:W-:Y:S01]  /*36c0*/  IMAD.IADD R126, R117, 0x1, R17 ;  /* 0x00000001757e7824 */ /* 0x000fe200078e0211 */
[----:B------:R-:W-:Y:S01]  /*36d0*/  LOP3.LUT R19, R84, 0x38, R14, 0xf8, !PT ;  /* 0x0000003854137812 */ /* 0x000fe200078ef80e */
[----:B------:R-:W-:Y:S01]  /*36e0*/  IMAD.IADD R124, R17, 0x1, R113 ;  /* 0x00000001117c7824 */ /* 0x000fe200078e0271 */
[----:B------:R-:W-:Y:S01]  /*36f0*/  LOP3.LUT R0, R106, 0x18, RZ, 0xc0, !PT ;  /* 0x000000186a007812 */ /* 0x000fe200078ec0ff */
[----:B------:R-:W-:Y:S01]  /*3700*/  IMAD.IADD R125, R115, 0x1, R22 ;  /* 0x00000001737d7824 */ /* 0x000fe200078e0216 */
[----:B------:R-:W-:Y:S01]  /*3710*/  LOP3.LUT R18, R13, 0xfffff000, RZ, 0xc0, !PT ;  /* 0xfffff0000d127812 */ /* 0x000fe200078ec0ff */
[----:B------:R-:W-:Y:S01]  /*3720*/  IMAD.IADD R123, R22, 0x1, R105 ;  /* 0x00000001167b7824 */ /* 0x000fe200078e0269 */
[----:B------:R-:W-:Y:S01]  /*3730*/  LOP3.LUT R13, R19, R85, RZ, 0x3c, !PT ;  /* 0x00000055130d7212 */ /* 0x000fe200078e3cff */
[----:B------:R-:W-:Y:S01]  /*3740*/  IMAD.IADD R118, R101, 0x1, R2 ;  /* 0x0000000165767824 */ /* 0x000fe200078e0202 */
[----:B------:R-:W-:-:S02]  /*3750*/  LOP3.LUT R208, R208, 0xffffffef, RZ, 0xc0, !PT ;  /* 0xffffffefd0d07812 */ /* 0x000fc400078ec0ff */
[----:B------:R-:W-:Y:S02]  /*3760*/  LOP3.LUT R0, R85, R84, R0, 0x1e, !PT ;  /* 0x0000005455007212 */ /* 0x000fe400078e1e00 */
[----:B------:R-:W-:Y:S02]  /*3770*/  LOP3.LUT R89, R14, 0xfffffff8, RZ, 0xc0, !PT ;  /* 0xfffffff80e597812 */ /* 0x000fe400078ec0ff */
[----:B------:R-:W-:Y:S02]  /*3780*/  LOP3.LUT R88, R15, 0xfffffff8, RZ, 0xc0, !PT ;  /* 0xfffffff80f587812 */ /* 0x000fe400078ec0ff */
[--C-:B------:R-:W-:Y:S02]  /*3790*/  IADD3 R132, R21, R23, R32.reuse ;  /* 0x0000001715847210 */ /* 0x100fe40007ffe020 */
[----:B------:R-:W-:Y:S02]  /*37a0*/  IADD3 R131, R13, R18, R32 ;  /* 0x000000120d837210 */ /* 0x000fe40007ffe020 */
[----:B------:R-:W-:-:S02]  /*37b0*/  @P0 LOP3.LUT R208, R208, 0x10, RZ, 0xfc, !PT ;  /* 0x00000010d0d00812 */ /* 0x000fc400078efcff */
[----:B------:R-:W-:Y:S02]  /*37c0*/  LOP3.LUT R0, R0, R32, RZ, 0xfc, !PT ;  /* 0x0000002000007212 */ /* 0x000fe400078efcff */
[----:B------:R-:W-:Y:S02]  /*37d0*/  SHF.R.S32.HI R127, RZ, 0x3, R14 ;  /* 0x00000003ff7f7819 */ /* 0x000fe4000001140e */
[----:B------:R-:W-:Y:S02]  /*37e0*/  SHF.R.S32.HI R121, RZ, 0x1f, R89 ;  /* 0x0000001fff797819 */ /* 0x000fe40000011459 */
[----:B------:R-:W-:Y:S02]  /*37f0*/  SHF.R.S32.HI R120, RZ, 0x3, R15 ;  /* 0x00000003ff787819 */ /* 0x000fe4000001140f */
[----:B-1----:R-:W-:Y:S02]  /*3800*/  SHF.R.S32.HI R119, RZ, 0x1f, R88 ;  /* 0x0000001fff777819 */ /* 0x002fe40000011458 */
.L_x_2295:
[----:B------:R-:W-:Y:S01]  /*3810*/  LOP3.LUT P2, RZ, R238, 0x4, RZ, 0xc0, !PT ;  /* 0x00000004eeff7812 */ /* 0x000fe2000784c0ff */
[----:B------:R-:W-:Y:S01]  /*3820*/  IMAD.MOV.U32 R9, RZ, RZ, 0x1 ;  /* 0x00000001ff097424 */ /* 0x000fe200078e00ff */
[----:B------:R-:W-:Y:S04]  /*3830*/  DEPBAR.LE SB0, 0x2 ;  /* 0x000080800000791a */ /* 0x000fe80000000000 */
[----:B------:R-:W-:Y:S01]  /*3840*/  ISETP.NE.AND P0, PT, R9, c[0x0][0x2b8], PT ;  /* 0x0000ae0009007a0c */ /* 0x000fe20003f05270 */
[----:B------:R-:W-:Y:S01]  /*3850*/  IMAD.SHL.U32 R8, R26, 0x40, RZ ;  /* 0x000000401a087824 */ /* 0x000fe200078e00ff */
[----:B------:R-:W-:Y:S01]  /*3860*/  WARPSYNC 0xffffffff ;  /* 0xffffffff00007948 */ /* 0x000fe20003800000 */
[----:B------:R-:W-:Y:S01]  /*3870*/  IMAD.MOV.U32 R77, RZ, RZ, RZ ;  /* 0x000000ffff4d7224 */ /* 0x000fe200078e00ff */
[----:B------:R-:W-:Y:S01]  /*3880*/  BSSY B1, `(.L_x_2271) ;  /* 0x00003ff000017945 */ /* 0x000fe20003800000 */
[----:B-1----:R-:W-:Y:S04]  /*3890*/  IMAD.IADD R2, R149, 0x1, R8 ;  /* 0x0000000195027824 */ /* 0x002fe800078e0208 */
[----:B------:R-:W-:Y:S04]  /*38a0*/  IMAD.IADD R4, R133, 0x1, R2 ;  /* 0x0000000185047824 */ /* 0x000fe800078e0202 */
[----:B------:R-:W-:Y:S04]  /*38b0*/  @P0 IMAD.HI.U32 R5, R4, c[0x0][0x2bc], RZ ;  /* 0x0000af0004050a27 */ /* 0x000fe800078e00ff */
[--C-:B------:R-:W-:Y:S01]  /*38c0*/  IMAD.MOV.U32 R3, RZ, RZ, R4.reuse ;  /* 0x000000ffff037224 */ /* 0x100fe200078e0004 */
        /* <DEDUP_REMOVED lines=9> */
[----:B------:R-:W-:Y:S01]  /*3960*/  @!P0 LEA.HI.X R7, R2, c[0x0][0x2a4], R5, 0x2, P1 ;  /* 0x0000a90002078a11 */ /* 0x000fe200008f1405 */
[----:B------:R-:W-:Y:S04]  /*3970*/  IMAD R2, R33, 0x3000, R0 ;  /* 0x0000300021027824 */ /* 0x000fe800078e0200 */
[----:B------:R1:W5:Y:S04]  /*3980*/  @!P0 LDG.E R77, [R6.64] ;  /* 0x0000000a064d8981 */ /* 0x000368000c1e1900 */
[----:B------:R-:W-:Y:S01]  /*3990*/  BAR.SYNC.DEFER_BLOCKING 0x0 ;  /* 0x0000000000007b1d */ /* 0x000fe20000010000 */
[----:B------:R-:W-:Y:S02]  /*39a0*/  ISETP.LE.AND P0, PT, R9, c[0x0][0x27c], PT ;  /* 0x00009f0009007a0c */ /* 0x000fe40003f03270 */
[C---:B------:R-:W-:Y:S02]  /*39b0*/  IADD3 R5, R2.reuse, 0x20, RZ ;  /* 0x0000002002057810 */ /* 0x040fe40007ffe0ff */
[C---:B------:R-:W-:Y:S02]  /*39c0*/  @P2 IADD3 R5, R2.reuse, -0x20, RZ ;  /* 0xffffffe002052810 */ /* 0x040fe40007ffe0ff */
[----:B------:R-:W-:Y:S02]  /*39d0*/  LEA R78, R2, 0x100, 0x1 ;  /* 0x00000100024e7811 */ /* 0x000fe400078e08ff */
[----:B------:R-:W-:Y:S05]  /*39e0*/  LEA R79, R5, 0x100, 0x1 ;  /* 0x00000100054f7811 */ /* 0x000fea00078e08ff */
[----:B---3--:R-:W-:-:S05]  /*39f0*/  @!P0 BRA `(.L_x_2272) ;  /* 0x00003b5000008947 */ /* 0x008fca0003800000 */
[----:B------:R-:W-:Y:S01]  /*3a00*/  IMAD.WIDE.U32 R2, R80, c[0x0][0x1e0], RZ ;  /* 0x0000780050027a25 */ /* 0x000fe200078e00ff */
[----:B------:R-:W-:Y:S01]  /*3a10*/  SHF.R.S32.HI R82, RZ, 0x1f, R80 ;  /* 0x0000001fff527819 */ /* 0x000fe20000011450 */
[----:B------:R-:W-:Y:S01]  /*3a20*/  ULDC.U8 UR4, c[0x0][0x298] ;  /* 0x0000a60000047ab9 */ /* 0x000fe20000000000 */
[----:B-----5:R-:W-:Y:S01]  /*3a30*/  SHF.R.S32.HI R83, RZ, 0x1f, R77 ;  /* 0x0000001fff537819 */ /* 0x020fe2000001144d */
[----:B------:R-:W-:Y:S04]  /*3a40*/  IMAD.WIDE.U32 R12, R146, R26, RZ ;  /* 0x0000001a920c7225 */ /* 0x000fe800078e00ff */
[----:B------:R-:W-:Y:S04]  /*3a50*/  IMAD R4, R82, c[0x0][0x1e0], RZ ;  /* 0x0000780052047a24 */ /* 0x000fe800078e02ff */
        /* <DEDUP_REMOVED lines=15> */
[----:B------:R-:W-:Y:S01]  /*3b50*/  IADD3 R2, -R8, R198, RZ ;  /* 0x000000c608027210 */ /* 0x000fe20007ffe1ff */
[----:B------:R-:W-:Y:S03]  /*3b60*/  IMAD.WIDE.U32 R8, R147, R26, RZ ;  /* 0x0000001a93087225 */ /* 0x000fe600078e00ff */
[----:B------:R-:W-:Y:S02]  /*3b70*/  IMNMX R81, R2, 0x40, PT ;  /* 0x0000004002517817 */ /* 0x000fe40003800200 */
[----:B------:R-:W-:Y:S02]  /*3b80*/  IADD3 R14, R9, R4, RZ ;  /* 0x00000004090e7210 */ /* 0x000fe40007ffe0ff */
        /* <DEDUP_REMOVED lines=25> */
[----:B------:R-:W-:Y:S01]  /*3d20*/  IADD3 R12, R108, 0x10, RZ ;  /* 0x000000106c0c7810 */ /* 0x000fe20007ffe0ff */
[----:B------:R-:W-:Y:S01]  /*3d30*/  CS2R R18, SRZ ;  /* 0x0000000000127805 */ /* 0x000fe2000001ff00 */
[----:B------:R-:W-:Y:S01]  /*3d40*/  CS2R R44, SRZ ;  /* 0x00000000002c7805 */ /* 0x000fe2000001ff00 */
[----:B------:R-:W-:Y:S01]  /*3d50*/  IMAD.X R5, R15, 0x1, R125, P0 ;  /* 0x000000010f057824 */ /* 0x000fe200000e067d */
[C---:B------:R-:W-:Y:S01]  /*3d60*/  LEA R8, P0, R2.reuse, c[0x0][0x270], 0x1 ;  /* 0x00009c0002087a11 */ /* 0x040fe200078008ff */
[----:B------:R-:W-:Y:S01]  /*3d70*/  CS2R R20, SRZ ;  /* 0x0000000000147805 */ /* 0x000fe2000001ff00 */
[----:B------:R-:W-:Y:S01]  /*3d80*/  CS2R R46, SRZ ;  /* 0x00000000002e7805 */ /* 0x000fe2000001ff00 */
[----:B------:R-:W-:Y:S01]  /*3d90*/  CS2R R22, SRZ ;  /* 0x0000000000167805 */ /* 0x000fe2000001ff00 */
[----:B------:R-:W-:Y:S01]  /*3da0*/  LEA.HI.X R9, R2, c[0x0][0x274], R4, 0x1, P0 ;  /* 0x00009d0002097a11 */ /* 0x000fe200000f0c04 */
[----:B------:R-:W-:Y:S01]  /*3db0*/  CS2R R50, SRZ ;  /* 0x0000000000327805 */ /* 0x000fe2000001ff00 */
[C---:B------:R-:W-:Y:S04]  /*3dc0*/  LEA R4, P0, R3.reuse, c[0x0][0x288], 0x1 ;  /* 0x0000a20003047a11 */ /* 0x040fe800078008ff */
        /* <DEDUP_REMOVED lines=26> */
.L_x_2275:
[----:B------:R-:W-:Y:S05]  /*3f70*/  BSYNC B0 ;  /* 0x0000000000007941 */ /* 0x000fea0003800000 */
.L_x_2274:
[----:B------:R-:W2:Y:S04]  /*3f80*/  SHFL.IDX PT, R66, R66, RZ, 0x1c1f ;  /* 0x001c1fff42427589 */ /* 0x000ea800000e0000 */
        /* <DEDUP_REMOVED lines=20> */
[----:B---3--:R-:W-:Y:S01]  /*40d0*/  PRMT R24, R4, 0x5410, R5 ;  /* 0x0000541004187816 */ /* 0x008fe20000000005 */
        /* <DEDUP_REMOVED lines=19> */
[----:B------:R-:W-:Y:S01]  /*4210*/  IMAD.MOV.U32 R36, RZ, RZ, R35 ;  /* 0x000000ffff247224 */ /* 0x000fe200078e0023 */
[----:B------:R-:W-:Y:S01]  /*4220*/  ISETP.GE.AND P0, PT, R108, c[0x0][0x27c], PT ;  /* 0x00009f006c007a0c */ /* 0x000fe20003f06270 */
[----:B------:R-:W-:Y:S11]  /*4230*/  IMAD.MOV.U32 R4, RZ, RZ, R3 ;  /* 0x000000ffff047224 */ /* 0x000ff600078e0003 */
[----:B------:R-:W-:Y:S01]  /*4240*/  @!UPT UIADD3 URZ, URZ, URZ, URZ ;  /* 0x0000003f3f3ff290 */ /* 0x000fe2000fffe03f */
[----:B------:R-:W-:Y:S02]  /*4250*/  @!P0 SHF.R.U64 R34, R34, 0x10, R35 ;  /* 0x0000001022228819 */ /* 0x000fe40000001223 */
[----:B------:R-:W-:Y:S02]  /*4260*/  @!P0 SHF.R.U64 R8, R2, 0x10, R3 ;  /* 0x0000001002088819 */ /* 0x000fe40000001203 */
[----:B------:R-:W-:Y:S02]  /*4270*/  @!P0 SHF.R.U32.HI R9, RZ, 0x10, R35 ;  /* 0x00000010ff098819 */ /* 0x000fe40000011623 */
[----:B------:R-:W-:Y:S02]  /*4280*/  @!P0 SHF.R.U32.HI R2, RZ, 0x10, R3 ;  /* 0x00000010ff028819 */ /* 0x000fe40000011603 */
[----:B------:R-:W-:Y:S02]  /*4290*/  @!P0 PRMT R34, R30, 0x5410, R34 ;  /* 0x000054101e228816 */ /* 0x000fe40000000022 */
[----:B------:R-:W-:Y:S02]  /*42a0*/  @!P0 PRMT R5, R5, 0x5410, R8 ;  /* 0x0000541005058816 */ /* 0x000fe40000000008 */
[----:B------:R-:W-:Y:S01]  /*42b0*/  @!P0 PRMT R37, R36, 0x5410, R9 ;  /* 0x0000541024258816 */ /* 0x000fe20000000009 */
[----:B------:R-:W-:Y:S01]  /*42c0*/  @!P0 IMAD.U32 R8, R34, 0x10000, RZ ;  /* 0x0001000022088824 */ /* 0x000fe200078e00ff */
[----:B------:R-:W-:Y:S02]  /*42d0*/  @!P0 PRMT R9, R4, 0x5410, R2 ;  /* 0x0000541004098816 */ /* 0x000fe40000000002 */
[C---:B------:R-:W-:Y:S02]  /*42e0*/  @!P0 SHF.L.U32 R4, R5.reuse, 0x10, RZ ;  /* 0x0000001005048819 */ /* 0x040fe400000006ff */
        /* <DEDUP_REMOVED lines=15> */
[----:B------:R-:W-:Y:S01]  /*43e0*/  @!P0 FMUL.FTZ R3, R3, R5 ;  /* 0x0000000503038220 */ /* 0x000fe20000410000 */
[----:B------:R-:W-:Y:S01]  /*43f0*/  @!P0 F2FP.BF16.PACK_AB R2, R2, R61 ;  /* 0x0000003d0202823e */ /* 0x000fe200000010ff */
[----:B------:R-:W-:Y:S01]  /*4400*/  @!P0 FFMA.FTZ R59, R35, R5, -R38 ;  /* 0x00000005233b8223 */ /* 0x000fe20000010826 */
[----:B------:R-:W-:Y:S01]  /*4410*/  @!P0 LOP3.LUT R5, R15, 0xffff0000, RZ, 0xc0, !PT ;  /* 0xffff00000f058812 */ /* 0x000fe200078ec0ff */
[----:B------:R-:W-:Y:S01]  /*4420*/  @!P0 IMAD.U32 R36, R14, 0x10000, RZ ;  /* 0x000100000e248824 */ /* 0x000fe200078e00ff */
[----:B------:R-:W-:Y:S01]  /*4430*/  @!P0 LOP3.LUT R9, R9, 0xffff0000, RZ, 0xc0, !PT ;  /* 0xffff000009098812 */ /* 0x000fe200078ec0ff */
[C---:B------:R-:W-:Y:S01]  /*4440*/  @!P0 FMUL.FTZ R55, R4.reuse, R30 ;  /* 0x0000001e04378220 */ /* 0x040fe20000410000 */
        /* <DEDUP_REMOVED lines=17> */
.L_x_2278:
[----:B------:R-:W-:Y:S05]  /*4560*/  BSYNC B0 ;  /* 0x0000000000007941 */ /* 0x000fea0003800000 */
.L_x_2277:
        /* <DEDUP_REMOVED lines=11> */
[--C-:B------:R-:W-:Y:S02]  /*4620*/  @!P0 SHF.R.U64 R2, R6, 0x10, R7.reuse ;  /* 0x0000001006028819 */ /* 0x100fe40000001207 */
[----:B------:R-:W-:Y:S02]  /*4630*/  @!P0 SHF.R.U32.HI R6, RZ, 0x10, R7 ;  /* 0x00000010ff068819 */ /* 0x000fe40000011607 */
[C---:B------:R-:W-:Y:S02]  /*4640*/  @!P0 PRMT R4, R39.reuse, 0x5410, R4 ;  /* 0x0000541027048816 */ /* 0x040fe40000000004 */
[C---:B------:R-:W-:Y:S02]  /*4650*/  @!P0 PRMT R2, R24.reuse, 0x5432, R2 ;  /* 0x0000543218028816 */ /* 0x040fe40000000002 */
[----:B------:R-:W-:Y:S01]  /*4660*/  @!P0 PRMT R7, R24, 0x5410, R6 ;  /* 0x0000541018078816 */ /* 0x000fe20000000006 */
[C---:B------:R-:W-:Y:S01]  /*4670*/  @!P0 IMAD.U32 R8, R4.reuse, 0x10000, RZ ;  /* 0x0001000004088824 */ /* 0x040fe200078e00ff */
[----:B------:R-:W-:Y:S01]  /*4680*/  @!P0 LOP3.LUT R24, R4, 0xffff0000, RZ, 0xc0, !PT ;  /* 0xffff000004188812 */ /* 0x000fe200078ec0ff */
[C---:B------:R-:W-:Y:S01]  /*4690*/  @!P0 IMAD.U32 R5, R2.reuse, 0x10000, RZ ;  /* 0x0001000002058824 */ /* 0x040fe200078e00ff */
[----:B------:R-:W-:Y:S02]  /*46a0*/  @!P0 SHF.R.U32.HI R34, RZ, 0x10, R41 ;  /* 0x00000010ff228819 */ /* 0x000fe40000011629 */
[----:B------:R-:W-:Y:S02]  /*46b0*/  @!P0 LOP3.LUT R4, R2, 0xffff0000, RZ, 0xc0, !PT ;  /* 0xffff000002048812 */ /* 0x000fe400078ec0ff */
[----:B------:R-:W-:Y:S01]  /*46c0*/  @!P0 PRMT R34, R39, 0x5432, R34 ;  /* 0x0000543227228816 */ /* 0x000fe20000000022 */
[C---:B-1----:R-:W-:Y:S01]  /*46d0*/  @!P0 IMAD.U32 R9, R12.reuse, 0x10000, RZ ;  /* 0x000100000c098824 */ /* 0x042fe200078e00ff */
        /* <DEDUP_REMOVED lines=9> */
[----:B------:R-:W-:Y:S01]  /*4770*/  @!P0 LOP3.LUT R6, R15, 0xffff0000, RZ, 0xc0, !PT ;  /* 0xffff00000f068812 */ /* 0x000fe200078ec0ff */
[----:B------:R-:W-:Y:S01]  /*4780*/  @!P0 FFMA.FTZ R40, R30, R4, -R38 ;  /* 0x000000041e288223 */ /* 0x000fe20000010826 */
[----:B------:R-:W-:Y:S01]  /*4790*/  @!P0 LOP3.LUT R4, R14, 0xffff0000, RZ, 0xc0, !PT ;  /* 0xffff00000e048812 */ /* 0x000fe200078ec0ff */
[----:B------:R-:W-:Y:S01]  /*47a0*/  @!P0 FFMA.FTZ R41, R9, R5, -R35 ;  /* 0x0000000509298223 */ /* 0x000fe20000010823 */
[----:B------:R-:W-:Y:S01]  /*47b0*/  @!P0 SHF.L.U32 R35, R15, 0x10, RZ ;  /* 0x000000100f238819 */ /* 0x000fe200000006ff */
[C---:B------:R-:W-:Y:S01]  /*47c0*/  @!P0 IMAD.U32 R5, R7.reuse, 0x10000, RZ ;  /* 0x0001000007058824 */ /* 0x040fe200078e00ff */
[----:B------:R-:W-:Y:S01]  /*47d0*/  @!P0 LOP3.LUT R34, R34, 0xffff0000, RZ, 0xc0, !PT ;  /* 0xffff000022228812 */ /* 0x000fe200078ec0ff */
[----:B------:R-:W-:Y:S01]  /*47e0*/  @!P0 IMAD.U32 R9, R14, 0x10000, RZ ;  /* 0x000100000e098824 */ /* 0x000fe200078e00ff */
[----:B------:R-:W-:Y:S01]  /*47f0*/  @!P0 LOP3.LUT R7, R7, 0xffff0000, RZ, 0xc0, !PT ;  /* 0xffff000007078812 */ /* 0x000fe200078ec0ff */
[----:B------:R-:W-:Y:S01]  /*4800*/  @!P0 FMUL.FTZ R38, R4, R8 ;  /* 0x0000000804268220 */ /* 0x000fe20000410000 */
        /* <DEDUP_REMOVED lines=17> */
.L_x_2280:
[----:B------:R-:W-:Y:S05]  /*4920*/  BSYNC B0 ;  /* 0x0000000000007941 */ /* 0x000fea0003800000 */
.L_x_2279:
        /* <DEDUP_REMOVED lines=11> */
[--C-:B------:R-:W-:Y:S02]  /*49e0*/  @!P0 SHF.R.U64 R2, R16, 0x10, R17.reuse ;  /* 0x0000001010028819 */ /* 0x100fe40000001211 */
        /* <DEDUP_REMOVED lines=47> */
.L_x_2282:
[----:B------:R-:W-:Y:S05]  /*4ce0*/  BSYNC B0 ;  /* 0x0000000000007941 */ /* 0x000fea0003800000 */
.L_x_2281:
        /* <DEDUP_REMOVED lines=59> */
.L_x_2284:
[----:B------:R-:W-:Y:S05]  /*50a0*/  BSYNC B0 ;  /* 0x0000000000007941 */ /* 0x000fea0003800000 */
.L_x_2283:
[----:B------:R-:W-:Y:S01]  /*50b0*/  ISETP.GE.AND P0, PT, R203, c[0x0][0x1d4], PT ;  /* 0x00007500cb007a0c */ /* 0x000fe20003f06270 */
[----:B------:R-:W-:Y:S01]  /*50c0*/  @!UPT UIADD3 URZ, URZ, URZ, URZ ;  /* 0x0000003f3f3ff290 */ /* 0x000fe2000fffe03f */
[----:B------:R-:W-:Y:S11]  /*50d0*/  BSSY B0, `(.L_x_2285) ;  /* 0x0000039000007945 */ /* 0x000ff60003800000 */
[----:B------:R-:W-:-:S05]  /*50e0*/  @P0 BRA `(.L_x_2286) ;  /* 0x0000037000000947 */ /* 0x000fca0003800000 */
[C---:B-1--4-:R-:W-:Y:S01]  /*50f0*/  LEA R24, P0, R203.reuse, R60, 0x1 ;  /* 0x0000003ccb187211 */ /* 0x052fe200078008ff */
[----:B------:R-:W1:Y:S01]  /*5100*/  LDS.128 R12, [R78+0x10000] ;  /* 0x010000004e0c7984 */ /* 0x000e620000000c00 */
[----:B------:R-:W-:Y:S02]  /*5110*/  IADD3 R2, R108, 0x40, RZ ;  /* 0x000000406c027810 */ /* 0x000fe40007ffe0ff */
[----:B--2---:R-:W-:Y:S02]  /*5120*/  LEA.HI.X R25, R203, R66, R232, 0x1, P0 ;  /* 0x00000042cb197211 */ /* 0x004fe400000f0ce8 */
[----:B------:R-:W-:Y:S11]  /*5130*/  ISETP.GE.AND P0, PT, R2, c[0x0][0x27c], PT ;  /* 0x00009f0002007a0c */ /* 0x000ff60003f06270 */
[----:B------:R-:W-:Y:S02]  /*5140*/  @!UPT UIADD3 URZ, URZ, URZ, URZ ;  /* 0x0000003f3f3ff290 */ /* 0x000fe4000fffe03f */
[----:B------:R-:W-:Y:S02]  /*5150*/  @!P0 SHF.R.U64 R16, R46, 0x10, R47 ;  /* 0x000000102e108819 */ /* 0x000fe4000000122f */
[--C-:B------:R-:W-:Y:S02]  /*5160*/  @!P0 SHF.R.U64 R2, R20, 0x10, R21.reuse ;  /* 0x0000001014028819 */ /* 0x100fe40000001215 */
[C---:B------:R-:W-:Y:S02]  /*5170*/  @!P0 PRMT R16, R53.reuse, 0x5410, R16 ;  /* 0x0000541035108816 */ /* 0x040fe40000000010 */
        /* <DEDUP_REMOVED lines=46> */
.L_x_2286:
[----:B------:R-:W-:Y:S05]  /*5460*/  BSYNC B0 ;  /* 0x0000000000007941 */ /* 0x000fea0003800000 */
.L_x_2285:
        /* <DEDUP_REMOVED lines=59> */
.L_x_2273:
        /* <DEDUP_REMOVED lines=47> */
.L_x_2288:
[----:B------:R-:W-:Y:S05]  /*5b10*/  BSYNC B0 ;  /* 0x0000000000007941 */ /* 0x000fea0003800000 */
.L_x_2287:
        /* <DEDUP_REMOVED lines=40> */
[----:B------:R-:W-:Y:S04]  /*5da0*/  SHF.R.S32.HI R3, RZ, 0x1f, R2 ;  /* 0x0000001fff037819 */ /* 0x000fe80000011402 */
[----:B------:R-:W-:Y:S03]  /*5db0*/  LEA.HI R2, R3, R2, RZ, 0x4 ;  /* 0x0000000203027211 */ /* 0x000fe600078f20ff */
[----:B------:R-:W-:Y:S01]  /*5dc0*/  @!P0 SHF.R.U64 R41, R36, 0x10, R37 ;  /* 0x0000001024298819 */ /* 0x000fe20000001225 */
[----:B------:R-:W-:Y:S01]  /*5dd0*/  IMAD.MOV.U32 R36, RZ, RZ, R39 ;  /* 0x000000ffff247224 */ /* 0x000fe200078e0027 */
[----:B------:R-:W-:Y:S02]  /*5de0*/  LEA.HI.SX32 R2, R2, R120, 0x1c ;  /* 0x0000007802027211 */ /* 0x000fe400078fe2ff */
[----:B------:R-:W-:Y:S02]  /*5df0*/  @!P0 SHF.R.U32.HI R37, RZ, 0x10, R37 ;  /* 0x00000010ff258819 */ /* 0x000fe40000011625 */
[----:B------:R-:W-:Y:S01]  /*5e00*/  SHF.R.S32.HI R3, RZ, 0x1f, R2 ;  /* 0x0000001fff037819 */ /* 0x000fe20000011402 */
[----:B------:R-:W-:Y:S01]  /*5e10*/  IMAD.SHL.U32 R68, R2, 0x8, RZ ;  /* 0x0000000802447824 */ /* 0x000fe200078e00ff */
[----:B--2---:R-:W-:Y:S02]  /*5e20*/  @!P0 SHF.R.U64 R24, R4, 0x10, R5 ;  /* 0x0000001004188819 */ /* 0x004fe40000001205 */
[----:B------:R-:W-:Y:S02]  /*5e30*/  LEA.HI R2, R3, R2, RZ, 0x3 ;  /* 0x0000000203027211 */ /* 0x000fe400078f18ff */
[--C-:B------:R-:W-:Y:S02]  /*5e40*/  @!P0 SHF.R.U64 R35, R38, 0x10, R39.reuse ;  /* 0x0000001026238819 */ /* 0x100fe40000001227 */
[----:B------:R-:W-:Y:S01]  /*5e50*/  @!P0 SHF.R.U32.HI R25, RZ, 0x10, R39 ;  /* 0x00000010ff198819 */ /* 0x000fe20000011627 */
        /* <DEDUP_REMOVED lines=8> */
[----:B------:R-:W-:Y:S02]  /*5ee0*/  @!P0 PRMT R37, R42, 0x5410, R37 ;  /* 0x000054102a258816 */ /* 0x000fe40000000025 */
[----:B------:R-:W-:Y:S01]  /*5ef0*/  @!P0 PRMT R42, R34, 0x5410, R35 ;  /* 0x00005410222a8816 */ /* 0x000fe20000000023 */
[----:B------:R-:W-:Y:S01]  /*5f00*/  IMAD.IADD R2, R65, 0x1, R2 ;  /* 0x0000000141027824 */ /* 0x000fe200078e0202 */
[----:B------:R-:W-:Y:S01]  /*5f10*/  @!P0 PRMT R46, R36, 0x5410, R25 ;  /* 0x00005410242e8816 */ /* 0x000fe20000000019 */
[----:B------:R-:W-:Y:S01]  /*5f20*/  IMAD.SHL.U32 R3, R3, 0x2, RZ ;  /* 0x0000000203037824 */ /* 0x000fe200078e00ff */
[----:B------:R-:W-:Y:S02]  /*5f30*/  @!P0 LOP3.LUT R34, R40, 0xffff0000, RZ, 0xc0, !PT ;  /* 0xffff000028228812 */ /* 0x000fe400078ec0ff */
[----:B------:R-:W-:Y:S02]  /*5f40*/  SHF.L.U32 R2, R2, 0x1, RZ ;  /* 0x0000000102027819 */ /* 0x000fe400000006ff */
[----:B------:R1:W2:Y:S01]  /*5f50*/  LDS.128 R52, [R3+0xc100] ;  /* 0x00c1000003347984 */ /* 0x0002a20000000c00 */
[----:B------:R-:W-:Y:S02]  /*5f60*/  @!P0 PRMT R8, R8, 0x5410, R5 ;  /* 0x0000541008088816 */ /* 0x000fe40000000005 */
[----:B------:R-:W-:Y:S02]  /*5f70*/  @!P0 LOP3.LUT R38, R37, 0xffff0000, RZ, 0xc0, !PT ;  /* 0xffff000025268812 */ /* 0x000fe400078ec0ff */
[----:B------:R-:W-:Y:S02]  /*5f80*/  MOV R4, R6 ;  /* 0x0000000600047202 */ /* 0x000fe40000000f00 */
[--C-:B------:R-:W-:Y:S01]  /*5f90*/  @!P0 SHF.R.U64 R6, R6, 0x10, R7.reuse ;  /* 0x0000001006068819 */ /* 0x100fe20000001207 */
[----:B------:R5:W4:Y:S01]  /*5fa0*/  LDS.128 R12, [R2+0xc100] ;  /* 0x00c10000020c7984 */ /* 0x000b220000000c00 */
[--C-:B-1----:R-:W-:Y:S01]  /*5fb0*/  IMAD.MOV.U32 R3, RZ, RZ, R7.reuse ;  /* 0x000000ffff037224 */ /* 0x102fe200078e0007 */
[----:B-----5:R-:W-:Y:S02]  /*5fc0*/  @!P0 SHF.R.U32.HI R2, RZ, 0x10, R7 ;  /* 0x00000010ff028819 */ /* 0x020fe40000011607 */
[----:B------:R-:W-:Y:S02]  /*5fd0*/  @!P0 PRMT R7, R9, 0x5410, R24 ;  /* 0x0000541009078816 */ /* 0x000fe40000000018 */
[----:B------:R-:W-:Y:S02]  /*5fe0*/  @!P0 PRMT R25, R3, 0x5410, R2 ;  /* 0x0000541003198816 */ /* 0x000fe40000000002 */
[----:B------:R-:W-:Y:S01]  /*5ff0*/  @!P0 PRMT R9, R4, 0x5410, R6 ;  /* 0x0000541004098816 */ /* 0x000fe20000000006 */
[----:B------:R-:W-:Y:S01]  /*6000*/  @!P0 IMAD.U32 R6, R40, 0x10000, RZ ;  /* 0x0001000028068824 */ /* 0x000fe200078e00ff */
[C---:B------:R-:W-:Y:S01]  /*6010*/  @!P0 SHF.L.U32 R4, R7.reuse, 0x10, RZ ;  /* 0x0000001007048819 */ /* 0x040fe200000006ff */
[----:B------:R-:W-:Y:S01]  /*6020*/  @!P0 IMAD.U32 R40, R42, 0x10000, RZ ;  /* 0x000100002a288824 */ /* 0x000fe200078e00ff */
[----:B------:R-:W-:Y:S01]  /*6030*/  @!P0 LOP3.LUT R5, R7, 0xffff0000, RZ, 0xc0, !PT ;  /* 0xffff000007058812 */ /* 0x000fe200078ec0ff */
[C---:B--2---:R-:W-:Y:S01]  /*6040*/  @!P0 IMAD.U32 R7, R52.reuse, 0x10000, RZ ;  /* 0x0001000034078824 */ /* 0x044fe200078e00ff */
[----:B------:R-:W-:Y:S01]  /*6050*/  @!P0 LOP3.LUT R35, R52, 0xffff0000, RZ, 0xc0, !PT ;  /* 0xffff000034238812 */ /* 0x000fe200078ec0ff */
[----:B------:R-:W-:Y:S01]  /*6060*/  @!P0 IMAD.U32 R41, R54, 0x10000, RZ ;  /* 0x0001000036298824 */ /* 0x000fe200078e00ff */
[----:B------:R-:W-:Y:S01]  /*6070*/  @!P0 LOP3.LUT R39, R53, 0xffff0000, RZ, 0xc0, !PT ;  /* 0xffff000035278812 */ /* 0x000fe200078ec0ff */
[C---:B------:R-:W-:Y:S01]  /*6080*/  @!P0 IMAD.U32 R45, R55.reuse, 0x10000, RZ ;  /* 0x00010000372d8824 */ /* 0x040fe200078e00ff */
[----:B------:R-:W-:Y:S01]  /*6090*/  @!P0 LOP3.LUT R42, R42, 0xffff0000, RZ, 0xc0, !PT ;  /* 0xffff00002a2a8812 */ /* 0x000fe200078ec0ff */
[C---:B----4-:R-:W-:Y:S01]  /*60a0*/  @!P0 IMAD.U32 R2, R12.reuse, 0x10000, RZ ;  /* 0x000100000c028824 */ /* 0x050fe200078e00ff */
[----:B------:R-:W-:Y:S02]  /*60b0*/  @!P0 LOP3.LUT R3, R12, 0xffff0000, RZ, 0xc0, !PT ;  /* 0xffff00000c038812 */ /* 0x000fe400078ec0ff */
[----:B------:R-:W-:Y:S01]  /*60c0*/  @!P0 LOP3.LUT R43, R54, 0xffff0000, RZ, 0xc0, !PT ;  /* 0xffff0000362b8812 */ /* 0x000fe200078ec0ff */
[C---:B------:R-:W-:Y:S01]  /*60d0*/  @!P0 FMUL.FTZ R24, R2.reuse, R6 ;  /* 0x0000000602188220 */ /* 0x040fe20000410000 */
[----:B------:R-:W-:Y:S01]  /*60e0*/  @!P0 LOP3.LUT R47, R55, 0xffff0000, RZ, 0xc0, !PT ;  /* 0xffff0000372f8812 */ /* 0x000fe200078ec0ff */
[C---:B------:R-:W-:Y:S02]  /*60f0*/  @!P0 FMUL.FTZ R36, R3.reuse, R34 ;  /* 0x0000002203248220 */ /* 0x040fe40000410000 */
[-C--:B------:R-:W-:Y:S02]  /*6100*/  @!P0 FMUL.FTZ R2, R2, R4.reuse ;  /* 0x0000000402028220 */ /* 0x080fe40000410000 */
[-C--:B------:R-:W-:Y:S02]  /*6110*/  @!P0 FMUL.FTZ R3, R3, R5.reuse ;  /* 0x0000000503038220 */ /* 0x080fe40000410000 */
[----:B------:R-:W-:Y:S01]  /*6120*/  @!P0 FFMA.FTZ R75, R35, R5, -R36 ;  /* 0x00000005234b8223 */ /* 0x000fe20000010824 */
[----:B------:R-:W-:Y:S01]  /*6130*/  @!P0 LOP3.LUT R5, R13, 0xffff0000, RZ, 0xc0, !PT ;  /* 0xffff00000d058812 */ /* 0x000fe200078ec0ff */
[----:B------:R-:W-:Y:S02]  /*6140*/  @!P0 FFMA.FTZ R76, R7, R4, -R24 ;  /* 0x00000004074c8223 */ /* 0x000fe40000010818 */
[----:B------:R-:W-:Y:S02]  /*6150*/  @!P0 IMAD.U32 R36, R37, 0x10000, RZ ;  /* 0x0001000025248824 */ /* 0x000fe400078e00ff */
[----:B------:R-:W-:Y:S02]  /*6160*/  @!P0 IMAD.U32 R4, R13, 0x10000, RZ ;  /* 0x000100000d048824 */ /* 0x000fe400078e00ff */
[----:B------:R-:W-:Y:S01]  /*6170*/  @!P0 FFMA.FTZ R2, R6, R7, R2 ;  /* 0x0000000706028223 */ /* 0x000fe20000010002 */
[C---:B------:R-:W-:Y:S01]  /*6180*/  @!P0 SHF.L.U32 R6, R8.reuse, 0x10, RZ ;  /* 0x0000001008068819 */ /* 0x040fe200000006ff */
[----:B------:R-:W-:Y:S01]  /*6190*/  @!P0 IMAD.U32 R37, R53, 0x10000, RZ ;  /* 0x0001000035258824 */ /* 0x000fe200078e00ff */
[----:B------:R-:W-:Y:S01]  /*61a0*/  @!P0 LOP3.LUT R7, R8, 0xffff0000, RZ, 0xc0, !PT ;  /* 0xffff000008078812 */ /* 0x000fe200078ec0ff */
[C---:B------:R-:W-:Y:S02]  /*61b0*/  @!P0 FMUL.FTZ R8, R4.reuse, R36 ;  /* 0x0000002404088220 */ /* 0x040fe40000410000 */
[----:B------:R-:W-:Y:S02]  /*61c0*/  @!P0 FMUL.FTZ R24, R5, R38 ;  /* 0x0000002605188220 */ /* 0x000fe40000410000 */
[-C--:B------:R-:W-:Y:S02]  /*61d0*/  @!P0 FMUL.FTZ R4, R4, R6.reuse ;  /* 0x0000000604048220 */ /* 0x080fe40000410000 */
[----:B------:R-:W-:Y:S01]  /*61e0*/  @!P0 FFMA.FTZ R74, R37, R6, -R8 ;  /* 0x00000006254a8223 */ /* 0x000fe20000010808 */
[----:B------:R-:W-:Y:S01]  /*61f0*/  @!P0 SHF.L.U32 R8, R9, 0x10, RZ ;  /* 0x0000001009088819 */ /* 0x000fe200000006ff */
[-C--:B------:R-:W-:Y:S01]  /*6200*/  @!P0 FMUL.FTZ R5, R5, R7.reuse ;  /* 0x0000000705058220 */ /* 0x080fe20000410000 */
[----:B------:R-:W-:Y:S01]  /*6210*/  @!P0 LOP3.LUT R9, R9, 0xffff0000, RZ, 0xc0, !PT ;  /* 0xffff000009098812 */ /* 0x000fe200078ec0ff */
[----:B------:R-:W-:Y:S01]  /*6220*/  @!P0 FFMA.FTZ R73, R39, R7, -R24 ;  /* 0x0000000727498223 */ /* 0x000fe20000010818 */
[C---:B------:R-:W-:Y:S01]  /*6230*/  @!P0 LOP3.LUT R7, R14.reuse, 0xffff0000, RZ, 0xc0, !PT ;  /* 0xffff00000e078812 */ /* 0x040fe200078ec0ff */
[----:B------:R-:W-:Y:S02]  /*6240*/  @!P0 IMAD.U32 R6, R14, 0x10000, RZ ;  /* 0x000100000e068824 */ /* 0x000fe400078e00ff */
[----:B------:R-:W-:Y:S01]  /*6250*/  @!P0 FFMA.FTZ R3, R34, R35, R3 ;  /* 0x0000002322038223 */ /* 0x000fe20000010003 */
[----:B------:R-:W-:Y:S01]  /*6260*/  @!P0 F2FP.BF16.PACK_AB R34, R75, R76 ;  /* 0x0000004c4b22823e */ /* 0x000fe200000010ff */
[C---:B------:R-:W-:Y:S01]  /*6270*/  @!P0 FMUL.FTZ R24, R6.reuse, R40 ;  /* 0x0000002806188220 */ /* 0x040fe20000410000 */
[----:B------:R-:W-:Y:S01]  /*6280*/  @!P0 F2FP.BF16.PACK_AB R35, R73, R74 ;  /* 0x0000004a4923823e */ /* 0x000fe200000010ff */
[----:B------:R-:W-:Y:S01]  /*6290*/  @!P0 FMUL.FTZ R44, R7, R42 ;  /* 0x0000002a072c8220 */ /* 0x000fe20000410000 */
[----:B------:R-:W-:Y:S01]  /*62a0*/  @!P0 F2FP.BF16.PACK_AB R2, R3, R2 ;  /* 0x000000020302823e */ /* 0x000fe200000010ff */
[-C--:B------:R-:W-:Y:S01]  /*62b0*/  @!P0 FFMA.FTZ R72, R41, R8.reuse, -R24 ;  /* 0x0000000829488223 */ /* 0x080fe20000010818 */
[C---:B------:R-:W-:Y:S01]  /*62c0*/  @!P0 SHF.L.U32 R24, R25.reuse, 0x10, RZ ;  /* 0x0000001019188819 */ /* 0x040fe200000006ff */
[----:B------:R-:W-:Y:S01]  /*62d0*/  @!P0 FMUL.FTZ R6, R6, R8 ;  /* 0x0000000806068220 */ /* 0x000fe20000410000 */
[----:B------:R-:W-:Y:S01]  /*62e0*/  @!P0 LOP3.LUT R25, R25, 0xffff0000, RZ, 0xc0, !PT ;  /* 0xffff000019198812 */ /* 0x000fe200078ec0ff */
[----:B------:R-:W-:Y:S02]  /*62f0*/  @!P0 FFMA.FTZ R71, R43, R9, -R44 ;  /* 0x000000092b478223 */ /* 0x000fe4000001082c */
[C---:B------:R-:W-:Y:S01]  /*6300*/  @!P0 IMAD.U32 R44, R46.reuse, 0x10000, RZ ;  /* 0x000100002e2c8824 */ /* 0x040fe200078e00ff */
[----:B------:R-:W-:Y:S01]  /*6310*/  @!P0 LOP3.LUT R46, R46, 0xffff0000, RZ, 0xc0, !PT ;  /* 0xffff00002e2e8812 */ /* 0x000fe200078ec0ff */
[----:B------:R-:W-:Y:S02]  /*6320*/  @!P0 IMAD.U32 R8, R15, 0x10000, RZ ;  /* 0x000100000f088824 */ /* 0x000fe400078e00ff */
[----:B------:R-:W-:Y:S02]  /*6330*/  @!P0 FFMA.FTZ R4, R36, R37, R4 ;  /* 0x0000002524048223 */ /* 0x000fe40000010004 */
[----:B------:R-:W-:Y:S01]  /*6340*/  @!P0 FMUL.FTZ R7, R7, R9 ;  /* 0x0000000907078220 */ /* 0x000fe20000410000 */
[----:B------:R-:W-:Y:S01]  /*6350*/  @!P0 LOP3.LUT R9, R15, 0xffff0000, RZ, 0xc0, !PT ;  /* 0xffff00000f098812 */ /* 0x000fe200078ec0ff */
[----:B------:R-:W-:Y:S02]  /*6360*/  @!P0 FFMA.FTZ R5, R38, R39, R5 ;  /* 0x0000002726058223 */ /* 0x000fe40000010005 */
[C---:B------:R-:W-:Y:S02]  /*6370*/  @!P0 FMUL.FTZ R69, R8.reuse, R44 ;  /* 0x0000002c08458220 */ /* 0x040fe40000410000 */
[----:B------:R-:W-:Y:S01]  /*6380*/  @!P0 FMUL.FTZ R8, R8, R24 ;  /* 0x0000001808088220 */ /* 0x000fe20000410000 */
[----:B------:R-:W-:Y:S01]  /*6390*/  @!P0 F2FP.BF16.PACK_AB R4, R5, R4 ;  /* 0x000000040504823e */ /* 0x000fe200000010ff */
[----:B------:R-:W-:Y:S02]  /*63a0*/  @!P0 FFMA.FTZ R6, R40, R41, R6 ;  /* 0x0000002928068223 */ /* 0x000fe40000010006 */
        /* <DEDUP_REMOVED lines=9> */
[----:B------:R-:W-:Y:S01]  /*6440*/  @!P0 MOV R14, R6 ;  /* 0x00000006000e8202 */ /* 0x000fe20000000f00 */
        /* <DEDUP_REMOVED lines=9> */
[C---:B------:R-:W-:Y:S04]  /*64e0*/  LEA R2, P0, R88.reuse, R66, 0x1 ;  /* 0x0000004258027211 */ /* 0x040fe800078008ff */
[----:B---3--:R-:W-:Y:S02]  /*64f0*/  LEA.HI.X R3, R88, R67, R119, 0x1, P0 ;  /* 0x0000004358037211 */ /* 0x008fe400000f0c77 */
[C---:B------:R-:W-:Y:S03]  /*6500*/  ISETP.GE.AND P0, PT, R68.reuse, c[0x0][0x1d4], PT ;  /* 0x0000750044007a0c */ /* 0x040fe60003f06270 */
[----:B------:R1:W-:Y:S10]  /*6510*/  ST.E.128 [R2.64], R52 ;  /* 0x0000003402007985 */ /* 0x0003f4000c101d0a */
[----:B------:R-:W-:Y:S05]  /*6520*/  @!P0 IMAD.WIDE R4, R68, 0x2, R66 ;  /* 0x0000000244048825 */ /* 0x000fea00078e0242 */
[----:B------:R1:W-:Y:S02]  /*6530*/  @!P0 ST.E.128 [R4.64], R12 ;  /* 0x0000000c04008985 */ /* 0x0003e4000c101d0a */
.L_x_2290:
[----:B------:R-:W-:Y:S05]  /*6540*/  BSYNC B0 ;  /* 0x0000000000007941 */ /* 0x000fea0003800000 */
.L_x_2289:
        /* <DEDUP_REMOVED lines=16> */
[----:B------:R-:W-:Y:S02]  /*6650*/  @!P0 SHF.R.U32.HI R4, RZ, 0x10, R19 ;  /* 0x00000010ff048819 */ /* 0x000fe40000011613 */
[----:B------:R-:W-:Y:S01]  /*6660*/  @!P0 PRMT R7, R27, 0x5432, R7 ;  /* 0x000054321b078816 */ /* 0x000fe20000000007 */
[----:B------:R-:W-:Y:S01]  /*6670*/  IMAD.SHL.U32 R2, R2, 0x200, RZ ;  /* 0x0000020002027824 */ /* 0x000fe200078e00ff */
[----:B------:R-:W-:Y:S02]  /*6680*/  LOP3.LUT R3, R84, 0x38, R52, 0xf8, !PT ;  /* 0x0000003854037812 */ /* 0x000fe400078ef834 */
[----:B------:R-:W-:Y:S01]  /*6690*/  @!P0 PRMT R8, R28, 0x5410, R4 ;  /* 0x000054101c088816 */ /* 0x000fe20000000004 */
[----:B------:R-:W-:Y:S01]  /*66a0*/  @!P0 IMAD.U32 R4, R7, 0x10000, RZ ;  /* 0x0001000007048824 */ /* 0x000fe200078e00ff */
[----:B------:R-:W-:Y:S02]  /*66b0*/  LOP3.LUT R3, R3, R85, RZ, 0x3c, !PT ;  /* 0x0000005503037212 */ /* 0x000fe400078e3cff */
[----:B------:R-:W-:Y:S02]  /*66c0*/  LOP3.LUT R2, R2, 0x7ffff000, RZ, 0xc0, !PT ;  /* 0x7ffff00002027812 */ /* 0x000fe400078ec0ff */
[----:B------:R-:W-:Y:S02]  /*66d0*/  @!P0 SHF.R.U32.HI R34, RZ, 0x10, R59 ;  /* 0x00000010ff228819 */ /* 0x000fe4000001163b */
[----:B------:R-:W-:Y:S01]  /*66e0*/  IADD3 R2, R3, R2, R32 ;  /* 0x0000000203027210 */ /* 0x000fe20007ffe020 */
[----:B------:R-:W-:Y:S01]  /*66f0*/  IMAD.IADD R3, R132, 0x1, R65 ;  /* 0x0000000184037824 */ /* 0x000fe200078e0241 */
[----:B------:R-:W-:Y:S02]  /*6700*/  @!P0 LOP3.LUT R7, R7, 0xffff0000, RZ, 0xc0, !PT ;  /* 0xffff000007078812 */ /* 0x000fe400078ec0ff */
[----:B------:R-:W-:Y:S01]  /*6710*/  @!P0 PRMT R34, R50, 0x5410, R34 ;  /* 0x0000541032228816 */ /* 0x000fe20000000022 */
[----:B------:R-:W-:Y:S01]  /*6720*/  IMAD.IADD R2, R65, 0x1, R2 ;  /* 0x0000000141027824 */ /* 0x000fe200078e0202 */
[----:B------:R-:W-:Y:S01]  /*6730*/  @!P0 SHF.R.U64 R35, R58, 0x10, R59 ;  /* 0x000000103a238819 */ /* 0x000fe2000000123b */
[----:B------:R-:W-:Y:S01]  /*6740*/  IMAD.SHL.U32 R3, R3, 0x2, RZ ;  /* 0x0000000203037824 */ /* 0x000fe200078e00ff */
[----:B------:R-:W-:Y:S01]  /*6750*/  @!P0 LOP3.LUT R40, R34, 0xffff0000, RZ, 0xc0, !PT ;  /* 0xffff000022288812 */ /* 0x000fe200078ec0ff */
[----:B------:R-:W-:Y:S01]  /*6760*/  IMAD.SHL.U32 R2, R2, 0x2, RZ ;  /* 0x0000000202027824 */ /* 0x000fe200078e00ff */
[----:B------:R-:W-:Y:S01]  /*6770*/  @!P0 PRMT R35, R50, 0x5432, R35 ;  /* 0x0000543232238816 */ /* 0x000fe20000000023 */
[----:B------:R-:W-:Y:S01]  /*6780*/  @!P0 IMAD.U32 R38, R34, 0x10000, RZ ;  /* 0x0001000022268824 */ /* 0x000fe200078e00ff */
[----:B------:R1:W5:Y:S08]  /*6790*/  LDS.128 R44, [R3+0xc100] ;  /* 0x00c10000032c7984 */ /* 0x0003700000000c00 */
[----:B------:R2:W4:Y:S01]  /*67a0*/  LDS.128 R12, [R2+0xc100] ;  /* 0x00c10000020c7984 */ /* 0x0005220000000c00 */
[----:B-1----:R-:W-:Y:S02]  /*67b0*/  @!P0 SHF.R.U32.HI R3, RZ, 0x10, R17 ;  /* 0x00000010ff038819 */ /* 0x002fe40000011611 */
[----:B--2---:R-:W-:Y:S02]  /*67c0*/  @!P0 SHF.R.U64 R2, R18, 0x10, R19 ;  /* 0x0000001012028819 */ /* 0x004fe40000001213 */
[C---:B------:R-:W-:Y:S02]  /*67d0*/  @!P0 PRMT R19, R49.reuse, 0x5410, R5 ;  /* 0x0000541031138816 */ /* 0x040fe40000000005 */
[----:B------:R-:W-:Y:S02]  /*67e0*/  @!P0 PRMT R18, R49, 0x5432, R6 ;  /* 0x0000543231128816 */ /* 0x000fe40000000006 */
[----:B------:R-:W-:Y:S02]  /*67f0*/  @!P0 PRMT R5, R27, 0x5410, R3 ;  /* 0x000054101b058816 */ /* 0x000fe40000000003 */
[----:B------:R-:W-:Y:S01]  /*6800*/  @!P0 SHF.L.U32 R9, R19, 0x10, RZ ;  /* 0x0000001013098819 */ /* 0x000fe200000006ff */
[----:B------:R-:W-:Y:S01]  /*6810*/  @!P0 IMAD.U32 R24, R18, 0x10000, RZ ;  /* 0x0001000012188824 */ /* 0x000fe200078e00ff */
[----:B------:R-:W-:Y:S01]  /*6820*/  @!P0 PRMT R16, R28, 0x5432, R2 ;  /* 0x000054321c108816 */ /* 0x000fe20000000002 */
[----:B------:R-:W-:Y:S02]  /*6830*/  @!P0 IMAD.U32 R6, R5, 0x10000, RZ ;  /* 0x0001000005068824 */ /* 0x000fe400078e00ff */
[----:B-----5:R-:W-:Y:S01]  /*6840*/  @!P0 IMAD.U32 R17, R44, 0x10000, RZ ;  /* 0x000100002c118824 */ /* 0x020fe200078e00ff */
[----:B------:R-:W-:Y:S01]  /*6850*/  @!P0 LOP3.LUT R41, R47, 0xffff0000, RZ, 0xc0, !PT ;  /* 0xffff00002f298812 */ /* 0x000fe200078ec0ff */
[----:B------:R-:W-:Y:S01]  /*6860*/  @!P0 IMAD.U32 R25, R45, 0x10000, RZ ;  /* 0x000100002d198824 */ /* 0x000fe200078e00ff */
[----:B------:R-:W-:Y:S01]  /*6870*/  @!P0 LOP3.LUT R37, R46, 0xffff0000, RZ, 0xc0, !PT ;  /* 0xffff00002e258812 */ /* 0x000fe200078ec0ff */
[----:B----4-:R-:W-:Y:S01]  /*6880*/  @!P0 IMAD.U32 R2, R12, 0x10000, RZ ;  /* 0x000100000c028824 */ /* 0x010fe200078e00ff */
[----:B------:R-:W-:Y:S01]  /*6890*/  @!P0 SHF.L.U32 R3, R13, 0x10, RZ ;  /* 0x000000100d038819 */ /* 0x000fe200000006ff */
[----:B------:R-:W-:Y:S02]  /*68a0*/  @!P0 IMAD.U32 R39, R47, 0x10000, RZ ;  /* 0x000100002f278824 */ /* 0x000fe400078e00ff */
[C---:B------:R-:W-:Y:S02]  /*68b0*/  @!P0 FMUL.FTZ R27, R2.reuse, R9 ;  /* 0x00000009021b8220 */ /* 0x040fe40000410000 */
[----:B------:R-:W-:Y:S02]  /*68c0*/  @!P0 FMUL.FTZ R28, R3, R24 ;  /* 0x00000018031c8220 */ /* 0x000fe40000410000 */
[-C--:B------:R-:W-:Y:S02]  /*68d0*/  @!P0 FMUL.FTZ R2, R2, R4.reuse ;  /* 0x0000000402028220 */ /* 0x080fe40000410000 */
[----:B------:R-:W-:Y:S01]  /*68e0*/  @!P0 FFMA.FTZ R56, R17, R4, -R27 ;  /* 0x0000000411388223 */ /* 0x000fe2000001081b */
[----:B------:R-:W-:Y:S01]  /*68f0*/  @!P0 LOP3.LUT R27, R18, 0xffff0000, RZ, 0xc0, !PT ;  /* 0xffff0000121b8812 */ /* 0x000fe200078ec0ff */
[-C--:B------:R-:W-:Y:S01]  /*6900*/  @!P0 FMUL.FTZ R4, R3, R6.reuse ;  /* 0x0000000603048220 */ /* 0x080fe20000410000 */
[----:B------:R-:W-:Y:S01]  /*6910*/  @!P0 LOP3.LUT R18, R19, 0xffff0000, RZ, 0xc0, !PT ;  /* 0xffff000013128812 */ /* 0x000fe200078ec0ff */
[----:B------:R-:W-:Y:S01]  /*6920*/  @!P0 FFMA.FTZ R55, R25, R6, -R28 ;  /* 0x0000000619378223 */ /* 0x000fe2000001081c */
[----:B------:R-:W-:Y:S01]  /*6930*/  @!P0 LOP3.LUT R6, R12, 0xffff0000, RZ, 0xc0, !PT ;  /* 0xffff00000c068812 */ /* 0x000fe200078ec0ff */
[----:B------:R-:W-:Y:S01]  /*6940*/  @!P0 FFMA.FTZ R2, R9, R17, R2 ;  /* 0x0000001109028223 */ /* 0x000fe20000010002 */
[----:B------:R-:W-:Y:S02]  /*6950*/  @!P0 LOP3.LUT R3, R13, 0xffff0000, RZ, 0xc0, !PT ;  /* 0xffff00000d038812 */ /* 0x000fe400078ec0ff */
[----:B------:R-:W-:Y:S01]  /*6960*/  @!P0 LOP3.LUT R9, R5, 0xffff0000, RZ, 0xc0, !PT ;  /* 0xffff000005098812 */ /* 0x000fe200078ec0ff */
[----:B------:R-:W-:Y:S01]  /*6970*/  @!P0 FMUL.FTZ R36, R6, R18 ;  /* 0x0000001206248220 */ /* 0x000fe20000410000 */
[----:B------:R-:W-:Y:S01]  /*6980*/  @!P0 LOP3.LUT R19, R44, 0xffff0000, RZ, 0xc0, !PT ;  /* 0xffff00002c138812 */ /* 0x000fe200078ec0ff */
[----:B------:R-:W-:Y:S01]  /*6990*/  @!P0 FMUL.FTZ R17, R3, R27 ;  /* 0x0000001b03118220 */ /* 0x000fe20000410000 */
[----:B------:R-:W-:Y:S01]  /*69a0*/  @!P0 LOP3.LUT R28, R45, 0xffff0000, RZ, 0xc0, !PT ;  /* 0xffff00002d1c8812 */ /* 0x000fe200078ec0ff */
[----:B------:R-:W-:Y:S02]  /*69b0*/  @!P0 FMUL.FTZ R5, R3, R9 ;  /* 0x0000000903058220 */ /* 0x000fe40000410000 */
[-C--:B------:R-:W-:Y:S02]  /*69c0*/  @!P0 FMUL.FTZ R3, R6, R7.reuse ;  /* 0x0000000706038220 */ /* 0x080fe40000410000 */
[----:B------:R-:W-:Y:S01]  /*69d0*/  @!P0 FFMA.FTZ R53, R19, R7, -R36 ;  /* 0x0000000713358223 */ /* 0x000fe20000010824 */
[C---:B------:R-:W-:Y:S01]  /*69e0*/  @!P0 LOP3.LUT R7, R15.reuse, 0xffff0000, RZ, 0xc0, !PT ;  /* 0xffff00000f078812 */ /* 0x040fe200078ec0ff */
[----:B------:R-:W-:Y:S02]  /*69f0*/  @!P0 IMAD.U32 R6, R15, 0x10000, RZ ;  /* 0x000100000f068824 */ /* 0x000fe400078e00ff */
[----:B------:R-:W-:Y:S01]  /*6a00*/  @!P0 FFMA.FTZ R54, R28, R9, -R17 ;  /* 0x000000091c368223 */ /* 0x000fe20000010811 */
[----:B------:R-:W-:Y:S01]  /*6a10*/  @!P0 SHF.L.U32 R9, R8, 0x10, RZ ;  /* 0x0000001008098819 */ /* 0x000fe200000006ff */
[----:B------:R-:W-:Y:S01]  /*6a20*/  @!P0 FMUL.FTZ R34, R6, R38 ;  /* 0x0000002606228220 */ /* 0x000fe20000410000 */
[----:B------:R-:W-:Y:S01]  /*6a30*/  @!P0 LOP3.LUT R17, R8, 0xffff0000, RZ, 0xc0, !PT ;  /* 0xffff000008118812 */ /* 0x000fe200078ec0ff */
[----:B------:R-:W-:Y:S02]  /*6a40*/  @!P0 FMUL.FTZ R36, R7, R40 ;  /* 0x0000002807248220 */ /* 0x000fe40000410000 */
[-C--:B------:R-:W-:Y:S02]  /*6a50*/  @!P0 FMUL.FTZ R8, R6, R9.reuse ;  /* 0x0000000906088220 */ /* 0x080fe40000410000 */
[----:B------:R-:W-:Y:S02]  /*6a60*/  @!P0 FFMA.FTZ R50, R39, R9, -R34 ;  /* 0x0000000927328223 */ /* 0x000fe40000010822 */
[-C--:B------:R-:W-:Y:S01]  /*6a70*/  @!P0 FMUL.FTZ R9, R7, R17.reuse ;  /* 0x0000001107098220 */ /* 0x080fe20000410000 */
[----:B------:R-:W-:Y:S01]  /*6a80*/  @!P0 LOP3.LUT R7, R14, 0xffff0000, RZ, 0xc0, !PT ;  /* 0xffff00000e078812 */ /* 0x000fe200078ec0ff */
[----:B------:R-:W-:Y:S01]  /*6a90*/  @!P0 FFMA.FTZ R49, R41, R17, -R36 ;  /* 0x0000001129318223 */ /* 0x000fe20000010824 */
[C---:B------:R-:W-:Y:S01]  /*6aa0*/  @!P0 LOP3.LUT R36, R35.reuse, 0xffff0000, RZ, 0xc0, !PT ;  /* 0xffff000023248812 */ /* 0x040fe200078ec0ff */
[----:B------:R-:W-:Y:S01]  /*6ab0*/  @!P0 IMAD.U32 R34, R35, 0x10000, RZ ;  /* 0x0001000023228824 */ /* 0x000fe200078e00ff */
[----:B------:R-:W-:Y:S01]  /*6ac0*/  @!P0 SHF.L.U32 R35, R46, 0x10, RZ ;  /* 0x000000102e238819 */ /* 0x000fe200000006ff */
[----:B------:R-:W-:Y:S02]  /*6ad0*/  @!P0 IMAD.U32 R6, R14, 0x10000, RZ ;  /* 0x000100000e068824 */ /* 0x000fe400078e00ff */
[C---:B------:R-:W-:Y:S01]  /*6ae0*/  @!P0 IMAD.U32 R17, R16.reuse, 0x10000, RZ ;  /* 0x0001000010118824 */ /* 0x040fe200078e00ff */
[----:B------:R-:W-:Y:S01]  /*6af0*/  @!P0 LOP3.LUT R16, R16, 0xffff0000, RZ, 0xc0, !PT ;  /* 0xffff000010108812 */ /* 0x000fe200078ec0ff */
[----:B------:R-:W-:Y:S01]  /*6b00*/  @!P0 FFMA.FTZ R3, R18, R19, R3 ;  /* 0x0000001312038223 */ /* 0x000fe20000010003 */
[----:B------:R-:W-:Y:S01]  /*6b10*/  @!P0 F2FP.BF16.PACK_AB R19, R54, R55 ;  /* 0x000000373613823e */ /* 0x000fe200000010ff */
[C---:B------:R-:W-:Y:S01]  /*6b20*/  @!P0 FMUL.FTZ R42, R6.reuse, R34 ;  /* 0x00000022062a8220 */ /* 0x040fe20000410000 */
[----:B------:R-:W-:Y:S01]  /*6b30*/  @!P0 F2FP.BF16.PACK_AB R18, R53, R56 ;  /* 0x000000383512823e */ /* 0x000fe200000010ff */
[----:B------:R-:W-:Y:S01]  /*6b40*/  @!P0 FMUL.FTZ R6, R6, R17 ;  /* 0x0000001106068220 */ /* 0x000fe20000410000 */
[----:B------:R-:W-:Y:S01]  /*6b50*/  @!P0 F2FP.BF16.PACK_AB R2, R3, R2 ;  /* 0x000000020302823e */ /* 0x000fe200000010ff */
[----:B------:R-:W-:Y:S02]  /*6b60*/  @!P0 FFMA.FTZ R4, R24, R25, R4 ;  /* 0x0000001918048223 */ /* 0x000fe40000010004 */
[C---:B------:R-:W-:Y:S01]  /*6b70*/  @!P0 FMUL.FTZ R43, R7.reuse, R36 ;  /* 0x00000024072b8220 */ /* 0x040fe20000410000 */
[----:B------:R-:W-:Y:S01]  /*6b80*/  @!P0 MOV R12, R2 ;  /* 0x00000002000c8202 */ /* 0x000fe20000000f00 */
[----:B------:R-:W-:Y:S02]  /*6b90*/  @!P0 FMUL.FTZ R7, R7, R16 ;  /* 0x0000001007078220 */ /* 0x000fe40000410000 */
        /* <DEDUP_REMOVED lines=25> */
.L_x_2292:
[----:B------:R-:W-:Y:S05]  /*6d30*/  BSYNC B0 ;  /* 0x0000000000007941 */ /* 0x000fea0003800000 */
.L_x_2291:
[----:B------:R-:W-:Y:S11]  /*6d40*/  ISETP.GE.AND P0, PT, R107, c[0x0][0x1d4], PT ;  /* 0x000075006b007a0c */ /* 0x000ff60003f06270 */
[----:B------:R-:W-:Y:S02]  /*6d50*/  @!UPT UIADD3 URZ, URZ, URZ, URZ ;  /* 0x0000003f3f3ff290 */ /* 0x000fe4000fffe03f */
[----:B------:R-:W-:-:S05]  /*6d60*/  @P0 BRA `(.L_x_2276) ;  /* 0x00000b0000000947 */ /* 0x000fca0003800000 */
[----:B------:R-:W-:Y:S02]  /*6d70*/  LOP3.LUT P1, RZ, R208, 0x8, RZ, 0xc0, !PT ;  /* 0x00000008d0ff7812 */ /* 0x000fe4000782c0ff */
[----:B-1--4-:R-:W-:Y:S02]  /*6d80*/  LEA R52, P0, R89, R66, 0x1 ;  /* 0x0000004259347211 */ /* 0x012fe400078008ff */
[----:B------:R-:W-:Y:S02]  /*6d90*/  SEL R2, R135, R134, !P1 ;  /* 0x0000008687027207 */ /* 0x000fe40004800000 */
[----:B---3--:R-:W-:Y:S02]  /*6da0*/  LEA.HI.X R53, R89, R67, R121, 0x1, P0 ;  /* 0x0000004359357211 */ /* 0x008fe400000f0c79 */
[----:B------:R-:W-:Y:S02]  /*6db0*/  SHF.R.S32.HI R3, RZ, 0x1f, R2 ;  /* 0x0000001fff037819 */ /* 0x000fe40000011402 */
[----:B------:R-:W-:Y:S02]  /*6dc0*/  ISETP.GE.AND P0, PT, R107, c[0x0][0x27c], PT ;  /* 0x00009f006b007a0c */ /* 0x000fe40003f06270 */
[----:B------:R-:W-:Y:S04]  /*6dd0*/  LEA.HI R2, R3, R2, RZ, 0x4 ;  /* 0x0000000203027211 */ /* 0x000fe800078f20ff */
[----:B------:R-:W-:Y:S04]  /*6de0*/  LEA.HI.SX32 R2, R2, R127, 0x1c ;  /* 0x0000007f02027211 */ /* 0x000fe800078fe2ff */
[----:B------:R-:W-:Y:S01]  /*6df0*/  SHF.R.S32.HI R3, RZ, 0x1f, R2 ;  /* 0x0000001fff037819 */ /* 0x000fe20000011402 */
[----:B------:R-:W-:Y:S02]  /*6e00*/  IMAD.SHL.U32 R40, R2, 0x8, RZ ;  /* 0x0000000802287824 */ /* 0x000fe400078e00ff */
[--C-:B------:R-:W-:Y:S02]  /*6e10*/  @!P0 SHF.R.U64 R4, R22, 0x10, R23.reuse ;  /* 0x0000001016048819 */ /* 0x100fe40000001217 */
[----:B------:R-:W-:Y:S02]  /*6e20*/  LEA.HI R2, R3, R2, RZ, 0x3 ;  /* 0x0000000203027211 */ /* 0x000fe400078f18ff */
[----:B------:R-:W-:Y:S02]  /*6e30*/  @!P0 SHF.R.U32.HI R5, RZ, 0x10, R23 ;  /* 0x00000010ff058819 */ /* 0x000fe40000011617 */
[----:B------:R-:W-:Y:S01]  /*6e40*/  @!P0 PRMT R16, R30, 0x5432, R4 ;  /* 0x000054321e108816 */ /* 0x000fe20000000004 */
[----:B------:R-:W-:Y:S01]  /*6e50*/  IMAD.SHL.U32 R2, R2, 0x200, RZ ;  /* 0x0000020002027824 */ /* 0x000fe200078e00ff */
[----:B------:R-:W-:Y:S02]  /*6e60*/  LOP3.LUT R3, R84, 0x38, R40, 0xf8, !PT ;  /* 0x0000003854037812 */ /* 0x000fe400078ef828 */
[----:B------:R-:W-:Y:S02]  /*6e70*/  @!P0 PRMT R8, R30, 0x5410, R5 ;  /* 0x000054101e088816 */ /* 0x000fe40000000005 */
[----:B------:R-:W-:Y:S02]  /*6e80*/  LOP3.LUT R3, R3, R85, RZ, 0x3c, !PT ;  /* 0x0000005503037212 */ /* 0x000fe400078e3cff */
[----:B------:R-:W-:Y:S02]  /*6e90*/  LOP3.LUT R2, R2, 0x7ffff000, RZ, 0xc0, !PT ;  /* 0x7ffff00002027812 */ /* 0x000fe400078ec0ff */
[----:B------:R-:W-:Y:S02]  /*6ea0*/  @!P0 SHF.R.U64 R6, R60, 0x10, R61 ;  /* 0x000000103c068819 */ /* 0x000fe4000000123d */
[----:B------:R-:W-:Y:S01]  /*6eb0*/  IADD3 R2, R3, R2, R32 ;  /* 0x0000000203027210 */ /* 0x000fe20007ffe020 */
[----:B------:R-:W-:Y:S01]  /*6ec0*/  IMAD.IADD R3, R131, 0x1, R65 ;  /* 0x0000000183037824 */ /* 0x000fe200078e0241 */
[----:B------:R-:W-:Y:S02]  /*6ed0*/  @!P0 PRMT R18, R51, 0x5410, R6 ;  /* 0x0000541033128816 */ /* 0x000fe40000000006 */
[----:B------:R-:W-:Y:S01]  /*6ee0*/  @!P0 SHF.R.U64 R9, R62, 0x10, R63 ;  /* 0x000000103e098819 */ /* 0x000fe2000000123f */
[----:B------:R-:W-:Y:S01]  /*6ef0*/  IMAD.IADD R2, R65, 0x1, R2 ;  /* 0x0000000141027824 */ /* 0x000fe200078e0202 */
[----:B------:R-:W-:Y:S01]  /*6f00*/  @!P0 SHF.R.U32.HI R7, RZ, 0x10, R61 ;  /* 0x00000010ff078819 */ /* 0x000fe2000001163d */
[----:B------:R-:W-:Y:S01]  /*6f10*/  IMAD.SHL.U32 R3, R3, 0x2, RZ ;  /* 0x0000000203037824 */ /* 0x000fe200078e00ff */
[----:B------:R-:W-:Y:S01]  /*6f20*/  @!P0 PRMT R27, R64, 0x5432, R9 ;  /* 0x00005432401b8816 */ /* 0x000fe20000000009 */
[----:B------:R-:W-:Y:S01]  /*6f30*/  IMAD.SHL.U32 R2, R2, 0x2, RZ ;  /* 0x0000000202027824 */ /* 0x000fe200078e00ff */
[C---:B------:R-:W-:Y:S02]  /*6f40*/  @!P0 SHF.L.U32 R9, R18.reuse, 0x10, RZ ;  /* 0x0000001012098819 */ /* 0x040fe400000006ff */
[----:B------:R1:W3:Y:S01]  /*6f50*/  LDS.128 R36, [R3+0xc100] ;  /* 0x00c1000003247984 */ /* 0x0002e20000000c00 */
[----:B------:R-:W-:Y:S02]  /*6f60*/  @!P0 LOP3.LUT R18, R18, 0xffff0000, RZ, 0xc0, !PT ;  /* 0xffff000012128812 */ /* 0x000fe400078ec0ff */
[----:B------:R-:W-:Y:S02]  /*6f70*/  @!P0 PRMT R22, R51, 0x5432, R7 ;  /* 0x0000543233168816 */ /* 0x000fe40000000007 */
[----:B------:R-:W-:Y:S03]  /*6f80*/  @!P0 SHF.R.U32.HI R34, RZ, 0x10, R63 ;  /* 0x00000010ff228819 */ /* 0x000fe6000001163f */
[----:B------:R4:W5:Y:S01]  /*6f90*/  LDS.128 R12, [R2+0xc100] ;  /* 0x00c10000020c7984 */ /* 0x0009620000000c00 */
[----:B------:R-:W-:Y:S02]  /*6fa0*/  @!P0 PRMT R34, R64, 0x5410, R34 ;  /* 0x0000541040228816 */ /* 0x000fe40000000022 */
[----:B-1----:R-:W-:Y:S04]  /*6fb0*/  @!P0 SHF.R.U32.HI R3, RZ, 0x10, R21 ;  /* 0x00000010ff038819 */ /* 0x002fe80000011615 */
[C---:B------:R-:W-:Y:S02]  /*6fc0*/  @!P0 PRMT R6, R29.reuse, 0x5410, R3 ;  /* 0x000054101d068816 */ /* 0x040fe40000000003 */
[----:B----4-:R-:W-:Y:S04]  /*6fd0*/  @!P0 SHF.R.U64 R2, R20, 0x10, R21 ;  /* 0x0000001014028819 */ /* 0x010fe80000001215 */
[----:B------:R-:W-:Y:S01]  /*6fe0*/  @!P0 PRMT R2, R29, 0x5432, R2 ;  /* 0x000054321d028816 */ /* 0x000fe20000000002 */
[C---:B------:R-:W-:Y:S01]  /*6ff0*/  @!P0 IMAD.U32 R29, R34.reuse, 0x10000, RZ ;  /* 0x00010000221d8824 */ /* 0x040fe200078e00ff */
[----:B------:R-:W-:Y:S02]  /*7000*/  @!P0 LOP3.LUT R34, R34, 0xffff0000, RZ, 0xc0, !PT ;  /* 0xffff000022228812 */ /* 0x000fe400078ec0ff */
[C---:B------:R-:W-:Y:S01]  /*7010*/  @!P0 LOP3.LUT R5, R2.reuse, 0xffff0000, RZ, 0xc0, !PT ;  /* 0xffff000002058812 */ /* 0x040fe200078ec0ff */
[----:B------:R-:W-:Y:S02]  /*7020*/  @!P0 IMAD.U32 R7, R2, 0x10000, RZ ;  /* 0x0001000002078824 */ /* 0x000fe400078e00ff */
[C---:B---3--:R-:W-:Y:S01]  /*7030*/  @!P0 IMAD.U32 R17, R36.reuse, 0x10000, RZ ;  /* 0x0001000024118824 */ /* 0x048fe200078e00ff */
[----:B------:R-:W-:Y:S01]  /*7040*/  @!P0 LOP3.LUT R19, R36, 0xffff0000, RZ, 0xc0, !PT ;  /* 0xffff000024138812 */ /* 0x000fe200078ec0ff */
[C---:B------:R-:W-:Y:S01]  /*7050*/  @!P0 IMAD.U32 R21, R37.reuse, 0x10000, RZ ;  /* 0x0001000025158824 */ /* 0x040fe200078e00ff */
[----:B------:R-:W-:Y:S01]  /*7060*/  @!P0 LOP3.LUT R23, R37, 0xffff0000, RZ, 0xc0, !PT ;  /* 0xffff000025178812 */ /* 0x000fe200078ec0ff */
[C---:B------:R-:W-:Y:S01]  /*7070*/  @!P0 IMAD.U32 R30, R39.reuse, 0x10000, RZ ;  /* 0x00010000271e8824 */ /* 0x040fe200078e00ff */
[----:B------:R-:W-:Y:S01]  /*7080*/  @!P0 LOP3.LUT R35, R39, 0xffff0000, RZ, 0xc0, !PT ;  /* 0xffff000027238812 */ /* 0x000fe200078ec0ff */
[----:B-----5:R-:W-:Y:S01]  /*7090*/  @!P0 IMAD.U32 R4, R12, 0x10000, RZ ;  /* 0x000100000c048824 */ /* 0x020fe200078e00ff */
[----:B------:R-:W-:Y:S02]  /*70a0*/  @!P0 LOP3.LUT R28, R38, 0xffff0000, RZ, 0xc0, !PT ;  /* 0xffff0000261c8812 */ /* 0x000fe400078ec0ff */
[----:B------:R-:W-:Y:S01]  /*70b0*/  @!P0 LOP3.LUT R3, R12, 0xffff0000, RZ, 0xc0, !PT ;  /* 0xffff00000c038812 */ /* 0x000fe200078ec0ff */
[C---:B------:R-:W-:Y:S02]  /*70c0*/  @!P0 FMUL.FTZ R20, R4.reuse, R9 ;  /* 0x0000000904148220 */ /* 0x040fe40000410000 */
[-C--:B------:R-:W-:Y:S02]  /*70d0*/  @!P0 FMUL.FTZ R2, R4, R7.reuse ;  /* 0x0000000704028220 */ /* 0x080fe40000410000 */
[----:B------:R-:W-:Y:S02]  /*70e0*/  @!P0 FMUL.FTZ R4, R3, R18 ;  /* 0x0000001203048220 */ /* 0x000fe40000410000 */
[----:B------:R-:W-:Y:S02]  /*70f0*/  @!P0 FFMA.FTZ R49, R17, R7, -R20 ;  /* 0x0000000711318223 */ /* 0x000fe40000010814 */
[-C--:B------:R-:W-:Y:S02]  /*7100*/  @!P0 FMUL.FTZ R3, R3, R5.reuse ;  /* 0x0000000503038220 */ /* 0x080fe40000410000 */
[----:B------:R-:W-:Y:S01]  /*7110*/  @!P0 FFMA.FTZ R47, R19, R5, -R4 ;  /* 0x00000005132f8223 */ /* 0x000fe20000010804 */
[----:B------:R-:W-:Y:S01]  /*7120*/  @!P0 LOP3.LUT R5, R13, 0xffff0000, RZ, 0xc0, !PT ;  /* 0xffff00000d058812 */ /* 0x000fe200078ec0ff */
[C---:B------:R-:W-:Y:S01]  /*7130*/  @!P0 IMAD.U32 R20, R22.reuse, 0x10000, RZ ;  /* 0x0001000016148824 */ /* 0x040fe200078e00ff */
[----:B------:R-:W-:Y:S01]  /*7140*/  @!P0 LOP3.LUT R22, R22, 0xffff0000, RZ, 0xc0, !PT ;  /* 0xffff000016168812 */ /* 0x000fe200078ec0ff */
[C---:B------:R-:W-:Y:S01]  /*7150*/  @!P0 IMAD.U32 R7, R6.reuse, 0x10000, RZ ;  /* 0x0001000006078824 */ /* 0x040fe200078e00ff */
[----:B------:R-:W-:Y:S01]  /*7160*/  @!P0 LOP3.LUT R6, R6, 0xffff0000, RZ, 0xc0, !PT ;  /* 0xffff000006068812 */ /* 0x000fe200078ec0ff */
[----:B------:R-:W-:Y:S01]  /*7170*/  @!P0 FFMA.FTZ R2, R9, R17, R2 ;  /* 0x0000001109028223 */ /* 0x000fe20000010002 */
[----:B------:R-:W-:Y:S01]  /*7180*/  @!P0 SHF.L.U32 R4, R13, 0x10, RZ ;  /* 0x000000100d048819 */ /* 0x000fe200000006ff */
[C---:B------:R-:W-:Y:S02]  /*7190*/  @!P0 FMUL.FTZ R17, R5.reuse, R22 ;  /* 0x0000001605118220 */ /* 0x040fe40000410000 */
[----:B------:R-:W-:Y:S02]  /*71a0*/  @!P0 FMUL.FTZ R5, R5, R6 ;  /* 0x0000000605058220 */ /* 0x000fe40000410000 */
[----:B------:R-:W-:Y:S02]  /*71b0*/  @!P0 FMUL.FTZ R9, R4, R20 ;  /* 0x0000001404098220 */ /* 0x000fe40000410000 */
[----:B------:R-:W-:Y:S01]  /*71c0*/  @!P0 FFMA.FTZ R45, R23, R6, -R17 ;  /* 0x00000006172d8223 */ /* 0x000fe20000010811 */
[----:B------:R-:W-:Y:S01]  /*71d0*/  @!P0 LOP3.LUT R17, R8, 0xffff0000, RZ, 0xc0, !PT ;  /* 0xffff000008118812 */ /* 0x000fe200078ec0ff */
[----:B------:R-:W-:Y:S02]  /*71e0*/  @!P0 IMAD.U32 R6, R15, 0x10000, RZ ;  /* 0x000100000f068824 */ /* 0x000fe400078e00ff */
[-C--:B------:R-:W-:Y:S02]  /*71f0*/  @!P0 FMUL.FTZ R4, R4, R7.reuse ;  /* 0x0000000704048220 */ /* 0x080fe40000410000 */
[----:B------:R-:W-:Y:S01]  /*7200*/  @!P0 FFMA.FTZ R46, R21, R7, -R9 ;  /* 0x00000007152e8223 */ /* 0x000fe20000010809 */
[----:B------:R-:W-:Y:S01]  /*7210*/  @!P0 SHF.L.U32 R9, R8, 0x10, RZ ;  /* 0x0000001008098819 */ /* 0x000fe200000006ff */
[----:B--2---:R-:W-:Y:S01]  /*7220*/  @!P0 FMUL.FTZ R24, R6, R29 ;  /* 0x0000001d06188220 */ /* 0x004fe20000410000 */
[----:B------:R-:W-:Y:S01]  /*7230*/  @!P0 LOP3.LUT R7, R15, 0xffff0000, RZ, 0xc0, !PT ;  /* 0xffff00000f078812 */ /* 0x000fe200078ec0ff */
[----:B------:R-:W-:Y:S01]  /*7240*/  @!P0 FFMA.FTZ R3, R18, R19, R3 ;  /* 0x0000001312038223 */ /* 0x000fe20000010003 */
[----:B------:R-:W-:Y:S01]  /*7250*/  @!P0 F2FP.BF16.PACK_AB R18, R47, R49 ;  /* 0x000000312f12823e */ /* 0x000fe200000010ff */
[-C--:B------:R-:W-:Y:S01]  /*7260*/  @!P0 FMUL.FTZ R8, R6, R9.reuse ;  /* 0x0000000906088220 */ /* 0x080fe20000410000 */
[----:B------:R-:W-:Y:S01]  /*7270*/  @!P0 F2FP.BF16.PACK_AB R19, R45, R46 ;  /* 0x0000002e2d13823e */ /* 0x000fe200000010ff */
[----:B------:R-:W-:Y:S01]  /*7280*/  @!P0 FMUL.FTZ R25, R7, R34 ;  /* 0x0000002207198220 */ /* 0x000fe20000410000 */
[----:B------:R-:W-:Y:S01]  /*7290*/  @!P0 F2FP.BF16.PACK_AB R2, R3, R2 ;  /* 0x000000020302823e */ /* 0x000fe200000010ff */
[----:B------:R-:W-:Y:S02]  /*72a0*/  @!P0 FFMA.FTZ R44, R30, R9, -R24 ;  /* 0x000000091e2c8223 */ /* 0x000fe40000010818 */
[-C--:B------:R-:W-:Y:S01]  /*72b0*/  @!P0 FMUL.FTZ R9, R7, R17.reuse ;  /* 0x0000001107098220 */ /* 0x080fe20000410000 */
[C---:B------:R-:W-:Y:S01]  /*72c0*/  @!P0 LOP3.LUT R7, R14.reuse, 0xffff0000, RZ, 0xc0, !PT ;  /* 0xffff00000e078812 */ /* 0x040fe200078ec0ff */
[C---:B------:R-:W-:Y:S01]  /*72d0*/  @!P0 IMAD.U32 R24, R27.reuse, 0x10000, RZ ;  /* 0x000100001b188824 */ /* 0x040fe200078e00ff */
[----:B------:R-:W-:Y:S01]  /*72e0*/  @!P0 LOP3.LUT R27, R27, 0xffff0000, RZ, 0xc0, !PT ;  /* 0xffff00001b1b8812 */ /* 0x000fe200078ec0ff */
[----:B------:R-:W-:Y:S01]  /*72f0*/  @!P0 IMAD.U32 R6, R14, 0x10000, RZ ;  /* 0x000100000e068824 */ /* 0x000fe200078e00ff */
[----:B------:R-:W-:Y:S01]  /*7300*/  @!P0 MOV R12, R2 ;  /* 0x00000002000c8202 */ /* 0x000fe20000000f00 */
[----:B------:R-:W-:Y:S01]  /*7310*/  @!P0 FFMA.FTZ R43, R35, R17, -R25 ;  /* 0x00000011232b8223 */ /* 0x000fe20000010819 */
[----:B------:R-:W-:Y:S01]  /*7320*/  @!P0 SHF.L.U32 R25, R38, 0x10, RZ ;  /* 0x0000001026198819 */ /* 0x000fe200000006ff */
[C---:B------:R-:W-:Y:S01]  /*7330*/  @!P0 IMAD.U32 R17, R16.reuse, 0x10000, RZ ;  /* 0x0001000010118824 */ /* 0x040fe200078e00ff */
[----:B------:R-:W-:Y:S01]  /*7340*/  @!P0 LOP3.LUT R16, R16, 0xffff0000, RZ, 0xc0, !PT ;  /* 0xffff000010108812 */ /* 0x000fe200078ec0ff */
[C---:B------:R-:W-:Y:S02]  /*7350*/  @!P0 FMUL.FTZ R41, R6.reuse, R24 ;  /* 0x0000001806298220 */ /* 0x040fe40000410000 */
[----:B------:R-:W-:Y:S02]  /*7360*/  @!P0 FMUL.FTZ R42, R7, R27 ;  /* 0x0000001b072a8220 */ /* 0x000fe40000410000 */
[-C--:B------:R-:W-:Y:S02]  /*7370*/  @!P0 FMUL.FTZ R6, R6, R17.reuse ;  /* 0x0000001106068220 */ /* 0x080fe40000410000 */
[----:B------:R-:W-:Y:S01]  /*7380*/  @!P0 FFMA.FTZ R41, R25, R17, -R41 ;  /* 0x0000001119298223 */ /* 0x000fe20000010829 */
[----:B------:R-:W-:Y:S01]  /*7390*/  @!P0 F2FP.BF16.PACK_AB R17, R43, R44 ;  /* 0x0000002c2b11823e */ /* 0x000fe200000010ff */
[-C--:B------:R-:W-:Y:S02]  /*73a0*/  @!P0 FFMA.FTZ R42, R28, R16.reuse, -R42 ;  /* 0x000000101c2a8223 */ /* 0x080fe4000001082a */
[----:B------:R-:W-:Y:S02]  /*73b0*/  @!P0 FFMA.FTZ R4, R20, R21, R4 ;  /* 0x0000001514048223 */ /* 0x000fe40000010004 */
[----:B------:R-:W-:Y:S01]  /*73c0*/  @!P0 FMUL.FTZ R7, R7, R16 ;  /* 0x0000001007078220 */ /* 0x000fe20000410000 */
[----:B------:R-:W-:Y:S01]  /*73d0*/  @!P0 F2FP.BF16.PACK_AB R16, R42, R41 ;  /* 0x000000292a10823e */ /* 0x000fe200000010ff */
[----:B------:R-:W-:Y:S02]  /*73e0*/  @!P0 FFMA.FTZ R5, R22, R23, R5 ;  /* 0x0000001716058223 */ /* 0x000fe40000010005 */
[----:B------:R-:W-:Y:S02]  /*73f0*/  @!P0 FFMA.FTZ R6, R24, R25, R6 ;  /* 0x0000001918068223 */ /* 0x000fe40000010006 */
[----:B------:R-:W-:Y:S01]  /*7400*/  @!P0 FFMA.FTZ R7, R27, R28, R7 ;  /* 0x0000001c1b078223 */ /* 0x000fe20000010007 */
[----:B------:R-:W-:Y:S01]  /*7410*/  @!P0 F2FP.BF16.PACK_AB R4, R5, R4 ;  /* 0x000000040504823e */ /* 0x000fe200000010ff */
[----:B------:R-:W-:Y:S02]  /*7420*/  @!P0 FFMA.FTZ R8, R29, R30, R8 ;  /* 0x0000001e1d088223 */ /* 0x000fe40000010008 */
[----:B------:R-:W-:Y:S01]  /*7430*/  @!P0 FFMA.FTZ R9, R34, R35, R9 ;  /* 0x0000002322098223 */ /* 0x000fe20000010009 */
[----:B------:R-:W-:Y:S01]  /*7440*/  @!P0 F2FP.BF16.PACK_AB R6, R7, R6 ;  /* 0x000000060706823e */ /* 0x000fe200000010ff */
[----:B------:R-:W-:Y:S02]  /*7450*/  @!P0 IMAD.MOV.U32 R36, RZ, RZ, R18 ;  /* 0x000000ffff248224 */ /* 0x000fe400078e0012 */
[----:B------:R-:W-:Y:S01]  /*7460*/  @!P0 IMAD.MOV.U32 R37, RZ, RZ, R19 ;  /* 0x000000ffff258224 */ /* 0x000fe200078e0013 */
[----:B------:R-:W-:Y:S01]  /*7470*/  @!P0 F2FP.BF16.PACK_AB R8, R9, R8 ;  /* 0x000000080908823e */ /* 0x000fe200000010ff */
[----:B------:R-:W-:Y:S02]  /*7480*/  @!P0 IMAD.MOV.U32 R38, RZ, RZ, R16 ;  /* 0x000000ffff268224 */ /* 0x000fe400078e0010 */
        /* <DEDUP_REMOVED lines=12> */
.L_x_2272:
        /* <DEDUP_REMOVED lines=22> */
[----:B------:R-:W-:Y:S02]  /*76b0*/  ISETP.GE.AND P4, PT, R107, c[0x0][0x1d4], PT ;  /* 0x000075006b007a0c */ /* 0x000fe40003f86270 */
[----:B------:R-:W-:Y:S07]  /*76c0*/  ISETP.GE.AND P3, PT, R204, c[0x0][0x1d4], PT ;  /* 0x00007500cc007a0c */ /* 0x000fee0003f66270 */
[----:B------:R-:W2:Y:S01]  /*76d0*/  @!P2 LDS.128 R12, [R78+0xc000] ;  /* 0x00c000004e0ca984 */ /* 0x000ea20000000c00 */
[CC--:B-1----:R-:W-:Y:S04]  /*76e0*/  @!P2 LEA R6, P0, R106.reuse, R2.reuse, 0x1 ;  /* 0x000000026a06a211 */ /* 0x0c2fe800078008ff */
[-C--:B------:R-:W-:Y:S02]  /*76f0*/  @!P2 LEA.HI.X R7, R106, R3.reuse, R228, 0x1, P0 ;  /* 0x000000036a07a211 */ /* 0x080fe400000f0ce4 */
[CC--:B------:R-:W-:Y:S04]  /*7700*/  @!P1 LEA R4, P0, R210.reuse, R2.reuse, 0x1 ;  /* 0x00000002d2049211 */ /* 0x0c0fe800078008ff */
[-C--:B------:R-:W-:Y:S02]  /*7710*/  @!P1 LEA.HI.X R5, R210, R3.reuse, R230, 0x1, P0 ;  /* 0x00000003d2059211 */ /* 0x080fe400000f0ce6 */
[CC--:B------:R-:W-:Y:S04]  /*7720*/  @!P4 LEA R8, P0, R209.reuse, R2.reuse, 0x1 ;  /* 0x00000002d108c211 */ /* 0x0c0fe800078008ff */
[-C--:B------:R-:W-:Y:S01]  /*7730*/  @!P4 LEA.HI.X R9, R209, R3.reuse, R229, 0x1, P0 ;  /* 0x00000003d109c211 */ /* 0x080fe200000f0ce5 */
[----:B--2---:R1:W-:Y:S04]  /*7740*/  @!P2 ST.E.128 [R6.64], R12 ;  /* 0x0000000c0600a985 */ /* 0x0043e8000c101d0a */
[----:B------:R-:W2:Y:S01]  /*7750*/  @!P1 LDS.128 R12, [R79+0xc000] ;  /* 0x00c000004f0c9984 */ /* 0x000ea20000000c00 */
[CC--:B-1----:R-:W-:Y:S04]  /*7760*/  @!P3 LEA R6, P0, R204.reuse, R2.reuse, 0x1 ;  /* 0x00000002cc06b211 */ /* 0x0c2fe800078008ff */
[-C--:B------:R-:W-:Y:S01]  /*7770*/  @!P3 LEA.HI.X R7, R204, R3.reuse, R233, 0x1, P0 ;  /* 0x00000003cc07b211 */ /* 0x080fe200000f0ce9 */
[----:B--2---:R1:W-:Y:S01]  /*7780*/  @!P1 ST.E.128 [R4.64], R12 ;  /* 0x0000000c04009985 */ /* 0x0043e2000c101d0a */
[C---:B------:R-:W-:Y:S03]  /*7790*/  ISETP.GE.AND P1, PT, R203.reuse, c[0x0][0x1d4], PT ;  /* 0x00007500cb007a0c */ /* 0x040fe60003f26270 */
[----:B------:R-:W2:Y:S10]  /*77a0*/  @!P4 LDS.128 R16, [R78+0xe000] ;  /* 0x00e000004e10c984 */ /* 0x000eb40000000c00 */
[CC--:B-1----:R-:W-:Y:S04]  /*77b0*/  @!P1 LEA R4, P0, R203.reuse, R2.reuse, 0x1 ;  /* 0x00000002cb049211 */ /* 0x0c2fe800078008ff */
[-C--:B------:R-:W-:Y:S02]  /*77c0*/  @!P1 LEA.HI.X R5, R203, R3.reuse, R232, 0x1, P0 ;  /* 0x00000003cb059211 */ /* 0x080fe400000f0ce8 */
[C---:B------:R-:W-:Y:S01]  /*77d0*/  ISETP.GE.AND P0, PT, R202.reuse, c[0x0][0x1d4], PT ;  /* 0x00007500ca007a0c */ /* 0x040fe20003f06270 */
[----:B--2---:R-:W-:Y:S04]  /*77e0*/  @!P4 ST.E.128 [R8.64], R16 ;  /* 0x000000100800c985 */ /* 0x004fe8000c101d0a */
[----:B------:R-:W1:Y:S08]  /*77f0*/  @!P3 LDS.128 R12, [R79+0xe000] ;  /* 0x00e000004f0cb984 */ /* 0x000e700000000c00 */
[C---:B------:R-:W-:Y:S04]  /*7800*/  @!P0 LEA R2, P2, R202.reuse, R2, 0x1 ;  /* 0x00000002ca028211 */ /* 0x040fe800078408ff */
[----:B------:R-:W-:Y:S01]  /*7810*/  @!P0 LEA.HI.X R3, R202, R3, R231, 0x1, P2 ;  /* 0x00000003ca038211 */ /* 0x000fe200010f0ce7 */
[----:B-1----:R-:W-:Y:S04]  /*7820*/  @!P3 ST.E.128 [R6.64], R12 ;  /* 0x0000000c0600b985 */ /* 0x002fe8000c101d0a */
[----:B------:R-:W1:Y:S04]  /*7830*/  @!P1 LDS.128 R12, [R78+0x10000] ;  /* 0x010000004e0c9984 */ /* 0x000e680000000c00 */
[----:B-1----:R-:W-:Y:S04]  /*7840*/  @!P1 ST.E.128 [R4.64], R12 ;  /* 0x0000000c04009985 */ /* 0x002fe8000c101d0a */
[----:B------:R-:W1:Y:S04]  /*7850*/  @!P0 LDS.128 R4, [R79+0x10000] ;  /* 0x010000004f048984 */ /* 0x000e680000000c00 */
[----:B-1----:R1:W-:Y:S02]  /*7860*/  @!P0 ST.E.128 [R2.64], R4 ;  /* 0x0000000402008985 */ /* 0x0023e4000c101d0a */
.L_x_2276:
[----:B--2-4-:R-:W-:Y:S05]  /*7870*/  BSYNC B1 ;  /* 0x0000000000017941 */ /* 0x014fea0003800000 */
.L_x_2271:
[----:B------:R-:W-:Y:S01]  /*7880*/  ISETP.GT.AND P0, PT, R26, R31, PT ;  /* 0x0000001f1a00720c */ /* 0x000fe20003f04270 */
[----:B-1----:R-:W-:Y:S01]  /*7890*/  IMAD R8, R83, c[0x0][0x218], RZ ;  /* 0x0000860053087a24 */ /* 0x002fe200078e02ff */
[C---:B------:R-:W-:Y:S01]  /*78a0*/  ISETP.GE.AND P1, PT, R48.reuse, 0x1, PT ;  /* 0x000000013000780c */ /* 0x040fe20003f26270 */
[----:B------:R-:W-:Y:S01]  /*78b0*/  BSSY B0, `(.L_x_2293) ;  /* 0x0000049000007945 */ /* 0x000fe20003800000 */
[----:B-----5:R-:W-:Y:S01]  /*78c0*/  IADD3 R3, R48, 0x1, RZ ;  /* 0x0000000130037810 */ /* 0x020fe20007ffe0ff */
[----:B------:R-:W-:Y:S01]  /*78d0*/  IMAD R8, R77, c[0x0][0x21c], R8 ;  /* 0x000087004d087a24 */ /* 0x000fe200078e0208 */
[----:B------:R-:W-:Y:S07]  /*78e0*/  LOP3.LUT P2, RZ, R208, 0x1, RZ, 0xc0, !PT ;  /* 0x00000001d0ff7812 */ /* 0x000fee000784c0ff */
        /* <DEDUP_REMOVED lines=34> */
[----:B------:R-:W2:Y:S04]  /*7b10*/  SHFL.IDX PT, R3, R3, RZ, 0x1c1f ;  /* 0x001c1fff03037589 */ /* 0x000ea800000e0000 */
[----:B-1----:R1:W4:Y:S01]  /*7b20*/  SHFL.IDX PT, R2, R9, RZ, 0x1c1f ;  /* 0x001c1fff09027589 */ /* 0x00232200000e0000 */
[----:B------:R-:W-:Y:S04]  /*7b30*/  DEPBAR.LE SB0, 0x2 ;  /* 0x000080800000791a */ /* 0x000fe80000000000 */
[----:B------:R-:W-:Y:S06]  /*7b40*/  BAR.SYNC.DEFER_BLOCKING 0x0 ;  /* 0x0000000000007b1d */ /* 0x000fec0000010000 */
[----:B------:R-:W-:-:S05]  /*7b50*/  @!P0 BRA `(.L_x_2294) ;  /* 0x000001e000008947 */ /* 0x000fca0003800000 */
[----:B--2---:R-:W-:Y:S02]  /*7b60*/  ISETP.GE.AND P2, PT, R106, c[0x0][0x1d4], PT ;  /* 0x000075006a007a0c */ /* 0x004fe40003f46270 */
[----:B------:R-:W-:Y:S02]  /*7b70*/  ISETP.GE.AND P1, PT, R110, c[0x0][0x1d4], PT ;  /* 0x000075006e007a0c */ /* 0x000fe40003f26270 */
[----:B------:R-:W-:Y:S02]  /*7b80*/  ISETP.GE.AND P4, PT, R107, c[0x0][0x1d4], PT ;  /* 0x000075006b007a0c */ /* 0x000fe40003f86270 */
[----:B------:R-:W-:Y:S07]  /*7b90*/  ISETP.GE.AND P3, PT, R204, c[0x0][0x1d4], PT ;  /* 0x00007500cc007a0c */ /* 0x000fee0003f66270 */
[----:B------:R-:W2:Y:S01]  /*7ba0*/  @!P2 LDS.128 R12, [R78] ;  /* 0x000000004e0ca984 */ /* 0x000ea20000000c00 */
[CC--:B----4-:R-:W-:Y:S04]  /*7bb0*/  @!P2 LEA R6, P0, R106.reuse, R2.reuse, 0x1 ;  /* 0x000000026a06a211 */ /* 0x0d0fe800078008ff */
[-C--:B------:R-:W-:Y:S02]  /*7bc0*/  @!P2 LEA.HI.X R7, R106, R3.reuse, R228, 0x1, P0 ;  /* 0x000000036a07a211 */ /* 0x080fe400000f0ce4 */
[CC--:B------:R-:W-:Y:S04]  /*7bd0*/  @!P1 LEA R4, P0, R210.reuse, R2.reuse, 0x1 ;  /* 0x00000002d2049211 */ /* 0x0c0fe800078008ff */
[-C--:B------:R-:W-:Y:S02]  /*7be0*/  @!P1 LEA.HI.X R5, R210, R3.reuse, R230, 0x1, P0 ;  /* 0x00000003d2059211 */ /* 0x080fe400000f0ce6 */
[CC--:B------:R-:W-:Y:S04]  /*7bf0*/  @!P4 LEA R8, P0, R209.reuse, R2.reuse, 0x1 ;  /* 0x00000002d108c211 */ /* 0x0c0fe800078008ff */
[-C--:B-1----:R-:W-:Y:S01]  /*7c00*/  @!P4 LEA.HI.X R9, R209, R3.reuse, R229, 0x1, P0 ;  /* 0x00000003d109c211 */ /* 0x082fe200000f0ce5 */
[----:B--2---:R1:W-:Y:S04]  /*7c10*/  @!P2 ST.E.128 [R6.64], R12 ;  /* 0x0000000c0600a985 */ /* 0x0043e8000c101d0a */
[----:B------:R-:W2:Y:S01]  /*7c20*/  @!P1 LDS.128 R12, [R79] ;  /* 0x000000004f0c9984 */ /* 0x000ea20000000c00 */
        /* <DEDUP_REMOVED lines=17> */
.L_x_2294:
[----:B--2---:R-:W-:Y:S05]  /*7d40*/  BSYNC B0 ;  /* 0x0000000000007941 */ /* 0x004fea0003800000 */
.L_x_2293:
[C---:B------:R-:W-:Y:S02]  /*7d50*/  ISETP.GE.AND P0, PT, R33.reuse, 0x1, PT ;  /* 0x000000012100780c */ /* 0x040fe40003f06270 */
[----:B-1--4-:R-:W-:Y:S02]  /*7d60*/  IADD3 R2, R33, 0x1, RZ ;  /* 0x0000000121027810 */ /* 0x012fe40007ffe0ff */
[----:B------:R-:W-:Y:S02]  /*7d70*/  LOP3.LUT P2, RZ, R208, 0x1, RZ, 0xc0, !PT ;  /* 0x00000001d0ff7812 */ /* 0x000fe4000784c0ff */
        /* <DEDUP_REMOVED lines=37> */
.L_x_2270:
[----:B----4-:R-:W2:Y:S01]  /*7fd0*/  LDL.LU R3, [R1+0xc4] ;  /* 0x0000c40001037983 */ /* 0x010ea20000300800 */
[----:B------:R-:W-:Y:S01]  /*7fe0*/  IMAD.MOV.U32 R4, RZ, RZ, 0x1 ;  /* 0x00000001ff047424 */ /* 0x000fe200078e00ff */
[----:B------:R-:W-:Y:S02]  /*7ff0*/  IADD3 R0, R240, 0x7f, RZ ;  /* 0x0000007ff0007810 */ /* 0x000fe40007ffe0ff */
[----:B------:R-:W2:Y:S02]  /*8000*/  S2R R2, SR_TID.X ;  /* 0x0000000000027919 */ /* 0x000ea40000002100 */
[C---:B------:R-:W-:Y:S02]  /*8010*/  ISETP.NE.AND P4, PT, R4.reuse, c[0x0][0x2c4], PT ;  /* 0x0000b10004007a0c */ /* 0x040fe40003f85270 */
[----:B------:R-:W-:Y:S01]  /*8020*/  ISETP.LE.AND P1, PT, R4, c[0x0][0x32c], PT ;  /* 0x0000cb0004007a0c */ /* 0x000fe20003f23270 */
[----:B--2---:R2:W-:Y:S10]  /*8030*/  STL.64 [R1], R2 ;  /* 0x0000000201007387 */ /* 0x0045f40000100a00 */
[----:B--2---:R-:W-:-:S05]  /*8040*/  @P4 IMAD.HI.U32 R2, R0, c[0x0][0x2c8], RZ ;  /* 0x0000b20000024a27 */ /* 0x004fca00078e00ff */
[----:B------:R-:W-:Y:S01]  /*8050*/  @P4 SHF.R.U32.HI R0, RZ, c[0x0][0x2cc], R2 ;  /* 0x0000b300ff004a19 */ /* 0x000fe20000011602 */
[----:B------:R-:W-:-:S03]  /*8060*/  IMAD.U32 R2, RZ, RZ, UR7 ;  /* 0x00000007ff027e24 */ /* 0x000fc6000f8e00ff */
[----:B------:R-:W-:Y:S02]  /*8070*/  IADD3 R0, R0, 0x1, R199 ;  /* 0x0000000100007810 */ /* 0x000fe40007ffe0c7 */
[----:B-1-3--:R-:W-:-:S03]  /*8080*/  IADD3 R24, P0, R2, 0x4, RZ ;  /* 0x0000000402187810 */ /* 0x00afc60007f1e0ff */
        /* <DEDUP_REMOVED lines=14> */
.L_x_2298:
[----:B------:R-:W-:-:S13]  /*8170*/  ISETP.NE.AND P0, PT, R4, c[0x0][0x32c], PT ;  /* 0x0000cb0004007a0c */ /* 0x000fda0003f05270 */
[----:B------:R-:W-:-:S05]  /*8180*/  @P0 IMAD.HI.U32 R3, R0, c[0x0][0x330], RZ ;  /* 0x0000cc0000030a27 */ /* 0x000fca00078e00ff */
[----:B------:R-:W-:Y:S02]  /*8190*/  @P0 SHF.R.U32.HI R0, RZ, c[0x0][0x334], R3 ;  /* 0x0000cd00ff000a19 */ /* 0x000fe40000011603 */
.L_x_2299:
[----:B------:R-:W-:Y:S05]  /*81a0*/  BSYNC B0 ;  /* 0x0000000000007941 */ /* 0x000fea0003800000 */
.L_x_2297:
[----:B------:R-:W-:-:S05]  /*81b0*/  MOV R3, c[0x0][0x32c] ;  /* 0x0000cb0000037a02 */ /* 0x000fca0000000f00 */
[----:B------:R-:W-:-:S05]  /*81c0*/  IMAD R0, R0, R3, c[0x0][0x32c] ;  /* 0x0000cb0000007624 */ /* 0x000fca00078e0203 */
[----:B------:R-:W-:-:S04]  /*81d0*/  IMNMX R2, R2, R0, PT ;  /* 0x0000000002027217 */ /* 0x000fc80003800200 */
.L_x_2296:
        /* <DEDUP_REMOVED lines=21> */
.L_x_2302:
[----:B------:R-:W-:-:S04]  /*8330*/  MOV R3, c[0x0][0x32c] ;  /* 0x0000cb0000037a02 */ /* 0x000fc80000000f00 */
[----:B------:R-:W-:-:S13]  /*8340*/  ISETP.NE.AND P0, PT, R3, 0x1, PT ;  /* 0x000000010300780c */ /* 0x000fda0003f05270 */
[----:B------:R-:W-:-:S05]  /*8350*/  @P0 IMAD.HI.U32 R3, R0, c[0x0][0x330], RZ ;  /* 0x0000cc0000030a27 */ /* 0x000fca00078e00ff */
[----:B------:R-:W-:Y:S02]  /*8360*/  @P0 SHF.R.U32.HI R0, RZ, c[0x0][0x334], R3 ;  /* 0x0000cd00ff000a19 */ /* 0x000fe40000011603 */
.L_x_2303:
[----:B------:R-:W-:Y:S05]  /*8370*/  BSYNC B0 ;  /* 0x0000000000007941 */ /* 0x000fea0003800000 */
.L_x_2301:
[----:B------:R-:W-:-:S05]  /*8380*/  IMAD R0, R0, c[0x0][0x32c], RZ ;  /* 0x0000cb0000007a24 */ /* 0x000fca00078e02ff */
[----:B------:R-:W-:-:S04]  /*8390*/  IMNMX R2, R2, R0, !PT ;  /* 0x0000000002027217 */ /* 0x000fc80007800200 */
.L_x_2300:
        /* <DEDUP_REMOVED lines=39> */
.L_x_2305:
[----:B------:R-:W-:Y:S05]  /*8610*/  BSYNC B0 ;  /* 0x0000000000007941 */ /* 0x000fea0003800000 */
.L_x_2304:
        /* <DEDUP_REMOVED lines=55> */
[----:B------:R-:W2:Y:S01]  /*8990*/  LDL R0, [R1+0x4c] ;  /* 0x00004c0001007983 */ /* 0x000ea20000100800 */
[----:B------:R-:W-:Y:S01]  /*89a0*/  ISETP.NE.U32.AND P0, PT, RZ, c[0x0][0x340], PT ;  /* 0x0000d000ff007a0c */ /* 0x000fe20003f05070 */
[----:B------:R-:W-:-:S02]  /*89b0*/  ULDC.64 UR4, c[0x0][0x18] ;  /* 0x0000060000047ab9 */ /* 0x000fc40000000a00 */
[----:B------:R-:W1:Y:S01]  /*89c0*/  S2R R7, SR_TID.X ;  /* 0x0000000000077919 */ /* 0x000e620000002100 */
[----:B------:R-:W-:-:S13]  /*89d0*/  ISETP.NE.AND.EX P3, PT, RZ, c[0x0][0x344], PT, P0 ;  /* 0x0000d100ff007a0c */ /* 0x000fda0003f65300 */
[----:B------:R-:W-:-:S04]  /*89e0*/  @P3 IMAD.MOV.U32 R2, RZ, RZ, 0x4 ;  /* 0x00000004ff023424 */ /* 0x000fc800078e00ff */
[----:B------:R-:W-:-:S05]  /*89f0*/  @P3 IMAD.WIDE R2, R227, R2, c[0x0][0x340] ;  /* 0x0000d000e3023625 */ /* 0x000fca00078e0202 */
[----:B------:R3:W5:Y:S01]  /*8a00*/  @P3 LDG.E R21, [R2.64] ;  /* 0x0000000a02153981 */ /* 0x000762000c1e1900 */
[----:B-1----:R-:W-:Y:S01]  /*8a10*/  SHF.R.S32.HI R5, RZ, 0x1f, R7 ;  /* 0x0000001fff057819 */ /* 0x002fe20000011407 */
[----:B------:R-:W-:Y:S01]  /*8a20*/  UIADD3 UR4, UP0, UR4, 0x18100, URZ ;  /* 0x0001810004047890 */ /* 0x000fe2000ff1e03f */
[----:B------:R-:W-:Y:S01]  /*8a30*/  ISETP.NE.U32.AND P0, PT, RZ, c[0x0][0x348], PT ;  /* 0x0000d200ff007a0c */ /* 0x000fe20003f05070 */
[----:B------:R-:W-:Y:S01]  /*8a40*/  STL [R1+0x10], R15 ;  /* 0x0000100f01007387 */ /* 0x000fe20000100800 */
[----:B------:R-:W-:Y:S01]  /*8a50*/  LEA.HI R5, R5, R7, RZ, 0x3 ;  /* 0x0000000705057211 */ /* 0x000fe200078f18ff */
[----:B------:R-:W-:Y:S01]  /*8a60*/  UIADD3.X UR5, URZ, UR5, URZ, UP0, !UPT ;  /* 0x000000053f057290 */ /* 0x000fe200087fe43f */
[----:B------:R-:W-:Y:S01]  /*8a70*/  ISETP.NE.AND.EX P0, PT, RZ, c[0x0][0x34c], PT, P0 ;  /* 0x0000d300ff007a0c */ /* 0x000fe20003f05300 */
[----:B------:R-:W-:Y:S01]  /*8a80*/  IMAD.U32 R16, RZ, RZ, UR7 ;  /* 0x00000007ff107e24 */ /* 0x000fe2000f8e00ff */
[----:B------:R-:W-:Y:S02]  /*8a90*/  LOP3.LUT R5, R5, 0xfffffff8, RZ, 0xc0, !PT ;  /* 0xfffffff805057812 */ /* 0x000fe400078ec0ff */
[----:B------:R-:W-:-:S02]  /*8aa0*/  LOP3.LUT R20, R226, 0xffff, RZ, 0xc0, !PT ;  /* 0x0000ffffe2147812 */ /* 0x000fc400078ec0ff */
[----:B------:R-:W-:Y:S01]  /*8ab0*/  MOV R18, UR7 ;  /* 0x0000000700127c02 */ /* 0x000fe20008000f00 */
[----:B------:R-:W-:Y:S01]  /*8ac0*/  IMAD.IADD R5, R7, 0x1, -R5 ;  /* 0x0000000107057824 */ /* 0x000fe200078e0a05 */
[----:B------:R-:W-:Y:S02]  /*8ad0*/  IADD3 R16, P1, R16, 0x10, RZ ;  /* 0x0000001010107810 */ /* 0x000fe40007f3e0ff */
[----:B------:R-:W-:Y:S02]  /*8ae0*/  IADD3 R18, P2, R18, 0x8, RZ ;  /* 0x0000000812127810 */ /* 0x000fe40007f5e0ff */
[----:B------:R-:W-:Y:S01]  /*8af0*/  LEA R5, R5, R246, 0x5 ;  /* 0x000000f605057211 */ /* 0x000fe200078e28ff */
[----:B------:R-:W-:Y:S01]  /*8b00*/  IMAD.X R17, RZ, RZ, UR6, P1 ;  /* 0x00000006ff117e24 */ /* 0x000fe200088e06ff */
[----:B------:R-:W-:Y:S02]  /*8b10*/  ISETP.GE.AND P6, PT, R236, c[0x0][0x198], PT ;  /* 0x00006600ec007a0c */ /* 0x000fe40003fc6270 */
[----:B------:R-:W-:Y:S01]  /*8b20*/  ISETP.GE.AND P5, PT, R237, c[0x0][0x198], PT ;  /* 0x00006600ed007a0c */ /* 0x000fe20003fa6270 */
[----:B------:R-:W-:Y:S01]  /*8b30*/  IMAD.IADD R5, R240, 0x1, R5 ;  /* 0x00000001f0057824 */ /* 0x000fe200078e0205 */
[----:B------:R-:W-:-:S02]  /*8b40*/  IADD3 R23, R180, -0x1, RZ ;  /* 0xffffffffb4177810 */ /* 0x000fc40007ffe0ff */
[----:B------:R-:W-:Y:S01]  /*8b50*/  IADD3.X R19, RZ, UR6, RZ, P2, !PT ;  /* 0x00000006ff137c10 */ /* 0x000fe200097fe4ff */
[----:B------:R-:W-:Y:S01]  /*8b60*/  @P4 IMAD.HI.U32 R7, R5, c[0x0][0x2c8], RZ ;  /* 0x0000b20005074a27 */ /* 0x000fe200078e00ff */
[----:B--2---:R-:W-:-:S03]  /*8b70*/  SHF.R.S32.HI R4, RZ, 0x1f, R0 ;  /* 0x0000001fff047819 */ /* 0x004fc60000011400 */
[----:B---3--:R-:W-:-:S04]  /*8b80*/  IMAD.WIDE.U32 R2, R0, c[0x0][0x178], RZ ;  /* 0x00005e0000027a25 */ /* 0x008fc800078e00ff */
[----:B------:R-:W-:-:S04]  /*8b90*/  IMAD R4, R4, c[0x0][0x178], RZ ;  /* 0x00005e0004047a24 */ /* 0x000fc800078e02ff */
[----:B------:R-:W-:Y:S01]  /*8ba0*/  IMAD R0, R0, c[0x0][0x17c], R4 ;  /* 0x00005f0000007a24 */ /* 0x000fe200078e0204 */
[----:B------:R-:W-:-:S03]  /*8bb0*/  SEL R4, R227, RZ, !P0 ;  /* 0x000000ffe3047207 */ /* 0x000fc60004000000 */
[----:B------:R-:W-:Y:S01]  /*8bc0*/  IMAD.IADD R3, R3, 0x1, R0 ;  /* 0x0000000103037824 */ /* 0x000fe200078e0200 */
        /* <DEDUP_REMOVED lines=9> */
[----:B------:R-:W-:-:S03]  /*8c60*/  @!P3 MOV R21, R227 ;  /* 0x000000e30015b202 */ /* 0x000fc60000000f00 */
[----:B------:R-:W-:Y:S01]  /*8c70*/  IMAD R7, R4, c[0x0][0x1c4], R6 ;  /* 0x0000710004077a24 */ /* 0x000fe200078e0206 */
[--C-:B------:R-:W-:Y:S01]  /*8c80*/  SHF.R.S32.HI R4, RZ, 0x1f, R0.reuse ;  /* 0x0000001fff047819 */ /* 0x100fe20000011400 */
[----:B------:R-:W-:Y:S02]  /*8c90*/  IMAD.MOV R6, RZ, RZ, -R0 ;  /* 0x000000ffff067224 */ /* 0x000fe400078e0a00 */
[----:B------:R-:W-:Y:S02]  /*8ca0*/  IMAD.IADD R3, R3, 0x1, R7 ;  /* 0x0000000103037824 */ /* 0x000fe400078e0207 */
[----:B------:R-:W-:Y:S02]  /*8cb0*/  IMAD R6, R6, c[0x0][0x2c4], R5 ;  /* 0x0000b10006067a24 */ /* 0x000fe400078e0205 */
[----:B------:R-:W-:Y:S02]  /*8cc0*/  IMAD R4, R4, c[0x0][0x1b0], RZ ;  /* 0x00006c0004047a24 */ /* 0x000fe400078e02ff */
[----:B------:R-:W-:Y:S01]  /*8cd0*/  IMAD.WIDE.U32 R2, R0, c[0x0][0x1b0], R2 ;  /* 0x00006c0000027a25 */ /* 0x000fe200078e0002 */
[----:B------:R-:W-:-:S03]  /*8ce0*/  SHF.R.S32.HI R12, RZ, 0x1f, R6 ;  /* 0x0000001fff0c7819 */ /* 0x000fc60000011406 */
[----:B------:R-:W-:Y:S01]  /*8cf0*/  IMAD R7, R0, c[0x0][0x1b4], R4 ;  /* 0x00006d0000077a24 */ /* 0x000fe200078e0204 */
[----:B------:R-:W-:Y:S01]  /*8d00*/  MOV R4, UR4 ;  /* 0x0000000400047c02 */ /* 0x000fe20008000f00 */
[----:B------:R-:W-:Y:S02]  /*8d10*/  IMAD R12, R12, c[0x0][0x1a8], RZ ;  /* 0x00006a000c0c7a24 */ /* 0x000fe400078e02ff */
[----:B------:R-:W-:Y:S02]  /*8d20*/  IMAD.IADD R3, R3, 0x1, R7 ;  /* 0x0000000103037824 */ /* 0x000fe400078e0207 */
[C---:B------:R-:W-:Y:S02]  /*8d30*/  IMAD R12, R6.reuse, c[0x0][0x1ac], R12 ;  /* 0x00006b00060c7a24 */ /* 0x040fe400078e020c */
[----:B------:R-:W-:-:S04]  /*8d40*/  IMAD.WIDE.U32 R2, R6, c[0x0][0x1a8], R2 ;  /* 0x00006a0006027a25 */ /* 0x000fc800078e0002 */
[----:B------:R-:W-:Y:S01]  /*8d50*/  IMAD.U32 R5, RZ, RZ, UR5 ;  /* 0x00000005ff057e24 */ /* 0x000fe2000f8e00ff */
[----:B------:R-:W-:Y:S02]  /*8d60*/  IADD3 R12, R3, R12, RZ ;  /* 0x0000000c030c7210 */ /* 0x000fe40007ffe0ff */
[C---:B------:R-:W-:Y:S02]  /*8d70*/  LEA R14, P0, R2.reuse, c[0x0][0x160], 0x1 ;  /* 0x00005800020e7a11 */ /* 0x040fe400078008ff */
[----:B------:R1:W-:Y:S02]  /*8d80*/  STL.64 [R1+0x8], R4 ;  /* 0x0000080401007387 */ /* 0x0003e40000100a00 */
[----:B------:R-:W-:Y:S01]  /*8d90*/  LEA.HI.X R12, R2, c[0x0][0x164], R12, 0x1, P0 ;  /* 0x00005900020c7a11 */ /* 0x000fe200000f0c0c */
[----:B-1----:R-:W-:Y:S01]  /*8da0*/  IMAD.IADD R5, R246, 0x1, R240 ;  /* 0x00000001f6057824 */ /* 0x002fe200078e02f0 */
[----:B------:R-:W-:Y:S05]  /*8db0*/  BRA.DIV ~URZ, `(.L_x_2307) ;  /* 0x00013fb27f007947 */ /* 0x000fea000b800000 */
[----:B------:R1:W2:Y:S02]  /*8dc0*/  SHFL.IDX PT, R4, R12, RZ, 0x181f ;  /* 0x00181fff0c047589 */ /* 0x0002a400000e0000 */
.L_x_2462:
[----:B------:R-:W-:Y:S05]  /*8dd0*/  BRA.DIV ~URZ, `(.L_x_2308) ;  /* 0x000140127f007947 */ /* 0x000fea000b800000 */
[----:B------:R3:W4:Y:S02]  /*8de0*/  SHFL.IDX PT, R0, R14, RZ, 0x181f ;  /* 0x00181fff0e007589 */ /* 0x00072400000e0000 */
.L_x_2463:
        /* <DEDUP_REMOVED lines=16> */
.L_x_2310:
[----:B------:R-:W-:Y:S05]  /*8ef0*/  BSYNC B0 ;  /* 0x0000000000007941 */ /* 0x000fea0003800000 */
.L_x_2309:
[----:B------:R-:W-:Y:S05]  /*8f00*/  BRA.DIV ~URZ, `(.L_x_2311) ;  /* 0x00013f627f007947 */ /* 0x000fea000b800000 */
[----:B--2---:R2:W1:Y:S04]  /*8f10*/  SHFL.IDX PT, R4, R12, 0x1, 0x181f ;  /* 0x00381f000c047f89 */ /* 0x00446800000e0000 */
[----:B----4-:R2:W4:Y:S02]  /*8f20*/  SHFL.IDX PT, R0, R14, 0x1, 0x181f ;  /* 0x00381f000e007f89 */ /* 0x01052400000e0000 */
.L_x_2464:
        /* <DEDUP_REMOVED lines=16> */
.L_x_2313:
[----:B------:R-:W-:Y:S05]  /*9030*/  BSYNC B0 ;  /* 0x0000000000007941 */ /* 0x000fea0003800000 */
.L_x_2312:
[----:B------:R-:W-:Y:S05]  /*9040*/  BRA.DIV ~URZ, `(.L_x_2314) ;  /* 0x00013f127f007947 */ /* 0x000fea000b800000 */
[----:B-1----:R1:W2:Y:S02]  /*9050*/  SHFL.IDX PT, R4, R12, 0x2, 0x181f ;  /* 0x00581f000c047f89 */ /* 0x0022a400000e0000 */
.L_x_2465:
[----:B------:R-:W-:Y:S05]  /*9060*/  BRA.DIV ~URZ, `(.L_x_2315) ;  /* 0x00013f727f007947 */ /* 0x000fea000b800000 */
[----:B----4-:R4:W1:Y:S02]  /*9070*/  SHFL.IDX PT, R0, R14, 0x2, 0x181f ;  /* 0x00581f000e007f89 */ /* 0x01086400000e0000 */
.L_x_2466:
        /* <DEDUP_REMOVED lines=16> */
.L_x_2317:
[----:B------:R-:W-:Y:S05]  /*9180*/  BSYNC B0 ;  /* 0x0000000000007941 */ /* 0x000fea0003800000 */
.L_x_2316:
[----:B------:R-:W-:Y:S05]  /*9190*/  BRA.DIV ~URZ, `(.L_x_2318) ;  /* 0x00013ec27f007947 */ /* 0x000fea000b800000 */
[----:B-12---:R-:W1:Y:S04]  /*91a0*/  SHFL.IDX PT, R12, R12, 0x3, 0x181f ;  /* 0x00781f000c0c7f89 */ /* 0x006e6800000e0000 */
[----:B------:R2:W3:Y:S02]  /*91b0*/  SHFL.IDX PT, R0, R14, 0x3, 0x181f ;  /* 0x00781f000e007f89 */ /* 0x0004e400000e0000 */
.L_x_2467:
[----:B--234-:R-:W2:Y:S04]  /*91c0*/  LDL R14, [R1] ;  /* 0x00000000010e7983 */ /* 0x01cea80000100800 */
[----:B------:R3:W5:Y:S04]  /*91d0*/  LDL R22, [R1+0x64] ;  /* 0x0000640001167983 */ /* 0x0007680000100800 */
[----:B------:R3:W5:Y:S01]  /*91e0*/  LDL R218, [R1+0x48] ;  /* 0x0000480001da7983 */ /* 0x0007620000100800 */
[----:B------:R-:W-:Y:S01]  /*91f0*/  IADD3 R5, R5, 0x60, RZ ;  /* 0x0000006005057810 */ /* 0x000fe20007ffe0ff */
[----:B------:R-:W-:Y:S01]  /*9200*/  ULDC.64 UR4, c[0x0][0x40] ;  /* 0x0000100000047ab9 */ /* 0x000fe20000000a00 */
[----:B------:R-:W-:Y:S01]  /*9210*/  IMAD.U32 R2, RZ, RZ, UR7 ;  /* 0x00000007ff027e24 */ /* 0x000fe2000f8e00ff */
[----:B------:R-:W-:Y:S01]  /*9220*/  STL.64 [R1+0x40], R18 ;  /* 0x0000401201007387 */ /* 0x000fe20000100a00 */
[----:B------:R-:W-:Y:S01]  /*9230*/  ISETP.GE.AND P0, PT, R5, R13, PT ;  /* 0x0000000d0500720c */ /* 0x000fe20003f06270 */
[----:B------:R-:W-:Y:S01]  /*9240*/  UIADD3 UR4, UP0, UR4, 0x160, URZ ;  /* 0x0000016004047890 */ /* 0x000fe2000ff1e03f */
[----:B------:R-:W-:Y:S01]  /*9250*/  IMAD.U32 R3, RZ, RZ, UR6 ;  /* 0x00000006ff037e24 */ /* 0x000fe2000f8e00ff */
[----:B------:R-:W-:Y:S01]  /*9260*/  STL.64 [R1+0x30], R144 ;  /* 0x0000309001007387 */ /* 0x000fe20000100a00 */
[----:B-----5:R-:W-:Y:S01]  /*9270*/  IMAD.WIDE.U32 R214, R21, c[0x0][0x2b0], RZ ;  /* 0x0000ac0015d67a25 */ /* 0x020fe200078e00ff */
[----:B------:R-:W-:-:S02]  /*9280*/  UIADD3.X UR5, URZ, UR5, URZ, UP0, !UPT ;  /* 0x000000053f057290 */ /* 0x000fc400087fe43f */
[----:B------:R4:W-:Y:S01]  /*9290*/  STL.64 [R1+0x20], R2 ;  /* 0x0000200201007387 */ /* 0x0009e20000100a00 */
[----:B------:R-:W-:-:S03]  /*92a0*/  IMAD.U32 R4, RZ, RZ, UR4 ;  /* 0x00000004ff047e24 */ /* 0x000fc6000f8e00ff */
[----:B------:R-:W-:Y:S01]  /*92b0*/  STL.64 [R1+0x38], R24 ;  /* 0x0000381801007387 */ /* 0x000fe20000100a00 */
[----:B------:R-:W-:Y:S01]  /*92c0*/  IMAD.U32 R5, RZ, RZ, UR5 ;  /* 0x00000005ff057e24 */ /* 0x000fe2000f8e00ff */
[-C--:B------:R-:W-:Y:S02]  /*92d0*/  @!P0 LEA R8, P1, R234, R0.reuse, 0x1 ;  /* 0x00000000ea088211 */ /* 0x080fe400078208ff */
[----:B------:R-:W-:Y:S01]  /*92e0*/  @!P0 LEA R6, P2, R236, R0, 0x1 ;  /* 0x00000000ec068211 */ /* 0x000fe200078408ff */
[----:B------:R-:W-:Y:S01]  /*92f0*/  STL.64 [R1+0x28], R16 ;  /* 0x0000281001007387 */ /* 0x000fe20000100a00 */
[-C--:B-1----:R-:W-:Y:S02]  /*9300*/  @!P0 LEA.HI.X R9, R234, R12.reuse, R235, 0x1, P1 ;  /* 0x0000000cea098211 */ /* 0x082fe400008f0ceb */
[----:B------:R-:W-:Y:S01]  /*9310*/  @!P0 LEA.HI.X R7, R236, R12, R243, 0x1, P2 ;  /* 0x0000000cec078211 */ /* 0x000fe200010f0cf3 */
[----:B------:R1:W-:Y:S04]  /*9320*/  STL.64 [R1+0x18], R4 ;  /* 0x0000180401007387 */ /* 0x0003e80000100a00 */
[----:B------:R-:W-:Y:S01]  /*9330*/  @!PT LDS RZ, [RZ] ;  /* 0x00000000fffff984 */ /* 0x000fe20000000800 */
[----:B------:R-:W-:Y:S01]  /*9340*/  @!PT LDS RZ, [RZ] ;  /* 0x00000000fffff984 */ /* 0x000fe20000000800 */
[----:B------:R-:W-:Y:S01]  /*9350*/  @!PT LDS RZ, [RZ] ;  /* 0x00000000fffff984 */ /* 0x000fe20000000800 */
[----:B------:R2:W-:Y:S04]  /*9360*/  @!P0 LDGSTS.E.BYPASS.LTC128B.128 [R111+0x1b100], [R8.64], !P4 ;  /* 0x1b100000086f8fae */ /* 0x0005e8000e101d4a */
[----:B------:R3:W-:Y:S01]  /*9370*/  @!P0 LDGSTS.E.BYPASS.LTC128B.128 [R111+0x1f100], [R6.64], !P6 ;  /* 0x1f100000066f8fae */ /* 0x0007e2000f101d4a */
[----:B----4-:R-:W-:-:S04]  /*9380*/  @!P0 LEA R2, P1, R237, R0, 0x1 ;  /* 0x00000000ed028211 */ /* 0x010fc800078208ff */
[----:B------:R-:W-:-:S05]  /*9390*/  @!P0 LEA.HI.X R3, R237, R12, R242, 0x1, P1 ;  /* 0x0000000ced038211 */ /* 0x000fca00008f0cf2 */
[----:B------:R4:W-:Y:S01]  /*93a0*/  @!P0 LDGSTS.E.BYPASS.LTC128B.128 [R111+0x23100], [R2.64], !P5 ;  /* 0x23100000026f8fae */ /* 0x0009e2000e901d4a */
[----:B-1----:R-:W-:-:S03]  /*93b0*/  SHF.R.S32.HI R4, RZ, 0x1f, R21 ;  /* 0x0000001fff047819 */ /* 0x002fc60000011415 */
[----:B------:R-:W0:Y:S01]  /*93c0*/  LDGDEPBAR ;  /* 0x00000000000079af */ /* 0x000e220000000000 */
[----:B------:R-:W-:Y:S01]  /*93d0*/  WARPSYNC 0xffffffff ;  /* 0xffffffff00007948 */ /* 0x000fe20003800000 */
[----:B----4-:R-:W-:Y:S02]  /*93e0*/  IMAD R2, R4, c[0x0][0x2b0], RZ ;  /* 0x0000ac0004027a24 */ /* 0x010fe400078e02ff */
[----:B------:R-:W-:Y:S02]  /*93f0*/  IMAD.U32 R3, RZ, RZ, UR7 ;  /* 0x00000007ff037e24 */ /* 0x000fe4000f8e00ff */
[----:B------:R-:W-:-:S03]  /*9400*/  IMAD R2, R21, c[0x0][0x2b4], R2 ;  /* 0x0000ad0015027a24 */ /* 0x000fc600078e0202 */
[----:B------:R-:W-:Y:S01]  /*9410*/  IADD3 R27, R3, 0x18, RZ ;  /* 0x00000018031b7810 */ /* 0x000fe20007ffe0ff */
[----:B------:R-:W-:Y:S01]  /*9420*/  IMAD.IADD R220, R215, 0x1, R2 ;  /* 0x00000001d7dc7824 */ /* 0x000fe200078e0202 */
[----:B--2---:R-:W-:-:S04]  /*9430*/  SHF.R.S32.HI R18, RZ, 0x1f, R14 ;  /* 0x0000001fff127819 */ /* 0x004fc8000001140e */
[----:B------:R-:W-:-:S04]  /*9440*/  LEA.HI R8, R18, R14, RZ, 0x3 ;  /* 0x0000000e12087211 */ /* 0x000fc800078f18ff */
[----:B------:R-:W-:-:S05]  /*9450*/  LOP3.LUT R0, R8, 0xfffffff8, RZ, 0xc0, !PT ;  /* 0xfffffff808007812 */ /* 0x000fca00078ec0ff */
[----:B------:R-:W-:-:S04]  /*9460*/  IMAD.IADD R0, R14, 0x1, -R0 ;  /* 0x000000010e007824 */ /* 0x000fc800078e0a00 */
[----:B------:R-:W-:-:S05]  /*9470*/  IMAD.SHL.U32 R187, R0, 0x8, RZ ;  /* 0x0000000800bb7824 */ /* 0x000fca00078e00ff */
[C---:B------:R-:W-:Y:S02]  /*9480*/  IADD3 R16, R187.reuse, 0x80, RZ ;  /* 0x00000080bb107810 */ /* 0x040fe40007ffe0ff */
[C---:B------:R-:W-:Y:S02]  /*9490*/  IADD3 R15, R187.reuse, 0x40, RZ ;  /* 0x00000040bb0f7810 */ /* 0x040fe40007ffe0ff */
[----:B------:R-:W-:Y:S02]  /*94a0*/  ISETP.GE.AND P6, PT, R16, c[0x0][0x1d4], PT ;  /* 0x0000750010007a0c */ /* 0x000fe40003fc6270 */
[----:B------:R-:W-:Y:S02]  /*94b0*/  ISETP.GE.AND P5, PT, R187, c[0x0][0x1d4], PT ;  /* 0x00007500bb007a0c */ /* 0x000fe40003fa6270 */
[----:B------:R-:W-:Y:S02]  /*94c0*/  ISETP.GE.AND P4, PT, R15, c[0x0][0x1d4], PT ;  /* 0x000075000f007a0c */ /* 0x000fe40003f86270 */
[----:B------:R-:W-:-:S02]  /*94d0*/  SEL R2, RZ, 0x10, P6 ;  /* 0x00000010ff027807 */ /* 0x000fc40003000000 */
[----:B---3--:R-:W-:Y:S01]  /*94e0*/  SHF.R.S32.HI R17, RZ, 0x3, R8 ;  /* 0x00000003ff117819 */ /* 0x008fe20000011408 */
[----:B------:R-:W-:Y:S01]  /*94f0*/  IMAD.MOV.U32 R21, RZ, RZ, c[0x0][0x2b8] ;  /* 0x0000ae00ff157624 */ /* 0x000fe200078e00ff */
[----:B------:R-:W-:Y:S01]  /*9500*/  BAR.SYNC.DEFER_BLOCKING 0x0 ;  /* 0x0000000000007b1d */ /* 0x000fe20000010000 */
[----:B------:R-:W-:-:S02]  /*9510*/  IMAD.SHL.U32 R168, R23, 0x40, RZ ;  /* 0x0000004017a87824 */ /* 0x000fc400078e00ff */
[----:B------:R-:W-:Y:S01]  /*9520*/  IMAD R196, R0, 0x20, R17 ;  /* 0x0000002000c47824 */ /* 0x000fe200078e0211 */
[----:B------:R-:W-:Y:S01]  /*9530*/  ISETP.NE.AND P1, PT, R21, 0x1, PT ;  /* 0x000000011500780c */ /* 0x000fe20003f25270 */
[----:B------:R-:W-:Y:S02]  /*9540*/  IMAD.MOV.U32 R181, RZ, RZ, RZ ;  /* 0x000000ffffb57224 */ /* 0x000fe400078e00ff */
[----:B------:R-:W-:-:S05]  /*9550*/  IMAD.IADD R2, R196, 0x1, R168 ;  /* 0x00000001c4027824 */ /* 0x000fca00078e02a8 */
[----:B------:R-:W-:Y:S01]  /*9560*/  ISETP.GE.AND P0, PT, R2, R22, PT ;  /* 0x000000160200720c */ /* 0x000fe20003f06270 */
[----:B------:R-:W-:-:S03]  /*9570*/  IMAD.IADD R2, R218, 0x1, R2 ;  /* 0x00000001da027824 */ /* 0x000fc600078e0202 */
[----:B------:R-:W-:Y:S01]  /*9580*/  ISETP.GT.OR P0, PT, R196, 0x3f, P0 ;  /* 0x0000003fc400780c */ /* 0x000fe20000704670 */
[----:B------:R-:W-:-:S04]  /*9590*/  @P1 IMAD.HI.U32 R3, R2, c[0x0][0x2bc], RZ ;  /* 0x0000af0002031a27 */ /* 0x000fc800078e00ff */
[----:B------:R-:W-:Y:S01]  /*95a0*/  IMAD.MOV.U32 R0, RZ, RZ, R2 ;  /* 0x000000ffff007224 */ /* 0x000fe200078e0002 */
[----:B------:R-:W-:-:S07]  /*95b0*/  @P1 SHF.R.U32.HI R0, RZ, c[0x0][0x2c0], R3 ;  /* 0x0000b000ff001a19 */ /* 0x000fce0000011603 */
[----:B------:R-:W-:-:S04]  /*95c0*/  @!P0 IADD3 R3, P1, R0, R214, RZ ;  /* 0x000000d600038210 */ /* 0x000fc80007f3e0ff */
[----:B------:R-:W-:Y:S02]  /*95d0*/  @!P0 LEA.HI.X.SX32 R5, R0, R220, 0x1, P1 ;  /* 0x000000dc00058211 */ /* 0x000fe400008f0eff */
[----:B------:R-:W-:-:S04]  /*95e0*/  @!P0 LEA R4, P1, R3, c[0x0][0x2a0], 0x2 ;  /* 0x0000a80003048a11 */ /* 0x000fc800078210ff */
[----:B------:R-:W-:-:S05]  /*95f0*/  @!P0 LEA.HI.X R5, R3, c[0x0][0x2a4], R5, 0x2, P1 ;  /* 0x0000a90003058a11 */ /* 0x000fca00008f1405 */
[----:B------:R1:W2:Y:S01]  /*9600*/  @!P0 LDG.E R181, [R4.64] ;  /* 0x0000000a04b58981 */ /* 0x0002a2000c1e1900 */
[----:B------:R-:W-:Y:S01]  /*9610*/  IMAD.MOV R0, RZ, RZ, -R0 ;  /* 0x000000ffff007224 */ /* 0x000fe200078e0a00 */
[----:B------:R-:W-:Y:S01]  /*9620*/  LEA.HI R14, R18, R14, RZ, 0x6 ;  /* 0x0000000e120e7211 */ /* 0x000fe200078f30ff */
[----:B------:R-:W-:Y:S01]  /*9630*/  IMAD.WIDE.U32 R212, R20, c[0x0][0x1e8], RZ ;  /* 0x00007a0014d47a25 */ /* 0x000fe200078e00ff */
[----:B------:R-:W-:Y:S01]  /*9640*/  ISETP.GE.AND P3, PT, R187, c[0x0][0x1d4], PT ;  /* 0x00007500bb007a0c */ /* 0x000fe20003f66270 */
[----:B------:R-:W-:Y:S01]  /*9650*/  BSSY B0, `(.L_x_2319) ;  /* 0x00000b4000007945 */ /* 0x000fe20003800000 */
[----:B------:R-:W-:Y:S01]  /*9660*/  ISETP.GE.AND P2, PT, R15, c[0x0][0x1d4], PT ;  /* 0x000075000f007a0c */ /* 0x000fe20003f46270 */
[----:B------:R-:W-:Y:S01]  /*9670*/  IMAD R182, R0, c[0x0][0x2b8], R2 ;  /* 0x0000ae0000b67a24 */ /* 0x000fe200078e0202 */
[----:B------:R-:W-:Y:S01]  /*9680*/  LOP3.LUT R208, R208, 0xfffffffd, RZ, 0xc0, !PT ;  /* 0xfffffffdd0d07812 */ /* 0x000fe200078ec0ff */
[----:B------:R-:W-:Y:S02]  /*9690*/  IMAD R219, R20, c[0x0][0x1ec], R213 ;  /* 0x00007b0014db7a24 */ /* 0x000fe400078e02d5 */
[----:B------:R-:W-:Y:S01]  /*96a0*/  IMAD.WIDE.U32 R2, R182, c[0x0][0x1e0], RZ ;  /* 0x00007800b6027a25 */ /* 0x000fe200078e00ff */
[----:B------:R-:W-:-:S03]  /*96b0*/  SHF.R.S32.HI R0, RZ, 0x1f, R182 ;  /* 0x0000001fff007819 */ /* 0x000fc600000114b6 */
[----:B------:R-:W-:-:S04]  /*96c0*/  IMAD.WIDE.U32 R216, R20, c[0x0][0x210], RZ ;  /* 0x0000840014d87a25 */ /* 0x000fc800078e00ff */
[----:B------:R-:W-:Y:S02]  /*96d0*/  IMAD R7, R0, c[0x0][0x208], RZ ;  /* 0x0000820000077a24 */ /* 0x000fe400078e02ff */
[----:B------:R-:W-:Y:S02]  /*96e0*/  IMAD R221, R20, c[0x0][0x214], R217 ;  /* 0x0000850014dd7a24 */ /* 0x000fe400078e02d9 */
[----:B------:R-:W-:Y:S02]  /*96f0*/  IMAD R7, R182, c[0x0][0x20c], R7 ;  /* 0x00008300b6077a24 */ /* 0x000fe400078e0207 */
[----:B-1----:R-:W-:Y:S02]  /*9700*/  IMAD R4, R0, c[0x0][0x1e0], RZ ;  /* 0x0000780000047a24 */ /* 0x002fe400078e02ff */
[----:B------:R-:W-:-:S04]  /*9710*/  IMAD.WIDE R18, R187, 0x2, RZ ;  /* 0x00000002bb127825 */ /* 0x000fc800078e02ff */
[----:B------:R-:W-:-:S04]  /*9720*/  IMAD R4, R182, c[0x0][0x1e4], R4 ;  /* 0x00007900b6047a24 */ /* 0x000fc800078e0204 */
[----:B------:R-:W-:Y:S01]  /*9730*/  IMAD.IADD R3, R3, 0x1, R4 ;  /* 0x0000000103037824 */ /* 0x000fe200078e0204 */
[----:B--2---:R-:W-:-:S03]  /*9740*/  SHF.R.S32.HI R6, RZ, 0x1f, R181 ;  /* 0x0000001fff067819 */ /* 0x004fc600000114b5 */
[----:B------:R-:W-:-:S04]  /*9750*/  IMAD.WIDE.U32 R4, R181, c[0x0][0x1f0], R2 ;  /* 0x00007c00b5047a25 */ /* 0x000fc800078e0002 */
[----:B------:R-:W-:Y:S01]  /*9760*/  IMAD R8, R6, c[0x0][0x1f0], RZ ;  /* 0x00007c0006087a24 */ /* 0x000fe200078e02ff */
[----:B------:R-:W-:Y:S01]  /*9770*/  IADD3 R0, P0, R4, R212, RZ ;  /* 0x000000d404007210 */ /* 0x000fe20007f1e0ff */
[----:B------:R-:W-:-:S04]  /*9780*/  IMAD.WIDE.U32 R2, R182, c[0x0][0x208], RZ ;  /* 0x00008200b6027a25 */ /* 0x000fc800078e00ff */
[----:B------:R-:W-:Y:S02]  /*9790*/  IMAD R8, R181, c[0x0][0x1f4], R8 ;  /* 0x00007d00b5087a24 */ /* 0x000fe400078e0208 */
[----:B------:R-:W-:Y:S02]  /*97a0*/  IMAD.SHL.U32 R4, R17, 0x40, RZ ;  /* 0x0000004011047824 */ /* 0x000fe400078e00ff */
[----:B------:R-:W-:Y:S01]  /*97b0*/  IMAD.IADD R3, R3, 0x1, R7 ;  /* 0x0000000103037824 */ /* 0x000fe200078e0207 */
[----:B------:R-:W-:Y:S01]  /*97c0*/  IADD3.X R5, R219, R5, R8, P0, !PT ;  /* 0x00000005db057210 */ /* 0x000fe200007fe408 */
[----:B------:R-:W-:Y:S01]  /*97d0*/  IMAD R8, R6, c[0x0][0x218], RZ ;  /* 0x0000860006087a24 */ /* 0x000fe200078e02ff */
[----:B------:R-:W-:Y:S01]  /*97e0*/  LEA R7, P0, R0, c[0x0][0x1c8], 0x1 ;  /* 0x0000720000077a11 */ /* 0x000fe200078008ff */
[C---:B------:R-:W-:Y:S01]  /*97f0*/  IMAD.WIDE.U32 R2, R181.reuse, c[0x0][0x218], R2 ;  /* 0x00008600b5027a25 */ /* 0x040fe200078e0002 */
[----:B------:R-:W-:Y:S02]  /*9800*/  LOP3.LUT R4, R4, 0x1c0, RZ, 0xc0, !PT ;  /* 0x000001c004047812 */ /* 0x000fe400078ec0ff */
[----:B------:R-:W-:Y:S01]  /*9810*/  LEA.HI.X R13, R0, c[0x0][0x1cc], R5, 0x1, P0 ;  /* 0x00007300000d7a11 */ /* 0x000fe200000f0c05 */
[----:B------:R-:W-:Y:S01]  /*9820*/  IMAD R8, R181, c[0x0][0x21c], R8 ;  /* 0x00008700b5087a24 */ /* 0x000fe200078e0208 */
[----:B------:R-:W-:-:S02]  /*9830*/  LOP3.LUT R12, R4, 0x38, R187, 0xf8, !PT ;  /* 0x00000038040c7812 */ /* 0x000fc400078ef8bb */
[----:B------:R-:W-:Y:S01]  /*9840*/  SHF.R.U32.HI R9, RZ, 0x3, R4 ;  /* 0x00000003ff097819 */ /* 0x000fe20000011604 */
[----:B------:R-:W-:Y:S01]  /*9850*/  SHFL.IDX PT, R5, R13, RZ, 0x181f ;  /* 0x00181fff0d057589 */ /* 0x000fe200000e0000 */
[----:B------:R-:W-:Y:S02]  /*9860*/  IADD3 R6, P0, R2, R216, RZ ;  /* 0x000000d802067210 */ /* 0x000fe40007f1e0ff */
[----:B------:R-:W-:Y:S01]  /*9870*/  LOP3.LUT R12, R12, R9, RZ, 0x3c, !PT ;  /* 0x000000090c0c7212 */ /* 0x000fe200078e3cff */
[----:B------:R-:W1:Y:S01]  /*9880*/  SHFL.IDX PT, R4, R7, RZ, 0x181f ;  /* 0x00181fff07047589 */ /* 0x000e6200000e0000 */
[----:B------:R-:W-:Y:S02]  /*9890*/  IADD3.X R9, R221, R3, R8, P0, !PT ;  /* 0x00000003dd097210 */ /* 0x000fe400007fe408 */
[----:B------:R-:W-:Y:S01]  /*98a0*/  SHF.R.S32.HI R8, RZ, 0x1f, R15 ;  /* 0x0000001fff087819 */ /* 0x000fe2000001140f */
[----:B------:R2:W-:Y:S01]  /*98b0*/  SHFL.IDX PT, R2, R7, 0x1, 0x181f ;  /* 0x00381f0007027f89 */ /* 0x0005e200000e0000 */
[----:B------:R-:W-:-:S02]  /*98c0*/  IADD3 R0, -R17, R22, -R168 ;  /* 0x0000001611007210 */ /* 0x000fc40007ffe9a8 */
[----:B------:R-:W-:Y:S01]  /*98d0*/  LEA.HI R8, R8, R15, RZ, 0x3 ;  /* 0x0000000f08087211 */ /* 0x000fe200078f18ff */
[----:B------:R3:W4:Y:S01]  /*98e0*/  SHFL.IDX PT, R3, R13, 0x1, 0x181f ;  /* 0x00381f000d037f89 */ /* 0x00072200000e0000 */
[----:B------:R-:W-:Y:S02]  /*98f0*/  ISETP.GE.AND P1, PT, R0, 0x1, PT ;  /* 0x000000010000780c */ /* 0x000fe40003f26270 */
[----:B------:R-:W-:-:S04]  /*9900*/  LOP3.LUT R195, R8, 0xfffffff8, RZ, 0xc0, !PT ;  /* 0xfffffff808c37812 */ /* 0x000fc800078ec0ff */
[----:B------:R-:W-:Y:S01]  /*9910*/  SHF.R.S32.HI R206, RZ, 0x1f, R195 ;  /* 0x0000001fffce7819 */ /* 0x000fe200000114c3 */
[----:B--2---:R-:W-:Y:S01]  /*9920*/  IMAD.SHL.U32 R7, R14, 0x8, RZ ;  /* 0x000000080e077824 */ /* 0x004fe200078e00ff */
[C---:B------:R-:W-:Y:S02]  /*9930*/  LEA R14, P0, R6.reuse, c[0x0][0x1f8], 0x1 ;  /* 0x00007e00060e7a11 */ /* 0x040fe400078008ff */
[----:B---3--:R-:W-:Y:S02]  /*9940*/  SHF.R.S32.HI R13, RZ, 0x1f, R16 ;  /* 0x0000001fff0d7819 */ /* 0x008fe40000011410 */
[----:B------:R-:W-:Y:S01]  /*9950*/  LEA.HI.X R17, R6, c[0x0][0x1fc], R9, 0x1, P0 ;  /* 0x00007f0006117a11 */ /* 0x000fe200000f0c09 */
[----:B------:R-:W2:Y:S01]  /*9960*/  SHFL.IDX PT, R8, R14, RZ, 0x181f ;  /* 0x00181fff0e087589 */ /* 0x000ea200000e0000 */
[----:B------:R-:W-:Y:S02]  /*9970*/  LOP3.LUT R224, R12, 0xfffffe00, R7, 0xf8, !PT ;  /* 0xfffffe000ce07812 */ /* 0x000fe400078ef807 */
[----:B------:R-:W-:Y:S01]  /*9980*/  LEA.HI R7, R13, R16, RZ, 0x3 ;  /* 0x000000100d077211 */ /* 0x000fe200078f18ff */
[----:B------:R-:W3:Y:S01]  /*9990*/  SHFL.IDX PT, R9, R17, RZ, 0x181f ;  /* 0x00181fff11097589 */ /* 0x000ee200000e0000 */
[----:B------:R-:W-:Y:S01]  /*99a0*/  ISETP.GT.AND P0, PT, R0, 0x20, PT ;  /* 0x000000200000780c */ /* 0x000fe20003f04270 */
[----:B------:R-:W-:Y:S01]  /*99b0*/  IMAD.SHL.U32 R200, R224, 0x2, RZ ;  /* 0x00000002e0c87824 */ /* 0x000fe200078e00ff */
[----:B------:R-:W-:Y:S01]  /*99c0*/  LOP3.LUT R194, R7, 0xfffffff8, RZ, 0xc0, !PT ;  /* 0xfffffff807c27812 */ /* 0x000fe200078ec0ff */
[----:B-1----:R-:W-:-:S03]  /*99d0*/  @P1 IMAD.WIDE R12, R187, 0x2, R4 ;  /* 0x00000002bb0c1825 */ /* 0x002fc600078e0204 */
[----:B------:R-:W-:Y:S01]  /*99e0*/  SHF.R.S32.HI R205, RZ, 0x1f, R194 ;  /* 0x0000001fffcd7819 */ /* 0x000fe200000114c2 */
[--C-:B------:R-:W-:Y:S01]  /*99f0*/  @P1 IMAD.WIDE R6, R195, 0x2, R4.reuse ;  /* 0x00000002c3061825 */ /* 0x100fe200078e0204 */
[----:B------:R1:W-:Y:S03]  /*9a00*/  @P1 LDGSTS.E.BYPASS.LTC128B.128 [R200+0xc100], [R12.64], !P5 ;  /* 0x0c1000000cc81fae */ /* 0x0003e6000e901d4a */
[----:B------:R-:W-:Y:S01]  /*9a10*/  @P1 IMAD.WIDE R4, R194, 0x2, R4 ;  /* 0x00000002c2041825 */ /* 0x000fe200078e0204 */
[----:B------:R4:W-:Y:S04]  /*9a20*/  @P1 LDGSTS.E.BYPASS.LTC128B.128 [R200+0xe100], [R6.64], !P4 ;  /* 0x0e10000006c81fae */ /* 0x0009e8000e101d4a */
[----:B------:R5:W-:Y:S01]  /*9a30*/  @P1 LDGSTS.E.BYPASS.LTC128B.128 [R200+0x10100], [R4.64], !P6 ;  /* 0x1010000004c81fae */ /* 0x000be2000f101d4a */
[----:B------:R-:W-:-:S03]  /*9a40*/  ISETP.LT.OR P1, PT, R0, 0x1, P3 ;  /* 0x000000010000780c */ /* 0x000fc60001f21670 */
[----:B-1----:R-:W1:Y:S01]  /*9a50*/  SHFL.IDX PT, R12, R14, 0x1, 0x181f ;  /* 0x00381f000e0c7f89 */ /* 0x002e6200000e0000 */
[----:B----4-:R-:W-:-:S03]  /*9a60*/  @P0 IMAD.WIDE R6, R187, 0x2, R2 ;  /* 0x00000002bb060825 */ /* 0x010fc600078e0202 */
[----:B------:R-:W4:Y:S01]  /*9a70*/  SHFL.IDX PT, R13, R17, 0x1, 0x181f ;  /* 0x00381f00110d7f89 */ /* 0x000f2200000e0000 */
[----:B-----5:R-:W-:-:S03]  /*9a80*/  @P0 IMAD.WIDE R4, R195, 0x2, R2 ;  /* 0x00000002c3040825 */ /* 0x020fc600078e0202 */
[----:B------:R5:W-:Y:S01]  /*9a90*/  @P0 LDGSTS.E.BYPASS.LTC128B.128 [R200+0xd100], [R6.64], !P5 ;  /* 0x0d10000006c80fae */ /* 0x000be2000e901d4a */
[----:B------:R-:W-:-:S03]  /*9aa0*/  @P0 IMAD.WIDE R2, R194, 0x2, R2 ;  /* 0x00000002c2020825 */ /* 0x000fc600078e0202 */
[----:B------:R1:W-:Y:S04]  /*9ab0*/  @P0 LDGSTS.E.BYPASS.LTC128B.128 [R200+0xf100], [R4.64], !P4 ;  /* 0x0f10000004c80fae */ /* 0x0003e8000e101d4a */
[----:B------:R2:W-:Y:S04]  /*9ac0*/  @P0 LDGSTS.E.BYPASS.LTC128B.128 [R200+0x11100], [R2.64], !P6 ;  /* 0x1110000002c80fae */ /* 0x0005e8000f101d4a */
[----:B------:R-:W0:Y:S01]  /*9ad0*/  LDGDEPBAR ;  /* 0x00000000000079af */ /* 0x000e220000000000 */
[----:B-1----:R-:W-:Y:S01]  /*9ae0*/  IMAD.WIDE R4, R195, 0x2, RZ ;  /* 0x00000002c3047825 */ /* 0x002fe200078e02ff */
[----:B--2---:R-:W-:-:S05]  /*9af0*/  IADD3 R2, P0, R8, R18, RZ ;  /* 0x0000001208027210 */ /* 0x004fca0007f1e0ff */
[----:B---3--:R-:W-:Y:S01]  /*9b00*/  IMAD.X R3, R9, 0x1, R19, P0 ;  /* 0x0000000109037824 */ /* 0x008fe200000e0613 */
[----:B-----5:R-:W-:-:S04]  /*9b10*/  IADD3 R6, P0, R8, R4, RZ ;  /* 0x0000000408067210 */ /* 0x020fc80007f1e0ff */
[----:B------:R1:W-:Y:S01]  /*9b20*/  LDGSTS.E.BYPASS.LTC128B.128 [R200+0x100], [R2.64], !P1 ;  /* 0x0010000002c87fae */ /* 0x0003e2000c901d4a */
[----:B------:R-:W-:Y:S01]  /*9b30*/  IMAD.X R7, R9, 0x1, R5, P0 ;  /* 0x0000000109077824 */ /* 0x000fe200000e0605 */
[----:B------:R-:W-:Y:S02]  /*9b40*/  ISETP.LT.OR P0, PT, R0, 0x1, P2 ;  /* 0x000000010000780c */ /* 0x000fe40001701670 */
[----:B------:R-:W-:Y:S02]  /*9b50*/  ISETP.GE.AND P1, PT, R16, c[0x0][0x1d4], PT ;  /* 0x0000750010007a0c */ /* 0x000fe40003f26270 */
[----:B------:R-:W-:-:S09]  /*9b60*/  ISETP.LT.OR P2, PT, R0, 0x21, P2 ;  /* 0x000000210000780c */ /* 0x000fd20001741670 */
[----:B------:R2:W-:Y:S01]  /*9b70*/  LDGSTS.E.BYPASS.LTC128B.128 [R200+0x2100], [R6.64], !P0 ;  /* 0x0210000006c87fae */ /* 0x0005e2000c101d4a */
[----:B-1----:R-:W-:-:S05]  /*9b80*/  IMAD.WIDE R2, R194, 0x2, RZ ;  /* 0x00000002c2027825 */ /* 0x002fca00078e02ff */
[----:B------:R-:W-:-:S05]  /*9b90*/  IADD3 R8, P0, R8, R2, RZ ;  /* 0x0000000208087210 */ /* 0x000fca0007f1e0ff */
[----:B------:R-:W-:Y:S01]  /*9ba0*/  IMAD.X R9, R9, 0x1, R3, P0 ;  /* 0x0000000109097824 */ /* 0x000fe200000e0603 */
[----:B--2---:R-:W-:-:S05]  /*9bb0*/  IADD3 R6, P0, R18, R12, RZ ;  /* 0x0000000c12067210 */ /* 0x004fca0007f1e0ff */
[----:B----4-:R-:W-:Y:S01]  /*9bc0*/  IMAD.X R7, R19, 0x1, R13, P0 ;  /* 0x0000000113077824 */ /* 0x010fe200000e060d */
[C---:B------:R-:W-:Y:S02]  /*9bd0*/  ISETP.LT.OR P0, PT, R0.reuse, 0x1, P1 ;  /* 0x000000010000780c */ /* 0x040fe40000f01670 */
[----:B------:R-:W-:-:S11]  /*9be0*/  ISETP.LT.OR P1, PT, R0, 0x21, P1 ;  /* 0x000000210000780c */ /* 0x000fd60000f21670 */
[----:B------:R1:W-:Y:S01]  /*9bf0*/  LDGSTS.E.BYPASS.LTC128B.128 [R200+0x4100], [R8.64], !P0 ;  /* 0x0410000008c87fae */ /* 0x0003e2000c101d4a */
[----:B------:R-:W-:Y:S02]  /*9c00*/  ISETP.LT.OR P0, PT, R0, 0x21, P3 ;  /* 0x000000210000780c */ /* 0x000fe40001f01670 */
[----:B------:R-:W-:Y:S02]  /*9c10*/  ISETP.GT.AND P3, PT, R196, 0x3f, PT ;  /* 0x0000003fc400780c */ /* 0x000fe40003f64270 */
[----:B------:R-:W-:-:S09]  /*9c20*/  SHF.R.S32.HI R0, RZ, 0x1f, R187 ;  /* 0x0000001fff007819 */ /* 0x000fd200000114bb */
        /* <DEDUP_REMOVED lines=8> */
[----:B------:R-:W0:Y:S05]  /*9cb0*/  LDGDEPBAR ;  /* 0x00000000000079af */ /* 0x000e2a0000000000 */
[----:B------:R-:W-:Y:S01]  /*9cc0*/  @P0 LOP3.LUT R208, R208, 0x2, RZ, 0xfc, !PT ;  /* 0x00000002d0d00812 */ /* 0x000fe200078efcff */
[----:B------:R-:W-:Y:S05]  /*9cd0*/  @!P0 BRA `(.L_x_2320) ;  /* 0x000004b000008947 */ /* 0x000fea0003800000 */
[----:B------:R-:W-:Y:S01]  /*9ce0*/  ISETP.NE.AND P0, PT, R21, 0x1, PT ;  /* 0x000000011500780c */ /* 0x000fe20003f05270 */
[----:B------:R-:W-:Y:S01]  /*9cf0*/  IMAD.MOV.U32 R181, RZ, RZ, RZ ;  /* 0x000000ffffb57224 */ /* 0x000fe200078e00ff */
[----:B-1----:R-:W-:-:S04]  /*9d00*/  IADD3 R2, R196, R168, R218 ;  /* 0x000000a8c4027210 */ /* 0x002fc80007ffe0da */
        /* <DEDUP_REMOVED lines=26> */
.L_x_2468:
[----:B------:R-:W-:Y:S05]  /*9eb0*/  BRA.DIV ~URZ, `(.L_x_2322) ;  /* 0x000133127f007947 */ /* 0x000fea000b800000 */
[----:B------:R-:W3:Y:S01]  /*9ec0*/  SHFL.IDX PT, R0, R15, RZ, 0x181f ;  /* 0x00181fff0f007589 */ /* 0x000ee200000e0000 */
[----:B------:R-:W-:Y:S01]  /*9ed0*/  IMAD.SHL.U32 R14, R187, 0x2, RZ ;  /* 0x00000002bb0e7824 */ /* 0x000fe200078e00ff */
[----:B------:R-:W-:Y:S01]  /*9ee0*/  SHF.R.S32.HI R2, RZ, 0x1f, R187 ;  /* 0x0000001fff027819 */ /* 0x000fe200000114bb */
[C---:B------:R-:W-:Y:S01]  /*9ef0*/  IMAD.SHL.U32 R17, R195.reuse, 0x2, RZ ;  /* 0x00000002c3117824 */ /* 0x040fe200078e00ff */
[----:B------:R-:W-:Y:S01]  /*9f00*/  SHF.L.U64.HI R18, R195, 0x1, R206 ;  /* 0x00000001c3127819 */ /* 0x000fe200000102ce */
[C---:B------:R-:W-:Y:S01]  /*9f10*/  IMAD.SHL.U32 R19, R194.reuse, 0x2, RZ ;  /* 0x00000002c2137824 */ /* 0x040fe200078e00ff */
[----:B------:R-:W-:Y:S02]  /*9f20*/  SHF.L.U64.HI R16, R187, 0x1, R2 ;  /* 0x00000001bb107819 */ /* 0x000fe40000010202 */
[----:B------:R-:W-:Y:S02]  /*9f30*/  SHF.L.U64.HI R20, R194, 0x1, R205 ;  /* 0x00000001c2147819 */ /* 0x000fe400000102cd */
[----:B------:R-:W-:-:S02]  /*9f40*/  SEL R21, RZ, 0x10, P6 ;  /* 0x00000010ff157807 */ /* 0x000fc40003000000 */
[----:B------:R-:W-:Y:S02]  /*9f50*/  SEL R13, RZ, 0x10, P5 ;  /* 0x00000010ff0d7807 */ /* 0x000fe40002800000 */
[----:B------:R-:W-:Y:S02]  /*9f60*/  SEL R12, RZ, 0x10, P4 ;  /* 0x00000010ff0c7807 */ /* 0x000fe40002000000 */
[C---:B---3--:R-:W-:Y:S02]  /*9f70*/  IADD3 R8, P0, R0.reuse, R14, RZ ;  /* 0x0000000e00087210 */ /* 0x048fe40007f1e0ff */
[----:B------:R-:W-:-:S03]  /*9f80*/  IADD3 R6, P1, R0, R17, RZ ;  /* 0x0000001100067210 */ /* 0x000fc60007f3e0ff */
[----:B--2---:R-:W-:Y:S01]  /*9f90*/  IMAD.X R9, R4, 0x1, R16, P0 ;  /* 0x0000000104097824 */ /* 0x004fe200000e0610 */
[----:B------:R-:W-:Y:S01]  /*9fa0*/  IADD3 R2, P0, R0, R19, RZ ;  /* 0x0000001300027210 */ /* 0x000fe20007f1e0ff */
[C---:B------:R-:W-:Y:S01]  /*9fb0*/  IMAD.X R7, R4.reuse, 0x1, R18, P1 ;  /* 0x0000000104077824 */ /* 0x040fe200008e0612 */
[----:B------:R2:W3:Y:S03]  /*9fc0*/  SHFL.IDX PT, R0, R15, 0x1, 0x181f ;  /* 0x00381f000f007f89 */ /* 0x0004e600000e0000 */
[----:B------:R-:W-:Y:S01]  /*9fd0*/  IMAD.X R3, R4, 0x1, R20, P0 ;  /* 0x0000000104037824 */ /* 0x000fe200000e0614 */
[----:B------:R-:W-:Y:S01]  /*9fe0*/  @!PT LDS RZ, [RZ] ;  /* 0x00000000fffff984 */ /* 0x000fe20000000800 */
[----:B------:R4:W-:Y:S04]  /*9ff0*/  LDGSTS.E.BYPASS.LTC128B.128 [R200+0x12100], [R8.64], !P5 ;  /* 0x1210000008c87fae */ /* 0x0009e8000e901d4a */
[----:B------:R2:W-:Y:S04]  /*a000*/  LDGSTS.E.BYPASS.LTC128B.128 [R200+0x14100], [R6.64], !P4 ;  /* 0x1410000006c87fae */ /* 0x0005e8000e101d4a */
[----:B------:R2:W-:Y:S04]  /*a010*/  LDGSTS.E.BYPASS.LTC128B.128 [R200+0x16100], [R2.64], !P6 ;  /* 0x1610000002c87fae */ /* 0x0005e8000f101d4a */
[----:B----4-:R2:W4:Y:S01]  /*a020*/  SHFL.IDX PT, R8, R5, 0x1, 0x181f ;  /* 0x00381f0005087f89 */ /* 0x01052200000e0000 */
[----:B------:R-:W-:-:S03]  /*a030*/  IMAD.MOV.U32 R9, RZ, RZ, R21 ;  /* 0x000000ffff097224 */ /* 0x000fc600078e0015 */
.L_x_2469:
[----:B--23--:R-:W-:Y:S02]  /*a040*/  IADD3 R6, -R13, 0x10, RZ ;  /* 0x000000100d067810 */ /* 0x00cfe40007ffe1ff */
[----:B------:R-:W-:-:S02]  /*a050*/  IADD3 R4, -R12, 0x10, RZ ;  /* 0x000000100c047810 */ /* 0x000fc40007ffe1ff */
[----:B------:R-:W-:Y:S02]  /*a060*/  LOP3.LUT R6, R6, 0xf, RZ, 0xc0, !PT ;  /* 0x0000000f06067812 */ /* 0x000fe400078ec0ff */
[----:B------:R-:W-:Y:S02]  /*a070*/  LOP3.LUT R4, R4, 0xf, RZ, 0xc0, !PT ;  /* 0x0000000f04047812 */ /* 0x000fe400078ec0ff */
[----:B------:R-:W-:Y:S02]  /*a080*/  IADD3 R6, P1, P0, R6, R0, R14 ;  /* 0x0000000006067210 */ /* 0x000fe4000783e00e */
[----:B------:R-:W-:Y:S02]  /*a090*/  IADD3 R2, -R9, 0x10, RZ ;  /* 0x0000001009027810 */ /* 0x000fe40007ffe1ff */
[----:B----4-:R-:W-:Y:S02]  /*a0a0*/  IADD3.X R7, RZ, R8, R16, P1, P0 ;  /* 0x00000008ff077210 */ /* 0x010fe40000fe0410 */
[----:B------:R-:W-:-:S02]  /*a0b0*/  IADD3 R4, P1, P0, R4, R0, R17 ;  /* 0x0000000004047210 */ /* 0x000fc4000783e011 */
[----:B------:R-:W-:Y:S02]  /*a0c0*/  LOP3.LUT R2, R2, 0xf, RZ, 0xc0, !PT ;  /* 0x0000000f02027812 */ /* 0x000fe400078ec0ff */
[----:B-1----:R-:W-:Y:S02]  /*a0d0*/  IADD3.X R5, RZ, R8, R18, P1, P0 ;  /* 0x00000008ff057210 */ /* 0x002fe40000fe0412 */
        /* <DEDUP_REMOVED lines=11> */
.L_x_2320:
[----:B------:R-:W-:Y:S05]  /*a190*/  BSYNC B0 ;  /* 0x0000000000007941 */ /* 0x000fea0003800000 */
.L_x_2319:
[----:B-1----:R-:W1:Y:S01]  /*a1a0*/  S2R R2, SR_TID.X ;  /* 0x0000000000027919 */ /* 0x002e620000002100 */
[----:B------:R-:W-:Y:S01]  /*a1b0*/  IMAD.MOV.U32 R171, RZ, RZ, 0x20 ;  /* 0x00000020ffab7424 */ /* 0x000fe200078e00ff */
[----:B------:R-:W-:Y:S01]  /*a1c0*/  BSSY B2, `(.L_x_2323) ;  /* 0x000000b000027945 */ /* 0x000fe20003800000 */
[----:B------:R-:W-:Y:S01]  /*a1d0*/  MOV R116, 0xa270 ;  /* 0x0000a27000747802 */ /* 0x000fe20000000f00 */
[----:B------:R-:W0:Y:S01]  /*a1e0*/  LDGDEPBAR ;  /* 0x00000000000079af */ /* 0x000e220000000000 */
[----:B-1----:R-:W-:-:S04]  /*a1f0*/  SHF.R.S32.HI R0, RZ, 0x1f, R2 ;  /* 0x0000001fff007819 */ /* 0x002fc80000011402 */
[----:B------:R-:W-:-:S04]  /*a200*/  LEA.HI R0, R0, R2, RZ, 0x3 ;  /* 0x0000000200007211 */ /* 0x000fc800078f18ff */
[----:B------:R-:W-:-:S05]  /*a210*/  LOP3.LUT R0, R0, 0xfffffff8, RZ, 0xc0, !PT ;  /* 0xfffffff800007812 */ /* 0x000fca00078ec0ff */
[----:B------:R-:W-:-:S05]  /*a220*/  IMAD.IADD R0, R2, 0x1, -R0 ;  /* 0x0000000102007824 */ /* 0x000fca00078e0a00 */
[----:B------:R-:W-:-:S04]  /*a230*/  LOP3.LUT P0, RZ, R0, 0x2, RZ, 0xc0, !PT ;  /* 0x0000000200ff7812 */ /* 0x000fc8000780c0ff */
[----:B------:R-:W-:-:S05]  /*a240*/  SEL R171, R171, 0xffffffe0, !P0 ;  /* 0xffffffe0abab7807 */ /* 0x000fca0004000000 */
[----:B------:R-:W-:Y:S02]  /*a250*/  IMAD.IADD R101, R177, 0x1, R171 ;  /* 0x00000001b1657824 */ /* 0x000fe400078e02ab */
[----:B------:R-:W-:Y:S05]  /*a260*/  CALL.REL.NOINC `($_ZN7cutlass13device_kernelIN5flash19enable_sm80_to_sm89INS1_16FlashAttnFwdSm80INS1_25CollectiveMainloopFwdSm80ILi8ELi2ELb0EN4cute5tupleIJNS5_1CILi128EEENS7_ILi64EEENS7_ILi192EEEEEELi192ENS_10bfloat16_tEfNS_4arch4Sm80ELb0ELb1ELb0ELb1ELb1ELb1ELb1ELb1EEENS1_21CollectiveEpilogueFwdINS6_IJS8_SA_S9_EEENS6_IJNS7_ILi1EEESI_SI_EEESC_SE_Li256ELb1ELb1ELb1ELb0EEENS1_36VarlenDynamicPersistentTileSchedulerILi128ELi64ELi256ELi256ELb1ELb1ELb0ELb1ELb0ELb1EEEEEEEEEvNT_6ParamsE$_ZZN5flash25CollectiveMainloopFwdSm80ILi8ELi2ELb0EN4cute5tupleIJNS1_1CILi128EEENS3_ILi64EEENS3_ILi192EEEEEELi192EN7cutlass10bfloat16_tEfNS8_4arch4Sm80ELb0ELb1ELb0ELb1ELb1ELb1ELb1ELb1EE3mmaINS_16FlashAttnFwdSm80ISC_NS_21CollectiveEpilogueFwdINS2_IJS4_S6_S5_EEENS2_IJNS3_ILi1EEESH_SH_EEES9_SB_Li256ELb1ELb1ELb1ELb0EEENS_36VarlenDynamicPersistentTileSchedulerILi128ELi64ELi256ELi256ELb1ELb1ELb0ELb1ELb0ELb1EEEE13SharedStorageENS1_6TensorINS1_11ArrayEngineIfLm96EEENS1_6LayoutINS2_IJNS2_IJNS3_ILi2EEESS_EEESH_NS3_ILi24EEEEEENS2_IJNS2_IJSH_SS_EEENS3_ILi0EEENS3_ILi4EEEEEEEEEENS_7SoftmaxILi2ELi0EEEEEbRKNSC_6ParamsERT0_RT1_iRKNS_16SeqlenInfoQKNewKILb1ELb1EEENS2_IJiiiiEEERT_ENKUlvE_clEv) ;  /* 0x00015e3000007944 */ /* 0x000fea0003c00000 */
[----:B------:R-:W-:Y:S05]  /*a270*/  BSYNC B2 ;  /* 0x0000000000027941 */ /* 0x000fea0003800000 */
.L_x_2323:
[----:B------:R2:W5:Y:S01]  /*a280*/  LDL R100, [R1] ;  /* 0x0000000001647983 */ /* 0x0005620000100800 */
[----:B------:R-:W-:-:S04]  /*a290*/  DEPBAR.LE SB0, 0x2 ;  /* 0x000080800000791a */ /* 0x000fc80000000000 */
[----:B------:R2:W5:Y:S01]  /*a2a0*/  LDL R198, [R1+0x10] ;  /* 0x0000100001c67983 */ /* 0x0005620000100800 */
[----:B------:R-:W-:Y:S03]  /*a2b0*/  WARPSYNC 0xffffffff ;  /* 0xffffffff00007948 */ /* 0x000fe60003800000 */
[----:B------:R-:W-:Y:S01]  /*a2c0*/  BAR.SYNC.DEFER_BLOCKING 0x0 ;  /* 0x0000000000007b1d */ /* 0x000fe20000010000 */
[----:B------:R-:W-:-:S05]  /*a2d0*/  LOP3.LUT P0, RZ, R208, 0x2, RZ, 0xc0, !PT ;  /* 0x00000002d0ff7812 */ /* 0x000fca000780c0ff */
[----:B------:R-:W-:Y:S01]  /*a2e0*/  BSSY B0, `(.L_x_2324) ;  /* 0x0000049000007945 */ /* 0x000fe20003800000 */
[----:B-1----:R2:W1:Y:S04]  /*a2f0*/  LDSM.16.M88.4 R4, [R172] ;  /* 0x00000000ac04783b */ /* 0x0024680000000200 */
        /* <DEDUP_REMOVED lines=11> */
[----:B------:R-:W-:-:S04]  /*a3b0*/  IMAD.WIDE.U32 R2, R182, c[0x0][0x208], RZ ;  /* 0x00008200b6027a25 */ /* 0x000fc800078e00ff */
[----:B------:R-:W-:-:S04]  /*a3c0*/  IMAD R0, R0, c[0x0][0x208], RZ ;  /* 0x0000820000007a24 */ /* 0x000fc800078e02ff */
[----:B------:R-:W-:-:S05]  /*a3d0*/  IMAD R0, R182, c[0x0][0x20c], R0 ;  /* 0x00008300b6007a24 */ /* 0x000fca00078e0200 */
[----:B------:R-:W-:Y:S02]  /*a3e0*/  IADD3 R3, R3, R0, RZ ;  /* 0x0000000003037210 */ /* 0x000fe40007ffe0ff */
[----:B------:R-:W-:-:S03]  /*a3f0*/  SHF.R.S32.HI R0, RZ, 0x1f, R181 ;  /* 0x0000001fff007819 */ /* 0x000fc600000114b5 */
        /* <DEDUP_REMOVED lines=8> */
[----:B------:R2:W4:Y:S02]  /*a480*/  SHFL.IDX PT, R8, R9, RZ, 0x181f ;  /* 0x00181fff09087589 */ /* 0x00052400000e0000 */
.L_x_2470:
[----:B------:R-:W-:Y:S05]  /*a490*/  BRA.DIV ~URZ, `(.L_x_2327) ;  /* 0x000130727f007947 */ /* 0x000fea000b800000 */
[----:B------:R-:W2:Y:S01]  /*a4a0*/  SHFL.IDX PT, R0, R25, RZ, 0x181f ;  /* 0x00181fff19007589 */ /* 0x000ea200000e0000 */
[----:B------:R-:W-:Y:S01]  /*a4b0*/  SHF.R.S32.HI R2, RZ, 0x1f, R187 ;  /* 0x0000001fff027819 */ /* 0x000fe200000114bb */
[----:B------:R-:W-:Y:S01]  /*a4c0*/  IMAD.SHL.U32 R22, R187, 0x2, RZ ;  /* 0x00000002bb167824 */ /* 0x000fe200078e00ff */
[C---:B------:R-:W-:Y:S01]  /*a4d0*/  SHF.L.U64.HI R26, R195.reuse, 0x1, R206 ;  /* 0x00000001c31a7819 */ /* 0x040fe200000102ce */
[----:B------:R-:W-:Y:S01]  /*a4e0*/  IMAD.SHL.U32 R24, R195, 0x2, RZ ;  /* 0x00000002c3187824 */ /* 0x000fe200078e00ff */
[----:B------:R-:W-:Y:S01]  /*a4f0*/  SHF.L.U64.HI R23, R187, 0x1, R2 ;  /* 0x00000001bb177819 */ /* 0x000fe20000010202 */
[C---:B------:R-:W-:Y:S01]  /*a500*/  IMAD.SHL.U32 R27, R194.reuse, 0x2, RZ ;  /* 0x00000002c21b7824 */ /* 0x040fe200078e00ff */
[----:B------:R-:W-:Y:S02]  /*a510*/  SHF.L.U64.HI R28, R194, 0x1, R205 ;  /* 0x00000001c21c7819 */ /* 0x000fe400000102cd */
[----:B------:R-:W-:-:S02]  /*a520*/  SEL R29, RZ, 0x10, P6 ;  /* 0x00000010ff1d7807 */ /* 0x000fc40003000000 */
[----:B------:R-:W-:Y:S02]  /*a530*/  SEL R21, RZ, 0x10, P5 ;  /* 0x00000010ff157807 */ /* 0x000fe40002800000 */
[----:B------:R-:W-:Y:S02]  /*a540*/  SEL R20, RZ, 0x10, P4 ;  /* 0x00000010ff147807 */ /* 0x000fe40002000000 */
[C---:B--2---:R-:W-:Y:S02]  /*a550*/  IADD3 R2, P2, R0.reuse, R22, RZ ;  /* 0x0000001600027210 */ /* 0x044fe40007f5e0ff */
[C---:B------:R-:W-:Y:S02]  /*a560*/  IADD3 R18, P1, R0.reuse, R24, RZ ;  /* 0x0000001800127210 */ /* 0x040fe40007f3e0ff */
[----:B------:R-:W-:Y:S01]  /*a570*/  IADD3 R16, P0, R0, R27, RZ ;  /* 0x0000001b00107210 */ /* 0x000fe20007f1e0ff */
[C---:B----4-:R-:W-:Y:S01]  /*a580*/  IMAD.X R3, R8.reuse, 0x1, R23, P2 ;  /* 0x0000000108037824 */ /* 0x050fe200010e0617 */
[----:B------:R-:W2:Y:S01]  /*a590*/  SHFL.IDX PT, R0, R25, 0x1, 0x181f ;  /* 0x00381f0019007f89 */ /* 0x000ea200000e0000 */
[----:B------:R-:W-:-:S02]  /*a5a0*/  IMAD.X R19, R8, 0x1, R26, P1 ;  /* 0x0000000108137824 */ /* 0x000fc400008e061a */
[----:B------:R-:W-:Y:S01]  /*a5b0*/  IMAD.X R17, R8, 0x1, R28, P0 ;  /* 0x0000000108117824 */ /* 0x000fe200000e061c */
[----:B------:R-:W-:Y:S01]  /*a5c0*/  @!PT LDS RZ, [RZ] ;  /* 0x00000000fffff984 */ /* 0x000fe20000000800 */
[----:B------:R4:W-:Y:S04]  /*a5d0*/  LDGSTS.E.BYPASS.LTC128B.128 [R200+0x6100], [R2.64], !P5 ;  /* 0x0610000002c87fae */ /* 0x0009e8000e901d4a */
[----:B------:R4:W-:Y:S04]  /*a5e0*/  LDGSTS.E.BYPASS.LTC128B.128 [R200+0x8100], [R18.64], !P4 ;  /* 0x0810000012c87fae */ /* 0x0009e8000e101d4a */
[----:B------:R4:W-:Y:S04]  /*a5f0*/  LDGSTS.E.BYPASS.LTC128B.128 [R200+0xa100], [R16.64], !P6 ;  /* 0x0a10000010c87fae */ /* 0x0009e8000f101d4a */
[----:B------:R3:W1:Y:S02]  /*a600*/  SHFL.IDX PT, R8, R9, 0x1, 0x181f ;  /* 0x00381f0009087f89 */ /* 0x00066400000e0000 */
[----:B---3--:R-:W-:-:S02]  /*a610*/  IMAD.MOV.U32 R9, RZ, RZ, R29 ;  /* 0x000000ffff097224 */ /* 0x008fc400078e001d */
.L_x_2471:
[----:B--2-4-:R-:W-:Y:S02]  /*a620*/  IADD3 R2, -R21, 0x10, RZ ;  /* 0x0000001015027810 */ /* 0x014fe40007ffe1ff */
[----:B------:R-:W-:-:S02]  /*a630*/  IADD3 R3, -R20, 0x10, RZ ;  /* 0x0000001014037810 */ /* 0x000fc40007ffe1ff */
[----:B------:R-:W-:Y:S02]  /*a640*/  LOP3.LUT R2, R2, 0xf, RZ, 0xc0, !PT ;  /* 0x0000000f02027812 */ /* 0x000fe400078ec0ff */
[----:B------:R-:W-:Y:S02]  /*a650*/  ISETP.NE.U32.AND P2, PT, R21, RZ, PT ;  /* 0x000000ff1500720c */ /* 0x000fe40003f45070 */
[----:B------:R-:W-:Y:S02]  /*a660*/  IADD3 R18, P1, P0, R2, R0, R22 ;  /* 0x0000000002127210 */ /* 0x000fe4000783e016 */
[----:B------:R-:W-:Y:S02]  /*a670*/  LOP3.LUT R2, R3, 0xf, RZ, 0xc0, !PT ;  /* 0x0000000f03027812 */ /* 0x000fe400078ec0ff */
[----:B------:R-:W-:Y:S02]  /*a680*/  IADD3 R3, -R9, 0x10, RZ ;  /* 0x0000001009037810 */ /* 0x000fe40007ffe1ff */
[----:B-1----:R-:W-:-:S02]  /*a690*/  IADD3.X R19, RZ, R8, R23, P1, P0 ;  /* 0x00000008ff137210 */ /* 0x002fc40000fe0417 */
        /* <DEDUP_REMOVED lines=13> */
.L_x_2325:
[----:B------:R-:W-:Y:S05]  /*a770*/  BSYNC B0 ;  /* 0x0000000000007941 */ /* 0x000fea0003800000 */
.L_x_2324:
[----:B-1----:R-:W1:Y:S04]  /*a780*/  S2R R2, SR_TID.X ;  /* 0x0000000000027919 */ /* 0x002e680000002100 */
[----:B------:R-:W0:Y:S01]  /*a790*/  LDGDEPBAR ;  /* 0x00000000000079af */ /* 0x000e220000000000 */
[----:B------:R-:W-:Y:S01]  /*a7a0*/  WARPSYNC 0xffffffff ;  /* 0xffffffff00007948 */ /* 0x000fe20003800000 */
[----:B-1----:R-:W-:-:S04]  /*a7b0*/  SHF.R.S32.HI R0, RZ, 0x1f, R2 ;  /* 0x0000001fff007819 */ /* 0x002fc80000011402 */
[----:B------:R-:W-:-:S04]  /*a7c0*/  LEA.HI R0, R0, R2, RZ, 0x3 ;  /* 0x0000000200007211 */ /* 0x000fc800078f18ff */
[----:B------:R-:W-:-:S05]  /*a7d0*/  LOP3.LUT R0, R0, 0xfffffff8, RZ, 0xc0, !PT ;  /* 0xfffffff800007812 */ /* 0x000fca00078ec0ff */
[----:B------:R-:W-:-:S05]  /*a7e0*/  IMAD.IADD R0, R2, 0x1, -R0 ;  /* 0x0000000102007824 */ /* 0x000fca00078e0a00 */
[----:B------:R-:W-:Y:S01]  /*a7f0*/  LOP3.LUT P0, RZ, R0, 0x4, RZ, 0xc0, !PT ;  /* 0x0000000400ff7812 */ /* 0x000fe2000780c0ff */
[----:B------:R-:W-:-:S05]  /*a800*/  IMAD.MOV.U32 R0, RZ, RZ, 0x40 ;  /* 0x00000040ff007424 */ /* 0x000fca00078e00ff */
[----:B------:R-:W-:-:S04]  /*a810*/  SEL R170, R0, 0xffffffc0, !P0 ;  /* 0xffffffc000aa7807 */ /* 0x000fc80004000000 */
[----:B------:R-:W-:Y:S01]  /*a820*/  IADD3 R2, R170, R177, R171 ;  /* 0x000000b1aa027210 */ /* 0x000fe20007ffe0ab */
[----:B------:R-:W-:Y:S02]  /*a830*/  IMAD.IADD R0, R177, 0x1, R170 ;  /* 0x00000001b1007824 */ /* 0x000fe400078e02aa */
[----:B--2---:R-:W2:Y:S01]  /*a840*/  LDL R102, [R1+0x4] ;  /* 0x0000040001667983 */ /* 0x004ea20000100800 */
[C---:B---3--:R-:W-:Y:S01]  /*a850*/  HMMA.16816.F32.BF16 R16, R4.reuse, R36, RZ ;  /* 0x000000240410723c */ /* 0x048fe200000418ff */
[----:B------:R-:W-:Y:S01]  /*a860*/  IMAD.MOV.U32 R169, RZ, RZ, 0x1 ;  /* 0x00000001ffa97424 */ /* 0x000fe200078e00ff */
[----:B------:R-:W-:Y:S01]  /*a870*/  ULDC UR4, c[0x0][0x324] ;  /* 0x0000c90000047ab9 */ /* 0x000fe20000000800 */
[----:B------:R-:W-:Y:S01]  /*a880*/  LDSM.16.M88.4 R20, [R175] ;  /* 0x00000000af14783b */ /* 0x000fe20000000200 */
[----:B------:R-:W-:Y:S02]  /*a890*/  ULOP3.LUT UR4, URZ, UR4, URZ, 0x33, !UPT ;  /* 0x000000043f047292 */ /* 0x000fe4000f8e333f */
[C---:B------:R-:W-:Y:S01]  /*a8a0*/  ISETP.NE.AND P0, PT, R169.reuse, c[0x0][0x2c4], PT ;  /* 0x0000b100a9007a0c */ /* 0x040fe20003f05270 */
[----:B------:R-:W1:Y:S01]  /*a8b0*/  LDSM.16.M88.4 R52, [R0] ;  /* 0x000000000034783b */ /* 0x000e620000000200 */
[----:B------:R-:W-:Y:S01]  /*a8c0*/  HMMA.16816.F32.BF16 R32, R4, R38, RZ ;  /* 0x000000260420723c */ /* 0x000fe200000418ff */
[----:B------:R-:W-:-:S02]  /*a8d0*/  ISETP.LE.AND P2, PT, R169, c[0x0][0x32c], PT ;  /* 0x0000cb00a9007a0c */ /* 0x000fc40003f43270 */
[----:B------:R-:W-:Y:S04]  /*a8e0*/  LDSM.16.M88.4 R64, [R0+0x1000] ;  /* 0x001000000040783b */ /* 0x000fe80000000200 */
[----:B------:R-:W-:Y:S01]  /*a8f0*/  LDSM.16.M88.4 R72, [R0+0x1800] ;  /* 0x001800000048783b */ /* 0x000fe20000000200 */
[C---:B----4-:R-:W-:Y:S03]  /*a900*/  HMMA.16816.F32.BF16 R28, R4.reuse, R40, RZ ;  /* 0x00000028041c723c */ /* 0x050fe600000418ff */
[----:B------:R-:W-:Y:S04]  /*a910*/  LDSM.16.M88.4 R80, [R2] ;  /* 0x000000000250783b */ /* 0x000fe80000000200 */
[----:B------:R-:W-:Y:S01]  /*a920*/  LDSM.16.M88.4 R92, [R177+0x2000] ;  /* 0x00200000b15c783b */ /* 0x000fe20000000200 */
[C---:B------:R-:W-:Y:S03]  /*a930*/  HMMA.16816.F32.BF16 R36, R4.reuse, R42, RZ ;  /* 0x0000002a0424723c */ /* 0x040fe600000418ff */
[----:B------:R-:W-:Y:S04]  /*a940*/  LDSM.16.M88.4 R88, [R101+0x2000] ;  /* 0x002000006558783b */ /* 0x000fe80000000200 */
[----:B------:R-:W-:Y:S01]  /*a950*/  LDSM.16.M88.4 R96, [R2+0x2000] ;  /* 0x002000000260783b */ /* 0x000fe20000000200 */
[C---:B------:R-:W-:Y:S08]  /*a960*/  HMMA.16816.F32.BF16 R40, R4.reuse, R44, RZ ;  /* 0x0000002c0428723c */ /* 0x040ff000000418ff */
[C---:B------:R-:W-:Y:S08]  /*a970*/  HMMA.16816.F32.BF16 R44, R4.reuse, R46, RZ ;  /* 0x0000002e042c723c */ /* 0x040ff000000418ff */
[C---:B-----5:R-:W-:Y:S08]  /*a980*/  HMMA.16816.F32.BF16 R48, R4.reuse, R56, RZ ;  /* 0x000000380430723c */ /* 0x060ff000000418ff */
[----:B------:R-:W-:Y:S01]  /*a990*/  HMMA.16816.F32.BF16 R24, R4, R58, RZ ;  /* 0x0000003a0418723c */ /* 0x000fe200000418ff */
[----:B------:R-:W3:Y:S04]  /*a9a0*/  LDSM.16.M88.4 R56, [R0+0x800] ;  /* 0x000800000038783b */ /* 0x000ee80000000200 */
[----:B------:R-:W4:Y:S03]  /*a9b0*/  LDSM.16.M88.4 R4, [R174] ;  /* 0x00000000ae04783b */ /* 0x000f260000000200 */
[C---:B------:R-:W-:Y:S08]  /*a9c0*/  HMMA.16816.F32.BF16 R16, R12.reuse, R60, R16 ;  /* 0x0000003c0c10723c */ /* 0x040ff00000041810 */
[C---:B------:R-:W-:Y:S08]  /*a9d0*/  HMMA.16816.F32.BF16 R28, R12.reuse, R68, R28 ;  /* 0x000000440c1c723c */ /* 0x040ff0000004181c */
[C---:B------:R-:W-:Y:S01]  /*a9e0*/  HMMA.16816.F32.BF16 R36, R12.reuse, R70, R36 ;  /* 0x000000460c24723c */ /* 0x040fe20000041824 */
[----:B------:R-:W-:Y:S07]  /*a9f0*/  LDSM.16.M88.4 R68, [R2+0x1000] ;  /* 0x001000000244783b */ /* 0x000fee0000000200 */
[C---:B------:R-:W-:Y:S08]  /*aa00*/  HMMA.16816.F32.BF16 R40, R12.reuse, R76, R40 ;  /* 0x0000004c0c28723c */ /* 0x040ff00000041828 */
[C---:B------:R-:W-:Y:S01]  /*aa10*/  HMMA.16816.F32.BF16 R44, R12.reuse, R78, R44 ;  /* 0x0000004e0c2c723c */ /* 0x040fe2000004182c */
[----:B------:R-:W-:Y:S07]  /*aa20*/  LDSM.16.M88.4 R76, [R2+0x1800] ;  /* 0x00180000024c783b */ /* 0x000fee0000000200 */
[C---:B------:R-:W-:Y:S01]  /*aa30*/  HMMA.16816.F32.BF16 R32, R12.reuse, R62, R32 ;  /* 0x0000003e0c20723c */ /* 0x040fe20000041820 */
[----:B------:R-:W4:Y:S07]  /*aa40*/  LDSM.16.M88.4 R60, [R2+0x800] ;  /* 0x00080000023c783b */ /* 0x000f2e0000000200 */
[C---:B------:R-:W-:Y:S08]  /*aa50*/  HMMA.16816.F32.BF16 R48, R12.reuse, R84, R48 ;  /* 0x000000540c30723c */ /* 0x040ff00000041830 */
[----:B------:R-:W-:Y:S01]  /*aa60*/  HMMA.16816.F32.BF16 R24, R12, R86, R24 ;  /* 0x000000560c18723c */ /* 0x000fe20000041818 */
[----:B------:R-:W-:Y:S07]  /*aa70*/  LDSM.16.M88.4 R84, [R0+0x2000] ;  /* 0x002000000054783b */ /* 0x000fee0000000200 */
[C---:B-1----:R-:W-:Y:S01]  /*aa80*/  HMMA.16816.F32.BF16 R12, R20.reuse, R52, R16 ;  /* 0x00000034140c723c */ /* 0x042fe20000041810 */
[----:B------:R-:W1:Y:S07]  /*aa90*/  LDSM.16.M88.4 R16, [R172+0x4000] ;  /* 0x00400000ac10783b */ /* 0x000e6e0000000200 */
[C---:B---3--:R-:W-:Y:S08]  /*aaa0*/  HMMA.16816.F32.BF16 R28, R20.reuse, R56, R28 ;  /* 0x00000038141c723c */ /* 0x048ff0000004181c */
[C---:B------:R-:W-:Y:S01]  /*aab0*/  HMMA.16816.F32.BF16 R36, R20.reuse, R58, R36 ;  /* 0x0000003a1424723c */ /* 0x040fe20000041824 */
[----:B------:R-:W3:Y:S07]  /*aac0*/  LDSM.16.M88.4 R56, [R177+0x2800] ;  /* 0x00280000b138783b */ /* 0x000eee0000000200 */
[C---:B------:R-:W-:Y:S08]  /*aad0*/  HMMA.16816.F32.BF16 R40, R20.reuse, R64, R40 ;  /* 0x000000401428723c */ /* 0x040ff00000041828 */
[C---:B------:R-:W-:Y:S01]  /*aae0*/  HMMA.16816.F32.BF16 R44, R20.reuse, R66, R44 ;  /* 0x00000042142c723c */ /* 0x040fe2000004182c */
[----:B------:R-:W1:Y:S07]  /*aaf0*/  LDSM.16.M88.4 R64, [R177+0x3000] ;  /* 0x00300000b140783b */ /* 0x000e6e0000000200 */
[C---:B------:R-:W-:Y:S08]  /*ab00*/  HMMA.16816.F32.BF16 R52, R20.reuse, R54, R32 ;  /* 0x000000361434723c */ /* 0x040ff00000041820 */
[C---:B------:R-:W-:Y:S08]  /*ab10*/  HMMA.16816.F32.BF16 R48, R20.reuse, R72, R48 ;  /* 0x000000481430723c */ /* 0x040ff00000041830 */
[----:B------:R-:W-:Y:S01]  /*ab20*/  HMMA.16816.F32.BF16 R24, R20, R74, R24 ;  /* 0x0000004a1418723c */ /* 0x000fe20000041818 */
[----:B------:R-:W1:Y:S04]  /*ab30*/  LDSM.16.M88.4 R72, [R177+0x3800] ;  /* 0x00380000b148783b */ /* 0x000e680000000200 */
[----:B------:R-:W1:Y:S03]  /*ab40*/  LDSM.16.M88.4 R20, [R173+0x4000] ;  /* 0x00400000ad14783b */ /* 0x000e660000000200 */
[C---:B----4-:R-:W-:Y:S08]  /*ab50*/  HMMA.16816.F32.BF16 R12, R4.reuse, R80, R12 ;  /* 0x00000050040c723c */ /* 0x050ff0000004180c */
[C---:B------:R-:W-:Y:S08]  /*ab60*/  HMMA.16816.F32.BF16 R28, R4.reuse, R60, R28 ;  /* 0x0000003c041c723c */ /* 0x040ff0000004181c */
[C---:B------:R-:W-:Y:S01]  /*ab70*/  HMMA.16816.F32.BF16 R36, R4.reuse, R62, R36 ;  /* 0x0000003e0424723c */ /* 0x040fe20000041824 */
[----:B------:R-:W4:Y:S07]  /*ab80*/  LDSM.16.M88.4 R60, [R101+0x2800] ;  /* 0x00280000653c783b */ /* 0x000f2e0000000200 */
[C---:B------:R-:W-:Y:S08]  /*ab90*/  HMMA.16816.F32.BF16 R40, R4.reuse, R68, R40 ;  /* 0x000000440428723c */ /* 0x040ff00000041828 */
[C---:B------:R-:W-:Y:S01]  /*aba0*/  HMMA.16816.F32.BF16 R44, R4.reuse, R70, R44 ;  /* 0x00000046042c723c */ /* 0x040fe2000004182c */
[----:B------:R-:W2:Y:S07]  /*abb0*/  LDSM.16.M88.4 R68, [R101+0x3000] ;  /* 0x003000006544783b */ /* 0x000eae0000000200 */
[C---:B------:R-:W-:Y:S01]  /*abc0*/  HMMA.16816.F32.BF16 R52, R4.reuse, R82, R52 ;  /* 0x000000520434723c */ /* 0x040fe20000041834 */
[----:B------:R-:W-:Y:S07]  /*abd0*/  LDSM.16.M88.4 R80, [R2+0x3800] ;  /* 0x003800000250783b */ /* 0x000fee0000000200 */
[C---:B------:R-:W-:Y:S08]  /*abe0*/  HMMA.16816.F32.BF16 R48, R4.reuse, R76, R48 ;  /* 0x0000004c0430723c */ /* 0x040ff00000041830 */
[----:B------:R-:W-:Y:S01]  /*abf0*/  HMMA.16816.F32.BF16 R24, R4, R78, R24 ;  /* 0x0000004e0418723c */ /* 0x000fe20000041818 */
[----:B------:R-:W2:Y:S07]  /*ac00*/  LDSM.16.M88.4 R76, [R101+0x3800] ;  /* 0x00380000654c783b */ /* 0x000eae0000000200 */
        /* <DEDUP_REMOVED lines=8> */
[C---:B------:R-:W-:Y:S01]  /*ac90*/  HMMA.16816.F32.BF16 R52, R16.reuse, R94, R52 ;  /* 0x0000005e1034723c */ /* 0x040fe20000041834 */
[----:B------:R-:W-:Y:S07]  /*aca0*/  LDSM.16.M88.4 R92, [R101+0x4000] ;  /* 0x00400000655c783b */ /* 0x000fee0000000200 */
[C---:B------:R-:W-:Y:S08]  /*acb0*/  HMMA.16816.F32.BF16 R48, R16.reuse, R72, R48 ;  /* 0x000000481030723c */ /* 0x040ff00000041830 */
[----:B------:R-:W-:Y:S01]  /*acc0*/  HMMA.16816.F32.BF16 R24, R16, R74, R24 ;  /* 0x0000004a1018723c */ /* 0x000fe20000041818 */
[----:B------:R-:W1:Y:S07]  /*acd0*/  LDSM.16.M88.4 R72, [R0+0x3800] ;  /* 0x003800000048783b */ /* 0x000e6e0000000200 */
[C---:B------:R-:W-:Y:S01]  /*ace0*/  HMMA.16816.F32.BF16 R16, R20.reuse, R88, R4 ;  /* 0x000000581410723c */ /* 0x040fe20000041804 */
[----:B------:R-:W1:Y:S07]  /*acf0*/  LDSM.16.M88.4 R4, [R174+0x4000] ;  /* 0x00400000ae04783b */ /* 0x000e6e0000000200 */
[C---:B----4-:R-:W-:Y:S08]  /*ad00*/  HMMA.16816.F32.BF16 R36, R20.reuse, R60, R32 ;  /* 0x0000003c1424723c */ /* 0x050ff00000041820 */
[C---:B------:R-:W-:Y:S01]  /*ad10*/  HMMA.16816.F32.BF16 R32, R20.reuse, R62, R28 ;  /* 0x0000003e1420723c */ /* 0x040fe2000004181c */
[----:B------:R-:W4:Y:S07]  /*ad20*/  LDSM.16.M88.4 R60, [R2+0x2800] ;  /* 0x00280000023c783b */ /* 0x000f2e0000000200 */
[C---:B--2---:R-:W-:Y:S08]  /*ad30*/  HMMA.16816.F32.BF16 R28, R20.reuse, R68, R40 ;  /* 0x00000044141c723c */ /* 0x044ff00000041828 */
[C---:B------:R-:W-:Y:S01]  /*ad40*/  HMMA.16816.F32.BF16 R44, R20.reuse, R70, R44 ;  /* 0x00000046142c723c */ /* 0x040fe2000004182c */
[----:B------:R-:W2:Y:S07]  /*ad50*/  LDSM.16.M88.4 R68, [R2+0x3000] ;  /* 0x003000000244783b */ /* 0x000eae0000000200 */
[C---:B------:R-:W-:Y:S01]  /*ad60*/  HMMA.16816.F32.BF16 R52, R20.reuse, R90, R52 ;  /* 0x0000005a1434723c */ /* 0x040fe20000041834 */
[----:B------:R-:W-:Y:S07]  /*ad70*/  LDSM.16.M88.4 R88, [R177+0x4000] ;  /* 0x00400000b158783b */ /* 0x000fee0000000200 */
[C---:B------:R-:W-:Y:S08]  /*ad80*/  HMMA.16816.F32.BF16 R48, R20.reuse, R76, R48 ;  /* 0x0000004c1430723c */ /* 0x040ff00000041830 */
[----:B------:R-:W-:Y:S01]  /*ad90*/  HMMA.16816.F32.BF16 R24, R20, R78, R24 ;  /* 0x0000004e1418723c */ /* 0x000fe20000041818 */
[----:B------:R-:W2:Y:S04]  /*ada0*/  LDSM.16.M88.4 R20, [R172+0x8000] ;  /* 0x00800000ac14783b */ /* 0x000ea80000000200 */
[----:B------:R-:W-:Y:S03]  /*adb0*/  LDSM.16.M88.4 R76, [R177+0x5800] ;  /* 0x00580000b14c783b */ /* 0x000fe60000000200 */
[C---:B-1----:R-:W-:Y:S08]  /*adc0*/  HMMA.16816.F32.BF16 R16, R12.reuse, R84, R16 ;  /* 0x000000540c10723c */ /* 0x042ff00000041810 */
[C---:B---3--:R-:W-:Y:S08]  /*add0*/  HMMA.16816.F32.BF16 R40, R12.reuse, R56, R36 ;  /* 0x000000380c28723c */ /* 0x048ff00000041824 */
[C---:B------:R-:W-:Y:S01]  /*ade0*/  HMMA.16816.F32.BF16 R36, R12.reuse, R58, R32 ;  /* 0x0000003a0c24723c */ /* 0x040fe20000041820 */
[----:B------:R-:W1:Y:S07]  /*adf0*/  LDSM.16.M88.4 R56, [R177+0x4800] ;  /* 0x00480000b138783b */ /* 0x000e6e0000000200 */
[C---:B------:R-:W-:Y:S08]  /*ae00*/  HMMA.16816.F32.BF16 R32, R12.reuse, R64, R28 ;  /* 0x000000400c20723c */ /* 0x040ff0000004181c */
[C---:B------:R-:W-:Y:S01]  /*ae10*/  HMMA.16816.F32.BF16 R28, R12.reuse, R66, R44 ;  /* 0x000000420c1c723c */ /* 0x040fe2000004182c */
[----:B------:R-:W3:Y:S07]  /*ae20*/  LDSM.16.M88.4 R64, [R177+0x5000] ;  /* 0x00500000b140783b */ /* 0x000eee0000000200 */
[C---:B------:R-:W-:Y:S01]  /*ae30*/  HMMA.16816.F32.BF16 R52, R12.reuse, R86, R52 ;  /* 0x000000560c34723c */ /* 0x040fe20000041834 */
[----:B------:R-:W-:Y:S07]  /*ae40*/  LDSM.16.M88.4 R84, [R0+0x4000] ;  /* 0x004000000054783b */ /* 0x000fee0000000200 */
[C---:B------:R-:W-:Y:S08]  /*ae50*/  HMMA.16816.F32.BF16 R48, R12.reuse, R72, R48 ;  /* 0x000000480c30723c */ /* 0x040ff00000041830 */
[----:B------:R-:W-:Y:S01]  /*ae60*/  HMMA.16816.F32.BF16 R24, R12, R74, R24 ;  /* 0x0000004a0c18723c */ /* 0x000fe20000041818 */
[----:B------:R-:W-:Y:S07]  /*ae70*/  LDSM.16.M88.4 R72, [R101+0x5000] ;  /* 0x005000006548783b */ /* 0x000fee0000000200 */
[C---:B------:R-:W-:Y:S01]  /*ae80*/  HMMA.16816.F32.BF16 R12, R4.reuse, R96, R16 ;  /* 0x00000060040c723c */ /* 0x040fe20000041810 */
[----:B------:R-:W1:Y:S07]  /*ae90*/  LDSM.16.M88.4 R16, [R173+0x8000] ;  /* 0x00800000ad10783b */ /* 0x000e6e0000000200 */
[C---:B----4-:R-:W-:Y:S08]  /*aea0*/  HMMA.16816.F32.BF16 R44, R4.reuse, R60, R40 ;  /* 0x0000003c042c723c */ /* 0x050ff00000041828 */
[C---:B------:R-:W-:Y:S01]  /*aeb0*/  HMMA.16816.F32.BF16 R40, R4.reuse, R62, R36 ;  /* 0x0000003e0428723c */ /* 0x040fe20000041824 */
[----:B------:R-:W4:Y:S07]  /*aec0*/  LDSM.16.M88.4 R60, [R101+0x4800] ;  /* 0x00480000653c783b */ /* 0x000f2e0000000200 */
[C---:B--2---:R-:W-:Y:S08]  /*aed0*/  HMMA.16816.F32.BF16 R36, R4.reuse, R68, R32 ;  /* 0x000000440424723c */ /* 0x044ff00000041820 */
[C---:B------:R-:W-:Y:S01]  /*aee0*/  HMMA.16816.F32.BF16 R32, R4.reuse, R70, R28 ;  /* 0x000000460420723c */ /* 0x040fe2000004181c */
[----:B------:R-:W-:Y:S07]  /*aef0*/  LDSM.16.M88.4 R68, [R0+0x5800] ;  /* 0x005800000044783b */ /* 0x000fee0000000200 */
[C---:B------:R-:W-:Y:S08]  /*af00*/  HMMA.16816.F32.BF16 R52, R4.reuse, R98, R52 ;  /* 0x000000620434723c */ /* 0x040ff00000041834 */
[C---:B------:R-:W-:Y:S08]  /*af10*/  HMMA.16816.F32.BF16 R28, R4.reuse, R80, R48 ;  /* 0x00000050041c723c */ /* 0x040ff00000041830 */
[----:B------:R-:W-:Y:S01]  /*af20*/  HMMA.16816.F32.BF16 R24, R4, R82, R24 ;  /* 0x000000520418723c */ /* 0x000fe20000041818 */
[----:B------:R-:W2:Y:S07]  /*af30*/  LDSM.16.M88.4 R80, [R101+0x5800] ;  /* 0x005800006550783b */ /* 0x000eae0000000200 */
[C---:B------:R-:W-:Y:S01]  /*af40*/  HMMA.16816.F32.BF16 R4, R20.reuse, R88, R12 ;  /* 0x000000581404723c */ /* 0x040fe2000004180c */
[----:B------:R-:W2:Y:S07]  /*af50*/  LDSM.16.M88.4 R12, [R175+0x8000] ;  /* 0x00800000af0c783b */ /* 0x000eae0000000200 */
[C---:B-1----:R-:W-:Y:S08]  /*af60*/  HMMA.16816.F32.BF16 R48, R20.reuse, R56, R44 ;  /* 0x000000381430723c */ /* 0x042ff0000004182c */
[C---:B------:R-:W-:Y:S01]  /*af70*/  HMMA.16816.F32.BF16 R44, R20.reuse, R58, R40 ;  /* 0x0000003a142c723c */ /* 0x040fe20000041828 */
[----:B------:R-:W-:Y:S07]  /*af80*/  LDSM.16.M88.4 R56, [R0+0x4800] ;  /* 0x004800000038783b */ /* 0x000fee0000000200 */
[C---:B---3--:R-:W-:Y:S08]  /*af90*/  HMMA.16816.F32.BF16 R40, R20.reuse, R64, R36 ;  /* 0x000000401428723c */ /* 0x048ff00000041824 */
[C---:B------:R-:W-:Y:S01]  /*afa0*/  HMMA.16816.F32.BF16 R36, R20.reuse, R66, R32 ;  /* 0x000000421424723c */ /* 0x040fe20000041820 */
[----:B------:R1:W-:Y:S07]  /*afb0*/  LDSM.16.M88.4 R64, [R0+0x5000] ;  /* 0x005000000040783b */ /* 0x0003ee0000000200 */
[C---:B------:R-:W-:Y:S08]  /*afc0*/  HMMA.16816.F32.BF16 R52, R20.reuse, R90, R52 ;  /* 0x0000005a1434723c */ /* 0x040ff00000041834 */
[C---:B------:R-:W-:Y:S08]  /*afd0*/  HMMA.16816.F32.BF16 R32, R20.reuse, R76, R28 ;  /* 0x0000004c1420723c */ /* 0x040ff0000004181c */
[----:B------:R-:W-:Y:S01]  /*afe0*/  HMMA.16816.F32.BF16 R24, R20, R78, R24 ;  /* 0x0000004e1418723c */ /* 0x000fe20000041818 */
[----:B------:R-:W-:Y:S01]  /*aff0*/  LDSM.16.M88.4 R76, [R2+0x4000] ;  /* 0x00400000024c783b */ /* 0x000fe20000000200 */
[----:B-1----:R-:W-:-:S04]  /*b000*/  SHF.R.S32.HI R0, RZ, 0x1f, R100 ;  /* 0x0000001fff007819 */ /* 0x002fc80000011464 */
[CC--:B------:R-:W-:Y:S02]  /*b010*/  LEA.HI R3, R0.reuse, R100.reuse, RZ, 0x2 ;  /* 0x0000006400037211 */ /* 0x0c0fe400078f10ff */
[----:B------:R-:W-:Y:S01]  /*b020*/  HMMA.16816.F32.BF16 R20, R16, R92, R4 ;  /* 0x0000005c1014723c */ /* 0x000fe20000041804 */
[----:B------:R-:W1:Y:S01]  /*b030*/  LDSM.16.M88.4 R4, [R174+0x8000] ;  /* 0x00800000ae04783b */ /* 0x000e620000000200 */
[----:B------:R-:W-:-:S04]  /*b040*/  LEA.HI R0, R0, R100, RZ, 0x5 ;  /* 0x0000006400007211 */ /* 0x000fc800078f28ff */
[----:B------:R-:W-:Y:S02]  /*b050*/  LOP3.LUT R8, R0, 0xffffffe0, RZ, 0xc0, !PT ;  /* 0xffffffe000087812 */ /* 0x000fe400078ec0ff */
[----:B------:R-:W-:Y:S01]  /*b060*/  HMMA.16816.F32.BF16 R28, R16, R94, R52 ;  /* 0x0000005e101c723c */ /* 0x000fe20000041834 */
[----:B------:R-:W3:Y:S01]  /*b070*/  LDSM.16.M88.4 R52, [R2+0x4800] ;  /* 0x004800000234783b */ /* 0x000ee20000000200 */
[----:B------:R-:W-:-:S06]  /*b080*/  SHF.R.S32.HI R9, RZ, 0x1f, R0 ;  /* 0x0000001fff097819 */ /* 0x000fcc0000011400 */
[C---:B----4-:R-:W-:Y:S08]  /*b090*/  HMMA.16816.F32.BF16 R48, R16.reuse, R60, R48 ;  /* 0x0000003c1030723c */ /* 0x050ff00000041830 */
[C---:B------:R-:W-:Y:S08]  /*b0a0*/  HMMA.16816.F32.BF16 R44, R16.reuse, R62, R44 ;  /* 0x0000003e102c723c */ /* 0x040ff0000004182c */
[C---:B------:R-:W-:Y:S08]  /*b0b0*/  HMMA.16816.F32.BF16 R40, R16.reuse, R72, R40 ;  /* 0x000000481028723c */ /* 0x040ff00000041828 */
[C---:B------:R-:W-:Y:S08]  /*b0c0*/  HMMA.16816.F32.BF16 R36, R16.reuse, R74, R36 ;  /* 0x0000004a1024723c */ /* 0x040ff00000041824 */
[C---:B--2---:R-:W-:Y:S08]  /*b0d0*/  HMMA.16816.F32.BF16 R32, R16.reuse, R80, R32 ;  /* 0x000000501020723c */ /* 0x044ff00000041820 */
[----:B------:R-:W-:Y:S08]  /*b0e0*/  HMMA.16816.F32.BF16 R24, R16, R82, R24 ;  /* 0x000000521018723c */ /* 0x000ff00000041818 */
[C---:B------:R-:W-:Y:S08]  /*b0f0*/  HMMA.16816.F32.BF16 R16, R12.reuse, R84, R20 ;  /* 0x000000540c10723c */ /* 0x040ff00000041814 */
[C---:B------:R-:W-:Y:S08]  /*b100*/  HMMA.16816.F32.BF16 R20, R12.reuse, R86, R28 ;  /* 0x000000560c14723c */ /* 0x040ff0000004181c */
[----:B------:R-:W-:Y:S01]  /*b110*/  HMMA.16816.F32.BF16 R28, R12, R70, R24 ;  /* 0x000000460c1c723c */ /* 0x000fe20000041818 */
[----:B------:R-:W2:Y:S07]  /*b120*/  LDSM.16.M88.4 R24, [R2+0x5000] ;  /* 0x005000000218783b */ /* 0x000eae0000000200 */
[----:B-1----:R-:W-:Y:S01]  /*b130*/  HMMA.16816.F32.BF16 R60, R4, R76, R16 ;  /* 0x0000004c043c723c */ /* 0x002fe20000041810 */
[----:B------:R1:W4:Y:S07]  /*b140*/  LDSM.16.M88.4 R16, [R2+0x5800] ;  /* 0x005800000210783b */ /* 0x00032e0000000200 */
[C---:B------:R-:W-:Y:S08]  /*b150*/  HMMA.16816.F32.BF16 R48, R12.reuse, R56, R48 ;  /* 0x000000380c30723c */ /* 0x040ff00000041830 */
[----:B------:R-:W-:Y:S01]  /*b160*/  HMMA.16816.F32.BF16 R44, R12, R58, R44 ;  /* 0x0000003a0c2c723c */ /* 0x000fe2000004182c */
[----:B-1----:R-:W-:-:S07]  /*b170*/  LOP3.LUT R2, R3, 0xfffffffc, RZ, 0xc0, !PT ;  /* 0xfffffffc03027812 */ /* 0x002fce00078ec0ff */
[----:B------:R-:W-:Y:S01]  /*b180*/  HMMA.16816.F32.BF16 R40, R12, R64, R40 ;  /* 0x000000400c28723c */ /* 0x000fe20000041828 */
[----:B------:R-:W-:Y:S01]  /*b190*/  SHF.R.S32.HI R3, RZ, 0x5, R0 ;  /* 0x00000005ff037819 */ /* 0x000fe20000011400 */
[C---:B------:R-:W-:Y:S02]  /*b1a0*/  IMAD.IADD R0, R100.reuse, 0x1, -R8 ;  /* 0x0000000164007824 */ /* 0x040fe400078e0a08 */
[----:B------:R-:W-:Y:S01]  /*b1b0*/  IMAD.IADD R2, R100, 0x1, -R2 ;  /* 0x0000000164027824 */ /* 0x000fe200078e0a02 */
[----:B------:R-:W-:-:S03]  /*b1c0*/  LEA.HI R9, R9, R3, RZ, 0x3 ;  /* 0x0000000309097211 */ /* 0x000fc600078f18ff */
[----:B------:R-:W-:Y:S01]  /*b1d0*/  HMMA.16816.F32.BF16 R36, R12, R66, R36 ;  /* 0x000000420c24723c */ /* 0x000fe20000041824 */
[----:B------:R-:W-:-:S04]  /*b1e0*/  LEA.HI R8, R2, R2, RZ, 0x1 ;  /* 0x0000000202087211 */ /* 0x000fc800078f08ff */
[----:B------:R-:W-:-:S03]  /*b1f0*/  LOP3.LUT R8, R8, 0x1ffffffe, RZ, 0xc0, !PT ;  /* 0x1ffffffe08087812 */ /* 0x000fc600078ec0ff */
[----:B------:R-:W-:Y:S02]  /*b200*/  HMMA.16816.F32.BF16 R32, R12, R68, R32 ;  /* 0x000000440c20723c */ /* 0x000fe40000041820 */
[----:B------:R-:W-:-:S04]  /*b210*/  IMAD.IADD R2, R2, 0x1, -R8 ;  /* 0x0000000102027824 */ /* 0x000fc800078e0a08 */
[----:B------:R-:W-:Y:S01]  /*b220*/  IMAD.SHL.U32 R222, R2, 0x8, RZ ;  /* 0x0000000802de7824 */ /* 0x000fe200078e00ff */
[----:B------:R-:W-:Y:S01]  /*b230*/  SHF.R.S32.HI R13, RZ, 0x1f, R0 ;  /* 0x0000001fff0d7819 */ /* 0x000fe20000011400 */
[----:B------:R-:W-:Y:S01]  /*b240*/  HMMA.16816.F32.BF16 R56, R4, R78, R20 ;  /* 0x0000004e0438723c */ /* 0x000fe20000041814 */
[----:B------:R-:W-:Y:S02]  /*b250*/  LOP3.LUT R12, R9, 0xffffff8, RZ, 0xc0, !PT ;  /* 0x0ffffff8090c7812 */ /* 0x000fe400078ec0ff */
[----:B------:R-:W-:-:S03]  /*b260*/  LEA.HI R9, R13, R0, RZ, 0x2 ;  /* 0x000000000d097211 */ /* 0x000fc600078f10ff */
[----:B------:R-:W-:Y:S01]  /*b270*/  IMAD.IADD R3, R3, 0x1, -R12 ;  /* 0x0000000103037824 */ /* 0x000fe200078e0a0c */
[----:B------:R-:W-:Y:S01]  /*b280*/  SHF.R.S32.HI R225, RZ, 0x2, R9 ;  /* 0x00000002ffe17819 */ /* 0x000fe20000011409 */
[----:B---3--:R-:W-:Y:S02]  /*b290*/  HMMA.16816.F32.BF16 R48, R4, R52, R48 ;  /* 0x000000340430723c */ /* 0x008fe40000041830 */
[----:B------:R-:W-:Y:S02]  /*b2a0*/  IMAD.SHL.U32 R223, R3, 0x10, RZ ;  /* 0x0000001003df7824 */ /* 0x000fe400078e00ff */
[----:B------:R-:W-:-:S04]  /*b2b0*/  IMAD R2, R102, 0x80, R225 ;  /* 0x0000008066027824 */ /* 0x000fc800078e02e1 */
[----:B------:R-:W-:Y:S01]  /*b2c0*/  HMMA.16816.F32.BF16 R44, R4, R54, R44 ;  /* 0x00000036042c723c */ /* 0x000fe2000004182c */
[----:B------:R-:W-:-:S05]  /*b2d0*/  IADD3 R8, R222, R2, R223 ;  /* 0x00000002de087210 */ /* 0x000fca0007ffe0df */
[----:B------:R-:W-:Y:S02]  /*b2e0*/  @P0 IMAD.HI.U32 R2, R8, c[0x0][0x2c8], RZ ;  /* 0x0000b20008020a27 */ /* 0x000fe400078e00ff */
[----:B--2---:R-:W-:Y:S03]  /*b2f0*/  HMMA.16816.F32.BF16 R40, R4, R24, R40 ;  /* 0x000000180428723c */ /* 0x004fe60000041828 */
[----:B------:R-:W-:Y:S02]  /*b300*/  @P0 SHF.R.U32.HI R8, RZ, c[0x0][0x2cc], R2 ;  /* 0x0000b300ff080a19 */ /* 0x000fe40000011602 */
[----:B------:R-:W-:-:S03]  /*b310*/  LOP3.LUT R2, R9, 0x7ffffffc, RZ, 0xc0, !PT ;  /* 0x7ffffffc09027812 */ /* 0x000fc600078ec0ff */
[----:B------:R-:W1:Y:S01]  /*b320*/  SHFL.IDX PT, R3, R8, RZ, 0x1c1f ;  /* 0x001c1fff08037589 */ /* 0x000e6200000e0000 */
[----:B------:R-:W-:Y:S01]  /*b330*/  HMMA.16816.F32.BF16 R36, R4, R26, R36 ;  /* 0x0000001a0424723c */ /* 0x000fe20000041824 */
[----:B------:R-:W-:Y:S01]  /*b340*/  IMAD.IADD R2, R0, 0x1, -R2 ;  /* 0x0000000100027824 */ /* 0x000fe200078e0a02 */
[----:B------:R-:W-:-:S03]  /*b350*/  IADD3 R0, R199, 0x1, -R168 ;  /* 0x00000001c7007810 */ /* 0x000fc60007ffe8a8 */
[----:B------:R-:W-:-:S03]  /*b360*/  IMAD.SHL.U32 R197, R2, 0x2, RZ ;  /* 0x0000000202c57824 */ /* 0x000fc600078e00ff */
[----:B----4-:R-:W-:Y:S02]  /*b370*/  HMMA.16816.F32.BF16 R32, R4, R16, R32 ;  /* 0x000000100420723c */ /* 0x010fe40000041820 */
[----:B------:R-:W-:-:S06]  /*b380*/  IADD3 R0, -R198, R0, -R197 ;  /* 0x00000000c6007210 */ /* 0x000fcc0007ffe9c5 */
[----:B------:R-:W-:Y:S07]  /*b390*/  HMMA.16816.F32.BF16 R28, R4, R18, R28 ;  /* 0x00000012041c723c */ /* 0x000fee000004181c */
[C---:B------:R-:W-:Y:S02]  /*b3a0*/  IADD3 R4, R0.reuse, c[0x0][0x328], RZ ;  /* 0x0000ca0000047a10 */ /* 0x040fe40007ffe0ff */
[----:B------:R-:W-:Y:S02]  /*b3b0*/  IADD3 R5, R0, UR4, RZ ;  /* 0x0000000400057c10 */ /* 0x000fe4000fffe0ff */
[----:B------:R-:W-:Y:S01]  /*b3c0*/  IADD3 R6, -R197, R199, -R168 ;  /* 0x000000c7c5067210 */ /* 0x000fe20007ffe9a8 */
[----:B-1----:R-:W-:-:S02]  /*b3d0*/  IMAD.IADD R2, R4, 0x1, R3 ;  /* 0x0000000104027824 */ /* 0x002fc400078e0203 */
[----:B------:R-:W-:-:S03]  /*b3e0*/  IMAD.IADD R0, R5, 0x1, R3 ;  /* 0x0000000105007824 */ /* 0x000fc600078e0203 */
[----:B------:R-:W-:Y:S01]  /*b3f0*/  IMNMX R2, R6, R2, PT ;  /* 0x0000000206027217 */ /* 0x000fe20003800200 */
        /* <DEDUP_REMOVED lines=11> */
.L_x_2330:
[----:B------:R-:W-:-:S13]  /*b4b0*/  ISETP.NE.AND P0, PT, R169, c[0x0][0x32c], PT ;  /* 0x0000cb00a9007a0c */ /* 0x000fda0003f05270 */
[----:B------:R-:W-:-:S05]  /*b4c0*/  @P0 IMAD.HI.U32 R7, R3, c[0x0][0x330], RZ ;  /* 0x0000cc0003070a27 */ /* 0x000fca00078e00ff */
[----:B------:R-:W-:Y:S02]  /*b4d0*/  @P0 SHF.R.U32.HI R3, RZ, c[0x0][0x334], R7 ;  /* 0x0000cd00ff030a19 */ /* 0x000fe40000011607 */
.L_x_2331:
[----:B------:R-:W-:Y:S05]  /*b4e0*/  BSYNC B0 ;  /* 0x0000000000007941 */ /* 0x000fea0003800000 */
.L_x_2329:
[----:B------:R-:W-:-:S04]  /*b4f0*/  IMAD R3, R3, c[0x0][0x32c], -R168 ;  /* 0x0000cb0003037a24 */ /* 0x000fc800078e0aa8 */
[----:B------:R-:W-:-:S05]  /*b500*/  IMAD.IADD R3, R3, 0x1, -R197 ;  /* 0x0000000103037824 */ /* 0x000fca00078e0ac5 */
[----:B------:R-:W-:Y:S02]  /*b510*/  IADD3 R7, R3, c[0x0][0x32c], RZ ;  /* 0x0000cb0003077a10 */ /* 0x000fe40007ffe0ff */
[----:B------:R-:W-:Y:S02]  /*b520*/  IMNMX R0, R0, R3, !PT ;  /* 0x0000000300007217 */ /* 0x000fe40007800200 */
[----:B------:R-:W-:Y:S02]  /*b530*/  IMNMX R2, R2, R7, PT ;  /* 0x0000000702027217 */ /* 0x000fe40003800200 */
.L_x_2328:
        /* <DEDUP_REMOVED lines=64> */
.L_x_2334:
[----:B------:R-:W-:-:S13]  /*b940*/  ISETP.NE.AND P0, PT, R169, c[0x0][0x32c], PT ;  /* 0x0000cb00a9007a0c */ /* 0x000fda0003f05270 */
[----:B------:R-:W-:-:S05]  /*b950*/  @P0 IMAD.HI.U32 R4, R3, c[0x0][0x330], RZ ;  /* 0x0000cc0003040a27 */ /* 0x000fca00078e00ff */
[----:B------:R-:W-:Y:S02]  /*b960*/  @P0 SHF.R.U32.HI R3, RZ, c[0x0][0x334], R4 ;  /* 0x0000cd00ff030a19 */ /* 0x000fe40000011604 */
.L_x_2335:
[----:B------:R-:W-:Y:S05]  /*b970*/  BSYNC B0 ;  /* 0x0000000000007941 */ /* 0x000fea0003800000 */
.L_x_2333:
[----:B------:R-:W-:-:S04]  /*b980*/  IMAD R3, R3, c[0x0][0x32c], -R168 ;  /* 0x0000cb0003037a24 */ /* 0x000fc800078e0aa8 */
[----:B------:R-:W-:-:S05]  /*b990*/  IMAD.IADD R3, R3, 0x1, -R197 ;  /* 0x0000000103037824 */ /* 0x000fca00078e0ac5 */
[----:B------:R-:W-:Y:S02]  /*b9a0*/  IADD3 R4, R3, c[0x0][0x32c], RZ ;  /* 0x0000cb0003047a10 */ /* 0x000fe40007ffe0ff */
[----:B------:R-:W-:Y:S02]  /*b9b0*/  IMNMX R0, R0, R3, !PT ;  /* 0x0000000300007217 */ /* 0x000fe40007800200 */
[----:B------:R-:W-:Y:S02]  /*b9c0*/  IMNMX R2, R2, R4, PT ;  /* 0x0000000402027217 */ /* 0x000fe40003800200 */
.L_x_2332:
[----:B------:R-:W2:Y:S01]  /*b9d0*/  LDL R103, [R1+0xcc] ;  /* 0x0000cc0001677983 */ /* 0x000ea20000100800 */
[----:B------:R-:W-:Y:S01]  /*b9e0*/  FMNMX.FTZ R104, R12, R13, !PT ;  /* 0x0000000d0c687209 */ /* 0x000fe20007810000 */
[----:B------:R-:W-:-:S04]  /*b9f0*/  DEPBAR.LE SB0, 0x2 ;  /* 0x000080800000791a */ /* 0x000fc80000000000 */
[----:B------:R-:W-:Y:S01]  /*ba00*/  FMNMX.FTZ R104, R14, R104, !PT ;  /* 0x000000680e687209 */ /* 0x000fe20007810000 */
[----:B------:R-:W-:Y:S01]  /*ba10*/  BAR.SYNC.DEFER_BLOCKING 0x0 ;  /* 0x0000000000007b1d */ /* 0x000fe20000010000 */
[----:B------:R-:W-:Y:S02]  /*ba20*/  ISETP.GT.AND P2, PT, R0, 0x1, P1 ;  /* 0x000000010000780c */ /* 0x000fe40000f44270 */
[----:B------:R-:W-:Y:S02]  /*ba30*/  FMNMX.FTZ R104, R15, R104, !PT ;  /* 0x000000680f687209 */ /* 0x000fe40007810000 */
[----:B------:R-:W-:Y:S01]  /*ba40*/  ISETP.LT.OR P2, PT, R2, 0x2, P2 ;  /* 0x000000020200780c */ /* 0x000fe20001741670 */
[----:B------:R-:W-:Y:S01]  /*ba50*/  BSSY B0, `(.L_x_2336) ;  /* 0x00001ad000007945 */ /* 0x000fe20003800000 */
[----:B------:R-:W-:Y:S02]  /*ba60*/  FMNMX.FTZ R104, R18, R104, !PT ;  /* 0x0000006812687209 */ /* 0x000fe40007810000 */
[----:B------:R-:W-:-:S02]  /*ba70*/  ISETP.GT.AND P0, PT, R0, 0x8, P1 ;  /* 0x000000080000780c */ /* 0x000fc40000f04270 */
[----:B------:R-:W-:Y:S02]  /*ba80*/  FMNMX.FTZ R104, R19, R104, !PT ;  /* 0x0000006813687209 */ /* 0x000fe40007810000 */
[----:B------:R-:W-:Y:S02]  /*ba90*/  FSEL R6, R63, -INF , !P2 ;  /* 0xff8000003f067808 */ /* 0x000fe40005000000 */
[----:B------:R-:W-:Y:S02]  /*baa0*/  FMNMX.FTZ R104, R21, R104, !PT ;  /* 0x0000006815687209 */ /* 0x000fe40007810000 */
[----:B------:R-:W-:Y:S02]  /*bab0*/  ISETP.LT.OR P0, PT, R2, 0x9, P0 ;  /* 0x000000090200780c */ /* 0x000fe40000701670 */
[----:B------:R-:W-:Y:S02]  /*bac0*/  ISETP.GT.AND P2, PT, R0, 0x9, P1 ;  /* 0x000000090000780c */ /* 0x000fe40000f44270 */
[----:B------:R-:W-:-:S02]  /*bad0*/  FMNMX.FTZ R104, R22, R104, !PT ;  /* 0x0000006816687209 */ /* 0x000fc40007810000 */
[----:B------:R-:W-:Y:S01]  /*bae0*/  FSEL R9, R58, -INF , !P0 ;  /* 0xff8000003a097808 */ /* 0x000fe20004000000 */
[----:B------:R-:W-:Y:S01]  /*baf0*/  LDSM.16.MT88.4 R52, [R179+0x800] ;  /* 0x00080000b334783b */ /* 0x000fe20000004200 */
[----:B------:R-:W-:Y:S02]  /*bb00*/  ISETP.LT.OR P2, PT, R2, 0xa, P2 ;  /* 0x0000000a0200780c */ /* 0x000fe40001741670 */
[----:B------:R-:W-:Y:S02]  /*bb10*/  ISETP.GT.AND P0, PT, R0, 0x10, P1 ;  /* 0x000000100000780c */ /* 0x000fe40000f04270 */
[----:B------:R-:W-:Y:S02]  /*bb20*/  FMNMX.FTZ R104, R86, R104, !PT ;  /* 0x0000006856687209 */ /* 0x000fe40007810000 */
[----:B------:R-:W-:Y:S02]  /*bb30*/  FSEL R7, R59, -INF , !P2 ;  /* 0xff8000003b077808 */ /* 0x000fe40005000000 */
[----:B------:R-:W-:Y:S01]  /*bb40*/  ISETP.LT.OR P0, PT, R2, 0x11, P0 ;  /* 0x000000110200780c */ /* 0x000fe20000701670 */
[----:B------:R-:W-:Y:S01]  /*bb50*/  LDSM.16.MT88.4 R56, [R178+0x2000] ;  /* 0x00200000b238783b */ /* 0x000fe20000004200 */
[----:B------:R-:W-:-:S02]  /*bb60*/  ISETP.GT.AND P2, PT, R0, RZ, P1 ;  /* 0x000000ff0000720c */ /* 0x000fc40000f44270 */
[----:B------:R-:W-:Y:S02]  /*bb70*/  FMNMX.FTZ R104, R85, R104, !PT ;  /* 0x0000006855687209 */ /* 0x000fe40007810000 */
[----:B------:R-:W-:Y:S02]  /*bb80*/  FSEL R17, R50, -INF , !P0 ;  /* 0xff80000032117808 */ /* 0x000fe40004000000 */
[----:B------:R-:W-:Y:S02]  /*bb90*/  ISETP.LT.OR P2, PT, R2, 0x1, P2 ;  /* 0x000000010200780c */ /* 0x000fe40001741670 */
[----:B------:R-:W-:Y:S02]  /*bba0*/  FMNMX.FTZ R104, R84, R104, !PT ;  /* 0x0000006854687209 */ /* 0x000fe40007810000 */
[----:B------:R-:W-:Y:S02]  /*bbb0*/  ISETP.GT.AND P0, PT, R0, 0x11, P1 ;  /* 0x000000110000780c */ /* 0x000fe40000f04270 */
[----:B------:R-:W-:-:S02]  /*bbc0*/  FSEL R5, R62, -INF , !P2 ;  /* 0xff8000003e057808 */ /* 0x000fc40005000000 */
[----:B------:R-:W-:Y:S01]  /*bbd0*/  FMNMX.FTZ R104, R83, R104, !PT ;  /* 0x0000006853687209 */ /* 0x000fe20007810000 */
[----:B------:R-:W-:Y:S01]  /*bbe0*/  LDSM.16.MT88.4 R60, [R178+0x2800] ;  /* 0x00280000b23c783b */ /* 0x000fe20000004200 */
[----:B------:R-:W-:Y:S02]  /*bbf0*/  ISETP.LT.OR P0, PT, R2, 0x12, P0 ;  /* 0x000000120200780c */ /* 0x000fe40000701670 */
[----:B------:R-:W-:Y:S02]  /*bc00*/  FMNMX.FTZ R3, R5, R6, !PT ;  /* 0x0000000605037209 */ /* 0x000fe40007810000 */
[----:B------:R-:W-:Y:S02]  /*bc10*/  FMNMX.FTZ R104, R82, R104, !PT ;  /* 0x0000006852687209 */ /* 0x000fe40007810000 */
[----:B------:R-:W-:Y:S02]  /*bc20*/  FSEL R16, R51, -INF , !P0 ;  /* 0xff80000033107808 */ /* 0x000fe40004000000 */
[C---:B------:R-:W-:Y:S01]  /*bc30*/  ISETP.GT.AND P0, PT, R0.reuse, 0x19, P1 ;  /* 0x000000190000780c */ /* 0x040fe20000f04270 */
[----:B------:R-:W-:Y:S01]  /*bc40*/  LDSM.16.MT88.4 R48, [R247+0x800] ;  /* 0x00080000f730783b */ /* 0x000fe20000004200 */
        /* <DEDUP_REMOVED lines=8> */
[----:B------:R-:W-:Y:S02]  /*bcd0*/  ISETP.GT.AND P0, PT, R0, 0x21, P1 ;  /* 0x000000210000780c */ /* 0x000fe40000f04270 */
[----:B------:R-:W-:Y:S02]  /*bce0*/  FSEL R8, R46, -INF , !P2 ;  /* 0xff8000002e087808 */ /* 0x000fe40005000000 */
[----:B------:R-:W-:Y:S02]  /*bcf0*/  FMNMX.FTZ R3, R17, R3, !PT ;  /* 0x0000000311037209 */ /* 0x000fe40007810000 */
[----:B------:R-:W-:Y:S02]  /*bd00*/  FMNMX.FTZ R104, R79, R104, !PT ;  /* 0x000000684f687209 */ /* 0x000fe40007810000 */
[----:B------:R-:W-:-:S02]  /*bd10*/  ISETP.GT.AND P2, PT, R0, 0x20, P1 ;  /* 0x000000200000780c */ /* 0x000fc40000f44270 */
[----:B------:R-:W-:Y:S01]  /*bd20*/  ISETP.LT.OR P0, PT, R2, 0x22, P0 ;  /* 0x000000220200780c */ /* 0x000fe20000701670 */
[----:B------:R-:W1:Y:S01]  /*bd30*/  SHFL.BFLY PT, R4, R104, 0x2, 0x1f ;  /* 0x0c401f0068047f89 */ /* 0x000e6200000e0000 */
[----:B------:R-:W-:Y:S02]  /*bd40*/  FMNMX.FTZ R3, R16, R3, !PT ;  /* 0x0000000310037209 */ /* 0x000fe40007810000 */
[----:B------:R-:W-:Y:S02]  /*bd50*/  ISETP.LT.OR P2, PT, R2, 0x21, P2 ;  /* 0x000000210200780c */ /* 0x000fe40001741670 */
[----:B------:R-:W-:Y:S02]  /*bd60*/  FSEL R77, R43, -INF , !P0 ;  /* 0xff8000002b4d7808 */ /* 0x000fe40004000000 */
[----:B------:R-:W-:Y:S02]  /*bd70*/  FMNMX.FTZ R3, R8, R3, !PT ;  /* 0x0000000308037209 */ /* 0x000fe40007810000 */
[----:B------:R-:W-:-:S02]  /*bd80*/  ISETP.GT.AND P0, PT, R0, 0x29, P1 ;  /* 0x000000290000780c */ /* 0x000fc40000f04270 */
[----:B------:R-:W-:Y:S02]  /*bd90*/  FSEL R78, R42, -INF , !P2 ;  /* 0xff8000002a4e7808 */ /* 0x000fe40005000000 */
[----:B------:R-:W-:Y:S01]  /*bda0*/  ISETP.GT.AND P2, PT, R0, 0x28, P1 ;  /* 0x000000280000780c */ /* 0x000fe20000f44270 */
[----:B------:R-:W-:Y:S01]  /*bdb0*/  LDSM.16.MT88.4 R40, [R179] ;  /* 0x00000000b328783b */ /* 0x000fe20000004200 */
[----:B------:R-:W-:Y:S02]  /*bdc0*/  FMNMX.FTZ R3, R20, R3, !PT ;  /* 0x0000000314037209 */ /* 0x000fe40007810000 */
[C---:B------:R-:W-:Y:S02]  /*bdd0*/  ISETP.LT.OR P0, PT, R2.reuse, 0x2a, P0 ;  /* 0x0000002a0200780c */ /* 0x040fe40000701670 */
[----:B------:R-:W-:Y:S02]  /*bde0*/  ISETP.LT.OR P2, PT, R2, 0x29, P2 ;  /* 0x000000290200780c */ /* 0x000fe40001741670 */
[----:B------:R-:W-:-:S02]  /*bdf0*/  FMNMX.FTZ R3, R78, R3, !PT ;  /* 0x000000034e037209 */ /* 0x000fc40007810000 */
[----:B------:R-:W-:Y:S02]  /*be00*/  FSEL R75, R39, -INF , !P0 ;  /* 0xff800000274b7808 */ /* 0x000fe40004000000 */
[----:B------:R-:W-:Y:S02]  /*be10*/  ISETP.GT.AND P0, PT, R0, 0x31, P1 ;  /* 0x000000310000780c */ /* 0x000fe40000f04270 */
[----:B------:R-:W-:Y:S02]  /*be20*/  FSEL R76, R38, -INF , !P2 ;  /* 0xff800000264c7808 */ /* 0x000fe40005000000 */
[----:B------:R-:W-:Y:S01]  /*be30*/  ISETP.GT.AND P2, PT, R0, 0x30, P1 ;  /* 0x000000300000780c */ /* 0x000fe20000f44270 */
[----:B------:R-:W-:Y:S01]  /*be40*/  LDSM.16.MT88.4 R36, [R178+0x800] ;  /* 0x00080000b224783b */ /* 0x000fe20000004200 */
[----:B------:R-:W-:Y:S02]  /*be50*/  FMNMX.FTZ R3, R77, R3, !PT ;  /* 0x000000034d037209 */ /* 0x000fe40007810000 */
[----:B------:R-:W-:-:S02]  /*be60*/  ISETP.LT.OR P0, PT, R2, 0x32, P0 ;  /* 0x000000320200780c */ /* 0x000fc40000701670 */
[----:B------:R-:W-:Y:S02]  /*be70*/  ISETP.LT.OR P2, PT, R2, 0x31, P2 ;  /* 0x000000310200780c */ /* 0x000fe40001741670 */
[----:B------:R-:W-:Y:S02]  /*be80*/  FMNMX.FTZ R105, R76, R3, !PT ;  /* 0x000000034c697209 */ /* 0x000fe40007810000 */
[----:B------:R-:W-:Y:S02]  /*be90*/  P2R R3, PR, RZ, 0x1 ;  /* 0x00000001ff037803 */ /* 0x000fe40000000000 */
[----:B------:R-:W-:Y:S02]  /*bea0*/  FSEL R74, R34, -INF , !P2 ;  /* 0xff800000224a7808 */ /* 0x000fe40005000000 */
[C---:B------:R-:W-:Y:S02]  /*beb0*/  ISETP.GT.AND P2, PT, R0.reuse, 0x38, P1 ;  /* 0x000000380000780c */ /* 0x040fe40000f44270 */
[----:B------:R-:W-:-:S02]  /*bec0*/  ISETP.GT.AND P0, PT, R0, 0x39, P1 ;  /* 0x000000390000780c */ /* 0x000fc40000f04270 */
[----:B------:R-:W-:Y:S02]  /*bed0*/  ISETP.NE.AND P1, PT, R3, RZ, PT ;  /* 0x000000ff0300720c */ /* 0x000fe40003f25270 */
[----:B-1----:R-:W-:Y:S02]  /*bee0*/  FMNMX.FTZ R104, R104, R4, !PT ;  /* 0x0000000468687209 */ /* 0x002fe40007810000 */
[----:B------:R-:W-:Y:S02]  /*bef0*/  FMNMX.FTZ R105, R75, R105, !PT ;  /* 0x000000694b697209 */ /* 0x000fe40007810000 */
[----:B------:R-:W-:Y:S01]  /*bf00*/  FSEL R73, R35, -INF , !P1 ;  /* 0xff80000023497808 */ /* 0x000fe20004800000 */
[----:B------:R-:W1:Y:S01]  /*bf10*/  SHFL.BFLY PT, R0, R104, 0x1, 0x1f ;  /* 0x0c201f0068007f89 */ /* 0x000e6200000e0000 */
[----:B------:R-:W-:Y:S02]  /*bf20*/  ISETP.LT.OR P1, PT, R2, 0x39, P2 ;  /* 0x000000390200780c */ /* 0x000fe40001721670 */
[----:B------:R-:W-:Y:S01]  /*bf30*/  FMNMX.FTZ R105, R74, R105, !PT ;  /* 0x000000694a697209 */ /* 0x000fe20007810000 */
[----:B------:R-:W-:Y:S01]  /*bf40*/  LDSM.16.MT88.4 R32, [R241+0x800] ;  /* 0x00080000f120783b */ /* 0x000fe20000004200 */
[----:B------:R-:W-:-:S02]  /*bf50*/  ISETP.LT.OR P0, PT, R2, 0x3a, P0 ;  /* 0x0000003a0200780c */ /* 0x000fc40000701670 */
[----:B------:R-:W-:Y:S02]  /*bf60*/  FSEL R72, R30, -INF , !P1 ;  /* 0xff8000001e487808 */ /* 0x000fe40004800000 */
[----:B------:R-:W-:Y:S02]  /*bf70*/  FMNMX.FTZ R105, R73, R105, !PT ;  /* 0x0000006949697209 */ /* 0x000fe40007810000 */
[----:B------:R-:W-:Y:S02]  /*bf80*/  FSEL R71, R31, -INF , !P0 ;  /* 0xff8000001f477808 */ /* 0x000fe40004000000 */
[----:B------:R-:W-:-:S04]  /*bf90*/  FMNMX.FTZ R105, R72, R105, !PT ;  /* 0x0000006948697209 */ /* 0x000fc80007810000 */
[----:B------:R-:W-:-:S05]  /*bfa0*/  FMNMX.FTZ R105, R71, R105, !PT ;  /* 0x0000006947697209 */ /* 0x000fca0007810000 */
[----:B------:R-:W3:Y:S01]  /*bfb0*/  SHFL.BFLY PT, R3, R105, 0x2, 0x1f ;  /* 0x0c401f0069037f89 */ /* 0x000ee200000e0000 */
[----:B-1----:R-:W-:-:S04]  /*bfc0*/  FMNMX.FTZ R104, R104, R0, !PT ;  /* 0x0000000068687209 */ /* 0x002fc80007810000 */
[C---:B------:R-:W-:Y:S01]  /*bfd0*/  FSETP.NEU.FTZ.AND P0, PT, R104.reuse, -INF , PT ;  /* 0xff8000006800780b */ /* 0x040fe20003f1d000 */
[----:B------:R-:W-:-:S05]  /*bfe0*/  FMUL.FTZ R2, R104, c[0x0][0x2d0] ;  /* 0x0000b40068027a20 */ /* 0x000fca0000410000 */
[----:B------:R-:W-:-:S05]  /*bff0*/  FSEL R2, R2, RZ, P0 ;  /* 0x000000ff02027208 */ /* 0x000fca0000000000 */
[----:B------:R-:W-:-:S04]  /*c000*/  FFMA.FTZ R0, R12, c[0x0][0x2d0], -R2 ;  /* 0x0000b4000c007a23 */ /* 0x000fc80000010802 */
[----:B------:R1:W-:Y:S01]  /*c010*/  MUFU.EX2 R88, R0 ;  /* 0x0000000000587308 */ /* 0x0003e20000000800 */
[----:B---3--:R-:W-:-:S05]  /*c020*/  FMNMX.FTZ R105, R105, R3, !PT ;  /* 0x0000000369697209 */ /* 0x008fca0007810000 */
[----:B------:R-:W3:Y:S01]  /*c030*/  SHFL.BFLY PT, R3, R105, 0x1, 0x1f ;  /* 0x0c201f0069037f89 */ /* 0x000ee200000e0000 */
[----:B-1----:R-:W-:-:S04]  /*c040*/  FFMA.FTZ R0, R13, c[0x0][0x2d0], -R2 ;  /* 0x0000b4000d007a23 */ /* 0x002fc80000010802 */
[----:B------:R1:W-:Y:S01]  /*c050*/  MUFU.EX2 R87, R0 ;  /* 0x0000000000577308 */ /* 0x0003e20000000800 */
[----:B---3--:R-:W-:Y:S01]  /*c060*/  FMNMX.FTZ R105, R105, R3, !PT ;  /* 0x0000000369697209 */ /* 0x008fe20007810000 */
[--C-:B------:R-:W-:Y:S02]  /*c070*/  FFMA.FTZ R3, R22, c[0x0][0x2d0], -R2.reuse ;  /* 0x0000b40016037a23 */ /* 0x100fe40000010802 */
[----:B-1----:R-:W-:Y:S01]  /*c080*/  FFMA.FTZ R0, R14, c[0x0][0x2d0], -R2 ;  /* 0x0000b4000e007a23 */ /* 0x002fe20000010802 */
[----:B------:R-:W-:-:S03]  /*c090*/  FSETP.NEU.FTZ.AND P0, PT, R105, -INF , PT ;  /* 0xff8000006900780b */ /* 0x000fc60003f1d000 */
[----:B------:R-:W-:Y:S08]  /*c0a0*/  MUFU.EX2 R100, R3 ;  /* 0x0000000300647308 */ /* 0x000ff00000000800 */
[----:B------:R1:W-:Y:S02]  /*c0b0*/  MUFU.EX2 R89, R0 ;  /* 0x0000000000597308 */ /* 0x0003e40000000800 */
[----:B-1----:R-:W-:-:S02]  /*c0c0*/  FFMA.FTZ R0, R15, c[0x0][0x2d0], -R2 ;  /* 0x0000b4000f007a23 */ /* 0x002fc40000010802 */
[----:B------:R-:W1:Y:S04]  /*c0d0*/  LDSM.16.MT88.4 R12, [R178] ;  /* 0x00000000b20c783b */ /* 0x000e680000004200 */
[----:B------:R3:W4:Y:S02]  /*c0e0*/  MUFU.EX2 R90, R0 ;  /* 0x00000000005a7308 */ /* 0x0007240000000800 */
[----:B---3--:R-:W-:Y:S01]  /*c0f0*/  FFMA.FTZ R0, R18, c[0x0][0x2d0], -R2 ;  /* 0x0000b40012007a23 */ /* 0x008fe20000010802 */
[----:B----4-:R-:W-:-:S05]  /*c100*/  F2FP.BF16.PACK_AB R18, R90, R89 ;  /* 0x000000595a12723e */ /* 0x010fca00000010ff */
[----:B------:R3:W-:Y:S02]  /*c110*/  MUFU.EX2 R92, R0 ;  /* 0x00000000005c7308 */ /* 0x0007e40000000800 */
[----:B---3--:R-:W-:-:S06]  /*c120*/  FFMA.FTZ R0, R19, c[0x0][0x2d0], -R2 ;  /* 0x0000b40013007a23 */ /* 0x008fcc0000010802 */
[----:B------:R3:W-:Y:S01]  /*c130*/  MUFU.EX2 R96, R0 ;  /* 0x0000000000607308 */ /* 0x0007e20000000800 */
[----:B--2---:R-:W-:Y:S01]  /*c140*/  LDSM.16.MT88.4 R44, [R103] ;  /* 0x00000000672c783b */ /* 0x004fe20000004200 */
[----:B---3--:R-:W-:-:S06]  /*c150*/  FFMA.FTZ R0, R21, c[0x0][0x2d0], -R2 ;  /* 0x0000b40015007a23 */ /* 0x008fcc0000010802 */
[----:B------:R2:W-:Y:S02]  /*c160*/  MUFU.EX2 R97, R0 ;  /* 0x0000000000617308 */ /* 0x0005e40000000800 */
[----:B--2---:R-:W-:-:S05]  /*c170*/  FMUL.FTZ R0, R105, c[0x0][0x2d0] ;  /* 0x0000b40069007a20 */ /* 0x004fca0000410000 */
[----:B------:R-:W-:-:S05]  /*c180*/  FSEL R0, R0, RZ, P0 ;  /* 0x000000ff00007208 */ /* 0x000fca0000000000 */
[----:B------:R-:W-:-:S04]  /*c190*/  FFMA.FTZ R3, R5, c[0x0][0x2d0], -R0 ;  /* 0x0000b40005037a23 */ /* 0x000fc80000010800 */
[----:B------:R2:W-:Y:S02]  /*c1a0*/  MUFU.EX2 R65, R3 ;  /* 0x0000000300417308 */ /* 0x0005e40000000800 */
[----:B--2---:R-:W-:-:S06]  /*c1b0*/  FFMA.FTZ R3, R6, c[0x0][0x2d0], -R0 ;  /* 0x0000b40006037a23 */ /* 0x004fcc0000010800 */
[----:B------:R2:W3:Y:S02]  /*c1c0*/  MUFU.EX2 R64, R3 ;  /* 0x0000000300407308 */ /* 0x0004e40000000800 */
[----:B--2---:R-:W-:-:S06]  /*c1d0*/  FFMA.FTZ R3, R9, c[0x0][0x2d0], -R0 ;  /* 0x0000b40009037a23 */ /* 0x004fcc0000010800 */
[----:B------:R2:W-:Y:S02]  /*c1e0*/  MUFU.EX2 R9, R3 ;  /* 0x0000000300097308 */ /* 0x0005e40000000800 */
[--C-:B--2---:R-:W-:Y:S02]  /*c1f0*/  FFMA.FTZ R3, R7, c[0x0][0x2d0], -R0.reuse ;  /* 0x0000b40007037a23 */ /* 0x104fe40000010800 */
[----:B------:R-:W2:Y:S04]  /*c200*/  LDSM.16.MT88.4 R4, [R241] ;  /* 0x00000000f104783b */ /* 0x000ea80000004200 */
[----:B------:R4:W5:Y:S02]  /*c210*/  MUFU.EX2 R66, R3 ;  /* 0x0000000300427308 */ /* 0x0009640000000800 */
[----:B----4-:R-:W-:Y:S01]  /*c220*/  FFMA.FTZ R3, R17, c[0x0][0x2d0], -R0 ;  /* 0x0000b40011037a23 */ /* 0x010fe20000010800 */
[----:B---3--:R-:W-:-:S02]  /*c230*/  F2FP.BF16.PACK_AB R17, R64, R65 ;  /* 0x000000414011723e */ /* 0x008fc400000010ff */
[----:B-----5:R-:W-:-:S03]  /*c240*/  F2FP.BF16.PACK_AB R19, R66, R9 ;  /* 0x000000094213723e */ /* 0x020fc600000010ff */
[----:B------:R3:W-:Y:S02]  /*c250*/  MUFU.EX2 R67, R3 ;  /* 0x0000000300437308 */ /* 0x0007e40000000800 */
[----:B---3--:R-:W-:Y:S01]  /*c260*/  FFMA.FTZ R3, R16, c[0x0][0x2d0], -R0 ;  /* 0x0000b40010037a23 */ /* 0x008fe20000010800 */
[----:B------:R-:W-:-:S05]  /*c270*/  F2FP.BF16.PACK_AB R16, R87, R88 ;  /* 0x000000585710723e */ /* 0x000fca00000010ff */
[----:B------:R3:W4:Y:S02]  /*c280*/  MUFU.EX2 R68, R3 ;  /* 0x0000000300447308 */ /* 0x0007240000000800 */
[C---:B-1----:R-:W-:Y:S07]  /*c290*/  HMMA.16816.F32.BF16 R28, R16.reuse, R12, RZ ;  /* 0x0000000c101c723c */ /* 0x042fee00000418ff */
[----:B------:R-:W-:Y:S01]  /*c2a0*/  F2FP.BF16.PACK_AB R12, R96, R92 ;  /* 0x0000005c600c723e */ /* 0x000fe200000010ff */
[----:B------:R-:W-:Y:S01]  /*c2b0*/  HMMA.16816.F32.BF16 R24, R16, R14, RZ ;  /* 0x0000000e1018723c */ /* 0x000fe200000418ff */
[----:B---3--:R-:W-:Y:S01]  /*c2c0*/  FFMA.FTZ R3, R8, c[0x0][0x2d0], -R0 ;  /* 0x0000b40008037a23 */ /* 0x008fe20000010800 */
[----:B----4-:R-:W-:-:S05]  /*c2d0*/  F2FP.BF16.PACK_AB R13, R68, R67 ;  /* 0x00000043440d723e */ /* 0x010fca00000010ff */
[----:B------:R-:W-:Y:S01]  /*c2e0*/  F2FP.BF16.PACK_AB R14, R100, R97 ;  /* 0x00000061640e723e */ /* 0x000fe200000010ff */
[----:B------:R1:W-:Y:S02]  /*c2f0*/  MUFU.EX2 R69, R3 ;  /* 0x0000000300457308 */ /* 0x0003e40000000800 */
[----:B-1----:R-:W-:Y:S02]  /*c300*/  FFMA.FTZ R3, R20, c[0x0][0x2d0], -R0 ;  /* 0x0000b40014037a23 */ /* 0x002fe40000010800 */
[C---:B--2---:R-:W-:Y:S04]  /*c310*/  HMMA.16816.F32.BF16 R20, R16.reuse, R4, RZ ;  /* 0x000000041014723c */ /* 0x044fe800000418ff */
[----:B------:R-:W1:Y:S04]  /*c320*/  MUFU.EX2 R70, R3 ;  /* 0x0000000300467308 */ /* 0x000e680000000800 */
[----:B------:R-:W-:Y:S01]  /*c330*/  HMMA.16816.F32.BF16 R4, R16, R6, RZ ;  /* 0x000000061004723c */ /* 0x000fe200000418ff */
[----:B-1----:R-:W-:Y:S01]  /*c340*/  F2FP.BF16.PACK_AB R15, R70, R69 ;  /* 0x00000045460f723e */ /* 0x002fe200000010ff */
[----:B------:R-:W-:-:S04]  /*c350*/  FADD.FTZ R3, R88, R87 ;  /* 0x0000005758037221 */ /* 0x000fc80000010000 */
[----:B------:R-:W-:Y:S02]  /*c360*/  FADD.FTZ R3, R89, R3 ;  /* 0x0000000359037221 */ /* 0x000fe40000010000 */
[----:B------:R-:W-:Y:S02]  /*c370*/  HMMA.16816.F32.BF16 R140, R12, R36, R28 ;  /* 0x000000240c8c723c */ /* 0x000fe4000004181c */
[----:B------:R-:W-:-:S04]  /*c380*/  FADD.FTZ R3, R90, R3 ;  /* 0x000000035a037221 */ /* 0x000fc80000010000 */
[----:B------:R-:W-:Y:S02]  /*c390*/  FADD.FTZ R8, R92, R3 ;  /* 0x000000035c087221 */ /* 0x000fe40000010000 */
[----:B------:R-:W-:Y:S01]  /*c3a0*/  HMMA.16816.F32.BF16 R164, R12, R32, R20 ;  /* 0x000000200ca4723c */ /* 0x000fe20000041814 */
[----:B------:R-:W-:-:S04]  /*c3b0*/  FADD.FTZ R3, R65, R64 ;  /* 0x0000004041037221 */ /* 0x000fc80000010000 */
[----:B------:R-:W-:Y:S02]  /*c3c0*/  FADD.FTZ R3, R9, R3 ;  /* 0x0000000309037221 */ /* 0x000fe40000010000 */
[----:B------:R-:W-:Y:S01]  /*c3d0*/  FFMA.FTZ R9, R84, c[0x0][0x2d0], -R2 ;  /* 0x0000b40054097a23 */ /* 0x000fe20000010802 */
[----:B------:R-:W-:Y:S01]  /*c3e0*/  HMMA.16816.F32.BF16 R160, R12, R34, R4 ;  /* 0x000000220ca0723c */ /* 0x000fe20000041804 */
[----:B------:R-:W-:-:S04]  /*c3f0*/  FADD.FTZ R3, R66, R3 ;  /* 0x0000000342037221 */ /* 0x000fc80000010000 */
[----:B------:R-:W-:-:S03]  /*c400*/  FADD.FTZ R3, R67, R3 ;  /* 0x0000000343037221 */ /* 0x000fc60000010000 */
[----:B------:R-:W-:Y:S01]  /*c410*/  HMMA.16816.F32.BF16 R32, R16, R40, RZ ;  /* 0x000000281020723c */ /* 0x000fe200000418ff */
[----:B------:R-:W-:-:S04]  /*c420*/  FADD.FTZ R3, R68, R3 ;  /* 0x0000000344037221 */ /* 0x000fc80000010000 */
[----:B------:R-:W-:-:S03]  /*c430*/  FADD.FTZ R3, R69, R3 ;  /* 0x0000000345037221 */ /* 0x000fc60000010000 */
[----:B------:R-:W-:Y:S01]  /*c440*/  HMMA.16816.F32.BF16 R28, R16, R42, RZ ;  /* 0x0000002a101c723c */ /* 0x000fe200000418ff */
[----:B------:R-:W1:Y:S07]  /*c450*/  LDSM.16.MT88.4 R40, [R241+0x2000] ;  /* 0x00200000f128783b */ /* 0x000e6e0000004200 */
[----:B------:R-:W-:Y:S01]  /*c460*/  HMMA.16816.F32.BF16 R132, R12, R38, R24 ;  /* 0x000000260c84723c */ /* 0x000fe20000041818 */
[----:B------:R-:W-:Y:S07]  /*c470*/  LDSM.16.MT88.4 R36, [R179+0x2800] ;  /* 0x00280000b324783b */ /* 0x000fee0000004200 */
[C---:B------:R-:W-:Y:S08]  /*c480*/  HMMA.16816.F32.BF16 R24, R16.reuse, R44, RZ ;  /* 0x0000002c1018723c */ /* 0x040ff000000418ff */
[----:B------:R-:W-:Y:S01]  /*c490*/  HMMA.16816.F32.BF16 R20, R16, R46, RZ ;  /* 0x0000002e1014723c */ /* 0x000fe200000418ff */
[----:B------:R-:W2:Y:S07]  /*c4a0*/  LDSM.16.MT88.4 R44, [R179+0x2000] ;  /* 0x00200000b32c783b */ /* 0x000eae0000004200 */
[----:B------:R-:W-:Y:S01]  /*c4b0*/  HMMA.16816.F32.BF16 R124, R12, R52, R32 ;  /* 0x000000340c7c723c */ /* 0x000fe20000041820 */
[----:B------:R-:W3:Y:S07]  /*c4c0*/  LDSM.16.MT88.4 R32, [R241+0x2800] ;  /* 0x00280000f120783b */ /* 0x000eee0000004200 */
[----:B------:R-:W-:Y:S08]  /*c4d0*/  HMMA.16816.F32.BF16 R4, R16, R56, RZ ;  /* 0x000000381004723c */ /* 0x000ff000000418ff */
[C---:B------:R-:W-:Y:S08]  /*c4e0*/  HMMA.16816.F32.BF16 R156, R12.reuse, R48, R24 ;  /* 0x000000300c9c723c */ /* 0x040ff00000041818 */
[----:B------:R-:W-:Y:S08]  /*c4f0*/  HMMA.16816.F32.BF16 R148, R12, R50, R20 ;  /* 0x000000320c94723c */ /* 0x000ff00000041814 */
[C---:B-1----:R-:W-:Y:S08]  /*c500*/  HMMA.16816.F32.BF16 R24, R16.reuse, R40, RZ ;  /* 0x000000281018723c */ /* 0x042ff000000418ff */
[----:B------:R-:W-:Y:S01]  /*c510*/  HMMA.16816.F32.BF16 R20, R16, R42, RZ ;  /* 0x0000002a1014723c */ /* 0x000fe200000418ff */
[----:B------:R-:W1:Y:S07]  /*c520*/  LDSM.16.MT88.4 R40, [R247+0x2000] ;  /* 0x00200000f728783b */ /* 0x000e6e0000004200 */
[----:B------:R-:W-:Y:S08]  /*c530*/  HMMA.16816.F32.BF16 R152, R12, R60, R4 ;  /* 0x0000003c0c98723c */ /* 0x000ff00000041804 */
[----:B--2---:R-:W-:Y:S08]  /*c540*/  HMMA.16816.F32.BF16 R4, R16, R44, RZ ;  /* 0x0000002c1004723c */ /* 0x004ff000000418ff */
[----:B------:R-:W-:Y:S08]  /*c550*/  HMMA.16816.F32.BF16 R116, R12, R54, R28 ;  /* 0x000000360c74723c */ /* 0x000ff0000004181c */
[----:B------:R-:W-:Y:S08]  /*c560*/  HMMA.16816.F32.BF16 R28, R16, R58, RZ ;  /* 0x0000003a101c723c */ /* 0x000ff000000418ff */
[C---:B---3--:R-:W-:Y:S01]  /*c570*/  HMMA.16816.F32.BF16 R56, R12.reuse, R32, R24 ;  /* 0x000000200c38723c */ /* 0x048fe20000041818 */
[----:B------:R-:W2:Y:S06]  /*c580*/  LDSM.16.MT88.4 R24, [R247+0x2800] ;  /* 0x00280000f718783b */ /* 0x000eac0000004200 */
[----:B------:R-:W-:Y:S01]  /*c590*/  FFMA.FTZ R33, R75, c[0x0][0x2d0], -R0 ;  /* 0x0000b4004b217a23 */ /* 0x000fe20000010800 */
[----:B------:R-:W-:Y:S07]  /*c5a0*/  HMMA.16816.F32.BF16 R136, R12, R36, R4 ;  /* 0x000000240c88723c */ /* 0x000fee0000041804 */
[----:B------:R-:W-:Y:S01]  /*c5b0*/  FFMA.FTZ R36, R79, c[0x0][0x2d0], -R2 ;  /* 0x0000b4004f247a23 */ /* 0x000fe20000010802 */
[----:B-1----:R-:W-:Y:S01]  /*c5c0*/  HMMA.16816.F32.BF16 R4, R16, R40, RZ ;  /* 0x000000281004723c */ /* 0x002fe200000418ff */
[----:B------:R-:W-:-:S07]  /*c5d0*/  FFMA.FTZ R37, R71, c[0x0][0x2d0], -R0 ;  /* 0x0000b40047257a23 */ /* 0x000fce0000010800 */
[C---:B------:R-:W-:Y:S01]  /*c5e0*/  HMMA.16816.F32.BF16 R48, R12.reuse, R62, R28 ;  /* 0x0000003e0c30723c */ /* 0x040fe2000004181c */
[----:B------:R-:W1:Y:S07]  /*c5f0*/  LDSM.16.MT88.4 R28, [R178+0x4000] ;  /* 0x00400000b21c783b */ /* 0x000e6e0000004200 */
[----:B------:R-:W-:Y:S07]  /*c600*/  HMMA.16816.F32.BF16 R60, R12, R34, R20 ;  /* 0x000000220c3c723c */ /* 0x000fee0000041814 */
[--C-:B------:R-:W-:Y:S01]  /*c610*/  FFMA.FTZ R34, R74, c[0x0][0x2d0], -R0.reuse ;  /* 0x0000b4004a227a23 */ /* 0x100fe20000010800 */
[----:B------:R-:W-:Y:S01]  /*c620*/  HMMA.16816.F32.BF16 R20, R16, R46, RZ ;  /* 0x0000002e1014723c */ /* 0x000fe200000418ff */
[----:B------:R-:W-:-:S07]  /*c630*/  FFMA.FTZ R35, R73, c[0x0][0x2d0], -R0 ;  /* 0x0000b40049237a23 */ /* 0x000fce0000010800 */
[----:B--2---:R-:W-:Y:S08]  /*c640*/  HMMA.16816.F32.BF16 R128, R12, R24, R4 ;  /* 0x000000180c80723c */ /* 0x004ff00000041804 */
[----:B------:R-:W-:Y:S08]  /*c650*/  HMMA.16816.F32.BF16 R4, R16, R42, RZ ;  /* 0x0000002a1004723c */ /* 0x000ff000000418ff */
[----:B------:R-:W-:Y:S01]  /*c660*/  HMMA.16816.F32.BF16 R120, R12, R38, R20 ;  /* 0x000000260c78723c */ /* 0x000fe20000041814 */
[----:B------:R-:W2:Y:S06]  /*c670*/  LDSM.16.MT88.4 R20, [R178+0x4800] ;  /* 0x00480000b214783b */ /* 0x000eac0000004200 */
[----:B------:R-:W-:-:S02]  /*c680*/  FFMA.FTZ R39, R80, c[0x0][0x2d0], -R2 ;  /* 0x0000b40050277a23 */ /* 0x000fc40000010802 */
[----:B------:R-:W-:-:S07]  /*c690*/  FFMA.FTZ R38, R72, c[0x0][0x2d0], -R0 ;  /* 0x0000b40048267a23 */ /* 0x000fce0000010800 */
[----:B------:R-:W-:Y:S01]  /*c6a0*/  HMMA.16816.F32.BF16 R112, R12, R26, R4 ;  /* 0x0000001a0c70723c */ /* 0x000fe20000041804 */
[----:B------:R-:W3:Y:S07]  /*c6b0*/  LDSM.16.MT88.4 R24, [R241+0x4000] ;  /* 0x00400000f118783b */ /* 0x000eee0000004200 */
[----:B-1----:R-:W-:Y:S07]  /*c6c0*/  HMMA.16816.F32.BF16 R4, R16, R28, RZ ;  /* 0x0000001c1004723c */ /* 0x002fee00000418ff */
[----:B------:R-:W-:-:S02]  /*c6d0*/  FFMA.FTZ R29, R86, c[0x0][0x2d0], -R2 ;  /* 0x0000b400561d7a23 */ /* 0x000fc40000010802 */
[--C-:B------:R-:W-:Y:S02]  /*c6e0*/  FFMA.FTZ R28, R85, c[0x0][0x2d0], -R2.reuse ;  /* 0x0000b400551c7a23 */ /* 0x100fe40000010802 */
[----:B------:R-:W-:Y:S01]  /*c6f0*/  MUFU.EX2 R32, R29 ;  /* 0x0000001d00207308 */ /* 0x000fe20000000800 */
[----:B------:R-:W-:Y:S07]  /*c700*/  LDSM.16.MT88.4 R84, [R241+0x5800] ;  /* 0x00580000f154783b */ /* 0x000fee0000004200 */
[----:B------:R-:W1:Y:S05]  /*c710*/  MUFU.EX2 R28, R28 ;  /* 0x0000001c001c7308 */ /* 0x000e6a0000000800 */
[----:B--2---:R-:W-:Y:S03]  /*c720*/  HMMA.16816.F32.BF16 R88, R12, R20, R4 ;  /* 0x000000140c58723c */ /* 0x004fe60000041804 */
[----:B------:R2:W-:Y:S05]  /*c730*/  MUFU.EX2 R29, R9 ;  /* 0x00000009001d7308 */ /* 0x0005ea0000000800 */
[----:B------:R-:W-:Y:S07]  /*c740*/  HMMA.16816.F32.BF16 R4, R16, R30, RZ ;  /* 0x0000001e1004723c */ /* 0x000fee00000418ff */
[----:B------:R-:W-:-:S02]  /*c750*/  FFMA.FTZ R30, R82, c[0x0][0x2d0], -R2 ;  /* 0x0000b400521e7a23 */ /* 0x000fc40000010802 */
[----:B------:R-:W-:Y:S02]  /*c760*/  FFMA.FTZ R31, R81, c[0x0][0x2d0], -R2 ;  /* 0x0000b400511f7a23 */ /* 0x000fe40000010802 */
[----:B--2---:R-:W-:Y:S11]  /*c770*/  FFMA.FTZ R9, R76, c[0x0][0x2d0], -R0 ;  /* 0x0000b4004c097a23 */ /* 0x004ff60000010800 */
[----:B------:R-:W-:Y:S02]  /*c780*/  @!UPT UIADD3 URZ, URZ, URZ, URZ ;  /* 0x0000003f3f3ff290 */ /* 0x000fe4000fffe03f */
[----:B------:R-:W-:Y:S01]  /*c790*/  HMMA.16816.F32.BF16 R92, R12, R22, R4 ;  /* 0x000000160c5c723c */ /* 0x000fe20000041804 */
[----:B------:R-:W2:Y:S06]  /*c7a0*/  LDSM.16.MT88.4 R20, [R241+0x4800] ;  /* 0x00480000f114783b */ /* 0x000eac0000004200 */
[----:B------:R-:W-:Y:S02]  /*c7b0*/  FADD.FTZ R4, R96, R8 ;  /* 0x0000000860047221 */ /* 0x000fe40000010000 */
[----:B------:R-:W-:Y:S02]  /*c7c0*/  FFMA.FTZ R8, R83, c[0x0][0x2d0], -R2 ;  /* 0x0000b40053087a23 */ /* 0x000fe40000010802 */
[----:B------:R-:W-:-:S02]  /*c7d0*/  FADD.FTZ R2, R97, R4 ;  /* 0x0000000461027221 */ /* 0x000fc40000010000 */
[----:B---3--:R-:W-:Y:S02]  /*c7e0*/  HMMA.16816.F32.BF16 R4, R16, R24, RZ ;  /* 0x000000181004723c */ /* 0x008fe400000418ff */
[----:B------:R-:W-:Y:S11]  /*c7f0*/  FADD.FTZ R2, R100, R2 ;  /* 0x0000000264027221 */ /* 0x000ff60000010000 */
[----:B------:R-:W-:Y:S11]  /*c800*/  @!UPT UIADD3 URZ, URZ, URZ, URZ ;  /* 0x0000003f3f3ff290 */ /* 0x000ff6000fffe03f */
[----:B--2---:R-:W-:Y:S01]  /*c810*/  HMMA.16816.F32.BF16 R96, R12, R20, R4 ;  /* 0x000000140c60723c */ /* 0x004fe20000041804 */
[----:B------:R2:W3:Y:S07]  /*c820*/  MUFU.EX2 R21, R8 ;  /* 0x0000000800157308 */ /* 0x0004ee0000000800 */
[----:B------:R-:W-:Y:S01]  /*c830*/  HMMA.16816.F32.BF16 R4, R16, R26, RZ ;  /* 0x0000001a1004723c */ /* 0x000fe200000418ff */
[----:B------:R-:W4:Y:S01]  /*c840*/  LDSM.16.MT88.4 R24, [R179+0x4000] ;  /* 0x00400000b318783b */ /* 0x000f220000004200 */
[----:B------:R-:W5:Y:S01]  /*c850*/  MUFU.EX2 R20, R30 ;  /* 0x0000001e00147308 */ /* 0x000f620000000800 */
[--C-:B--2---:R-:W-:Y:S11]  /*c860*/  FFMA.FTZ R8, R77, c[0x0][0x2d0], -R0.reuse ;  /* 0x0000b4004d087a23 */ /* 0x104ff60000010800 */
[----:B------:R-:W-:Y:S10]  /*c870*/  @!UPT UIADD3 URZ, URZ, URZ, URZ ;  /* 0x0000003f3f3ff290 */ /* 0x000ff4000fffe03f */
[----:B------:R-:W-:Y:S07]  /*c880*/  HMMA.16816.F32.BF16 R144, R12, R22, R4 ;  /* 0x000000160c90723c */ /* 0x000fee0000041804 */
[----:B------:R-:W-:Y:S01]  /*c890*/  FFMA.FTZ R7, R78, c[0x0][0x2d0], -R0 ;  /* 0x0000b4004e077a23 */ /* 0x000fe20000010800 */
[----:B-1----:R-:W-:Y:S01]  /*c8a0*/  F2FP.BF16.PACK_AB R4, R28, R32 ;  /* 0x000000201c04723e */ /* 0x002fe200000010ff */
[----:B------:R-:W-:Y:S01]  /*c8b0*/  FADD.FTZ R0, R32, R2 ;  /* 0x0000000220007221 */ /* 0x000fe20000010000 */
[----:B---3--:R-:W-:Y:S01]  /*c8c0*/  F2FP.BF16.PACK_AB R6, R21, R29 ;  /* 0x0000001d1506723e */ /* 0x008fe200000010ff */
[----:B------:R1:W2:Y:S01]  /*c8d0*/  MUFU.EX2 R2, R31 ;  /* 0x0000001f00027308 */ /* 0x0002a20000000800 */
[----:B------:R-:W-:-:S02]  /*c8e0*/  FADD.FTZ R5, R70, R3 ;  /* 0x0000000346057221 */ /* 0x000fc40000010000 */
[----:B------:R-:W-:Y:S01]  /*c8f0*/  FADD.FTZ R0, R28, R0 ;  /* 0x000000001c007221 */ /* 0x000fe20000010000 */
[----:B------:R-:W-:Y:S03]  /*c900*/  LDSM.16.MT88.4 R68, [R247+0x3800] ;  /* 0x00380000f744783b */ /* 0x000fe60000004200 */
[----:B------:R-:W-:Y:S01]  /*c910*/  FADD.FTZ R0, R29, R0 ;  /* 0x000000001d007221 */ /* 0x000fe20000010000 */
[----:B------:R-:W-:Y:S03]  /*c920*/  MUFU.EX2 R3, R33 ;  /* 0x0000002100037308 */ /* 0x000fe60000000800 */
[----:B------:R-:W-:-:S04]  /*c930*/  FADD.FTZ R0, R21, R0 ;  /* 0x0000000015007221 */ /* 0x000fc80000010000 */
[----:B-----5:R-:W-:Y:S01]  /*c940*/  FADD.FTZ R0, R20, R0 ;  /* 0x0000000014007221 */ /* 0x020fe20000010000 */
[----:B-1----:R-:W1:Y:S01]  /*c950*/  LDSM.16.MT88.4 R28, [R179+0x4800] ;  /* 0x00480000b31c783b */ /* 0x002e620000004200 */
[C---:B--2---:R-:W-:Y:S02]  /*c960*/  F2FP.BF16.PACK_AB R100, R2.reuse, R20 ;  /* 0x000000140264723e */ /* 0x044fe400000010ff */
[----:B----4-:R-:W-:Y:S01]  /*c970*/  HMMA.16816.F32.BF16 R20, R16, R24, RZ ;  /* 0x000000181014723c */ /* 0x010fe200000418ff */
[----:B------:R-:W-:Y:S01]  /*c980*/  FADD.FTZ R32, R2, R0 ;  /* 0x0000000002207221 */ /* 0x000fe20000010000 */
[----:B------:R-:W-:Y:S08]  /*c990*/  MUFU.EX2 R25, R39 ;  /* 0x0000002700197308 */ /* 0x000ff00000000800 */
[----:B------:R-:W2:Y:S08]  /*c9a0*/  MUFU.EX2 R2, R7 ;  /* 0x0000000700027308 */ /* 0x000eb00000000800 */
[----:B------:R-:W-:Y:S08]  /*c9b0*/  MUFU.EX2 R0, R8 ;  /* 0x0000000800007308 */ /* 0x000ff00000000800 */
[----:B------:R-:W-:Y:S01]  /*c9c0*/  MUFU.EX2 R7, R9 ;  /* 0x0000000900077308 */ /* 0x000fe20000000800 */
[----:B--2---:R-:W-:-:S07]  /*c9d0*/  FADD.FTZ R5, R2, R5 ;  /* 0x0000000502057221 */ /* 0x004fce0000010000 */
[----:B------:R-:W2:Y:S01]  /*c9e0*/  MUFU.EX2 R24, R36 ;  /* 0x0000002400187308 */ /* 0x000ea20000000800 */
[----:B-1----:R-:W-:Y:S07]  /*c9f0*/  HMMA.16816.F32.BF16 R52, R12, R28, R20 ;  /* 0x0000001c0c34723c */ /* 0x002fee0000041814 */
[----:B------:R-:W-:Y:S01]  /*ca00*/  MUFU.EX2 R9, R34 ;  /* 0x0000002200097308 */ /* 0x000fe20000000800 */
[----:B------:R-:W-:Y:S01]  /*ca10*/  HMMA.16816.F32.BF16 R20, R16, R26, RZ ;  /* 0x0000001a1014723c */ /* 0x000fe200000418ff */
[----:B--2---:R-:W-:-:S06]  /*ca20*/  F2FP.BF16.PACK_AB R102, R24, R25 ;  /* 0x000000191866723e */ /* 0x004fcc00000010ff */
[----:B------:R-:W1:Y:S02]  /*ca30*/  MUFU.EX2 R8, R35 ;  /* 0x0000002300087308 */ /* 0x000e640000000800 */
[----:B-1----:R-:W-:Y:S11]  /*ca40*/  F2FP.BF16.PACK_AB R101, R8, R9 ;  /* 0x000000090865723e */ /* 0x002ff600000010ff */
[----:B------:R-:W-:Y:S04]  /*ca50*/  @!UPT UIADD3 URZ, URZ, URZ, URZ ;  /* 0x0000003f3f3ff290 */ /* 0x000fe8000fffe03f */
[----:B------:R-:W-:Y:S07]  /*ca60*/  HMMA.16816.F32.BF16 R44, R12, R30, R20 ;  /* 0x0000001e0c2c723c */ /* 0x000fee0000041814 */
[----:B------:R-:W-:Y:S02]  /*ca70*/  FADD.FTZ R20, R0, R5 ;  /* 0x0000000500147221 */ /* 0x000fe40000010000 */
[----:B------:R-:W-:Y:S02]  /*ca80*/  FADD.FTZ R5, R25, R32 ;  /* 0x0000002019057221 */ /* 0x000fe40000010000 */
[----:B------:R-:W-:Y:S01]  /*ca90*/  FADD.FTZ R20, R7, R20 ;  /* 0x0000001407147221 */ /* 0x000fe20000010000 */
[C---:B------:R-:W-:Y:S01]  /*caa0*/  F2FP.BF16.PACK_AB R7, R3.reuse, R7 ;  /* 0x000000070307723e */ /* 0x040fe200000010ff */
[----:B------:R-:W-:Y:S01]  /*cab0*/  FADD.FTZ R192, R24, R5 ;  /* 0x0000000518c07221 */ /* 0x000fe20000010000 */
[----:B------:R-:W-:Y:S01]  /*cac0*/  F2FP.BF16.PACK_AB R5, R0, R2 ;  /* 0x000000020005723e */ /* 0x000fe200000010ff */
[----:B------:R-:W-:Y:S01]  /*cad0*/  FADD.FTZ R20, R3, R20 ;  /* 0x0000001403147221 */ /* 0x000fe20000010000 */
[----:B------:R-:W1:Y:S03]  /*cae0*/  MUFU.EX2 R2, R38 ;  /* 0x0000002600027308 */ /* 0x000e660000000800 */
[----:B------:R-:W-:-:S02]  /*caf0*/  FADD.FTZ R0, R9, R20 ;  /* 0x0000001409007221 */ /* 0x000fc40000010000 */
[----:B------:R2:W3:Y:S02]  /*cb00*/  LDSM.16.MT88.4 R20, [R103+0x4000] ;  /* 0x004000006714783b */ /* 0x0004e40000004200 */
[----:B------:R-:W-:Y:S02]  /*cb10*/  FADD.FTZ R3, R8, R0 ;  /* 0x0000000008037221 */ /* 0x000fe40000010000 */
[----:B------:R-:W4:Y:S02]  /*cb20*/  MUFU.EX2 R0, R37 ;  /* 0x0000002500007308 */ /* 0x000f240000000800 */
[----:B-1----:R-:W-:-:S04]  /*cb30*/  FADD.FTZ R3, R2, R3 ;  /* 0x0000000302037221 */ /* 0x002fc80000010000 */
[C---:B----4-:R-:W-:Y:S01]  /*cb40*/  FADD.FTZ R193, R0.reuse, R3 ;  /* 0x0000000300c17221 */ /* 0x050fe20000010000 */
        /* <DEDUP_REMOVED lines=38> */
[----:B------:R-:W4:Y:S03]  /*cdb0*/  LDSM.16.MT88.4 R112, [R247+0x1800] ;  /* 0x00180000f770783b */ /* 0x000f260000004200 */
[C---:B---3--:R-:W-:Y:S08]  /*cdc0*/  HMMA.16816.F32.BF16 R124, R100.reuse, R120, R124 ;  /* 0x00000078647c723c */ /* 0x048ff0000004187c */
[C---:B------:R-:W-:Y:S08]  /*cdd0*/  HMMA.16816.F32.BF16 R136, R100.reuse, R138, R20 ;  /* 0x0000008a6488723c */ /* 0x040ff00000041814 */
[C---:B------:R-:W-:Y:S08]  /*cde0*/  HMMA.16816.F32.BF16 R120, R100.reuse, R122, R32 ;  /* 0x0000007a6478723c */ /* 0x040ff00000041820 */
[----:B-1----:R-:W-:Y:S08]  /*cdf0*/  HMMA.16816.F32.BF16 R132, R100, R128, R132 ;  /* 0x000000806484723c */ /* 0x002ff00000041884 */
[C---:B--2---:R-:W-:Y:S08]  /*ce00*/  HMMA.16816.F32.BF16 R88, R4.reuse, R12, R88 ;  /* 0x0000000c0458723c */ /* 0x044ff00000041858 */
[----:B------:R-:W-:Y:S01]  /*ce10*/  HMMA.16816.F32.BF16 R92, R4, R14, R92 ;  /* 0x0000000e045c723c */ /* 0x000fe2000004185c */
[----:B------:R-:W1:Y:S07]  /*ce20*/  LDSM.16.MT88.4 R12, [R241+0x5000] ;  /* 0x00500000f10c783b */ /* 0x000e6e0000004200 */
[C---:B----4-:R-:W-:Y:S08]  /*ce30*/  HMMA.16816.F32.BF16 R116, R100.reuse, R112, R116 ;  /* 0x000000706474723c */ /* 0x050ff00000041874 */
[C---:B------:R-:W-:Y:S08]  /*ce40*/  HMMA.16816.F32.BF16 R128, R100.reuse, R130, R28 ;  /* 0x000000826480723c */ /* 0x040ff0000004181c */
        /* <DEDUP_REMOVED lines=33> */
[----:B------:R-:W-:Y:S01]  /*d060*/  ISETP.NE.AND P0, PT, R169, c[0x0][0x2b8], PT ;  /* 0x0000ae00a9007a0c */ /* 0x000fe20003f05270 */
[----:B------:R-:W-:Y:S01]  /*d070*/  IMAD.MOV.U32 R181, RZ, RZ, RZ ;  /* 0x000000ffffb57224 */ /* 0x000fe200078e00ff */
[----:B------:R-:W-:-:S04]  /*d080*/  IADD3 R182, R196, R168, R218 ;  /* 0x000000a8c4b67210 */ /* 0x000fc80007ffe0da */
        /* <DEDUP_REMOVED lines=8> */
[----:B------:R1:W2:Y:S01]  /*d110*/  @!P3 LDG.E R181, [R2.64] ;  /* 0x0000000a02b5b981 */ /* 0x0002a2000c1e1900 */
[----:B------:R-:W-:-:S04]  /*d120*/  IMAD.MOV R0, RZ, RZ, -R0 ;  /* 0x000000ffff007224 */ /* 0x000fc800078e0a00 */
[----:B------:R-:W-:-:S05]  /*d130*/  IMAD R182, R0, c[0x0][0x2b8], R182 ;  /* 0x0000ae0000b67a24 */ /* 0x000fca00078e02b6 */
[----:B------:R-:W-:-:S05]  /*d140*/  SHF.R.S32.HI R0, RZ, 0x1f, R182 ;  /* 0x0000001fff007819 */ /* 0x000fca00000114b6 */
[----:B------:R-:W-:-:S04]  /*d150*/  IMAD R0, R0, c[0x0][0x1e0], RZ ;  /* 0x0000780000007a24 */ /* 0x000fc800078e02ff */
[C---:B------:R-:W-:Y:S02]  /*d160*/  IMAD R0, R182.reuse, c[0x0][0x1e4], R0 ;  /* 0x00007900b6007a24 */ /* 0x040fe400078e0200 */
[----:B-1----:R-:W-:-:S04]  /*d170*/  IMAD.WIDE.U32 R2, R182, c[0x0][0x1e0], RZ ;  /* 0x00007800b6027a25 */ /* 0x002fc800078e00ff */
        /* <DEDUP_REMOVED lines=11> */
.L_x_2472:
[----:B------:R-:W-:Y:S05]  /*d230*/  BRA.DIV ~URZ, `(.L_x_2339) ;  /* 0x000106127f007947 */ /* 0x000fea000b800000 */
[----:B------:R-:W3:Y:S01]  /*d240*/  SHFL.IDX PT, R0, R6, RZ, 0x181f ;  /* 0x00181fff06007589 */ /* 0x000ee200000e0000 */
        /* <DEDUP_REMOVED lines=23> */
[----:B-1-3--:R-:W-:-:S02]  /*d3c0*/  IMAD.MOV.U32 R5, RZ, RZ, R17 ;  /* 0x000000ffff057224 */ /* 0x00afc400078e0011 */
.L_x_2473:
[----:B--2---:R-:W-:Y:S02]  /*d3d0*/  IADD3 R2, -R13, 0x10, RZ ;  /* 0x000000100d027810 */ /* 0x004fe40007ffe1ff */
        /* <DEDUP_REMOVED lines=8> */
[----:B------:R-:W-:Y:S02]  /*d460*/  IADD3.X R7, RZ, R4, R16, P1, P0 ;  /* 0x00000004ff077210 */ /* 0x000fe40000fe0410 */
[----:B------:R-:W-:Y:S02]  /*d470*/  IADD3 R2, P1, P0, R2, R0, R14 ;  /* 0x0000000002027210 */ /* 0x000fe4000783e00e */
[----:B------:R-:W-:Y:S02]  /*d480*/  ISETP.NE.U32.AND P2, PT, R13, RZ, PT ;  /* 0x000000ff0d00720c */ /* 0x000fe40003f45070 */
[----:B------:R-:W-:Y:S02]  /*d490*/  IADD3.X R3, RZ, R4, R15, P1, P0 ;  /* 0x00000004ff037210 */ /* 0x000fe40000fe040f */
[----:B------:R-:W-:-:S02]  /*d4a0*/  ISETP.NE.U32.AND P1, PT, R12, RZ, PT ;  /* 0x000000ff0c00720c */ /* 0x000fc40003f25070 */
[----:B------:R-:W-:-:S07]  /*d4b0*/  ISETP.NE.U32.AND P0, PT, R5, RZ, PT ;  /* 0x000000ff0500720c */ /* 0x000fce0003f05070 */
[----:B------:R-:W-:Y:S01]  /*d4c0*/  @!PT LDS RZ, [RZ] ;  /* 0x00000000fffff984 */ /* 0x000fe20000000800 */
[----:B------:R-:W-:Y:S01]  /*d4d0*/  @!PT LDS RZ, [RZ] ;  /* 0x00000000fffff984 */ /* 0x000fe20000000800 */
[----:B------:R-:W-:Y:S01]  /*d4e0*/  @!PT LDS RZ, [RZ] ;  /* 0x00000000fffff984 */ /* 0x000fe20000000800 */
[----:B------:R1:W-:Y:S04]  /*d4f0*/  LDGSTS.E.BYPASS.LTC128B.128.ZFILL [R200+0xd100], [R8.64], P2 ;  /* 0x0d10000008c87fae */ /* 0x0003e80009141d4a */
[----:B------:R1:W-:Y:S04]  /*d500*/  LDGSTS.E.BYPASS.LTC128B.128.ZFILL [R200+0xf100], [R6.64], P1 ;  /* 0x0f10000006c87fae */ /* 0x0003e80008941d4a */
[----:B------:R1:W-:Y:S02]  /*d510*/  LDGSTS.E.BYPASS.LTC128B.128.ZFILL [R200+0x11100], [R2.64], P0 ;  /* 0x1110000002c87fae */ /* 0x0003e40008141d4a */
.L_x_2337:
[----:B------:R-:W-:Y:S05]  /*d520*/  BSYNC B0 ;  /* 0x0000000000007941 */ /* 0x000fea0003800000 */
.L_x_2336:
[----:B------:R-:W2:Y:S04]  /*d530*/  LDL R4, [R1+0x4] ;  /* 0x0000040001047983 */ /* 0x000ea80000100800 */
[----:B------:R-:W3:Y:S04]  /*d540*/  LDL R5, [R1+0x64] ;  /* 0x0000640001057983 */ /* 0x000ee80000100800 */
[----:B-1----:R-:W3:Y:S01]  /*d550*/  LDL R3, [R1+0x58] ;  /* 0x0000580001037983 */ /* 0x002ee20000100800 */
[----:B------:R-:W-:Y:S01]  /*d560*/  IMAD.MOV.U32 R6, RZ, RZ, 0x1 ;  /* 0x00000001ff067424 */ /* 0x000fe200078e00ff */
[----:B------:R-:W-:-:S02]  /*d570*/  IADD3 R180, R180, -0x2, RZ ;  /* 0xfffffffeb4b47810 */ /* 0x000fc40007ffe0ff */
[----:B------:R-:W0:Y:S02]  /*d580*/  LDGDEPBAR ;  /* 0x00000000000079af */ /* 0x000e240000000000 */
[C---:B------:R-:W-:Y:S02]  /*d590*/  ISETP.NE.AND P0, PT, R6.reuse, c[0x0][0x2c4], PT ;  /* 0x0000b10006007a0c */ /* 0x040fe40003f05270 */
[----:B------:R-:W-:Y:S01]  /*d5a0*/  ISETP.LE.AND P1, PT, R6, c[0x0][0x32c], PT ;  /* 0x0000cb0006007a0c */ /* 0x000fe20003f23270 */
[----:B--2---:R-:W-:-:S10]  /*d5b0*/  IMAD.SHL.U32 R4, R4, 0x80, RZ ;  /* 0x0000008004047824 */ /* 0x004fd400078e00ff */
[----:B------:R-:W-:-:S04]  /*d5c0*/  @P0 IMAD.HI.U32 R2, R4, c[0x0][0x2c8], RZ ;  /* 0x0000b20004020a27 */ /* 0x000fc800078e00ff */
[----:B------:R-:W-:Y:S01]  /*d5d0*/  IMAD.MOV.U32 R0, RZ, RZ, R4 ;  /* 0x000000ffff007224 */ /* 0x000fe200078e0004 */
[----:B------:R-:W-:-:S04]  /*d5e0*/  @P0 SHF.R.U32.HI R0, RZ, c[0x0][0x2cc], R2 ;  /* 0x0000b300ff000a19 */ /* 0x000fc80000011602 */
[----:B---3--:R-:W-:-:S04]  /*d5f0*/  IADD3 R2, -R3, R5, R0 ;  /* 0x0000000503027210 */ /* 0x008fc80007ffe100 */
        /* <DEDUP_REMOVED lines=12> */
.L_x_2342:
[----:B------:R-:W-:-:S13]  /*d6c0*/  ISETP.NE.AND P0, PT, R6, c[0x0][0x32c], PT ;  /* 0x0000cb0006007a0c */ /* 0x000fda0003f05270 */
[----:B------:R-:W-:-:S05]  /*d6d0*/  @P0 IMAD.HI.U32 R2, R3, c[0x0][0x330], RZ ;  /* 0x0000cc0003020a27 */ /* 0x000fca00078e00ff */
[----:B------:R-:W-:Y:S02]  /*d6e0*/  @P0 SHF.R.U32.HI R3, RZ, c[0x0][0x334], R2 ;  /* 0x0000cd00ff030a19 */ /* 0x000fe40000011602 */
.L_x_2343:
[----:B------:R-:W-:Y:S05]  /*d6f0*/  BSYNC B0 ;  /* 0x0000000000007941 */ /* 0x000fea0003800000 */
.L_x_2341:
[----:B------:R-:W-:-:S05]  /*d700*/  MOV R2, c[0x0][0x32c] ;  /* 0x0000cb0000027a02 */ /* 0x000fca0000000f00 */
[----:B------:R-:W-:-:S05]  /*d710*/  IMAD R3, R3, R2, c[0x0][0x32c] ;  /* 0x0000cb0003037624 */ /* 0x000fca00078e0202 */
[----:B------:R-:W-:-:S04]  /*d720*/  IMNMX R0, R0, R3, PT ;  /* 0x0000000300007217 */ /* 0x000fc80003800200 */
.L_x_2340:
        /* <DEDUP_REMOVED lines=8> */
[----:B------:R-:W-:Y:S02]  /*d7b0*/  MOV R183, RZ ;  /* 0x000000ff00b77202 */ /* 0x000fe40000000f00 */
[----:B------:R-:W-:Y:S02]  /*d7c0*/  MOV R169, 0x1 ;  /* 0x0000000100a97802 */ /* 0x000fe40000000f00 */
.L_x_2361:
        /* <DEDUP_REMOVED lines=19> */
[----:B------:R-:W-:Y:S05]  /*d900*/  SHF.R.S32.HI R2, RZ, 0x1f, R182 ;  /* 0x0000001fff027819 */ /* 0x000fea00000114b6 */
[----:B------:R-:W-:Y:S02]  /*d910*/  IMAD R4, R2, c[0x0][0x208], RZ ;  /* 0x0000820002047a24 */ /* 0x000fe400078e02ff */
[C---:B------:R-:W-:Y:S04]  /*d920*/  IMAD.WIDE.U32 R2, R182.reuse, c[0x0][0x208], RZ ;  /* 0x00008200b6027a25 */ /* 0x040fe800078e00ff */
        /* <DEDUP_REMOVED lines=12> */
.L_x_2474:
[----:B------:R-:W-:-:S05]  /*d9f0*/  BRA.DIV ~URZ, `(.L_x_2348) ;  /* 0x000101927f007947 */ /* 0x000fca000b800000 */
[----:B------:R-:W5:Y:S01]  /*da00*/  SHFL.IDX PT, R2, R17, RZ, 0x181f ;  /* 0x00181fff11027589 */ /* 0x000f6200000e0000 */
[----:B------:R-:W-:Y:S01]  /*da10*/  IMAD.SHL.U32 R24, R187, 0x2, RZ ;  /* 0x00000002bb187824 */ /* 0x000fe200078e00ff */
[----:B------:R-:W-:Y:S01]  /*da20*/  SHF.R.S32.HI R3, RZ, 0x1f, R187 ;  /* 0x0000001fff037819 */ /* 0x000fe200000114bb */
[----:B------:R-:W-:Y:S01]  /*da30*/  IMAD R27, R183, 0x6000, RZ ;  /* 0x00006000b71b7824 */ /* 0x000fe200078e02ff */
[C---:B------:R-:W-:Y:S01]  /*da40*/  SHF.L.U64.HI R18, R195.reuse, 0x1, R206 ;  /* 0x00000001c3127819 */ /* 0x040fe200000102ce */
[----:B------:R-:W-:Y:S01]  /*da50*/  IMAD.SHL.U32 R16, R195, 0x2, RZ ;  /* 0x00000002c3107824 */ /* 0x000fe200078e00ff */
[----:B------:R-:W-:Y:S01]  /*da60*/  SHF.L.U64.HI R26, R187, 0x1, R3 ;  /* 0x00000001bb1a7819 */ /* 0x000fe20000010203 */
[----:B------:R-:W-:Y:S01]  /*da70*/  IMAD.IADD R4, R200, 0x1, R27 ;  /* 0x00000001c8047824 */ /* 0x000fe200078e021b */
[C---:B------:R-:W-:Y:S01]  /*da80*/  SHF.L.U64.HI R25, R194.reuse, 0x1, R205 ;  /* 0x00000001c2197819 */ /* 0x040fe200000102cd */
[----:B------:R-:W-:Y:S01]  /*da90*/  IMAD.SHL.U32 R19, R194, 0x2, RZ ;  /* 0x00000002c2137824 */ /* 0x000fe200078e00ff */
[----:B------:R-:W-:Y:S02]  /*daa0*/  SEL R3, RZ, 0x10, P6 ;  /* 0x00000010ff037807 */ /* 0x000fe40003000000 */
[C---:B-----5:R-:W-:Y:S05]  /*dab0*/  IADD3 R6, P0, R2.reuse, R24, RZ ;  /* 0x0000001802067210 */ /* 0x060fea0007f1e0ff */
[C---:B---3--:R-:W-:Y:S05]  /*dac0*/  IMAD.X R7, R5.reuse, 0x1, R26, P0 ;  /* 0x0000000105077824 */ /* 0x048fea00000e061a */
[----:B------:R-:W-:Y:S01]  /*dad0*/  @!PT LDS RZ, [RZ] ;  /* 0x00000000fffff984 */ /* 0x000fe20000000800 */
[----:B------:R-:W-:Y:S01]  /*dae0*/  @!PT LDS RZ, [RZ] ;  /* 0x00000000fffff984 */ /* 0x000fe20000000800 */
[----:B------:R3:W-:Y:S02]  /*daf0*/  LDGSTS.E.BYPASS.LTC128B.128 [R4+0x100], [R6.64], !P5 ;  /* 0x0010000006047fae */ /* 0x0007e4000e901d4a */
[C---:B---3--:R-:W-:Y:S05]  /*db00*/  IADD3 R6, P0, R2.reuse, R16, RZ ;  /* 0x0000001002067210 */ /* 0x048fea0007f1e0ff */
[C---:B------:R-:W-:Y:S05]  /*db10*/  IMAD.X R7, R5.reuse, 0x1, R18, P0 ;  /* 0x0000000105077824 */ /* 0x040fea00000e0612 */
[----:B------:R3:W-:Y:S02]  /*db20*/  LDGSTS.E.BYPASS.LTC128B.128 [R4+0x2100], [R6.64], !P4 ;  /* 0x0210000006047fae */ /* 0x0007e4000e101d4a */
[----:B---3--:R-:W-:Y:S02]  /*db30*/  IADD3 R6, P0, R2, R19, RZ ;  /* 0x0000001302067210 */ /* 0x008fe40007f1e0ff */
[----:B------:R-:W3:Y:S03]  /*db40*/  SHFL.IDX PT, R2, R17, 0x1, 0x181f ;  /* 0x00381f0011027f89 */ /* 0x000ee600000e0000 */
[----:B------:R-:W-:Y:S02]  /*db50*/  IMAD.X R7, R5, 0x1, R25, P0 ;  /* 0x0000000105077824 */ /* 0x000fe400000e0619 */
[----:B------:R5:W4:Y:S04]  /*db60*/  SHFL.IDX PT, R5, R9, 0x1, 0x181f ;  /* 0x00381f0009057f89 */ /* 0x000b2800000e0000 */
[----:B------:R2:W-:Y:S01]  /*db70*/  LDGSTS.E.BYPASS.LTC128B.128 [R4+0x4100], [R6.64], !P6 ;  /* 0x0410000006047fae */ /* 0x0005e2000f101d4a */
[----:B----45:R-:W-:Y:S01]  /*db80*/  IMAD.MOV.U32 R9, RZ, RZ, R3 ;  /* 0x000000ffff097224 */ /* 0x030fe200078e0003 */
[----:B--2---:R-:W-:Y:S04]  /*db90*/  SEL R6, RZ, 0x10, P4 ;  /* 0x00000010ff067807 */ /* 0x004fe80002000000 */
.L_x_2475:
[----:B---3--:R-:W-:Y:S01]  /*dba0*/  ISETP.NE.U32.AND P2, PT, R6, RZ, PT ;  /* 0x000000ff0600720c */ /* 0x008fe20003f45070 */
[----:B------:R-:W-:Y:S01]  /*dbb0*/  IMAD.IADD R27, R200, 0x1, R27 ;  /* 0x00000001c81b7824 */ /* 0x000fe200078e021b */
[----:B------:R-:W-:Y:S02]  /*dbc0*/  IADD3 R6, -R6, 0x10, RZ ;  /* 0x0000001006067810 */ /* 0x000fe40007ffe1ff */
[----:B------:R-:W-:Y:S02]  /*dbd0*/  IADD3 R3, -R9, 0x10, RZ ;  /* 0x0000001009037810 */ /* 0x000fe40007ffe1ff */
[----:B------:R-:W-:Y:S02]  /*dbe0*/  LOP3.LUT R6, R6, 0xf, RZ, 0xc0, !PT ;  /* 0x0000000f06067812 */ /* 0x000fe400078ec0ff */
[----:B------:R-:W-:Y:S02]  /*dbf0*/  LOP3.LUT R3, R3, 0xf, RZ, 0xc0, !PT ;  /* 0x0000000f03037812 */ /* 0x000fe400078ec0ff */
[----:B------:R-:W-:Y:S04]  /*dc00*/  IADD3 R6, P1, P0, R6, R2, R16 ;  /* 0x0000000206067210 */ /* 0x000fe8000783e010 */
[-C--:B------:R-:W-:Y:S02]  /*dc10*/  IADD3.X R7, RZ, R5.reuse, R18, P1, P0 ;  /* 0x00000005ff077210 */ /* 0x080fe40000fe0412 */
        /* <DEDUP_REMOVED lines=12> */
.L_x_2346:
[----:B------:R-:W-:Y:S05]  /*dce0*/  BSYNC B0 ;  /* 0x0000000000007941 */ /* 0x000fea0003800000 */
.L_x_2345:
[----:B------:R-:W0:Y:S01]  /*dcf0*/  LDGDEPBAR ;  /* 0x00000000000079af */ /* 0x000e220000000000 */
[----:B------:R-:W-:Y:S01]  /*dd00*/  WARPSYNC 0xffffffff ;  /* 0xffffffff00007948 */ /* 0x000fe20003800000 */
[C---:B--23--:R-:W-:Y:S01]  /*dd10*/  HMMA.16816.F32.BF16 R4, R36.reuse, R12, RZ ;  /* 0x0000000c2404723c */ /* 0x04cfe200000418ff */
[----:B------:R-:W-:Y:S01]  /*dd20*/  IMAD.MOV.U32 R245, RZ, RZ, 0x1 ;  /* 0x00000001fff57424 */ /* 0x000fe200078e00ff */
[----:B------:R-:W-:Y:S02]  /*dd30*/  ULDC UR4, c[0x0][0x324] ;  /* 0x0000c90000047ab9 */ /* 0x000fe40000000800 */
[C---:B------:R-:W-:Y:S01]  /*dd40*/  IMAD.IADD R3, R170.reuse, 0x1, R0 ;  /* 0x00000001aa037824 */ /* 0x040fe200078e0200 */
[----:B------:R-:W-:Y:S01]  /*dd50*/  IADD3 R2, R171, R0, R170 ;  /* 0x00000000ab027210 */ /* 0x000fe20007ffe0aa */
[----:B------:R-:W-:Y:S01]  /*dd60*/  IMAD.IADD R9, R170, 0x1, R8 ;  /* 0x00000001aa097824 */ /* 0x000fe200078e0208 */
[----:B------:R-:W-:Y:S01]  /*dd70*/  ISETP.NE.AND P0, PT, R245, c[0x0][0x2c4], PT ;  /* 0x0000b100f5007a0c */ /* 0x000fe20003f05270 */
[C---:B------:R-:W-:Y:S01]  /*dd80*/  HMMA.16816.F32.BF16 R12, R36.reuse, R14, RZ ;  /* 0x0000000e240c723c */ /* 0x040fe200000418ff */
[----:B------:R-:W-:Y:S01]  /*dd90*/  IMAD.MOV.U32 R184, RZ, RZ, 0x1 ;  /* 0x00000001ffb87424 */ /* 0x000fe200078e00ff */
[----:B------:R-:W-:Y:S04]  /*dda0*/  ULOP3.LUT UR4, URZ, UR4, URZ, 0x33, !UPT ;  /* 0x000000043f047292 */ /* 0x000fe8000f8e333f */
[----:B------:R-:W-:Y:S02]  /*ddb0*/  ISETP.LE.AND P1, PT, R184, c[0x0][0x32c], PT ;  /* 0x0000cb00b8007a0c */ /* 0x000fe40003f23270 */
        /* <DEDUP_REMOVED lines=16> */
[C---:B------:R-:W-:Y:S01]  /*dec0*/  HMMA.16816.F32.BF16 R32, R148.reuse, R164, R32 ;  /* 0x000000a49420723c */ /* 0x040fe20000041820 */
[----:B------:R-:W3:Y:S07]  /*ded0*/  LDL R164, [R1+0x4] ;  /* 0x0000040001a47983 */ /* 0x000eee0000100800 */
[----:B------:R-:W-:Y:S01]  /*dee0*/  HMMA.16816.F32.BF16 R36, R148, R166, R36 ;  /* 0x000000a69424723c */ /* 0x000fe20000041824 */
[----:B------:R-:W4:Y:S07]  /*def0*/  LDSM.16.M88.4 R148, [R3+0x1000] ;  /* 0x001000000394783b */ /* 0x000f2e0000000200 */
[C---:B-1----:R-:W-:Y:S08]  /*df00*/  HMMA.16816.F32.BF16 R4, R144.reuse, R152, R4 ;  /* 0x000000989004723c */ /* 0x042ff00000041804 */
[C---:B------:R-:W-:Y:S01]  /*df10*/  HMMA.16816.F32.BF16 R12, R144.reuse, R154, R12 ;  /* 0x0000009a900c723c */ /* 0x040fe2000004180c */
[----:B------:R-:W-:Y:S07]  /*df20*/  LDSM.16.M88.4 R152, [R9] ;  /* 0x000000000998783b */ /* 0x000fee0000000200 */
[C---:B--2---:R-:W-:Y:S08]  /*df30*/  HMMA.16816.F32.BF16 R16, R144.reuse, R156, R16 ;  /* 0x0000009c9010723c */ /* 0x044ff00000041810 */
[C---:B------:R-:W-:Y:S01]  /*df40*/  HMMA.16816.F32.BF16 R20, R144.reuse, R158, R20 ;  /* 0x0000009e9014723c */ /* 0x040fe20000041814 */
[----:B------:R-:W-:Y:S07]  /*df50*/  LDSM.16.M88.4 R156, [R9+0x800] ;  /* 0x00080000099c783b */ /* 0x000fee0000000200 */
[C---:B----4-:R-:W-:Y:S08]  /*df60*/  HMMA.16816.F32.BF16 R24, R144.reuse, R148, R24 ;  /* 0x000000949018723c */ /* 0x050ff00000041818 */
[C---:B------:R-:W-:Y:S01]  /*df70*/  HMMA.16816.F32.BF16 R28, R144.reuse, R150, R28 ;  /* 0x00000096901c723c */ /* 0x040fe2000004181c */
[----:B------:R-:W1:Y:S07]  /*df80*/  LDSM.16.M88.4 R148, [R174] ;  /* 0x00000000ae94783b */ /* 0x000e6e0000000200 */
[C---:B------:R-:W-:Y:S08]  /*df90*/  HMMA.16816.F32.BF16 R32, R144.reuse, R160, R32 ;  /* 0x000000a09020723c */ /* 0x040ff00000041820 */
        /* <DEDUP_REMOVED lines=14> */
[----:B------:R-:W2:Y:S06]  /*e080*/  LDSM.16.M88.4 R148, [R0+0x3000] ;  /* 0x003000000094783b */ /* 0x000eac0000000200 */
[----:B------:R-:W4:Y:S01]  /*e090*/  LDSM.16.M88.4 R160, [R0+0x3800] ;  /* 0x0038000000a0783b */ /* 0x000f220000000200 */
[C---:B-1----:R-:W-:Y:S08]  /*e0a0*/  HMMA.16816.F32.BF16 R4, R144.reuse, R152, R4 ;  /* 0x000000989004723c */ /* 0x042ff00000041804 */
[C---:B------:R-:W-:Y:S01]  /*e0b0*/  HMMA.16816.F32.BF16 R12, R144.reuse, R154, R12 ;  /* 0x0000009a900c723c */ /* 0x040fe2000004180c */
[----:B------:R-:W-:Y:S07]  /*e0c0*/  LDSM.16.M88.4 R152, [R8+0x2000] ;  /* 0x002000000898783b */ /* 0x000fee0000000200 */
[C---:B------:R-:W-:Y:S08]  /*e0d0*/  HMMA.16816.F32.BF16 R16, R144.reuse, R156, R16 ;  /* 0x0000009c9010723c */ /* 0x040ff00000041810 */
[C---:B------:R-:W-:Y:S08]  /*e0e0*/  HMMA.16816.F32.BF16 R20, R144.reuse, R158, R20 ;  /* 0x0000009e9014723c */ /* 0x040ff00000041814 */
[C---:B--2---:R-:W-:Y:S08]  /*e0f0*/  HMMA.16816.F32.BF16 R24, R144.reuse, R148, R24 ;  /* 0x000000949018723c */ /* 0x044ff00000041818 */
[C---:B------:R-:W-:Y:S01]  /*e100*/  HMMA.16816.F32.BF16 R28, R144.reuse, R150, R28 ;  /* 0x00000096901c723c */ /* 0x040fe2000004181c */
[----:B------:R-:W1:Y:S07]  /*e110*/  LDSM.16.M88.4 R148, [R173+0x4000] ;  /* 0x00400000ad94783b */ /* 0x000e6e0000000200 */
[C---:B----4-:R-:W-:Y:S07]  /*e120*/  HMMA.16816.F32.BF16 R32, R144.reuse, R160, R32 ;  /* 0x000000a09020723c */ /* 0x050fee0000041820 */
[----:B------:R-:W-:Y:S01]  /*e130*/  IMAD.IADD R160, R171, 0x1, R0 ;  /* 0x00000001aba07824 */ /* 0x000fe200078e0200 */
[----:B------:R-:W-:Y:S04]  /*e140*/  HMMA.16816.F32.BF16 R36, R144, R162, R36 ;  /* 0x000000a29024723c */ /* 0x000fe80000041824 */
[----:B------:R-:W2:Y:S06]  /*e150*/  LDSM.16.M88.4 R144, [R160+0x2800] ;  /* 0x00280000a090783b */ /* 0x000eac0000000200 */
[----:B------:R-:W4:Y:S01]  /*e160*/  LDSM.16.M88.4 R156, [R160+0x3000] ;  /* 0x00300000a09c783b */ /* 0x000f220000000200 */
[C---:B-1----:R-:W-:Y:S08]  /*e170*/  HMMA.16816.F32.BF16 R4, R148.reuse, R152, R4 ;  /* 0x000000989404723c */ /* 0x042ff00000041804 */
[C---:B------:R-:W-:Y:S01]  /*e180*/  HMMA.16816.F32.BF16 R12, R148.reuse, R154, R12 ;  /* 0x0000009a940c723c */ /* 0x040fe2000004180c */
[----:B------:R-:W-:Y:S07]  /*e190*/  LDSM.16.M88.4 R152, [R175+0x4000] ;  /* 0x00400000af98783b */ /* 0x000fee0000000200 */
[C---:B--2---:R-:W-:Y:S08]  /*e1a0*/  HMMA.16816.F32.BF16 R16, R148.reuse, R144, R16 ;  /* 0x000000909410723c */ /* 0x044ff00000041810 */
[C---:B------:R-:W-:Y:S01]  /*e1b0*/  HMMA.16816.F32.BF16 R20, R148.reuse, R146, R20 ;  /* 0x000000929414723c */ /* 0x040fe20000041814 */
[----:B------:R-:W1:Y:S07]  /*e1c0*/  LDSM.16.M88.4 R144, [R160+0x3800] ;  /* 0x00380000a090783b */ /* 0x000e6e0000000200 */
[C---:B----4-:R-:W-:Y:S08]  /*e1d0*/  HMMA.16816.F32.BF16 R24, R148.reuse, R156, R24 ;  /* 0x0000009c9418723c */ /* 0x050ff00000041818 */
[C---:B------:R-:W-:Y:S01]  /*e1e0*/  HMMA.16816.F32.BF16 R28, R148.reuse, R158, R28 ;  /* 0x0000009e941c723c */ /* 0x040fe2000004181c */
[----:B------:R-:W2:Y:S07]  /*e1f0*/  LDSM.16.M88.4 R156, [R3+0x2000] ;  /* 0x00200000039c783b */ /* 0x000eae0000000200 */
[C---:B-1----:R-:W-:Y:S08]  /*e200*/  HMMA.16816.F32.BF16 R32, R148.reuse, R144, R32 ;  /* 0x000000909420723c */ /* 0x042ff00000041820 */
[----:B------:R-:W-:Y:S01]  /*e210*/  HMMA.16816.F32.BF16 R36, R148, R146, R36 ;  /* 0x000000929424723c */ /* 0x000fe20000041824 */
[----:B------:R-:W1:Y:S06]  /*e220*/  LDSM.16.M88.4 R144, [R3+0x2800] ;  /* 0x002800000390783b */ /* 0x000e6c0000000200 */
[----:B------:R-:W4:Y:S01]  /*e230*/  LDSM.16.M88.4 R148, [R3+0x3000] ;  /* 0x003000000394783b */ /* 0x000f220000000200 */
[C---:B--2---:R-:W-:Y:S08]  /*e240*/  HMMA.16816.F32.BF16 R4, R152.reuse, R156, R4 ;  /* 0x0000009c9804723c */ /* 0x044ff00000041804 */
[C---:B------:R-:W-:Y:S01]  /*e250*/  HMMA.16816.F32.BF16 R12, R152.reuse, R158, R12 ;  /* 0x0000009e980c723c */ /* 0x040fe2000004180c */
[----:B------:R-:W2:Y:S07]  /*e260*/  LDSM.16.M88.4 R156, [R3+0x3800] ;  /* 0x00380000039c783b */ /* 0x000eae0000000200 */
[C---:B-1----:R-:W-:Y:S08]  /*e270*/  HMMA.16816.F32.BF16 R16, R152.reuse, R144, R16 ;  /* 0x000000909810723c */ /* 0x042ff00000041810 */
[C---:B------:R-:W-:Y:S01]  /*e280*/  HMMA.16816.F32.BF16 R20, R152.reuse, R146, R20 ;  /* 0x000000929814723c */ /* 0x040fe20000041814 */
[----:B------:R-:W-:Y:S07]  /*e290*/  LDSM.16.M88.4 R144, [R174+0x4000] ;  /* 0x00400000ae90783b */ /* 0x000fee0000000200 */
[C---:B----4-:R-:W-:Y:S08]  /*e2a0*/  HMMA.16816.F32.BF16 R24, R152.reuse, R148, R24 ;  /* 0x000000949818723c */ /* 0x050ff00000041818 */
        /* <DEDUP_REMOVED lines=18> */
[----:B------:R-:W4:Y:S01]  /*e3d0*/  LDSM.16.M88.4 R156, [R0+0x5000] ;  /* 0x00500000009c783b */ /* 0x000f220000000200 */
[C---:B-1----:R-:W-:Y:S08]  /*e3e0*/  HMMA.16816.F32.BF16 R4, R148.reuse, R152, R4 ;  /* 0x000000989404723c */ /* 0x042ff00000041804 */
[C---:B------:R-:W-:Y:S01]  /*e3f0*/  HMMA.16816.F32.BF16 R12, R148.reuse, R154, R12 ;  /* 0x0000009a940c723c */ /* 0x040fe2000004180c */
[----:B------:R-:W1:Y:S07]  /*e400*/  LDSM.16.M88.4 R152, [R0+0x5800] ;  /* 0x005800000098783b */ /* 0x000e6e0000000200 */
[C---:B--2---:R-:W-:Y:S08]  /*e410*/  HMMA.16816.F32.BF16 R16, R148.reuse, R144, R16 ;  /* 0x000000909410723c */ /* 0x044ff00000041810 */
[C---:B------:R-:W-:Y:S01]  /*e420*/  HMMA.16816.F32.BF16 R20, R148.reuse, R146, R20 ;  /* 0x000000929414723c */ /* 0x040fe20000041814 */
[----:B------:R-:W-:Y:S07]  /*e430*/  LDSM.16.M88.4 R144, [R173+0x8000] ;  /* 0x00800000ad90783b */ /* 0x000fee0000000200 */
[C---:B----4-:R-:W-:Y:S08]  /*e440*/  HMMA.16816.F32.BF16 R24, R148.reuse, R156, R24 ;  /* 0x0000009c9418723c */ /* 0x050ff00000041818 */
[C---:B------:R-:W-:Y:S01]  /*e450*/  HMMA.16816.F32.BF16 R28, R148.reuse, R158, R28 ;  /* 0x0000009e941c723c */ /* 0x040fe2000004181c */
[----:B------:R3:W2:Y:S07]  /*e460*/  LDSM.16.M88.4 R156, [R8+0x4000] ;  /* 0x00400000089c783b */ /* 0x0006ae0000000200 */
[C---:B-1----:R-:W-:Y:S08]  /*e470*/  HMMA.16816.F32.BF16 R32, R148.reuse, R152, R32 ;  /* 0x000000989420723c */ /* 0x042ff00000041820 */
[----:B------:R-:W-:Y:S01]  /*e480*/  HMMA.16816.F32.BF16 R36, R148, R154, R36 ;  /* 0x0000009a9424723c */ /* 0x000fe20000041824 */
[----:B------:R-:W1:Y:S06]  /*e490*/  LDSM.16.M88.4 R148, [R160+0x4800] ;  /* 0x00480000a094783b */ /* 0x000e6c0000000200 */
[----:B------:R-:W4:Y:S01]  /*e4a0*/  LDSM.16.M88.4 R152, [R160+0x5000] ;  /* 0x00500000a098783b */ /* 0x000f220000000200 */
[----:B---3--:R-:W-:Y:S05]  /*e4b0*/  IMAD R8, R164, 0x80, R225 ;  /* 0x00000080a4087824 */ /* 0x008fea00078e02e1 */
[----:B------:R-:W3:Y:S01]  /*e4c0*/  LDSM.16.M88.4 R160, [R160+0x5800] ;  /* 0x00580000a0a0783b */ /* 0x000ee20000000200 */
[----:B------:R-:W-:Y:S05]  /*e4d0*/  IADD3 R8, R222, R8, R223 ;  /* 0x00000008de087210 */ /* 0x000fea0007ffe0df */
[----:B------:R-:W-:Y:S01]  /*e4e0*/  @P0 IMAD.HI.U32 R0, R8, c[0x0][0x2c8], RZ ;  /* 0x0000b20008000a27 */ /* 0x000fe200078e00ff */
[C---:B--2---:R-:W-:Y:S05]  /*e4f0*/  HMMA.16816.F32.BF16 R4, R144.reuse, R156, R4 ;  /* 0x0000009c9004723c */ /* 0x044fea0000041804 */
[----:B------:R-:W-:Y:S02]  /*e500*/  @P0 SHF.R.U32.HI R8, RZ, c[0x0][0x2cc], R0 ;  /* 0x0000b300ff080a19 */ /* 0x000fe40000011600 */
[----:B------:R-:W-:Y:S01]  /*e510*/  ISETP.GE.AND P0, PT, R183, 0x1, PT ;  /* 0x00000001b700780c */ /* 0x000fe20003f06270 */
        /* <DEDUP_REMOVED lines=8> */
[C---:B---3--:R-:W-:Y:S08]  /*e5a0*/  HMMA.16816.F32.BF16 R32, R144.reuse, R160, R32 ;  /* 0x000000a09020723c */ /* 0x048ff00000041820 */
[----:B------:R-:W-:Y:S01]  /*e5b0*/  HMMA.16816.F32.BF16 R36, R144, R162, R36 ;  /* 0x000000a29024723c */ /* 0x000fe20000041824 */
[----:B------:R-:W2:Y:S06]  /*e5c0*/  LDSM.16.M88.4 R144, [R3+0x5000] ;  /* 0x005000000390783b */ /* 0x000eac0000000200 */
[----:B------:R-:W3:Y:S06]  /*e5d0*/  LDSM.16.M88.4 R160, [R3+0x5800] ;  /* 0x0058000003a0783b */ /* 0x000eec0000000200 */
[----:B------:R-:W-:Y:S01]  /*e5e0*/  SHFL.IDX PT, R3, R8, RZ, 0x1c1f ;  /* 0x001c1fff08037589 */ /* 0x000fe200000e0000 */
        /* <DEDUP_REMOVED lines=11> */
[----:B------:R-:W3:Y:S06]  /*e6a0*/  LDSM.16.M88.4 R148, [R2+0x5000] ;  /* 0x005000000294783b */ /* 0x000eec0000000200 */
[----:B------:R4:W5:Y:S01]  /*e6b0*/  LDSM.16.M88.4 R160, [R2+0x5800] ;  /* 0x0058000002a0783b */ /* 0x0009620000000200 */
[C---:B-1----:R-:W-:Y:S07]  /*e6c0*/  HMMA.16816.F32.BF16 R4, R152.reuse, R156, R4 ;  /* 0x0000009c9804723c */ /* 0x042fee0000041804 */
[----:B------:R-:W-:Y:S01]  /*e6d0*/  IMAD.SHL.U32 R156, R180, 0x40, RZ ;  /* 0x00000040b49c7824 */ /* 0x000fe200078e00ff */
[C---:B------:R-:W-:Y:S04]  /*e6e0*/  HMMA.16816.F32.BF16 R12, R152.reuse, R158, R12 ;  /* 0x0000009e980c723c */ /* 0x040fe8000004180c */
[----:B------:R-:W-:Y:S04]  /*e6f0*/  IADD3 R0, -R197, 0x1, -R156 ;  /* 0x00000001c5007810 */ /* 0x000fe80007ffe99c */
[C---:B--2---:R-:W-:Y:S04]  /*e700*/  HMMA.16816.F32.BF16 R16, R152.reuse, R144, R16 ;  /* 0x000000909810723c */ /* 0x044fe80000041810 */
[----:B------:R-:W-:Y:S02]  /*e710*/  IADD3 R0, -R198, R0, R199 ;  /* 0x00000000c6007210 */ /* 0x000fe40007ffe1c7 */
[----:B----4-:R-:W-:Y:S02]  /*e720*/  IADD3 R2, R183, 0x1, RZ ;  /* 0x00000001b7027810 */ /* 0x010fe40007ffe0ff */
[C---:B------:R-:W-:Y:S04]  /*e730*/  HMMA.16816.F32.BF16 R20, R152.reuse, R146, R20 ;  /* 0x000000929814723c */ /* 0x040fe80000041814 */
[C---:B------:R-:W-:Y:S02]  /*e740*/  IADD3 R144, R0.reuse, c[0x0][0x328], RZ ;  /* 0x0000ca0000907a10 */ /* 0x040fe40007ffe0ff */
[----:B------:R-:W-:Y:S02]  /*e750*/  IADD3 R9, R0, UR4, RZ ;  /* 0x0000000400097c10 */ /* 0x000fe4000fffe0ff */
[C---:B---3--:R-:W-:Y:S04]  /*e760*/  HMMA.16816.F32.BF16 R24, R152.reuse, R148, R24 ;  /* 0x000000949818723c */ /* 0x048fe80000041818 */
[----:B------:R-:W-:Y:S01]  /*e770*/  SEL R183, R2, RZ, !P0 ;  /* 0x000000ff02b77207 */ /* 0x000fe20004000000 */
[--C-:B------:R-:W-:Y:S02]  /*e780*/  IMAD.IADD R2, R144, 0x1, R3.reuse ;  /* 0x0000000190027824 */ /* 0x100fe400078e0203 */
[----:B------:R-:W-:Y:S01]  /*e790*/  IMAD.IADD R0, R9, 0x1, R3 ;  /* 0x0000000109007824 */ /* 0x000fe200078e0203 */
[C---:B------:R-:W-:Y:S08]  /*e7a0*/  HMMA.16816.F32.BF16 R28, R152.reuse, R150, R28 ;  /* 0x00000096981c723c */ /* 0x040ff0000004181c */
[C---:B-----5:R-:W-:Y:S08]  /*e7b0*/  HMMA.16816.F32.BF16 R32, R152.reuse, R160, R32 ;  /* 0x000000a09820723c */ /* 0x060ff00000041820 */
[----:B------:R-:W-:Y:S01]  /*e7c0*/  HMMA.16816.F32.BF16 R36, R152, R162, R36 ;  /* 0x000000a29824723c */ /* 0x000fe20000041824 */
[----:B------:R-:W-:-:S07]  /*e7d0*/  @!P1 BRA `(.L_x_2349) ;  /* 0x0000018000009947 */ /* 0x000fce0003800000 */
        /* <DEDUP_REMOVED lines=13> */
.L_x_2351:
[----:B------:R-:W-:Y:S04]  /*e8b0*/  MOV R145, c[0x0][0x32c] ;  /* 0x0000cb0000917a02 */ /* 0x000fe80000000f00 */
[----:B------:R-:W-:Y:S11]  /*e8c0*/  ISETP.NE.AND P0, PT, R145, 0x1, PT ;  /* 0x000000019100780c */ /* 0x000ff60003f05270 */
[----:B------:R-:W-:Y:S02]  /*e8d0*/  @!UPT UIADD3 URZ, URZ, URZ, URZ ;  /* 0x0000003f3f3ff290 */ /* 0x000fe4000fffe03f */
[----:B------:R-:W-:Y:S05]  /*e8e0*/  @P0 IMAD.HI.U32 R145, R3, c[0x0][0x330], RZ ;  /* 0x0000cc0003910a27 */ /* 0x000fea00078e00ff */
[----:B------:R-:W-:Y:S02]  /*e8f0*/  @P0 SHF.R.U32.HI R3, RZ, c[0x0][0x334], R145 ;  /* 0x0000cd00ff030a19 */ /* 0x000fe40000011691 */
.L_x_2352:
[----:B------:R-:W-:Y:S05]  /*e900*/  BSYNC B0 ;  /* 0x0000000000007941 */ /* 0x000fea0003800000 */
.L_x_2350:
[----:B------:R-:W-:Y:S04]  /*e910*/  IMAD R3, R3, c[0x0][0x32c], -R156 ;  /* 0x0000cb0003037a24 */ /* 0x000fe800078e0a9c */
[----:B------:R-:W-:Y:S05]  /*e920*/  IMAD.IADD R3, R3, 0x1, -R197 ;  /* 0x0000000103037824 */ /* 0x000fea00078e0ac5 */
[----:B------:R-:W-:Y:S02]  /*e930*/  IMNMX R0, R0, R3, !PT ;  /* 0x0000000300007217 */ /* 0x000fe40007800200 */
[----:B------:R-:W-:Y:S04]  /*e940*/  IADD3 R3, R3, c[0x0][0x32c], RZ ;  /* 0x0000cb0003037a10 */ /* 0x000fe80007ffe0ff */
[----:B------:R-:W-:Y:S02]  /*e950*/  IMNMX R2, R2, R3, PT ;  /* 0x0000000302027217 */ /* 0x000fe40003800200 */
.L_x_2349:
[----:B------:R-:W-:Y:S01]  /*e960*/  ISETP.GT.AND P2, PT, R180, -0x1, PT ;  /* 0xffffffffb400780c */ /* 0x000fe20003f44270 */
[----:B------:R-:W1:Y:S03]  /*e970*/  SHFL.IDX PT, R8, R8, 0x1, 0x1c1f ;  /* 0x003c1f0008087f89 */ /* 0x000e6600000e0000 */
[----:B------:R-:W-:Y:S04]  /*e980*/  ISETP.GT.AND P0, PT, R0, RZ, P2 ;  /* 0x000000ff0000720c */ /* 0x000fe80001704270 */
[----:B------:R-:W-:Y:S04]  /*e990*/  ISETP.LT.OR P0, PT, R2, 0x1, P0 ;  /* 0x000000010200780c */ /* 0x000fe80000701670 */
[----:B------:R-:W-:Y:S02]  /*e9a0*/  FSEL R145, R4, -INF , !P0 ;  /* 0xff80000004917808 */ /* 0x000fe40004000000 */
[----:B------:R-:W-:Y:S04]  /*e9b0*/  ISETP.GT.AND P0, PT, R0, 0x1, P2 ;  /* 0x000000010000780c */ /* 0x000fe80001704270 */
[----:B------:R-:W-:Y:S04]  /*e9c0*/  ISETP.LT.OR P0, PT, R2, 0x2, P0 ;  /* 0x000000020200780c */ /* 0x000fe80000701670 */
[----:B------:R-:W-:Y:S02]  /*e9d0*/  FSEL R146, R5, -INF , !P0 ;  /* 0xff80000005927808 */ /* 0x000fe40004000000 */
[----:B------:R-:W-:Y:S01]  /*e9e0*/  ISETP.GT.AND P0, PT, R0, 0x8, P2 ;  /* 0x000000080000780c */ /* 0x000fe20001704270 */
[--C-:B-1----:R-:W-:Y:S02]  /*e9f0*/  IMAD.IADD R5, R144, 0x1, R8.reuse ;  /* 0x0000000190057824 */ /* 0x102fe400078e0208 */
[----:B------:R-:W-:Y:S01]  /*ea00*/  IMAD.IADD R4, R9, 0x1, R8 ;  /* 0x0000000109047824 */ /* 0x000fe200078e0208 */
        /* <DEDUP_REMOVED lines=55> */
.L_x_2355:
[----:B------:R-:W-:Y:S04]  /*ed80*/  MOV R2, c[0x0][0x32c] ;  /* 0x0000cb0000027a02 */ /* 0x000fe80000000f00 */
[----:B------:R-:W-:Y:S11]  /*ed90*/  ISETP.NE.AND P0, PT, R2, 0x1, PT ;  /* 0x000000010200780c */ /* 0x000ff60003f05270 */
[----:B------:R-:W-:Y:S02]  /*eda0*/  @!UPT UIADD3 URZ, URZ, URZ, URZ ;  /* 0x0000003f3f3ff290 */ /* 0x000fe4000fffe03f */
[----:B------:R-:W-:Y:S05]  /*edb0*/  @P0 IMAD.HI.U32 R2, R0, c[0x0][0x330], RZ ;  /* 0x0000cc0000020a27 */ /* 0x000fea00078e00ff */
[----:B------:R-:W-:Y:S02]  /*edc0*/  @P0 SHF.R.U32.HI R0, RZ, c[0x0][0x334], R2 ;  /* 0x0000cd00ff000a19 */ /* 0x000fe40000011602 */
.L_x_2356:
[----:B------:R-:W-:Y:S05]  /*edd0*/  BSYNC B0 ;  /* 0x0000000000007941 */ /* 0x000fea0003800000 */
.L_x_2354:
[----:B------:R-:W-:Y:S04]  /*ede0*/  IMAD R0, R0, c[0x0][0x32c], -R156 ;  /* 0x0000cb0000007a24 */ /* 0x000fe800078e0a9c */
[----:B------:R-:W-:Y:S05]  /*edf0*/  IMAD.IADD R0, R0, 0x1, -R197 ;  /* 0x0000000100007824 */ /* 0x000fea00078e0ac5 */
[----:B------:R-:W-:Y:S02]  /*ee00*/  IMNMX R4, R4, R0, !PT ;  /* 0x0000000004047217 */ /* 0x000fe40007800200 */
[----:B------:R-:W-:Y:S04]  /*ee10*/  IADD3 R0, R0, c[0x0][0x32c], RZ ;  /* 0x0000cb0000007a10 */ /* 0x000fe80007ffe0ff */
[----:B------:R-:W-:Y:S02]  /*ee20*/  IMNMX R5, R5, R0, PT ;  /* 0x0000000005057217 */ /* 0x000fe40003800200 */
.L_x_2353:
[----:B------:R-:W-:Y:S01]  /*ee30*/  FMNMX.FTZ R0, R145, R104, !PT ;  /* 0x0000006891007209 */ /* 0x000fe20007810000 */
[----:B------:R-:W-:Y:S04]  /*ee40*/  DEPBAR.LE SB0, 0x2 ;  /* 0x000080800000791a */ /* 0x000fe80000000000 */
[----:B------:R-:W-:Y:S01]  /*ee50*/  FMNMX.FTZ R0, R146, R0, !PT ;  /* 0x0000000092007209 */ /* 0x000fe20007810000 */
[----:B------:R-:W-:Y:S01]  /*ee60*/  BAR.SYNC.DEFER_BLOCKING 0x0 ;  /* 0x0000000000007b1d */ /* 0x000fe20000010000 */
        /* <DEDUP_REMOVED lines=30> */
[----:B------:R-:W-:Y:S02]  /*f050*/  FMUL.FTZ R0, R0, c[0x0][0x2d0] ;  /* 0x0000b40000007a20 */ /* 0x000fe40000410000 */
[--C-:B------:R-:W-:Y:S01]  /*f060*/  FFMA.FTZ R146, R146, c[0x0][0x2d0], -R2.reuse ;  /* 0x0000b40092927a23 */ /* 0x100fe20000010802 */
[----:B------:R-:W-:Y:S01]  /*f070*/  FSEL R6, R6, -INF , !P0 ;  /* 0xff80000006067808 */ /* 0x000fe20004000000 */
[----:B------:R-:W-:Y:S01]  /*f080*/  MUFU.EX2 R145, R145 ;  /* 0x0000009100917308 */ /* 0x000fe20000000800 */
[----:B------:R-:W-:Y:S01]  /*f090*/  ISETP.GT.AND P0, PT, R4, 0x1, P2 ;  /* 0x000000010400780c */ /* 0x000fe20001704270 */
[--C-:B------:R-:W-:Y:S02]  /*f0a0*/  FFMA.FTZ R162, R17, c[0x0][0x2d0], -R2.reuse ;  /* 0x0000b40011a27a23 */ /* 0x100fe40000010802 */
[--C-:B------:R-:W-:Y:S01]  /*f0b0*/  FFMA.FTZ R191, R32, c[0x0][0x2d0], -R2.reuse ;  /* 0x0000b40020bf7a23 */ /* 0x100fe20000010802 */
[----:B------:R-:W-:Y:S01]  /*f0c0*/  ISETP.LT.OR P0, PT, R5, 0x2, P0 ;  /* 0x000000020500780c */ /* 0x000fe20000701670 */
[--C-:B------:R-:W-:Y:S02]  /*f0d0*/  FFMA.FTZ R190, R33, c[0x0][0x2d0], -R2.reuse ;  /* 0x0000b40021be7a23 */ /* 0x100fe40000010802 */
[--C-:B------:R-:W-:Y:S01]  /*f0e0*/  FFMA.FTZ R189, R36, c[0x0][0x2d0], -R2.reuse ;  /* 0x0000b40024bd7a23 */ /* 0x100fe20000010802 */
[----:B------:R-:W-:Y:S01]  /*f0f0*/  FSEL R7, R7, -INF , !P0 ;  /* 0xff80000007077808 */ /* 0x000fe20004000000 */
[----:B------:R-:W1:Y:S01]  /*f100*/  MUFU.EX2 R0, R0 ;  /* 0x0000000000007308 */ /* 0x000e620000000800 */
[----:B------:R-:W-:Y:S01]  /*f110*/  ISETP.GT.AND P0, PT, R4, 0x8, P2 ;  /* 0x000000080400780c */ /* 0x000fe20001704270 */
[--C-:B------:R-:W-:Y:S02]  /*f120*/  FFMA.FTZ R12, R12, c[0x0][0x2d0], -R2.reuse ;  /* 0x0000b4000c0c7a23 */ /* 0x100fe40000010802 */
[--C-:B------:R-:W-:Y:S01]  /*f130*/  FFMA.FTZ R13, R13, c[0x0][0x2d0], -R2.reuse ;  /* 0x0000b4000d0d7a23 */ /* 0x100fe20000010802 */
[----:B------:R-:W-:Y:S01]  /*f140*/  ISETP.LT.OR P0, PT, R5, 0x9, P0 ;  /* 0x000000090500780c */ /* 0x000fe20000701670 */
[--C-:B------:R-:W-:Y:S02]  /*f150*/  FFMA.FTZ R163, R16, c[0x0][0x2d0], -R2.reuse ;  /* 0x0000b40010a37a23 */ /* 0x100fe40000010802 */
        /* <DEDUP_REMOVED lines=10> */
[--C-:B------:R-:W-:Y:S01]  /*f200*/  FFMA.FTZ R167, R29, c[0x0][0x2d0], -R2.reuse ;  /* 0x0000b4001da77a23 */ /* 0x100fe20000010802 */
[----:B------:R-:W-:Y:S01]  /*f210*/  ISETP.GT.AND P0, PT, R4, 0x10, P2 ;  /* 0x000000100400780c */ /* 0x000fe20001704270 */
[----:B------:R-:W-:Y:S01]  /*f220*/  FFMA.FTZ R188, R3, c[0x0][0x2d0], -R2 ;  /* 0x0000b40003bc7a23 */ /* 0x000fe20000010802 */
[----:B------:R-:W-:Y:S01]  /*f230*/  MUFU.EX2 R12, R12 ;  /* 0x0000000c000c7308 */ /* 0x000fe20000000800 */
[C---:B-1----:R-:W-:Y:S01]  /*f240*/  FFMA.FTZ R2, R0.reuse, R192, R145 ;  /* 0x000000c000027223 */ /* 0x042fe20000010091 */
[C---:B------:R-:W-:Y:S01]  /*f250*/  ISETP.LT.OR P0, PT, R5.reuse, 0x11, P0 ;  /* 0x000000110500780c */ /* 0x040fe20000701670 */
[C---:B------:R-:W-:Y:S02]  /*f260*/  FMUL.FTZ R32, R0.reuse, R116 ;  /* 0x0000007400207220 */ /* 0x040fe40000410000 */
[----:B------:R-:W-:Y:S01]  /*f270*/  FMUL.FTZ R33, R0, R117 ;  /* 0x0000007500217220 */ /* 0x000fe20000410000 */
[----:B------:R-:W-:Y:S01]  /*f280*/  FSEL R150, R18, -INF , !P0 ;  /* 0xff80000012967808 */ /* 0x000fe20004000000 */
[----:B------:R-:W-:Y:S01]  /*f290*/  FMUL.FTZ R36, R0, R112 ;  /* 0x0000007000247220 */ /* 0x000fe20000410000 */
[----:B------:R-:W-:Y:S01]  /*f2a0*/  ISETP.GT.AND P0, PT, R4, 0x11, P2 ;  /* 0x000000110400780c */ /* 0x000fe20001704270 */
[C---:B------:R-:W-:Y:S01]  /*f2b0*/  FMUL.FTZ R37, R0.reuse, R113 ;  /* 0x0000007100257220 */ /* 0x040fe20000410000 */
[----:B------:R-:W1:Y:S01]  /*f2c0*/  MUFU.EX2 R13, R13 ;  /* 0x0000000d000d7308 */ /* 0x000e620000000800 */
        /* <DEDUP_REMOVED lines=20> */
[C---:B------:R-:W-:Y:S01]  /*f410*/  FMUL.FTZ R45, R0.reuse, R45 ;  /* 0x0000002d002d7220 */ /* 0x040fe20000410000 */
[----:B-1----:R-:W-:Y:S01]  /*f420*/  F2FP.BF16.PACK_AB R146, R13, R12 ;  /* 0x0000000c0d92723e */ /* 0x002fe200000010ff */
        /* <DEDUP_REMOVED lines=48> */
[----:B------:R-:W-:Y:S03]  /*f730*/  FMUL.FTZ R101, R0, R101 ;  /* 0x0000006500657220 */ /* 0x000fe60000410000 */
[----:B------:R-:W-:Y:S04]  /*f740*/  ISETP.LT.OR P0, PT, R5, 0x32, P0 ;  /* 0x000000320500780c */ /* 0x000fe80000701670 */
[----:B------:R-:W-:Y:S02]  /*f750*/  FSEL R166, R35, -INF , !P0 ;  /* 0xff80000023a67808 */ /* 0x000fe40004000000 */
[----:B------:R-:W-:Y:S01]  /*f760*/  ISETP.GT.AND P0, PT, R4, 0x39, P2 ;  /* 0x000000390400780c */ /* 0x000fe20001704270 */
[----:B------:R-:W-:Y:S01]  /*f770*/  FADD.FTZ R4, R144, R2 ;  /* 0x0000000290047221 */ /* 0x000fe20000010000 */
[----:B------:R-:W-:Y:S02]  /*f780*/  FMNMX.FTZ R2, R6, R105, !PT ;  /* 0x0000006906027209 */ /* 0x000fe40007810000 */
[----:B------:R-:W-:Y:S01]  /*f790*/  ISETP.LT.OR P0, PT, R5, 0x3a, P0 ;  /* 0x0000003a0500780c */ /* 0x000fe20000701670 */
[----:B------:R-:W-:Y:S01]  /*f7a0*/  FMUL.FTZ R5, R0, R141 ;  /* 0x0000008d00057220 */ /* 0x000fe20000410000 */
[----:B------:R-:W-:Y:S02]  /*f7b0*/  FMNMX.FTZ R2, R7, R2, !PT ;  /* 0x0000000207027209 */ /* 0x000fe40007810000 */
[----:B------:R-:W-:Y:S02]  /*f7c0*/  FSEL R104, R39, -INF , !P0 ;  /* 0xff80000027687808 */ /* 0x000fe40004000000 */
[----:B------:R-:W-:Y:S02]  /*f7d0*/  FMNMX.FTZ R2, R147, R2, !PT ;  /* 0x0000000293027209 */ /* 0x000fe40007810000 */
[----:B------:R-:W-:Y:S02]  /*f7e0*/  F2FP.BF16.PACK_AB R144, R144, R145 ;  /* 0x000000919090723e */ /* 0x000fe400000010ff */
        /* <DEDUP_REMOVED lines=20> */
[C---:B------:R-:W-:Y:S02]  /*f930*/  FMUL.FTZ R148, R8.reuse, c[0x0][0x2d0] ;  /* 0x0000b40008947a20 */ /* 0x040fe40000410000 */
[----:B------:R-:W-:Y:S01]  /*f940*/  FADD.FTZ R159, R13, R2 ;  /* 0x000000020d9f7221 */ /* 0x000fe20000010000 */
[----:B------:R-:W-:Y:S01]  /*f950*/  FSEL R2, R8, RZ, P0 ;  /* 0x000000ff08027208 */ /* 0x000fe20000000000 */
[----:B------:R-:W-:Y:S01]  /*f960*/  FMUL.FTZ R13, R0, R137 ;  /* 0x00000089000d7220 */ /* 0x000fe20000410000 */
[----:B------:R-:W-:Y:S01]  /*f970*/  FSEL R148, R148, RZ, P0 ;  /* 0x000000ff94947208 */ /* 0x000fe20000000000 */
[----:B------:R-:W-:Y:S02]  /*f980*/  FMUL.FTZ R4, R0, R140 ;  /* 0x0000008c00047220 */ /* 0x000fe40000410000 */
[----:B------:R-:W-:Y:S02]  /*f990*/  FADD.FTZ R2, -R2, R105 ;  /* 0x0000006902027221 */ /* 0x000fe40000010100 */
[--C-:B------:R-:W-:Y:S02]  /*f9a0*/  FFMA.FTZ R145, R6, c[0x0][0x2d0], -R148.reuse ;  /* 0x0000b40006917a23 */ /* 0x100fe40000010894 */
[----:B------:R-:W-:Y:S02]  /*f9b0*/  FMUL.FTZ R2, R2, c[0x0][0x2d0] ;  /* 0x0000b40002027a20 */ /* 0x000fe40000410000 */
[--C-:B------:R-:W-:Y:S02]  /*f9c0*/  FFMA.FTZ R7, R7, c[0x0][0x2d0], -R148.reuse ;  /* 0x0000b40007077a23 */ /* 0x100fe40000010894 */
[----:B------:R-:W-:Y:S01]  /*f9d0*/  MUFU.EX2 R145, R145 ;  /* 0x0000009100917308 */ /* 0x000fe20000000800 */
[--C-:B------:R-:W-:Y:S09]  /*f9e0*/  FFMA.FTZ R3, R147, c[0x0][0x2d0], -R148.reuse ;  /* 0x0000b40093037a23 */ /* 0x100ff20000010894 */
[----:B------:R-:W1:Y:S10]  /*f9f0*/  MUFU.EX2 R2, R2 ;  /* 0x0000000200027308 */ /* 0x000e740000000800 */
[----:B------:R-:W2:Y:S10]  /*fa00*/  MUFU.EX2 R0, R7 ;  /* 0x0000000700007308 */ /* 0x000eb40000000800 */
[----:B------:R-:W3:Y:S01]  /*fa10*/  MUFU.EX2 R3, R3 ;  /* 0x0000000300037308 */ /* 0x000ee20000000800 */
[C---:B-1----:R-:W-:Y:S02]  /*fa20*/  FFMA.FTZ R105, R2.reuse, R193, R145 ;  /* 0x000000c102697223 */ /* 0x042fe40000010091 */
[C---:B------:R-:W-:Y:S02]  /*fa30*/  FMUL.FTZ R38, R2.reuse, R114 ;  /* 0x0000007202267220 */ /* 0x040fe40000410000 */
[C---:B------:R-:W-:Y:S02]  /*fa40*/  FMUL.FTZ R39, R2.reuse, R115 ;  /* 0x0000007302277220 */ /* 0x040fe40000410000 */
[C---:B------:R-:W-:Y:S02]  /*fa50*/  FMUL.FTZ R14, R2.reuse, R138 ;  /* 0x0000008a020e7220 */ /* 0x040fe40000410000 */
[----:B------:R-:W-:Y:S01]  /*fa60*/  FMUL.FTZ R15, R2, R139 ;  /* 0x0000008b020f7220 */ /* 0x000fe20000410000 */
[C---:B--2---:R-:W-:Y:S01]  /*fa70*/  F2FP.BF16.PACK_AB R145, R0.reuse, R145 ;  /* 0x000000910091723e */ /* 0x044fe200000010ff */
[----:B------:R-:W-:Y:S01]  /*fa80*/  FADD.FTZ R105, R0, R105 ;  /* 0x0000006900697221 */ /* 0x000fe20000010000 */
[----:B------:R-:W-:Y:S01]  /*fa90*/  IADD3 R0, R178, R168, RZ ;  /* 0x000000a8b2007210 */ /* 0x000fe20007ffe0ff */
[C---:B------:R-:W-:Y:S02]  /*faa0*/  FMUL.FTZ R34, R2.reuse, R118 ;  /* 0x0000007602227220 */ /* 0x040fe40000410000 */
[C---:B------:R-:W-:Y:S02]  /*fab0*/  FMUL.FTZ R35, R2.reuse, R119 ;  /* 0x0000007702237220 */ /* 0x040fe40000410000 */
[----:B------:R-:W1:Y:S01]  /*fac0*/  LDSM.16.MT88.4 R112, [R0] ;  /* 0x000000000070783b */ /* 0x000e620000004200 */
[C---:B------:R-:W-:Y:S02]  /*fad0*/  FMUL.FTZ R6, R2.reuse, R142 ;  /* 0x0000008e02067220 */ /* 0x040fe40000410000 */
[C---:B------:R-:W-:Y:S02]  /*fae0*/  FMUL.FTZ R7, R2.reuse, R143 ;  /* 0x0000008f02077220 */ /* 0x040fe40000410000 */
[C---:B------:R-:W-:Y:S02]  /*faf0*/  FMUL.FTZ R18, R2.reuse, R134 ;  /* 0x0000008602127220 */ /* 0x040fe40000410000 */
[C---:B------:R-:W-:Y:S01]  /*fb00*/  FMUL.FTZ R19, R2.reuse, R135 ;  /* 0x0000008702137220 */ /* 0x040fe20000410000 */
[----:B------:R-:W-:Y:S01]  /*fb10*/  LDSM.16.MT88.4 R116, [R0+0x800] ;  /* 0x000800000074783b */ /* 0x000fe20000004200 */
[C---:B------:R-:W-:Y:S02]  /*fb20*/  FMUL.FTZ R22, R2.reuse, R130 ;  /* 0x0000008202167220 */ /* 0x040fe40000410000 */
[C---:B------:R-:W-:Y:S02]  /*fb30*/  FMUL.FTZ R23, R2.reuse, R131 ;  /* 0x0000008302177220 */ /* 0x040fe40000410000 */
[C---:B------:R-:W-:Y:S02]  /*fb40*/  FMUL.FTZ R26, R2.reuse, R126 ;  /* 0x0000007e021a7220 */ /* 0x040fe40000410000 */
[C---:B------:R-:W-:Y:S01]  /*fb50*/  FMUL.FTZ R27, R2.reuse, R127 ;  /* 0x0000007f021b7220 */ /* 0x040fe20000410000 */
[----:B------:R-:W-:Y:S01]  /*fb60*/  LDSM.16.MT88.4 R136, [R0+0x1800] ;  /* 0x001800000088783b */ /* 0x000fe20000004200 */
        /* <DEDUP_REMOVED lines=35> */
[--C-:B------:R-:W-:Y:S02]  /*fda0*/  FFMA.FTZ R2, R149, c[0x0][0x2d0], -R148.reuse ;  /* 0x0000b40095027a23 */ /* 0x100fe40000010894 */
[----:B---3--:R-:W-:Y:S01]  /*fdb0*/  FADD.FTZ R131, R3, R105 ;  /* 0x0000006903837221 */ /* 0x008fe20000010000 */
[----:B------:R-:W-:Y:S01]  /*fdc0*/  IADD3 R105, R179, R168, RZ ;  /* 0x000000a8b3697210 */ /* 0x000fe20007ffe0ff */
[----:B------:R-:W2:Y:S02]  /*fdd0*/  MUFU.EX2 R123, R2 ;  /* 0x00000002007b7308 */ /* 0x000ea40000000800 */
[----:B--2---:R-:W-:Y:S02]  /*fde0*/  F2FP.BF16.PACK_AB R147, R123, R3 ;  /* 0x000000037b93723e */ /* 0x004fe400000010ff */
[C---:B------:R-:W-:Y:S02]  /*fdf0*/  IADD3 R2, R176.reuse, R0, RZ ;  /* 0x00000000b0027210 */ /* 0x040fe40007ffe0ff */
[----:B------:R-:W-:Y:S03]  /*fe00*/  IADD3 R3, R176, R105, RZ ;  /* 0x00000069b0037210 */ /* 0x000fe60007ffe0ff */
        /* <DEDUP_REMOVED lines=36> */
[----:B------:R1:W-:Y:S01]  /*10050*/  MUFU.EX2 R121, R112 ;  /* 0x0000007000797308 */ /* 0x0003e20000000800 */
[----:B------:R-:W-:Y:S03]  /*10060*/  FADD.FTZ R113, R120, R159 ;  /* 0x0000009f78717221 */ /* 0x000fe60000010000 */
[----:B------:R-:W-:Y:S01]  /*10070*/  F2FP.BF16.PACK_AB R114, R160, R161 ;  /* 0x000000a1a072723e */ /* 0x000fe200000010ff */
[----:B------:R-:W-:Y:S04]  /*10080*/  FADD.FTZ R129, R122, R113 ;  /* 0x000000717a817221 */ /* 0x000fe80000010000 */
[--C-:B-1----:R-:W-:Y:S04]  /*10090*/  FFMA.FTZ R112, R151, c[0x0][0x2d0], -R148.reuse ;  /* 0x0000b40097707a23 */ /* 0x102fe80000010894 */
[----:B------:R1:W2:Y:S02]  /*100a0*/  MUFU.EX2 R128, R112 ;  /* 0x0000007000807308 */ /* 0x0002a40000000800 */
[--C-:B-1----:R-:W-:Y:S01]  /*100b0*/  FFMA.FTZ R112, R152, c[0x0][0x2d0], -R148.reuse ;  /* 0x0000b40098707a23 */ /* 0x102fe20000010894 */
[----:B--2---:R-:W-:Y:S07]  /*100c0*/  F2FP.BF16.PACK_AB R113, R128, R121 ;  /* 0x000000798071723e */ /* 0x004fee00000010ff */
[----:B------:R-:W-:Y:S10]  /*100d0*/  MUFU.EX2 R152, R184 ;  /* 0x000000b800987308 */ /* 0x000ff40000000800 */
[----:B------:R1:W-:Y:S02]  /*100e0*/  MUFU.EX2 R124, R112 ;  /* 0x00000070007c7308 */ /* 0x0003e40000000800 */
[--C-:B-1----:R-:W-:Y:S08]  /*100f0*/  FFMA.FTZ R112, R153, c[0x0][0x2d0], -R148.reuse ;  /* 0x0000b40099707a23 */ /* 0x102ff00000010894 */
[----:B------:R1:W2:Y:S02]  /*10100*/  MUFU.EX2 R130, R112 ;  /* 0x0000007000827308 */ /* 0x0002a40000000800 */
[----:B-1----:R-:W-:Y:S01]  /*10110*/  F2FP.BF16.PACK_AB R112, R122, R120 ;  /* 0x000000787a70723e */ /* 0x002fe200000010ff */
[--C-:B------:R-:W-:Y:S01]  /*10120*/  FFMA.FTZ R120, R154, c[0x0][0x2d0], -R148.reuse ;  /* 0x0000b4009a787a23 */ /* 0x100fe20000010894 */
[----:B--2---:R-:W-:Y:S06]  /*10130*/  F2FP.BF16.PACK_AB R115, R130, R124 ;  /* 0x0000007c8273723e */ /* 0x004fec00000010ff */
[----:B------:R-:W-:Y:S01]  /*10140*/  MUFU.EX2 R154, R191 ;  /* 0x000000bf009a7308 */ /* 0x000fe20000000800 */
[C---:B------:R-:W-:Y:S09]  /*10150*/  HMMA.16816.F32.BF16 R4, R112.reuse, R116, R4 ;  /* 0x000000747004723c */ /* 0x040ff20000041804 */
[----:B------:R1:W-:Y:S01]  /*10160*/  MUFU.EX2 R125, R120 ;  /* 0x00000078007d7308 */ /* 0x0003e20000000800 */
[C---:B------:R-:W-:Y:S01]  /*10170*/  HMMA.16816.F32.BF16 R12, R112.reuse, R118, R12 ;  /* 0x00000076700c723c */ /* 0x040fe2000004180c */
[----:B------:R-:W2:Y:S02]  /*10180*/  LDSM.16.MT88.4 R116, [R2+0x800] ;  /* 0x000800000274783b */ /* 0x000ea40000004200 */
[--C-:B-1----:R-:W-:Y:S06]  /*10190*/  FFMA.FTZ R120, R155, c[0x0][0x2d0], -R148.reuse ;  /* 0x0000b4009b787a23 */ /* 0x102fec0000010894 */
[----:B------:R-:W1:Y:S10]  /*101a0*/  MUFU.EX2 R155, R190 ;  /* 0x000000be009b7308 */ /* 0x000e740000000800 */
[----:B------:R-:W3:Y:S01]  /*101b0*/  MUFU.EX2 R127, R120 ;  /* 0x00000078007f7308 */ /* 0x000ee20000000800 */
[C---:B--2---:R-:W-:Y:S03]  /*101c0*/  HMMA.16816.F32.BF16 R16, R112.reuse, R116, R16 ;  /* 0x000000747010723c */ /* 0x044fe60000041810 */
[----:B-1----:R-:W-:Y:S05]  /*101d0*/  F2FP.BF16.PACK_AB R144, R155, R154 ;  /* 0x0000009a9b90723e */ /* 0x002fea00000010ff */
        /* <DEDUP_REMOVED lines=32> */
[----:B------:R-:W-:Y:S06]  /*103e0*/  MUFU.EX2 R157, R189 ;  /* 0x000000bd009d7308 */ /* 0x000fec0000000800 */
[----:B------:R-:W-:Y:S01]  /*103f0*/  FFMA.FTZ R112, R158, c[0x0][0x2d0], -R148 ;  /* 0x0000b4009e707a23 */ /* 0x000fe20000010894 */
[----:B------:R-:W-:Y:S01]  /*10400*/  F2FP.BF16.PACK_AB R114, R167, R152 ;  /* 0x00000098a772723e */ /* 0x000fe200000010ff */
[----:B------:R-:W-:Y:S02]  /*10410*/  FADD.FTZ R113, R161, R129 ;  /* 0x00000081a1717221 */ /* 0x000fe40000010000 */
[----:B------:R1:W-:Y:S02]  /*10420*/  MUFU.EX2 R126, R116 ;  /* 0x00000074007e7308 */ /* 0x0003e40000000800 */
[----:B------:R-:W-:Y:S01]  /*10430*/  FADD.FTZ R129, R160, R113 ;  /* 0x00000071a0817221 */ /* 0x000fe20000010000 */
[----:B---3--:R-:W-:Y:S07]  /*10440*/  F2FP.BF16.PACK_AB R113, R127, R125 ;  /* 0x0000007d7f71723e */ /* 0x008fee00000010ff */
[----:B------:R2:W3:Y:S10]  /*10450*/  MUFU.EX2 R153, R112 ;  /* 0x0000007000997308 */ /* 0x0004f40000000800 */
[----:B------:R-:W4:Y:S01]  /*10460*/  MUFU.EX2 R158, R188 ;  /* 0x000000bc009e7308 */ /* 0x000f220000000800 */
[----:B-1----:R-:W1:Y:S01]  /*10470*/  LDSM.16.MT88.4 R116, [R0+0x1000] ;  /* 0x001000000074783b */ /* 0x002e620000004200 */
[----:B--2---:R-:W-:Y:S01]  /*10480*/  FADD.FTZ R112, R123, R131 ;  /* 0x000000837b707221 */ /* 0x004fe20000010000 */
[----:B---3--:R-:W-:Y:S03]  /*10490*/  F2FP.BF16.PACK_AB R115, R153, R126 ;  /* 0x0000007e9973723e */ /* 0x008fe600000010ff */
[----:B------:R-:W-:Y:S03]  /*104a0*/  FADD.FTZ R112, R121, R112 ;  /* 0x0000007079707221 */ /* 0x000fe60000010000 */
[----:B------:R-:W2:Y:S01]  /*104b0*/  LDSM.16.MT88.4 R120, [R2+0x1000] ;  /* 0x001000000278783b */ /* 0x000ea20000004200 */
[----:B------:R-:W-:Y:S01]  /*104c0*/  FADD.FTZ R112, R128, R112 ;  /* 0x0000007080707221 */ /* 0x000fe20000010000 */
[----:B----4-:R-:W-:Y:S03]  /*104d0*/  F2FP.BF16.PACK_AB R146, R158, R157 ;  /* 0x0000009d9e92723e */ /* 0x010fe600000010ff */
        /* <DEDUP_REMOVED lines=8> */
[C---:B--2---:R-:W-:Y:S04]  /*10560*/  HMMA.16816.F32.BF16 R16, R112.reuse, R120, R16 ;  /* 0x000000787010723c */ /* 0x044fe80000041810 */
[----:B------:R-:W-:Y:S04]  /*10570*/  FADD.FTZ R124, R133, R124 ;  /* 0x0000007c857c7221 */ /* 0x000fe80000010000 */
[C---:B------:R-:W-:Y:S01]  /*10580*/  HMMA.16816.F32.BF16 R20, R112.reuse, R122, R20 ;  /* 0x0000007a7014723c */ /* 0x040fe20000041814 */
[----:B------:R-:W2:Y:S03]  /*10590*/  LDSM.16.MT88.4 R120, [R3+0x1000] ;  /* 0x001000000378783b */ /* 0x000ea60000004200 */
[----:B------:R-:W-:Y:S04]  /*105a0*/  FADD.FTZ R152, R152, R124 ;  /* 0x0000007c98987221 */ /* 0x000fe80000010000 */
        /* <DEDUP_REMOVED lines=30> */
[C---:B--2---:R-:W-:Y:S08]  /*10790*/  HMMA.16816.F32.BF16 R96, R112.reuse, R120, R96 ;  /* 0x000000787060723c */ /* 0x044ff00000041860 */
[----:B------:R-:W-:Y:S01]  /*107a0*/  HMMA.16816.F32.BF16 R100, R112, R122, R100 ;  /* 0x0000007a7064723c */ /* 0x000fe20000041864 */
[----:B------:R-:W-:Y:S03]  /*107b0*/  LDSM.16.MT88.4 R112, [R3+0x1800] ;  /* 0x001800000370783b */ /* 0x000fe60000004200 */
[--C-:B-1----:R-:W-:Y:S01]  /*107c0*/  FFMA.FTZ R116, R164, c[0x0][0x2d0], -R148.reuse ;  /* 0x0000b400a4747a23 */ /* 0x102fe20000010894 */
[----:B---3--:R-:W-:Y:S01]  /*107d0*/  F2FP.BF16.PACK_AB R145, R150, R151 ;  /* 0x000000979691723e */ /* 0x008fe200000010ff */
[----:B------:R-:W-:Y:S02]  /*107e0*/  FFMA.FTZ R148, R104, c[0x0][0x2d0], -R148 ;  /* 0x0000b40068947a23 */ /* 0x000fe40000010894 */
[----:B------:R1:W-:Y:S01]  /*107f0*/  MUFU.EX2 R149, R116 ;  /* 0x0000007400957308 */ /* 0x0003e20000000800 */
[----:B------:R-:W-:Y:S04]  /*10800*/  FADD.FTZ R104, R125, R117 ;  /* 0x000000757d687221 */ /* 0x000fe80000010000 */
[----:B------:R-:W-:Y:S04]  /*10810*/  FADD.FTZ R104, R127, R104 ;  /* 0x000000687f687221 */ /* 0x000fe80000010000 */
[----:B------:R-:W-:Y:S01]  /*10820*/  FADD.FTZ R104, R126, R104 ;  /* 0x000000687e687221 */ /* 0x000fe20000010000 */
        /* <DEDUP_REMOVED lines=10> */
[----:B------:R5:W-:Y:S07]  /*108d0*/  LDSM.16.MT88.4 R20, [R2+0x5800] ;  /* 0x005800000214783b */ /* 0x000bee0000004200 */
[C---:B-1----:R-:W-:Y:S01]  /*108e0*/  HMMA.16816.F32.BF16 R124, R144.reuse, R116, R24 ;  /* 0x00000074907c723c */ /* 0x042fe20000041818 */
[----:B------:R-:W-:Y:S07]  /*108f0*/  LDSM.16.MT88.4 R24, [R105+0x5800] ;  /* 0x005800006918783b */ /* 0x000fee0000004200 */
[C---:B------:R-:W-:Y:S08]  /*10900*/  HMMA.16816.F32.BF16 R120, R144.reuse, R118, R28 ;  /* 0x000000769078723c */ /* 0x040ff0000004181c */
[C---:B------:R-:W-:Y:S04]  /*10910*/  HMMA.16816.F32.BF16 R116, R144.reuse, R112, R32 ;  /* 0x000000709074723c */ /* 0x040fe80000041820 */
[----:B-----5:R-:W-:Y:S04]  /*10920*/  FADD.FTZ R2, R167, R152 ;  /* 0x00000098a7027221 */ /* 0x020fe80000010000 */
[C---:B------:R-:W-:Y:S04]  /*10930*/  HMMA.16816.F32.BF16 R112, R144.reuse, R114, R36 ;  /* 0x000000729070723c */ /* 0x040fe80000041824 */
[----:B------:R-:W-:Y:S04]  /*10940*/  FADD.FTZ R2, R154, R2 ;  /* 0x000000029a027221 */ /* 0x000fe80000010000 */
        /* <DEDUP_REMOVED lines=31> */
[----:B------:R-:W-:Y:S01]  /*10b40*/  IMAD.MOV.U32 R181, RZ, RZ, RZ ;  /* 0x000000ffffb57224 */ /* 0x000fe200078e00ff */
[----:B------:R-:W-:Y:S01]  /*10b50*/  ISETP.NE.AND P0, PT, R245, c[0x0][0x2b8], PT ;  /* 0x0000ae00f5007a0c */ /* 0x000fe20003f05270 */
[----:B------:R-:W-:Y:S01]  /*10b60*/  IMAD R6, R183, 0x3000, R224 ;  /* 0x00003000b7067824 */ /* 0x000fe200078e02e0 */
[----:B------:R-:W-:Y:S04]  /*10b70*/  IADD3 R2, R196, R156, R218 ;  /* 0x0000009cc4027210 */ /* 0x000fe80007ffe0da */
[----:B------:R-:W-:Y:S05]  /*10b80*/  IADD3 R2, R2, -0x80, RZ ;  /* 0xffffff8002027810 */ /* 0x000fea0007ffe0ff */
        /* <DEDUP_REMOVED lines=19> */
[----:B------:R-:W-:Y:S01]  /*10cc0*/  IMAD R4, R181, c[0x0][0x1f4], R4 ;  /* 0x00007d00b5047a24 */ /* 0x000fe200078e0204 */
[C---:B------:R-:W-:Y:S04]  /*10cd0*/  LEA R18, P0, R0.reuse, c[0x0][0x1c8], 0x1 ;  /* 0x0000720000127a11 */ /* 0x040fe800078008ff */
[----:B------:R-:W-:Y:S04]  /*10ce0*/  IADD3.X R5, R219, R3, R4, P1, !PT ;  /* 0x00000003db057210 */ /* 0x000fe80000ffe404 */
[----:B------:R-:W-:Y:S01]  /*10cf0*/  LEA.HI.X R5, R0, c[0x0][0x1cc], R5, 0x1, P0 ;  /* 0x0000730000057a11 */ /* 0x000fe200000f0c05 */
[----:B------:R-:W-:-:S05]  /*10d00*/  BRA.DIV ~URZ, `(.L_x_2359) ;  /* 0x0000d1527f007947 */ /* 0x000fca000b800000 */
[----:B------:R1:W2:Y:S02]  /*10d10*/  SHFL.IDX PT, R4, R5, RZ, 0x181f ;  /* 0x00181fff05047589 */ /* 0x0002a400000e0000 */
.L_x_2476:
[----:B------:R-:W-:-:S05]  /*10d20*/  BRA.DIV ~URZ, `(.L_x_2360) ;  /* 0x0000d1b27f007947 */ /* 0x000fca000b800000 */
[----:B------:R-:W3:Y:S01]  /*10d30*/  SHFL.IDX PT, R2, R18, RZ, 0x181f ;  /* 0x00181fff12027589 */ /* 0x000ee200000e0000 */
[----:B------:R-:W-:Y:S01]  /*10d40*/  IMAD.SHL.U32 R20, R187, 0x2, RZ ;  /* 0x00000002bb147824 */ /* 0x000fe200078e00ff */
[----:B------:R-:W-:Y:S01]  /*10d50*/  SHF.R.S32.HI R3, RZ, 0x1f, R187 ;  /* 0x0000001fff037819 */ /* 0x000fe200000114bb */
[C---:B------:R-:W-:Y:S01]  /*10d60*/  IMAD.SHL.U32 R15, R195.reuse, 0x2, RZ ;  /* 0x00000002c30f7824 */ /* 0x040fe200078e00ff */
[----:B------:R-:W-:Y:S01]  /*10d70*/  SHF.L.U64.HI R19, R195, 0x1, R206 ;  /* 0x00000001c3137819 */ /* 0x000fe200000102ce */
[----:B------:R-:W-:Y:S01]  /*10d80*/  IMAD.SHL.U32 R0, R6, 0x2, RZ ;  /* 0x0000000206007824 */ /* 0x000fe200078e00ff */
[----:B------:R-:W-:Y:S01]  /*10d90*/  SHF.L.U64.HI R21, R187, 0x1, R3 ;  /* 0x00000001bb157819 */ /* 0x000fe20000010203 */
[C---:B------:R-:W-:Y:S01]  /*10da0*/  IMAD.SHL.U32 R17, R194.reuse, 0x2, RZ ;  /* 0x00000002c2117824 */ /* 0x040fe200078e00ff */
[----:B------:R-:W-:Y:S02]  /*10db0*/  SHF.L.U64.HI R16, R194, 0x1, R205 ;  /* 0x00000001c2107819 */ /* 0x000fe400000102cd */
[----:B------:R-:W-:Y:S02]  /*10dc0*/  SEL R3, RZ, 0x10, P6 ;  /* 0x00000010ff037807 */ /* 0x000fe40003000000 */
[----:B------:R-:W-:Y:S02]  /*10dd0*/  SEL R14, RZ, 0x10, P4 ;  /* 0x00000010ff0e7807 */ /* 0x000fe40002000000 */
[----:B---3--:R-:W-:Y:S05]  /*10de0*/  IADD3 R12, P0, R2, R20, RZ ;  /* 0x00000014020c7210 */ /* 0x008fea0007f1e0ff */
[----:B--2---:R-:W-:Y:S01]  /*10df0*/  IMAD.X R13, R4, 0x1, R21, P0 ;  /* 0x00000001040d7824 */ /* 0x004fe200000e0615 */
[----:B------:R-:W-:Y:S04]  /*10e00*/  IADD3 R6, P0, R2, R15, RZ ;  /* 0x0000000f02067210 */ /* 0x000fe80007f1e0ff */
[----:B------:R-:W-:Y:S01]  /*10e10*/  @!PT LDS RZ, [RZ] ;  /* 0x00000000fffff984 */ /* 0x000fe20000000800 */
[----:B------:R-:W-:Y:S01]  /*10e20*/  @!PT LDS RZ, [RZ] ;  /* 0x00000000fffff984 */ /* 0x000fe20000000800 */
[----:B------:R2:W-:Y:S01]  /*10e30*/  LDGSTS.E.BYPASS.LTC128B.128 [R0+0xc100], [R12.64], !P5 ;  /* 0x0c1000000c007fae */ /* 0x0005e2000e901d4a */
[----:B------:R-:W-:Y:S05]  /*10e40*/  IMAD.X R7, R4, 0x1, R19, P0 ;  /* 0x0000000104077824 */ /* 0x000fea00000e0613 */
[----:B------:R3:W-:Y:S02]  /*10e50*/  LDGSTS.E.BYPASS.LTC128B.128 [R0+0xe100], [R6.64], !P4 ;  /* 0x0e10000006007fae */ /* 0x0007e4000e101d4a */
[----:B---3--:R-:W-:Y:S02]  /*10e60*/  IADD3 R6, P0, R2, R17, RZ ;  /* 0x0000001102067210 */ /* 0x008fe40007f1e0ff */
[----:B------:R-:W3:Y:S03]  /*10e70*/  SHFL.IDX PT, R2, R18, 0x1, 0x181f ;  /* 0x00381f0012027f89 */ /* 0x000ee600000e0000 */
[----:B------:R-:W-:Y:S02]  /*10e80*/  IMAD.X R7, R4, 0x1, R16, P0 ;  /* 0x0000000104077824 */ /* 0x000fe400000e0610 */
[----:B------:R4:W1:Y:S04]  /*10e90*/  SHFL.IDX PT, R4, R5, 0x1, 0x181f ;  /* 0x00381f0005047f89 */ /* 0x00086800000e0000 */
[----:B------:R2:W-:Y:S01]  /*10ea0*/  LDGSTS.E.BYPASS.LTC128B.128 [R0+0x10100], [R6.64], !P6 ;  /* 0x1010000006007fae */ /* 0x0005e2000f101d4a */
[----:B-1--4-:R-:W-:Y:S03]  /*10eb0*/  IMAD.MOV.U32 R5, RZ, RZ, R3 ;  /* 0x000000ffff057224 */ /* 0x012fe600078e0003 */
.L_x_2477:
[----:B--23--:R-:W-:Y:S02]  /*10ec0*/  IADD3 R12, -R14, 0x10, RZ ;  /* 0x000000100e0c7810 */ /* 0x00cfe40007ffe1ff */
[C---:B------:R-:W-:Y:S02]  /*10ed0*/  IADD3 R6, -R5.reuse, 0x10, RZ ;  /* 0x0000001005067810 */ /* 0x040fe40007ffe1ff */
[----:B------:R-:W-:Y:S02]  /*10ee0*/  LOP3.LUT R12, R12, 0xf, RZ, 0xc0, !PT ;  /* 0x0000000f0c0c7812 */ /* 0x000fe400078ec0ff */
[----:B------:R-:W-:Y:S02]  /*10ef0*/  LOP3.LUT R6, R6, 0xf, RZ, 0xc0, !PT ;  /* 0x0000000f06067812 */ /* 0x000fe400078ec0ff */
[----:B------:R-:W-:Y:S04]  /*10f00*/  IADD3 R12, P1, P0, R12, R2, R15 ;  /* 0x000000020c0c7210 */ /* 0x000fe8000783e00f */
[----:B------:R-:W-:Y:S02]  /*10f10*/  IADD3.X R13, RZ, R4, R19, P1, P0 ;  /* 0x00000004ff0d7210 */ /* 0x000fe40000fe0413 */
[----:B------:R-:W-:Y:S04]  /*10f20*/  IADD3 R6, P1, P0, R6, R2, R17 ;  /* 0x0000000206067210 */ /* 0x000fe8000783e011 */
[----:B------:R-:W-:Y:S02]  /*10f30*/  IADD3.X R7, RZ, R4, R16, P1, P0 ;  /* 0x00000004ff077210 */ /* 0x000fe40000fe0410 */
[----:B------:R-:W-:Y:S02]  /*10f40*/  IADD3 R2, P0, R2, R20, RZ ;  /* 0x0000001402027210 */ /* 0x000fe40007f1e0ff */
[----:B------:R-:W-:Y:S03]  /*10f50*/  ISETP.NE.U32.AND P1, PT, R14, RZ, PT ;  /* 0x000000ff0e00720c */ /* 0x000fe60003f25070 */
[----:B------:R-:W-:Y:S01]  /*10f60*/  IMAD.X R3, R4, 0x1, R21, P0 ;  /* 0x0000000104037824 */ /* 0x000fe200000e0615 */
[----:B------:R-:W-:Y:S04]  /*10f70*/  ISETP.NE.U32.AND P0, PT, R5, RZ, PT ;  /* 0x000000ff0500720c */ /* 0x000fe80003f05070 */
[----:B------:R-:W-:Y:S01]  /*10f80*/  @!PT LDS RZ, [RZ] ;  /* 0x00000000fffff984 */ /* 0x000fe20000000800 */
[----:B------:R-:W-:Y:S01]  /*10f90*/  @!PT LDS RZ, [RZ] ;  /* 0x00000000fffff984 */ /* 0x000fe20000000800 */
[----:B------:R-:W-:Y:S01]  /*10fa0*/  @!PT LDS RZ, [RZ] ;  /* 0x00000000fffff984 */ /* 0x000fe20000000800 */
[----:B------:R1:W-:Y:S05]  /*10fb0*/  LDGSTS.E.BYPASS.LTC128B.128 [R0+0xd100], [R2.64], !P5 ;  /* 0x0d10000002007fae */ /* 0x0003ea000e901d4a */
[----:B------:R1:W-:Y:S04]  /*10fc0*/  LDGSTS.E.BYPASS.LTC128B.128.ZFILL [R0+0xf100], [R12.64], P1 ;  /* 0x0f1000000c007fae */ /* 0x0003e80008941d4a */
[----:B------:R1:W-:Y:S02]  /*10fd0*/  LDGSTS.E.BYPASS.LTC128B.128.ZFILL [R0+0x11100], [R6.64], P0 ;  /* 0x1110000006007fae */ /* 0x0003e40008141d4a */
.L_x_2358:
[----:B------:R-:W-:Y:S05]  /*10fe0*/  BSYNC B0 ;  /* 0x0000000000007941 */ /* 0x000fea0003800000 */
.L_x_2357:
[C---:B------:R-:W-:Y:S01]  /*10ff0*/  ISETP.GT.AND P0, PT, R180.reuse, R207, PT ;  /* 0x000000cfb400720c */ /* 0x040fe20003f04270 */
        /* <DEDUP_REMOVED lines=8> */
[----:B------:R-:W-:-:S05]  /*11080*/  @P0 BRA `(.L_x_2361) ;  /* 0xffffc74000000947 */ /* 0x000fca000383ffff */
[----:B------:R-:W2:Y:S01]  /*11090*/  LDL R4, [R1+0x4] ;  /* 0x0000040001047983 */ /* 0x000ea20000100800 */
[----:B------:R-:W-:Y:S01]  /*110a0*/  IMAD.MOV.U32 R105, RZ, RZ, R8 ;  /* 0x000000ffff697224 */ /* 0x000fe200078e0008 */
[----:B------:R-:W-:Y:S01]  /*110b0*/  MOV R180, R0 ;  /* 0x0000000000b47202 */ /* 0x000fe20000000f00 */
[----:B------:R-:W-:Y:S01]  /*110c0*/  IMAD.MOV.U32 R104, RZ, RZ, R9 ;  /* 0x000000ffff687224 */ /* 0x000fe200078e0009 */
[----:B--2---:R-:W-:-:S02]  /*110d0*/  SHF.L.U32 R4, R4, 0x7, RZ ;  /* 0x0000000704047819 */ /* 0x004fc400000006ff */
.L_x_2344:
[----:B------:R-:W2:Y:S04]  /*110e0*/  LDL R2, [R1+0x64] ;  /* 0x0000640001027983 */ /* 0x000ea80000100800 */
[----:B------:R-:W3:Y:S01]  /*110f0*/  LDL R3, [R1+0x58] ;  /* 0x0000580001037983 */ /* 0x000ee20000100800 */
[----:B------:R-:W-:Y:S01]  /*11100*/  IMAD.MOV.U32 R0, RZ, RZ, 0x1 ;  /* 0x00000001ff007424 */ /* 0x000fe200078e00ff */
[----:B------:R-:W-:Y:S01]  /*11110*/  IADD3 R4, R4, 0x7f, RZ ;  /* 0x0000007f04047810 */ /* 0x000fe20007ffe0ff */
[----:B------:R-:W-:-:S03]  /*11120*/  IMAD.MOV.U32 R5, RZ, RZ, c[0x0][0x32c] ;  /* 0x0000cb00ff057624 */ /* 0x000fc600078e00ff */
[----:B------:R-:W-:-:S13]  /*11130*/  ISETP.NE.AND P0, PT, R0, c[0x0][0x2c4], PT ;  /* 0x0000b10000007a0c */ /* 0x000fda0003f05270 */
[----:B------:R-:W-:-:S05]  /*11140*/  @P0 IMAD.HI.U32 R0, R4, c[0x0][0x2c8], RZ ;  /* 0x0000b20004000a27 */ /* 0x000fca00078e00ff */
[----:B------:R-:W-:Y:S02]  /*11150*/  @P0 SHF.R.U32.HI R4, RZ, c[0x0][0x2cc], R0 ;  /* 0x0000b300ff040a19 */ /* 0x000fe40000011600 */
[----:B------:R-:W-:Y:S02]  /*11160*/  ISETP.GE.AND P0, PT, R5, 0x1, PT ;  /* 0x000000010500780c */ /* 0x000fe40003f06270 */
[----:B--2---:R-:W-:-:S05]  /*11170*/  IADD3 R4, R4, 0x1, R2 ;  /* 0x0000000104047810 */ /* 0x004fca0007ffe002 */
[----:B---3--:R-:W-:-:S05]  /*11180*/  IMAD.IADD R3, R4, 0x1, -R3 ;  /* 0x0000000104037824 */ /* 0x008fca00078e0a03 */
[----:B------:R-:W-:Y:S01]  /*11190*/  IADD3 R2, R3, -c[0x0][0x324], RZ ;  /* 0x8000c90003027a10 */ /* 0x000fe20007ffe0ff */
[----:B------:R-:W-:Y:S05]  /*111a0*/  @!P0 BRA `(.L_x_2362) ;  /* 0x0000010000008947 */ /* 0x000fea0003800000 */
[----:B------:R-:W-:Y:S01]  /*111b0*/  MOV R0, R3 ;  /* 0x0000000300007202 */ /* 0x000fe20000000f00 */
[----:B------:R-:W-:Y:S03]  /*111c0*/  BSSY B0, `(.L_x_2363) ;  /* 0x000000c000007945 */ /* 0x000fe60003800000 */
[----:B------:R-:W-:-:S13]  /*111d0*/  ISETP.GT.AND P0, PT, R0, -0x1, PT ;  /* 0xffffffff0000780c */ /* 0x000fda0003f04270 */
[----:B------:R-:W-:Y:S05]  /*111e0*/  @P0 BRA `(.L_x_2364) ;  /* 0x0000006000000947 */ /* 0x000fea0003800000 */
[----:B------:R-:W-:Y:S02]  /*111f0*/  ISETP.NE.AND P0, PT, R5, 0x1, PT ;  /* 0x000000010500780c */ /* 0x000fe40003f05270 */
[----:B------:R-:W-:-:S11]  /*11200*/  LOP3.LUT R0, RZ, R0, RZ, 0x33, !PT ;  /* 0x00000000ff007212 */ /* 0x000fd600078e33ff */
[----:B------:R-:W-:-:S05]  /*11210*/  @P0 IMAD.HI.U32 R3, R0, c[0x0][0x330], RZ ;  /* 0x0000cc0000030a27 */ /* 0x000fca00078e00ff */
[----:B------:R-:W-:-:S04]  /*11220*/  @P0 SHF.R.U32.HI R0, RZ, c[0x0][0x334], R3 ;  /* 0x0000cd00ff000a19 */ /* 0x000fc80000011603 */
[----:B------:R-:W-:Y:S01]  /*11230*/  LOP3.LUT R0, RZ, R0, RZ, 0x33, !PT ;  /* 0x00000000ff007212 */ /* 0x000fe200078e33ff */
[----:B------:R-:W-:Y:S05]  /*11240*/  BRA `(.L_x_2365) ;  /* 0x0000003000007947 */ /* 0x000fea0003800000 */
.L_x_2364:
[----:B------:R-:W-:-:S13]  /*11250*/  ISETP.NE.AND P0, PT, R5, 0x1, PT ;  /* 0x000000010500780c */ /* 0x000fda0003f05270 */
[----:B------:R-:W-:-:S05]  /*11260*/  @P0 IMAD.HI.U32 R3, R0, c[0x0][0x330], RZ ;  /* 0x0000cc0000030a27 */ /* 0x000fca00078e00ff */
[----:B------:R-:W-:Y:S02]  /*11270*/  @P0 SHF.R.U32.HI R0, RZ, c[0x0][0x334], R3 ;  /* 0x0000cd00ff000a19 */ /* 0x000fe40000011603 */
.L_x_2365:
[----:B------:R-:W-:Y:S05]  /*11280*/  BSYNC B0 ;  /* 0x0000000000007941 */ /* 0x000fea0003800000 */
.L_x_2363:
[----:B------:R-:W-:-:S05]  /*11290*/  IMAD R0, R0, c[0x0][0x32c], RZ ;  /* 0x0000cb0000007a24 */ /* 0x000fca00078e02ff */
[----:B------:R-:W-:-:S04]  /*112a0*/  IMNMX R2, R2, R0, !PT ;  /* 0x0000000002027217 */ /* 0x000fc80007800200 */
.L_x_2362:
        /* <DEDUP_REMOVED lines=11> */
.L_x_2376:
        /* <DEDUP_REMOVED lines=34> */
.L_x_2478:
        /* <DEDUP_REMOVED lines=11> */
[----:B------:R-:W-:Y:S05]  /*11630*/  SEL R3, RZ, 0x10, P6 ;  /* 0x00000010ff037807 */ /* 0x000fea0003000000 */
[----:B------:R-:W-:Y:S01]  /*11640*/  IMAD.MOV.U32 R18, RZ, RZ, R3 ;  /* 0x000000ffff127224 */ /* 0x000fe200078e0003 */
        /* <DEDUP_REMOVED lines=9> */
[----:B------:R3:W4:Y:S03]  /*116e0*/  SHFL.IDX PT, R2, R19, 0x1, 0x181f ;  /* 0x00381f0013027f89 */ /* 0x00072600000e0000 */
[----:B------:R-:W-:Y:S02]  /*116f0*/  IMAD.X R7, R5, 0x1, R27, P0 ;  /* 0x0000000105077824 */ /* 0x000fe400000e061b */
[----:B------:R3:W2:Y:S04]  /*11700*/  SHFL.IDX PT, R5, R16, 0x1, 0x181f ;  /* 0x00381f0010057f89 */ /* 0x0006a800000e0000 */
[----:B------:R5:W-:Y:S02]  /*11710*/  LDGSTS.E.BYPASS.LTC128B.128 [R4+0x4100], [R6.64], !P6 ;  /* 0x0410000006047fae */ /* 0x000be4000f101d4a */
[----:B-----5:R-:W-:Y:S04]  /*11720*/  SEL R6, RZ, 0x10, P4 ;  /* 0x00000010ff067807 */ /* 0x020fe80002000000 */
.L_x_2479:
[----:B--234-:R-:W-:Y:S01]  /*11730*/  ISETP.NE.U32.AND P2, PT, R6, RZ, PT ;  /* 0x000000ff0600720c */ /* 0x01cfe20003f45070 */
        /* <DEDUP_REMOVED lines=19> */
.L_x_2368:
[----:B------:R-:W-:Y:S05]  /*11870*/  BSYNC B0 ;  /* 0x0000000000007941 */ /* 0x000fea0003800000 */
.L_x_2367:
[----:B------:R-:W0:Y:S01]  /*11880*/  LDGDEPBAR ;  /* 0x00000000000079af */ /* 0x000e220000000000 */
[----:B------:R-:W-:Y:S01]  /*11890*/  WARPSYNC 0xffffffff ;  /* 0xffffffff00007948 */ /* 0x000fe20003800000 */
[C---:B--23--:R-:W-:Y:S03]  /*118a0*/  HMMA.16816.F32.BF16 R4, R36.reuse, R12, RZ ;  /* 0x0000000c2404723c */ /* 0x04cfe600000418ff */
[----:B------:R-:W-:Y:S01]  /*118b0*/  ISETP.GE.AND P0, PT, R183, 0x1, PT ;  /* 0x00000001b700780c */ /* 0x000fe20003f06270 */
[C-C-:B------:R-:W-:Y:S01]  /*118c0*/  IMAD.IADD R3, R170.reuse, 0x1, R9.reuse ;  /* 0x00000001aa037824 */ /* 0x140fe200078e0209 */
[C---:B------:R-:W-:Y:S01]  /*118d0*/  IADD3 R2, R171.reuse, R9, R170 ;  /* 0x00000009ab027210 */ /* 0x040fe20007ffe0aa */
[----:B------:R-:W-:Y:S02]  /*118e0*/  IMAD.IADD R105, R170, 0x1, R104 ;  /* 0x00000001aa697824 */ /* 0x000fe400078e0268 */
        /* <DEDUP_REMOVED lines=29> */
[C---:B------:R-:W-:Y:S07]  /*11ac0*/  HMMA.16816.F32.BF16 R32, R144.reuse, R160, R32 ;  /* 0x000000a09020723c */ /* 0x040fee0000041820 */
[----:B------:R-:W-:Y:S01]  /*11ad0*/  IMAD.IADD R160, R171, 0x1, R9 ;  /* 0x00000001aba07824 */ /* 0x000fe200078e0209 */
[----:B------:R-:W-:Y:S01]  /*11ae0*/  HMMA.16816.F32.BF16 R36, R144, R162, R36 ;  /* 0x000000a29024723c */ /* 0x000fe20000041824 */
[----:B------:R-:W2:Y:S07]  /*11af0*/  LDSM.16.M88.4 R144, [R105+0x800] ;  /* 0x000800006990783b */ /* 0x000eae0000000200 */
        /* <DEDUP_REMOVED lines=77> */
[----:B------:R-:W3:Y:S07]  /*11fd0*/  LDSM.16.M88.4 R152, [R160+0x5000] ;  /* 0x00500000a098783b */ /* 0x000eee0000000200 */
        /* <DEDUP_REMOVED lines=71> */
.L_x_2480:
[----:B-12---:R-:W-:Y:S01]  /*12450*/  FMNMX.FTZ R104, R104, R2, !PT ;  /* 0x0000000268687209 */ /* 0x006fe20007810000 */
[----:B------:R-:W-:Y:S04]  /*12460*/  DEPBAR.LE SB0, 0x2 ;  /* 0x000080800000791a */ /* 0x000fe80000000000 */
[----:B------:R-:W1:Y:S01]  /*12470*/  SHFL.BFLY PT, R2, R104, 0x1, 0x1f ;  /* 0x0c201f0068027f89 */ /* 0x000e6200000e0000 */
[----:B------:R-:W-:Y:S07]  /*12480*/  BSSY B0, `(.L_x_2372) ;  /* 0x00001c1000007945 */ /* 0x000fee0003800000 */
[----:B------:R-:W-:Y:S01]  /*12490*/  BAR.SYNC.DEFER_BLOCKING 0x0 ;  /* 0x0000000000007b1d */ /* 0x000fe20000010000 */
[----:B-1----:R-:W-:Y:S05]  /*124a0*/  FMNMX.FTZ R104, R104, R2, !PT ;  /* 0x0000000268687209 */ /* 0x002fea0007810000 */
[C---:B------:R-:W-:Y:S02]  /*124b0*/  FMUL.FTZ R3, R104.reuse, c[0x0][0x2d0] ;  /* 0x0000b40068037a20 */ /* 0x040fe40000410000 */
[----:B------:R-:W-:Y:S02]  /*124c0*/  FADD.FTZ R0, -R104, R0 ;  /* 0x0000000068007221 */ /* 0x000fe40000010100 */
[--C-:B------:R-:W-:Y:S02]  /*124d0*/  FFMA.FTZ R4, R4, c[0x0][0x2d0], -R3.reuse ;  /* 0x0000b40004047a23 */ /* 0x100fe40000010803 */
[----:B------:R-:W-:Y:S02]  /*124e0*/  FMUL.FTZ R0, R0, c[0x0][0x2d0] ;  /* 0x0000b40000007a20 */ /* 0x000fe40000410000 */
        /* <DEDUP_REMOVED lines=18> */
[----:B------:R-:W-:Y:S01]  /*12610*/  MUFU.EX2 R12, R12 ;  /* 0x0000000c000c7308 */ /* 0x000fe20000000800 */
[C---:B-1----:R-:W-:Y:S02]  /*12620*/  FFMA.FTZ R0, R2.reuse, R192, R144 ;  /* 0x000000c002007223 */ /* 0x042fe40000010090 */
[C---:B------:R-:W-:Y:S02]  /*12630*/  FMUL.FTZ R36, R2.reuse, R112 ;  /* 0x0000007002247220 */ /* 0x040fe40000410000 */
[C---:B------:R-:W-:Y:S05]  /*12640*/  FMUL.FTZ R37, R2.reuse, R113 ;  /* 0x0000007102257220 */ /* 0x040fea0000410000 */
[----:B------:R-:W1:Y:S01]  /*12650*/  MUFU.EX2 R13, R13 ;  /* 0x0000000d000d7308 */ /* 0x000e620000000800 */
[C---:B------:R-:W-:Y:S02]  /*12660*/  FMUL.FTZ R20, R2.reuse, R128 ;  /* 0x0000008002147220 */ /* 0x040fe40000410000 */
[C---:B------:R-:W-:Y:S01]  /*12670*/  FMUL.FTZ R21, R2.reuse, R129 ;  /* 0x0000008102157220 */ /* 0x040fe20000410000 */
[C---:B--2---:R-:W-:Y:S01]  /*12680*/  F2FP.BF16.PACK_AB R144, R5.reuse, R144 ;  /* 0x000000900590723e */ /* 0x044fe200000010ff */
[----:B------:R-:W-:Y:S02]  /*12690*/  FADD.FTZ R4, R5, R0 ;  /* 0x0000000005047221 */ /* 0x000fe40000010000 */
[----:B------:R-:W2:Y:S01]  /*126a0*/  SHFL.BFLY PT, R0, R105, 0x2, 0x1f ;  /* 0x0c401f0069007f89 */ /* 0x000ea200000e0000 */
[C---:B------:R-:W-:Y:S02]  /*126b0*/  FMUL.FTZ R5, R2.reuse, R141 ;  /* 0x0000008d02057220 */ /* 0x040fe40000410000 */
[----:B------:R3:W-:Y:S01]  /*126c0*/  MUFU.EX2 R147, R16 ;  /* 0x0000001000937308 */ /* 0x0007e20000000800 */
[C---:B------:R-:W-:Y:S02]  /*126d0*/  FMUL.FTZ R24, R2.reuse, R124 ;  /* 0x0000007c02187220 */ /* 0x040fe40000410000 */
[C---:B------:R-:W-:Y:S02]  /*126e0*/  FMUL.FTZ R25, R2.reuse, R125 ;  /* 0x0000007d02197220 */ /* 0x040fe40000410000 */
[C---:B------:R-:W-:Y:S02]  /*126f0*/  FMUL.FTZ R28, R2.reuse, R120 ;  /* 0x00000078021c7220 */ /* 0x040fe40000410000 */
[C---:B------:R-:W-:Y:S02]  /*12700*/  FMUL.FTZ R29, R2.reuse, R121 ;  /* 0x00000079021d7220 */ /* 0x040fe40000410000 */
[C---:B------:R-:W-:Y:S01]  /*12710*/  FMUL.FTZ R32, R2.reuse, R116 ;  /* 0x0000007402207220 */ /* 0x040fe20000410000 */
        /* <DEDUP_REMOVED lines=8> */
[----:B--2---:R-:W-:Y:S01]  /*127a0*/  FMNMX.FTZ R105, R105, R0, !PT ;  /* 0x0000000069697209 */ /* 0x004fe20007810000 */
[C---:B------:R-:W-:Y:S02]  /*127b0*/  FMUL.FTZ R48, R2.reuse, R48 ;  /* 0x0000003002307220 */ /* 0x040fe40000410000 */
[C---:B---3--:R-:W-:Y:S02]  /*127c0*/  FMUL.FTZ R16, R2.reuse, R132 ;  /* 0x0000008402107220 */ /* 0x048fe40000410000 */
[----:B------:R-:W1:Y:S01]  /*127d0*/  SHFL.BFLY PT, R0, R105, 0x1, 0x1f ;  /* 0x0c201f0069007f89 */ /* 0x000e6200000e0000 */
[C---:B------:R-:W-:Y:S02]  /*127e0*/  FMUL.FTZ R49, R2.reuse, R49 ;  /* 0x0000003102317220 */ /* 0x040fe40000410000 */
[C---:B------:R-:W-:Y:S01]  /*127f0*/  FMUL.FTZ R52, R2.reuse, R52 ;  /* 0x0000003402347220 */ /* 0x040fe20000410000 */
[----:B------:R-:W-:Y:S01]  /*12800*/  MUFU.EX2 R121, R165 ;  /* 0x000000a500797308 */ /* 0x000fe20000000800 */
[C---:B------:R-:W-:Y:S02]  /*12810*/  FMUL.FTZ R53, R2.reuse, R53 ;  /* 0x0000003502357220 */ /* 0x040fe40000410000 */
[C---:B------:R-:W-:Y:S01]  /*12820*/  FMUL.FTZ R56, R2.reuse, R56 ;  /* 0x0000003802387220 */ /* 0x040fe20000410000 */
[----:B----4-:R-:W-:Y:S01]  /*12830*/  F2FP.BF16.PACK_AB R116, R9, R147 ;  /* 0x000000930974723e */ /* 0x010fe200000010ff */
        /* <DEDUP_REMOVED lines=9> */
[----:B-1----:R-:W-:Y:S01]  /*128d0*/  FMNMX.FTZ R105, R105, R0, !PT ;  /* 0x0000000069697209 */ /* 0x002fe20007810000 */
[C---:B------:R-:W-:Y:S01]  /*128e0*/  FMUL.FTZ R72, R2.reuse, R72 ;  /* 0x0000004802487220 */ /* 0x040fe20000410000 */
[----:B------:R-:W-:Y:S01]  /*128f0*/  MUFU.EX2 R124, R162 ;  /* 0x000000a2007c7308 */ /* 0x000fe20000000800 */
[----:B------:R-:W-:Y:S02]  /*12900*/  FMUL.FTZ R73, R2, R73 ;  /* 0x0000004902497220 */ /* 0x000fe40000410000 */
[----:B------:R-:W-:Y:S01]  /*12910*/  FADD.FTZ R0, -R105, R8 ;  /* 0x0000000869007221 */ /* 0x000fe20000010100 */
[----:B------:R-:W-:Y:S01]  /*12920*/  IADD3 R8, R179, R168, RZ ;  /* 0x000000a8b3087210 */ /* 0x000fe20007ffe0ff */
        /* <DEDUP_REMOVED lines=22> */
[----:B------:R-:W-:Y:S01]  /*12a90*/  MUFU.EX2 R7, R7 ;  /* 0x0000000700077308 */ /* 0x000fe20000000800 */
[C---:B------:R-:W-:Y:S02]  /*12aa0*/  FMUL.FTZ R12, R2.reuse, R136 ;  /* 0x00000088020c7220 */ /* 0x040fe40000410000 */
[----:B------:R-:W-:Y:S02]  /*12ab0*/  FADD.FTZ R3, R13, R3 ;  /* 0x000000030d037221 */ /* 0x000fe40000010000 */
        /* <DEDUP_REMOVED lines=18> */
[----:B------:R-:W-:Y:S01]  /*12be0*/  FMUL.FTZ R101, R2, R101 ;  /* 0x0000006502657220 */ /* 0x000fe20000410000 */
[----:B------:R-:W-:Y:S01]  /*12bf0*/  IADD3 R2, R178, R168, RZ ;  /* 0x000000a8b2027210 */ /* 0x000fe20007ffe0ff */
[----:B------:R-:W-:Y:S01]  /*12c00*/  FADD.FTZ R3, R147, R3 ;  /* 0x0000000393037221 */ /* 0x000fe20000010000 */
[----:B-1----:R-:W-:Y:S01]  /*12c10*/  F2FP.BF16.PACK_AB R147, R132, R129 ;  /* 0x000000818493723e */ /* 0x002fe200000010ff */
[----:B------:R-:W-:Y:S01]  /*12c20*/  FMUL.FTZ R38, R0, R114 ;  /* 0x0000007200267220 */ /* 0x000fe20000410000 */
[----:B------:R-:W-:Y:S01]  /*12c30*/  MUFU.EX2 R154, R154 ;  /* 0x0000009a009a7308 */ /* 0x000fe20000000800 */
[----:B------:R-:W1:Y:S01]  /*12c40*/  LDSM.16.MT88.4 R148, [R2] ;  /* 0x000000000294783b */ /* 0x000e620000004200 */
[----:B------:R-:W-:Y:S01]  /*12c50*/  FADD.FTZ R120, R9, R3 ;  /* 0x0000000309787221 */ /* 0x000fe20000010000 */
[----:B------:R-:W-:Y:S01]  /*12c60*/  IADD3 R3, R176, R2, RZ ;  /* 0x00000002b0037210 */ /* 0x000fe20007ffe0ff */
[C---:B------:R-:W-:Y:S02]  /*12c70*/  FMUL.FTZ R39, R0.reuse, R115 ;  /* 0x0000007300277220 */ /* 0x040fe40000410000 */
[C---:B------:R-:W-:Y:S01]  /*12c80*/  FFMA.FTZ R6, R0.reuse, R193, R145 ;  /* 0x000000c100067223 */ /* 0x040fe20000010091 */
[C---:B------:R-:W-:Y:S01]  /*12c90*/  F2FP.BF16.PACK_AB R145, R7.reuse, R145 ;  /* 0x000000910791723e */ /* 0x040fe200000010ff */
[C---:B------:R-:W-:Y:S01]  /*12ca0*/  FMUL.FTZ R14, R0.reuse, R138 ;  /* 0x0000008a000e7220 */ /* 0x040fe20000410000 */
[----:B------:R-:W2:Y:S01]  /*12cb0*/  LDSM.16.MT88.4 R112, [R3] ;  /* 0x000000000370783b */ /* 0x000ea20000004200 */
[----:B------:R-:W-:Y:S01]  /*12cc0*/  FADD.FTZ R128, R7, R6 ;  /* 0x0000000607807221 */ /* 0x000fe20000010000 */
[----:B------:R-:W3:Y:S01]  /*12cd0*/  MUFU.EX2 R155, R155 ;  /* 0x0000009b009b7308 */ /* 0x000ee20000000800 */
[C---:B------:R-:W-:Y:S02]  /*12ce0*/  FMUL.FTZ R6, R0.reuse, R142 ;  /* 0x0000008e00067220 */ /* 0x040fe40000410000 */
[C---:B------:R-:W-:Y:S02]  /*12cf0*/  FMUL.FTZ R7, R0.reuse, R143 ;  /* 0x0000008f00077220 */ /* 0x040fe40000410000 */
[C---:B------:R-:W-:Y:S02]  /*12d00*/  FMUL.FTZ R15, R0.reuse, R139 ;  /* 0x0000008b000f7220 */ /* 0x040fe40000410000 */
        /* <DEDUP_REMOVED lines=10> */
[----:B------:R-:W-:Y:S02]  /*12db0*/  FADD.FTZ R126, R129, R128 ;  /* 0x00000080817e7221 */ /* 0x000fe40000010000 */
[----:B------:R-:W-:Y:S01]  /*12dc0*/  LDSM.16.MT88.4 R128, [R3+0x1800] ;  /* 0x001800000380783b */ /* 0x000fe20000004200 */
[C---:B------:R-:W-:Y:S02]  /*12dd0*/  FMUL.FTZ R27, R0.reuse, R127 ;  /* 0x0000007f001b7220 */ /* 0x040fe40000410000 */
[C---:B------:R-:W-:Y:S02]  /*12de0*/  FMUL.FTZ R34, R0.reuse, R118 ;  /* 0x0000007600227220 */ /* 0x040fe40000410000 */
[C---:B------:R-:W-:Y:S01]  /*12df0*/  FMUL.FTZ R35, R0.reuse, R119 ;  /* 0x0000007700237220 */ /* 0x040fe20000410000 */
[C---:B-1----:R-:W-:Y:S01]  /*12e00*/  HMMA.16816.F32.BF16 R4, R144.reuse, R148, R4 ;  /* 0x000000949004723c */ /* 0x042fe20000041804 */
[----:B------:R-:W1:Y:S04]  /*12e10*/  MUFU.EX2 R118, R156 ;  /* 0x0000009c00767308 */ /* 0x000e680000000800 */
[----:B---3--:R-:W-:Y:S01]  /*12e20*/  F2FP.BF16.PACK_AB R119, R155, R154 ;  /* 0x0000009a9b77723e */ /* 0x008fe200000010ff */
[C---:B------:R-:W-:Y:S02]  /*12e30*/  FMUL.FTZ R42, R0.reuse, R42 ;  /* 0x0000002a002a7220 */ /* 0x040fe40000410000 */
[C---:B------:R-:W-:Y:S03]  /*12e40*/  HMMA.16816.F32.BF16 R12, R144.reuse, R150, R12 ;  /* 0x00000096900c723c */ /* 0x040fe6000004180c */
[----:B------:R-:W-:Y:S01]  /*12e50*/  MUFU.EX2 R160, R160 ;  /* 0x000000a000a07308 */ /* 0x000fe20000000800 */
[C---:B------:R-:W-:Y:S02]  /*12e60*/  FMUL.FTZ R43, R0.reuse, R43 ;  /* 0x0000002b002b7220 */ /* 0x040fe40000410000 */
[C---:B------:R-:W-:Y:S02]  /*12e70*/  FMUL.FTZ R46, R0.reuse, R46 ;  /* 0x0000002e002e7220 */ /* 0x040fe40000410000 */
[C---:B--2---:R-:W-:Y:S04]  /*12e80*/  HMMA.16816.F32.BF16 R16, R144.reuse, R112, R16 ;  /* 0x000000709010723c */ /* 0x044fe80000041810 */
[C---:B------:R-:W-:Y:S01]  /*12e90*/  FMUL.FTZ R47, R0.reuse, R47 ;  /* 0x0000002f002f7220 */ /* 0x040fe20000410000 */
[----:B------:R-:W-:Y:S01]  /*12ea0*/  MUFU.EX2 R161, R161 ;  /* 0x000000a100a17308 */ /* 0x000fe20000000800 */
[C---:B------:R-:W-:Y:S02]  /*12eb0*/  FMUL.FTZ R50, R0.reuse, R50 ;  /* 0x0000003200327220 */ /* 0x040fe40000410000 */
[C---:B------:R-:W-:Y:S01]  /*12ec0*/  HMMA.16816.F32.BF16 R20, R144.reuse, R114, R20 ;  /* 0x000000729014723c */ /* 0x040fe20000041814 */
[----:B------:R-:W2:Y:S03]  /*12ed0*/  LDSM.16.MT88.4 R112, [R8] ;  /* 0x000000000870783b */ /* 0x000ea60000004200 */
[C---:B------:R-:W-:Y:S02]  /*12ee0*/  FMUL.FTZ R51, R0.reuse, R51 ;  /* 0x0000003300337220 */ /* 0x040fe40000410000 */
[C---:B------:R-:W-:Y:S01]  /*12ef0*/  FMUL.FTZ R54, R0.reuse, R54 ;  /* 0x0000003600367220 */ /* 0x040fe20000410000 */
[----:B------:R-:W-:Y:S01]  /*12f00*/  MUFU.EX2 R151, R166 ;  /* 0x000000a600977308 */ /* 0x000fe20000000800 */
[C---:B------:R-:W-:Y:S04]  /*12f10*/  FMUL.FTZ R55, R0.reuse, R55 ;  /* 0x0000003700377220 */ /* 0x040fe80000410000 */
        /* <DEDUP_REMOVED lines=18> */
[C---:B--2---:R-:W-:Y:S03]  /*13040*/  HMMA.16816.F32.BF16 R24, R144.reuse, R112, R24 ;  /* 0x000000709018723c */ /* 0x044fe60000041818 */
[C---:B------:R-:W-:Y:S02]  /*13050*/  FMUL.FTZ R87, R0.reuse, R87 ;  /* 0x0000005700577220 */ /* 0x040fe40000410000 */
[C---:B------:R-:W-:Y:S02]  /*13060*/  FMUL.FTZ R90, R0.reuse, R90 ;  /* 0x0000005a005a7220 */ /* 0x040fe40000410000 */
[C---:B------:R-:W-:Y:S01]  /*13070*/  FMUL.FTZ R91, R0.reuse, R91 ;  /* 0x0000005b005b7220 */ /* 0x040fe20000410000 */
[C---:B------:R-:W-:Y:S04]  /*13080*/  HMMA.16816.F32.BF16 R28, R144.reuse, R114, R28 ;  /* 0x00000072901c723c */ /* 0x040fe8000004181c */
[C---:B------:R-:W-:Y:S02]  /*13090*/  FMUL.FTZ R94, R0.reuse, R94 ;  /* 0x0000005e005e7220 */ /* 0x040fe40000410000 */
[C---:B------:R-:W-:Y:S02]  /*130a0*/  FMUL.FTZ R95, R0.reuse, R95 ;  /* 0x0000005f005f7220 */ /* 0x040fe40000410000 */
[C---:B------:R-:W-:Y:S04]  /*130b0*/  FMUL.FTZ R98, R0.reuse, R98 ;  /* 0x0000006200627220 */ /* 0x040fe80000410000 */
[C---:B------:R-:W-:Y:S02]  /*130c0*/  FMUL.FTZ R99, R0.reuse, R99 ;  /* 0x0000006300637220 */ /* 0x040fe40000410000 */
[C---:B------:R-:W-:Y:S02]  /*130d0*/  FMUL.FTZ R102, R0.reuse, R102 ;  /* 0x0000006600667220 */ /* 0x040fe40000410000 */
[----:B------:R-:W-:Y:S01]  /*130e0*/  FMUL.FTZ R103, R0, R103 ;  /* 0x0000006700677220 */ /* 0x000fe20000410000 */
[----:B------:R-:W-:Y:S01]  /*130f0*/  IADD3 R0, R176, R8, RZ ;  /* 0x00000008b0007210 */ /* 0x000fe20007ffe0ff */
[----:B------:R-:W-:Y:S02]  /*13100*/  FADD.FTZ R9, R117, R120 ;  /* 0x0000007875097221 */ /* 0x000fe40000010000 */
[----:B------:R-:W2:Y:S02]  /*13110*/  MUFU.EX2 R120, R164 ;  /* 0x000000a400787308 */ /* 0x000ea40000000800 */
[----:B------:R-:W3:Y:S01]  /*13120*/  LDSM.16.MT88.4 R112, [R0] ;  /* 0x000000000070783b */ /* 0x000ee20000004200 */
[C---:B-1----:R-:W-:Y:S01]  /*13130*/  FADD.FTZ R9, R118.reuse, R9 ;  /* 0x0000000976097221 */ /* 0x042fe20000010000 */
[----:B------:R-:W-:Y:S02]  /*13140*/  F2FP.BF16.PACK_AB R118, R118, R117 ;  /* 0x000000757676723e */ /* 0x000fe400000010ff */
[----:B------:R-:W-:Y:S01]  /*13150*/  F2FP.BF16.PACK_AB R117, R152, R153 ;  /* 0x000000999875723e */ /* 0x000fe200000010ff */
[----:B------:R-:W-:Y:S04]  /*13160*/  FADD.FTZ R9, R121, R9 ;  /* 0x0000000979097221 */ /* 0x000fe80000010000 */
[----:B--2---:R-:W-:Y:S04]  /*13170*/  FADD.FTZ R9, R120, R9 ;  /* 0x0000000978097221 */ /* 0x004fe80000010000 */
[----:B------:R-:W-:Y:S04]  /*13180*/  FADD.FTZ R9, R125, R9 ;  /* 0x000000097d097221 */ /* 0x000fe80000010000 */
[----:B------:R-:W-:Y:S01]  /*13190*/  FADD.FTZ R9, R124, R9 ;  /* 0x000000097c097221 */ /* 0x000fe20000010000 */
        /* <DEDUP_REMOVED lines=27> */
[----:B------:R-:W-:Y:S05]  /*13350*/  MUFU.EX2 R144, R186 ;  /* 0x000000ba00907308 */ /* 0x000fea0000000800 */
[----:B------:R-:W-:Y:S02]  /*13360*/  F2FP.BF16.PACK_AB R145, R150, R151 ;  /* 0x000000979691723e */ /* 0x000fe400000010ff */
[----:B------:R-:W-:Y:S03]  /*13370*/  F2FP.BF16.PACK_AB R147, R148, R149 ;  /* 0x000000959493723e */ /* 0x000fe600000010ff */
[----:B------:R-:W-:Y:S01]  /*13380*/  MUFU.EX2 R146, R188 ;  /* 0x000000bc00927308 */ /* 0x000fe20000000800 */
        /* <DEDUP_REMOVED lines=43> */
[----:B---3--:R-:W-:Y:S04]  /*13640*/  FADD.FTZ R9, R125, R9 ;  /* 0x000000097d097221 */ /* 0x008fe80000010000 */
[C---:B------:R-:W-:Y:S01]  /*13650*/  FADD.FTZ R9, R144.reuse, R9 ;  /* 0x0000000990097221 */ /* 0x040fe20000010000 */
[----:B------:R-:W-:Y:S01]  /*13660*/  F2FP.BF16.PACK_AB R144, R144, R125 ;  /* 0x0000007d9090723e */ /* 0x000fe200000010ff */
[C---:B-1----:R-:W-:Y:S05]  /*13670*/  HMMA.16816.F32.BF16 R4, R112.reuse, R116, R4 ;  /* 0x000000747004723c */ /* 0x042fea0000041804 */
[----:B----4-:R-:W-:Y:S03]  /*13680*/  FADD.FTZ R9, R124, R9 ;  /* 0x000000097c097221 */ /* 0x010fe60000010000 */
[C---:B------:R-:W-:Y:S01]  /*13690*/  HMMA.16816.F32.BF16 R12, R112.reuse, R118, R12 ;  /* 0x00000076700c723c */ /* 0x040fe2000004180c */
[----:B------:R-:W1:Y:S03]  /*136a0*/  LDSM.16.MT88.4 R116, [R8+0x1000] ;  /* 0x001000000874783b */ /* 0x000e660000004200 */
[C---:B------:R-:W-:Y:S01]  /*136b0*/  FADD.FTZ R192, R146.reuse, R9 ;  /* 0x0000000992c07221 */ /* 0x040fe20000010000 */
[----:B------:R-:W-:Y:S03]  /*136c0*/  F2FP.BF16.PACK_AB R146, R146, R124 ;  /* 0x0000007c9292723e */ /* 0x000fe600000010ff */
        /* <DEDUP_REMOVED lines=30> */
[----:B------:R-:W-:Y:S04]  /*138b0*/  FADD.FTZ R116, R153, R116 ;  /* 0x0000007499747221 */ /* 0x000fe80000010000 */
[C---:B--2---:R-:W-:Y:S04]  /*138c0*/  HMMA.16816.F32.BF16 R96, R112.reuse, R120, R96 ;  /* 0x000000787060723c */ /* 0x044fe80000041860 */
[----:B------:R-:W-:Y:S04]  /*138d0*/  FADD.FTZ R116, R152, R116 ;  /* 0x0000007498747221 */ /* 0x000fe80000010000 */
[----:B------:R-:W-:Y:S01]  /*138e0*/  HMMA.16816.F32.BF16 R100, R112, R122, R100 ;  /* 0x0000007a7064723c */ /* 0x000fe20000041864 */
[----:B------:R-:W-:Y:S03]  /*138f0*/  LDSM.16.MT88.4 R112, [R0+0x1800] ;  /* 0x001800000070783b */ /* 0x000fe60000004200 */
[----:B------:R-:W-:Y:S04]  /*13900*/  FADD.FTZ R9, R154, R116 ;  /* 0x000000749a097221 */ /* 0x000fe80000010000 */
[C---:B------:R-:W-:Y:S01]  /*13910*/  HMMA.16816.F32.BF16 R140, R144.reuse, R136, R4 ;  /* 0x00000088908c723c */ /* 0x040fe20000041804 */
[----:B------:R-:W1:Y:S07]  /*13920*/  LDSM.16.MT88.4 R116, [R8+0x1800] ;  /* 0x001800000874783b */ /* 0x000e6e0000004200 */
[C---:B------:R-:W-:Y:S01]  /*13930*/  HMMA.16816.F32.BF16 R136, R144.reuse, R138, R12 ;  /* 0x0000008a9088723c */ /* 0x040fe2000004180c */
[----:B------:R-:W2:Y:S07]  /*13940*/  LDSM.16.MT88.4 R4, [R2+0x3800] ;  /* 0x003800000204783b */ /* 0x000eae0000004200 */
[C---:B------:R-:W-:Y:S01]  /*13950*/  HMMA.16816.F32.BF16 R132, R144.reuse, R128, R16 ;  /* 0x000000809084723c */ /* 0x040fe20000041810 */
[----:B------:R-:W3:Y:S07]  /*13960*/  LDSM.16.MT88.4 R12, [R3+0x3800] ;  /* 0x00380000030c783b */ /* 0x000eee0000004200 */
[C---:B------:R-:W-:Y:S01]  /*13970*/  HMMA.16816.F32.BF16 R128, R144.reuse, R130, R20 ;  /* 0x000000829080723c */ /* 0x040fe20000041814 */
[----:B------:R-:W4:Y:S08]  /*13980*/  LDSM.16.MT88.4 R16, [R8+0x3800] ;  /* 0x003800000810783b */ /* 0x000f300000004200 */
[----:B------:R-:W-:Y:S01]  /*13990*/  LDSM.16.MT88.4 R20, [R3+0x5800] ;  /* 0x005800000314783b */ /* 0x000fe20000004200 */
[C---:B-1----:R-:W-:Y:S07]  /*139a0*/  HMMA.16816.F32.BF16 R124, R144.reuse, R116, R24 ;  /* 0x00000074907c723c */ /* 0x042fee0000041818 */
[----:B------:R-:W-:Y:S01]  /*139b0*/  LDSM.16.MT88.4 R24, [R8+0x5800] ;  /* 0x005800000818783b */ /* 0x000fe20000004200 */
[C---:B------:R-:W-:Y:S08]  /*139c0*/  HMMA.16816.F32.BF16 R120, R144.reuse, R118, R28 ;  /* 0x000000769078723c */ /* 0x040ff0000004181c */
[C---:B------:R-:W-:Y:S08]  /*139d0*/  HMMA.16816.F32.BF16 R116, R144.reuse, R112, R32 ;  /* 0x000000709074723c */ /* 0x040ff00000041820 */
[C---:B------:R-:W-:Y:S08]  /*139e0*/  HMMA.16816.F32.BF16 R112, R144.reuse, R114, R36 ;  /* 0x000000729070723c */ /* 0x040ff00000041824 */
[C---:B--2---:R-:W-:Y:S08]  /*139f0*/  HMMA.16816.F32.BF16 R40, R144.reuse, R4, R40 ;  /* 0x000000049028723c */ /* 0x044ff00000041828 */
[C---:B------:R-:W-:Y:S01]  /*13a00*/  HMMA.16816.F32.BF16 R44, R144.reuse, R6, R44 ;  /* 0x00000006902c723c */ /* 0x040fe2000004182c */
[----:B------:R-:W1:Y:S07]  /*13a10*/  LDSM.16.MT88.4 R4, [R0+0x3800] ;  /* 0x003800000004783b */ /* 0x000e6e0000004200 */
[C---:B---3--:R-:W-:Y:S08]  /*13a20*/  HMMA.16816.F32.BF16 R48, R144.reuse, R12, R48 ;  /* 0x0000000c9030723c */ /* 0x048ff00000041830 */
[C---:B------:R-:W-:Y:S01]  /*13a30*/  HMMA.16816.F32.BF16 R52, R144.reuse, R14, R52 ;  /* 0x0000000e9034723c */ /* 0x040fe20000041834 */
[----:B------:R2:W3:Y:S07]  /*13a40*/  LDSM.16.MT88.4 R12, [R2+0x5800] ;  /* 0x00580000020c783b */ /* 0x0004ee0000004200 */
[C---:B----4-:R-:W-:Y:S08]  /*13a50*/  HMMA.16816.F32.BF16 R56, R144.reuse, R16, R56 ;  /* 0x000000109038723c */ /* 0x050ff00000041838 */
[C---:B------:R-:W-:Y:S01]  /*13a60*/  HMMA.16816.F32.BF16 R60, R144.reuse, R18, R60 ;  /* 0x00000012903c723c */ /* 0x040fe2000004183c */
[----:B------:R4:W5:Y:S03]  /*13a70*/  LDSM.16.MT88.4 R16, [R0+0x5800] ;  /* 0x005800000010783b */ /* 0x0009660000004200 */
[----:B--2---:R-:W-:Y:S04]  /*13a80*/  IADD3 R2, R180, -0x2, RZ ;  /* 0xfffffffeb4027810 */ /* 0x004fe80007ffe0ff */
[C---:B-1----:R-:W-:Y:S03]  /*13a90*/  HMMA.16816.F32.BF16 R64, R144.reuse, R4, R64 ;  /* 0x000000049040723c */ /* 0x042fe60000041840 */
[----:B------:R-:W-:Y:S05]  /*13aa0*/  ISETP.GE.AND P0, PT, R2, R201, PT ;  /* 0x000000c90200720c */ /* 0x000fea0003f06270 */
[C---:B------:R-:W-:Y:S04]  /*13ab0*/  HMMA.16816.F32.BF16 R68, R144.reuse, R6, R68 ;  /* 0x000000069044723c */ /* 0x040fe80000041844 */
[----:B----4-:R-:W-:Y:S04]  /*13ac0*/  FADD.FTZ R0, R155, R9 ;  /* 0x000000099b007221 */ /* 0x010fe80000010000 */
[C---:B---3--:R-:W-:Y:S04]  /*13ad0*/  HMMA.16816.F32.BF16 R72, R144.reuse, R12, R72 ;  /* 0x0000000c9048723c */ /* 0x048fe80000041848 */
        /* <DEDUP_REMOVED lines=16> */
[----:B------:R-:W-:Y:S01]  /*13be0*/  IMAD.MOV.U32 R0, RZ, RZ, c[0x0][0x2b8] ;  /* 0x0000ae00ff007624 */ /* 0x000fe200078e00ff */
[----:B------:R-:W-:Y:S01]  /*13bf0*/  MOV R181, RZ ;  /* 0x000000ff00b57202 */ /* 0x000fe20000000f00 */
[----:B------:R-:W-:Y:S02]  /*13c00*/  IMAD R2, R180, 0x40, R218 ;  /* 0x00000040b4027824 */ /* 0x000fe400078e02da */
[----:B------:R-:W-:Y:S01]  /*13c10*/  IMAD R8, R183, 0x3000, R224 ;  /* 0x00003000b7087824 */ /* 0x000fe200078e02e0 */
[----:B------:R-:W-:Y:S02]  /*13c20*/  ISETP.NE.AND P0, PT, R0, 0x1, PT ;  /* 0x000000010000780c */ /* 0x000fe40003f05270 */
[----:B------:R-:W-:Y:S05]  /*13c30*/  IADD3 R2, R2, -0x80, R196 ;  /* 0xffffff8002027810 */ /* 0x000fea0007ffe0c4 */
        /* <DEDUP_REMOVED lines=13> */
[----:B------:R-:W-:Y:S05]  /*13d10*/  IMAD R0, R182, c[0x0][0x1e4], R0 ;  /* 0x00007900b6007a24 */ /* 0x000fea00078e0200 */
[----:B------:R-:W-:Y:S02]  /*13d20*/  IADD3 R3, R3, R0, RZ ;  /* 0x0000000003037210 */ /* 0x000fe40007ffe0ff */
        /* <DEDUP_REMOVED lines=10> */
.L_x_2481:
[----:B------:R-:W-:-:S05]  /*13dd0*/  BRA.DIV ~URZ, `(.L_x_2375) ;  /* 0x0000a7f27f007947 */ /* 0x000fca000b800000 */
[----:B------:R-:W3:Y:S01]  /*13de0*/  SHFL.IDX PT, R2, R13, RZ, 0x181f ;  /* 0x00181fff0d027589 */ /* 0x000ee200000e0000 */
[----:B------:R-:W-:Y:S01]  /*13df0*/  IMAD.SHL.U32 R9, R187, 0x2, RZ ;  /* 0x00000002bb097824 */ /* 0x000fe200078e00ff */
[----:B------:R-:W-:Y:S01]  /*13e00*/  SHF.R.S32.HI R3, RZ, 0x1f, R187 ;  /* 0x0000001fff037819 */ /* 0x000fe200000114bb */
[----:B------:R-:W-:Y:S01]  /*13e10*/  IMAD.SHL.U32 R0, R8, 0x2, RZ ;  /* 0x0000000208007824 */ /* 0x000fe200078e00ff */
[C---:B------:R-:W-:Y:S01]  /*13e20*/  SHF.L.U64.HI R15, R195.reuse, 0x1, R206 ;  /* 0x00000001c30f7819 */ /* 0x040fe200000102ce */
[----:B------:R-:W-:Y:S01]  /*13e30*/  IMAD.SHL.U32 R16, R195, 0x2, RZ ;  /* 0x00000002c3107824 */ /* 0x000fe200078e00ff */
[----:B------:R-:W-:Y:S01]  /*13e40*/  SHF.L.U64.HI R14, R187, 0x1, R3 ;  /* 0x00000001bb0e7819 */ /* 0x000fe20000010203 */
[C---:B------:R-:W-:Y:S01]  /*13e50*/  IMAD.SHL.U32 R12, R194.reuse, 0x2, RZ ;  /* 0x00000002c20c7824 */ /* 0x040fe200078e00ff */
[----:B------:R-:W-:Y:S02]  /*13e60*/  SHF.L.U64.HI R17, R194, 0x1, R205 ;  /* 0x00000001c2117819 */ /* 0x000fe400000102cd */
[----:B------:R-:W-:Y:S02]  /*13e70*/  SEL R3, RZ, 0x10, P6 ;  /* 0x00000010ff037807 */ /* 0x000fe40003000000 */
[----:B------:R-:W-:Y:S02]  /*13e80*/  SEL R8, RZ, 0x10, P4 ;  /* 0x00000010ff087807 */ /* 0x000fe40002000000 */
[----:B---3--:R-:W-:Y:S05]  /*13e90*/  IADD3 R6, P0, R2, R9, RZ ;  /* 0x0000000902067210 */ /* 0x008fea0007f1e0ff */
        /* <DEDUP_REMOVED lines=10> */
[----:B------:R3:W4:Y:S04]  /*13f40*/  SHFL.IDX PT, R4, R5, 0x1, 0x181f ;  /* 0x00381f0005047f89 */ /* 0x00072800000e0000 */
[----:B------:R1:W-:Y:S02]  /*13f50*/  LDGSTS.E.BYPASS.LTC128B.128 [R0+0x10100], [R6.64], !P6 ;  /* 0x1010000006007fae */ /* 0x0003e4000f101d4a */
[----:B-1-3--:R-:W-:Y:S03]  /*13f60*/  IMAD.MOV.U32 R5, RZ, RZ, R3 ;  /* 0x000000ffff057224 */ /* 0x00afe600078e0003 */
.L_x_2482:
[----:B--2---:R-:W-:Y:S02]  /*13f70*/  IADD3 R6, P0, R2, R9, RZ ;  /* 0x0000000902067210 */ /* 0x004fe40007f1e0ff */
[----:B------:R-:W-:Y:S03]  /*13f80*/  IADD3 R3, -R5, 0x10, RZ ;  /* 0x0000001005037810 */ /* 0x000fe60007ffe1ff */
[----:B----4-:R-:W-:Y:S01]  /*13f90*/  IMAD.X R7, R4, 0x1, R14, P0 ;  /* 0x0000000104077824 */ /* 0x010fe200000e060e */
[----:B------:R-:W-:Y:S04]  /*13fa0*/  LOP3.LUT R3, R3, 0xf, RZ, 0xc0, !PT ;  /* 0x0000000f03037812 */ /* 0x000fe800078ec0ff */
[----:B------:R-:W-:Y:S01]  /*13fb0*/  @!PT LDS RZ, [RZ] ;  /* 0x00000000fffff984 */ /* 0x000fe20000000800 */
[----:B------:R-:W-:Y:S01]  /*13fc0*/  @!PT LDS RZ, [RZ] ;  /* 0x00000000fffff984 */ /* 0x000fe20000000800 */
[----:B------:R-:W-:Y:S01]  /*13fd0*/  @!PT LDS RZ, [RZ] ;  /* 0x00000000fffff984 */ /* 0x000fe20000000800 */
[----:B------:R1:W-:Y:S02]  /*13fe0*/  LDGSTS.E.BYPASS.LTC128B.128 [R0+0xd100], [R6.64], !P5 ;  /* 0x0d10000006007fae */ /* 0x0003e4000e901d4a */
[----:B-1----:R-:W-:Y:S04]  /*13ff0*/  IADD3 R6, -R8, 0x10, RZ ;  /* 0x0000001008067810 */ /* 0x002fe80007ffe1ff */
[----:B------:R-:W-:Y:S04]  /*14000*/  LOP3.LUT R6, R6, 0xf, RZ, 0xc0, !PT ;  /* 0x0000000f06067812 */ /* 0x000fe800078ec0ff */
[----:B------:R-:W-:Y:S04]  /*14010*/  IADD3 R6, P1, P0, R6, R2, R16 ;  /* 0x0000000206067210 */ /* 0x000fe8000783e010 */
[----:B------:R-:W-:Y:S02]  /*14020*/  IADD3.X R7, RZ, R4, R15, P1, P0 ;  /* 0x00000004ff077210 */ /* 0x000fe40000fe040f */
[----:B------:R-:W-:Y:S04]  /*14030*/  IADD3 R2, P1, P0, R3, R2, R12 ;  /* 0x0000000203027210 */ /* 0x000fe8000783e00c */
[----:B------:R-:W-:Y:S02]  /*14040*/  IADD3.X R3, RZ, R4, R17, P1, P0 ;  /* 0x00000004ff037210 */ /* 0x000fe40000fe0411 */
[----:B------:R-:W-:Y:S02]  /*14050*/  ISETP.NE.U32.AND P1, PT, R8, RZ, PT ;  /* 0x000000ff0800720c */ /* 0x000fe40003f25070 */
[----:B------:R-:W-:Y:S11]  /*14060*/  ISETP.NE.U32.AND P0, PT, R5, RZ, PT ;  /* 0x000000ff0500720c */ /* 0x000ff60003f05070 */
[----:B------:R1:W-:Y:S04]  /*14070*/  LDGSTS.E.BYPASS.LTC128B.128.ZFILL [R0+0xf100], [R6.64], P1 ;  /* 0x0f10000006007fae */ /* 0x0003e80008941d4a */
[----:B------:R1:W-:Y:S02]  /*14080*/  LDGSTS.E.BYPASS.LTC128B.128.ZFILL [R0+0x11100], [R2.64], P0 ;  /* 0x1110000002007fae */ /* 0x0003e40008141d4a */
.L_x_2373:
[----:B------:R-:W-:Y:S05]  /*14090*/  BSYNC B0 ;  /* 0x0000000000007941 */ /* 0x000fea0003800000 */
.L_x_2372:
[C---:B------:R-:W-:Y:S01]  /*140a0*/  ISETP.GT.AND P0, PT, R180.reuse, R191, PT ;  /* 0x000000bfb400720c */ /* 0x040fe20003f04270 */
[----:B------:R-:W0:Y:S01]  /*140b0*/  LDGDEPBAR ;  /* 0x00000000000079af */ /* 0x000e220000000000 */
[C---:B------:R-:W-:Y:S01]  /*140c0*/  ISETP.GE.AND P1, PT, R169.reuse, 0x1, PT ;  /* 0x00000001a900780c */ /* 0x040fe20003f26270 */
[----:B------:R-:W-:Y:S01]  /*140d0*/  IMAD.MOV.U32 R8, RZ, RZ, R105 ;  /* 0x000000ffff087224 */ /* 0x000fe200078e0069 */
[----:B------:R-:W-:Y:S01]  /*140e0*/  IADD3 R169, R169, 0x1, RZ ;  /* 0x00000001a9a97810 */ /* 0x000fe20007ffe0ff */
[----:B-1----:R-:W-:Y:S01]  /*140f0*/  IMAD.MOV.U32 R0, RZ, RZ, R104 ;  /* 0x000000ffff007224 */ /* 0x002fe200078e0068 */
[----:B------:R-:W-:Y:S02]  /*14100*/  IADD3 R180, R180, -0x1, RZ ;  /* 0xffffffffb4b47810 */ /* 0x000fe40007ffe0ff */
[----:B------:R-:W-:Y:S05]  /*14110*/  SEL R169, R169, RZ, !P1 ;  /* 0x000000ffa9a97207 */ /* 0x000fea0004800000 */
[----:B------:R-:W-:-:S05]  /*14120*/  @P0 BRA `(.L_x_2376) ;  /* 0xffffd23000000947 */ /* 0x000fca000383ffff */
.L_x_2366:
[----:B------:R-:W-:-:S13]  /*14130*/  ISETP.GE.AND P0, PT, R180, R201, PT ;  /* 0x000000c9b400720c */ /* 0x000fda0003f06270 */
[----:B------:R-:W-:Y:S05]  /*14140*/  @!P0 BRA `(.L_x_2377) ;  /* 0x0000376000008947 */ /* 0x000fea0003800000 */
[----:B------:R-:W-:Y:S02]  /*14150*/  MOV R9, R105 ;  /* 0x0000006900097202 */ /* 0x000fe40000000f00 */
[----:B------:R-:W-:Y:S02]  /*14160*/  MOV R8, R104 ;  /* 0x0000006800087202 */ /* 0x000fe40000000f00 */
.L_x_2394:
        /* <DEDUP_REMOVED lines=34> */
.L_x_2483:
[----:B------:R-:W-:-:S05]  /*14390*/  BRA.DIV ~URZ, `(.L_x_2381) ;  /* 0x0000a5727f007947 */ /* 0x000fca000b800000 */
[----:B------:R-:W5:Y:S01]  /*143a0*/  SHFL.IDX PT, R2, R17, RZ, 0x181f ;  /* 0x00181fff11027589 */ /* 0x000f6200000e0000 */
[----:B------:R-:W-:Y:S01]  /*143b0*/  IMAD.SHL.U32 R18, R187, 0x2, RZ ;  /* 0x00000002bb127824 */ /* 0x000fe200078e00ff */
[----:B------:R-:W-:Y:S01]  /*143c0*/  SHF.R.S32.HI R3, RZ, 0x1f, R187 ;  /* 0x0000001fff037819 */ /* 0x000fe200000114bb */
[----:B------:R-:W-:Y:S01]  /*143d0*/  IMAD R32, R183, 0x6000, RZ ;  /* 0x00006000b7207824 */ /* 0x000fe200078e02ff */
[----:B------:R-:W-:Y:S01]  /*143e0*/  SHF.L.U32 R19, R195, 0x1, RZ ;  /* 0x00000001c3137819 */ /* 0x000fe200000006ff */
[----:B------:R-:W-:Y:S01]  /*143f0*/  IMAD.SHL.U32 R24, R194, 0x2, RZ ;  /* 0x00000002c2187824 */ /* 0x000fe200078e00ff */
[----:B------:R-:W-:Y:S01]  /*14400*/  SHF.L.U64.HI R25, R187, 0x1, R3 ;  /* 0x00000001bb197819 */ /* 0x000fe20000010203 */
[----:B------:R-:W-:Y:S01]  /*14410*/  IMAD.IADD R4, R200, 0x1, R32 ;  /* 0x00000001c8047824 */ /* 0x000fe200078e0220 */
[----:B------:R-:W-:Y:S02]  /*14420*/  SHF.L.U64.HI R27, R195, 0x1, R206 ;  /* 0x00000001c31b7819 */ /* 0x000fe400000102ce */
[----:B------:R-:W-:Y:S02]  /*14430*/  SHF.L.U64.HI R26, R194, 0x1, R205 ;  /* 0x00000001c21a7819 */ /* 0x000fe400000102cd */
        /* <DEDUP_REMOVED lines=9> */
[----:B------:R3:W4:Y:S02]  /*144d0*/  SHFL.IDX PT, R2, R17, 0x1, 0x181f ;  /* 0x00381f0011027f89 */ /* 0x00072400000e0000 */
[----:B------:R-:W-:Y:S02]  /*144e0*/  IADD3.X R7, R5, R26, RZ, P0, !PT ;  /* 0x0000001a05077210 */ /* 0x000fe400007fe4ff */
[----:B------:R3:W2:Y:S04]  /*144f0*/  SHFL.IDX PT, R5, R16, 0x1, 0x181f ;  /* 0x00381f0010057f89 */ /* 0x0006a800000e0000 */
[----:B------:R3:W-:Y:S03]  /*14500*/  LDGSTS.E.BYPASS.LTC128B.128 [R4+0x4100], [R6.64], !P6 ;  /* 0x0410000006047fae */ /* 0x0007e6000f101d4a */
.L_x_2484:
[----:B---34-:R-:W-:Y:S01]  /*14510*/  IADD3 R6, P0, R2, R18, RZ ;  /* 0x0000001202067210 */ /* 0x018fe20007f1e0ff */
[----:B------:R-:W-:Y:S04]  /*14520*/  IMAD.IADD R32, R200, 0x1, R32 ;  /* 0x00000001c8207824 */ /* 0x000fe800078e0220 */
[C---:B--2---:R-:W-:Y:S05]  /*14530*/  IMAD.X R7, R5.reuse, 0x1, R25, P0 ;  /* 0x0000000105077824 */ /* 0x044fea00000e0619 */
[----:B------:R-:W-:Y:S01]  /*14540*/  @!PT LDS RZ, [RZ] ;  /* 0x00000000fffff984 */ /* 0x000fe20000000800 */
[----:B------:R-:W-:Y:S01]  /*14550*/  @!PT LDS RZ, [RZ] ;  /* 0x00000000fffff984 */ /* 0x000fe20000000800 */
[----:B------:R-:W-:Y:S01]  /*14560*/  @!PT LDS RZ, [RZ] ;  /* 0x00000000fffff984 */ /* 0x000fe20000000800 */
[----:B------:R2:W-:Y:S02]  /*14570*/  LDGSTS.E.BYPASS.LTC128B.128 [R4+0x1100], [R6.64], !P5 ;  /* 0x0110000006047fae */ /* 0x0005e4000e901d4a */
[C---:B--2---:R-:W-:Y:S02]  /*14580*/  IADD3 R6, P1, R2.reuse, R19, RZ ;  /* 0x0000001302067210 */ /* 0x044fe40007f3e0ff */
[----:B------:R-:W-:Y:S03]  /*14590*/  IADD3 R2, P0, R2, R24, RZ ;  /* 0x0000001802027210 */ /* 0x000fe60007f1e0ff */
[C---:B------:R-:W-:Y:S01]  /*145a0*/  IMAD.X R7, R5.reuse, 0x1, R27, P1 ;  /* 0x0000000105077824 */ /* 0x040fe200008e061b */
[----:B------:R-:W-:Y:S04]  /*145b0*/  IADD3.X R3, R5, R26, RZ, P0, !PT ;  /* 0x0000001a05037210 */ /* 0x000fe800007fe4ff */
[----:B------:R2:W-:Y:S04]  /*145c0*/  LDGSTS.E.BYPASS.LTC128B.128 [R4+0x3100], [R6.64], !P4 ;  /* 0x0310000006047fae */ /* 0x0005e8000e101d4a */
[----:B------:R2:W-:Y:S02]  /*145d0*/  LDGSTS.E.BYPASS.LTC128B.128 [R32+0x5100], [R2.64], !P6 ;  /* 0x0510000002207fae */ /* 0x0005e4000f101d4a */
.L_x_2379:
[----:B------:R-:W-:Y:S05]  /*145e0*/  BSYNC B0 ;  /* 0x0000000000007941 */ /* 0x000fea0003800000 */
.L_x_2378:
[----:B------:R-:W0:Y:S01]  /*145f0*/  LDGDEPBAR ;  /* 0x00000000000079af */ /* 0x000e220000000000 */
[----:B------:R-:W-:Y:S01]  /*14600*/  WARPSYNC 0xffffffff ;  /* 0xffffffff00007948 */ /* 0x000fe20003800000 */
[C---:B--23--:R-:W-:Y:S01]  /*14610*/  HMMA.16816.F32.BF16 R4, R36.reuse, R12, RZ ;  /* 0x0000000c2404723c */ /* 0x04cfe200000418ff */
[----:B------:R-:W-:Y:S01]  /*14620*/  IMAD.MOV.U32 R184, RZ, RZ, 0x1 ;  /* 0x00000001ffb87424 */ /* 0x000fe200078e00ff */
[----:B------:R-:W-:Y:S02]  /*14630*/  ULDC UR4, c[0x0][0x324] ;  /* 0x0000c90000047ab9 */ /* 0x000fe40000000800 */
[C---:B------:R-:W-:Y:S01]  /*14640*/  IMAD.IADD R3, R170.reuse, 0x1, R0 ;  /* 0x00000001aa037824 */ /* 0x040fe200078e0200 */
[C---:B------:R-:W-:Y:S01]  /*14650*/  IADD3 R2, R171.reuse, R0, R170 ;  /* 0x00000000ab027210 */ /* 0x040fe20007ffe0aa */
[----:B------:R-:W-:Y:S01]  /*14660*/  IMAD.IADD R105, R170, 0x1, R104 ;  /* 0x00000001aa697824 */ /* 0x000fe200078e0268 */
[----:B------:R-:W-:Y:S01]  /*14670*/  ISETP.LE.AND P1, PT, R184, c[0x0][0x32c], PT ;  /* 0x0000cb00b8007a0c */ /* 0x000fe20003f23270 */
[C---:B------:R-:W-:Y:S01]  /*14680*/  HMMA.16816.F32.BF16 R12, R36.reuse, R14, RZ ;  /* 0x0000000e240c723c */ /* 0x040fe200000418ff */
[----:B------:R-:W-:Y:S07]  /*14690*/  ULOP3.LUT UR4, URZ, UR4, URZ, 0x33, !UPT ;  /* 0x000000043f047292 */ /* 0x000fee000f8e333f */
        /* <DEDUP_REMOVED lines=113> */
[----:B------:R-:W-:Y:S01]  /*14db0*/  IADD3 R104, R222, R104, R223 ;  /* 0x00000068de687210 */ /* 0x000fe20007ffe0df */
[C---:B--2---:R-:W-:Y:S08]  /*14dc0*/  HMMA.16816.F32.BF16 R4, R144.reuse, R156, R4 ;  /* 0x0000009c9004723c */ /* 0x044ff00000041804 */
        /* <DEDUP_REMOVED lines=26> */
[----:B------:R-:W-:Y:S01]  /*14f70*/  IMAD.MOV.U32 R157, RZ, RZ, 0x1 ;  /* 0x00000001ff9d7424 */ /* 0x000fe200078e00ff */
[C---:B------:R-:W-:Y:S04]  /*14f80*/  HMMA.16816.F32.BF16 R12, R152.reuse, R158, R12 ;  /* 0x0000009e980c723c */ /* 0x040fe8000004180c */
[----:B------:R-:W-:Y:S01]  /*14f90*/  ISETP.NE.AND P0, PT, R157, c[0x0][0x2c4], PT ;  /* 0x0000b1009d007a0c */ /* 0x000fe20003f05270 */
[----:B------:R-:W-:Y:S03]  /*14fa0*/  IMAD.SHL.U32 R156, R180, 0x40, RZ ;  /* 0x00000040b49c7824 */ /* 0x000fe600078e00ff */
[C---:B--2---:R-:W-:Y:S04]  /*14fb0*/  HMMA.16816.F32.BF16 R16, R152.reuse, R144, R16 ;  /* 0x000000909810723c */ /* 0x044fe80000041810 */
[----:B----4-:R-:W-:Y:S04]  /*14fc0*/  IADD3 R2, R183, 0x1, RZ ;  /* 0x00000001b7027810 */ /* 0x010fe80007ffe0ff */
[C---:B------:R-:W-:Y:S04]  /*14fd0*/  HMMA.16816.F32.BF16 R20, R152.reuse, R146, R20 ;  /* 0x000000929814723c */ /* 0x040fe80000041814 */
[----:B------:R-:W-:Y:S04]  /*14fe0*/  @P0 IMAD.HI.U32 R0, R104, c[0x0][0x2c8], RZ ;  /* 0x0000b20068000a27 */ /* 0x000fe800078e00ff */
[C---:B---3--:R-:W-:Y:S04]  /*14ff0*/  HMMA.16816.F32.BF16 R24, R152.reuse, R148, R24 ;  /* 0x000000949818723c */ /* 0x048fe80000041818 */
[----:B------:R-:W-:Y:S02]  /*15000*/  @P0 SHF.R.U32.HI R104, RZ, c[0x0][0x2cc], R0 ;  /* 0x0000b300ff680a19 */ /* 0x000fe40000011600 */
[----:B------:R-:W-:Y:S02]  /*15010*/  IADD3 R0, -R197, 0x1, -R156 ;  /* 0x00000001c5007810 */ /* 0x000fe40007ffe99c */
[C---:B------:R-:W-:Y:S01]  /*15020*/  HMMA.16816.F32.BF16 R28, R152.reuse, R150, R28 ;  /* 0x00000096981c723c */ /* 0x040fe2000004181c */
[----:B------:R-:W1:Y:S02]  /*15030*/  SHFL.IDX PT, R3, R104, RZ, 0x1c1f ;  /* 0x001c1fff68037589 */ /* 0x000e6400000e0000 */
[----:B------:R-:W-:Y:S02]  /*15040*/  ISETP.GE.AND P0, PT, R183, 0x1, PT ;  /* 0x00000001b700780c */ /* 0x000fe40003f06270 */
[----:B------:R-:W-:Y:S02]  /*15050*/  IADD3 R0, -R198, R0, R199 ;  /* 0x00000000c6007210 */ /* 0x000fe40007ffe1c7 */
[----:B------:R-:W-:Y:S01]  /*15060*/  SEL R183, R2, RZ, !P0 ;  /* 0x000000ff02b77207 */ /* 0x000fe20004000000 */
[C---:B-----5:R-:W-:Y:S04]  /*15070*/  HMMA.16816.F32.BF16 R32, R152.reuse, R160, R32 ;  /* 0x000000a09820723c */ /* 0x060fe80000041820 */
[C---:B------:R-:W-:Y:S02]  /*15080*/  IADD3 R144, R0.reuse, c[0x0][0x328], RZ ;  /* 0x0000ca0000907a10 */ /* 0x040fe40007ffe0ff */
[----:B------:R-:W-:Y:S02]  /*15090*/  IADD3 R105, R0, UR4, RZ ;  /* 0x0000000400697c10 */ /* 0x000fe4000fffe0ff */
[----:B------:R-:W-:Y:S04]  /*150a0*/  HMMA.16816.F32.BF16 R36, R152, R162, R36 ;  /* 0x000000a29824723c */ /* 0x000fe80000041824 */
[--C-:B-1----:R-:W-:Y:S02]  /*150b0*/  IMAD.IADD R2, R144, 0x1, R3.reuse ;  /* 0x0000000190027824 */ /* 0x102fe400078e0203 */
[----:B------:R-:W-:Y:S02]  /*150c0*/  IMAD.IADD R0, R105, 0x1, R3 ;  /* 0x0000000169007824 */ /* 0x000fe400078e0203 */
[----:B------:R-:W-:-:S05]  /*150d0*/  @!P1 BRA `(.L_x_2382) ;  /* 0x0000015000009947 */ /* 0x000fca0003800000 */
[----:B------:R-:W-:Y:S01]  /*150e0*/  IADD3 R3, -R198, R199, R3 ;  /* 0x000000c7c6037210 */ /* 0x000fe20007ffe103 */
[----:B------:R-:W-:Y:S03]  /*150f0*/  BSSY B0, `(.L_x_2383) ;  /* 0x000000e000007945 */ /* 0x000fe60003800000 */
[----:B------:R-:W-:Y:S11]  /*15100*/  ISETP.GT.AND P0, PT, R3, -0x1, PT ;  /* 0xffffffff0300780c */ /* 0x000ff60003f04270 */
[----:B------:R-:W-:Y:S02]  /*15110*/  @!UPT UIADD3 URZ, URZ, URZ, URZ ;  /* 0x0000003f3f3ff290 */ /* 0x000fe4000fffe03f */
[----:B------:R-:W-:-:S05]  /*15120*/  @P0 BRA `(.L_x_2384) ;  /* 0x0000006000000947 */ /* 0x000fca0003800000 */
[----:B------:R-:W-:Y:S02]  /*15130*/  ISETP.NE.AND P0, PT, R157, c[0x0][0x32c], PT ;  /* 0x0000cb009d007a0c */ /* 0x000fe40003f05270 */
[----:B------:R-:W-:Y:S11]  /*15140*/  LOP3.LUT R3, RZ, R3, RZ, 0x33, !PT ;  /* 0x00000003ff037212 */ /* 0x000ff600078e33ff */
[----:B------:R-:W-:Y:S05]  /*15150*/  @P0 IMAD.HI.U32 R145, R3, c[0x0][0x330], RZ ;  /* 0x0000cc0003910a27 */ /* 0x000fea00078e00ff */
[----:B------:R-:W-:Y:S04]  /*15160*/  @P0 SHF.R.U32.HI R3, RZ, c[0x0][0x334], R145 ;  /* 0x0000cd00ff030a19 */ /* 0x000fe80000011691 */
[----:B------:R-:W-:Y:S01]  /*15170*/  LOP3.LUT R3, RZ, R3, RZ, 0x33, !PT ;  /* 0x00000003ff037212 */ /* 0x000fe200078e33ff */
[----:B------:R-:W-:-:S05]  /*15180*/  BRA `(.L_x_2385) ;  /* 0x0000004000007947 */ /* 0x000fca0003800000 */
.L_x_2384:
[----:B------:R-:W-:Y:S11]  /*15190*/  ISETP.NE.AND P0, PT, R157, c[0x0][0x32c], PT ;  /* 0x0000cb009d007a0c */ /* 0x000ff60003f05270 */
[----:B------:R-:W-:Y:S02]  /*151a0*/  @!UPT UIADD3 URZ, URZ, URZ, URZ ;  /* 0x0000003f3f3ff290 */ /* 0x000fe4000fffe03f */
[----:B------:R-:W-:Y:S05]  /*151b0*/  @P0 IMAD.HI.U32 R145, R3, c[0x0][0x330], RZ ;  /* 0x0000cc0003910a27 */ /* 0x000fea00078e00ff */
[----:B------:R-:W-:Y:S02]  /*151c0*/  @P0 SHF.R.U32.HI R3, RZ, c[0x0][0x334], R145 ;  /* 0x0000cd00ff030a19 */ /* 0x000fe40000011691 */
.L_x_2385:
[----:B------:R-:W-:Y:S05]  /*151d0*/  BSYNC B0 ;  /* 0x0000000000007941 */ /* 0x000fea0003800000 */
.L_x_2383:
[----:B------:R-:W-:Y:S04]  /*151e0*/  IMAD R3, R3, c[0x0][0x32c], -R156 ;  /* 0x0000cb0003037a24 */ /* 0x000fe800078e0a9c */
[----:B------:R-:W-:Y:S05]  /*151f0*/  IMAD.IADD R3, R3, 0x1, -R197 ;  /* 0x0000000103037824 */ /* 0x000fea00078e0ac5 */
[----:B------:R-:W-:Y:S02]  /*15200*/  IMNMX R0, R0, R3, !PT ;  /* 0x0000000300007217 */ /* 0x000fe40007800200 */
[----:B------:R-:W-:Y:S04]  /*15210*/  IADD3 R3, R3, c[0x0][0x32c], RZ ;  /* 0x0000cb0003037a10 */ /* 0x000fe80007ffe0ff */
[----:B------:R-:W-:Y:S02]  /*15220*/  IMNMX R2, R2, R3, PT ;  /* 0x0000000302027217 */ /* 0x000fe40003800200 */
.L_x_2382:
[----:B------:R-:W-:Y:S04]  /*15230*/  ISETP.GT.AND P2, PT, R180, -0x1, PT ;  /* 0xffffffffb400780c */ /* 0x000fe80003f44270 */
[----:B------:R-:W-:Y:S04]  /*15240*/  ISETP.GT.AND P0, PT, R0, RZ, P2 ;  /* 0x000000ff0000720c */ /* 0x000fe80001704270 */
[----:B------:R-:W-:Y:S04]  /*15250*/  ISETP.LT.OR P0, PT, R2, 0x1, P0 ;  /* 0x000000010200780c */ /* 0x000fe80000701670 */
[----:B------:R-:W-:Y:S02]  /*15260*/  FSEL R145, R4, -INF , !P0 ;  /* 0xff80000004917808 */ /* 0x000fe40004000000 */
[----:B------:R-:W-:Y:S01]  /*15270*/  ISETP.GT.AND P0, PT, R0, 0x1, P2 ;  /* 0x000000010000780c */ /* 0x000fe20001704270 */
[----:B------:R-:W1:Y:S03]  /*15280*/  SHFL.IDX PT, R4, R104, 0x1, 0x1c1f ;  /* 0x003c1f0068047f89 */ /* 0x000e6600000e0000 */
[----:B------:R-:W-:Y:S04]  /*15290*/  ISETP.LT.OR P0, PT, R2, 0x2, P0 ;  /* 0x000000020200780c */ /* 0x000fe80000701670 */
[----:B------:R-:W-:Y:S02]  /*152a0*/  FSEL R5, R5, -INF , !P0 ;  /* 0xff80000005057808 */ /* 0x000fe40004000000 */
[----:B------:R-:W-:Y:S04]  /*152b0*/  ISETP.GT.AND P0, PT, R0, 0x8, P2 ;  /* 0x000000080000780c */ /* 0x000fe80001704270 */
[----:B------:R-:W-:Y:S04]  /*152c0*/  ISETP.LT.OR P0, PT, R2, 0x9, P0 ;  /* 0x000000090200780c */ /* 0x000fe80000701670 */
[----:B------:R-:W-:Y:S02]  /*152d0*/  FSEL R12, R12, -INF , !P0 ;  /* 0xff8000000c0c7808 */ /* 0x000fe40004000000 */
[----:B------:R-:W-:Y:S04]  /*152e0*/  ISETP.GT.AND P0, PT, R0, 0x9, P2 ;  /* 0x000000090000780c */ /* 0x000fe80001704270 */
[----:B------:R-:W-:Y:S01]  /*152f0*/  ISETP.LT.OR P0, PT, R2, 0xa, P0 ;  /* 0x0000000a0200780c */ /* 0x000fe20000701670 */
[--C-:B-1----:R-:W-:Y:S03]  /*15300*/  IMAD.IADD R3, R144, 0x1, R4.reuse ;  /* 0x0000000190037824 */ /* 0x102fe600078e0204 */
        /* <DEDUP_REMOVED lines=35> */
[----:B------:R-:W-:Y:S01]  /*15540*/  ISETP.LT.OR P0, PT, R2, 0x3a, P0 ;  /* 0x0000003a0200780c */ /* 0x000fe20000701670 */
[----:B------:R-:W-:Y:S03]  /*15550*/  IMAD.IADD R2, R105, 0x1, R4 ;  /* 0x0000000169027824 */ /* 0x000fe600078e0204 */
[----:B------:R-:W-:Y:S01]  /*15560*/  FSEL R37, R37, -INF , !P0 ;  /* 0xff80000025257808 */ /* 0x000fe20004000000 */
        /* <DEDUP_REMOVED lines=12> */
.L_x_2388:
[----:B------:R-:W-:Y:S11]  /*15630*/  ISETP.NE.AND P0, PT, R157, c[0x0][0x32c], PT ;  /* 0x0000cb009d007a0c */ /* 0x000ff60003f05270 */
[----:B------:R-:W-:Y:S02]  /*15640*/  @!UPT UIADD3 URZ, URZ, URZ, URZ ;  /* 0x0000003f3f3ff290 */ /* 0x000fe4000fffe03f */
[----:B------:R-:W-:Y:S05]  /*15650*/  @P0 IMAD.HI.U32 R4, R0, c[0x0][0x330], RZ ;  /* 0x0000cc0000040a27 */ /* 0x000fea00078e00ff */
[----:B------:R-:W-:Y:S02]  /*15660*/  @P0 SHF.R.U32.HI R0, RZ, c[0x0][0x334], R4 ;  /* 0x0000cd00ff000a19 */ /* 0x000fe40000011604 */
.L_x_2389:
[----:B------:R-:W-:Y:S05]  /*15670*/  BSYNC B0 ;  /* 0x0000000000007941 */ /* 0x000fea0003800000 */
.L_x_2387:
[----:B------:R-:W-:Y:S04]  /*15680*/  IMAD R0, R0, c[0x0][0x32c], -R156 ;  /* 0x0000cb0000007a24 */ /* 0x000fe800078e0a9c */
[----:B------:R-:W-:Y:S05]  /*15690*/  IMAD.IADD R0, R0, 0x1, -R197 ;  /* 0x0000000100007824 */ /* 0x000fea00078e0ac5 */
[----:B------:R-:W-:Y:S02]  /*156a0*/  IMNMX R2, R2, R0, !PT ;  /* 0x0000000002027217 */ /* 0x000fe40007800200 */
[----:B------:R-:W-:Y:S04]  /*156b0*/  IADD3 R0, R0, c[0x0][0x32c], RZ ;  /* 0x0000cb0000007a10 */ /* 0x000fe80007ffe0ff */
[----:B------:R-:W-:Y:S02]  /*156c0*/  IMNMX R3, R3, R0, PT ;  /* 0x0000000003037217 */ /* 0x000fe40003800200 */
.L_x_2386:
        /* <DEDUP_REMOVED lines=39> */
[--C-:B------:R-:W-:Y:S01]  /*15940*/  FFMA.FTZ R12, R12, c[0x0][0x2d0], -R4.reuse ;  /* 0x0000b4000c0c7a23 */ /* 0x100fe20000010804 */
[----:B------:R-:W-:Y:S01]  /*15950*/  FMNMX.FTZ R105, R6, R9, !PT ;  /* 0x0000000906697209 */ /* 0x000fe20007810000 */
[--C-:B------:R-:W-:Y:S01]  /*15960*/  FFMA.FTZ R13, R13, c[0x0][0x2d0], -R4.reuse ;  /* 0x0000b4000d0d7a23 */ /* 0x100fe20000010804 */
[----:B------:R-:W-:Y:S01]  /*15970*/  ISETP.LT.OR P0, PT, R3, 0x2, P0 ;  /* 0x000000020300780c */ /* 0x000fe20000701670 */
[--C-:B------:R-:W-:Y:S02]  /*15980*/  FFMA.FTZ R161, R17, c[0x0][0x2d0], -R4.reuse ;  /* 0x0000b40011a17a23 */ /* 0x100fe40000010804 */
[--C-:B------:R-:W-:Y:S01]  /*15990*/  FFMA.FTZ R191, R32, c[0x0][0x2d0], -R4.reuse ;  /* 0x0000b40020bf7a23 */ /* 0x100fe20000010804 */
[----:B------:R-:W-:Y:S01]  /*159a0*/  FSEL R7, R7, -INF , !P0 ;  /* 0xff80000007077808 */ /* 0x000fe20004000000 */
[----:B------:R-:W1:Y:S01]  /*159b0*/  MUFU.EX2 R0, R0 ;  /* 0x0000000000007308 */ /* 0x000e620000000800 */
        /* <DEDUP_REMOVED lines=21> */
[C---:B-1----:R-:W-:Y:S01]  /*15b10*/  FMUL.FTZ R32, R0.reuse, R116 ;  /* 0x0000007400207220 */ /* 0x042fe20000410000 */
[----:B------:R-:W-:Y:S01]  /*15b20*/  ISETP.LT.OR P0, PT, R3, 0x11, P0 ;  /* 0x000000110300780c */ /* 0x000fe20000701670 */
[C---:B------:R-:W-:Y:S02]  /*15b30*/  FMUL.FTZ R33, R0.reuse, R117 ;  /* 0x0000007500217220 */ /* 0x040fe40000410000 */
[----:B------:R-:W-:Y:S01]  /*15b40*/  FMUL.FTZ R36, R0, R112 ;  /* 0x0000007000247220 */ /* 0x000fe20000410000 */
[----:B------:R-:W-:Y:S01]  /*15b50*/  FSEL R149, R18, -INF , !P0 ;  /* 0xff80000012957808 */ /* 0x000fe20004000000 */
[----:B------:R-:W1:Y:S01]  /*15b60*/  MUFU.EX2 R13, R13 ;  /* 0x0000000d000d7308 */ /* 0x000e620000000800 */
[----:B------:R-:W-:Y:S01]  /*15b70*/  ISETP.GT.AND P0, PT, R2, 0x11, P2 ;  /* 0x000000110200780c */ /* 0x000fe20001704270 */
[C---:B------:R-:W-:Y:S01]  /*15b80*/  FMUL.FTZ R37, R0.reuse, R113 ;  /* 0x0000007100257220 */ /* 0x040fe20000410000 */
[----:B------:R-:W-:Y:S01]  /*15b90*/  FMNMX.FTZ R105, R149, R105, !PT ;  /* 0x0000006995697209 */ /* 0x000fe20007810000 */
[C---:B------:R-:W-:Y:S01]  /*15ba0*/  FMUL.FTZ R16, R0.reuse, R132 ;  /* 0x0000008400107220 */ /* 0x040fe20000410000 */
[----:B------:R-:W-:Y:S01]  /*15bb0*/  ISETP.LT.OR P0, PT, R3, 0x12, P0 ;  /* 0x000000120300780c */ /* 0x000fe20000701670 */
[C---:B------:R-:W-:Y:S02]  /*15bc0*/  FMUL.FTZ R17, R0.reuse, R133 ;  /* 0x0000008500117220 */ /* 0x040fe40000410000 */
[C---:B------:R-:W-:Y:S01]  /*15bd0*/  FMUL.FTZ R20, R0.reuse, R128 ;  /* 0x0000008000147220 */ /* 0x040fe20000410000 */
[----:B------:R-:W-:Y:S01]  /*15be0*/  FSEL R150, R19, -INF , !P0 ;  /* 0xff80000013967808 */ /* 0x000fe20004000000 */
[----:B------:R-:W-:Y:S01]  /*15bf0*/  FMUL.FTZ R21, R0, R129 ;  /* 0x0000008100157220 */ /* 0x000fe20000410000 */
[----:B------:R-:W-:Y:S01]  /*15c00*/  ISETP.GT.AND P0, PT, R2, 0x18, P2 ;  /* 0x000000180200780c */ /* 0x000fe20001704270 */
[----:B------:R-:W-:Y:S01]  /*15c10*/  FMUL.FTZ R24, R0, R124 ;  /* 0x0000007c00187220 */ /* 0x000fe20000410000 */
[----:B------:R-:W-:Y:S01]  /*15c20*/  FMNMX.FTZ R105, R150, R105, !PT ;  /* 0x0000006996697209 */ /* 0x000fe20007810000 */
[C---:B------:R-:W-:Y:S01]  /*15c30*/  FMUL.FTZ R25, R0.reuse, R125 ;  /* 0x0000007d00197220 */ /* 0x040fe20000410000 */
[----:B------:R-:W-:Y:S01]  /*15c40*/  ISETP.LT.OR P0, PT, R3, 0x19, P0 ;  /* 0x000000190300780c */ /* 0x000fe20000701670 */
[C---:B------:R-:W-:Y:S01]  /*15c50*/  FMUL.FTZ R28, R0.reuse, R120 ;  /* 0x00000078001c7220 */ /* 0x040fe20000410000 */
[----:B------:R-:W-:Y:S01]  /*15c60*/  MUFU.EX2 R159, R159 ;  /* 0x0000009f009f7308 */ /* 0x000fe20000000800 */
[----:B------:R-:W-:Y:S01]  /*15c70*/  FMUL.FTZ R40, R0, R40 ;  /* 0x0000002800287220 */ /* 0x000fe20000410000 */
[----:B------:R-:W-:Y:S01]  /*15c80*/  FSEL R151, R22, -INF , !P0 ;  /* 0xff80000016977808 */ /* 0x000fe20004000000 */
[----:B------:R-:W-:Y:S01]  /*15c90*/  FMUL.FTZ R41, R0, R41 ;  /* 0x0000002900297220 */ /* 0x000fe20000410000 */
[----:B------:R-:W-:Y:S01]  /*15ca0*/  ISETP.GT.AND P0, PT, R2, 0x19, P2 ;  /* 0x000000190200780c */ /* 0x000fe20001704270 */
[C---:B------:R-:W-:Y:S01]  /*15cb0*/  FMUL.FTZ R44, R0.reuse, R44 ;  /* 0x0000002c002c7220 */ /* 0x040fe20000410000 */
[----:B------:R-:W-:Y:S01]  /*15cc0*/  FMNMX.FTZ R105, R151, R105, !PT ;  /* 0x0000006997697209 */ /* 0x000fe20007810000 */
        /* <DEDUP_REMOVED lines=48> */
[C---:B------:R-:W-:Y:S01]  /*15fd0*/  FMUL.FTZ R93, R0.reuse, R93 ;  /* 0x0000005d005d7220 */ /* 0x040fe20000410000 */
[----:B------:R-:W-:Y:S01]  /*15fe0*/  FMNMX.FTZ R105, R157, R105, !PT ;  /* 0x000000699d697209 */ /* 0x000fe20007810000 */
[----:B------:R-:W-:Y:S01]  /*15ff0*/  FFMA.FTZ R167, R29, c[0x0][0x2d0], -R4 ;  /* 0x0000b4001da77a23 */ /* 0x000fe20000010804 */
[----:B------:R-:W-:Y:S01]  /*16000*/  ISETP.LT.OR P0, PT, R3, 0x31, P0 ;  /* 0x000000310300780c */ /* 0x000fe20000701670 */
[C---:B------:R-:W-:Y:S02]  /*16010*/  FMUL.FTZ R4, R0.reuse, R140 ;  /* 0x0000008c00047220 */ /* 0x040fe40000410000 */
        /* <DEDUP_REMOVED lines=8> */
[----:B------:R-:W-:Y:S01]  /*160a0*/  FMUL.FTZ R101, R0, R101 ;  /* 0x0000006500657220 */ /* 0x000fe20000410000 */
[----:B------:R-:W-:Y:S02]  /*160b0*/  MUFU.EX2 R167, R167 ;  /* 0x000000a700a77308 */ /* 0x000fe40000000800 */
[----:B------:R-:W-:Y:S02]  /*160c0*/  FSEL R166, R35, -INF , !P0 ;  /* 0xff80000023a67808 */ /* 0x000fe40004000000 */
[----:B------:R-:W-:Y:S01]  /*160d0*/  ISETP.GT.AND P0, PT, R2, 0x39, P2 ;  /* 0x000000390200780c */ /* 0x000fe20001704270 */
[----:B------:R-:W-:Y:S01]  /*160e0*/  FFMA.FTZ R2, R0, R192, R144 ;  /* 0x000000c000027223 */ /* 0x000fe20000010090 */
[----:B------:R-:W-:Y:S02]  /*160f0*/  FMNMX.FTZ R105, R166, R105, !PT ;  /* 0x00000069a6697209 */ /* 0x000fe40007810000 */
[----:B------:R-:W-:Y:S01]  /*16100*/  ISETP.LT.OR P0, PT, R3, 0x3a, P0 ;  /* 0x0000003a0300780c */ /* 0x000fe20000701670 */
[----:B------:R-:W-:Y:S01]  /*16110*/  FADD.FTZ R3, R5, R2 ;  /* 0x0000000205037221 */ /* 0x000fe20000010000 */
[----:B------:R-:W-:Y:S02]  /*16120*/  FMNMX.FTZ R105, R164, R105, !PT ;  /* 0x00000069a4697209 */ /* 0x000fe40007810000 */
[----:B------:R-:W-:Y:S02]  /*16130*/  FSEL R163, R39, -INF , !P0 ;  /* 0xff80000027a37808 */ /* 0x000fe40004000000 */
[----:B------:R-:W-:Y:S01]  /*16140*/  F2FP.BF16.PACK_AB R144, R5, R144 ;  /* 0x000000900590723e */ /* 0x000fe200000010ff */
[----:B------:R-:W-:Y:S01]  /*16150*/  FMUL.FTZ R5, R0, R141 ;  /* 0x0000008d00057220 */ /* 0x000fe20000410000 */
[----:B------:R-:W-:Y:S05]  /*16160*/  FMNMX.FTZ R105, R163, R105, !PT ;  /* 0x00000069a3697209 */ /* 0x000fea0007810000 */
[----:B------:R-:W1:Y:S02]  /*16170*/  SHFL.BFLY PT, R2, R105, 0x2, 0x1f ;  /* 0x0c401f0069027f89 */ /* 0x000e6400000e0000 */
[----:B-1----:R-:W-:Y:S06]  /*16180*/  FMNMX.FTZ R105, R105, R2, !PT ;  /* 0x0000000269697209 */ /* 0x002fec0007810000 */
[----:B------:R-:W1:Y:S02]  /*16190*/  SHFL.BFLY PT, R2, R105, 0x1, 0x1f ;  /* 0x0c201f0069027f89 */ /* 0x000e6400000e0000 */
[----:B-1----:R-:W-:Y:S01]  /*161a0*/  FMNMX.FTZ R105, R105, R2, !PT ;  /* 0x0000000269697209 */ /* 0x002fe20007810000 */
[----:B------:R-:W-:Y:S02]  /*161b0*/  FADD.FTZ R2, R12, R3 ;  /* 0x000000030c027221 */ /* 0x000fe40000010000 */
[C---:B------:R-:W-:Y:S01]  /*161c0*/  FMUL.FTZ R12, R0.reuse, R136 ;  /* 0x00000088000c7220 */ /* 0x040fe20000410000 */
[----:B------:R-:W-:Y:S01]  /*161d0*/  FSETP.NEU.FTZ.AND P0, PT, R105, -INF , PT ;  /* 0xff8000006900780b */ /* 0x000fe20003f1d000 */
[----:B------:R-:W-:Y:S02]  /*161e0*/  FADD.FTZ R158, R13, R2 ;  /* 0x000000020d9e7221 */ /* 0x000fe40000010000 */
[----:B------:R-:W-:Y:S01]  /*161f0*/  FMUL.FTZ R13, R0, R137 ;  /* 0x00000089000d7220 */ /* 0x000fe20000410000 */
[C---:B------:R-:W-:Y:S05]  /*16200*/  FSEL R2, R105.reuse, RZ, P0 ;  /* 0x000000ff69027208 */ /* 0x040fea0000000000 */
[----:B------:R-:W-:Y:S02]  /*16210*/  FADD.FTZ R2, -R2, R9 ;  /* 0x0000000902027221 */ /* 0x000fe40000010100 */
[----:B------:R-:W-:Y:S02]  /*16220*/  FMUL.FTZ R9, R105, c[0x0][0x2d0] ;  /* 0x0000b40069097a20 */ /* 0x000fe40000410000 */
[----:B------:R-:W-:Y:S03]  /*16230*/  FMUL.FTZ R2, R2, c[0x0][0x2d0] ;  /* 0x0000b40002027a20 */ /* 0x000fe60000410000 */
[----:B------:R-:W-:Y:S03]  /*16240*/  FSEL R9, R9, RZ, P0 ;  /* 0x000000ff09097208 */ /* 0x000fe60000000000 */
[----:B------:R-:W1:Y:S02]  /*16250*/  MUFU.EX2 R2, R2 ;  /* 0x0000000200027308 */ /* 0x000e640000000800 */
[--C-:B------:R-:W-:Y:S02]  /*16260*/  FFMA.FTZ R145, R6, c[0x0][0x2d0], -R9.reuse ;  /* 0x0000b40006917a23 */ /* 0x100fe40000010809 */
[--C-:B------:R-:W-:Y:S02]  /*16270*/  FFMA.FTZ R7, R7, c[0x0][0x2d0], -R9.reuse ;  /* 0x0000b40007077a23 */ /* 0x100fe40000010809 */
[----:B------:R-:W-:Y:S04]  /*16280*/  FFMA.FTZ R3, R147, c[0x0][0x2d0], -R9 ;  /* 0x0000b40093037a23 */ /* 0x000fe80000010809 */
[----:B------:R-:W2:Y:S10]  /*16290*/  MUFU.EX2 R145, R145 ;  /* 0x0000009100917308 */ /* 0x000eb40000000800 */
[----:B------:R-:W3:Y:S01]  /*162a0*/  MUFU.EX2 R0, R7 ;  /* 0x0000000700007308 */ /* 0x000ee20000000800 */
[C---:B-1----:R-:W-:Y:S02]  /*162b0*/  FMUL.FTZ R38, R2.reuse, R114 ;  /* 0x0000007202267220 */ /* 0x042fe40000410000 */
[C---:B------:R-:W-:Y:S02]  /*162c0*/  FMUL.FTZ R39, R2.reuse, R115 ;  /* 0x0000007302277220 */ /* 0x040fe40000410000 */
[C---:B------:R-:W-:Y:S02]  /*162d0*/  FMUL.FTZ R14, R2.reuse, R138 ;  /* 0x0000008a020e7220 */ /* 0x040fe40000410000 */
[C---:B------:R-:W-:Y:S03]  /*162e0*/  FMUL.FTZ R15, R2.reuse, R139 ;  /* 0x0000008b020f7220 */ /* 0x040fe60000410000 */
[----:B------:R-:W1:Y:S01]  /*162f0*/  MUFU.EX2 R3, R3 ;  /* 0x0000000300037308 */ /* 0x000e620000000800 */
[C---:B------:R-:W-:Y:S02]  /*16300*/  FMUL.FTZ R34, R2.reuse, R118 ;  /* 0x0000007602227220 */ /* 0x040fe40000410000 */
[C---:B--2---:R-:W-:Y:S02]  /*16310*/  FFMA.FTZ R8, R2.reuse, R193, R145 ;  /* 0x000000c102087223 */ /* 0x044fe40000010091 */
[C---:B------:R-:W-:Y:S02]  /*16320*/  FMUL.FTZ R35, R2.reuse, R119 ;  /* 0x0000007702237220 */ /* 0x040fe40000410000 */
[C---:B------:R-:W-:Y:S02]  /*16330*/  FMUL.FTZ R6, R2.reuse, R142 ;  /* 0x0000008e02067220 */ /* 0x040fe40000410000 */
[C---:B------:R-:W-:Y:S02]  /*16340*/  FMUL.FTZ R18, R2.reuse, R134 ;  /* 0x0000008602127220 */ /* 0x040fe40000410000 */
[----:B------:R-:W-:Y:S01]  /*16350*/  FMUL.FTZ R19, R2, R135 ;  /* 0x0000008702137220 */ /* 0x000fe20000410000 */
[C---:B---3--:R-:W-:Y:S01]  /*16360*/  F2FP.BF16.PACK_AB R145, R0.reuse, R145 ;  /* 0x000000910091723e */ /* 0x048fe200000010ff */
[----:B------:R-:W-:Y:S01]  /*16370*/  FADD.FTZ R8, R0, R8 ;  /* 0x0000000800087221 */ /* 0x000fe20000010000 */
[----:B------:R-:W-:Y:S01]  /*16380*/  IADD3 R0, R178, R168, RZ ;  /* 0x000000a8b2007210 */ /* 0x000fe20007ffe0ff */
[C---:B------:R-:W-:Y:S02]  /*16390*/  FMUL.FTZ R7, R2.reuse, R143 ;  /* 0x0000008f02077220 */ /* 0x040fe40000410000 */
[C---:B------:R-:W-:Y:S02]  /*163a0*/  FMUL.FTZ R22, R2.reuse, R130 ;  /* 0x0000008202167220 */ /* 0x040fe40000410000 */
[----:B------:R-:W2:Y:S01]  /*163b0*/  LDSM.16.MT88.4 R112, [R0] ;  /* 0x000000000070783b */ /* 0x000ea20000004200 */
        /* <DEDUP_REMOVED lines=9> */
[C---:B------:R-:W-:Y:S01]  /*16450*/  FMUL.FTZ R46, R2.reuse, R46 ;  /* 0x0000002e022e7220 */ /* 0x040fe20000410000 */
[----:B------:R-:W-:Y:S01]  /*16460*/  LDSM.16.MT88.4 R136, [R0+0x1800] ;  /* 0x001800000088783b */ /* 0x000fe20000004200 */
        /* <DEDUP_REMOVED lines=30> */
[----:B-1----:R-:W-:Y:S01]  /*16650*/  FADD.FTZ R131, R3, R8 ;  /* 0x0000000803837221 */ /* 0x002fe20000010000 */
[----:B------:R-:W-:Y:S01]  /*16660*/  IADD3 R8, R179, R168, RZ ;  /* 0x000000a8b3087210 */ /* 0x000fe20007ffe0ff */
[----:B------:R-:W1:Y:S02]  /*16670*/  MUFU.EX2 R123, R2 ;  /* 0x00000002007b7308 */ /* 0x000e640000000800 */
[----:B-1----:R-:W-:Y:S02]  /*16680*/  F2FP.BF16.PACK_AB R147, R123, R3 ;  /* 0x000000037b93723e */ /* 0x002fe400000010ff */
[C---:B------:R-:W-:Y:S02]  /*16690*/  IADD3 R2, R176.reuse, R0, RZ ;  /* 0x00000000b0027210 */ /* 0x040fe40007ffe0ff */
[----:B------:R-:W-:Y:S03]  /*166a0*/  IADD3 R3, R176, R8, RZ ;  /* 0x00000008b0037210 */ /* 0x000fe60007ffe0ff */
[C---:B--2---:R-:W-:Y:S08]  /*166b0*/  HMMA.16816.F32.BF16 R4, R144.reuse, R112, R4 ;  /* 0x000000709004723c */ /* 0x044ff00000041804 */
        /* <DEDUP_REMOVED lines=33> */
[----:B------:R-:W-:Y:S01]  /*168d0*/  FFMA.FTZ R112, R149, c[0x0][0x2d0], -R9 ;  /* 0x0000b40095707a23 */ /* 0x000fe20000010809 */
[----:B------:R-:W-:Y:S03]  /*168e0*/  HMMA.16816.F32.BF16 R100, R144, R114, R100 ;  /* 0x000000729064723c */ /* 0x000fe60000041864 */
[----:B------:R1:W-:Y:S01]  /*168f0*/  MUFU.EX2 R121, R112 ;  /* 0x0000007000797308 */ /* 0x0003e20000000800 */
[----:B------:R-:W-:Y:S03]  /*16900*/  FADD.FTZ R113, R120, R158 ;  /* 0x0000009e78717221 */ /* 0x000fe60000010000 */
[----:B------:R-:W-:Y:S01]  /*16910*/  F2FP.BF16.PACK_AB R114, R159, R160 ;  /* 0x000000a09f72723e */ /* 0x000fe200000010ff */
[----:B------:R-:W-:Y:S05]  /*16920*/  FADD.FTZ R129, R122, R113 ;  /* 0x000000717a817221 */ /* 0x000fea0000010000 */
[----:B------:R-:W-:Y:S01]  /*16930*/  MUFU.EX2 R158, R188 ;  /* 0x000000bc009e7308 */ /* 0x000fe20000000800 */
[--C-:B-1----:R-:W-:Y:S09]  /*16940*/  FFMA.FTZ R112, R150, c[0x0][0x2d0], -R9.reuse ;  /* 0x0000b40096707a23 */ /* 0x102ff20000010809 */
        /* <DEDUP_REMOVED lines=10> */
[----:B------:R1:W-:Y:S01]  /*169f0*/  MUFU.EX2 R125, R120 ;  /* 0x00000078007d7308 */ /* 0x0003e20000000800 */
[C---:B------:R-:W-:Y:S08]  /*16a00*/  HMMA.16816.F32.BF16 R4, R112.reuse, R116, R4 ;  /* 0x000000747004723c */ /* 0x040ff00000041804 */
[C---:B------:R-:W-:Y:S01]  /*16a10*/  HMMA.16816.F32.BF16 R12, R112.reuse, R118, R12 ;  /* 0x00000076700c723c */ /* 0x040fe2000004180c */
[----:B------:R-:W2:Y:S03]  /*16a20*/  LDSM.16.MT88.4 R116, [R2+0x800] ;  /* 0x000800000274783b */ /* 0x000ea60000004200 */
[--C-:B-1----:R-:W-:Y:S02]  /*16a30*/  FFMA.FTZ R120, R154, c[0x0][0x2d0], -R9.reuse ;  /* 0x0000b4009a787a23 */ /* 0x102fe40000010809 */
[----:B------:R-:W-:Y:S10]  /*16a40*/  MUFU.EX2 R154, R191 ;  /* 0x000000bf009a7308 */ /* 0x000ff40000000800 */
[----:B------:R-:W1:Y:S01]  /*16a50*/  MUFU.EX2 R127, R120 ;  /* 0x00000078007f7308 */ /* 0x000e620000000800 */
        /* <DEDUP_REMOVED lines=31> */
[--C-:B------:R-:W-:Y:S01]  /*16c50*/  FFMA.FTZ R116, R155, c[0x0][0x2d0], -R9.reuse ;  /* 0x0000b4009b747a23 */ /* 0x100fe20000010809 */
[----:B------:R-:W-:Y:S01]  /*16c60*/  HMMA.16816.F32.BF16 R100, R112, R118, R100 ;  /* 0x000000767064723c */ /* 0x000fe20000041864 */
[----:B------:R-:W2:Y:S06]  /*16c70*/  MUFU.EX2 R155, R190 ;  /* 0x000000be009b7308 */ /* 0x000eac0000000800 */
[----:B------:R-:W-:Y:S01]  /*16c80*/  FFMA.FTZ R112, R157, c[0x0][0x2d0], -R9 ;  /* 0x0000b4009d707a23 */ /* 0x000fe20000010809 */
[----:B------:R-:W-:Y:S01]  /*16c90*/  F2FP.BF16.PACK_AB R114, R167, R151 ;  /* 0x00000097a772723e */ /* 0x000fe200000010ff */
[----:B------:R-:W-:Y:S02]  /*16ca0*/  FADD.FTZ R113, R160, R129 ;  /* 0x00000081a0717221 */ /* 0x000fe40000010000 */
[----:B------:R3:W-:Y:S02]  /*16cb0*/  MUFU.EX2 R126, R116 ;  /* 0x00000074007e7308 */ /* 0x0007e40000000800 */
[----:B------:R-:W-:Y:S01]  /*16cc0*/  FADD.FTZ R129, R159, R113 ;  /* 0x000000719f817221 */ /* 0x000fe20000010000 */
[----:B-1----:R-:W-:Y:S07]  /*16cd0*/  F2FP.BF16.PACK_AB R113, R127, R125 ;  /* 0x0000007d7f71723e */ /* 0x002fee00000010ff */
[----:B------:R1:W4:Y:S01]  /*16ce0*/  MUFU.EX2 R153, R112 ;  /* 0x0000007000997308 */ /* 0x0003220000000800 */
[----:B--2---:R-:W-:Y:S09]  /*16cf0*/  F2FP.BF16.PACK_AB R144, R155, R154 ;  /* 0x0000009a9b90723e */ /* 0x004ff200000010ff */
[----:B------:R-:W2:Y:S01]  /*16d00*/  MUFU.EX2 R157, R189 ;  /* 0x000000bd009d7308 */ /* 0x000ea20000000800 */
[----:B---3--:R-:W3:Y:S01]  /*16d10*/  LDSM.16.MT88.4 R116, [R0+0x1000] ;  /* 0x001000000074783b */ /* 0x008ee20000004200 */
[----:B-1----:R-:W-:Y:S01]  /*16d20*/  FADD.FTZ R112, R123, R131 ;  /* 0x000000837b707221 */ /* 0x002fe20000010000 */
[----:B----4-:R-:W-:Y:S03]  /*16d30*/  F2FP.BF16.PACK_AB R115, R153, R126 ;  /* 0x0000007e9973723e */ /* 0x010fe600000010ff */
[----:B------:R-:W-:Y:S03]  /*16d40*/  FADD.FTZ R112, R121, R112 ;  /* 0x0000007079707221 */ /* 0x000fe60000010000 */
[----:B------:R-:W1:Y:S01]  /*16d50*/  LDSM.16.MT88.4 R120, [R2+0x1000] ;  /* 0x001000000278783b */ /* 0x000e620000004200 */
[----:B------:R-:W-:Y:S01]  /*16d60*/  FADD.FTZ R112, R128, R112 ;  /* 0x0000007080707221 */ /* 0x000fe20000010000 */
[----:B--2---:R-:W-:Y:S03]  /*16d70*/  F2FP.BF16.PACK_AB R146, R158, R157 ;  /* 0x0000009d9e92723e */ /* 0x004fe600000010ff */
[----:B------:R-:W-:Y:S01]  /*16d80*/  FADD.FTZ R128, R124, R112 ;  /* 0x000000707c807221 */ /* 0x000fe20000010000 */
[----:B------:R-:W-:Y:S01]  /*16d90*/  F2FP.BF16.PACK_AB R112, R133, R132 ;  /* 0x000000848570723e */ /* 0x000fe200000010ff */
[----:B------:R-:W-:Y:S04]  /*16da0*/  FFMA.FTZ R124, R165, c[0x0][0x2d0], -R9 ;  /* 0x0000b400a57c7a23 */ /* 0x000fe80000010809 */
[----:B------:R2:W-:Y:S02]  /*16db0*/  MUFU.EX2 R150, R124 ;  /* 0x0000007c00967308 */ /* 0x0005e40000000800 */
[C---:B---3--:R-:W-:Y:S08]  /*16dc0*/  HMMA.16816.F32.BF16 R4, R112.reuse, R116, R4 ;  /* 0x000000747004723c */ /* 0x048ff00000041804 */
[C---:B------:R-:W-:Y:S01]  /*16dd0*/  HMMA.16816.F32.BF16 R12, R112.reuse, R118, R12 ;  /* 0x00000076700c723c */ /* 0x040fe2000004180c */
[----:B------:R-:W3:Y:S03]  /*16de0*/  LDSM.16.MT88.4 R116, [R8+0x1000] ;  /* 0x001000000874783b */ /* 0x000ee60000004200 */
[----:B--2---:R-:W-:Y:S04]  /*16df0*/  FADD.FTZ R124, R132, R129 ;  /* 0x00000081847c7221 */ /* 0x004fe80000010000 */
[C---:B-1----:R-:W-:Y:S08]  /*16e00*/  HMMA.16816.F32.BF16 R16, R112.reuse, R120, R16 ;  /* 0x000000787010723c */ /* 0x042ff00000041810 */
        /* <DEDUP_REMOVED lines=26> */
[C---:B--2---:R-:W-:Y:S07]  /*16fb0*/  HMMA.16816.F32.BF16 R88, R112.reuse, R116, R88 ;  /* 0x000000747058723c */ /* 0x044fee0000041858 */
[----:B------:R-:W-:Y:S01]  /*16fc0*/  FFMA.FTZ R116, R166, c[0x0][0x2d0], -R9 ;  /* 0x0000b400a6747a23 */ /* 0x000fe20000010809 */
[C---:B------:R-:W-:Y:S03]  /*16fd0*/  HMMA.16816.F32.BF16 R92, R112.reuse, R118, R92 ;  /* 0x00000076705c723c */ /* 0x040fe6000004185c */
[----:B------:R2:W3:Y:S01]  /*16fe0*/  MUFU.EX2 R149, R116 ;  /* 0x0000007400957308 */ /* 0x0004e20000000800 */
[----:B------:R-:W-:Y:S02]  /*16ff0*/  FADD.FTZ R117, R130, R128 ;  /* 0x0000008082757221 */ /* 0x000fe40000010000 */
[----:B------:R-:W4:Y:S02]  /*17000*/  LDSM.16.MT88.4 R128, [R2+0x1800] ;  /* 0x001800000280783b */ /* 0x000f240000004200 */
[C---:B-1----:R-:W-:Y:S04]  /*17010*/  HMMA.16816.F32.BF16 R96, R112.reuse, R120, R96 ;  /* 0x000000787060723c */ /* 0x042fe80000041860 */
[----:B------:R-:W-:Y:S02]  /*17020*/  FADD.FTZ R117, R125, R117 ;  /* 0x000000757d757221 */ /* 0x000fe40000010000 */
[----:B------:R-:W-:Y:S02]  /*17030*/  FADD.FTZ R125, R133, R124 ;  /* 0x0000007c857d7221 */ /* 0x000fe40000010000 */
[----:B------:R-:W-:Y:S01]  /*17040*/  HMMA.16816.F32.BF16 R100, R112, R122, R100 ;  /* 0x0000007a7064723c */ /* 0x000fe20000041864 */
[----:B------:R-:W-:Y:S03]  /*17050*/  LDSM.16.MT88.4 R112, [R3+0x1800] ;  /* 0x001800000370783b */ /* 0x000fe60000004200 */
[----:B------:R-:W-:Y:S02]  /*17060*/  FADD.FTZ R124, R127, R117 ;  /* 0x000000757f7c7221 */ /* 0x000fe40000010000 */
[----:B------:R-:W-:Y:S02]  /*17070*/  FADD.FTZ R151, R151, R125 ;  /* 0x0000007d97977221 */ /* 0x000fe40000010000 */
[----:B------:R-:W-:Y:S04]  /*17080*/  FADD.FTZ R152, R126, R124 ;  /* 0x0000007c7e987221 */ /* 0x000fe80000010000 */
[--C-:B--2---:R-:W-:Y:S01]  /*17090*/  FFMA.FTZ R116, R164, c[0x0][0x2d0], -R9.reuse ;  /* 0x0000b400a4747a23 */ /* 0x104fe20000010809 */
        /* <DEDUP_REMOVED lines=52> */
[----:B------:R-:W-:Y:S01]  /*173e0*/  IMAD.MOV.U32 R0, RZ, RZ, c[0x0][0x2b8] ;  /* 0x0000ae00ff007624 */ /* 0x000fe200078e00ff */
[----:B------:R-:W-:Y:S01]  /*173f0*/  IADD3 R2, R196, R156, R218 ;  /* 0x0000009cc4027210 */ /* 0x000fe20007ffe0da */
[----:B------:R-:W-:Y:S02]  /*17400*/  IMAD.MOV.U32 R181, RZ, RZ, RZ ;  /* 0x000000ffffb57224 */ /* 0x000fe400078e00ff */
[----:B------:R-:W-:Y:S01]  /*17410*/  IMAD R6, R183, 0x3000, R224 ;  /* 0x00003000b7067824 */ /* 0x000fe200078e02e0 */
[----:B------:R-:W-:Y:S02]  /*17420*/  ISETP.NE.AND P0, PT, R0, 0x1, PT ;  /* 0x000000010000780c */ /* 0x000fe40003f05270 */
[----:B------:R-:W-:Y:S05]  /*17430*/  IADD3 R2, R2, -0x80, RZ ;  /* 0xffffff8002027810 */ /* 0x000fea0007ffe0ff */
        /* <DEDUP_REMOVED lines=25> */
.L_x_2485:
        /* <DEDUP_REMOVED lines=19> */
[----:B------:R2:W3:Y:S03]  /*17700*/  SHFL.IDX PT, R2, R13, 0x1, 0x181f ;  /* 0x00381f000d027f89 */ /* 0x0004e600000e0000 */
[----:B------:R-:W-:Y:S02]  /*17710*/  IMAD.X R7, R4, 0x1, R15, P0 ;  /* 0x0000000104077824 */ /* 0x000fe400000e060f */
[----:B------:R2:W4:Y:S04]  /*17720*/  SHFL.IDX PT, R4, R5, 0x1, 0x181f ;  /* 0x00381f0005047f89 */ /* 0x00052800000e0000 */
[----:B------:R2:W-:Y:S02]  /*17730*/  LDGSTS.E.BYPASS.LTC128B.128 [R0+0x10100], [R6.64], !P6 ;  /* 0x1010000006007fae */ /* 0x0005e4000f101d4a */
.L_x_2486:
[C---:B--23--:R-:W-:Y:S02]  /*17740*/  IADD3 R8, P0, R2.reuse, R12, RZ ;  /* 0x0000000c02087210 */ /* 0x04cfe40007f1e0ff */
[----:B------:R-:W-:Y:S03]  /*17750*/  IADD3 R6, P1, R2, R14, RZ ;  /* 0x0000000e02067210 */ /* 0x000fe60007f3e0ff */
[----:B----4-:R-:W-:Y:S01]  /*17760*/  IMAD.X R9, R4, 0x1, R17, P0 ;  /* 0x0000000104097824 */ /* 0x010fe200000e0611 */
[----:B------:R-:W-:Y:S01]  /*17770*/  IADD3 R2, P0, R2, R16, RZ ;  /* 0x0000001002027210 */ /* 0x000fe20007f1e0ff */
[C---:B------:R-:W-:Y:S03]  /*17780*/  IMAD.X R7, R4.reuse, 0x1, R18, P1 ;  /* 0x0000000104077824 */ /* 0x040fe600008e0612 */
[----:B------:R-:W-:Y:S01]  /*17790*/  @!PT LDS RZ, [RZ] ;  /* 0x00000000fffff984 */ /* 0x000fe20000000800 */
[----:B------:R-:W-:Y:S01]  /*177a0*/  @!PT LDS RZ, [RZ] ;  /* 0x00000000fffff984 */ /* 0x000fe20000000800 */
[----:B------:R-:W-:Y:S01]  /*177b0*/  @!PT LDS RZ, [RZ] ;  /* 0x00000000fffff984 */ /* 0x000fe20000000800 */
[----:B------:R2:W-:Y:S01]  /*177c0*/  LDGSTS.E.BYPASS.LTC128B.128 [R0+0xd100], [R8.64], !P5 ;  /* 0x0d10000008007fae */ /* 0x0005e2000e901d4a */
[----:B------:R-:W-:Y:S03]  /*177d0*/  IMAD.X R3, R4, 0x1, R15, P0 ;  /* 0x0000000104037824 */ /* 0x000fe600000e060f */
[----:B------:R2:W-:Y:S04]  /*177e0*/  LDGSTS.E.BYPASS.LTC128B.128 [R0+0xf100], [R6.64], !P4 ;  /* 0x0f10000006007fae */ /* 0x0005e8000e101d4a */
[----:B------:R2:W-:Y:S02]  /*177f0*/  LDGSTS.E.BYPASS.LTC128B.128 [R0+0x11100], [R2.64], !P6 ;  /* 0x1110000002007fae */ /* 0x0005e4000f101d4a */
.L_x_2391:
[----:B------:R-:W-:Y:S05]  /*17800*/  BSYNC B0 ;  /* 0x0000000000007941 */ /* 0x000fea0003800000 */
.L_x_2390:
[----:B------:R-:W-:Y:S01]  /*17810*/  ISETP.GE.AND P0, PT, R201, R180, PT ;  /* 0x000000b4c900720c */ /* 0x000fe20003f06270 */
[----:B------:R-:W0:Y:S01]  /*17820*/  LDGDEPBAR ;  /* 0x00000000000079af */ /* 0x000e220000000000 */
[----:B--2---:R-:W-:Y:S01]  /*17830*/  IADD3 R0, R180, -0x1, RZ ;  /* 0xffffffffb4007810 */ /* 0x004fe20007ffe0ff */
[----:B------:R-:W-:Y:S01]  /*17840*/  IMAD.MOV.U32 R9, RZ, RZ, R105 ;  /* 0x000000ffff097224 */ /* 0x000fe200078e0069 */
[C---:B------:R-:W-:Y:S01]  /*17850*/  ISETP.GE.AND P1, PT, R169.reuse, 0x1, PT ;  /* 0x00000001a900780c */ /* 0x040fe20003f26270 */
[----:B------:R-:W-:Y:S01]  /*17860*/  IMAD.MOV.U32 R8, RZ, RZ, R104 ;  /* 0x000000ffff087224 */ /* 0x000fe200078e0068 */
[----:B------:R-:W-:Y:S01]  /*17870*/  IADD3 R169, R169, 0x1, RZ ;  /* 0x00000001a9a97810 */ /* 0x000fe20007ffe0ff */
[----:B------:R-:W-:Y:S03]  /*17880*/  IMAD.MOV.U32 R180, RZ, RZ, R0 ;  /* 0x000000ffffb47224 */ /* 0x000fe600078e0000 */
[----:B------:R-:W-:Y:S03]  /*17890*/  SEL R169, R169, RZ, !P1 ;  /* 0x000000ffa9a97207 */ /* 0x000fe60004800000 */
[----:B-1----:R-:W-:-:S05]  /*178a0*/  @!P0 BRA `(.L_x_2394) ;  /* 0xffffc8c000008947 */ /* 0x002fca000383ffff */
.L_x_2377:
[----:B------:R-:W-:Y:S05]  /*178b0*/  BRA.DIV ~URZ, `(.L_x_2395) ;  /* 0x000076027f007947 */ /* 0x000fea000b800000 */
[----:B------:R1:W2:Y:S02]  /*178c0*/  SHFL.BFLY PT, R0, R192, 0x2, 0x1f ;  /* 0x0c401f00c0007f89 */ /* 0x0002a400000e0000 */
.L_x_2487:
[----:B--2---:R-:W-:Y:S01]  /*178d0*/  FADD.FTZ R0, R0, R192 ;  /* 0x000000c000007221 */ /* 0x004fe20000010000 */
[----:B------:R-:W-:Y:S05]  /*178e0*/  BRA.DIV ~URZ, `(.L_x_2396) ;  /* 0x000076327f007947 */ /* 0x000fea000b800000 */
[----:B------:R-:W2:Y:S04]  /*178f0*/  SHFL.BFLY PT, R2, R193, 0x2, 0x1f ;  /* 0x0c401f00c1027f89 */ /* 0x000ea800000e0000 */
[----:B------:R-:W3:Y:S01]  /*17900*/  SHFL.BFLY PT, R4, R0, 0x1, 0x1f ;  /* 0x0c201f0000047f89 */ /* 0x000ee200000e0000 */
[----:B--2---:R-:W-:-:S02]  /*17910*/  FADD.FTZ R193, R2, R193 ;  /* 0x000000c102c17221 */ /* 0x004fc40000010000 */
[----:B---3--:R-:W-:-:S03]  /*17920*/  FADD.FTZ R0, R0, R4 ;  /* 0x0000000400007221 */ /* 0x008fc60000010000 */
[----:B------:R2:W3:Y:S04]  /*17930*/  SHFL.BFLY PT, R3, R193, 0x1, 0x1f ;  /* 0x0c201f00c1037f89 */ /* 0x0004e800000e0000 */
.L_x_2488:
[----:B------:R-:W-:Y:S01]  /*17940*/  FSETP.NE.FTZ.AND P1, PT, R0, RZ, PT ;  /* 0x000000ff0000720b */ /* 0x000fe20003f35000 */
[----:B---3--:R-:W-:Y:S01]  /*17950*/  FADD.FTZ R3, R3, R193 ;  /* 0x000000c103037221 */ /* 0x008fe20000010000 */
[----:B------:R-:W-:Y:S02]  /*17960*/  MOV R2, RZ ;  /* 0x000000ff00027202 */ /* 0x000fe40000000f00 */
[----:B------:R-:W-:Y:S02]  /*17970*/  MOV R23, 0xff800000 ;  /* 0xff80000000177802 */ /* 0x000fe40000000f00 */
[----:B------:R-:W-:Y:S02]  /*17980*/  FSETP.NE.FTZ.AND P0, PT, R3, RZ, PT ;  /* 0x000000ff0300720b */ /* 0x000fe40003f15000 */
[----:B------:R-:W-:-:S05]  /*17990*/  MOV R22, 0xff800000 ;  /* 0xff80000000167802 */ /* 0x000fca0000000f00 */
[----:B------:R-:W3:Y:S01]  /*179a0*/  @P1 MUFU.RCP R2, R0 ;  /* 0x0000000000021308 */ /* 0x000ee20000001000 */
[----:B------:R-:W-:-:S07]  /*179b0*/  @P1 MOV R6, 0x3f317218 ;  /* 0x3f31721800061802 */ /* 0x000fce0000000f00 */
[----:B------:R4:W5:Y:S01]  /*179c0*/  @P1 MUFU.LG2 R4, R0 ;  /* 0x0000000000041308 */ /* 0x0009620000000c00 */
[C---:B---3--:R-:W-:Y:S02]  /*179d0*/  FMUL.FTZ R140, R2.reuse, R140 ;  /* 0x0000008c028c7220 */ /* 0x048fe40000410000 */
[C---:B------:R-:W-:Y:S02]  /*179e0*/  FMUL.FTZ R141, R2.reuse, R141 ;  /* 0x0000008d028d7220 */ /* 0x040fe40000410000 */
[C---:B------:R-:W-:Y:S02]  /*179f0*/  FMUL.FTZ R136, R2.reuse, R136 ;  /* 0x0000008802887220 */ /* 0x040fe40000410000 */
[C---:B------:R-:W-:Y:S01]  /*17a00*/  FMUL.FTZ R137, R2.reuse, R137 ;  /* 0x0000008902897220 */ /* 0x040fe20000410000 */
[----:B----4-:R-:W-:Y:S01]  /*17a10*/  MOV R0, RZ ;  /* 0x000000ff00007202 */ /* 0x010fe20000000f00 */
[C---:B------:R-:W-:Y:S02]  /*17a20*/  FMUL.FTZ R132, R2.reuse, R132 ;  /* 0x0000008402847220 */ /* 0x040fe40000410000 */
[----:B------:R-:W-:-:S02]  /*17a30*/  FMUL.FTZ R133, R2, R133 ;  /* 0x0000008502857220 */ /* 0x000fc40000410000 */
[C---:B------:R-:W-:Y:S01]  /*17a40*/  FMUL.FTZ R128, R2.reuse, R128 ;  /* 0x0000008002807220 */ /* 0x040fe20000410000 */
[----:B------:R-:W3:Y:S01]  /*17a50*/  @P0 MUFU.RCP R0, R3 ;  /* 0x0000000300000308 */ /* 0x000ee20000001000 */
        /* <DEDUP_REMOVED lines=41> */
[----:B------:R4:W1:Y:S01]  /*17cf0*/  @P0 MUFU.LG2 R2, R3 ;  /* 0x0000000300020308 */ /* 0x0008620000000c00 */
[----:B-----5:R-:W-:Y:S02]  /*17d00*/  @P1 FMUL.FTZ R5, R4, 0.69314718246459960938 ;  /* 0x3f31721804051820 */ /* 0x020fe40000410000 */
[----:B------:R-:W-:Y:S02]  /*17d10*/  @P1 FMUL.FTZ R4, R6, c[0x0][0x2d0] ;  /* 0x0000b40006041a20 */ /* 0x000fe40000410000 */
[----:B---3--:R-:W-:Y:S02]  /*17d20*/  FMUL.FTZ R142, R0, R142 ;  /* 0x0000008e008e7220 */ /* 0x008fe40000410000 */
[----:B------:R-:W-:Y:S01]  /*17d30*/  @P1 FFMA.FTZ R23, R4, R104, R5 ;  /* 0x0000006804171223 */ /* 0x000fe20000010005 */
[----:B------:R-:W-:Y:S01]  /*17d40*/  MOV R4, 0x1 ;  /* 0x0000000100047802 */ /* 0x000fe20000000f00 */
[C---:B------:R-:W-:Y:S02]  /*17d50*/  FMUL.FTZ R143, R0.reuse, R143 ;  /* 0x0000008f008f7220 */ /* 0x040fe40000410000 */
[----:B------:R-:W-:-:S02]  /*17d60*/  FMUL.FTZ R138, R0, R138 ;  /* 0x0000008a008a7220 */ /* 0x000fc40000410000 */
[C---:B------:R-:W-:Y:S02]  /*17d70*/  FMUL.FTZ R139, R0.reuse, R139 ;  /* 0x0000008b008b7220 */ /* 0x040fe40000410000 */
[----:B------:R-:W-:Y:S01]  /*17d80*/  FMUL.FTZ R134, R0, R134 ;  /* 0x0000008600867220 */ /* 0x000fe20000410000 */
[----:B----4-:R-:W-:Y:S01]  /*17d90*/  @P0 MOV R3, 0x3f317218 ;  /* 0x3f31721800030802 */ /* 0x010fe20000000f00 */
[----:B-1----:R-:W-:Y:S02]  /*17da0*/  @P0 FMUL.FTZ R2, R2, 0.69314718246459960938 ;  /* 0x3f31721802020820 */ /* 0x002fe40000410000 */
[C---:B------:R-:W-:Y:S02]  /*17db0*/  FMUL.FTZ R135, R0.reuse, R135 ;  /* 0x0000008700877220 */ /* 0x040fe40000410000 */
        /* <DEDUP_REMOVED lines=45> */
.L_x_2306:
        /* <DEDUP_REMOVED lines=17> */
.L_x_2398:
[----:B------:R-:W-:Y:S05]  /*181a0*/  BSYNC B0 ;  /* 0x0000000000007941 */ /* 0x000fea0003800000 */
.L_x_2397:
[----:B------:R-:W-:Y:S01]  /*181b0*/  PRMT R0, R0, 0x9910, RZ ;  /* 0x0000991000007816 */ /* 0x000fe200000000ff */
[----:B------:R-:W-:Y:S01]  /*181c0*/  BSSY B1, `(.L_x_2399) ;  /* 0x0000375000017945 */ /* 0x000fe20003800000 */
[----:B------:R-:W-:Y:S02]  /*181d0*/  IMAD.MOV.U32 R29, RZ, RZ, R249 ;  /* 0x000000ffff1d7224 */ /* 0x000fe400078e00f9 */
[----:B------:R-:W-:-:S13]  /*181e0*/  ISETP.NE.AND P0, PT, R0, RZ, PT ;  /* 0x000000ff0000720c */ /* 0x000fda0003f05270 */
[----:B------:R-:W-:Y:S05]  /*181f0*/  @!P0 BRA `(.L_x_2400) ;  /* 0x00002b0000008947 */ /* 0x000fea0003800000 */
[----:B------:R-:W-:Y:S01]  /*18200*/  IMAD.SHL.U32 R0, R238, 0x40, RZ ;  /* 0x00000040ee007824 */ /* 0x000fe200078e00ff */
[----:B------:R-:W-:Y:S01]  /*18210*/  WARPSYNC 0xffffffff ;  /* 0xffffffff00007948 */ /* 0x000fe20003800000 */
[----:B------:R-:W-:Y:S01]  /*18220*/  IMAD.SHL.U32 R2, R244, 0x400, RZ ;  /* 0x00000400f4027824 */ /* 0x000fe200078e00ff */
[----:B------:R-:W-:Y:S01]  /*18230*/  BAR.SYNC.DEFER_BLOCKING 0x1, 0x100 ;  /* 0x0044000000007b1d */ /* 0x000fe20000010000 */
[----:B------:R-:W-:Y:S01]  /*18240*/  F2FP.BF16.PACK_AB R4, R141, R140 ;  /* 0x0000008c8d04723e */ /* 0x000fe200000010ff */
[----:B------:R-:W-:Y:S01]  /*18250*/  IMAD.MOV.U32 R7, RZ, RZ, 0x20 ;  /* 0x00000020ff077424 */ /* 0x000fe200078e00ff */
[----:B------:R-:W-:Y:S01]  /*18260*/  LOP3.LUT R0, R0, 0x1c0, RZ, 0xc0, !PT ;  /* 0x000001c000007812 */ /* 0x000fe200078ec0ff */
[----:B------:R-:W-:Y:S01]  /*18270*/  IMAD R3, R239, 0x2, R2 ;  /* 0x00000002ef037824 */ /* 0x000fe200078e0202 */
[----:B------:R-:W-:Y:S01]  /*18280*/  LOP3.LUT R2, R238, 0x1, RZ, 0xc0, !PT ;  /* 0x00000001ee027812 */ /* 0x000fe200078ec0ff */
[----:B------:R-:W-:Y:S01]  /*18290*/  IMAD.MOV.U32 R13, RZ, RZ, 0x40 ;  /* 0x00000040ff0d7424 */ /* 0x000fe200078e00ff */
[----:B------:R-:W-:Y:S01]  /*182a0*/  LEA.HI R0, R0, R0, RZ, 0x1d ;  /* 0x0000000000007211 */ /* 0x000fe200078fe8ff */
[----:B------:R-:W-:Y:S01]  /*182b0*/  IMAD.MOV.U32 R28, RZ, RZ, c[0x0][0x388] ;  /* 0x0000e200ff1c7624 */ /* 0x000fe200078e00ff */
[----:B------:R-:W-:-:S02]  /*182c0*/  ISETP.NE.U32.AND P0, PT, R2, 0x1, PT ;  /* 0x000000010200780c */ /* 0x000fc40003f05070 */
[----:B------:R-:W-:Y:S01]  /*182d0*/  F2FP.BF16.PACK_AB R5, R139, R138 ;  /* 0x0000008a8b05723e */ /* 0x000fe200000010ff */
[----:B------:R-:W-:Y:S01]  /*182e0*/  IMAD.IADD R0, R3, 0x1, R0 ;  /* 0x0000000103007824 */ /* 0x000fe200078e0200 */
[----:B------:R-:W-:Y:S02]  /*182f0*/  R2P PR, R238, 0x6 ;  /* 0x00000006ee007804 */ /* 0x000fe40000000000 */
[----:B------:R-:W-:Y:S01]  /*18300*/  F2FP.BF16.PACK_AB R6, R137, R136 ;  /* 0x000000888906723e */ /* 0x000fe200000010ff */
[----:B------:R-:W-:Y:S01]  /*18310*/  IMAD.SHL.U32 R0, R0, 0x2, RZ ;  /* 0x0000000200007824 */ /* 0x000fe200078e00ff */
[----:B------:R-:W-:Y:S02]  /*18320*/  F2FP.BF16.PACK_AB R8, R125, R124 ;  /* 0x0000007c7d08723e */ /* 0x000fe400000010ff */
[----:B------:R-:W-:Y:S02]  /*18330*/  SEL R13, R13, 0xffffffc0, !P2 ;  /* 0xffffffc00d0d7807 */ /* 0x000fe40005000000 */
[----:B------:R-:W-:-:S02]  /*18340*/  IADD3 R3, R0, 0x80, RZ ;  /* 0x0000008000037810 */ /* 0x000fc40007ffe0ff */
[----:B------:R-:W-:Y:S01]  /*18350*/  IADD3 R2, R0, 0x70, RZ ;  /* 0x0000007000027810 */ /* 0x000fe20007ffe0ff */
[----:B------:R1:W-:Y:S01]  /*18360*/  STS [R0+0x80], R4 ;  /* 0x0000800400007388 */ /* 0x0003e20000000800 */
[----:B------:R-:W-:Y:S02]  /*18370*/  @P0 IADD3 R2, R3, 0x10, RZ ;  /* 0x0000001003020810 */ /* 0x000fe40007ffe0ff */
[----:B------:R-:W-:Y:S02]  /*18380*/  F2FP.BF16.PACK_AB R3, R143, R142 ;  /* 0x0000008e8f03723e */ /* 0x000fe400000010ff */
[----:B------:R-:W-:Y:S01]  /*18390*/  F2FP.BF16.PACK_AB R12, R117, R116 ;  /* 0x00000074750c723e */ /* 0x000fe200000010ff */
[----:B------:R-:W-:Y:S01]  /*183a0*/  IMAD.IADD R14, R13, 0x1, R2 ;  /* 0x000000010d0e7824 */ /* 0x000fe200078e0202 */
[----:B------:R-:W-:Y:S01]  /*183b0*/  F2FP.BF16.PACK_AB R9, R113, R112 ;  /* 0x000000707109723e */ /* 0x000fe200000010ff */
[----:B------:R3:W-:Y:S01]  /*183c0*/  STS [R0+0x480], R3 ;  /* 0x0004800300007388 */ /* 0x0007e20000000800 */
[----:B------:R-:W-:-:S02]  /*183d0*/  ISETP.NE.U32.AND P0, PT, RZ, c[0x0][0x508], PT ;  /* 0x00014200ff007a0c */ /* 0x000fc40003f05070 */
[----:B------:R-:W-:Y:S01]  /*183e0*/  ISETP.NE.U32.AND P2, PT, RZ, c[0x0][0x500], PT ;  /* 0x00014000ff007a0c */ /* 0x000fe20003f45070 */
[----:B------:R4:W-:Y:S03]  /*183f0*/  STS [R2+0x400], R5 ;  /* 0x0004000502007388 */ /* 0x0009e60000000800 */
[----:B------:R-:W-:Y:S01]  /*18400*/  ISETP.NE.AND.EX P2, PT, RZ, c[0x0][0x504], PT, P2 ;  /* 0x00014100ff007a0c */ /* 0x000fe20003f45320 */
[----:B------:R2:W-:Y:S01]  /*18410*/  STS [R2], R6 ;  /* 0x0000000602007388 */ /* 0x0005e20000000800 */
[----:B-1----:R-:W-:Y:S02]  /*18420*/  SEL R4, R7, 0xffffffe0, !P1 ;  /* 0xffffffe007047807 */ /* 0x002fe40004800000 */
[----:B------:R-:W-:Y:S02]  /*18430*/  F2FP.BF16.PACK_AB R7, R135, R134 ;  /* 0x000000868707723e */ /* 0x000fe400000010ff */
[----:B------:R-:W-:Y:S01]  /*18440*/  ISETP.NE.AND.EX P1, PT, RZ, c[0x0][0x50c], PT, P0 ;  /* 0x00014300ff007a0c */ /* 0x000fe20003f25300 */
[----:B---3--:R-:W-:-:S02]  /*18450*/  IMAD.IADD R3, R0, 0x1, R4 ;  /* 0x0000000100037824 */ /* 0x008fc400078e0204 */
[----:B------:R-:W-:Y:S01]  /*18460*/  IMAD.IADD R4, R4, 0x1, R2 ;  /* 0x0000000104047824 */ /* 0x000fe200078e0202 */
[----:B----4-:R-:W-:Y:S02]  /*18470*/  F2FP.BF16.PACK_AB R5, R133, R132 ;  /* 0x000000848505723e */ /* 0x010fe400000010ff */
[----:B------:R1:W-:Y:S01]  /*18480*/  STS [R3+0x480], R7 ;  /* 0x0004800703007388 */ /* 0x0003e20000000800 */
[----:B--2---:R-:W-:-:S03]  /*18490*/  F2FP.BF16.PACK_AB R6, R129, R128 ;  /* 0x000000808106723e */ /* 0x004fc600000010ff */
[----:B------:R2:W-:Y:S04]  /*184a0*/  STS [R3+0x80], R5 ;  /* 0x0000800503007388 */ /* 0x0005e80000000800 */
[----:B------:R3:W-:Y:S01]  /*184b0*/  STS [R4], R6 ;  /* 0x0000000604007388 */ /* 0x0007e20000000800 */
[----:B-1----:R-:W-:Y:S02]  /*184c0*/  F2FP.BF16.PACK_AB R7, R127, R126 ;  /* 0x0000007e7f07723e */ /* 0x002fe400000010ff */
[----:B--2---:R-:W-:Y:S01]  /*184d0*/  F2FP.BF16.PACK_AB R5, R131, R130 ;  /* 0x000000828305723e */ /* 0x004fe200000010ff */
[----:B---3--:R-:W-:-:S04]  /*184e0*/  IMAD.IADD R6, R0, 0x1, R13 ;  /* 0x0000000100067824 */ /* 0x008fc800078e020d */
[----:B------:R1:W-:Y:S04]  /*184f0*/  STS [R4+0x400], R5 ;  /* 0x0004000504007388 */ /* 0x0003e80000000800 */
[----:B------:R2:W-:Y:S04]  /*18500*/  STS [R6+0x80], R8 ;  /* 0x0000800806007388 */ /* 0x0005e80000000800 */
[----:B------:R3:W-:Y:S01]  /*18510*/  STS [R6+0x480], R7 ;  /* 0x0004800706007388 */ /* 0x0007e20000000800 */
[----:B-1----:R-:W-:Y:S02]  /*18520*/  F2FP.BF16.PACK_AB R5, R121, R120 ;  /* 0x000000787905723e */ /* 0x002fe400000010ff */
[----:B--2---:R-:W-:-:S03]  /*18530*/  F2FP.BF16.PACK_AB R8, R123, R122 ;  /* 0x0000007a7b08723e */ /* 0x004fc600000010ff */
[----:B------:R1:W-:Y:S01]  /*18540*/  STS [R14], R5 ;  /* 0x000000050e007388 */ /* 0x0003e20000000800 */
[----:B---3--:R-:W-:-:S03]  /*18550*/  IMAD.IADD R7, R4, 0x1, R13 ;  /* 0x0000000104077824 */ /* 0x008fc600078e020d */
[----:B------:R2:W-:Y:S01]  /*18560*/  STS [R14+0x400], R8 ;  /* 0x000400080e007388 */ /* 0x0005e20000000800 */
[----:B-1----:R-:W-:Y:S01]  /*18570*/  IMAD.IADD R5, R13, 0x1, R3 ;  /* 0x000000010d057824 */ /* 0x002fe200078e0203 */
[----:B------:R-:W-:Y:S02]  /*18580*/  F2FP.BF16.PACK_AB R13, R63, R62 ;  /* 0x0000003e3f0d723e */ /* 0x000fe400000010ff */
[----:B--2---:R-:W-:Y:S02]  /*18590*/  F2FP.BF16.PACK_AB R8, R119, R118 ;  /* 0x000000767708723e */ /* 0x004fe400000010ff */
[----:B------:R1:W-:Y:S04]  /*185a0*/  STS [R5+0x80], R12 ;  /* 0x0000800c05007388 */ /* 0x0003e80000000800 */
[----:B------:R2:W-:Y:S04]  /*185b0*/  STS [R5+0x480], R8 ;  /* 0x0004800805007388 */ /* 0x0005e80000000800 */
[----:B------:R3:W-:Y:S01]  /*185c0*/  STS [R7], R9 ;  /* 0x0000000907007388 */ /* 0x0007e20000000800 */
[----:B-1----:R-:W-:-:S02]  /*185d0*/  F2FP.BF16.PACK_AB R12, R115, R114 ;  /* 0x00000072730c723e */ /* 0x002fc400000010ff */
        /* <DEDUP_REMOVED lines=31> */
[----:B------:R-:W-:Y:S01]  /*187d0*/  STS [R7+0x4000], R13 ;  /* 0x0040000d07007388 */ /* 0x000fe20000000800 */
[----:B-1----:R-:W-:Y:S02]  /*187e0*/  F2FP.BF16.PACK_AB R12, R75, R74 ;  /* 0x0000004a4b0c723e */ /* 0x002fe400000010ff */
[----:B--2---:R-:W-:-:S03]  /*187f0*/  F2FP.BF16.PACK_AB R8, R73, R72 ;  /* 0x000000484908723e */ /* 0x004fc600000010ff */
[----:B------:R1:W-:Y:S01]  /*18800*/  STS [R0+0x8480], R12 ;  /* 0x0084800c00007388 */ /* 0x0003e20000000800 */
[----:B---3--:R-:W-:-:S03]  /*18810*/  F2FP.BF16.PACK_AB R9, R77, R76 ;  /* 0x0000004c4d09723e */ /* 0x008fc600000010ff */
[----:B------:R2:W-:Y:S04]  /*18820*/  STS [R0+0x8080], R8 ;  /* 0x0080800800007388 */ /* 0x0005e80000000800 */
[----:B------:R3:W-:Y:S01]  /*18830*/  STS [R2+0x8000], R9 ;  /* 0x0080000902007388 */ /* 0x0007e20000000800 */
[----:B-1----:R-:W-:Y:S02]  /*18840*/  F2FP.BF16.PACK_AB R12, R83, R82 ;  /* 0x00000052530c723e */ /* 0x002fe400000010ff */
[----:B--2---:R-:W-:Y:S02]  /*18850*/  F2FP.BF16.PACK_AB R8, R79, R78 ;  /* 0x0000004e4f08723e */ /* 0x004fe400000010ff */
[----:B------:R-:W-:Y:S02]  /*18860*/  F2FP.BF16.PACK_AB R0, R81, R80 ;  /* 0x000000505100723e */ /* 0x000fe400000010ff */
[----:B---3--:R-:W-:Y:S01]  /*18870*/  F2FP.BF16.PACK_AB R9, R85, R84 ;  /* 0x000000545509723e */ /* 0x008fe200000010ff */
[----:B------:R1:W-:Y:S04]  /*18880*/  STS [R2+0x8400], R8 ;  /* 0x0084000802007388 */ /* 0x0003e80000000800 */
[----:B------:R2:W-:Y:S04]  /*18890*/  STS [R3+0x8080], R0 ;  /* 0x0080800003007388 */ /* 0x0005e80000000800 */
[----:B------:R3:W-:Y:S04]  /*188a0*/  STS [R3+0x8480], R12 ;  /* 0x0084800c03007388 */ /* 0x0007e80000000800 */
[----:B------:R-:W-:Y:S01]  /*188b0*/  STS [R4+0x8000], R9 ;  /* 0x0080000904007388 */ /* 0x000fe20000000800 */
[----:B-1----:R-:W-:-:S02]  /*188c0*/  F2FP.BF16.PACK_AB R8, R87, R86 ;  /* 0x000000565708723e */ /* 0x002fc400000010ff */
[----:B------:R-:W-:Y:S02]  /*188d0*/  F2FP.BF16.PACK_AB R2, R89, R88 ;  /* 0x000000585902723e */ /* 0x000fe400000010ff */
[----:B--2---:R-:W-:Y:S01]  /*188e0*/  F2FP.BF16.PACK_AB R0, R91, R90 ;  /* 0x0000005a5b00723e */ /* 0x004fe200000010ff */
        /* <DEDUP_REMOVED lines=13> */
[----:B-1----:R-:W-:Y:S01]  /*189c0*/  IMAD.MOV.U32 R4, RZ, RZ, 0x4 ;  /* 0x00000004ff047424 */ /* 0x002fe200078e00ff */
[----:B--2---:R-:W-:-:S03]  /*189d0*/  F2FP.BF16.PACK_AB R0, R103, R102 ;  /* 0x000000666700723e */ /* 0x004fc600000010ff */
[CC--:B------:R-:W-:Y:S02]  /*189e0*/  @P1 IMAD.WIDE R8, R227.reuse, R4.reuse, c[0x0][0x508] ;  /* 0x00014200e3081625 */ /* 0x0c0fe400078e0204 */
[----:B------:R1:W-:Y:S02]  /*189f0*/  STS [R7+0x8400], R0 ;  /* 0x0084000007007388 */ /* 0x0003e40000000800 */
[----:B---3--:R-:W-:Y:S02]  /*18a00*/  IMAD.MOV.U32 R2, RZ, RZ, RZ ;  /* 0x000000ffff027224 */ /* 0x008fe400078e00ff */
[----:B------:R-:W-:Y:S01]  /*18a10*/  IMAD.WIDE R4, R227, R4, c[0x0][0x500] ;  /* 0x00014000e3047625 */ /* 0x000fe200078e0204 */
[----:B------:R-:W-:Y:S06]  /*18a20*/  BAR.SYNC.DEFER_BLOCKING 0x1, 0x100 ;  /* 0x0044000000007b1d */ /* 0x000fec0000010000 */
[----:B------:R1:W5:Y:S04]  /*18a30*/  @P1 LDG.E R28, [R8.64] ;  /* 0x0000000a081c1981 */ /* 0x000368000c1e1900 */
[----:B------:R1:W5:Y:S01]  /*18a40*/  @P2 LDG.E R2, [R4.64] ;  /* 0x0000000a04022981 */ /* 0x000362000c1e1900 */
[----:B------:R-:W-:-:S04]  /*18a50*/  ISETP.NE.AND P0, PT, R248, RZ, PT ;  /* 0x000000fff800720c */ /* 0x000fc80003f05270 */
[----:B----4-:R-:W-:Y:S01]  /*18a60*/  SEL R3, R248, c[0x0][0x3d4], P0 ;  /* 0x0000f500f8037a07 */ /* 0x010fe20000000000 */
[----:B------:R-:W-:Y:S05]  /*18a70*/  @P1 BRA `(.L_x_2401) ;  /* 0x0000004000001947 */ /* 0x000fea0003800000 */
[----:B------:R-:W-:Y:S05]  /*18a80*/  @!P2 BRA `(.L_x_2401) ;  /* 0x000000300000a947 */ /* 0x000fea0003800000 */
[----:B-1----:R1:W2:Y:S04]  /*18a90*/  LDG.E R0, [R4.64] ;  /* 0x0000000a04007981 */ /* 0x0022a8000c1e1900 */
[----:B-1----:R-:W2:Y:S02]  /*18aa0*/  LDG.E R4, [R4.64+0x4] ;  /* 0x0000040a04047981 */ /* 0x002ea4000c1e1900 */
[----:B--2--5:R-:W-:Y:S02]  /*18ab0*/  IADD3 R28, -R0, R4, RZ ;  /* 0x00000004001c7210 */ /* 0x024fe40007ffe1ff */
.L_x_2401:
[----:B-1----:R-:W2:Y:S01]  /*18ac0*/  LDL R4, [R1+0x128] ;  /* 0x0001280001047983 */ /* 0x002ea20000100800 */
[----:B------:R-:W-:Y:S01]  /*18ad0*/  IMAD.MOV.U32 R0, RZ, RZ, 0x368 ;  /* 0x00000368ff007424 */ /* 0x000fe200078e00ff */
[----:B------:R-:W-:Y:S02]  /*18ae0*/  ISETP.GT.AND P2, PT, R3, 0x1, PT ;  /* 0x000000010300780c */ /* 0x000fe40003f44270 */
[----:B------:R-:W3:Y:S01]  /*18af0*/  LDL R25, [R1+0x124] ;  /* 0x0001240001197983 */ /* 0x000ee20000100800 */
[----:B------:R-:W-:-:S02]  /*18b00*/  ISETP.NE.U32.AND P0, PT, RZ, c[0x0][0x500], PT ;  /* 0x00014000ff007a0c */ /* 0x000fc40003f05070 */
[----:B------:R-:W-:Y:S02]  /*18b10*/  SEL R0, R0, 0x328, P2 ;  /* 0x0000032800007807 */ /* 0x000fe40001000000 */
[----:B------:R-:W-:Y:S02]  /*18b20*/  ISETP.NE.AND.EX P0, PT, RZ, c[0x0][0x504], PT, P0 ;  /* 0x00014100ff007a0c */ /* 0x000fe40003f05300 */
[----:B------:R1:W4:Y:S01]  /*18b30*/  LDC.64 R6, c[0x0][R0+0x170] ;  /* 0x00005c0000067b82 */ /* 0x0003220000000a00 */
[----:B------:R-:W-:-:S07]  /*18b40*/  SHF.R.S32.HI R3, RZ, 0x1f, R227 ;  /* 0x0000001fff037819 */ /* 0x000fce00000114e3 */
[----:B------:R1:W4:Y:S08]  /*18b50*/  LDC.64 R16, c[0x0][R0+0x168] ;  /* 0x00005a0000107b82 */ /* 0x0003300000000a00 */
[----:B------:R1:W2:Y:S08]  /*18b60*/  LDC.64 R18, c[0x0][R0+0x178] ;  /* 0x00005e0000127b82 */ /* 0x0002b00000000a00 */
[----:B------:R1:W2:Y:S01]  /*18b70*/  LDC.64 R20, c[0x0][R0+0x160] ;  /* 0x0000580000147b82 */ /* 0x0002a20000000a00 */
[----:B------:R-:W-:-:S02]  /*18b80*/  SEL R5, R3, RZ, !P0 ;  /* 0x000000ff03057207 */ /* 0x000fc40004000000 */
[----:B------:R-:W-:Y:S01]  /*18b90*/  LOP3.LUT R3, R226, 0xffff, RZ, 0xc0, !PT ;  /* 0x0000ffffe2037812 */ /* 0x000fe200078ec0ff */
[----:B-1----:R-:W-:-:S05]  /*18ba0*/  IMAD.MOV.U32 R0, RZ, RZ, c[0x0][0x4e8] ;  /* 0x00013a00ff007624 */ /* 0x002fca00078e00ff */
[----:B------:R-:W-:Y:S02]  /*18bb0*/  ISETP.NE.AND P3, PT, R0, 0x1, PT ;  /* 0x000000010000780c */ /* 0x000fe40003f65270 */
[----:B------:R-:W-:Y:S01]  /*18bc0*/  SEL R0, R227, RZ, !P0 ;  /* 0x000000ffe3007207 */ /* 0x000fe20004000000 */
[-C--:B----4-:R-:W-:Y:S01]  /*18bd0*/  IMAD.WIDE.U32 R8, R16, R3.reuse, RZ ;  /* 0x0000000310087225 */ /* 0x090fe200078e00ff */
[----:B------:R-:W1:Y:S03]  /*18be0*/  S2R R26, SR_TID.X ;  /* 0x00000000001a7919 */ /* 0x000e660000002100 */
[----:B------:R-:W-:Y:S01]  /*18bf0*/  IMAD R13, R17, R3, RZ ;  /* 0x00000003110d7224 */ /* 0x000fe200078e02ff */
[----:B-1----:R-:W-:-:S04]  /*18c00*/  SHF.R.S32.HI R24, RZ, 0x1f, R26 ;  /* 0x0000001fff187819 */ /* 0x002fc8000001141a */
[----:B------:R-:W-:-:S04]  /*18c10*/  LEA.HI R24, R24, R26, RZ, 0x5 ;  /* 0x0000001a18187211 */ /* 0x000fc800078f28ff */
[----:B------:R-:W-:-:S05]  /*18c20*/  LOP3.LUT R24, R24, 0xffffffe0, RZ, 0xc0, !PT ;  /* 0xffffffe018187812 */ /* 0x000fca00078ec0ff */
[----:B------:R-:W-:Y:S02]  /*18c30*/  IMAD.IADD R24, R26, 0x1, -R24 ;  /* 0x000000011a187824 */ /* 0x000fe400078e0a18 */
[----:B--2---:R-:W-:Y:S02]  /*18c40*/  IMAD.IADD R12, R4, 0x1, R240 ;  /* 0x00000001040c7824 */ /* 0x004fe400078e02f0 */
[----:B------:R-:W-:-:S04]  /*18c50*/  IMAD R4, R7, R0, RZ ;  /* 0x0000000007047224 */ /* 0x000fc800078e02ff */
        /* <DEDUP_REMOVED lines=29> */
[----:B------:R-:W-:Y:S02]  /*18e30*/  LEA.HI.X R5, R4, R6, R5, 0x2, P0 ;  /* 0x0000000604057211 */ /* 0x000fe400000f1405 */
[----:B------:R-:W-:Y:S04]  /*18e40*/  SHFL.IDX PT, R6, R7, RZ, 0x1c1f ;  /* 0x001c1fff07067589 */ /* 0x000fe800000e0000 */
[----:B------:R-:W-:Y:S01]  /*18e50*/  SHFL.IDX PT, R4, R7, 0x1, 0x1c1f ;  /* 0x003c1f0007047f89 */ /* 0x000fe200000e0000 */
[----:B---3--:R-:W-:-:S03]  /*18e60*/  IMAD.IADD R13, R25, 0x1, R240 ;  /* 0x00000001190d7824 */ /* 0x008fc600078e02f0 */
[----:B------:R-:W1:Y:S04]  /*18e70*/  SHFL.IDX PT, R7, R5, RZ, 0x1c1f ;  /* 0x001c1fff05077589 */ /* 0x000e6800000e0000 */
[----:B------:R-:W2:Y:S01]  /*18e80*/  SHFL.IDX PT, R5, R5, 0x1, 0x1c1f ;  /* 0x003c1f0005057f89 */ /* 0x000ea200000e0000 */
[----:B------:R-:W-:Y:S01]  /*18e90*/  IMAD R8, R28, c[0x0][0x4e8], RZ ;  /* 0x00013a001c087a24 */ /* 0x000fe200078e02ff */
[----:B------:R-:W-:Y:S02]  /*18ea0*/  LOP3.LUT P0, RZ, R24, 0x3, RZ, 0xc0, !PT ;  /* 0x0000000318ff7812 */ /* 0x000fe4000780c0ff */
[C---:B------:R-:W-:Y:S02]  /*18eb0*/  IADD3 R16, R13.reuse, 0x8, RZ ;  /* 0x000000080d107810 */ /* 0x040fe40007ffe0ff */
[----:B------:R-:W-:-:S02]  /*18ec0*/  ISETP.GE.OR P1, PT, R13, R8, P0 ;  /* 0x000000080d00720c */ /* 0x000fc40000726670 */
[----:B------:R-:W-:-:S11]  /*18ed0*/  ISETP.GE.OR P0, PT, R16, R8, P0 ;  /* 0x000000081000720c */ /* 0x000fd60000706670 */
[----:B-1----:R1:W-:Y:S04]  /*18ee0*/  @!P1 ST.E [R6.64], R23 ;  /* 0x0000001706009985 */ /* 0x0023e8000c10190a */
[----:B--2---:R1:W-:Y:S01]  /*18ef0*/  @!P0 ST.E [R4.64], R22 ;  /* 0x0000001604008985 */ /* 0x0043e2000c10190a */
[----:B------:R-:W-:Y:S05]  /*18f00*/  @P2 BRA `(.L_x_2402) ;  /* 0x0000082000002947 */ /* 0x000fea0003800000 */
[----:B------:R-:W2:Y:S01]  /*18f10*/  S2R R25, SR_TID.X ;  /* 0x0000000000197919 */ /* 0x000ea20000002100 */
[----:B------:R-:W-:Y:S01]  /*18f20*/  IMAD R9, R9, c[0x0][0x3a0], RZ ;  /* 0x0000e80009097a24 */ /* 0x000fe200078e02ff */
[----:B-1----:R-:W-:Y:S01]  /*18f30*/  SHF.R.S32.HI R7, RZ, 0x1f, R0 ;  /* 0x0000001fff077819 */ /* 0x002fe20000011400 */
[----:B------:R-:W-:Y:S01]  /*18f40*/  IMAD.WIDE.U32 R4, R2, c[0x0][0x3a0], RZ ;  /* 0x0000e80002047a25 */ /* 0x000fe200078e00ff */
[----:B------:R1:W3:Y:S01]  /*18f50*/  LDS.128 R44, [R111+0x1080] ;  /* 0x001080006f2c7984 */ /* 0x0002e20000000c00 */
[----:B------:R-:W-:-:S02]  /*18f60*/  IADD3 R12, R246, R240, RZ ;  /* 0x000000f0f60c7210 */ /* 0x000fc40007ffe0ff */
[----:B------:R-:W-:Y:S01]  /*18f70*/  IMAD R2, R2, c[0x0][0x3a4], R9 ;  /* 0x0000e90002027a24 */ /* 0x000fe200078e0209 */
[----:B------:R1:W4:Y:S01]  /*18f80*/  LDS.128 R56, [R111+0x2080] ;  /* 0x002080006f387984 */ /* 0x0003220000000c00 */
[----:B------:R-:W-:-:S03]  /*18f90*/  IMAD R7, R7, c[0x0][0x3f0], RZ ;  /* 0x0000fc0007077a24 */ /* 0x000fc600078e02ff */
[----:B------:R-:W-:Y:S01]  /*18fa0*/  IADD3 R5, R5, R2, RZ ;  /* 0x0000000205057210 */ /* 0x000fe20007ffe0ff */
[----:B------:R1:W1:Y:S01]  /*18fb0*/  LDS.128 R64, [R111+0x3080] ;  /* 0x003080006f407984 */ /* 0x0002620000000c00 */
[----:B------:R-:W-:-:S03]  /*18fc0*/  IMAD R7, R0, c[0x0][0x3f4], R7 ;  /* 0x0000fd0000077a24 */ /* 0x000fc600078e0207 */
[C---:B------:R-:W-:Y:S01]  /*18fd0*/  IMAD.WIDE.U32 R4, R3.reuse, c[0x0][0x3e8], R4 ;  /* 0x0000fa0003047a25 */ /* 0x040fe200078e0004 */
[----:B------:R1:W1:Y:S03]  /*18fe0*/  LDS.128 R20, [R111+0x4080] ;  /* 0x004080006f147984 */ /* 0x0002660000000c00 */
[----:B------:R-:W-:Y:S01]  /*18ff0*/  IMAD R5, R3, c[0x0][0x3ec], R5 ;  /* 0x0000fb0003057a24 */ /* 0x000fe200078e0205 */
[----:B------:R1:W1:Y:S01]  /*19000*/  LDS.128 R40, [R111+0x5080] ;  /* 0x005080006f287984 */ /* 0x0002620000000c00 */
[----:B--2---:R-:W-:Y:S02]  /*19010*/  SHF.R.S32.HI R24, RZ, 0x1f, R25 ;  /* 0x0000001fff187819 */ /* 0x004fe40000011419 */
[----:B------:R-:W-:Y:S01]  /*19020*/  IMAD.WIDE.U32 R4, R0, c[0x0][0x3f0], R4 ;  /* 0x0000fc0000047a25 */ /* 0x000fe200078e0004 */
[----:B------:R2:W1:Y:S01]  /*19030*/  LDS.128 R52, [R111+0x6080] ;  /* 0x006080006f347984 */ /* 0x0004620000000c00 */
[----:B------:R-:W-:-:S03]  /*19040*/  LEA.HI R24, R24, R25, RZ, 0x3 ;  /* 0x0000001918187211 */ /* 0x000fc600078f18ff */
[----:B------:R2:W1:Y:S01]  /*19050*/  LDS.128 R60, [R111+0x7080] ;  /* 0x007080006f3c7984 */ /* 0x0004620000000c00 */
[----:B------:R-:W-:Y:S02]  /*19060*/  IADD3 R5, R5, R7, RZ ;  /* 0x0000000705057210 */ /* 0x000fe40007ffe0ff */
[----:B------:R-:W-:Y:S01]  /*19070*/  LOP3.LUT R24, R24, 0xfffffff8, RZ, 0xc0, !PT ;  /* 0xfffffff818187812 */ /* 0x000fe200078ec0ff */
[----:B------:R2:W1:Y:S03]  /*19080*/  LDS.128 R16, [R111+0x8080] ;  /* 0x008080006f107984 */ /* 0x0004660000000c00 */
[----:B------:R-:W-:Y:S01]  /*19090*/  IADD3 R24, -R24, R25, RZ ;  /* 0x0000001918187210 */ /* 0x000fe20007ffe1ff */
[----:B------:R2:W1:Y:S03]  /*190a0*/  LDS.128 R36, [R111+0x9080] ;  /* 0x009080006f247984 */ /* 0x0004660000000c00 */
[----:B------:R-:W-:Y:S01]  /*190b0*/  LEA R6, R24, R246, 0x5 ;  /* 0x000000f618067211 */ /* 0x000fe200078e28ff */
[----:B------:R2:W1:Y:S03]  /*190c0*/  LDS.128 R48, [R111+0xa080] ;  /* 0x00a080006f307984 */ /* 0x0004660000000c00 */
[----:B------:R-:W-:Y:S01]  /*190d0*/  IADD3 R6, R240, R6, RZ ;  /* 0x00000006f0067210 */ /* 0x000fe20007ffe0ff */
[----:B------:R2:W1:Y:S03]  /*190e0*/  LDS.128 R24, [R111+0x80] ;  /* 0x000080006f187984 */ /* 0x0004660000000c00 */
[----:B------:R-:W-:Y:S01]  /*190f0*/  MOV R2, R6 ;  /* 0x0000000600027202 */ /* 0x000fe20000000f00 */
[----:B------:R-:W-:Y:S01]  /*19100*/  @P3 IMAD.HI.U32 R8, R6, c[0x0][0x4ec], RZ ;  /* 0x00013b0006083a27 */ /* 0x000fe200078e00ff */
[----:B------:R2:W1:Y:S04]  /*19110*/  LDS.128 R68, [R111+0xb080] ;  /* 0x00b080006f447984 */ /* 0x0004680000000c00 */
[----:B------:R-:W-:-:S04]  /*19120*/  @P3 SHF.R.U32.HI R2, RZ, c[0x0][0x4f0], R8 ;  /* 0x00013c00ff023a19 */ /* 0x000fc80000011608 */
[----:B------:R-:W-:Y:S02]  /*19130*/  SHF.R.S32.HI R3, RZ, 0x1f, R2 ;  /* 0x0000001fff037819 */ /* 0x000fe40000011402 */
[----:B------:R-:W-:-:S03]  /*19140*/  IADD3 R0, -R2, RZ, RZ ;  /* 0x000000ff02007210 */ /* 0x000fc60007ffe1ff */
[----:B------:R-:W-:Y:S02]  /*19150*/  IMAD R3, R3, c[0x0][0x3e0], RZ ;  /* 0x0000f80003037a24 */ /* 0x000fe400078e02ff */
        /* <DEDUP_REMOVED lines=13> */
.L_x_2489:
[----:B------:R-:W-:Y:S05]  /*19230*/  BRA.DIV ~URZ, `(.L_x_2404) ;  /* 0x00005e627f007947 */ /* 0x000fea000b800000 */
[----:B------:R3:W4:Y:S02]  /*19240*/  SHFL.IDX PT, R0, R14, RZ, 0x181f ;  /* 0x00181fff0e007589 */ /* 0x00072400000e0000 */
.L_x_2490:
        /* <DEDUP_REMOVED lines=16> */
.L_x_2406:
[----:B------:R-:W-:Y:S05]  /*19350*/  BSYNC B0 ;  /* 0x0000000000007941 */ /* 0x000fea0003800000 */
.L_x_2405:
[----:B------:R-:W-:Y:S05]  /*19360*/  BRA.DIV ~URZ, `(.L_x_2407) ;  /* 0x00005db27f007947 */ /* 0x000fea000b800000 */
[----:B--2---:R2:W1:Y:S04]  /*19370*/  SHFL.IDX PT, R4, R5, 0x1, 0x181f ;  /* 0x00381f0005047f89 */ /* 0x00446800000e0000 */
[----:B----4-:R2:W4:Y:S02]  /*19380*/  SHFL.IDX PT, R0, R14, 0x1, 0x181f ;  /* 0x00381f000e007f89 */ /* 0x01052400000e0000 */
.L_x_2491:
        /* <DEDUP_REMOVED lines=16> */
.L_x_2409:
[----:B------:R-:W-:Y:S05]  /*19490*/  BSYNC B0 ;  /* 0x0000000000007941 */ /* 0x000fea0003800000 */
.L_x_2408:
[----:B------:R-:W-:Y:S05]  /*194a0*/  BRA.DIV ~URZ, `(.L_x_2410) ;  /* 0x00005d627f007947 */ /* 0x000fea000b800000 */
[----:B-1----:R1:W2:Y:S02]  /*194b0*/  SHFL.IDX PT, R4, R5, 0x2, 0x181f ;  /* 0x00581f0005047f89 */ /* 0x0022a400000e0000 */
.L_x_2492:
[----:B------:R-:W-:Y:S05]  /*194c0*/  BRA.DIV ~URZ, `(.L_x_2411) ;  /* 0x00005dc27f007947 */ /* 0x000fea000b800000 */
[----:B----4-:R4:W1:Y:S02]  /*194d0*/  SHFL.IDX PT, R0, R14, 0x2, 0x181f ;  /* 0x00581f000e007f89 */ /* 0x01086400000e0000 */
.L_x_2493:
        /* <DEDUP_REMOVED lines=16> */
.L_x_2413:
[----:B------:R-:W-:Y:S05]  /*195e0*/  BSYNC B0 ;  /* 0x0000000000007941 */ /* 0x000fea0003800000 */
.L_x_2412:
[----:B------:R-:W-:Y:S05]  /*195f0*/  BRA.DIV ~URZ, `(.L_x_2414) ;  /* 0x00005d127f007947 */ /* 0x000fea000b800000 */
[----:B-1----:R1:W3:Y:S04]  /*19600*/  SHFL.IDX PT, R6, R5, 0x3, 0x181f ;  /* 0x00781f0005067f89 */ /* 0x0022e800000e0000 */
[----:B------:R1:W4:Y:S02]  /*19610*/  SHFL.IDX PT, R0, R14, 0x3, 0x181f ;  /* 0x00781f000e007f89 */ /* 0x00032400000e0000 */
.L_x_2494:
[----:B------:R-:W-:-:S04]  /*19620*/  IADD3 R2, R12, 0x60, RZ ;  /* 0x000000600c027810 */ /* 0x000fc80007ffe0ff */
[----:B------:R-:W-:-:S13]  /*19630*/  ISETP.GE.AND P0, PT, R2, R13, PT ;  /* 0x0000000d0200720c */ /* 0x000fda0003f06270 */
[----:B------:R-:W-:Y:S05]  /*19640*/  @P0 BRA `(.L_x_2415) ;  /* 0x000022c000000947 */ /* 0x000fea0003800000 */
[----:B------:R-:W-:Y:S02]  /*19650*/  ISETP.GE.AND P1, PT, R234, c[0x0][0x3c8], PT ;  /* 0x0000f200ea007a0c */ /* 0x000fe40003f26270 */
[----:B------:R-:W-:-:S11]  /*19660*/  ISETP.GE.AND P0, PT, R236, c[0x0][0x3c8], PT ;  /* 0x0000f200ec007a0c */ /* 0x000fd60003f06270 */
[-C--:B--2-4-:R-:W-:Y:S02]  /*19670*/  @!P1 LEA R4, P3, R234, R0.reuse, 0x1 ;  /* 0x00000000ea049211 */ /* 0x094fe400078608ff */
[----:B------:R-:W-:Y:S02]  /*19680*/  @!P0 LEA R2, P2, R236, R0, 0x1 ;  /* 0x00000000ec028211 */ /* 0x000fe400078408ff */
[-C--:B-1-3--:R-:W-:Y:S02]  /*19690*/  @!P1 LEA.HI.X R5, R234, R6.reuse, R235, 0x1, P3 ;  /* 0x00000006ea059211 */ /* 0x08afe400018f0ceb */
        /* <DEDUP_REMOVED lines=9> */
.L_x_2402:
[----:B------:R-:W-:Y:S02]  /*19730*/  IMAD R9, R9, c[0x0][0x408], RZ ;  /* 0x0001020009097a24 */ /* 0x000fe400078e02ff */
[----:B-1----:R-:W-:-:S04]  /*19740*/  IMAD.WIDE.U32 R4, R2, c[0x0][0x408], RZ ;  /* 0x0001020002047a25 */ /* 0x002fc800078e00ff */
[----:B------:R-:W-:Y:S02]  /*19750*/  IMAD R2, R2, c[0x0][0x40c], R9 ;  /* 0x0001030002027a24 */ /* 0x000fe400078e0209 */
[----:B------:R-:W-:-:S03]  /*19760*/  @P3 IMAD.HI.U32 R6, R12, c[0x0][0x4ec], RZ ;  /* 0x00013b000c063a27 */ /* 0x000fc600078e00ff */
[----:B------:R-:W-:Y:S02]  /*19770*/  IADD3 R5, R5, R2, RZ ;  /* 0x0000000205057210 */ /* 0x000fe40007ffe0ff */
[----:B------:R-:W-:-:S03]  /*19780*/  SHF.R.S32.HI R2, RZ, 0x1f, R0 ;  /* 0x0000001fff027819 */ /* 0x000fc60000011400 */
[----:B------:R-:W-:-:S04]  /*19790*/  IMAD.WIDE.U32 R4, R3, c[0x0][0x438], R4 ;  /* 0x00010e0003047a25 */ /* 0x000fc800078e0004 */
[----:B------:R-:W-:Y:S02]  /*197a0*/  IMAD R2, R2, c[0x0][0x440], RZ ;  /* 0x0001100002027a24 */ /* 0x000fe400078e02ff */
[----:B------:R-:W-:Y:S02]  /*197b0*/  IMAD R3, R3, c[0x0][0x43c], R5 ;  /* 0x00010f0003037a24 */ /* 0x000fe400078e0205 */
[----:B------:R-:W-:Y:S01]  /*197c0*/  IMAD R5, R0, c[0x0][0x444], R2 ;  /* 0x0001110000057a24 */ /* 0x000fe200078e0202 */
[----:B------:R-:W-:-:S05]  /*197d0*/  MOV R2, R4 ;  /* 0x0000000400027202 */ /* 0x000fca0000000f00 */
        /* <DEDUP_REMOVED lines=22> */
.L_x_2495:
[----:B------:R-:W-:Y:S05]  /*19940*/  BRA.DIV ~URZ, `(.L_x_2417) ;  /* 0x00005b327f007947 */ /* 0x000fea000b800000 */
[----:B------:R3:W4:Y:S02]  /*19950*/  SHFL.IDX PT, R0, R15, RZ, 0x1c1f ;  /* 0x001c1fff0f007589 */ /* 0x00072400000e0000 */
.L_x_2496:
        /* <DEDUP_REMOVED lines=22> */
[----:B-----5:R-:W-:-:S13]  /*19ac0*/  ISETP.GE.AND P0, PT, R22, c[0x0][0x3c8], PT ;  /* 0x0000f20016007a0c */ /* 0x020fda0003f06270 */
[----:B------:R-:W-:-:S04]  /*19ad0*/  @!P0 LEA R2, P6, R22, R0, 0x2 ;  /* 0x0000000016028211 */ /* 0x000fc800078c10ff */
[----:B---3--:R-:W-:Y:S02]  /*19ae0*/  @!P0 LEA.HI.X R3, R22, R4, R31, 0x2, P6 ;  /* 0x0000000416038211 */ /* 0x008fe400030f141f */
[----:B------:R-:W3:Y:S01]  /*19af0*/  LDL R22, [R1+0x108] ;  /* 0x0001080001167983 */ /* 0x000ee20000100800 */
[----:B----4-:R-:W-:Y:S02]  /*19b00*/  ISETP.GE.AND P1, PT, R12, c[0x0][0x3c8], PT ;  /* 0x0000f2000c007a0c */ /* 0x010fe40003f26270 */
[----:B--2---:R-:W-:Y:S01]  /*19b10*/  ISETP.GE.AND P2, PT, R32, c[0x0][0x3c8], PT ;  /* 0x0000f20020007a0c */ /* 0x004fe20003f46270 */
[----:B------:R-:W2:Y:S01]  /*19b20*/  LDL R31, [R1+0xec] ;  /* 0x0000ec00011f7983 */ /* 0x000ea20000100800 */
[----:B------:R-:W-:-:S09]  /*19b30*/  ISETP.GE.AND P5, PT, R24, c[0x0][0x3c8], PT ;  /* 0x0000f20018007a0c */ /* 0x000fd20003fa6270 */
[----:B------:R-:W-:-:S04]  /*19b40*/  @!P1 LEA R6, P3, R12, R0, 0x2 ;  /* 0x000000000c069211 */ /* 0x000fc800078610ff */
[----:B------:R-:W-:Y:S02]  /*19b50*/  @!P1 LEA.HI.X R7, R12, R4, R26, 0x2, P3 ;  /* 0x000000040c079211 */ /* 0x000fe400018f141a */
[----:B------:R-:W4:Y:S01]  /*19b60*/  LDL R26, [R1+0x10c] ;  /* 0x00010c00011a7983 */ /* 0x000f220000100800 */
[----:B------:R-:W-:Y:S02]  /*19b70*/  @!P2 IMAD.MOV.U32 R8, RZ, RZ, R0 ;  /* 0x000000ffff08a224 */ /* 0x000fe400078e0000 */
[----:B------:R-:W-:Y:S01]  /*19b80*/  @!P2 IMAD.MOV.U32 R9, RZ, RZ, R4 ;  /* 0x000000ffff09a224 */ /* 0x000fe200078e0004 */
[----:B------:R-:W-:Y:S01]  /*19b90*/  ISETP.GE.AND P3, PT, R17, c[0x0][0x3c8], PT ;  /* 0x0000f20011007a0c */ /* 0x000fe20003f66270 */
[----:B------:R-:W5:Y:S02]  /*19ba0*/  LDL R12, [R1+0x9c] ;  /* 0x00009c00010c7983 */ /* 0x000f640000100800 */
[----:B------:R-:W-:Y:S01]  /*19bb0*/  @!P2 IMAD.WIDE R8, R32, 0x4, R8 ;  /* 0x000000042008a825 */ /* 0x000fe200078e0208 */
[----:B------:R-:W-:Y:S01]  /*19bc0*/  ISETP.GE.AND P4, PT, R18, c[0x0][0x3c8], PT ;  /* 0x0000f20012007a0c */ /* 0x000fe20003f86270 */
[----:B------:R-:W2:Y:S04]  /*19bd0*/  LDL R32, [R1+0x90] ;  /* 0x0000900001207983 */ /* 0x000ea80000100800 */
[----:B------:R1:W-:Y:S04]  /*19be0*/  @!P2 ST.E.64 [R8.64], R140 ;  /* 0x0000008c0800a985 */ /* 0x0003e8000c101b0a */
[----:B------:R-:W-:Y:S04]  /*19bf0*/  @!P1 ST.E.64 [R6.64], R136 ;  /* 0x0000008806009985 */ /* 0x000fe8000c101b0a */
[----:B------:R1:W-:Y:S01]  /*19c00*/  @!P0 ST.E.64 [R2.64], R132 ;  /* 0x0000008402008985 */ /* 0x0003e2000c101b0a */
[----:B------:R-:W-:-:S02]  /*19c10*/  ISETP.GE.AND P6, PT, R20, c[0x0][0x3c8], PT ;  /* 0x0000f20014007a0c */ /* 0x000fc40003fc6270 */
[----:B-1----:R-:W-:-:S04]  /*19c20*/  @!P5 LEA R8, P0, R24, R0, 0x2 ;  /* 0x000000001808d211 */ /* 0x002fc800078010ff */
[----:B------:R-:W-:Y:S02]  /*19c30*/  @!P5 LEA.HI.X R9, R24, R4, R30, 0x2, P0 ;  /* 0x000000041809d211 */ /* 0x000fe400000f141e */
[----:B------:R-:W2:Y:S01]  /*19c40*/  LDL R24, [R1+0x104] ;  /* 0x0001040001187983 */ /* 0x000ea20000100800 */
[CC--:B------:R-:W-:Y:S02]  /*19c50*/  @!P3 LEA R2, P0, R17.reuse, R0.reuse, 0x2 ;  /* 0x000000001102b211 */ /* 0x0c0fe400078010ff */
[----:B------:R-:W-:Y:S01]  /*19c60*/  @!P4 LEA R6, P1, R18, R0, 0x2 ;  /* 0x000000001206c211 */ /* 0x000fe200078210ff */
[----:B------:R-:W2:Y:S01]  /*19c70*/  LDL R30, [R1+0x8c] ;  /* 0x00008c00011e7983 */ /* 0x000ea20000100800 */
[----:B------:R-:W-:-:S03]  /*19c80*/  @!P3 LEA.HI.X R3, R17, R4, R27, 0x2, P0 ;  /* 0x000000041103b211 */ /* 0x000fc600000f141b */
[----:B------:R-:W2:Y:S01]  /*19c90*/  LDL R17, [R1+0xfc] ;  /* 0x0000fc0001117983 */ /* 0x000ea20000100800 */
[----:B------:R-:W-:-:S03]  /*19ca0*/  @!P4 LEA.HI.X R7, R18, R4, R21, 0x2, P1 ;  /* 0x000000041207c211 */ /* 0x000fc600008f1415 */
[----:B------:R-:W2:Y:S04]  /*19cb0*/  LDL R21, [R1+0x100] ;  /* 0x0001000001157983 */ /* 0x000ea80000100800 */
[----:B------:R-:W-:Y:S04]  /*19cc0*/  @!P5 ST.E.64 [R8.64], R128 ;  /* 0x000000800800d985 */ /* 0x000fe8000c101b0a */
[----:B------:R-:W-:Y:S04]  /*19cd0*/  @!P4 ST.E.64 [R6.64], R124 ;  /* 0x0000007c0600c985 */ /* 0x000fe8000c101b0a */
[----:B------:R1:W-:Y:S04]  /*19ce0*/  @!P3 ST.E.64 [R2.64], R120 ;  /* 0x000000780200b985 */ /* 0x0003e8000c101b0a */
[----:B------:R-:W2:Y:S01]  /*19cf0*/  LDL R18, [R1+0x94] ;  /* 0x0000940001127983 */ /* 0x000ea20000100800 */
[----:B-1----:R-:W-:-:S04]  /*19d00*/  @!P6 LEA R2, P4, R20, R0, 0x2 ;  /* 0x000000001402e211 */ /* 0x002fc800078810ff */
[----:B---3--:R-:W-:Y:S02]  /*19d10*/  @!P6 LEA.HI.X R3, R20, R4, R22, 0x2, P4 ;  /* 0x000000041403e211 */ /* 0x008fe400020f1416 */
[----:B------:R-:W3:Y:S04]  /*19d20*/  LDL R22, [R1+0xf8] ;  /* 0x0000f80001167983 */ /* 0x000ee80000100800 */
[----:B------:R-:W3:Y:S01]  /*19d30*/  LDL R20, [R1+0xf4] ;  /* 0x0000f40001147983 */ /* 0x000ee20000100800 */
[----:B------:R-:W-:Y:S02]  /*19d40*/  ISETP.GE.AND P5, PT, R25, c[0x0][0x3c8], PT ;  /* 0x0000f20019007a0c */ /* 0x000fe40003fa6270 */
[----:B------:R-:W-:Y:S02]  /*19d50*/  ISETP.GE.AND P2, PT, R252, c[0x0][0x3c8], PT ;  /* 0x0000f200fc007a0c */ /* 0x000fe40003f46270 */
[----:B------:R-:W-:-:S02]  /*19d60*/  SHF.R.S32.HI R27, RZ, 0x1f, R252 ;  /* 0x0000001fff1b7819 */ /* 0x000fc400000114fc */
[----:B------:R-:W-:-:S07]  /*19d70*/  ISETP.GE.AND P3, PT, R23, c[0x0][0x3c8], PT ;  /* 0x0000f20017007a0c */ /* 0x000fce0003f66270 */
[CC--:B------:R-:W-:Y:S02]  /*19d80*/  @!P5 LEA R6, P0, R25.reuse, R0.reuse, 0x2 ;  /* 0x000000001906d211 */ /* 0x0c0fe400078010ff */
[C---:B------:R-:W-:Y:S02]  /*19d90*/  @!P2 LEA R8, P1, R252.reuse, R0, 0x2 ;  /* 0x00000000fc08a211 */ /* 0x040fe400078210ff */
[-C--:B----4-:R-:W-:Y:S02]  /*19da0*/  @!P5 LEA.HI.X R7, R25, R4.reuse, R26, 0x2, P0 ;  /* 0x000000041907d211 */ /* 0x090fe400000f141a */
[C---:B------:R-:W-:Y:S01]  /*19db0*/  ISETP.GE.AND P0, PT, R252.reuse, c[0x0][0x3c8], PT ;  /* 0x0000f200fc007a0c */ /* 0x040fe20003f06270 */
[----:B------:R-:W4:Y:S01]  /*19dc0*/  LDL R25, [R1+0x84] ;  /* 0x0000840001197983 */ /* 0x000f220000100800 */
[----:B------:R-:W-:Y:S02]  /*19dd0*/  @!P2 LEA.HI.X R9, R252, R4, R27, 0x2, P1 ;  /* 0x00000004fc09a211 */ /* 0x000fe400008f141b */
[----:B-----5:R-:W-:Y:S01]  /*19de0*/  ISETP.GE.AND P1, PT, R12, c[0x0][0x3c8], PT ;  /* 0x0000f2000c007a0c */ /* 0x020fe20003f26270 */
[----:B------:R-:W5:Y:S01]  /*19df0*/  LDL R27, [R1+0x88] ;  /* 0x00008800011b7983 */ /* 0x000f620000100800 */
[----:B------:R-:W-:-:S03]  /*19e00*/  ISETP.GE.AND P2, PT, R19, c[0x0][0x3c8], PT ;  /* 0x0000f20013007a0c */ /* 0x000fc60003f46270 */
[----:B------:R-:W4:Y:S04]  /*19e10*/  LDL R26, [R1+0xe4] ;  /* 0x0000e400011a7983 */ /* 0x000f280000100800 */
[----:B------:R1:W-:Y:S04]  /*19e20*/  @!P0 ST.E.64 [R8.64], R116 ;  /* 0x0000007408008985 */ /* 0x0003e8000c101b0a */
[----:B------:R2:W-:Y:S04]  /*19e30*/  @!P5 ST.E.64 [R6.64], R112 ;  /* 0x000000700600d985 */ /* 0x0005e8000c101b0a */
[----:B------:R2:W-:Y:S01]  /*19e40*/  @!P6 ST.E.64 [R2.64], R40 ;  /* 0x000000280200e985 */ /* 0x0005e2000c101b0a */
[----:B------:R-:W-:-:S02]  /*19e50*/  ISETP.GE.AND P6, PT, R13, c[0x0][0x3c8], PT ;  /* 0x0000f2000d007a0c */ /* 0x000fc40003fc6270 */
[----:B-1----:R-:W-:-:S04]  /*19e60*/  @!P3 LEA R8, P0, R23, R0, 0x2 ;  /* 0x000000001708b211 */ /* 0x002fc800078010ff */
[----:B--2---:R-:W-:Y:S02]  /*19e70*/  @!P3 LEA.HI.X R9, R23, R4, R24, 0x2, P0 ;  /* 0x000000041709b211 */ /* 0x004fe400000f1418 */
[-C--:B------:R-:W-:Y:S01]  /*19e80*/  @!P2 LEA R6, P4, R19, R0.reuse, 0x2 ;  /* 0x000000001306a211 */ /* 0x080fe200078810ff */
[----:B------:R-:W2:Y:S01]  /*19e90*/  LDL R23, [R1+0x7c] ;  /* 0x00007c0001177983 */ /* 0x000ea20000100800 */
[----:B------:R-:W-:-:S04]  /*19ea0*/  @!P1 LEA R2, P0, R12, R0, 0x2 ;  /* 0x000000000c029211 */ /* 0x000fc800078010ff */
[-C--:B------:R-:W-:Y:S02]  /*19eb0*/  @!P1 LEA.HI.X R3, R12, R4.reuse, R17, 0x2, P0 ;  /* 0x000000040c039211 */ /* 0x080fe400000f1411 */
[----:B------:R-:W2:Y:S01]  /*19ec0*/  LDL R12, [R1+0x80] ;  /* 0x00008000010c7983 */ /* 0x000ea20000100800 */
[----:B------:R-:W-:-:S03]  /*19ed0*/  @!P2 LEA.HI.X R7, R19, R4, R21, 0x2, P4 ;  /* 0x000000041307a211 */ /* 0x000fc600020f1415 */
[----:B------:R-:W-:Y:S04]  /*19ee0*/  @!P3 ST.E.64 [R8.64], R44 ;  /* 0x0000002c0800b985 */ /* 0x000fe8000c101b0a */
[----:B------:R1:W-:Y:S01]  /*19ef0*/  @!P2 ST.E.64 [R6.64], R48 ;  /* 0x000000300600a985 */ /* 0x0003e2000c101b0a */
[----:B------:R-:W-:-:S03]  /*19f00*/  ISETP.GE.AND P3, PT, R251, c[0x0][0x3c8], PT ;  /* 0x0000f200fb007a0c */ /* 0x000fc60003f66270 */
[----:B------:R-:W2:Y:S01]  /*19f10*/  LDL R21, [R1+0x78] ;  /* 0x0000780001157983 */ /* 0x000ea20000100800 */
[----:B------:R-:W-:-:S03]  /*19f20*/  ISETP.GE.AND P5, PT, R18, c[0x0][0x3c8], PT ;  /* 0x0000f20012007a0c */ /* 0x000fc60003fa6270 */
[----:B------:R-:W2:Y:S04]  /*19f30*/  LDL R19, [R1+0x74] ;  /* 0x0000740001137983 */ /* 0x000ea80000100800 */
[----:B------:R-:W2:Y:S01]  /*19f40*/  LDL R17, [R1+0x70] ;  /* 0x0000700001117983 */ /* 0x000ea20000100800 */
[-C--:B-1----:R-:W-:Y:S02]  /*19f50*/  @!P6 LEA R6, P4, R13, R0.reuse, 0x2 ;  /* 0x000000000d06e211 */ /* 0x082fe400078810ff */
[C---:B------:R-:W-:Y:S02]  /*19f60*/  @!P3 LEA R8, P0, R251.reuse, R0, 0x2 ;  /* 0x00000000fb08b211 */ /* 0x040fe400078010ff */
[----:B------:R-:W-:Y:S01]  /*19f70*/  SHF.R.S32.HI R24, RZ, 0x1f, R251 ;  /* 0x0000001fff187819 */ /* 0x000fe200000114fb */
[----:B------:R1:W-:Y:S03]  /*19f80*/  @!P1 ST.E.64 [R2.64], R52 ;  /* 0x0000003402009985 */ /* 0x0003e6000c101b0a */
[----:B------:R-:W-:-:S02]  /*19f90*/  @!P3 LEA.HI.X R9, R251, R4, R24, 0x2, P0 ;  /* 0x00000004fb09b211 */ /* 0x000fc400000f1418 */
[----:B------:R-:W2:Y:S01]  /*19fa0*/  LDL R24, [R1+0xdc] ;  /* 0x0000dc0001187983 */ /* 0x000ea20000100800 */
[C---:B-1----:R-:W-:Y:S02]  /*19fb0*/  @!P5 LEA R2, P3, R18.reuse, R0, 0x2 ;  /* 0x000000001202d211 */ /* 0x042fe400078610ff */
[-C--:B---3--:R-:W-:Y:S02]  /*19fc0*/  @!P6 LEA.HI.X R7, R13, R4.reuse, R22, 0x2, P4 ;  /* 0x000000040d07e211 */ /* 0x088fe400020f1416 */
[----:B------:R-:W3:Y:S01]  /*19fd0*/  LDL R13, [R1+0xe0] ;  /* 0x0000e000010d7983 */ /* 0x000ee20000100800 */
[----:B------:R-:W-:-:S03]  /*19fe0*/  @!P5 LEA.HI.X R3, R18, R4, R20, 0x2, P3 ;  /* 0x000000041203d211 */ /* 0x000fc600018f1414 */
[----:B------:R-:W3:Y:S04]  /*19ff0*/  LDL R22, [R1+0xd8] ;  /* 0x0000d80001167983 */ /* 0x000ee80000100800 */
[----:B------:R-:W3:Y:S04]  /*1a000*/  LDL R20, [R1+0xd4] ;  /* 0x0000d40001147983 */ /* 0x000ee80000100800 */
[----:B------:R-:W3:Y:S01]  /*1a010*/  LDL R18, [R1+0xd0] ;  /* 0x0000d00001127983 */ /* 0x000ee20000100800 */
[----:B------:R-:W-:Y:S02]  /*1a020*/  ISETP.GE.AND P4, PT, R251, c[0x0][0x3c8], PT ;  /* 0x0000f200fb007a0c */ /* 0x000fe40003f86270 */
[----:B------:R-:W-:-:S02]  /*1a030*/  ISETP.GE.AND P1, PT, R30, c[0x0][0x3c8], PT ;  /* 0x0000f2001e007a0c */ /* 0x000fc40003f26270 */
[----:B------:R-:W-:-:S09]  /*1a040*/  ISETP.GE.AND P2, PT, R32, c[0x0][0x3c8], PT ;  /* 0x0000f20020007a0c */ /* 0x000fd20003f46270 */
[----:B------:R-:W-:Y:S04]  /*1a050*/  @!P4 ST.E.64 [R8.64], R56 ;  /* 0x000000380800c985 */ /* 0x000fe8000c101b0a */
[----:B------:R1:W-:Y:S01]  /*1a060*/  @!P6 ST.E.64 [R6.64], R60 ;  /* 0x0000003c0600e985 */ /* 0x0003e2000c101b0a */
[----:B-----5:R-:W-:-:S03]  /*1a070*/  ISETP.GE.AND P0, PT, R27, c[0x0][0x3c8], PT ;  /* 0x0000f2001b007a0c */ /* 0x020fc60003f06270 */
[----:B------:R5:W-:Y:S01]  /*1a080*/  @!P5 ST.E.64 [R2.64], R64 ;  /* 0x000000400200d985 */ /* 0x000be2000c101b0a */
[----:B----4-:R-:W-:Y:S02]  /*1a090*/  ISETP.GE.AND P5, PT, R25, c[0x0][0x3c8], PT ;  /* 0x0000f20019007a0c */ /* 0x010fe40003fa6270 */
[-C--:B-1----:R-:W-:Y:S02]  /*1a0a0*/  @!P1 LEA R6, P4, R30, R0.reuse, 0x2 ;  /* 0x000000001e069211 */ /* 0x082fe400078810ff */
[----:B------:R-:W-:-:S05]  /*1a0b0*/  @!P2 LEA R8, P3, R32, R0, 0x2 ;  /* 0x000000002008a211 */ /* 0x000fca00078610ff */
[----:B-----5:R-:W-:Y:S02]  /*1a0c0*/  @!P0 LEA R2, P6, R27, R0, 0x2 ;  /* 0x000000001b028211 */ /* 0x020fe400078c10ff */
[----:B------:R-:W-:-:S04]  /*1a0d0*/  @!P2 LEA.HI.X R9, R32, R4, R33, 0x2, P3 ;  /* 0x000000042009a211 */ /* 0x000fc800018f1421 */
[----:B------:R-:W-:-:S04]  /*1a0e0*/  P2R R3, PR, RZ, 0x10 ;  /* 0x00000010ff037803 */ /* 0x000fc80000000000 */
[----:B------:R-:W-:Y:S02]  /*1a0f0*/  ISETP.NE.AND P3, PT, R3, RZ, PT ;  /* 0x000000ff0300720c */ /* 0x000fe40003f65270 */
[----:B--2---:R-:W-:Y:S02]  /*1a100*/  ISETP.GE.AND P4, PT, R12, c[0x0][0x3c8], PT ;  /* 0x0000f2000c007a0c */ /* 0x004fe40003f86270 */
        /* <DEDUP_REMOVED lines=12> */
[----:B------:R-:W-:Y:S02]  /*1a1d0*/  ISETP.GE.AND P0, PT, R17, c[0x0][0x3c8], PT ;  /* 0x0000f20011007a0c */ /* 0x000fe40003f06270 */
[----:B---3--:R-:W-:Y:S02]  /*1a1e0*/  @!P4 LEA.HI.X R3, R12, R4, R13, 0x2, P6 ;  /* 0x000000040c03c211 */ /* 0x008fe400030f140d */
[----:B------:R-:W-:-:S03]  /*1a1f0*/  @!P3 LEA R12, P5, R23, R0, 0x2 ;  /* 0x00000000170cb211 */ /* 0x000fc600078a10ff */
[----:B------:R1:W-:Y:S01]  /*1a200*/  @!P4 ST.E.64 [R2.64], R84 ;  /* 0x000000540200c985 */ /* 0x0003e2000c101b0a */
[----:B------:R-:W-:-:S04]  /*1a210*/  @!P2 LEA R8, P6, R21, R0, 0x2 ;  /* 0x000000001508a211 */ /* 0x000fc800078c10ff */
[----:B------:R-:W-:-:S05]  /*1a220*/  @!P2 LEA.HI.X R9, R21, R4, R22, 0x2, P6 ;  /* 0x000000041509a211 */ /* 0x000fca00030f1416 */
        /* <DEDUP_REMOVED lines=11> */
.L_x_2419:
[----:B------:R-:W-:Y:S05]  /*1a2e0*/  BSYNC B0 ;  /* 0x0000000000007941 */ /* 0x000fea0003800000 */
.L_x_2418:
[----:B------:R-:W-:Y:S05]  /*1a2f0*/  BRA.DIV ~URZ, `(.L_x_2420) ;  /* 0x000052027f007947 */ /* 0x000fea000b800000 */
[----:B--2---:R2:W1:Y:S04]  /*1a300*/  SHFL.IDX PT, R4, R5, 0x1, 0x1c1f ;  /* 0x003c1f0005047f89 */ /* 0x00446800000e0000 */
[----:B----4-:R2:W4:Y:S02]  /*1a310*/  SHFL.IDX PT, R0, R15, 0x1, 0x1c1f ;  /* 0x003c1f000f007f89 */ /* 0x01052400000e0000 */
.L_x_2497:
        /* <DEDUP_REMOVED lines=36> */
[----:B-1----:R-:W-:Y:S01]  /*1a560*/  @!P1 LEA R6, P6, R19, R0, 0x2 ;  /* 0x0000000013069211 */ /* 0x002fe200078c10ff */
[----:B------:R-:W4:Y:S01]  /*1a570*/  LDL R24, [R1+0x8c] ;  /* 0x00008c0001187983 */ /* 0x000f220000100800 */
[----:B------:R-:W-:Y:S02]  /*1a580*/  ISETP.GE.AND P0, PT, R5, c[0x0][0x3c8], PT ;  /* 0x0000f20005007a0c */ /* 0x000fe40003f06270 */
[----:B------:R-:W-:Y:S01]  /*1a590*/  ISETP.GE.AND P4, PT, R252, c[0x0][0x3c8], PT ;  /* 0x0000f200fc007a0c */ /* 0x000fe20003f86270 */
[----:B------:R-:W5:Y:S08]  /*1a5a0*/  LDL R25, [R1+0xec] ;  /* 0x0000ec0001197983 */ /* 0x000f700000100800 */
        /* <DEDUP_REMOVED lines=8> */
[----:B------:R-:W-:Y:S04]  /*1a630*/  @!P1 ST.E.64 [R6.64], R130 ;  /* 0x0000008206009985 */ /* 0x000fe8000c101b0a */
[----:B------:R1:W-:Y:S04]  /*1a640*/  @!P0 ST.E.64 [R2.64], R126 ;  /* 0x0000007e02008985 */ /* 0x0003e8000c101b0a */
[----:B------:R-:W4:Y:S01]  /*1a650*/  LDL R19, [R1+0x104] ;  /* 0x0001040001137983 */ /* 0x000f220000100800 */
[----:B------:R-:W-:-:S02]  /*1a660*/  SHF.R.S32.HI R5, RZ, 0x1f, R252 ;  /* 0x0000001fff057819 */ /* 0x000fc400000114fc */
[----:B------:R-:W-:Y:S01]  /*1a670*/  ISETP.GE.AND P5, PT, R22, c[0x0][0x3c8], PT ;  /* 0x0000f20016007a0c */ /* 0x000fe20003fa6270 */
[----:B------:R-:W4:Y:S01]  /*1a680*/  LDL R15, [R1+0x98] ;  /* 0x00009800010f7983 */ /* 0x000f220000100800 */
[-C--:B-1----:R-:W-:Y:S02]  /*1a690*/  @!P3 LEA R2, P1, R21, R0.reuse, 0x2 ;  /* 0x000000001502b211 */ /* 0x082fe400078210ff */
[----:B------:R-:W-:-:S04]  /*1a6a0*/  @!P4 LEA R6, P6, R252, R0, 0x2 ;  /* 0x00000000fc06c211 */ /* 0x000fc800078c10ff */
[----:B------:R-:W-:Y:S02]  /*1a6b0*/  @!P4 LEA.HI.X R7, R252, R4, R5, 0x2, P6 ;  /* 0x00000004fc07c211 */ /* 0x000fe400030f1405 */
[----:B------:R-:W-:Y:S01]  /*1a6c0*/  ISETP.GE.AND P2, PT, R17, c[0x0][0x3c8], PT ;  /* 0x0000f20011007a0c */ /* 0x000fe20003f46270 */
[----:B------:R-:W5:Y:S04]  /*1a6d0*/  LDL R5, [R1+0x94] ;  /* 0x0000940001057983 */ /* 0x000f680000100800 */
[----:B------:R-:W-:-:S04]  /*1a6e0*/  P2R R3, PR, RZ, 0x2 ;  /* 0x00000002ff037803 */ /* 0x000fc80000000000 */
[----:B------:R-:W-:-:S04]  /*1a6f0*/  ISETP.NE.AND P6, PT, R3, RZ, PT ;  /* 0x000000ff0300720c */ /* 0x000fc80003fc5270 */
[----:B------:R-:W-:Y:S02]  /*1a700*/  @!P3 LEA.HI.X R3, R21, R4, R14, 0x2, P6 ;  /* 0x000000041503b211 */ /* 0x000fe400030f140e */
[----:B------:R-:W5:Y:S01]  /*1a710*/  LDL R14, [R1+0xfc] ;  /* 0x0000fc00010e7983 */ /* 0x000f620000100800 */
[----:B------:R-:W-:Y:S02]  /*1a720*/  @!P5 LEA R8, P0, R22, R0, 0x2 ;  /* 0x000000001608d211 */ /* 0x000fe400078010ff */
[----:B------:R-:W-:Y:S01]  /*1a730*/  ISETP.GE.AND P1, PT, R18, c[0x0][0x3c8], PT ;  /* 0x0000f20012007a0c */ /* 0x000fe20003f26270 */
[----:B------:R-:W5:Y:S01]  /*1a740*/  LDL R21, [R1+0xe0] ;  /* 0x0000e00001157983 */ /* 0x000f620000100800 */
[----:B------:R-:W-:-:S03]  /*1a750*/  @!P5 LEA.HI.X R9, R22, R4, R23, 0x2, P0 ;  /* 0x000000041609d211 */ /* 0x000fc600000f1417 */
        /* <DEDUP_REMOVED lines=11> */
[----:B------:R-:W-:-:S09]  /*1a810*/  ISETP.GE.AND P4, PT, R251, c[0x0][0x3c8], PT ;  /* 0x0000f200fb007a0c */ /* 0x000fd20003f86270 */
[----:B------:R-:W-:-:S04]  /*1a820*/  P2R R2, PR, RZ, 0x40 ;  /* 0x00000040ff027803 */ /* 0x000fc80000000000 */
[----:B------:R-:W-:Y:S02]  /*1a830*/  ISETP.NE.AND P3, PT, R2, RZ, PT ;  /* 0x000000ff0200720c */ /* 0x000fe40003f65270 */
[----:B------:R-:W-:Y:S02]  /*1a840*/  @!P0 LEA R2, P6, R12, R0, 0x2 ;  /* 0x000000000c028211 */ /* 0x000fe400078c10ff */
[-C--:B----4-:R-:W-:Y:S01]  /*1a850*/  @!P1 LEA.HI.X R7, R18, R4.reuse, R19, 0x2, P3 ;  /* 0x0000000412079211 */ /* 0x090fe200018f1413 */
[----:B------:R-:W-:Y:S01]  /*1a860*/  @!P2 ST.E.64 [R8.64], R42 ;  /* 0x0000002a0800a985 */ /* 0x000fe2000c101b0a */
[----:B------:R-:W-:Y:S02]  /*1a870*/  ISETP.GE.AND P5, PT, R13, c[0x0][0x3c8], PT ;  /* 0x0000f2000d007a0c */ /* 0x000fe40003fa6270 */
[----:B------:R-:W-:Y:S01]  /*1a880*/  @!P0 LEA.HI.X R3, R12, R4, R16, 0x2, P6 ;  /* 0x000000040c038211 */ /* 0x000fe200030f1410 */
[----:B------:R1:W-:Y:S04]  /*1a890*/  @!P1 ST.E.64 [R6.64], R46 ;  /* 0x0000002e06009985 */ /* 0x0003e8000c101b0a */
[----:B------:R-:W4:Y:S04]  /*1a8a0*/  LDL R12, [R1+0x84] ;  /* 0x00008400010c7983 */ /* 0x000f280000100800 */
[----:B------:R5:W-:Y:S01]  /*1a8b0*/  @!P0 ST.E.64 [R2.64], R50 ;  /* 0x0000003202008985 */ /* 0x000be2000c101b0a */
[----:B------:R-:W-:-:S03]  /*1a8c0*/  ISETP.GE.AND P3, PT, R15, c[0x0][0x3c8], PT ;  /* 0x0000f2000f007a0c */ /* 0x000fc60003f66270 */
[----:B------:R-:W2:Y:S04]  /*1a8d0*/  LDL R18, [R1+0x7c] ;  /* 0x00007c0001127983 */ /* 0x000ea80000100800 */
[----:B------:R-:W2:Y:S04]  /*1a8e0*/  LDL R16, [R1+0x78] ;  /* 0x0000780001107983 */ /* 0x000ea80000100800 */
[----:B------:R-:W2:Y:S01]  /*1a8f0*/  LDL R19, [R1+0xdc] ;  /* 0x0000dc0001137983 */ /* 0x000ea20000100800 */
[-C--:B-1----:R-:W-:Y:S02]  /*1a900*/  @!P4 LEA R6, P6, R251, R0.reuse, 0x2 ;  /* 0x00000000fb06c211 */ /* 0x082fe400078c10ff */
[----:B------:R-:W-:-:S04]  /*1a910*/  @!P5 LEA R8, P0, R13, R0, 0x2 ;  /* 0x000000000d08d211 */ /* 0x000fc800078010ff */
[----:B-----5:R-:W-:Y:S02]  /*1a920*/  @!P5 LEA.HI.X R9, R13, R4, R14, 0x2, P0 ;  /* 0x000000040d09d211 */ /* 0x020fe400000f140e */
[----:B------:R-:W-:Y:S01]  /*1a930*/  SHF.R.S32.HI R13, RZ, 0x1f, R251 ;  /* 0x0000001fff0d7819 */ /* 0x000fe200000114fb */
[----:B------:R-:W5:Y:S04]  /*1a940*/  LDL R14, [R1+0x74] ;  /* 0x00007400010e7983 */ /* 0x000f680000100800 */
[----:B------:R-:W-:-:S04]  /*1a950*/  P2R R2, PR, RZ, 0x40 ;  /* 0x00000040ff027803 */ /* 0x000fc80000000000 */
[----:B------:R-:W-:-:S04]  /*1a960*/  ISETP.NE.AND P0, PT, R2, RZ, PT ;  /* 0x000000ff0200720c */ /* 0x000fc80003f05270 */
[----:B------:R-:W-:Y:S02]  /*1a970*/  @!P4 LEA.HI.X R7, R251, R4, R13, 0x2, P0 ;  /* 0x00000004fb07c211 */ /* 0x000fe400000f140d */
[----:B------:R-:W5:Y:S01]  /*1a980*/  LDL R13, [R1+0xe4] ;  /* 0x0000e400010d7983 */ /* 0x000f620000100800 */
[----:B------:R-:W-:Y:S02]  /*1a990*/  ISETP.GE.AND P2, PT, R5, c[0x0][0x3c8], PT ;  /* 0x0000f20005007a0c */ /* 0x000fe40003f46270 */
[C---:B------:R-:W-:Y:S01]  /*1a9a0*/  @!P3 LEA R2, P6, R15.reuse, R0, 0x2 ;  /* 0x000000000f02b211 */ /* 0x040fe200078c10ff */
        /* <DEDUP_REMOVED lines=12> */
[----:B------:R-:W-:Y:S02]  /*1aa70*/  ISETP.GE.AND P5, PT, R22, c[0x0][0x3c8], PT ;  /* 0x0000f20016007a0c */ /* 0x000fe40003fa6270 */
[----:B----4-:R-:W-:-:S09]  /*1aa80*/  @!P0 LEA R2, P6, R24, R0, 0x2 ;  /* 0x0000000018028211 */ /* 0x010fd200078c10ff */
[----:B------:R-:W-:-:S04]  /*1aa90*/  P2R R3, PR, RZ, 0x10 ;  /* 0x00000010ff037803 */ /* 0x000fc80000000000 */
[----:B------:R-:W-:Y:S02]  /*1aaa0*/  ISETP.NE.AND P3, PT, R3, RZ, PT ;  /* 0x000000ff0300720c */ /* 0x000fe40003f65270 */
[----:B------:R-:W-:Y:S02]  /*1aab0*/  ISETP.GE.AND P4, PT, R12, c[0x0][0x3c8], PT ;  /* 0x0000f2000c007a0c */ /* 0x000fe40003f86270 */
[-C--:B------:R-:W-:Y:S02]  /*1aac0*/  @!P1 LEA.HI.X R7, R26, R4.reuse, R27, 0x2, P3 ;  /* 0x000000041a079211 */ /* 0x080fe400018f141b */
[----:B------:R-:W-:Y:S01]  /*1aad0*/  @!P0 LEA.HI.X R3, R24, R4, R25, 0x2, P6 ;  /* 0x0000000418038211 */ /* 0x000fe200030f1419 */
[----:B------:R-:W-:Y:S01]  /*1aae0*/  @!P2 ST.E.64 [R8.64], R66 ;  /* 0x000000420800a985 */ /* 0x000fe2000c101b0a */
[----:B--2---:R-:W-:-:S03]  /*1aaf0*/  ISETP.GE.AND P3, PT, R20, c[0x0][0x3c8], PT ;  /* 0x0000f20014007a0c */ /* 0x004fc60003f66270 */
        /* <DEDUP_REMOVED lines=8> */
[----:B-----5:R-:W-:Y:S02]  /*1ab80*/  @!P4 LEA.HI.X R3, R12, R4, R13, 0x2, P6 ;  /* 0x000000040c03c211 */ /* 0x020fe400030f140d */
        /* <DEDUP_REMOVED lines=23> */
.L_x_2400:
        /* <DEDUP_REMOVED lines=18> */
.L_x_2421:
[----:B------:R-:W3:Y:S01]  /*1ae20*/  S2R R24, SR_TID.X ;  /* 0x0000000000187919 */ /* 0x000ee20000002100 */
[----:B-1----:R-:W-:Y:S01]  /*1ae30*/  SHF.R.S32.HI R2, RZ, 0x1f, R227 ;  /* 0x0000001fff027819 */ /* 0x002fe200000114e3 */
[----:B------:R-:W-:Y:S01]  /*1ae40*/  BSSY B0, `(.L_x_2422) ;  /* 0x0000036000007945 */ /* 0x000fe20003800000 */
[----:B------:R-:W-:-:S02]  /*1ae50*/  LOP3.LUT R14, R226, 0xffff, RZ, 0xc0, !PT ;  /* 0x0000ffffe20e7812 */ /* 0x000fc400078ec0ff */
[----:B-----5:R-:W-:Y:S02]  /*1ae60*/  SHF.R.S32.HI R20, RZ, 0x1f, R0 ;  /* 0x0000001fff147819 */ /* 0x020fe40000011400 */
[----:B------:R-:W-:Y:S02]  /*1ae70*/  SEL R15, R227, RZ, !P2 ;  /* 0x000000ffe30f7207 */ /* 0x000fe40005000000 */
[----:B------:R-:W-:Y:S02]  /*1ae80*/  SEL R23, R2, RZ, !P2 ;  /* 0x000000ff02177207 */ /* 0x000fe40005000000 */
[----:B---3--:R-:W-:-:S13]  /*1ae90*/  ISETP.GT.AND P0, PT, R24, 0x7f, PT ;  /* 0x0000007f1800780c */ /* 0x008fda0003f04270 */
        /* <DEDUP_REMOVED lines=48> */
.L_x_2423:
[----:B------:R-:W-:Y:S05]  /*1b1a0*/  BSYNC B0 ;  /* 0x0000000000007941 */ /* 0x000fea0003800000 */
.L_x_2422:
[----:B------:R-:W-:-:S13]  /*1b1b0*/  ISETP.GT.AND P0, PT, R21, 0x1, PT ;  /* 0x000000011500780c */ /* 0x000fda0003f04270 */
[----:B------:R-:W-:Y:S05]  /*1b1c0*/  @P0 BRA `(.L_x_2415) ;  /* 0x0000074000000947 */ /* 0x000fea0003800000 */
[----:B-1----:R-:W-:Y:S01]  /*1b1d0*/  SHF.R.S32.HI R5, RZ, 0x1f, R24 ;  /* 0x0000001fff057819 */ /* 0x002fe20000011418 */
[----:B------:R-:W-:Y:S01]  /*1b1e0*/  IMAD R4, R20, c[0x0][0x3a0], RZ ;  /* 0x0000e80014047a24 */ /* 0x000fe200078e02ff */
[----:B------:R-:W-:Y:S02]  /*1b1f0*/  MOV R2, c[0x0][0x4e8] ;  /* 0x00013a0000027a02 */ /* 0x000fe40000000f00 */
[----:B------:R-:W-:Y:S02]  /*1b200*/  LEA.HI R5, R5, R24, RZ, 0x3 ;  /* 0x0000001805057211 */ /* 0x000fe400078f18ff */
[----:B------:R-:W-:Y:S01]  /*1b210*/  ISETP.NE.AND P0, PT, R2, 0x1, PT ;  /* 0x000000010200780c */ /* 0x000fe20003f05270 */
[----:B------:R-:W-:Y:S01]  /*1b220*/  IMAD.WIDE.U32 R2, R0, c[0x0][0x3a0], RZ ;  /* 0x0000e80000027a25 */ /* 0x000fe200078e00ff */
[----:B------:R-:W-:Y:S02]  /*1b230*/  LOP3.LUT R5, R5, 0xfffffff8, RZ, 0xc0, !PT ;  /* 0xfffffff805057812 */ /* 0x000fe400078ec0ff */
[----:B------:R-:W-:Y:S01]  /*1b240*/  IADD3 R13, R246, R240, RZ ;  /* 0x000000f0f60d7210 */ /* 0x000fe20007ffe0ff */
[----:B------:R-:W-:Y:S01]  /*1b250*/  IMAD R0, R0, c[0x0][0x3a4], R4 ;  /* 0x0000e90000007a24 */ /* 0x000fe200078e0204 */
[----:B------:R-:W-:-:S03]  /*1b260*/  IADD3 R5, -R5, R24, RZ ;  /* 0x0000001805057210 */ /* 0x000fc60007ffe1ff */
[----:B------:R-:W-:Y:S01]  /*1b270*/  IMAD.IADD R3, R3, 0x1, R0 ;  /* 0x0000000103037824 */ /* 0x000fe200078e0200 */
[----:B------:R-:W-:Y:S01]  /*1b280*/  LEA R4, R5, R246, 0x5 ;  /* 0x000000f605047211 */ /* 0x000fe200078e28ff */
[----:B------:R-:W-:Y:S02]  /*1b290*/  IMAD R5, R23, c[0x0][0x3f0], RZ ;  /* 0x0000fc0017057a24 */ /* 0x000fe400078e02ff */
[----:B------:R-:W-:Y:S01]  /*1b2a0*/  IMAD.WIDE.U32 R2, R14, c[0x0][0x3e8], R2 ;  /* 0x0000fa000e027a25 */ /* 0x000fe200078e0002 */
[----:B------:R-:W-:-:S03]  /*1b2b0*/  IADD3 R4, R240, R4, RZ ;  /* 0x00000004f0047210 */ /* 0x000fc60007ffe0ff */
[----:B------:R-:W-:Y:S01]  /*1b2c0*/  IMAD R3, R14, c[0x0][0x3ec], R3 ;  /* 0x0000fb000e037a24 */ /* 0x000fe200078e0203 */
[----:B------:R-:W-:Y:S01]  /*1b2d0*/  MOV R0, R4 ;  /* 0x0000000400007202 */ /* 0x000fe20000000f00 */
[----:B------:R-:W-:-:S04]  /*1b2e0*/  @P0 IMAD.HI.U32 R6, R4, c[0x0][0x4ec], RZ ;  /* 0x00013b0004060a27 */ /* 0x000fc800078e00ff */
[C---:B------:R-:W-:Y:S01]  /*1b2f0*/  IMAD R7, R15.reuse, c[0x0][0x3f4], R5 ;  /* 0x0000fd000f077a24 */ /* 0x040fe200078e0205 */
[----:B------:R-:W-:Y:S01]  /*1b300*/  @P0 SHF.R.U32.HI R0, RZ, c[0x0][0x4f0], R6 ;  /* 0x00013c00ff000a19 */ /* 0x000fe20000011606 */
[----:B------:R-:W-:-:S03]  /*1b310*/  IMAD.WIDE.U32 R2, R15, c[0x0][0x3f0], R2 ;  /* 0x0000fc000f027a25 */ /* 0x000fc600078e0002 */
[----:B------:R-:W-:Y:S01]  /*1b320*/  SHF.R.S32.HI R6, RZ, 0x1f, R0 ;  /* 0x0000001fff067819 */ /* 0x000fe20000011400 */
[----:B------:R-:W-:Y:S01]  /*1b330*/  IMAD.IADD R3, R3, 0x1, R7 ;  /* 0x0000000103037824 */ /* 0x000fe200078e0207 */
        /* <DEDUP_REMOVED lines=15> */
.L_x_2498:
[----:B------:R-:W-:Y:S05]  /*1b430*/  BRA.DIV ~URZ, `(.L_x_2425) ;  /* 0x000042327f007947 */ /* 0x000fea000b800000 */
[----:B------:R4:W1:Y:S02]  /*1b440*/  SHFL.IDX PT, R0, R14, RZ, 0x181f ;  /* 0x00181fff0e007589 */ /* 0x00086400000e0000 */
.L_x_2499:
        /* <DEDUP_REMOVED lines=16> */
.L_x_2427:
[----:B------:R-:W-:Y:S05]  /*1b550*/  BSYNC B0 ;  /* 0x0000000000007941 */ /* 0x000fea0003800000 */
.L_x_2426:
[----:B------:R-:W-:Y:S05]  /*1b560*/  BRA.DIV ~URZ, `(.L_x_2428) ;  /* 0x000041827f007947 */ /* 0x000fea000b800000 */
[----:B---3--:R3:W2:Y:S04]  /*1b570*/  SHFL.IDX PT, R4, R5, 0x1, 0x181f ;  /* 0x00381f0005047f89 */ /* 0x0086a800000e0000 */
[----:B-1----:R3:W1:Y:S02]  /*1b580*/  SHFL.IDX PT, R0, R14, 0x1, 0x181f ;  /* 0x00381f000e007f89 */ /* 0x00266400000e0000 */
.L_x_2500:
        /* <DEDUP_REMOVED lines=16> */
.L_x_2430:
[----:B------:R-:W-:Y:S05]  /*1b690*/  BSYNC B0 ;  /* 0x0000000000007941 */ /* 0x000fea0003800000 */
.L_x_2429:
[----:B------:R-:W-:Y:S05]  /*1b6a0*/  BRA.DIV ~URZ, `(.L_x_2431) ;  /* 0x000041327f007947 */ /* 0x000fea000b800000 */
[----:B--2---:R2:W3:Y:S02]  /*1b6b0*/  SHFL.IDX PT, R4, R5, 0x2, 0x181f ;  /* 0x00581f0005047f89 */ /* 0x0044e400000e0000 */
.L_x_2501:
[----:B------:R-:W-:Y:S05]  /*1b6c0*/  BRA.DIV ~URZ, `(.L_x_2432) ;  /* 0x000041927f007947 */ /* 0x000fea000b800000 */
[----:B-1----:R1:W2:Y:S02]  /*1b6d0*/  SHFL.IDX PT, R0, R14, 0x2, 0x181f ;  /* 0x00581f000e007f89 */ /* 0x0022a400000e0000 */
.L_x_2502:
        /* <DEDUP_REMOVED lines=16> */
.L_x_2434:
[----:B------:R-:W-:Y:S05]  /*1b7e0*/  BSYNC B0 ;  /* 0x0000000000007941 */ /* 0x000fea0003800000 */
.L_x_2433:
[----:B------:R-:W-:Y:S05]  /*1b7f0*/  BRA.DIV ~URZ, `(.L_x_2435) ;  /* 0x000040e27f007947 */ /* 0x000fea000b800000 */
[----:B---3--:R3:W1:Y:S04]  /*1b800*/  SHFL.IDX PT, R4, R5, 0x3, 0x181f ;  /* 0x00781f0005047f89 */ /* 0x00866800000e0000 */
[----:B--2---:R3:W2:Y:S02]  /*1b810*/  SHFL.IDX PT, R0, R14, 0x3, 0x181f ;  /* 0x00781f000e007f89 */ /* 0x0046a400000e0000 */
.L_x_2503:
        /* <DEDUP_REMOVED lines=15> */
.L_x_2415:
[----:B------:R-:W-:Y:S05]  /*1b910*/  BSYNC B1 ;  /* 0x0000000000017941 */ /* 0x000fea0003800000 */
.L_x_2399:
[----:B------:R-:W-:-:S13]  /*1b920*/  ISETP.NE.AND P0, PT, RZ, UR8, PT ;  /* 0x00000008ff007c0c */ /* 0x000fda000bf05270 */
[----:B------:R-:W-:Y:S01]  /*1b930*/  @P0 WARPSYNC 0xffffffff ;  /* 0xffffffff00000948 */ /* 0x000fe20003800000 */
[----:B------:R-:W-:Y:S06]  /*1b940*/  @P0 BAR.SYNC.DEFER_BLOCKING 0x5, 0x100 ;  /* 0x0144000000000b1d */ /* 0x000fec0000010000 */
[----:B------:R-:W5:Y:S02]  /*1b950*/  @P0 LDS.128 R224, [0x24100] ;  /* 0x02410000ffe00984 */ /* 0x000f640000000c00 */
[----:B--2-45:R-:W-:Y:S01]  /*1b960*/  @P0 MOV R0, R225 ;  /* 0x000000e100000202 */ /* 0x034fe20000000f00 */
[----:B------:R-:W-:-:S04]  /*1b970*/  @P0 IMAD.MOV.U32 R249, RZ, RZ, R224 ;  /* 0x000000fffff90224 */ /* 0x000fc800078e00e0 */
[----:B------:R2:W-:Y:S04]  /*1b980*/  @P0 STL [R1+0xc4], R0 ;  /* 0x0000c40001000387 */ /* 0x0005e80000100800 */
[----:B------:R-:W-:Y:S06]  /*1b990*/  @P0 BAR.ARV 0x4, 0x100 ;  /* 0x0104000000000b1d */ /* 0x000fec0000002000 */
[----:B------:R-:W-:Y:S05]  /*1b9a0*/  @P0 BRA `(.L_x_2436) ;  /* 0x00000f8000000947 */ /* 0x000fea0003800000 */
[----:B--2---:R-:W2:Y:S01]  /*1b9b0*/  S2R R0, SR_TID.X ;  /* 0x0000000000007919 */ /* 0x004ea20000002100 */
[----:B-1----:R-:W-:Y:S01]  /*1b9c0*/  IMAD.MOV.U32 R7, RZ, RZ, RZ ;  /* 0x000000ffff077224 */ /* 0x002fe200078e00ff */
[----:B--23--:R-:W-:-:S04]  /*1b9d0*/  LOP3.LUT R14, R0, 0x1f, RZ, 0xc0, !PT ;  /* 0x0000001f000e7812 */ /* 0x00cfc800078ec0ff */
[----:B------:R-:W-:Y:S01]  /*1b9e0*/  ISETP.NE.AND P6, PT, R14, 0x1f, PT ;  /* 0x0000001f0e00780c */ /* 0x000fe20003fc5270 */
[----:B------:R-:W-:Y:S10]  /*1b9f0*/  BRA.DIV ~URZ, `(.L_x_2437) ;  /* 0x00003fd27f007947 */ /* 0x000ff4000b800000 */
[----:B------:R1:W2:Y:S02]  /*1ba00*/  SHFL.IDX PT, R9, R29, RZ, 0x1f ;  /* 0x00001fff1d097589 */ /* 0x0002a400000e0000 */
.L_x_2504:
[----:B------:R-:W-:Y:S05]  /*1ba10*/  BRA.DIV ~URZ, `(.L_x_2438) ;  /* 0x000040327f007947 */ /* 0x000fea000b800000 */
[----:B------:R3:W4:Y:S02]  /*1ba20*/  SHFL.IDX PT, R8, R29, 0x1, 0x1f ;  /* 0x00201f001d087f89 */ /* 0x00072400000e0000 */
.L_x_2505:
        /* <DEDUP_REMOVED lines=18> */
.L_x_2506:
        /* <DEDUP_REMOVED lines=16> */
.L_x_2507:
[----:B---3--:R-:W-:Y:S01]  /*1bc50*/  IMAD R0, R0, c[0x0][0x538], RZ ;  /* 0x00014e0000007a24 */ /* 0x008fe200078e02ff */
[----:B------:R-:W-:Y:S04]  /*1bc60*/  BSSY B1, `(.L_x_2441) ;  /* 0x00000c1000017945 */ /* 0x000fe80003800000 */
[----:B----4-:R-:W-:-:S04]  /*1bc70*/  IADD3 R8, R0, R8, RZ ;  /* 0x0000000800087210 */ /* 0x010fc80007ffe0ff */
[----:B--2---:R-:W-:-:S13]  /*1bc80*/  ISETP.GT.AND P0, PT, R8, R9, PT ;  /* 0x000000090800720c */ /* 0x004fda0003f04270 */
[----:B------:R-:W-:Y:S05]  /*1bc90*/  @P0 BRA `(.L_x_2442) ;  /* 0x0000024000000947 */ /* 0x000fea0003800000 */
.L_x_2446:
        /* <DEDUP_REMOVED lines=16> */
.L_x_2508:
        /* <DEDUP_REMOVED lines=16> */
.L_x_2509:
[----:B--2---:R-:W-:-:S05]  /*1bea0*/  IMAD R0, R0, c[0x0][0x538], RZ ;  /* 0x00014e0000007a24 */ /* 0x004fca00078e02ff */
[----:B------:R-:W-:-:S04]  /*1beb0*/  IADD3 R8, R0, R8, RZ ;  /* 0x0000000800087210 */ /* 0x000fc80007ffe0ff */
[----:B------:R-:W-:-:S13]  /*1bec0*/  ISETP.GT.AND P0, PT, R8, R9, PT ;  /* 0x000000090800720c */ /* 0x000fda0003f04270 */
[----:B-1----:R-:W-:Y:S05]  /*1bed0*/  @!P0 BRA `(.L_x_2446) ;  /* 0xfffffdc000008947 */ /* 0x002fea000383ffff */
.L_x_2442:
[----:B------:R-:W-:-:S05]  /*1bee0*/  IADD3 R5, -R0, R8, RZ ;  /* 0x0000000800057210 */ /* 0x000fca0007ffe1ff */
[----:B------:R-:W-:-:S05]  /*1bef0*/  IMAD R0, R4, c[0x0][0x538], R5 ;  /* 0x00014e0004007a24 */ /* 0x000fca00078e0205 */
[----:B------:R-:W-:Y:S01]  /*1bf00*/  ISETP.GT.AND P0, PT, R0, R9, PT ;  /* 0x000000090000720c */ /* 0x000fe20003f04270 */
[----:B------:R-:W-:-:S12]  /*1bf10*/  BRA.DIV ~URZ, `(.L_x_2447) ;  /* 0x00003fc27f007947 */ /* 0x000fd8000b800000 */
[----:B------:R-:W-:-:S04]  /*1bf20*/  VOTE.ANY R12, PT, !P0 ;  /* 0x00000000000c7806 */ /* 0x000fc800040e0100 */
.L_x_2510:
[----:B------:R-:W2:Y:S02]  /*1bf30*/  POPC R0, R12 ;  /* 0x0000000c00007309 */ /* 0x000ea40000000000 */
[----:B--2---:R-:W-:Y:S01]  /*1bf40*/  IADD3 R227, R0, R227, RZ ;  /* 0x000000e300e37210 */ /* 0x004fe20007ffe0ff */
[----:B------:R-:W-:Y:S05]  /*1bf50*/  BRA.DIV ~URZ, `(.L_x_2448) ;  /* 0x00003fd27f007947 */ /* 0x000fea000b800000 */
[----:B------:R2:W3:Y:S04]  /*1bf60*/  SHFL.IDX PT, R8, R6, R0, 0x1f ;  /* 0x00001f0006087589 */ /* 0x0004e800000e0000 */
[----:B------:R2:W4:Y:S02]  /*1bf70*/  SHFL.IDX PT, R7, R7, R0, 0x1f ;  /* 0x00001f0007077589 */ /* 0x00052400000e0000 */
.L_x_2511:
[----:B------:R-:W-:Y:S01]  /*1bf80*/  ISETP.NE.AND P0, PT, R12, RZ, PT ;  /* 0x000000ff0c00720c */ /* 0x000fe20003f05270 */
[----:B------:R-:W-:-:S12]  /*1bf90*/  BSSY B0, `(.L_x_2449) ;  /* 0x0000005000007945 */ /* 0x000fd80003800000 */
[----:B------:R-:W-:Y:S05]  /*1bfa0*/  @!P0 BRA `(.L_x_2450) ;  /* 0x0000003000008947 */ /* 0x000fea0003800000 */
[----:B--2---:R-:W-:Y:S01]  /*1bfb0*/  IADD3 R0, R0, -0x1, RZ ;  /* 0xffffffff00007810 */ /* 0x004fe20007ffe0ff */
[----:B------:R-:W-:Y:S05]  /*1bfc0*/  BRA.DIV ~URZ, `(.L_x_2451) ;  /* 0x000040527f007947 */ /* 0x000fea000b800000 */
[----:B------:R2:W1:Y:S02]  /*1bfd0*/  SHFL.IDX PT, R13, R4, R0, 0x1f ;  /* 0x00001f00040d7589 */ /* 0x00046400000e0000 */
.L_x_2450:
[----:B------:R-:W-:Y:S05]  /*1bfe0*/  BSYNC B0 ;  /* 0x0000000000007941 */ /* 0x000fea0003800000 */
.L_x_2449:
[----:B----4-:R-:W-:Y:S01]  /*1bff0*/  ISETP.NE.AND P0, PT, R7, 0x1, PT ;  /* 0x000000010700780c */ /* 0x010fe20003f05270 */
[----:B-1----:R-:W-:Y:S01]  /*1c000*/  IMAD R249, R13, c[0x0][0x538], R5 ;  /* 0x00014e000df97a24 */ /* 0x002fe200078e0205 */
[----:B------:R-:W-:Y:S04]  /*1c010*/  BSSY B0, `(.L_x_2452) ;  /* 0x000007d000007945 */ /* 0x000fe80003800000 */
[----:B------:R-:W-:-:S07]  /*1c020*/  IADD3 R9, -R249, R9, RZ ;  /* 0x00000009f9097210 */ /* 0x000fce0007ffe1ff */
[----:B------:R-:W-:Y:S05]  /*1c030*/  @!P0 BRA `(.L_x_2453) ;  /* 0x000003b000008947 */ /* 0x000fea0003800000 */
[-C--:B---3--:R-:W-:Y:S02]  /*1c040*/  IABS R2, R8.reuse ;  /* 0x0000000800027213 */ /* 0x088fe40000000000 */
[----:B--2---:R-:W-:Y:S02]  /*1c050*/  IABS R6, R7 ;  /* 0x0000000700067213 */ /* 0x004fe40000000000 */
[----:B------:R-:W1:Y:S01]  /*1c060*/  I2F.RP R4, R2 ;  /* 0x0000000200047306 */ /* 0x000e620000209400 */
[----:B------:R-:W-:Y:S02]  /*1c070*/  IABS R12, R8 ;  /* 0x00000008000c7213 */ /* 0x000fe40000000000 */
[----:B------:R-:W-:-:S05]  /*1c080*/  IABS R3, R9 ;  /* 0x0000000900037213 */ /* 0x000fca0000000000 */
[----:B------:R-:W-:Y:S08]  /*1c090*/  I2F.RP R13, R6 ;  /* 0x00000006000d7306 */ /* 0x000ff00000209400 */
[----:B-1----:R-:W1:Y:S02]  /*1c0a0*/  MUFU.RCP R4, R4 ;  /* 0x0000000400047308 */ /* 0x002e640000001000 */
[----:B-1----:R-:W-:-:S06]  /*1c0b0*/  IADD3 R4, R4, 0xffffffe, RZ ;  /* 0x0ffffffe04047810 */ /* 0x002fcc0007ffe0ff */
[----:B------:R-:W1:Y:S02]  /*1c0c0*/  F2I.FTZ.U32.TRUNC.NTZ R5, R4 ;  /* 0x0000000400057305 */ /* 0x000e64000021f000 */
[----:B-1----:R-:W-:Y:S02]  /*1c0d0*/  IMAD.MOV R0, RZ, RZ, -R5 ;  /* 0x000000ffff007224 */ /* 0x002fe400078e0a05 */
        /* <DEDUP_REMOVED lines=49> */
.L_x_2453:
[----:B--2---:R-:W-:-:S04]  /*1c3f0*/  IMAD.MOV.U32 R4, RZ, RZ, 0x4 ;  /* 0x00000004ff047424 */ /* 0x004fc800078e00ff */
[----:B------:R-:W-:-:S06]  /*1c400*/  IMAD.WIDE R4, R227, R4, c[0x0][0x590] ;  /* 0x00016400e3047625 */ /* 0x000fcc00078e0204 */
[----:B------:R-:W2:Y:S01]  /*1c410*/  LDG.E R4, [R4.64] ;  /* 0x0000000a04047981 */ /* 0x000ea2000c1e1900 */
[----:B------:R-:W-:Y:S01]  /*1c420*/  IABS R6, R9 ;  /* 0x0000000900067213 */ /* 0x000fe20000000000 */
[----:B--23--:R-:W-:-:S05]  /*1c430*/  IMAD R7, R4, R8, RZ ;  /* 0x0000000804077224 */ /* 0x00cfca00078e02ff */
[-C--:B------:R-:W-:Y:S02]  /*1c440*/  IABS R5, R7.reuse ;  /* 0x0000000700057213 */ /* 0x080fe40000000000 */
[----:B------:R-:W-:Y:S02]  /*1c450*/  IABS R12, R7 ;  /* 0x00000007000c7213 */ /* 0x000fe40000000000 */
[----:B------:R-:W1:Y:S08]  /*1c460*/  I2F.RP R2, R5 ;  /* 0x0000000500027306 */ /* 0x000e700000209400 */
[----:B-1----:R-:W1:Y:S02]  /*1c470*/  MUFU.RCP R2, R2 ;  /* 0x0000000200027308 */ /* 0x002e640000001000 */
[----:B-1----:R-:W-:-:S06]  /*1c480*/  IADD3 R2, R2, 0xffffffe, RZ ;  /* 0x0ffffffe02027810 */ /* 0x002fcc0007ffe0ff */
[----:B------:R-:W1:Y:S02]  /*1c490*/  F2I.FTZ.U32.TRUNC.NTZ R3, R2 ;  /* 0x0000000200037305 */ /* 0x000e64000021f000 */
[----:B-1----:R-:W-:Y:S02]  /*1c4a0*/  IMAD.MOV R0, RZ, RZ, -R3 ;  /* 0x000000ffff007224 */ /* 0x002fe400078e0a03 */
        /* <DEDUP_REMOVED lines=25> */
[----:B------:R-:W1:Y:S08]  /*1c640*/  I2F.RP R4, R3 ;  /* 0x0000000300047306 */ /* 0x000e700000209400 */
        /* <DEDUP_REMOVED lines=25> */
.L_x_2454:
[----:B------:R-:W-:Y:S05]  /*1c7e0*/  BSYNC B0 ;  /* 0x0000000000007941 */ /* 0x000fea0003800000 */
.L_x_2452:
[----:B------:R-:W-:-:S04]  /*1c7f0*/  LOP3.LUT R2, RZ, R2, RZ, 0x33, !PT ;  /* 0x00000002ff027212 */ /* 0x000fc800078e33ff */
[----:B------:R-:W-:-:S05]  /*1c800*/  IADD3 R0, R2, R8, RZ ;  /* 0x0000000802007210 */ /* 0x000fca0007ffe0ff */
[----:B------:R1:W-:Y:S01]  /*1c810*/  STL [R1+0xc4], R0 ;  /* 0x0000c40001007387 */ /* 0x0003e20000100800 */
[----:B------:R-:W-:Y:S05]  /*1c820*/  BRA `(.L_x_2455) ;  /* 0x0000004000007947 */ /* 0x000fea0003800000 */
.L_x_2443:
[----:B------:R2:W-:Y:S01]  /*1c830*/  STL [R1+0xc4], RZ ;  /* 0x0000c4ff01007387 */ /* 0x0005e20000100800 */
[----:B------:R-:W-:Y:S02]  /*1c840*/  MOV R249, R9 ;  /* 0x0000000900f97202 */ /* 0x000fe40000000f00 */
[----:B------:R-:W-:Y:S02]  /*1c850*/  MOV R226, RZ ;  /* 0x000000ff00e27202 */ /* 0x000fe40000000f00 */
[----:B------:R-:W-:Y:S02]  /*1c860*/  MOV R227, c[0x0][0x53c] ;  /* 0x00014f0000e37a02 */ /* 0x000fe40000000f00 */
.L_x_2455:
[----:B------:R-:W-:Y:S05]  /*1c870*/  BSYNC B1 ;  /* 0x0000000000017941 */ /* 0x000fea0003800000 */
.L_x_2441:
[----:B-1----:R-:W3:Y:S01]  /*1c880*/  LDL R0, [R1+0xc4] ;  /* 0x0000c40001007983 */ /* 0x002ee20000100800 */
[----:B------:R-:W-:Y:S03]  /*1c890*/  WARPSYNC 0xffffffff ;  /* 0xffffffff00007948 */ /* 0x000fe60003800000 */
[----:B------:R-:W-:Y:S01]  /*1c8a0*/  BAR.SYNC.DEFER_BLOCKING 0x4, 0x100 ;  /* 0x0104000000007b1d */ /* 0x000fe20000010000 */
[----:B------:R-:W-:Y:S01]  /*1c8b0*/  ISETP.NE.AND P0, PT, R14, RZ, PT ;  /* 0x000000ff0e00720c */ /* 0x000fe20003f05270 */
[----:B------:R-:W-:Y:S01]  /*1c8c0*/  IMAD.MOV.U32 R6, RZ, RZ, R226 ;  /* 0x000000ffff067224 */ /* 0x000fe200078e00e2 */
[----:B------:R-:W-:-:S11]  /*1c8d0*/  MOV R7, R227 ;  /* 0x000000e300077202 */ /* 0x000fd60000000f00 */
[----:B------:R-:W-:-:S04]  /*1c8e0*/  @!P0 IMAD.MOV.U32 R224, RZ, RZ, R249 ;  /* 0x000000ffffe08224 */ /* 0x000fc800078e00f9 */
[----:B------:R-:W-:Y:S01]  /*1c8f0*/  IMAD.MOV.U32 R4, RZ, RZ, R224 ;  /* 0x000000ffff047224 */ /* 0x000fe200078e00e0 */
[----:B---3--:R-:W-:-:S05]  /*1c900*/  MOV R5, R0 ;  /* 0x0000000000057202 */ /* 0x008fca0000000f00 */
[----:B------:R1:W-:Y:S04]  /*1c910*/  @!P0 STS.128 [0x24100], R4 ;  /* 0x02410004ff008388 */ /* 0x0003e80000000c00 */
[----:B------:R-:W-:Y:S06]  /*1c920*/  BAR.ARV 0x5, 0x100 ;  /* 0x0144000000007b1d */ /* 0x000fec0000002000 */
.L_x_2436:
[----:B------:R-:W-:-:S13]  /*1c930*/  ISETP.GE.AND P0, PT, R227, c[0x0][0x53c], PT ;  /* 0x00014f00e3007a0c */ /* 0x000fda0003f06270 */
[----:B-123--:R-:W-:Y:S01]  /*1c940*/  @P0 CALL.REL.NOINC `(.L_x_2456) ;  /* 0x0000001000000944 */ /* 0x00efe20003c00000 */
[----:B------:R-:W-:Y:S05]  /*1c950*/  BRA `(.L_x_2457) ;  /* 0xfffe547000007947 */ /* 0x000fea000383ffff */
.L_x_2456:
[----:B------:R-:W-:Y:S05]  /*1c960*/  EXIT ;  /* 0x000000000000794d */ /* 0x000fea0003800000 */
.L_x_2245:
[----:B------:R-:W-:Y:S01]  /*1c970*/  IMAD.MOV.U32 R0, RZ, RZ, R5 ;  /* 0x000000ffff007224 */ /* 0x000fe200078e0005 */
[----:B------:R-:W-:Y:S02]  /*1c980*/  MOV R3, 0x1 ;  /* 0x0000000100037802 */ /* 0x000fe40000000f00 */
[----:B------:R-:W-:Y:S02]  /*1c990*/  MOV R2, 0x1c9b0 ;  /* 0x0001c9b000027802 */ /* 0x000fe40000000f00 */
[----:B------:R-:W-:Y:S05]  /*1c9a0*/  CALL.REL.NOINC `($__internal_40_$__cuda_sm70_shflsync_up_p) ;  /* 0x0000baa000007944 */ /* 0x000fea0003c00000 */
[----:B------:R-:W-:Y:S01]  /*1c9b0*/  MOV R0, R4 ;  /* 0x0000000400007202 */ /* 0x000fe20000000f00 */
[----:B------:R-:W-:Y:S05]  /*1c9c0*/  BRA `(.L_x_2458) ;  /* 0xfffe3af000007947 */ /* 0x000fea000383ffff */
.L_x_2246:
[----:B------:R-:W-:Y:S01]  /*1c9d0*/  IMAD.MOV.U32 R0, RZ, RZ, R5 ;  /* 0x000000ffff007224 */ /* 0x000fe200078e0005 */
[----:B------:R-:W-:Y:S02]  /*1c9e0*/  MOV R3, 0x2 ;  /* 0x0000000200037802 */ /* 0x000fe40000000f00 */
[----:B------:R-:W-:Y:S02]  /*1c9f0*/  MOV R2, 0x1ca10 ;  /* 0x0001ca1000027802 */ /* 0x000fe40000000f00 */
[----:B------:R-:W-:Y:S05]  /*1ca00*/  CALL.REL.NOINC `($__internal_40_$__cuda_sm70_shflsync_up_p) ;  /* 0x0000ba4000007944 */ /* 0x000fea0003c00000 */
[----:B------:R-:W-:Y:S01]  /*1ca10*/  SEL R4, R4, RZ, P4 ;  /* 0x000000ff04047207 */ /* 0x000fe20002000000 */
[----:B------:R-:W-:Y:S01]  /*1ca20*/  IMAD.MOV.U32 R3, RZ, RZ, 0x4 ;  /* 0x00000004ff037424 */ /* 0x000fe200078e00ff */
[----:B------:R-:W-:-:S03]  /*1ca30*/  MOV R2, 0x1ca60 ;  /* 0x0001ca6000027802 */ /* 0x000fc60000000f00 */
[----:B------:R-:W-:Y:S02]  /*1ca40*/  IMAD.IADD R0, R5, 0x1, R4 ;  /* 0x0000000105007824 */ /* 0x000fe400078e0204 */
        /* <DEDUP_REMOVED lines=13> */
[----:B------:R-:W-:Y:S02]  /*1cb20*/  MOV R2, 0x1f ;  /* 0x0000001f00027802 */ /* 0x000fe40000000f00 */
[----:B------:R-:W-:Y:S01]  /*1cb30*/  MOV R184, 0xffffffff ;  /* 0xffffffff00b87802 */ /* 0x000fe20000000f00 */
[----:B------:R-:W-:Y:S01]  /*1cb40*/  IMAD.IADD R4, R0, 0x1, R4 ;  /* 0x0000000100047824 */ /* 0x000fe200078e0204 */
[----:B------:R-:W-:-:S03]  /*1cb50*/  MOV R3, 0x1cb80 ;  /* 0x0001cb8000037802 */ /* 0x000fc60000000f00 */
[----:B------:R-:W-:Y:S02]  /*1cb60*/  IMAD.MOV.U32 R35, RZ, RZ, R4 ;  /* 0x000000ffff237224 */ /* 0x000fe400078e0004 */
[----:B------:R-:W-:Y:S05]  /*1cb70*/  CALL.REL.NOINC `($__internal_39_$__cuda_sm70_shflsync_idx_p) ;  /* 0x0000b88000007944 */ /* 0x000fea0003c00000 */
[----:B------:R-:W-:Y:S01]  /*1cb80*/  MOV R0, R185 ;  /* 0x000000b900007202 */ /* 0x000fe20000000f00 */
[----:B------:R-:W-:Y:S05]  /*1cb90*/  BRA `(.L_x_2459) ;  /* 0xfffe3a2000007947 */ /* 0x000fea000383ffff */
.L_x_2248:
[----:B------:R-:W-:Y:S02]  /*1cba0*/  SEL R0, RZ, 0x1, P0 ;  /* 0x00000001ff007807 */ /* 0x000fe40000000000 */
[----:B------:R-:W-:Y:S02]  /*1cbb0*/  MOV R2, 0x1cbd0 ;  /* 0x0001cbd000027802 */ /* 0x000fe40000000f00 */
[----:B------:R-:W-:Y:S05]  /*1cbc0*/  CALL.REL.NOINC `($__internal_41_$__cuda_sm70_votesync_ballot) ;  /* 0x0000b8e000007944 */ /* 0x000fea0003c00000 */
[----:B------:R-:W-:Y:S01]  /*1cbd0*/  MOV R6, R0 ;  /* 0x0000000000067202 */ /* 0x000fe20000000f00 */
[----:B------:R-:W-:Y:S05]  /*1cbe0*/  BRA `(.L_x_2460) ;  /* 0xfffe3a6000007947 */ /* 0x000fea000383ffff */
.L_x_2249:
[----:B------:R-:W-:Y:S01]  /*1cbf0*/  IMAD.MOV.U32 R35, RZ, RZ, R9 ;  /* 0x000000ffff237224 */ /* 0x000fe200078e0009 */
[----:B------:R-:W-:Y:S01]  /*1cc00*/  MOV R34, 0x1f ;  /* 0x0000001f00227802 */ /* 0x000fe20000000f00 */
[----:B------:R-:W-:Y:S01]  /*1cc10*/  IMAD.MOV.U32 R2, RZ, RZ, R0 ;  /* 0x000000ffff027224 */ /* 0x000fe200078e0000 */
[----:B------:R-:W-:Y:S02]  /*1cc20*/  MOV R184, 0xffffffff ;  /* 0xffffffff00b87802 */ /* 0x000fe40000000f00 */
[----:B------:R-:W-:Y:S02]  /*1cc30*/  MOV R3, 0x1cc50 ;  /* 0x0001cc5000037802 */ /* 0x000fe40000000f00 */
[----:B------:R-:W-:Y:S05]  /*1cc40*/  CALL.REL.NOINC `($__internal_39_$__cuda_sm70_shflsync_idx_p) ;  /* 0x0000b7b000007944 */ /* 0x000fea0003c00000 */
[----:B------:R-:W-:Y:S01]  /*1cc50*/  IMAD.MOV.U32 R12, RZ, RZ, R185 ;  /* 0x000000ffff0c7224 */ /* 0x000fe200078e00b9 */
[----:B------:R-:W-:Y:S01]  /*1cc60*/  MOV R5, RZ ;  /* 0x000000ff00057202 */ /* 0x000fe20000000f00 */
[----:B------:R-:W-:Y:S01]  /*1cc70*/  IMAD.MOV.U32 R35, RZ, RZ, R8 ;  /* 0x000000ffff237224 */ /* 0x000fe200078e0008 */
[----:B------:R-:W-:Y:S01]  /*1cc80*/  MOV R34, 0x1f ;  /* 0x0000001f00227802 */ /* 0x000fe20000000f00 */
[----:B------:R-:W-:Y:S01]  /*1cc90*/  IMAD.MOV.U32 R2, RZ, RZ, R0 ;  /* 0x000000ffff027224 */ /* 0x000fe200078e0000 */
[----:B------:R-:W-:-:S02]  /*1cca0*/  MOV R184, 0xffffffff ;  /* 0xffffffff00b87802 */ /* 0x000fc40000000f00 */
[----:B------:R-:W-:Y:S02]  /*1ccb0*/  MOV R3, 0x1ccd0 ;  /* 0x0001ccd000037802 */ /* 0x000fe40000000f00 */
[----:B------:R-:W-:Y:S05]  /*1ccc0*/  CALL.REL.NOINC `($__internal_39_$__cuda_sm70_shflsync_idx_p) ;  /* 0x0000b73000007944 */ /* 0x000fea0003c00000 */
[----:B------:R-:W-:Y:S01]  /*1ccd0*/  MOV R9, R185 ;  /* 0x000000b900097202 */ /* 0x000fe20000000f00 */
[----:B------:R-:W-:Y:S05]  /*1cce0*/  BRA `(.L_x_2461) ;  /* 0xfffe39c000007947 */ /* 0x000fea000383ffff */
.L_x_2252:
[----:B------:R-:W-:Y:S01]  /*1ccf0*/  IMAD.MOV.U32 R35, RZ, RZ, R4 ;  /* 0x000000ffff237224 */ /* 0x000fe200078e0004 */
[----:B------:R-:W-:Y:S01]  /*1cd00*/  MOV R34, 0x1f ;  /* 0x0000001f00227802 */ /* 0x000fe20000000f00 */
[----:B------:R-:W-:Y:S01]  /*1cd10*/  IMAD.MOV.U32 R2, RZ, RZ, R0 ;  /* 0x000000ffff027224 */ /* 0x000fe200078e0000 */
[----:B------:R-:W-:Y:S02]  /*1cd20*/  MOV R184, 0xffffffff ;  /* 0xffffffff00b87802 */ /* 0x000fe40000000f00 */
[----:B------:R-:W-:Y:S02]  /*1cd30*/  MOV R3, 0x1cd50 ;  /* 0x0001cd5000037802 */ /* 0x000fe40000000f00 */
[----:B--23--:R-:W-:Y:S05]  /*1cd40*/  CALL.REL.NOINC `($__internal_39_$__cuda_sm70_shflsync_idx_p) ;  /* 0x0000b6b000007944 */ /* 0x00cfea0003c00000 */
[----:B------:R-:W-:Y:S01]  /*1cd50*/  MOV R5, R185 ;  /* 0x000000b900057202 */ /* 0x000fe20000000f00 */
[----:B------:R-:W-:Y:S05]  /*1cd60*/  BRA `(.L_x_2251) ;  /* 0xfffe39a000007947 */ /* 0x000fea000383ffff */
.L_x_2307:
[----:B------:R-:W-:Y:S01]  /*1cd70*/  IMAD.MOV.U32 R35, RZ, RZ, R12 ;  /* 0x000000ffff237224 */ /* 0x000fe200078e000c */
[----:B------:R-:W-:Y:S01]  /*1cd80*/  MOV R34, 0x181f ;  /* 0x0000181f00227802 */ /* 0x000fe20000000f00 */
[----:B------:R-:W-:Y:S01]  /*1cd90*/  IMAD.MOV.U32 R2, RZ, RZ, RZ ;  /* 0x000000ffff027224 */ /* 0x000fe200078e00ff */
[----:B------:R-:W-:-:S02]  /*1cda0*/  MOV R184, 0xffffffff ;  /* 0xffffffff00b87802 */ /* 0x000fc40000000f00 */
[----:B------:R-:W-:Y:S02]  /*1cdb0*/  MOV R3, 0x1cdd0 ;  /* 0x0001cdd000037802 */ /* 0x000fe40000000f00 */
[----:B-----5:R-:W-:Y:S05]  /*1cdc0*/  CALL.REL.NOINC `($__internal_39_$__cuda_sm70_shflsync_idx_p) ;  /* 0x0000b63000007944 */ /* 0x020fea0003c00000 */
[----:B------:R-:W-:Y:S01]  /*1cdd0*/  MOV R4, R185 ;  /* 0x000000b900047202 */ /* 0x000fe20000000f00 */
[----:B------:R-:W-:Y:S05]  /*1cde0*/  BRA `(.L_x_2462) ;  /* 0xfffebfe000007947 */ /* 0x000fea000383ffff */
.L_x_2308:
[----:B------:R-:W-:Y:S01]  /*1cdf0*/  IMAD.MOV.U32 R35, RZ, RZ, R14 ;  /* 0x000000ffff237224 */ /* 0x000fe200078e000e */
[----:B------:R-:W-:Y:S01]  /*1ce00*/  MOV R34, 0x181f ;  /* 0x0000181f00227802 */ /* 0x000fe20000000f00 */
[----:B------:R-:W-:Y:S01]  /*1ce10*/  IMAD.MOV.U32 R2, RZ, RZ, RZ ;  /* 0x000000ffff027224 */ /* 0x000fe200078e00ff */
[----:B------:R-:W-:Y:S02]  /*1ce20*/  MOV R184, 0xffffffff ;  /* 0xffffffff00b87802 */ /* 0x000fe40000000f00 */
[----:B------:R-:W-:Y:S02]  /*1ce30*/  MOV R3, 0x1ce50 ;  /* 0x0001ce5000037802 */ /* 0x000fe40000000f00 */
[----:B-12--5:R-:W-:Y:S05]  /*1ce40*/  CALL.REL.NOINC `($__internal_39_$__cuda_sm70_shflsync_idx_p) ;  /* 0x0000b5b000007944 */ /* 0x026fea0003c00000 */
[----:B------:R-:W-:Y:S01]  /*1ce50*/  MOV R0, R185 ;  /* 0x000000b900007202 */ /* 0x000fe20000000f00 */
[----:B------:R-:W-:Y:S05]  /*1ce60*/  BRA `(.L_x_2463) ;  /* 0xfffebf8000007947 */ /* 0x000fea000383ffff */
.L_x_2311:
[----:B------:R-:W-:Y:S01]  /*1ce70*/  IMAD.MOV.U32 R35, RZ, RZ, R12 ;  /* 0x000000ffff237224 */ /* 0x000fe200078e000c */
[----:B------:R-:W-:Y:S01]  /*1ce80*/  MOV R34, 0x181f ;  /* 0x0000181f00227802 */ /* 0x000fe20000000f00 */
[----:B--2---:R-:W-:Y:S01]  /*1ce90*/  IMAD.MOV.U32 R2, RZ, RZ, 0x1 ;  /* 0x00000001ff027424 */ /* 0x004fe200078e00ff */
[----:B------:R-:W-:-:S02]  /*1cea0*/  MOV R184, 0xffffffff ;  /* 0xffffffff00b87802 */ /* 0x000fc40000000f00 */
[----:B------:R-:W-:Y:S02]  /*1ceb0*/  MOV R3, 0x1ced0 ;  /* 0x0001ced000037802 */ /* 0x000fe40000000f00 */
[----:B-1-345:R-:W-:Y:S05]  /*1cec0*/  CALL.REL.NOINC `($__internal_39_$__cuda_sm70_shflsync_idx_p) ;  /* 0x0000b53000007944 */ /* 0x03afea0003c00000 */
[----:B------:R-:W-:Y:S01]  /*1ced0*/  IMAD.MOV.U32 R4, RZ, RZ, R185 ;  /* 0x000000ffff047224 */ /* 0x000fe200078e00b9 */
[----:B------:R-:W-:Y:S01]  /*1cee0*/  MOV R35, R14 ;  /* 0x0000000e00237202 */ /* 0x000fe20000000f00 */
[----:B------:R-:W-:Y:S01]  /*1cef0*/  IMAD.MOV.U32 R2, RZ, RZ, 0x1 ;  /* 0x00000001ff027424 */ /* 0x000fe200078e00ff */
[----:B------:R-:W-:Y:S01]  /*1cf00*/  MOV R34, 0x181f ;  /* 0x0000181f00227802 */ /* 0x000fe20000000f00 */
[----:B------:R-:W-:Y:S01]  /*1cf10*/  IMAD.MOV.U32 R184, RZ, RZ, -0x1 ;  /* 0xffffffffffb87424 */ /* 0x000fe200078e00ff */
[----:B------:R-:W-:Y:S02]  /*1cf20*/  MOV R3, 0x1cf40 ;  /* 0x0001cf4000037802 */ /* 0x000fe40000000f00 */
[----:B------:R-:W-:Y:S05]  /*1cf30*/  CALL.REL.NOINC `($__internal_39_$__cuda_sm70_shflsync_idx_p) ;  /* 0x0000b4c000007944 */ /* 0x000fea0003c00000 */
[----:B------:R-:W-:Y:S01]  /*1cf40*/  MOV R0, R185 ;  /* 0x000000b900007202 */ /* 0x000fe20000000f00 */
[----:B------:R-:W-:Y:S05]  /*1cf50*/  BRA `(.L_x_2464) ;  /* 0xfffebfd000007947 */ /* 0x000fea000383ffff */
.L_x_2314:
[----:B------:R-:W-:Y:S01]  /*1cf60*/  IMAD.MOV.U32 R35, RZ, RZ, R12 ;  /* 0x000000ffff237224 */ /* 0x000fe200078e000c */
[----:B------:R-:W-:Y:S01]  /*1cf70*/  MOV R34, 0x181f ;  /* 0x0000181f00227802 */ /* 0x000fe20000000f00 */
[----:B-1----:R-:W-:Y:S01]  /*1cf80*/  IMAD.MOV.U32 R2, RZ, RZ, 0x2 ;  /* 0x00000002ff027424 */ /* 0x002fe200078e00ff */
[----:B------:R-:W-:Y:S02]  /*1cf90*/  MOV R184, 0xffffffff ;  /* 0xffffffff00b87802 */ /* 0x000fe40000000f00 */
[----:B------:R-:W-:-:S02]  /*1cfa0*/  MOV R3, 0x1cfc0 ;  /* 0x0001cfc000037802 */ /* 0x000fc40000000f00 */
[----:B--2345:R-:W-:Y:S05]  /*1cfb0*/  CALL.REL.NOINC `($__internal_39_$__cuda_sm70_shflsync_idx_p) ;  /* 0x0000b44000007944 */ /* 0x03cfea0003c00000 */
[----:B------:R-:W-:Y:S01]  /*1cfc0*/  MOV R4, R185 ;  /* 0x000000b900047202 */ /* 0x000fe20000000f00 */
[----:B------:R-:W-:Y:S05]  /*1cfd0*/  BRA `(.L_x_2465) ;  /* 0xfffec08000007947 */ /* 0x000fea000383ffff */
.L_x_2315:
[----:B------:R-:W-:Y:S01]  /*1cfe0*/  IMAD.MOV.U32 R35, RZ, RZ, R14 ;  /* 0x000000ffff237224 */ /* 0x000fe200078e000e */
[----:B------:R-:W-:Y:S01]  /*1cff0*/  MOV R34, 0x181f ;  /* 0x0000181f00227802 */ /* 0x000fe20000000f00 */
[----:B------:R-:W-:Y:S01]  /*1d000*/  IMAD.MOV.U32 R2, RZ, RZ, 0x2 ;  /* 0x00000002ff027424 */ /* 0x000fe200078e00ff */
[----:B------:R-:W-:-:S02]  /*1d010*/  MOV R184, 0xffffffff ;  /* 0xffffffff00b87802 */ /* 0x000fc40000000f00 */
[----:B------:R-:W-:Y:S02]  /*1d020*/  MOV R3, 0x1d040 ;  /* 0x0001d04000037802 */ /* 0x000fe40000000f00 */
[----:B-12345:R-:W-:Y:S05]  /*1d030*/  CALL.REL.NOINC `($__internal_39_$__cuda_sm70_shflsync_idx_p) ;  /* 0x0000b3c000007944 */ /* 0x03efea0003c00000 */
[----:B------:R-:W-:Y:S01]  /*1d040*/  MOV R0, R185 ;  /* 0x000000b900007202 */ /* 0x000fe20000000f00 */
[----:B------:R-:W-:Y:S05]  /*1d050*/  BRA `(.L_x_2466) ;  /* 0xfffec02000007947 */ /* 0x000fea000383ffff */
.L_x_2318:
[----:B------:R-:W-:Y:S01]  /*1d060*/  IMAD.MOV.U32 R35, RZ, RZ, R12 ;  /* 0x000000ffff237224 */ /* 0x000fe200078e000c */
[----:B------:R-:W-:Y:S01]  /*1d070*/  MOV R34, 0x181f ;  /* 0x0000181f00227802 */ /* 0x000fe20000000f00 */
[----:B-1----:R-:W-:Y:S01]  /*1d080*/  IMAD.MOV.U32 R2, RZ, RZ, 0x3 ;  /* 0x00000003ff027424 */ /* 0x002fe200078e00ff */
[----:B------:R-:W-:Y:S02]  /*1d090*/  MOV R184, 0xffffffff ;  /* 0xffffffff00b87802 */ /* 0x000fe40000000f00 */
[----:B------:R-:W-:Y:S02]  /*1d0a0*/  MOV R3, 0x1d0c0 ;  /* 0x0001d0c000037802 */ /* 0x000fe40000000f00 */
[----:B--2345:R-:W-:Y:S05]  /*1d0b0*/  CALL.REL.NOINC `($__internal_39_$__cuda_sm70_shflsync_idx_p) ;  /* 0x0000b34000007944 */ /* 0x03cfea0003c00000 */
[----:B------:R-:W-:Y:S01]  /*1d0c0*/  IMAD.MOV.U32 R12, RZ, RZ, R185 ;  /* 0x000000ffff0c7224 */ /* 0x000fe200078e00b9 */
[----:B------:R-:W-:Y:S01]  /*1d0d0*/  MOV R35, R14 ;  /* 0x0000000e00237202 */ /* 0x000fe20000000f00 */
[----:B------:R-:W-:Y:S01]  /*1d0e0*/  IMAD.MOV.U32 R2, RZ, RZ, 0x3 ;  /* 0x00000003ff027424 */ /* 0x000fe200078e00ff */
[----:B------:R-:W-:Y:S01]  /*1d0f0*/  MOV R34, 0x181f ;  /* 0x0000181f00227802 */ /* 0x000fe20000000f00 */
[----:B------:R-:W-:Y:S01]  /*1d100*/  IMAD.MOV.U32 R184, RZ, RZ, -0x1 ;  /* 0xffffffffffb87424 */ /* 0x000fe200078e00ff */
[----:B------:R-:W-:-:S02]  /*1d110*/  MOV R3, 0x1d130 ;  /* 0x0001d13000037802 */ /* 0x000fc40000000f00 */
[----:B------:R-:W-:Y:S05]  /*1d120*/  CALL.REL.NOINC `($__internal_39_$__cuda_sm70_shflsync_idx_p) ;  /* 0x0000b2d000007944 */ /* 0x000fea0003c00000 */
[----:B------:R-:W-:Y:S01]  /*1d130*/  MOV R0, R185 ;  /* 0x000000b900007202 */ /* 0x000fe20000000f00 */
[----:B------:R-:W-:Y:S05]  /*1d140*/  BRA `(.L_x_2467) ;  /* 0xfffec07000007947 */ /* 0x000fea000383ffff */
.L_x_2321:
[----:B------:R-:W-:Y:S01]  /*1d150*/  IMAD.MOV.U32 R35, RZ, RZ, R5 ;  /* 0x000000ffff237224 */ /* 0x000fe200078e0005 */
[----:B------:R-:W-:Y:S01]  /*1d160*/  MOV R34, 0x181f ;  /* 0x0000181f00227802 */ /* 0x000fe20000000f00 */
[----:B------:R-:W-:Y:S01]  /*1d170*/  IMAD.MOV.U32 R2, RZ, RZ, RZ ;  /* 0x000000ffff027224 */ /* 0x000fe200078e00ff */
[----:B------:R-:W-:-:S02]  /*1d180*/  MOV R184, 0xffffffff ;  /* 0xffffffff00b87802 */ /* 0x000fc40000000f00 */
[----:B------:R-:W-:Y:S02]  /*1d190*/  MOV R3, 0x1d1b0 ;  /* 0x0001d1b000037802 */ /* 0x000fe40000000f00 */
[----:B------:R-:W-:Y:S05]  /*1d1a0*/  CALL.REL.NOINC `($__internal_39_$__cuda_sm70_shflsync_idx_p) ;  /* 0x0000b25000007944 */ /* 0x000fea0003c00000 */
[----:B------:R-:W-:Y:S01]  /*1d1b0*/  MOV R4, R185 ;  /* 0x000000b900047202 */ /* 0x000fe20000000f00 */
[----:B------:R-:W-:Y:S05]  /*1d1c0*/  BRA `(.L_x_2468) ;  /* 0xfffecce000007947 */ /* 0x000fea000383ffff */
.L_x_2322:
[----:B------:R-:W-:Y:S01]  /*1d1d0*/  IMAD.MOV.U32 R35, RZ, RZ, R15 ;  /* 0x000000ffff237224 */ /* 0x000fe200078e000f */
[----:B------:R-:W-:Y:S01]  /*1d1e0*/  MOV R34, 0x181f ;  /* 0x0000181f00227802 */ /* 0x000fe20000000f00 */
[----:B------:R-:W-:Y:S01]  /*1d1f0*/  IMAD.MOV.U32 R2, RZ, RZ, RZ ;  /* 0x000000ffff027224 */ /* 0x000fe200078e00ff */
[----:B------:R-:W-:Y:S02]  /*1d200*/  MOV R184, 0xffffffff ;  /* 0xffffffff00b87802 */ /* 0x000fe40000000f00 */
[----:B------:R-:W-:Y:S02]  /*1d210*/  MOV R3, 0x1d230 ;  /* 0x0001d23000037802 */ /* 0x000fe40000000f00 */
[----:B-12---:R-:W-:Y:S05]  /*1d220*/  CALL.REL.NOINC `($__internal_39_$__cuda_sm70_shflsync_idx_p) ;  /* 0x0000b1d000007944 */ /* 0x006fea0003c00000 */
[----:B------:R-:W-:Y:S01]  /*1d230*/  IMAD.SHL.U32 R14, R187, 0x2, RZ ;  /* 0x00000002bb0e7824 */ /* 0x000fe200078e00ff */
[----:B------:R-:W-:Y:S01]  /*1d240*/  SHF.R.S32.HI R0, RZ, 0x1f, R187 ;  /* 0x0000001fff007819 */ /* 0x000fe200000114bb */
[C---:B------:R-:W-:Y:S01]  /*1d250*/  IMAD.SHL.U32 R17, R195.reuse, 0x2, RZ ;  /* 0x00000002c3117824 */ /* 0x040fe200078e00ff */
[----:B------:R-:W-:Y:S01]  /*1d260*/  SHF.L.U64.HI R18, R195, 0x1, R206 ;  /* 0x00000001c3127819 */ /* 0x000fe200000102ce */
[C---:B------:R-:W-:Y:S01]  /*1d270*/  IMAD.SHL.U32 R19, R194.reuse, 0x2, RZ ;  /* 0x00000002c2137824 */ /* 0x040fe200078e00ff */
[----:B------:R-:W-:Y:S01]  /*1d280*/  SHF.L.U64.HI R16, R187, 0x1, R0 ;  /* 0x00000001bb107819 */ /* 0x000fe20000010200 */
[----:B------:R-:W-:Y:S01]  /*1d290*/  IMAD.MOV.U32 R35, RZ, RZ, R5 ;  /* 0x000000ffff237224 */ /* 0x000fe200078e0005 */
[C---:B------:R-:W-:Y:S01]  /*1d2a0*/  IADD3 R8, P0, R185.reuse, R14, RZ ;  /* 0x0000000eb9087210 */ /* 0x040fe20007f1e0ff */
[----:B------:R-:W-:Y:S01]  /*1d2b0*/  IMAD.MOV.U32 R34, RZ, RZ, 0x181f ;  /* 0x0000181fff227424 */ /* 0x000fe200078e00ff */
[C---:B------:R-:W-:Y:S01]  /*1d2c0*/  IADD3 R6, P1, R185.reuse, R17, RZ ;  /* 0x00000011b9067210 */ /* 0x040fe20007f3e0ff */
[----:B------:R-:W-:Y:S01]  /*1d2d0*/  IMAD.MOV.U32 R184, RZ, RZ, -0x1 ;  /* 0xffffffffffb87424 */ /* 0x000fe200078e00ff */
[----:B------:R-:W-:Y:S01]  /*1d2e0*/  SHF.L.U64.HI R20, R194, 0x1, R205 ;  /* 0x00000001c2147819 */ /* 0x000fe200000102cd */
[C---:B------:R-:W-:Y:S01]  /*1d2f0*/  IMAD.X R9, R4.reuse, 0x1, R16, P0 ;  /* 0x0000000104097824 */ /* 0x040fe200000e0610 */
[----:B------:R-:W-:Y:S01]  /*1d300*/  IADD3 R2, P0, R185, R19, RZ ;  /* 0x00000013b9027210 */ /* 0x000fe20007f1e0ff */
[----:B------:R-:W-:Y:S01]  /*1d310*/  IMAD.X R7, R4, 0x1, R18, P1 ;  /* 0x0000000104077824 */ /* 0x000fe200008e0612 */
[----:B------:R-:W-:-:S02]  /*1d320*/  SEL R0, RZ, 0x10, P6 ;  /* 0x00000010ff007807 */ /* 0x000fc40003000000 */
[----:B------:R-:W-:Y:S01]  /*1d330*/  @!PT LDS RZ, [RZ] ;  /* 0x00000000fffff984 */ /* 0x000fe20000000800 */
[----:B------:R-:W-:Y:S01]  /*1d340*/  @!PT LDS RZ, [RZ] ;  /* 0x00000000fffff984 */ /* 0x000fe20000000800 */
[----:B------:R-:W-:Y:S01]  /*1d350*/  @!PT LDS RZ, [RZ] ;  /* 0x00000000fffff984 */ /* 0x000fe20000000800 */
[----:B------:R1:W-:Y:S01]  /*1d360*/  LDGSTS.E.BYPASS.LTC128B.128 [R200+0x12100], [R8.64], !P5 ;  /* 0x1210000008c87fae */ /* 0x0003e2000e901d4a */
[----:B------:R-:W-:Y:S01]  /*1d370*/  IMAD.X R3, R4, 0x1, R20, P0 ;  /* 0x0000000104037824 */ /* 0x000fe200000e0614 */
[----:B------:R-:W-:Y:S02]  /*1d380*/  SEL R13, RZ, 0x10, P5 ;  /* 0x00000010ff0d7807 */ /* 0x000fe40002800000 */
[----:B------:R2:W-:Y:S01]  /*1d390*/  LDGSTS.E.BYPASS.LTC128B.128 [R200+0x14100], [R6.64], !P4 ;  /* 0x1410000006c87fae */ /* 0x0005e2000e101d4a */
[----:B------:R-:W-:-:S03]  /*1d3a0*/  SEL R12, RZ, 0x10, P4 ;  /* 0x00000010ff0c7807 */ /* 0x000fc60002000000 */
[----:B------:R3:W-:Y:S01]  /*1d3b0*/  LDGSTS.E.BYPASS.LTC128B.128 [R200+0x16100], [R2.64], !P6 ;  /* 0x1610000002c87fae */ /* 0x0007e2000f101d4a */
[----:B-1----:R-:W-:Y:S02]  /*1d3c0*/  IMAD.MOV.U32 R9, RZ, RZ, R0 ;  /* 0x000000ffff097224 */ /* 0x002fe400078e0000 */
[----:B---3--:R-:W-:Y:S01]  /*1d3d0*/  IMAD.MOV.U32 R2, RZ, RZ, 0x1 ;  /* 0x00000001ff027424 */ /* 0x008fe200078e00ff */
[----:B------:R-:W-:Y:S02]  /*1d3e0*/  MOV R3, 0x1d400 ;  /* 0x0001d40000037802 */ /* 0x000fe40000000f00 */
[----:B--2---:R-:W-:Y:S05]  /*1d3f0*/  CALL.REL.NOINC `($__internal_39_$__cuda_sm70_shflsync_idx_p) ;  /* 0x0000b00000007944 */ /* 0x004fea0003c00000 */
        /* <DEDUP_REMOVED lines=9> */
.L_x_2326:
[----:B------:R-:W-:Y:S01]  /*1d490*/  IMAD.MOV.U32 R35, RZ, RZ, R9 ;  /* 0x000000ffff237224 */ /* 0x000fe200078e0009 */
[----:B------:R-:W-:Y:S01]  /*1d4a0*/  MOV R34, 0x181f ;  /* 0x0000181f00227802 */ /* 0x000fe20000000f00 */
[----:B------:R-:W-:Y:S01]  /*1d4b0*/  IMAD.MOV.U32 R2, RZ, RZ, RZ ;  /* 0x000000ffff027224 */ /* 0x000fe200078e00ff */
[----:B------:R-:W-:-:S02]  /*1d4c0*/  MOV R184, 0xffffffff ;  /* 0xffffffff00b87802 */ /* 0x000fc40000000f00 */
[----:B------:R-:W-:Y:S02]  /*1d4d0*/  MOV R3, 0x1d4f0 ;  /* 0x0001d4f000037802 */ /* 0x000fe40000000f00 */
[----:B-12345:R-:W-:Y:S05]  /*1d4e0*/  CALL.REL.NOINC `($__internal_39_$__cuda_sm70_shflsync_idx_p) ;  /* 0x0000af1000007944 */ /* 0x03efea0003c00000 */
[----:B------:R-:W-:Y:S01]  /*1d4f0*/  MOV R8, R185 ;  /* 0x000000b900087202 */ /* 0x000fe20000000f00 */
[----:B------:R-:W-:Y:S05]  /*1d500*/  BRA `(.L_x_2470) ;  /* 0xfffecf8000007947 */ /* 0x000fea000383ffff */
.L_x_2327:
[----:B------:R-:W-:Y:S01]  /*1d510*/  IMAD.MOV.U32 R35, RZ, RZ, R25 ;  /* 0x000000ffff237224 */ /* 0x000fe200078e0019 */
[----:B------:R-:W-:Y:S01]  /*1d520*/  MOV R34, 0x181f ;  /* 0x0000181f00227802 */ /* 0x000fe20000000f00 */
[----:B------:R-:W-:Y:S01]  /*1d530*/  IMAD.MOV.U32 R2, RZ, RZ, RZ ;  /* 0x000000ffff027224 */ /* 0x000fe200078e00ff */
[----:B------:R-:W-:Y:S02]  /*1d540*/  MOV R184, 0xffffffff ;  /* 0xffffffff00b87802 */ /* 0x000fe40000000f00 */
[----:B------:R-:W-:Y:S02]  /*1d550*/  MOV R3, 0x1d570 ;  /* 0x0001d57000037802 */ /* 0x000fe40000000f00 */
[----:B-12345:R-:W-:Y:S05]  /*1d560*/  CALL.REL.NOINC `($__internal_39_$__cuda_sm70_shflsync_idx_p) ;  /* 0x0000ae9000007944 */ /* 0x03efea0003c00000 */
        /* <DEDUP_REMOVED lines=21> */
[----:B------:R-:W-:Y:S01]  /*1d6c0*/  SEL R21, RZ, 0x10, P5 ;  /* 0x00000010ff157807 */ /* 0x000fe20002800000 */
[----:B------:R-:W-:Y:S01]  /*1d6d0*/  IMAD.MOV.U32 R9, RZ, RZ, R0 ;  /* 0x000000ffff097224 */ /* 0x000fe200078e0000 */
[----:B------:R1:W-:Y:S01]  /*1d6e0*/  LDGSTS.E.BYPASS.LTC128B.128 [R200+0x8100], [R16.64], !P4 ;  /* 0x0810000010c87fae */ /* 0x0003e2000e101d4a */
[----:B------:R-:W-:-:S03]  /*1d6f0*/  SEL R20, RZ, 0x10, P4 ;  /* 0x00000010ff147807 */ /* 0x000fc60002000000 */
[----:B------:R2:W-:Y:S02]  /*1d700*/  LDGSTS.E.BYPASS.LTC128B.128 [R200+0xa100], [R2.64], !P6 ;  /* 0x0a10000002c87fae */ /* 0x0005e4000f101d4a */
[----:B--2---:R-:W-:Y:S01]  /*1d710*/  IMAD.MOV.U32 R2, RZ, RZ, 0x1 ;  /* 0x00000001ff027424 */ /* 0x004fe200078e00ff */
[----:B------:R-:W-:Y:S02]  /*1d720*/  MOV R3, 0x1d740 ;  /* 0x0001d74000037802 */ /* 0x000fe40000000f00 */
[----:B-1----:R-:W-:Y:S05]  /*1d730*/  CALL.REL.NOINC `($__internal_39_$__cuda_sm70_shflsync_idx_p) ;  /* 0x0000acc000007944 */ /* 0x002fea0003c00000 */
        /* <DEDUP_REMOVED lines=9> */
.L_x_2338:
        /* <DEDUP_REMOVED lines=8> */
.L_x_2339:
        /* <DEDUP_REMOVED lines=13> */
[----:B------:R-:W-:Y:S01]  /*1d920*/  IADD3 R2, P0, R185, R8, RZ ;  /* 0x00000008b9027210 */ /* 0x000fe20007f1e0ff */
[----:B------:R-:W-:Y:S01]  /*1d930*/  IMAD.MOV.U32 R34, RZ, RZ, 0x181f ;  /* 0x0000181fff227424 */ /* 0x000fe200078e00ff */
[----:B------:R-:W-:Y:S01]  /*1d940*/  SHF.L.U64.HI R15, R194, 0x1, R205 ;  /* 0x00000001c20f7819 */ /* 0x000fe200000102cd */
[----:B------:R-:W-:Y:S01]  /*1d950*/  IMAD.MOV.U32 R184, RZ, RZ, -0x1 ;  /* 0xffffffffffb87424 */ /* 0x000fe200078e00ff */
[----:B------:R-:W-:Y:S01]  /*1d960*/  SEL R0, RZ, 0x10, P6 ;  /* 0x00000010ff007807 */ /* 0x000fe20003000000 */
[----:B------:R-:W-:Y:S01]  /*1d970*/  IMAD.X R3, R4, 0x1, R9, P0 ;  /* 0x0000000104037824 */ /* 0x000fe200000e0609 */
[----:B------:R-:W-:-:S02]  /*1d980*/  SEL R13, RZ, 0x10, P5 ;  /* 0x00000010ff0d7807 */ /* 0x000fc40002800000 */
[----:B------:R-:W-:Y:S01]  /*1d990*/  SEL R12, RZ, 0x10, P4 ;  /* 0x00000010ff0c7807 */ /* 0x000fe20002000000 */
[----:B------:R-:W-:Y:S01]  /*1d9a0*/  IMAD.MOV.U32 R5, RZ, RZ, R0 ;  /* 0x000000ffff057224 */ /* 0x000fe200078e0000 */
        /* <DEDUP_REMOVED lines=12> */
[----:B------:R-:W-:Y:S05]  /*1da70*/  CALL.REL.NOINC `($__internal_39_$__cuda_sm70_shflsync_idx_p) ;  /* 0x0000a98000007944 */ /* 0x000fea0003c00000 */
        /* <DEDUP_REMOVED lines=9> */
.L_x_2347:
[----:B------:R-:W-:Y:S01]  /*1db10*/  MOV R34, 0x181f ;  /* 0x0000181f00227802 */ /* 0x000fe20000000f00 */
[----:B------:R-:W-:Y:S01]  /*1db20*/  IMAD.MOV.U32 R35, RZ, RZ, R9 ;  /* 0x000000ffff237224 */ /* 0x000fe200078e0009 */
[----:B------:R-:W-:Y:S01]  /*1db30*/  MOV R184, 0xffffffff ;  /* 0xffffffff00b87802 */ /* 0x000fe20000000f00 */
[----:B------:R-:W-:Y:S01]  /*1db40*/  IMAD.MOV.U32 R2, RZ, RZ, RZ ;  /* 0x000000ffff027224 */ /* 0x000fe200078e00ff */
[----:B------:R-:W-:Y:S02]  /*1db50*/  MOV R3, 0x1db70 ;  /* 0x0001db7000037802 */ /* 0x000fe40000000f00 */
[----:B-1234-:R-:W-:Y:S05]  /*1db60*/  CALL.REL.NOINC `($__internal_39_$__cuda_sm70_shflsync_idx_p) ;  /* 0x0000a89000007944 */ /* 0x01efea0003c00000 */
[----:B------:R-:W-:Y:S01]  /*1db70*/  MOV R5, R185 ;  /* 0x000000b900057202 */ /* 0x000fe20000000f00 */
[----:B------:R-:W-:-:S05]  /*1db80*/  BRA `(.L_x_2474) ;  /* 0xfffefe6000007947 */ /* 0x000fca000383ffff */
.L_x_2348:
[----:B------:R-:W-:Y:S01]  /*1db90*/  MOV R34, 0x181f ;  /* 0x0000181f00227802 */ /* 0x000fe20000000f00 */
[----:B------:R-:W-:Y:S01]  /*1dba0*/  IMAD.MOV.U32 R35, RZ, RZ, R17 ;  /* 0x000000ffff237224 */ /* 0x000fe200078e0011 */
[----:B------:R-:W-:Y:S01]  /*1dbb0*/  MOV R184, 0xffffffff ;  /* 0xffffffff00b87802 */ /* 0x000fe20000000f00 */
[----:B------:R-:W-:Y:S01]  /*1dbc0*/  IMAD.MOV.U32 R2, RZ, RZ, RZ ;  /* 0x000000ffff027224 */ /* 0x000fe200078e00ff */
[----:B------:R-:W-:Y:S02]  /*1dbd0*/  MOV R3, 0x1dbf0 ;  /* 0x0001dbf000037802 */ /* 0x000fe40000000f00 */
[----:B-1234-:R-:W-:Y:S05]  /*1dbe0*/  CALL.REL.NOINC `($__internal_39_$__cuda_sm70_shflsync_idx_p) ;  /* 0x0000a81000007944 */ /* 0x01efea0003c00000 */
[----:B------:R-:W-:Y:S01]  /*1dbf0*/  SHF.R.S32.HI R2, RZ, 0x1f, R187 ;  /* 0x0000001fff027819 */ /* 0x000fe200000114bb */
[----:B------:R-:W-:Y:S01]  /*1dc00*/  IMAD.SHL.U32 R24, R187, 0x2, RZ ;  /* 0x00000002bb187824 */ /* 0x000fe200078e00ff */
[----:B------:R-:W-:Y:S01]  /*1dc10*/  SHF.L.U64.HI R18, R195, 0x1, R206 ;  /* 0x00000001c3127819 */ /* 0x000fe200000102ce */
[----:B------:R-:W-:Y:S01]  /*1dc20*/  IMAD R27, R183, 0x6000, RZ ;  /* 0x00006000b71b7824 */ /* 0x000fe200078e02ff */
[----:B------:R-:W-:Y:S01]  /*1dc30*/  SHF.L.U64.HI R26, R187, 0x1, R2 ;  /* 0x00000001bb1a7819 */ /* 0x000fe20000010202 */
[----:B------:R-:W-:Y:S01]  /*1dc40*/  IMAD.SHL.U32 R16, R195, 0x2, RZ ;  /* 0x00000002c3107824 */ /* 0x000fe200078e00ff */
[----:B------:R-:W-:Y:S01]  /*1dc50*/  IADD3 R2, P0, R185, R24, RZ ;  /* 0x00000018b9027210 */ /* 0x000fe20007f1e0ff */
[----:B------:R-:W-:Y:S01]  /*1dc60*/  IMAD.IADD R4, R200, 0x1, R27 ;  /* 0x00000001c8047824 */ /* 0x000fe200078e021b */
[C---:B------:R-:W-:Y:S01]  /*1dc70*/  SHF.L.U64.HI R25, R194.reuse, 0x1, R205 ;  /* 0x00000001c2197819 */ /* 0x040fe200000102cd */
[----:B------:R-:W-:Y:S01]  /*1dc80*/  IMAD.SHL.U32 R19, R194, 0x2, RZ ;  /* 0x00000002c2137824 */ /* 0x000fe200078e00ff */
[----:B------:R-:W-:Y:S01]  /*1dc90*/  SEL R7, RZ, 0x10, P6 ;  /* 0x00000010ff077807 */ /* 0x000fe20003000000 */
[----:B------:R-:W-:Y:S01]  /*1dca0*/  IMAD.X R3, R5, 0x1, R26, P0 ;  /* 0x0000000105037824 */ /* 0x000fe200000e061a */
[----:B------:R-:W-:Y:S01]  /*1dcb0*/  MOV R35, R9 ;  /* 0x0000000900237202 */ /* 0x000fe20000000f00 */
[----:B------:R-:W-:Y:S01]  /*1dcc0*/  IMAD.MOV.U32 R184, RZ, RZ, -0x1 ;  /* 0xffffffffffb87424 */ /* 0x000fe200078e00ff */
[----:B------:R-:W-:Y:S01]  /*1dcd0*/  SEL R6, RZ, 0x10, P4 ;  /* 0x00000010ff067807 */ /* 0x000fe20002000000 */
[----:B------:R-:W-:Y:S01]  /*1dce0*/  IMAD.MOV.U32 R9, RZ, RZ, R7 ;  /* 0x000000ffff097224 */ /* 0x000fe200078e0007 */
[----:B------:R-:W-:Y:S01]  /*1dcf0*/  @!PT LDS RZ, [RZ] ;  /* 0x00000000fffff984 */ /* 0x000fe20000000800 */
[----:B------:R-:W-:Y:S01]  /*1dd00*/  @!PT LDS RZ, [RZ] ;  /* 0x00000000fffff984 */ /* 0x000fe20000000800 */
[----:B------:R-:W-:Y:S01]  /*1dd10*/  @!PT LDS RZ, [RZ] ;  /* 0x00000000fffff984 */ /* 0x000fe20000000800 */
[----:B------:R1:W-:Y:S01]  /*1dd20*/  LDGSTS.E.BYPASS.LTC128B.128 [R4+0x100], [R2.64], !P5 ;  /* 0x0010000002047fae */ /* 0x0003e2000e901d4a */
[----:B------:R-:W-:Y:S02]  /*1dd30*/  MOV R34, 0x181f ;  /* 0x0000181f00227802 */ /* 0x000fe40000000f00 */
[----:B-1----:R-:W-:Y:S04]  /*1dd40*/  IADD3 R2, P0, R185, R16, RZ ;  /* 0x00000010b9027210 */ /* 0x002fe80007f1e0ff */
[----:B------:R-:W-:Y:S05]  /*1dd50*/  IADD3.X R3, R5, R18, RZ, P0, !PT ;  /* 0x0000001205037210 */ /* 0x000fea00007fe4ff */
[----:B------:R1:W-:Y:S02]  /*1dd60*/  LDGSTS.E.BYPASS.LTC128B.128 [R4+0x2100], [R2.64], !P4 ;  /* 0x0210000002047fae */ /* 0x0003e4000e101d4a */
[----:B-1----:R-:W-:Y:S05]  /*1dd70*/  IADD3 R2, P0, R185, R19, RZ ;  /* 0x00000013b9027210 */ /* 0x002fea0007f1e0ff */
[----:B------:R-:W-:Y:S05]  /*1dd80*/  IMAD.X R3, R5, 0x1, R25, P0 ;  /* 0x0000000105037824 */ /* 0x000fea00000e0619 */
[----:B------:R1:W-:Y:S02]  /*1dd90*/  LDGSTS.E.BYPASS.LTC128B.128 [R4+0x4100], [R2.64], !P6 ;  /* 0x0410000002047fae */ /* 0x0003e4000f101d4a */
[----:B-1----:R-:W-:Y:S01]  /*1dda0*/  MOV R3, 0x1ddd0 ;  /* 0x0001ddd000037802 */ /* 0x002fe20000000f00 */
[----:B------:R-:W-:Y:S03]  /*1ddb0*/  IMAD.MOV.U32 R2, RZ, RZ, 0x1 ;  /* 0x00000001ff027424 */ /* 0x000fe600078e00ff */
[----:B------:R-:W-:Y:S05]  /*1ddc0*/  CALL.REL.NOINC `($__internal_39_$__cuda_sm70_shflsync_idx_p) ;  /* 0x0000a63000007944 */ /* 0x000fea0003c00000 */
[----:B------:R-:W-:Y:S01]  /*1ddd0*/  MOV R35, R17 ;  /* 0x0000001100237202 */ /* 0x000fe20000000f00 */
[----:B------:R-:W-:Y:S01]  /*1dde0*/  IMAD.MOV.U32 R5, RZ, RZ, R185 ;  /* 0x000000ffff057224 */ /* 0x000fe200078e00b9 */
[----:B------:R-:W-:Y:S01]  /*1ddf0*/  MOV R34, 0x181f ;  /* 0x0000181f00227802 */ /* 0x000fe20000000f00 */
[----:B------:R-:W-:Y:S01]  /*1de00*/  IMAD.MOV.U32 R2, RZ, RZ, 0x1 ;  /* 0x00000001ff027424 */ /* 0x000fe200078e00ff */
[----:B------:R-:W-:Y:S01]  /*1de10*/  MOV R3, 0x1de40 ;  /* 0x0001de4000037802 */ /* 0x000fe20000000f00 */
[----:B------:R-:W-:Y:S02]  /*1de20*/  IMAD.MOV.U32 R184, RZ, RZ, -0x1 ;  /* 0xffffffffffb87424 */ /* 0x000fe400078e00ff */
[----:B------:R-:W-:Y:S05]  /*1de30*/  CALL.REL.NOINC `($__internal_39_$__cuda_sm70_shflsync_idx_p) ;  /* 0x0000a5c000007944 */ /* 0x000fea0003c00000 */
[----:B------:R-:W-:Y:S01]  /*1de40*/  MOV R2, R185 ;  /* 0x000000b900027202 */ /* 0x000fe20000000f00 */
[----:B------:R-:W-:-:S05]  /*1de50*/  BRA `(.L_x_2475) ;  /* 0xfffefd4000007947 */ /* 0x000fca000383ffff */
.L_x_2359:
[----:B------:R-:W-:Y:S01]  /*1de60*/  MOV R34, 0x181f ;  /* 0x0000181f00227802 */ /* 0x000fe20000000f00 */
[----:B------:R-:W-:Y:S01]  /*1de70*/  IMAD.MOV.U32 R35, RZ, RZ, R5 ;  /* 0x000000ffff237224 */ /* 0x000fe200078e0005 */
[----:B------:R-:W-:Y:S01]  /*1de80*/  MOV R184, 0xffffffff ;  /* 0xffffffff00b87802 */ /* 0x000fe20000000f00 */
[----:B------:R-:W-:Y:S01]  /*1de90*/  IMAD.MOV.U32 R2, RZ, RZ, RZ ;  /* 0x000000ffff027224 */ /* 0x000fe200078e00ff */
[----:B------:R-:W-:Y:S02]  /*1dea0*/  MOV R3, 0x1dec0 ;  /* 0x0001dec000037802 */ /* 0x000fe40000000f00 */
[----:B------:R-:W-:Y:S05]  /*1deb0*/  CALL.REL.NOINC `($__internal_39_$__cuda_sm70_shflsync_idx_p) ;  /* 0x0000a54000007944 */ /* 0x000fea0003c00000 */
[----:B------:R-:W-:Y:S01]  /*1dec0*/  MOV R4, R185 ;  /* 0x000000b900047202 */ /* 0x000fe20000000f00 */
[----:B------:R-:W-:-:S05]  /*1ded0*/  BRA `(.L_x_2476) ;  /* 0xffff2e4000007947 */ /* 0x000fca000383ffff */
.L_x_2360:
[----:B------:R-:W-:Y:S01]  /*1dee0*/  MOV R34, 0x181f ;  /* 0x0000181f00227802 */ /* 0x000fe20000000f00 */
[----:B------:R-:W-:Y:S01]  /*1def0*/  IMAD.MOV.U32 R35, RZ, RZ, R18 ;  /* 0x000000ffff237224 */ /* 0x000fe200078e0012 */
[----:B------:R-:W-:Y:S01]  /*1df00*/  MOV R184, 0xffffffff ;  /* 0xffffffff00b87802 */ /* 0x000fe20000000f00 */
[----:B------:R-:W-:Y:S01]  /*1df10*/  IMAD.MOV.U32 R2, RZ, RZ, RZ ;  /* 0x000000ffff027224 */ /* 0x000fe200078e00ff */
[----:B------:R-:W-:Y:S02]  /*1df20*/  MOV R3, 0x1df40 ;  /* 0x0001df4000037802 */ /* 0x000fe40000000f00 */
[----:B-12---:R-:W-:Y:S05]  /*1df30*/  CALL.REL.NOINC `($__internal_39_$__cuda_sm70_shflsync_idx_p) ;  /* 0x0000a4c000007944 */ /* 0x006fea0003c00000 */
[----:B------:R-:W-:Y:S01]  /*1df40*/  SHF.R.S32.HI R0, RZ, 0x1f, R187 ;  /* 0x0000001fff007819 */ /* 0x000fe200000114bb */
[----:B------:R-:W-:Y:S01]  /*1df50*/  IMAD.SHL.U32 R20, R187, 0x2, RZ ;  /* 0x00000002bb147824 */ /* 0x000fe200078e00ff */
[C---:B------:R-:W-:Y:S01]  /*1df60*/  SHF.L.U64.HI R19, R195.reuse, 0x1, R206 ;  /* 0x00000001c3137819 */ /* 0x040fe200000102ce */
[----:B------:R-:W-:Y:S01]  /*1df70*/  IMAD.SHL.U32 R15, R195, 0x2, RZ ;  /* 0x00000002c30f7824 */ /* 0x000fe200078e00ff */
[----:B------:R-:W-:Y:S01]  /*1df80*/  SHF.L.U64.HI R21, R187, 0x1, R0 ;  /* 0x00000001bb157819 */ /* 0x000fe20000010200 */
[----:B------:R-:W-:Y:S01]  /*1df90*/  IMAD.SHL.U32 R0, R6, 0x2, RZ ;  /* 0x0000000206007824 */ /* 0x000fe200078e00ff */
[C---:B------:R-:W-:Y:S01]  /*1dfa0*/  IADD3 R2, P0, R185.reuse, R20, RZ ;  /* 0x00000014b9027210 */ /* 0x040fe20007f1e0ff */
[C---:B------:R-:W-:Y:S01]  /*1dfb0*/  IMAD.SHL.U32 R17, R194.reuse, 0x2, RZ ;  /* 0x00000002c2117824 */ /* 0x040fe200078e00ff */
[----:B------:R-:W-:Y:S01]  /*1dfc0*/  SHF.L.U64.HI R16, R194, 0x1, R205 ;  /* 0x00000001c2107819 */ /* 0x000fe200000102cd */
[----:B------:R-:W-:Y:S01]  /*1dfd0*/  IMAD.MOV.U32 R35, RZ, RZ, R5 ;  /* 0x000000ffff237224 */ /* 0x000fe200078e0005 */
[----:B------:R-:W-:Y:S01]  /*1dfe0*/  SEL R7, RZ, 0x10, P6 ;  /* 0x00000010ff077807 */ /* 0x000fe20003000000 */
[C---:B------:R-:W-:Y:S01]  /*1dff0*/  IMAD.X R3, R4.reuse, 0x1, R21, P0 ;  /* 0x0000000104037824 */ /* 0x040fe200000e0615 */
[----:B------:R-:W-:Y:S01]  /*1e000*/  SEL R14, RZ, 0x10, P4 ;  /* 0x00000010ff0e7807 */ /* 0x000fe20002000000 */
[----:B------:R-:W-:Y:S01]  /*1e010*/  IMAD.MOV.U32 R184, RZ, RZ, -0x1 ;  /* 0xffffffffffb87424 */ /* 0x000fe200078e00ff */
[----:B------:R-:W-:Y:S01]  /*1e020*/  MOV R34, 0x181f ;  /* 0x0000181f00227802 */ /* 0x000fe20000000f00 */
[----:B------:R-:W-:Y:S01]  /*1e030*/  IMAD.MOV.U32 R5, RZ, RZ, R7 ;  /* 0x000000ffff057224 */ /* 0x000fe200078e0007 */
[----:B------:R-:W-:Y:S01]  /*1e040*/  @!PT LDS RZ, [RZ] ;  /* 0x00000000fffff984 */ /* 0x000fe20000000800 */
[----:B------:R-:W-:Y:S01]  /*1e050*/  @!PT LDS RZ, [RZ] ;  /* 0x00000000fffff984 */ /* 0x000fe20000000800 */
[----:B------:R-:W-:Y:S01]  /*1e060*/  @!PT LDS RZ, [RZ] ;  /* 0x00000000fffff984 */ /* 0x000fe20000000800 */
[----:B------:R1:W-:Y:S02]  /*1e070*/  LDGSTS.E.BYPASS.LTC128B.128 [R0+0xc100], [R2.64], !P5 ;  /* 0x0c10000002007fae */ /* 0x0003e4000e901d4a */
[C---:B-1----:R-:W-:Y:S05]  /*1e080*/  IADD3 R2, P0, R185.reuse, R15, RZ ;  /* 0x0000000fb9027210 */ /* 0x042fea0007f1e0ff */
[C---:B------:R-:W-:Y:S05]  /*1e090*/  IMAD.X R3, R4.reuse, 0x1, R19, P0 ;  /* 0x0000000104037824 */ /* 0x040fea00000e0613 */
[----:B------:R1:W-:Y:S02]  /*1e0a0*/  LDGSTS.E.BYPASS.LTC128B.128 [R0+0xe100], [R2.64], !P4 ;  /* 0x0e10000002007fae */ /* 0x0003e4000e101d4a */
[----:B-1----:R-:W-:Y:S04]  /*1e0b0*/  IADD3 R2, P0, R185, R17, RZ ;  /* 0x00000011b9027210 */ /* 0x002fe80007f1e0ff */
[----:B------:R-:W-:Y:S05]  /*1e0c0*/  IADD3.X R3, R4, R16, RZ, P0, !PT ;  /* 0x0000001004037210 */ /* 0x000fea00007fe4ff */
        /* <DEDUP_REMOVED lines=13> */
.L_x_2369:
        /* <DEDUP_REMOVED lines=8> */
.L_x_2370:
        /* <DEDUP_REMOVED lines=45> */
.L_x_2371:
[----:B------:R-:W-:Y:S01]  /*1e4f0*/  MOV R9, 0x2 ;  /* 0x0000000200097802 */ /* 0x000fe20000000f00 */
[----:B------:R-:W-:Y:S01]  /*1e500*/  IMAD.MOV.U32 R2, RZ, RZ, R104 ;  /* 0x000000ffff027224 */ /* 0x000fe200078e0068 */
[----:B------:R-:W-:Y:S02]  /*1e510*/  MOV R3, 0x1e530 ;  /* 0x0001e53000037802 */ /* 0x000fe40000000f00 */
[----:B------:R-:W-:Y:S05]  /*1e520*/  CALL.REL.NOINC `($__internal_38_$__cuda_sm70_shflsync_bfly_p) ;  /* 0x00009e8000007944 */ /* 0x000fea0003c00000 */
[----:B------:R-:W-:Y:S01]  /*1e530*/  MOV R2, R9 ;  /* 0x0000000900027202 */ /* 0x000fe20000000f00 */
[----:B------:R-:W-:-:S05]  /*1e540*/  BRA `(.L_x_2480) ;  /* 0xffff3f0000007947 */ /* 0x000fca000383ffff */
.L_x_2374:
        /* <DEDUP_REMOVED lines=8> */
.L_x_2375:
        /* <DEDUP_REMOVED lines=44> */
.L_x_2380:
        /* <DEDUP_REMOVED lines=8> */
.L_x_2381:
        /* <DEDUP_REMOVED lines=8> */
[----:B------:R-:W-:Y:S01]  /*1e990*/  SHF.L.U32 R19, R195, 0x1, RZ ;  /* 0x00000001c3137819 */ /* 0x000fe200000006ff */
[----:B------:R-:W-:Y:S01]  /*1e9a0*/  IMAD R32, R183, 0x6000, RZ ;  /* 0x00006000b7207824 */ /* 0x000fe200078e02ff */
[----:B------:R-:W-:Y:S01]  /*1e9b0*/  SHF.L.U64.HI R25, R187, 0x1, R2 ;  /* 0x00000001bb197819 */ /* 0x000fe20000010202 */
[----:B------:R-:W-:Y:S01]  /*1e9c0*/  IMAD.SHL.U32 R24, R194, 0x2, RZ ;  /* 0x00000002c2187824 */ /* 0x000fe200078e00ff */
[----:B------:R-:W-:Y:S01]  /*1e9d0*/  IADD3 R2, P0, R185, R18, RZ ;  /* 0x00000012b9027210 */ /* 0x000fe20007f1e0ff */
[----:B------:R-:W-:Y:S01]  /*1e9e0*/  IMAD.IADD R4, R200, 0x1, R32 ;  /* 0x00000001c8047824 */ /* 0x000fe200078e0220 */
[----:B------:R-:W-:Y:S01]  /*1e9f0*/  SHF.L.U64.HI R27, R195, 0x1, R206 ;  /* 0x00000001c31b7819 */ /* 0x000fe200000102ce */
[----:B------:R-:W-:Y:S01]  /*1ea00*/  IMAD.MOV.U32 R35, RZ, RZ, R16 ;  /* 0x000000ffff237224 */ /* 0x000fe200078e0010 */
[----:B------:R-:W-:Y:S01]  /*1ea10*/  SHF.L.U64.HI R26, R194, 0x1, R205 ;  /* 0x00000001c21a7819 */ /* 0x000fe200000102cd */
[----:B------:R-:W-:Y:S01]  /*1ea20*/  IMAD.X R3, R5, 0x1, R25, P0 ;  /* 0x0000000105037824 */ /* 0x000fe200000e0619 */
[----:B------:R-:W-:Y:S01]  /*1ea30*/  MOV R34, 0x181f ;  /* 0x0000181f00227802 */ /* 0x000fe20000000f00 */
[----:B------:R-:W-:Y:S03]  /*1ea40*/  IMAD.MOV.U32 R184, RZ, RZ, -0x1 ;  /* 0xffffffffffb87424 */ /* 0x000fe600078e00ff */
[----:B------:R-:W-:Y:S01]  /*1ea50*/  @!PT LDS RZ, [RZ] ;  /* 0x00000000fffff984 */ /* 0x000fe20000000800 */
[----:B------:R-:W-:Y:S01]  /*1ea60*/  @!PT LDS RZ, [RZ] ;  /* 0x00000000fffff984 */ /* 0x000fe20000000800 */
[----:B------:R-:W-:Y:S01]  /*1ea70*/  @!PT LDS RZ, [RZ] ;  /* 0x00000000fffff984 */ /* 0x000fe20000000800 */
[----:B------:R1:W-:Y:S02]  /*1ea80*/  LDGSTS.E.BYPASS.LTC128B.128 [R4+0x100], [R2.64], !P5 ;  /* 0x0010000002047fae */ /* 0x0003e4000e901d4a */
[----:B-1----:R-:W-:Y:S05]  /*1ea90*/  IADD3 R2, P0, R185, R19, RZ ;  /* 0x00000013b9027210 */ /* 0x002fea0007f1e0ff */
[----:B------:R-:W-:Y:S05]  /*1eaa0*/  IMAD.X R3, R5, 0x1, R27, P0 ;  /* 0x0000000105037824 */ /* 0x000fea00000e061b */
[----:B------:R1:W-:Y:S02]  /*1eab0*/  LDGSTS.E.BYPASS.LTC128B.128 [R4+0x2100], [R2.64], !P4 ;  /* 0x0210000002047fae */ /* 0x0003e4000e101d4a */
[----:B-1----:R-:W-:Y:S04]  /*1eac0*/  IADD3 R2, P0, R185, R24, RZ ;  /* 0x00000018b9027210 */ /* 0x002fe80007f1e0ff */
[----:B------:R-:W-:Y:S05]  /*1ead0*/  IADD3.X R3, R5, R26, RZ, P0, !PT ;  /* 0x0000001a05037210 */ /* 0x000fea00007fe4ff */
[----:B------:R1:W-:Y:S02]  /*1eae0*/  LDGSTS.E.BYPASS.LTC128B.128 [R4+0x4100], [R2.64], !P6 ;  /* 0x0410000002047fae */ /* 0x0003e4000f101d4a */
[----:B-1----:R-:W-:Y:S01]  /*1eaf0*/  MOV R3, 0x1eb20 ;  /* 0x0001eb2000037802 */ /* 0x002fe20000000f00 */
[----:B------:R-:W-:Y:S02]  /*1eb00*/  IMAD.MOV.U32 R2, RZ, RZ, 0x1 ;  /* 0x00000001ff027424 */ /* 0x000fe400078e00ff */
        /* <DEDUP_REMOVED lines=10> */
.L_x_2392:
        /* <DEDUP_REMOVED lines=8> */
.L_x_2393:
        /* <DEDUP_REMOVED lines=8> */
[----:B------:R-:W-:Y:S01]  /*1ecb0*/  SHF.L.U32 R14, R195, 0x1, RZ ;  /* 0x00000001c30e7819 */ /* 0x000fe200000006ff */
[----:B------:R-:W-:Y:S01]  /*1ecc0*/  IMAD.SHL.U32 R16, R194, 0x2, RZ ;  /* 0x00000002c2107824 */ /* 0x000fe200078e00ff */
[----:B------:R-:W-:Y:S01]  /*1ecd0*/  SHF.L.U64.HI R17, R187, 0x1, R0 ;  /* 0x00000001bb117819 */ /* 0x000fe20000010200 */
[----:B------:R-:W-:Y:S01]  /*1ece0*/  IMAD.SHL.U32 R0, R6, 0x2, RZ ;  /* 0x0000000206007824 */ /* 0x000fe200078e00ff */
[----:B------:R-:W-:Y:S01]  /*1ecf0*/  IADD3 R2, P0, R185, R12, RZ ;  /* 0x0000000cb9027210 */ /* 0x000fe20007f1e0ff */
[----:B------:R-:W-:Y:S01]  /*1ed00*/  IMAD.MOV.U32 R35, RZ, RZ, R5 ;  /* 0x000000ffff237224 */ /* 0x000fe200078e0005 */
[----:B------:R-:W-:Y:S01]  /*1ed10*/  SHF.L.U64.HI R18, R195, 0x1, R206 ;  /* 0x00000001c3127819 */ /* 0x000fe200000102ce */
[----:B------:R-:W-:Y:S01]  /*1ed20*/  IMAD.MOV.U32 R184, RZ, RZ, -0x1 ;  /* 0xffffffffffb87424 */ /* 0x000fe200078e00ff */
[----:B------:R-:W-:Y:S01]  /*1ed30*/  SHF.L.U64.HI R15, R194, 0x1, R205 ;  /* 0x00000001c20f7819 */ /* 0x000fe200000102cd */
[C---:B------:R-:W-:Y:S01]  /*1ed40*/  IMAD.X R3, R4.reuse, 0x1, R17, P0 ;  /* 0x0000000104037824 */ /* 0x040fe200000e0611 */
[----:B------:R-:W-:Y:S04]  /*1ed50*/  MOV R34, 0x181f ;  /* 0x0000181f00227802 */ /* 0x000fe80000000f00 */
        /* <DEDUP_REMOVED lines=22> */
.L_x_2395:
[----:B------:R-:W-:Y:S01]  /*1eec0*/  IMAD.MOV.U32 R2, RZ, RZ, R192 ;  /* 0x000000ffff027224 */ /* 0x000fe200078e00c0 */
[----:B------:R-:W-:-:S02]  /*1eed0*/  MOV R9, 0x2 ;  /* 0x0000000200097802 */ /* 0x000fc40000000f00 */
[----:B------:R-:W-:Y:S02]  /*1eee0*/  MOV R3, 0x1ef00 ;  /* 0x0001ef0000037802 */ /* 0x000fe40000000f00 */
[----:B------:R-:W-:Y:S05]  /*1eef0*/  CALL.REL.NOINC `($__internal_38_$__cuda_sm70_shflsync_bfly_p) ;  /* 0x000094b000007944 */ /* 0x000fea0003c00000 */
[----:B------:R-:W-:Y:S01]  /*1ef00*/  MOV R0, R9 ;  /* 0x0000000900007202 */ /* 0x000fe20000000f00 */
[----:B------:R-:W-:Y:S05]  /*1ef10*/  BRA `(.L_x_2487) ;  /* 0xffff89b000007947 */ /* 0x000fea000383ffff */
.L_x_2396:
[----:B------:R-:W-:Y:S01]  /*1ef20*/  IMAD.MOV.U32 R2, RZ, RZ, R0 ;  /* 0x000000ffff027224 */ /* 0x000fe200078e0000 */
[----:B------:R-:W-:Y:S02]  /*1ef30*/  MOV R9, 0x1 ;  /* 0x0000000100097802 */ /* 0x000fe40000000f00 */
[----:B------:R-:W-:Y:S02]  /*1ef40*/  MOV R3, 0x1ef60 ;  /* 0x0001ef6000037802 */ /* 0x000fe40000000f00 */
[----:B-1----:R-:W-:Y:S05]  /*1ef50*/  CALL.REL.NOINC `($__internal_38_$__cuda_sm70_shflsync_bfly_p) ;  /* 0x0000945000007944 */ /* 0x002fea0003c00000 */
[----:B------:R-:W-:Y:S01]  /*1ef60*/  FADD.FTZ R0, R0, R9 ;  /* 0x0000000900007221 */ /* 0x000fe20000010000 */
[----:B------:R-:W-:Y:S02]  /*1ef70*/  MOV R2, R193 ;  /* 0x000000c100027202 */ /* 0x000fe40000000f00 */
[----:B------:R-:W-:Y:S02]  /*1ef80*/  MOV R9, 0x2 ;  /* 0x0000000200097802 */ /* 0x000fe40000000f00 */
[----:B------:R-:W-:Y:S02]  /*1ef90*/  MOV R3, 0x1efb0 ;  /* 0x0001efb000037802 */ /* 0x000fe40000000f00 */
[----:B------:R-:W-:Y:S05]  /*1efa0*/  CALL.REL.NOINC `($__internal_38_$__cuda_sm70_shflsync_bfly_p) ;  /* 0x0000940000007944 */ /* 0x000fea0003c00000 */
[----:B------:R-:W-:Y:S01]  /*1efb0*/  FADD.FTZ R193, R193, R9 ;  /* 0x00000009c1c17221 */ /* 0x000fe20000010000 */
[----:B------:R-:W-:-:S02]  /*1efc0*/  MOV R9, 0x1 ;  /* 0x0000000100097802 */ /* 0x000fc40000000f00 */
[----:B------:R-:W-:Y:S02]  /*1efd0*/  MOV R3, 0x1f000 ;  /* 0x0001f00000037802 */ /* 0x000fe40000000f00 */
[----:B------:R-:W-:Y:S02]  /*1efe0*/  MOV R2, R193 ;  /* 0x000000c100027202 */ /* 0x000fe40000000f00 */
[----:B------:R-:W-:Y:S05]  /*1eff0*/  CALL.REL.NOINC `($__internal_38_$__cuda_sm70_shflsync_bfly_p) ;  /* 0x000093b000007944 */ /* 0x000fea0003c00000 */
[----:B------:R-:W-:Y:S01]  /*1f000*/  MOV R3, R9 ;  /* 0x0000000900037202 */ /* 0x000fe20000000f00 */
[----:B------:R-:W-:Y:S05]  /*1f010*/  BRA `(.L_x_2488) ;  /* 0xffff892000007947 */ /* 0x000fea000383ffff */
.L_x_2403:
[----:B-1234-:R-:W-:Y:S01]  /*1f020*/  IMAD.MOV.U32 R35, RZ, RZ, R5 ;  /* 0x000000ffff237224 */ /* 0x01efe200078e0005 */
[----:B------:R-:W-:Y:S01]  /*1f030*/  MOV R34, 0x181f ;  /* 0x0000181f00227802 */ /* 0x000fe20000000f00 */
[----:B------:R-:W-:Y:S01]  /*1f040*/  IMAD.MOV.U32 R2, RZ, RZ, RZ ;  /* 0x000000ffff027224 */ /* 0x000fe200078e00ff */
[----:B------:R-:W-:Y:S02]  /*1f050*/  MOV R184, 0xffffffff ;  /* 0xffffffff00b87802 */ /* 0x000fe40000000f00 */
[----:B------:R-:W-:Y:S02]  /*1f060*/  MOV R3, 0x1f080 ;  /* 0x0001f08000037802 */ /* 0x000fe40000000f00 */
[----:B------:R-:W-:Y:S05]  /*1f070*/  CALL.REL.NOINC `($__internal_39_$__cuda_sm70_shflsync_idx_p) ;  /* 0x0000938000007944 */ /* 0x000fea0003c00000 */
[----:B------:R-:W-:Y:S01]  /*1f080*/  MOV R4, R185 ;  /* 0x000000b900047202 */ /* 0x000fe20000000f00 */
[----:B------:R-:W-:Y:S05]  /*1f090*/  BRA `(.L_x_2489) ;  /* 0xffffa19000007947 */ /* 0x000fea000383ffff */
.L_x_2404:
[----:B------:R-:W-:Y:S01]  /*1f0a0*/  IMAD.MOV.U32 R35, RZ, RZ, R14 ;  /* 0x000000ffff237224 */ /* 0x000fe200078e000e */
[----:B------:R-:W-:Y:S01]  /*1f0b0*/  MOV R34, 0x181f ;  /* 0x0000181f00227802 */ /* 0x000fe20000000f00 */
[----:B------:R-:W-:Y:S01]  /*1f0c0*/  IMAD.MOV.U32 R2, RZ, RZ, RZ ;  /* 0x000000ffff027224 */ /* 0x000fe200078e00ff */
[----:B------:R-:W-:-:S02]  /*1f0d0*/  MOV R184, 0xffffffff ;  /* 0xffffffff00b87802 */ /* 0x000fc40000000f00 */
[----:B------:R-:W-:Y:S02]  /*1f0e0*/  MOV R3, 0x1f100 ;  /* 0x0001f10000037802 */ /* 0x000fe40000000f00 */
[----:B-12---:R-:W-:Y:S05]  /*1f0f0*/  CALL.REL.NOINC `($__internal_39_$__cuda_sm70_shflsync_idx_p) ;  /* 0x0000930000007944 */ /* 0x006fea0003c00000 */
[----:B------:R-:W-:Y:S01]  /*1f100*/  MOV R0, R185 ;  /* 0x000000b900007202 */ /* 0x000fe20000000f00 */
[----:B------:R-:W-:Y:S05]  /*1f110*/  BRA `(.L_x_2490) ;  /* 0xffffa13000007947 */ /* 0x000fea000383ffff */
.L_x_2407:
[----:B------:R-:W-:Y:S01]  /*1f120*/  IMAD.MOV.U32 R35, RZ, RZ, R5 ;  /* 0x000000ffff237224 */ /* 0x000fe200078e0005 */
[----:B------:R-:W-:Y:S01]  /*1f130*/  MOV R34, 0x181f ;  /* 0x0000181f00227802 */ /* 0x000fe20000000f00 */
[----:B--2---:R-:W-:Y:S01]  /*1f140*/  IMAD.MOV.U32 R2, RZ, RZ, 0x1 ;  /* 0x00000001ff027424 */ /* 0x004fe200078e00ff */
[----:B------:R-:W-:Y:S02]  /*1f150*/  MOV R184, 0xffffffff ;  /* 0xffffffff00b87802 */ /* 0x000fe40000000f00 */
[----:B------:R-:W-:Y:S02]  /*1f160*/  MOV R3, 0x1f180 ;  /* 0x0001f18000037802 */ /* 0x000fe40000000f00 */
[----:B-1-34-:R-:W-:Y:S05]  /*1f170*/  CALL.REL.NOINC `($__internal_39_$__cuda_sm70_shflsync_idx_p) ;  /* 0x0000928000007944 */ /* 0x01afea0003c00000 */
        /* <DEDUP_REMOVED lines=9> */
.L_x_2410:
[----:B------:R-:W-:Y:S01]  /*1f210*/  IMAD.MOV.U32 R35, RZ, RZ, R5 ;  /* 0x000000ffff237224 */ /* 0x000fe200078e0005 */
[----:B------:R-:W-:Y:S01]  /*1f220*/  MOV R34, 0x181f ;  /* 0x0000181f00227802 */ /* 0x000fe20000000f00 */
[----:B-1----:R-:W-:Y:S01]  /*1f230*/  IMAD.MOV.U32 R2, RZ, RZ, 0x2 ;  /* 0x00000002ff027424 */ /* 0x002fe200078e00ff */
[----:B------:R-:W-:-:S02]  /*1f240*/  MOV R184, 0xffffffff ;  /* 0xffffffff00b87802 */ /* 0x000fc40000000f00 */
[----:B------:R-:W-:Y:S02]  /*1f250*/  MOV R3, 0x1f270 ;  /* 0x0001f27000037802 */ /* 0x000fe40000000f00 */
[----:B--234-:R-:W-:Y:S05]  /*1f260*/  CALL.REL.NOINC `($__internal_39_$__cuda_sm70_shflsync_idx_p) ;  /* 0x0000919000007944 */ /* 0x01cfea0003c00000 */
[----:B------:R-:W-:Y:S01]  /*1f270*/  MOV R4, R185 ;  /* 0x000000b900047202 */ /* 0x000fe20000000f00 */
[----:B------:R-:W-:Y:S05]  /*1f280*/  BRA `(.L_x_2492) ;  /* 0xffffa23000007947 */ /* 0x000fea000383ffff */
.L_x_2411:
[----:B------:R-:W-:Y:S01]  /*1f290*/  IMAD.MOV.U32 R35, RZ, RZ, R14 ;  /* 0x000000ffff237224 */ /* 0x000fe200078e000e */
[----:B------:R-:W-:Y:S01]  /*1f2a0*/  MOV R34, 0x181f ;  /* 0x0000181f00227802 */ /* 0x000fe20000000f00 */
[----:B------:R-:W-:Y:S01]  /*1f2b0*/  IMAD.MOV.U32 R2, RZ, RZ, 0x2 ;  /* 0x00000002ff027424 */ /* 0x000fe200078e00ff */
[----:B------:R-:W-:Y:S02]  /*1f2c0*/  MOV R184, 0xffffffff ;  /* 0xffffffff00b87802 */ /* 0x000fe40000000f00 */
[----:B------:R-:W-:Y:S02]  /*1f2d0*/  MOV R3, 0x1f2f0 ;  /* 0x0001f2f000037802 */ /* 0x000fe40000000f00 */
[----:B-1234-:R-:W-:Y:S05]  /*1f2e0*/  CALL.REL.NOINC `($__internal_39_$__cuda_sm70_shflsync_idx_p) ;  /* 0x0000911000007944 */ /* 0x01efea0003c00000 */
[----:B------:R-:W-:Y:S01]  /*1f2f0*/  MOV R0, R185 ;  /* 0x000000b900007202 */ /* 0x000fe20000000f00 */
[----:B------:R-:W-:Y:S05]  /*1f300*/  BRA `(.L_x_2493) ;  /* 0xffffa1d000007947 */ /* 0x000fea000383ffff */
.L_x_2414:
[----:B------:R-:W-:Y:S01]  /*1f310*/  IMAD.MOV.U32 R35, RZ, RZ, R5 ;  /* 0x000000ffff237224 */ /* 0x000fe200078e0005 */
[----:B------:R-:W-:Y:S01]  /*1f320*/  MOV R34, 0x181f ;  /* 0x0000181f00227802 */ /* 0x000fe20000000f00 */
[----:B-1----:R-:W-:Y:S01]  /*1f330*/  IMAD.MOV.U32 R2, RZ, RZ, 0x3 ;  /* 0x00000003ff027424 */ /* 0x002fe200078e00ff */
[----:B------:R-:W-:-:S02]  /*1f340*/  MOV R184, 0xffffffff ;  /* 0xffffffff00b87802 */ /* 0x000fc40000000f00 */
[----:B------:R-:W-:Y:S02]  /*1f350*/  MOV R3, 0x1f370 ;  /* 0x0001f37000037802 */ /* 0x000fe40000000f00 */
[----:B--234-:R-:W-:Y:S05]  /*1f360*/  CALL.REL.NOINC `($__internal_39_$__cuda_sm70_shflsync_idx_p) ;  /* 0x0000909000007944 */ /* 0x01cfea0003c00000 */
        /* <DEDUP_REMOVED lines=9> */
.L_x_2416:
[----:B------:R-:W-:Y:S01]  /*1f400*/  IMAD.MOV.U32 R35, RZ, RZ, R5 ;  /* 0x000000ffff237224 */ /* 0x000fe200078e0005 */
[----:B------:R-:W-:Y:S01]  /*1f410*/  MOV R34, 0x1c1f ;  /* 0x00001c1f00227802 */ /* 0x000fe20000000f00 */
[----:B------:R-:W-:Y:S01]  /*1f420*/  IMAD.MOV.U32 R2, RZ, RZ, RZ ;  /* 0x000000ffff027224 */ /* 0x000fe200078e00ff */
[----:B------:R-:W-:Y:S02]  /*1f430*/  MOV R184, 0xffffffff ;  /* 0xffffffff00b87802 */ /* 0x000fe40000000f00 */
[----:B------:R-:W-:-:S02]  /*1f440*/  MOV R3, 0x1f460 ;  /* 0x0001f46000037802 */ /* 0x000fc40000000f00 */
[----:B------:R-:W-:Y:S05]  /*1f450*/  CALL.REL.NOINC `($__internal_39_$__cuda_sm70_shflsync_idx_p) ;  /* 0x00008fa000007944 */ /* 0x000fea0003c00000 */
[----:B------:R-:W-:Y:S01]  /*1f460*/  MOV R4, R185 ;  /* 0x000000b900047202 */ /* 0x000fe20000000f00 */
[----:B------:R-:W-:Y:S05]  /*1f470*/  BRA `(.L_x_2495) ;  /* 0xffffa4c000007947 */ /* 0x000fea000383ffff */
.L_x_2417:
        /* <DEDUP_REMOVED lines=8> */
.L_x_2420:
[----:B------:R-:W-:Y:S01]  /*1f500*/  IMAD.MOV.U32 R35, RZ, RZ, R5 ;  /* 0x000000ffff237224 */ /* 0x000fe200078e0005 */
[----:B------:R-:W-:Y:S01]  /*1f510*/  MOV R34, 0x1c1f ;  /* 0x00001c1f00227802 */ /* 0x000fe20000000f00 */
[----:B-1----:R-:W-:Y:S01]  /*1f520*/  IMAD.MOV.U32 R2, RZ, RZ, 0x1 ;  /* 0x00000001ff027424 */ /* 0x002fe200078e00ff */
[----:B------:R-:W-:Y:S02]  /*1f530*/  MOV R184, 0xffffffff ;  /* 0xffffffff00b87802 */ /* 0x000fe40000000f00 */
[----:B------:R-:W-:Y:S02]  /*1f540*/  MOV R3, 0x1f560 ;  /* 0x0001f56000037802 */ /* 0x000fe40000000f00 */
[----:B--234-:R-:W-:Y:S05]  /*1f550*/  CALL.REL.NOINC `($__internal_39_$__cuda_sm70_shflsync_idx_p) ;  /* 0x00008ea000007944 */ /* 0x01cfea0003c00000 */
        /* <DEDUP_REMOVED lines=9> */
.L_x_2424:
[----:B------:R-:W-:Y:S01]  /*1f5f0*/  IMAD.MOV.U32 R35, RZ, RZ, R5 ;  /* 0x000000ffff237224 */ /* 0x000fe200078e0005 */
[----:B------:R-:W-:Y:S01]  /*1f600*/  MOV R34, 0x181f ;  /* 0x0000181f00227802 */ /* 0x000fe20000000f00 */
[----:B------:R-:W-:Y:S01]  /*1f610*/  IMAD.MOV.U32 R2, RZ, RZ, RZ ;  /* 0x000000ffff027224 */ /* 0x000fe200078e00ff */
[----:B------:R-:W-:-:S02]  /*1f620*/  MOV R184, 0xffffffff ;  /* 0xffffffff00b87802 */ /* 0x000fc40000000f00 */
[----:B------:R-:W-:Y:S02]  /*1f630*/  MOV R3, 0x1f650 ;  /* 0x0001f65000037802 */ /* 0x000fe40000000f00 */
[----:B--2---:R-:W-:Y:S05]  /*1f640*/  CALL.REL.NOINC `($__internal_39_$__cuda_sm70_shflsync_idx_p) ;  /* 0x00008db000007944 */ /* 0x004fea0003c00000 */
[----:B------:R-:W-:Y:S01]  /*1f650*/  MOV R4, R185 ;  /* 0x000000b900047202 */ /* 0x000fe20000000f00 */
[----:B------:R-:W-:Y:S05]  /*1f660*/  BRA `(.L_x_2498) ;  /* 0xffffbdc000007947 */ /* 0x000fea000383ffff */
.L_x_2425:
[----:B------:R-:W-:Y:S01]  /*1f670*/  IMAD.MOV.U32 R35, RZ, RZ, R14 ;  /* 0x000000ffff237224 */ /* 0x000fe200078e000e */
[----:B------:R-:W-:Y:S01]  /*1f680*/  MOV R34, 0x181f ;  /* 0x0000181f00227802 */ /* 0x000fe20000000f00 */
[----:B------:R-:W-:Y:S01]  /*1f690*/  IMAD.MOV.U32 R2, RZ, RZ, RZ ;  /* 0x000000ffff027224 */ /* 0x000fe200078e00ff */
[----:B------:R-:W-:Y:S02]  /*1f6a0*/  MOV R184, 0xffffffff ;  /* 0xffffffff00b87802 */ /* 0x000fe40000000f00 */
[----:B------:R-:W-:Y:S02]  /*1f6b0*/  MOV R3, 0x1f6d0 ;  /* 0x0001f6d000037802 */ /* 0x000fe40000000f00 */
[----:B-123--:R-:W-:Y:S05]  /*1f6c0*/  CALL.REL.NOINC `($__internal_39_$__cuda_sm70_shflsync_idx_p) ;  /* 0x00008d3000007944 */ /* 0x00efea0003c00000 */
[----:B------:R-:W-:Y:S01]  /*1f6d0*/  MOV R0, R185 ;  /* 0x000000b900007202 */ /* 0x000fe20000000f00 */
[----:B------:R-:W-:Y:S05]  /*1f6e0*/  BRA `(.L_x_2499) ;  /* 0xffffbd6000007947 */ /* 0x000fea000383ffff */
.L_x_2428:
        /* <DEDUP_REMOVED lines=15> */
.L_x_2431:
[----:B------:R-:W-:Y:S01]  /*1f7e0*/  IMAD.MOV.U32 R35, RZ, RZ, R5 ;  /* 0x000000ffff237224 */ /* 0x000fe200078e0005 */
[----:B------:R-:W-:Y:S01]  /*1f7f0*/  MOV R34, 0x181f ;  /* 0x0000181f00227802 */ /* 0x000fe20000000f00 */
[----:B-1----:R-:W-:Y:S01]  /*1f800*/  IMAD.MOV.U32 R2, RZ, RZ, 0x2 ;  /* 0x00000002ff027424 */ /* 0x002fe200078e00ff */
[----:B------:R-:W-:Y:S02]  /*1f810*/  MOV R184, 0xffffffff ;  /* 0xffffffff00b87802 */ /* 0x000fe40000000f00 */
[----:B------:R-:W-:-:S02]  /*1f820*/  MOV R3, 0x1f840 ;  /* 0x0001f84000037802 */ /* 0x000fc40000000f00 */
[----:B--234-:R-:W-:Y:S05]  /*1f830*/  CALL.REL.NOINC `($__internal_39_$__cuda_sm70_shflsync_idx_p) ;  /* 0x00008bc000007944 */ /* 0x01cfea0003c00000 */
[----:B------:R-:W-:Y:S01]  /*1f840*/  MOV R4, R185 ;  /* 0x000000b900047202 */ /* 0x000fe20000000f00 */
[----:B------:R-:W-:Y:S05]  /*1f850*/  BRA `(.L_x_2501) ;  /* 0xffffbe6000007947 */ /* 0x000fea000383ffff */
.L_x_2432:
        /* <DEDUP_REMOVED lines=8> */
.L_x_2435:
        /* <DEDUP_REMOVED lines=15> */
.L_x_2437:
        /* <DEDUP_REMOVED lines=8> */
.L_x_2438:
[----:B------:R-:W-:Y:S01]  /*1fa50*/  IMAD.MOV.U32 R35, RZ, RZ, R29 ;  /* 0x000000ffff237224 */ /* 0x000fe200078e001d */
[----:B------:R-:W-:Y:S01]  /*1fa60*/  MOV R34, 0x1f ;  /* 0x0000001f00227802 */ /* 0x000fe20000000f00 */
[----:B------:R-:W-:Y:S01]  /*1fa70*/  IMAD.MOV.U32 R2, RZ, RZ, 0x1 ;  /* 0x00000001ff027424 */ /* 0x000fe200078e00ff */
[----:B------:R-:W-:Y:S02]  /*1fa80*/  MOV R184, 0xffffffff ;  /* 0xffffffff00b87802 */ /* 0x000fe40000000f00 */
[----:B------:R-:W-:Y:S02]  /*1fa90*/  MOV R3, 0x1fab0 ;  /* 0x0001fab000037802 */ /* 0x000fe40000000f00 */
[----:B-12---:R-:W-:Y:S05]  /*1faa0*/  CALL.REL.NOINC `($__internal_39_$__cuda_sm70_shflsync_idx_p) ;  /* 0x0000895000007944 */ /* 0x006fea0003c00000 */
[----:B------:R-:W-:Y:S01]  /*1fab0*/  MOV R8, R185 ;  /* 0x000000b900087202 */ /* 0x000fe20000000f00 */
[----:B------:R-:W-:Y:S05]  /*1fac0*/  BRA `(.L_x_2505) ;  /* 0xffffbf6000007947 */ /* 0x000fea000383ffff */
.L_x_2439:
[----:B------:R-:W-:Y:S02]  /*1fad0*/  MOV R3, 0x1 ;  /* 0x0000000100037802 */ /* 0x000fe40000000f00 */
[----:B------:R-:W-:Y:S02]  /*1fae0*/  MOV R2, 0x1fb00 ;  /* 0x0001fb0000027802 */ /* 0x000fe40000000f00 */
[----:B-1234-:R-:W-:Y:S05]  /*1faf0*/  CALL.REL.NOINC `($__internal_40_$__cuda_sm70_shflsync_up_p) ;  /* 0x0000895000007944 */ /* 0x01efea0003c00000 */
[----:B------:R-:W-:Y:S05]  /*1fb00*/  BRA `(.L_x_2506) ;  /* 0xffffc04000007947 */ /* 0x000fea000383ffff */
.L_x_2440:
[----:B------:R-:W-:Y:S02]  /*1fb10*/  MOV R3, 0x2 ;  /* 0x0000000200037802 */ /* 0x000fe40000000f00 */
[----:B------:R-:W-:-:S02]  /*1fb20*/  MOV R2, 0x1fb40 ;  /* 0x0001fb4000027802 */ /* 0x000fc40000000f00 */
[----:B--2-4-:R-:W-:Y:S05]  /*1fb30*/  CALL.REL.NOINC `($__internal_40_$__cuda_sm70_shflsync_up_p) ;  /* 0x0000891000007944 */ /* 0x014fea0003c00000 */
        /* <DEDUP_REMOVED lines=25> */
.L_x_2444:
[----:B------:R-:W-:Y:S02]  /*1fcd0*/  MOV R3, 0x1 ;  /* 0x0000000100037802 */ /* 0x000fe40000000f00 */
[----:B------:R-:W-:Y:S02]  /*1fce0*/  MOV R2, 0x1fd00 ;  /* 0x0001fd0000027802 */ /* 0x000fe40000000f00 */
[----:B------:R-:W-:Y:S05]  /*1fcf0*/  CALL.REL.NOINC `($__internal_40_$__cuda_sm70_shflsync_up_p) ;  /* 0x0000875000007944 */ /* 0x000fea0003c00000 */
[----:B------:R-:W-:Y:S01]  /*1fd00*/  MOV R2, R4 ;  /* 0x0000000400027202 */ /* 0x000fe20000000f00 */
[----:B------:R-:W-:Y:S05]  /*1fd10*/  BRA `(.L_x_2508) ;  /* 0xffffc08000007947 */ /* 0x000fea000383ffff */
.L_x_2445:
        /* <DEDUP_REMOVED lines=28> */
.L_x_2447:
[----:B------:R-:W-:Y:S02]  /*1fee0*/  SEL R0, RZ, 0x1, P0 ;  /* 0x00000001ff007807 */ /* 0x000fe40000000000 */
[----:B------:R-:W-:Y:S02]  /*1fef0*/  MOV R2, 0x1ff10 ;  /* 0x0001ff1000027802 */ /* 0x000fe40000000f00 */
[----:B-1----:R-:W-:Y:S05]  /*1ff00*/  CALL.REL.NOINC `($__internal_41_$__cuda_sm70_votesync_ballot) ;  /* 0x000085a000007944 */ /* 0x002fea0003c00000 */
[----:B------:R-:W-:Y:S01]  /*1ff10*/  MOV R12, R0 ;  /* 0x00000000000c7202 */ /* 0x000fe20000000f00 */
[----:B------:R-:W-:Y:S05]  /*1ff20*/  BRA `(.L_x_2510) ;  /* 0xffffc00000007947 */ /* 0x000fea000383ffff */
.L_x_2448:
[----:B------:R-:W-:Y:S01]  /*1ff30*/  IMAD.MOV.U32 R35, RZ, RZ, R6 ;  /* 0x000000ffff237224 */ /* 0x000fe200078e0006 */
[----:B------:R-:W-:Y:S01]  /*1ff40*/  MOV R34, 0x1f ;  /* 0x0000001f00227802 */ /* 0x000fe20000000f00 */
[----:B------:R-:W-:Y:S01]  /*1ff50*/  IMAD.MOV.U32 R2, RZ, RZ, R0 ;  /* 0x000000ffff027224 */ /* 0x000fe200078e0000 */
[----:B------:R-:W-:Y:S02]  /*1ff60*/  MOV R184, 0xffffffff ;  /* 0xffffffff00b87802 */ /* 0x000fe40000000f00 */
[----:B------:R-:W-:Y:S02]  /*1ff70*/  MOV R3, 0x1ff90 ;  /* 0x0001ff9000037802 */ /* 0x000fe40000000f00 */
[----:B-1----:R-:W-:Y:S05]  /*1ff80*/  CALL.REL.NOINC `($__internal_39_$__cuda_sm70_shflsync_idx_p) ;  /* 0x0000847000007944 */ /* 0x002fea0003c00000 */
[----:B------:R-:W-:Y:S01]  /*1ff90*/  IMAD.MOV.U32 R8, RZ, RZ, R185 ;  /* 0x000000ffff087224 */ /* 0x000fe200078e00b9 */
[----:B------:R-:W-:Y:S01]  /*1ffa0*/  MOV R35, R7 ;  /* 0x0000000700237202 */ /* 0x000fe20000000f00 */
[----:B------:R-:W-:Y:S01]  /*1ffb0*/  IMAD.MOV.U32 R2, RZ, RZ, R0 ;  /* 0x000000ffff027224 */ /* 0x000fe200078e0000 */
[----:B------:R-:W-:Y:S01]  /*1ffc0*/  MOV R34, 0x1f ;  /* 0x0000001f00227802 */ /* 0x000fe20000000f00 */
[----:B------:R-:W-:Y:S01]  /*1ffd0*/  IMAD.MOV.U32 R184, RZ, RZ, -0x1 ;  /* 0xffffffffffb87424 */ /* 0x000fe200078e00ff */
[----:B------:R-:W-:-:S02]  /*1ffe0*/  MOV R3, 0x20000 ;  /* 0x0002000000037802 */ /* 0x000fc40000000f00 */
[----:B------:R-:W-:Y:S05]  /*1fff0*/  CALL.REL.NOINC `($__internal_39_$__cuda_sm70_shflsync_idx_p) ;  /* 0x0000840000007944 */ /* 0x000fea0003c00000 */
[----:B------:R-:W-:Y:S01]  /*20000*/  MOV R7, R185 ;  /* 0x000000b900077202 */ /* 0x000fe20000000f00 */
[----:B------:R-:W-:Y:S05]  /*20010*/  BRA `(.L_x_2511) ;  /* 0xffffbf6000007947 */ /* 0x000fea000383ffff */
.L_x_2451:
[----:B------:R-:W-:Y:S01]  /*20020*/  IMAD.MOV.U32 R35, RZ, RZ, R4 ;  /* 0x000000ffff237224 */ /* 0x000fe200078e0004 */
[----:B------:R-:W-:Y:S01]  /*20030*/  MOV R34, 0x1f ;  /* 0x0000001f00227802 */ /* 0x000fe20000000f00 */
[----:B------:R-:W-:Y:S01]  /*20040*/  IMAD.MOV.U32 R2, RZ, RZ, R0 ;  /* 0x000000ffff027224 */ /* 0x000fe200078e0000 */
[----:B------:R-:W-:-:S02]  /*20050*/  MOV R184, 0xffffffff ;  /* 0xffffffff00b87802 */ /* 0x000fc40000000f00 */
[----:B------:R-:W-:Y:S02]  /*20060*/  MOV R3, 0x20080 ;  /* 0x0002008000037802 */ /* 0x000fe40000000f00 */
[----:B-1-34-:R-:W-:Y:S05]  /*20070*/  CALL.REL.NOINC `($__internal_39_$__cuda_sm70_shflsync_idx_p) ;  /* 0x0000838000007944 */ /* 0x01afea0003c00000 */
[----:B------:R-:W-:Y:S01]  /*20080*/  MOV R13, R185 ;  /* 0x000000b9000d7202 */ /* 0x000fe20000000f00 */
[----:B------:R-:W-:Y:S05]  /*20090*/  BRA `(.L_x_2450) ;  /* 0xffffbf4000007947 */ /* 0x000fea000383ffff */
        .type           $_ZN7cutlass13device_kernelIN5flash19enable_sm80_to_sm89INS1_16FlashAttnFwdSm80INS1_25CollectiveMainloopFwdSm80ILi8ELi2ELb0EN4cute5tupleIJNS5_1CILi128EEENS7_ILi64EEENS7_ILi192EEEEEELi192ENS_10bfloat16_tEfNS_4arch4Sm80ELb0ELb1ELb0ELb1ELb1ELb1ELb1ELb1EEENS1_21CollectiveEpilogueFwdINS6_IJS8_SA_S9_EEENS6_IJNS7_ILi1EEESI_SI_EEESC_SE_Li256ELb1ELb1ELb1ELb0EEENS1_36VarlenDynamicPersistentTileSchedulerILi128ELi64ELi256ELi256ELb1ELb1ELb0ELb1ELb0ELb1EEEEEEEEEvNT_6ParamsE$_ZZN5flash25CollectiveMainloopFwdSm80ILi8ELi2ELb0EN4cute5tupleIJNS1_1CILi128EEENS3_ILi64EEENS3_ILi192EEEEEELi192EN7cutlass10bfloat16_tEfNS8_4arch4Sm80ELb0ELb1ELb0ELb1ELb1ELb1ELb1ELb1EE3mmaINS_16FlashAttnFwdSm80ISC_NS_21CollectiveEpilogueFwdINS2_IJS4_S6_S5_EEENS2_IJNS3_ILi1EEESH_SH_EEES9_SB_Li256ELb1ELb1ELb1ELb0EEENS_36VarlenDynamicPersistentTileSchedulerILi128ELi64ELi256ELi256ELb1ELb1ELb0ELb1ELb0ELb1EEEE13SharedStorageENS1_6TensorINS1_11ArrayEngineIfLm96EEENS1_6LayoutINS2_IJNS2_IJNS3_ILi2EEESS_EEESH_NS3_ILi24EEEEEENS2_IJNS2_IJSH_SS_EEENS3_ILi0EEENS3_ILi4EEEEEEEEEENS_7SoftmaxILi2ELi0EEEEEbRKNSC_6ParamsERT0_RT1_iRKNS_16SeqlenInfoQKNewKILb1ELb1EEENS2_IJiiiiEEERT_ENKUlvE_clEv,@function
        .size           $_ZN7cutlass13device_kernelIN5flash19enable_sm80_to_sm89INS1_16FlashAttnFwdSm80INS1_25CollectiveMainloopFwdSm80ILi8ELi2ELb0EN4cute5tupleIJNS5_1CILi128EEENS7_ILi64EEENS7_ILi192EEEEEELi192ENS_10bfloat16_tEfNS_4arch4Sm80ELb0ELb1ELb0ELb1ELb1ELb1ELb1ELb1EEENS1_21CollectiveEpilogueFwdINS6_IJS8_SA_S9_EEENS6_IJNS7_ILi1EEESI_SI_EEESC_SE_Li256ELb1ELb1ELb1ELb0EEENS1_36VarlenDynamicPersistentTileSchedulerILi128ELi64ELi256ELi256ELb1ELb1ELb0ELb1ELb0ELb1EEEEEEEEEvNT_6ParamsE$_ZZN5flash25CollectiveMainloopFwdSm80ILi8ELi2ELb0EN4cute5tupleIJNS1_1CILi128EEENS3_ILi64EEENS3_ILi192EEEEEELi192EN7cutlass10bfloat16_tEfNS8_4arch4Sm80ELb0ELb1ELb0ELb1ELb1ELb1ELb1ELb1EE3mmaINS_16FlashAttnFwdSm80ISC_NS_21CollectiveEpilogueFwdINS2_IJS4_S6_S5_EEENS2_IJNS3_ILi1EEESH_SH_EEES9_SB_Li256ELb1ELb1ELb1ELb0EEENS_36VarlenDynamicPersistentTileSchedulerILi128ELi64ELi256ELi256ELb1ELb1ELb0ELb1ELb0ELb1EEEE13SharedStorageENS1_6TensorINS1_11ArrayEngineIfLm96EEENS1_6LayoutINS2_IJNS2_IJNS3_ILi2EEESS_EEESH_NS3_ILi24EEEEEENS2_IJNS2_IJSH_SS_EEENS3_ILi0EEENS3_ILi4EEEEEEEEEENS_7SoftmaxILi2ELi0EEEEEbRKNSC_6ParamsERT0_RT1_iRKNS_16SeqlenInfoQKNewKILb1ELb1EEENS2_IJiiiiEEERT_ENKUlvE_clEv,($__internal_38_$__cuda_sm70_shflsync_bfly_p - $_ZN7cutlass13device_kernelIN5flash19enable_sm80_to_sm89INS1_16FlashAttnFwdSm80INS1_25CollectiveMainloopFwdSm80ILi8ELi2ELb0EN4cute5tupleIJNS5_1CILi128EEENS7_ILi64EEENS7_ILi192EEEEEELi192ENS_10bfloat16_tEfNS_4arch4Sm80ELb0ELb1ELb0ELb1ELb1ELb1ELb1ELb1EEENS1_21CollectiveEpilogueFwdINS6_IJS8_SA_S9_EEENS6_IJNS7_ILi1EEESI_SI_EEESC_SE_Li256ELb1ELb1ELb1ELb0EEENS1_36VarlenDynamicPersistentTileSchedulerILi128ELi64ELi256ELi256ELb1ELb1ELb0ELb1ELb0ELb1EEEEEEEEEvNT_6ParamsE$_ZZN5flash25CollectiveMainloopFwdSm80ILi8ELi2ELb0EN4cute5tupleIJNS1_1CILi128EEENS3_ILi64EEENS3_ILi192EEEEEELi192EN7cutlass10bfloat16_tEfNS8_4arch4Sm80ELb0ELb1ELb0ELb1ELb1ELb1ELb1ELb1EE3mmaINS_16FlashAttnFwdSm80ISC_NS_21CollectiveEpilogueFwdINS2_IJS4_S6_S5_EEENS2_IJNS3_ILi1EEESH_SH_EEES9_SB_Li256ELb1ELb1ELb1ELb0EEENS_36VarlenDynamicPersistentTileSchedulerILi128ELi64ELi256ELi256ELb1ELb1ELb0ELb1ELb0ELb1EEEE13SharedStorageENS1_6TensorINS1_11ArrayEngineIfLm96EEENS1_6LayoutINS2_IJNS2_IJNS3_ILi2EEESS_EEESH_NS3_ILi24EEEEEENS2_IJNS2_IJSH_SS_EEENS3_ILi0EEENS3_ILi4EEEEEEEEEENS_7SoftmaxILi2ELi0EEEEEbRKNSC_6ParamsERT0_RT1_iRKNS_16SeqlenInfoQKNewKILb1ELb1EEENS2_IJiiiiEEERT_ENKUlvE_clEv)
$_ZN7cutlass13device_kernelIN5flash19enable_sm80_to_sm89INS1_16FlashAttnFwdSm80INS1_25CollectiveMainloopFwdSm80ILi8ELi2ELb0EN4cute5tupleIJNS5_1CILi128EEENS7_ILi64EEENS7_ILi192EEEEEELi192ENS_10bfloat16_tEfNS_4arch4Sm80ELb0ELb1ELb0ELb1ELb1ELb1ELb1ELb1EEENS1_21CollectiveEpilogueFwdINS6_IJS8_SA_S9_EEENS6_IJNS7_ILi1EEESI_SI_EEESC_SE_Li256ELb1ELb1ELb1ELb0EEENS1_36VarlenDynamicPersistentTileSchedulerILi128ELi64ELi256ELi256ELb1ELb1ELb0ELb1ELb0ELb1EEEEEEEEEvNT_6ParamsE$_ZZN5flash25CollectiveMainloopFwdSm80ILi8ELi2ELb0EN4cute5tupleIJNS1_1CILi128EEENS3_ILi64EEENS3_ILi192EEEEEELi192EN7cutlass10bfloat16_tEfNS8_4arch4Sm80ELb0ELb1ELb0ELb1ELb1ELb1ELb1ELb1EE3mmaINS_16FlashAttnFwdSm80ISC_NS_21CollectiveEpilogueFwdINS2_IJS4_S6_S5_EEENS2_IJNS3_ILi1EEESH_SH_EEES9_SB_Li256ELb1ELb1ELb1ELb0EEENS_36VarlenDynamicPersistentTileSchedulerILi128ELi64ELi256ELi256ELb1ELb1ELb0ELb1ELb0ELb1EEEE13SharedStorageENS1_6TensorINS1_11ArrayEngineIfLm96EEENS1_6LayoutINS2_IJNS2_IJNS3_ILi2EEESS_EEESH_NS3_ILi24EEEEEENS2_IJNS2_IJSH_SS_EEENS3_ILi0EEENS3_ILi4EEEEEEEEEENS_7SoftmaxILi2ELi0EEEEEbRKNSC_6ParamsERT0_RT1_iRKNS_16SeqlenInfoQKNewKILb1ELb1EEENS2_IJiiiiEEERT_ENKUlvE_clEv:
        /* <DEDUP_REMOVED lines=9> */
[----:B------:R-:W-:Y:S05]  /*20130*/  RET.REL.NODEC R2 `(_ZN7cutlass13device_kernelIN5flash19enable_sm80_to_sm89INS1_16FlashAttnFwdSm80INS1_25CollectiveMainloopFwdSm80ILi8ELi2ELb0EN4cute5tupleIJNS5_1CILi128EEENS7_ILi64EEENS7_ILi192EEEEEELi192ENS_10bfloat16_tEfNS_4arch4Sm80ELb0ELb1ELb0ELb1ELb1ELb1ELb1ELb1EEENS1_21CollectiveEpilogueFwdINS6_IJS8_SA_S9_EEENS6_IJNS7_ILi1EEESI_SI_EEESC_SE_Li256ELb1ELb1ELb1ELb0EEENS1_36VarlenDynamicPersistentTileSchedulerILi128ELi64ELi256ELi256ELb1ELb1ELb0ELb1ELb0ELb1EEEEEEEEEvNT_6ParamsE) ;  /* 0xfffdfec002007950 */ /* 0x000fea0003c3ffff */
.L_x_2512:
[----:B------:R-:W2:Y:S04]  /*20140*/  LDL.64 R6, [R27+0x8] ;  /* 0x000008001b067983 */ /* 0x000ea80000100a00 */
[----:B------:R-:W3:Y:S04]  /*20150*/  LDL.64 R2, [R27+0x18] ;  /* 0x000018001b027983 */ /* 0x000ee80000100a00 */
[----:B------:R-:W4:Y:S01]  /*20160*/  LDL.64 R12, [R27+0x20] ;  /* 0x000020001b0c7983 */ /* 0x000f220000100a00 */
[----:B------:R-:W-:-:S03]  /*20170*/  ULDC.64 UR4, c[0x0][0x118] ;  /* 0x0000460000047ab9 */ /* 0x000fc60000000a00 */
[----:B------:R-:W4:Y:S04]  /*20180*/  LDL.64 R14, [R27+0x10] ;  /* 0x000010001b0e7983 */ /* 0x000f280000100a00 */
[----:B------:R-:W4:Y:S04]  /*20190*/  LD.E.64 R8, [R4.64+0x120] ;  /* 0x0001200404087980 */ /* 0x000f28000c101b00 */
[----:B------:R-:W4:Y:S04]  /*201a0*/  LD.E.U8 R25, [R4.64+0x138] ;  /* 0x0001380404197980 */ /* 0x000f28000c101100 */
[----:B------:R1:W5:Y:S04]  /*201b0*/  LD.E R24, [R4.64+0x164] ;  /* 0x0001640404187980 */ /* 0x000368000c101900 */
[----:B------:R1:W5:Y:S04]  /*201c0*/  LD.E.64 R18, [R4.64+0x110] ;  /* 0x0001100404127980 */ /* 0x000368000c101b00 */
[----:B------:R1:W5:Y:S04]  /*201d0*/  LD.E.64 R16, [R4.64+0x128] ;  /* 0x0001280404107980 */ /* 0x000368000c101b00 */
[----:B--2---:R4:W2:Y:S04]  /*201e0*/  LD.E R49, [R6.64] ;  /* 0x0000000406317980 */ /* 0x0048a8000c101900 */
[----:B---3--:R-:W3:Y:S04]  /*201f0*/  LD.E R0, [R2.64+0x20] ;  /* 0x0000200402007980 */ /* 0x008ee8000c101900 */
[----:B----4-:R3:W4:Y:S04]  /*20200*/  LD.E R13, [R12.64] ;  /* 0x000000040c0d7980 */ /* 0x010728000c101900 */
[----:B------:R1:W5:Y:S04]  /*20210*/  LD.E R26, [R14.64] ;  /* 0x000000040e1a7980 */ /* 0x000368000c101900 */
[----:B------:R-:W4:Y:S01]  /*20220*/  LD.E.64 R6, [R4.64+0x130] ;  /* 0x0001300404067980 */ /* 0x000f22000c101b00 */
[----:B------:R-:W-:-:S02]  /*20230*/  ISETP.NE.AND P0, PT, R25, RZ, PT ;  /* 0x000000ff1900720c */ /* 0x000fc40003f05270 */
[----:B--2---:R-:W-:Y:S02]  /*20240*/  SHF.R.S32.HI R105, RZ, 0x1f, R49 ;  /* 0x0000001fff697819 */ /* 0x004fe40000011431 */
[----:B---3--:R-:W-:Y:S01]  /*20250*/  SHF.R.S32.HI R12, RZ, 0x1f, R0 ;  /* 0x0000001fff0c7819 */ /* 0x008fe20000011400 */
[----:B-1----:R-:W-:Y:S01]  /*20260*/  IMAD R14, R9, R0, RZ ;  /* 0x00000000090e7224 */ /* 0x002fe200078e02ff */
[----:B------:R-:W-:-:S03]  /*20270*/  LEA.HI R2, R105, R49, RZ, 0x2 ;  /* 0x0000003169027211 */ /* 0x000fc600078f10ff */
[C---:B------:R-:W-:Y:S01]  /*20280*/  IMAD R14, R8.reuse, R12, R14 ;  /* 0x0000000c080e7224 */ /* 0x040fe200078e020e */
[----:B------:R-:W-:Y:S01]  /*20290*/  SHF.R.S32.HI R69, RZ, 0x2, R2 ;  /* 0x00000002ff457819 */ /* 0x000fe20000011402 */
[----:B------:R-:W-:-:S04]  /*202a0*/  IMAD.WIDE.U32 R22, R8, R0, RZ ;  /* 0x0000000008167225 */ /* 0x000fc800078e00ff */
[----:B----4-:R-:W-:Y:S02]  /*202b0*/  IMAD R28, R13, 0x80, R69 ;  /* 0x000000800d1c7824 */ /* 0x010fe400078e0245 */
[----:B------:R-:W-:-:S04]  /*202c0*/  IMAD R3, R7, R0, RZ ;  /* 0x0000000007037224 */ /* 0x000fc800078e02ff */
[----:B------:R-:W-:Y:S01]  /*202d0*/  IMAD R12, R6, R12, R3 ;  /* 0x0000000c060c7224 */ /* 0x000fe200078e0203 */
[----:B------:R-:W-:Y:S01]  /*202e0*/  LOP3.LUT R3, R2, 0xfffffffc, RZ, 0xc0, !PT ;  /* 0xfffffffc02037812 */ /* 0x000fe200078ec0ff */
[----:B------:R-:W-:-:S04]  /*202f0*/  IMAD.WIDE.U32 R20, R6, R0, RZ ;  /* 0x0000000006147225 */ /* 0x000fc800078e00ff */
[----:B------:R-:W-:Y:S01]  /*20300*/  IMAD.IADD R48, R49, 0x1, -R3 ;  /* 0x0000000131307824 */ /* 0x000fe200078e0a03 */
[----:B------:R-:W-:Y:S01]  /*20310*/  IADD3 R15, R23, R14, RZ ;  /* 0x0000000e170f7210 */ /* 0x000fe20007ffe0ff */
[----:B------:R-:W-:-:S03]  /*20320*/  IMAD.IADD R13, R21, 0x1, R12 ;  /* 0x00000001150d7824 */ /* 0x000fc600078e020c */
[C---:B------:R-:W-:Y:S02]  /*20330*/  SHF.L.U32 R68, R48.reuse, 0x3, RZ ;  /* 0x0000000330447819 */ /* 0x040fe400000006ff */
[----:B------:R-:W-:Y:S01]  /*20340*/  LEA R2, R48, R28, 0x6 ;  /* 0x0000001c30027211 */ /* 0x000fe200078e30ff */
[----:B------:R-:W-:Y:S05]  /*20350*/  @!P0 BRA `(.L_x_2513) ;  /* 0x00003c2000008947 */ /* 0x000fea0003800000 */
[----:B-----5:R-:W-:Y:S01]  /*20360*/  ISETP.NE.AND P0, PT, R24, 0x1, PT ;  /* 0x000000011800780c */ /* 0x020fe20003f05270 */
[----:B------:R-:W-:Y:S01]  /*20370*/  BSSY B0, `(.L_x_2514) ;  /* 0x0000008000007945 */ /* 0x000fe20003800000 */
[----:B------:R-:W-:-:S11]  /*20380*/  SHF.L.U32 R0, R48, 0x2, RZ ;  /* 0x0000000230007819 */ /* 0x000fd600000006ff */
[----:B------:R-:W-:Y:S05]  /*20390*/  @!P0 BRA `(.L_x_2515) ;  /* 0x0000005000008947 */ /* 0x000fea0003800000 */
[----:B------:R-:W-:Y:S02]  /*203a0*/  ULDC.64 UR4, c[0x0][0x118] ;  /* 0x0000460000047ab9 */ /* 0x000fe40000000a00 */
[----:B------:R1:W2:Y:S04]  /*203b0*/  LD.E R3, [R4.64+0x168] ;  /* 0x0001680404037980 */ /* 0x0002a8000c101900 */
[----:B-1----:R-:W3:Y:S01]  /*203c0*/  LD.E R4, [R4.64+0x16c] ;  /* 0x00016c0404047980 */ /* 0x002ee2000c101900 */
[----:B--2---:R-:W-:-:S05]  /*203d0*/  IMAD.HI.U32 R2, R2, R3, RZ ;  /* 0x0000000302027227 */ /* 0x004fca00078e00ff */
[----:B---3--:R-:W-:Y:S02]  /*203e0*/  SHF.R.U32.HI R2, RZ, R4, R2 ;  /* 0x00000004ff027219 */ /* 0x008fe40000011602 */
.L_x_2515:
[----:B------:R-:W-:Y:S05]  /*203f0*/  BSYNC B0 ;  /* 0x0000000000007941 */ /* 0x000fea0003800000 */
.L_x_2514:
        /* <DEDUP_REMOVED lines=17> */
.L_x_2564:
[----:B------:R-:W-:Y:S05]  /*20510*/  BRA.DIV ~URZ, `(.L_x_2517) ;  /* 0x000077927f007947 */ /* 0x000fea000b800000 */
[----:B------:R3:W4:Y:S04]  /*20520*/  SHFL.IDX PT, R4, R42, RZ, 0x1c1f ;  /* 0x001c1fff2a047589 */ /* 0x00072800000e0000 */
[----:B------:R3:W1:Y:S04]  /*20530*/  SHFL.IDX PT, R6, R36, RZ, 0x1c1f ;  /* 0x001c1fff24067589 */ /* 0x00066800000e0000 */
[----:B------:R3:W2:Y:S02]  /*20540*/  SHFL.IDX PT, R2, R43, RZ, 0x1c1f ;  /* 0x001c1fff2b027589 */ /* 0x0006a400000e0000 */
.L_x_2565:
        /* <DEDUP_REMOVED lines=16> */
[----:B-1----:R-:W-:-:S02]  /*20650*/  MOV R3, R6 ;  /* 0x0000000600037202 */ /* 0x002fc40000000f00 */
[----:B------:R-:W-:Y:S05]  /*20660*/  @P0 BRA `(.L_x_2519) ;  /* 0x000003f000000947 */ /* 0x000fea0003800000 */
[C---:B------:R-:W-:Y:S01]  /*20670*/  IADD3 R13, R0.reuse, 0x10, RZ ;  /* 0x00000010000d7810 */ /* 0x040fe20007ffe0ff */
[----:B------:R-:W-:Y:S01]  /*20680*/  CS2R R16, SRZ ;  /* 0x0000000000107805 */ /* 0x000fe2000001ff00 */
[-C--:B------:R-:W-:Y:S01]  /*20690*/  ISETP.GE.AND P0, PT, R0, R29.reuse, PT ;  /* 0x0000001d0000720c */ /* 0x080fe20003f06270 */
[----:B------:R-:W-:Y:S01]  /*206a0*/  ULDC.64 UR4, c[0x0][0x118] ;  /* 0x0000460000047ab9 */ /* 0x000fe20000000a00 */
[----:B------:R-:W-:Y:S01]  /*206b0*/  ISETP.GE.AND P2, PT, R13, R29, PT ;  /* 0x0000001d0d00720c */ /* 0x000fe20003f46270 */
[----:B------:R-:W-:-:S10]  /*206c0*/  CS2R R14, SRZ ;  /* 0x00000000000e7805 */ /* 0x000fd4000001ff00 */
[C---:B--2---:R-:W-:Y:S02]  /*206d0*/  @!P0 IMAD.WIDE R6, R0.reuse, 0x2, R2 ;  /* 0x0000000200068825 */ /* 0x044fe400078e0202 */
[----:B------:R-:W-:Y:S02]  /*206e0*/  @!P2 SHF.R.S32.HI R12, RZ, 0x1f, R13 ;  /* 0x0000001fff0ca819 */ /* 0x000fe4000001140d */
[----:B----4-:R-:W-:Y:S01]  /*206f0*/  @!P0 IMAD.WIDE R8, R0, 0x2, R4 ;  /* 0x0000000200088825 */ /* 0x010fe200078e0204 */
[----:B------:R1:W5:Y:S01]  /*20700*/  @!P0 LD.E.64 R16, [R6.64] ;  /* 0x0000000406108980 */ /* 0x000362000c101b00 */
[----:B------:R-:W-:Y:S02]  /*20710*/  @!P2 LEA.HI R12, R12, R13, RZ, 0x2 ;  /* 0x0000000d0c0ca211 */ /* 0x000fe400078f10ff */
[----:B------:R-:W-:Y:S01]  /*20720*/  IADD3 R13, R0, 0x20, RZ ;  /* 0x00000020000d7810 */ /* 0x000fe20007ffe0ff */
[----:B------:R2:W5:Y:S03]  /*20730*/  @!P0 LD.E.64 R14, [R8.64] ;  /* 0x00000004080e8980 */ /* 0x000566000c101b00 */
[----:B------:R-:W-:Y:S01]  /*20740*/  ISETP.GE.AND P1, PT, R13, R29, PT ;  /* 0x0000001d0d00720c */ /* 0x000fe20003f26270 */
[----:B------:R-:W-:Y:S01]  /*20750*/  CS2R R20, SRZ ;  /* 0x0000000000147805 */ /* 0x000fe2000001ff00 */
[----:B-1----:R-:W-:-:S02]  /*20760*/  @!P2 LOP3.LUT R6, R12, 0xfffffffc, RZ, 0xc0, !PT ;  /* 0xfffffffc0c06a812 */ /* 0x002fc400078ec0ff */
[----:B------:R-:W-:-:S03]  /*20770*/  IADD3 R12, R0, 0x30, RZ ;  /* 0x00000030000c7810 */ /* 0x000fc60007ffe0ff */
[----:B--2---:R-:W-:Y:S01]  /*20780*/  @!P2 IMAD.WIDE R8, R6, 0x2, R4 ;  /* 0x000000020608a825 */ /* 0x004fe200078e0204 */
[----:B------:R-:W-:-:S03]  /*20790*/  ISETP.GE.AND P0, PT, R12, R29, PT ;  /* 0x0000001d0c00720c */ /* 0x000fc60003f06270 */
[----:B------:R-:W-:-:S05]  /*207a0*/  @!P2 IMAD.WIDE R6, R6, 0x2, R2 ;  /* 0x000000020606a825 */ /* 0x000fca00078e0202 */
[----:B------:R1:W5:Y:S01]  /*207b0*/  @!P2 LD.E.64 R20, [R6.64] ;  /* 0x000000040614a980 */ /* 0x000362000c101b00 */
[----:B------:R-:W-:Y:S01]  /*207c0*/  CS2R R18, SRZ ;  /* 0x0000000000127805 */ /* 0x000fe2000001ff00 */
[----:B------:R-:W-:Y:S01]  /*207d0*/  CS2R R24, SRZ ;  /* 0x0000000000187805 */ /* 0x000fe2000001ff00 */
[----:B------:R-:W-:-:S04]  /*207e0*/  CS2R R22, SRZ ;  /* 0x0000000000167805 */ /* 0x000fc8000001ff00 */
[----:B------:R2:W5:Y:S01]  /*207f0*/  @!P2 LD.E.64 R18, [R8.64] ;  /* 0x000000040812a980 */ /* 0x000562000c101b00 */
[----:B-1----:R-:W-:Y:S02]  /*20800*/  @!P1 SHF.R.S32.HI R7, RZ, 0x1f, R13 ;  /* 0x0000001fff079819 */ /* 0x002fe4000001140d */
[----:B------:R-:W-:Y:S02]  /*20810*/  @!P0 SHF.R.S32.HI R6, RZ, 0x1f, R12 ;  /* 0x0000001fff068819 */ /* 0x000fe4000001140c */
[----:B------:R-:W-:Y:S02]  /*20820*/  @!P1 LEA.HI R7, R7, R13, RZ, 0x2 ;  /* 0x0000000d07079211 */ /* 0x000fe400078f10ff */
[----:B------:R-:W-:Y:S02]  /*20830*/  @!P0 LEA.HI R6, R6, R12, RZ, 0x2 ;  /* 0x0000000c06068211 */ /* 0x000fe400078f10ff */
[----:B------:R-:W-:Y:S02]  /*20840*/  @!P1 LOP3.LUT R7, R7, 0xfffffffc, RZ, 0xc0, !PT ;  /* 0xfffffffc07079812 */ /* 0x000fe400078ec0ff */
[----:B------:R-:W-:-:S03]  /*20850*/  @!P0 LOP3.LUT R6, R6, 0xfffffffc, RZ, 0xc0, !PT ;  /* 0xfffffffc06068812 */ /* 0x000fc600078ec0ff */
[----:B--2---:R-:W-:Y:S01]  /*20860*/  @!P1 IMAD.WIDE R8, R7, 0x2, R4 ;  /* 0x0000000207089825 */ /* 0x004fe200078e0204 */
[----:B------:R-:W-:-:S03]  /*20870*/  CS2R R30, SRZ ;  /* 0x00000000001e7805 */ /* 0x000fc6000001ff00 */
[----:B------:R-:W-:Y:S01]  /*20880*/  @!P1 IMAD.WIDE R12, R7, 0x2, R2 ;  /* 0x00000002070c9825 */ /* 0x000fe200078e0202 */
[----:B------:R1:W5:Y:S01]  /*20890*/  @!P1 LD.E.64 R24, [R8.64] ;  /* 0x0000000408189980 */ /* 0x000362000c101b00 */
[----:B------:R-:W-:-:S03]  /*208a0*/  CS2R R32, SRZ ;  /* 0x0000000000207805 */ /* 0x000fc6000001ff00 */
[----:B------:R2:W5:Y:S01]  /*208b0*/  @!P1 LD.E.64 R22, [R12.64] ;  /* 0x000000040c169980 */ /* 0x000562000c101b00 */
[----:B-1----:R-:W-:-:S04]  /*208c0*/  @!P0 IMAD.WIDE R8, R6, 0x2, R4 ;  /* 0x0000000206088825 */ /* 0x002fc800078e0204 */
[----:B------:R-:W-:Y:S01]  /*208d0*/  @!P0 IMAD.WIDE R6, R6, 0x2, R2 ;  /* 0x0000000206068825 */ /* 0x000fe200078e0202 */
[C---:B--2---:R-:W-:Y:S01]  /*208e0*/  IADD3 R12, R0.reuse, 0x40, RZ ;  /* 0x00000040000c7810 */ /* 0x044fe20007ffe0ff */
[----:B------:R1:W5:Y:S01]  /*208f0*/  @!P0 LD.E.64 R30, [R8.64] ;  /* 0x00000004081e8980 */ /* 0x000362000c101b00 */
[----:B------:R-:W-:Y:S02]  /*20900*/  IADD3 R13, R0, 0x50, RZ ;  /* 0x00000050000d7810 */ /* 0x000fe40007ffe0ff */
[-C--:B------:R-:W-:Y:S01]  /*20910*/  ISETP.GE.AND P1, PT, R12, R29.reuse, PT ;  /* 0x0000001d0c00720c */ /* 0x080fe20003f26270 */
[----:B------:R2:W5:Y:S01]  /*20920*/  @!P0 LD.E.64 R32, [R6.64] ;  /* 0x0000000406208980 */ /* 0x000562000c101b00 */
[----:B------:R-:W-:Y:S01]  /*20930*/  ISETP.GE.AND P0, PT, R13, R29, PT ;  /* 0x0000001d0d00720c */ /* 0x000fe20003f06270 */
[----:B------:R-:W-:Y:S01]  /*20940*/  CS2R R38, SRZ ;  /* 0x0000000000267805 */ /* 0x000fe2000001ff00 */
[----:B------:R-:W-:Y:S01]  /*20950*/  CS2R R44, SRZ ;  /* 0x00000000002c7805 */ /* 0x000fe2000001ff00 */
[----:B------:R-:W-:Y:S01]  /*20960*/  CS2R R40, SRZ ;  /* 0x0000000000287805 */ /* 0x000fe2000001ff00 */
[----:B------:R-:W-:-:S07]  /*20970*/  CS2R R46, SRZ ;  /* 0x00000000002e7805 */ /* 0x000fce000001ff00 */
[----:B--2---:R-:W-:Y:S02]  /*20980*/  @!P1 SHF.R.S32.HI R7, RZ, 0x1f, R12 ;  /* 0x0000001fff079819 */ /* 0x004fe4000001140c */
[----:B------:R-:W-:Y:S02]  /*20990*/  @!P0 SHF.R.S32.HI R6, RZ, 0x1f, R13 ;  /* 0x0000001fff068819 */ /* 0x000fe4000001140d */
[----:B------:R-:W-:Y:S02]  /*209a0*/  @!P1 LEA.HI R7, R7, R12, RZ, 0x2 ;  /* 0x0000000c07079211 */ /* 0x000fe400078f10ff */
[----:B------:R-:W-:Y:S02]  /*209b0*/  @!P0 LEA.HI R6, R6, R13, RZ, 0x2 ;  /* 0x0000000d06068211 */ /* 0x000fe400078f10ff */
[----:B------:R-:W-:Y:S02]  /*209c0*/  @!P1 LOP3.LUT R7, R7, 0xfffffffc, RZ, 0xc0, !PT ;  /* 0xfffffffc07079812 */ /* 0x000fe400078ec0ff */
[----:B------:R-:W-:-:S03]  /*209d0*/  @!P0 LOP3.LUT R6, R6, 0xfffffffc, RZ, 0xc0, !PT ;  /* 0xfffffffc06068812 */ /* 0x000fc600078ec0ff */
[----:B------:R-:W-:-:S04]  /*209e0*/  @!P1 IMAD.WIDE R12, R7, 0x2, R4 ;  /* 0x00000002070c9825 */ /* 0x000fc800078e0204 */
[C---:B-1----:R-:W-:Y:S01]  /*209f0*/  @!P0 IMAD.WIDE R8, R6.reuse, 0x2, R4 ;  /* 0x0000000206088825 */ /* 0x042fe200078e0204 */
[----:B------:R1:W5:Y:S03]  /*20a00*/  @!P1 LD.E.64 R38, [R12.64] ;  /* 0x000000040c269980 */ /* 0x000366000c101b00 */
[--C-:B------:R-:W-:Y:S01]  /*20a10*/  @!P1 IMAD.WIDE R4, R7, 0x2, R2.reuse ;  /* 0x0000000207049825 */ /* 0x100fe200078e0202 */
[----:B------:R1:W5:Y:S03]  /*20a20*/  @!P0 LD.E.64 R44, [R8.64] ;  /* 0x00000004082c8980 */ /* 0x000366000c101b00 */
[----:B------:R-:W-:Y:S01]  /*20a30*/  @!P0 IMAD.WIDE R2, R6, 0x2, R2 ;  /* 0x0000000206028825 */ /* 0x000fe200078e0202 */
[----:B------:R1:W5:Y:S04]  /*20a40*/  @!P1 LD.E.64 R40, [R4.64] ;  /* 0x0000000404289980 */ /* 0x000368000c101b00 */
[----:B------:R1:W5:Y:S02]  /*20a50*/  @!P0 LD.E.64 R46, [R2.64] ;  /* 0x00000004022e8980 */ /* 0x000364000c101b00 */
.L_x_2519:
[----:B------:R-:W-:Y:S05]  /*20a60*/  BSYNC B0 ;  /* 0x0000000000007941 */ /* 0x000fea0003800000 */
.L_x_2518:
[----:B-12--5:R-:W-:Y:S01]  /*20a70*/  IMAD.MOV.U32 R5, RZ, RZ, R44 ;  /* 0x000000ffff057224 */ /* 0x026fe200078e002c */
[----:B------:R-:W-:Y:S01]  /*20a80*/  MOV R2, R39 ;  /* 0x0000002700027202 */ /* 0x000fe20000000f00 */
[----:B----4-:R-:W-:-:S02]  /*20a90*/  IMAD.MOV.U32 R4, RZ, RZ, R45 ;  /* 0x000000ffff047224 */ /* 0x010fc400078e002d */
        /* <DEDUP_REMOVED lines=32> */
[----:B------:R-:W-:Y:S01]  /*20ca0*/  PRMT R74, R2, 0x5410, R3 ;  /* 0x00005410024a7816 */ /* 0x000fe20000000003 */
[----:B------:R-:W-:Y:S05]  /*20cb0*/  BRA.DIV ~URZ, `(.L_x_2520) ;  /* 0x000071527f007947 */ /* 0x000fea000b800000 */
[----:B------:R1:W2:Y:S04]  /*20cc0*/  SHFL.IDX PT, R5, R37, 0x1, 0x1c1f ;  /* 0x003c1f0025057f89 */ /* 0x0002a800000e0000 */
[----:B------:R1:W4:Y:S04]  /*20cd0*/  SHFL.IDX PT, R4, R42, 0x1, 0x1c1f ;  /* 0x003c1f002a047f89 */ /* 0x00032800000e0000 */
[----:B------:R1:W3:Y:S04]  /*20ce0*/  SHFL.IDX PT, R6, R36, 0x1, 0x1c1f ;  /* 0x003c1f0024067f89 */ /* 0x0002e800000e0000 */
[----:B------:R1:W1:Y:S02]  /*20cf0*/  SHFL.IDX PT, R2, R43, 0x1, 0x1c1f ;  /* 0x003c1f002b027f89 */ /* 0x00026400000e0000 */
.L_x_2566:
        /* <DEDUP_REMOVED lines=18> */
[-C--:B------:R-:W-:Y:S01]  /*20e20*/  ISETP.GE.AND P0, PT, R0, R29.reuse, PT ;  /* 0x0000001d0000720c */ /* 0x080fe20003f06270 */
[----:B------:R-:W-:Y:S01]  /*20e30*/  ULDC.64 UR4, c[0x0][0x118] ;  /* 0x0000460000047ab9 */ /* 0x000fe20000000a00 */
[----:B------:R-:W-:Y:S01]  /*20e40*/  ISETP.GE.AND P2, PT, R13, R29, PT ;  /* 0x0000001d0d00720c */ /* 0x000fe20003f46270 */
[----:B------:R-:W-:-:S10]  /*20e50*/  CS2R R36, SRZ ;  /* 0x0000000000247805 */ /* 0x000fd4000001ff00 */
[C---:B------:R-:W-:Y:S02]  /*20e60*/  @!P0 IMAD.WIDE R6, R0.reuse, 0x2, R2 ;  /* 0x0000000200068825 */ /* 0x040fe400078e0202 */
[----:B------:R-:W-:Y:S02]  /*20e70*/  @!P2 SHF.R.S32.HI R12, RZ, 0x1f, R13 ;  /* 0x0000001fff0ca819 */ /* 0x000fe4000001140d */
[----:B--2-4-:R-:W-:Y:S01]  /*20e80*/  @!P0 IMAD.WIDE R8, R0, 0x2, R4 ;  /* 0x0000000200088825 */ /* 0x014fe200078e0204 */
        /* <DEDUP_REMOVED lines=54> */
.L_x_2522:
[----:B------:R-:W-:Y:S05]  /*211f0*/  BSYNC B0 ;  /* 0x0000000000007941 */ /* 0x000fea0003800000 */
.L_x_2521:
[----:B-1----:R-:W3:Y:S01]  /*21200*/  LDL.64 R2, [R27+0x20] ;  /* 0x000020001b027983 */ /* 0x002ee20000100a00 */
[----:B------:R-:W-:-:S04]  /*21210*/  DEPBAR.LE SB0, 0x3 ;  /* 0x000080c00000791a */ /* 0x000fc80000000000 */
[----:B--2-4-:R-:W2:Y:S01]  /*21220*/  LDL.64 R4, [R27+0x28] ;  /* 0x000028001b047983 */ /* 0x014ea20000100a00 */
[----:B------:R-:W-:Y:S01]  /*21230*/  WARPSYNC 0xffffffff ;  /* 0xffffffff00007948 */ /* 0x000fe20003800000 */
[----:B------:R-:W-:Y:S02]  /*21240*/  ULDC.64 UR4, c[0x0][0x118] ;  /* 0x0000460000047ab9 */ /* 0x000fe40000000a00 */
[----:B------:R-:W-:Y:S06]  /*21250*/  BAR.SYNC.DEFER_BLOCKING 0x0 ;  /* 0x0000000000007b1d */ /* 0x000fec0000010000 */
[----:B---3--:R1:W3:Y:S04]  /*21260*/  LD.E R8, [R2.64] ;  /* 0x0000000402087980 */ /* 0x0082e8000c101900 */
[----:B--2---:R2:W4:Y:S01]  /*21270*/  LD.E.64 R26, [R4.64] ;  /* 0x00000004041a7980 */ /* 0x004522000c101b00 */
[----:B------:R-:W-:Y:S01]  /*21280*/  LEA.HI R49, R105, R49, RZ, 0x5 ;  /* 0x0000003169317211 */ /* 0x000fe200078f28ff */
[----:B------:R-:W-:Y:S01]  /*21290*/  IMAD.MOV.U32 R62, RZ, RZ, 0x20 ;  /* 0x00000020ff3e7424 */ /* 0x000fe200078e00ff */
[----:B------:R-:W-:Y:S01]  /*212a0*/  BSSY B1, `(.L_x_2523) ;  /* 0x000017f000017945 */ /* 0x000fe20003800000 */
[----:B-1---5:R-:W-:-:S02]  /*212b0*/  IMAD.MOV.U32 R3, RZ, RZ, R73 ;  /* 0x000000ffff037224 */ /* 0x022fc400078e0049 */
[----:B------:R-:W-:Y:S02]  /*212c0*/  IMAD.MOV.U32 R2, RZ, RZ, R64 ;  /* 0x000000ffff027224 */ /* 0x000fe400078e0040 */
[----:B--2---:R-:W-:-:S03]  /*212d0*/  IMAD.MOV.U32 R4, RZ, RZ, R72 ;  /* 0x000000ffff047224 */ /* 0x004fc600078e0048 */
[----:B------:R-:W-:Y:S01]  /*212e0*/  PRMT R95, R95, 0x5410, R2 ;  /* 0x000054105f5f7816 */ /* 0x000fe20000000002 */
[----:B------:R-:W-:Y:S01]  /*212f0*/  IMAD.MOV.U32 R2, RZ, RZ, R56 ;  /* 0x000000ffff027224 */ /* 0x000fe200078e0038 */
[----:B------:R-:W-:Y:S01]  /*21300*/  PRMT R97, R3, 0x5410, R4 ;  /* 0x0000541003617816 */ /* 0x000fe20000000004 */
[----:B------:R-:W-:Y:S02]  /*21310*/  IMAD.MOV.U32 R4, RZ, RZ, R58 ;  /* 0x000000ffff047224 */ /* 0x000fe400078e003a */
[----:B------:R-:W-:Y:S01]  /*21320*/  IMAD.MOV.U32 R3, RZ, RZ, R59 ;  /* 0x000000ffff037224 */ /* 0x000fe200078e003b */
[----:B------:R-:W-:Y:S01]  /*21330*/  PRMT R91, R91, 0x5410, R2 ;  /* 0x000054105b5b7816 */ /* 0x000fe20000000002 */
[----:B------:R-:W-:Y:S02]  /*21340*/  IMAD.MOV.U32 R5, RZ, RZ, R65 ;  /* 0x000000ffff057224 */ /* 0x000fe400078e0041 */
[----:B------:R-:W-:Y:S01]  /*21350*/  IMAD.MOV.U32 R2, RZ, RZ, R51 ;  /* 0x000000ffff027224 */ /* 0x000fe200078e0033 */
[----:B------:R-:W-:Y:S01]  /*21360*/  PRMT R93, R3, 0x5410, R4 ;  /* 0x00005410035d7816 */ /* 0x000fe20000000004 */
[----:B------:R-:W-:Y:S01]  /*21370*/  IMAD.MOV.U32 R3, RZ, RZ, R50 ;  /* 0x000000ffff037224 */ /* 0x000fe200078e0032 */
[----:B------:R-:W-:Y:S01]  /*21380*/  PRMT R95, R5, 0x7610, R95 ;  /* 0x00007610055f7816 */ /* 0x000fe2000000005f */
[----:B------:R-:W-:Y:S01]  /*21390*/  IMAD.MOV.U32 R4, RZ, RZ, R57 ;  /* 0x000000ffff047224 */ /* 0x000fe200078e0039 */
[----:B------:R-:W-:-:S02]  /*213a0*/  SHF.R.S32.HI R5, RZ, 0x1f, R69 ;  /* 0x0000001fff057819 */ /* 0x000fc40000011445 */
        /* <DEDUP_REMOVED lines=14> */
[----:B------:R-:W-:Y:S01]  /*21490*/  IMAD.SHL.U32 R6, R3, 0x40, RZ ;  /* 0x0000004003067824 */ /* 0x000fe200078e00ff */
        /* <DEDUP_REMOVED lines=15> */
[----:B------:R-:W-:Y:S01]  /*21590*/  IMAD.MOV.U32 R2, RZ, RZ, R52 ;  /* 0x000000ffff027224 */ /* 0x000fe200078e0034 */
[----:B------:R-:W-:Y:S01]  /*215a0*/  SEL R62, R62, 0xffffffe0, !P1 ;  /* 0xffffffe03e3e7807 */ /* 0x000fe20004800000 */
[----:B------:R-:W-:-:S03]  /*215b0*/  IMAD.SHL.U32 R7, R49, 0x10, RZ ;  /* 0x0000001031077824 */ /* 0x000fc600078e00ff */
[----:B------:R-:W-:Y:S01]  /*215c0*/  PRMT R86, R86, 0x5410, R2 ;  /* 0x0000541056567816 */ /* 0x000fe20000000002 */
[----:B------:R-:W-:Y:S01]  /*215d0*/  IMAD.MOV.U32 R2, RZ, RZ, R43 ;  /* 0x000000ffff027224 */ /* 0x000fe200078e002b */
[----:B------:R-:W-:Y:S02]  /*215e0*/  LOP3.LUT R63, R6, 0xfffffe00, R7, 0xf8, !PT ;  /* 0xfffffe00063f7812 */ /* 0x000fe400078ef807 */
[----:B------:R-:W-:Y:S02]  /*215f0*/  PRMT R86, R4, 0x7610, R86 ;  /* 0x0000761004567816 */ /* 0x000fe40000000056 */
[----:B------:R-:W-:Y:S01]  /*21600*/  PRMT R82, R2, 0x5410, R3 ;  /* 0x0000541002527816 */ /* 0x000fe20000000003 */
        /* <DEDUP_REMOVED lines=8> */
[----:B------:R-:W-:Y:S02]  /*21690*/  ULDC.64 UR4, c[0x0][0x118] ;  /* 0x0000460000047ab9 */ /* 0x000fe40000000a00 */
[----:B------:R-:W2:Y:S01]  /*216a0*/  LD.E.128 R4, [R34.64] ;  /* 0x0000000422047980 */ /* 0x000ea2000c101d00 */
[----:B------:R-:W-:Y:S02]  /*216b0*/  SHF.R.U32.HI R3, RZ, 0x10, R15 ;  /* 0x00000010ff037819 */ /* 0x000fe4000001160f */
[----:B------:R-:W-:Y:S02]  /*216c0*/  SHF.R.U32.HI R2, RZ, 0x10, R17 ;  /* 0x00000010ff027819 */ /* 0x000fe40000011611 */
[----:B------:R-:W-:Y:S02]  /*216d0*/  PRMT R3, R75, 0x5410, R3 ;  /* 0x000054104b037816 */ /* 0x000fe40000000003 */
[----:B------:R-:W-:Y:S02]  /*216e0*/  PRMT R2, R74, 0x5410, R2 ;  /* 0x000054104a027816 */ /* 0x000fe40000000002 */
[----:B------:R-:W-:-:S02]  /*216f0*/  SHF.R.U64 R9, R16, 0x10, R17 ;  /* 0x0000001010097819 */ /* 0x000fc40000001211 */
[C---:B------:R-:W-:Y:S01]  /*21700*/  SHF.L.U32 R28, R3.reuse, 0x10, RZ ;  /* 0x00000010031c7819 */ /* 0x040fe200000006ff */
[C---:B------:R-:W-:Y:S01]  /*21710*/  IMAD.U32 R17, R2.reuse, 0x10000, RZ ;  /* 0x0001000002117824 */ /* 0x040fe200078e00ff */
[----:B------:R-:W-:Y:S02]  /*21720*/  LOP3.LUT R49, R2, 0xffff0000, RZ, 0xc0, !PT ;  /* 0xffff000002317812 */ /* 0x000fe400078ec0ff */
[----:B------:R-:W-:Y:S02]  /*21730*/  SHF.R.U64 R12, R14, 0x10, R15 ;  /* 0x000000100e0c7819 */ /* 0x000fe4000000120f */
[----:B------:R-:W-:Y:S02]  /*21740*/  LOP3.LUT R48, R3, 0xffff0000, RZ, 0xc0, !PT ;  /* 0xffff000003307812 */ /* 0x000fe400078ec0ff */
[----:B------:R-:W-:Y:S02]  /*21750*/  PRMT R9, R74, 0x5432, R9 ;  /* 0x000054324a097816 */ /* 0x000fe40000000009 */
[----:B------:R-:W-:-:S02]  /*21760*/  PRMT R12, R75, 0x5432, R12 ;  /* 0x000054324b0c7816 */ /* 0x000fc4000000000c */
[C---:B--2---:R-:W-:Y:S01]  /*21770*/  LOP3.LUT R8, R6.reuse, 0xffff0000, RZ, 0xc0, !PT ;  /* 0xffff000006087812 */ /* 0x044fe200078ec0ff */
[C---:B------:R-:W-:Y:S01]  /*21780*/  IMAD.U32 R13, R7.reuse, 0x10000, RZ ;  /* 0x00010000070d7824 */ /* 0x040fe200078e00ff */
[----:B------:R-:W-:Y:S01]  /*21790*/  LOP3.LUT R7, R7, 0xffff0000, RZ, 0xc0, !PT ;  /* 0xffff000007077812 */ /* 0x000fe200078ec0ff */
[----:B------:R-:W-:Y:S01]  /*217a0*/  IMAD.U32 R14, R6, 0x10000, RZ ;  /* 0x00010000060e7824 */ /* 0x000fe200078e00ff */
[C---:B------:R-:W-:Y:S01]  /*217b0*/  LOP3.LUT R3, R4.reuse, 0xffff0000, RZ, 0xc0, !PT ;  /* 0xffff000004037812 */ /* 0x040fe200078ec0ff */
[----:B------:R-:W-:Y:S01]  /*217c0*/  IMAD.U32 R6, R4, 0x10000, RZ ;  /* 0x0001000004067824 */ /* 0x000fe200078e00ff */
[C---:B------:R-:W-:Y:S01]  /*217d0*/  SHF.L.U32 R2, R5.reuse, 0x10, RZ ;  /* 0x0000001005027819 */ /* 0x040fe200000006ff */
[C---:B------:R-:W-:Y:S01]  /*217e0*/  FMUL.FTZ R16, R8.reuse, R17 ;  /* 0x0000001108107220 */ /* 0x040fe20000410000 */
[----:B------:R-:W-:Y:S01]  /*217f0*/  LOP3.LUT R4, R5, 0xffff0000, RZ, 0xc0, !PT ;  /* 0xffff000005047812 */ /* 0x000fe200078ec0ff */
[----:B------:R-:W-:Y:S02]  /*21800*/  FMUL.FTZ R15, R8, R28 ;  /* 0x0000001c080f7220 */ /* 0x000fe40000410000 */
[----:B------:R-:W-:-:S02]  /*21810*/  FMUL.FTZ R5, R7, R49 ;  /* 0x0000003107057220 */ /* 0x000fc40000410000 */
[C---:B------:R-:W-:Y:S02]  /*21820*/  FFMA.FTZ R16, R14.reuse, R28, -R16 ;  /* 0x0000001c0e107223 */ /* 0x040fe40000010810 */
[----:B------:R-:W-:Y:S01]  /*21830*/  FFMA.FTZ R15, R14, R17, R15 ;  /* 0x000000110e0f7223 */ /* 0x000fe2000001000f */
[C---:B------:R-:W-:Y:S01]  /*21840*/  SHF.L.U32 R17, R12.reuse, 0x10, RZ ;  /* 0x000000100c117819 */ /* 0x040fe200000006ff */
[-C--:B------:R-:W-:Y:S01]  /*21850*/  FMUL.FTZ R7, R7, R48.reuse ;  /* 0x0000003007077220 */ /* 0x080fe20000410000 */
[----:B------:R-:W-:Y:S01]  /*21860*/  LOP3.LUT R12, R12, 0xffff0000, RZ, 0xc0, !PT ;  /* 0xffff00000c0c7812 */ /* 0x000fe200078ec0ff */
[----:B------:R-:W-:Y:S01]  /*21870*/  FFMA.FTZ R14, R13, R48, -R5 ;  /* 0x000000300d0e7223 */ /* 0x000fe20000010805 */
[C---:B------:R-:W-:Y:S01]  /*21880*/  LOP3.LUT R48, R9.reuse, 0xffff0000, RZ, 0xc0, !PT ;  /* 0xffff000009307812 */ /* 0x040fe200078ec0ff */
[----:B------:R-:W-:Y:S02]  /*21890*/  IMAD.U32 R28, R9, 0x10000, RZ ;  /* 0x00010000091c7824 */ /* 0x000fe400078e00ff */
[----:B------:R-:W-:-:S02]  /*218a0*/  FMUL.FTZ R5, R4, R12 ;  /* 0x0000000c04057220 */ /* 0x000fc40000410000 */
[C---:B------:R-:W-:Y:S02]  /*218b0*/  FMUL.FTZ R8, R3.reuse, R28 ;  /* 0x0000001c03087220 */ /* 0x040fe40000410000 */
[----:B------:R-:W-:Y:S02]  /*218c0*/  FMUL.FTZ R3, R3, R17 ;  /* 0x0000001103037220 */ /* 0x000fe40000410000 */
[----:B------:R-:W-:Y:S02]  /*218d0*/  FMUL.FTZ R9, R4, R48 ;  /* 0x0000003004097220 */ /* 0x000fe40000410000 */
[C---:B------:R-:W-:Y:S02]  /*218e0*/  FFMA.FTZ R4, R6.reuse, R28, R3 ;  /* 0x0000001c06047223 */ /* 0x040fe40000010003 */
[----:B------:R-:W-:Y:S02]  /*218f0*/  FFMA.FTZ R7, R13, R49, R7 ;  /* 0x000000310d077223 */ /* 0x000fe40000010007 */
[----:B------:R-:W-:Y:S01]  /*21900*/  FFMA.FTZ R8, R6, R17, -R8 ;  /* 0x0000001106087223 */ /* 0x000fe20000010808 */
[----:B------:R-:W-:Y:S01]  /*21910*/  F2FP.BF16.PACK_AB R6, R15, R16 ;  /* 0x000000100f06723e */ /* 0x000fe200000010ff */
[C---:B------:R-:W-:Y:S01]  /*21920*/  FFMA.FTZ R3, R2.reuse, R12, -R9 ;  /* 0x0000000c02037223 */ /* 0x040fe20000010809 */
[----:B------:R-:W-:Y:S01]  /*21930*/  F2FP.BF16.PACK_AB R7, R7, R14 ;  /* 0x0000000e0707723e */ /* 0x000fe200000010ff */
[----:B------:R-:W-:Y:S01]  /*21940*/  FFMA.FTZ R5, R2, R48, R5 ;  /* 0x0000003002057223 */ /* 0x000fe20000010005 */
[----:B------:R-:W-:-:S04]  /*21950*/  F2FP.BF16.PACK_AB R4, R4, R8 ;  /* 0x000000080404723e */ /* 0x000fc800000010ff */
[----:B------:R-:W-:-:S05]  /*21960*/  F2FP.BF16.PACK_AB R5, R5, R3 ;  /* 0x000000030505723e */ /* 0x000fca00000010ff */
[----:B------:R1:W-:Y:S02]  /*21970*/  ST.E.128 [R34.64], R4 ;  /* 0x0000000422007985 */ /* 0x0003e4000c101d04 */
.L_x_2526:
[----:B------:R-:W-:Y:S05]  /*21980*/  BSYNC B0 ;  /* 0x0000000000007941 */ /* 0x000fea0003800000 */
.L_x_2525:
[----:B------:R-:W-:Y:S01]  /*21990*/  IADD3 R2, R0, 0x10, RZ ;  /* 0x0000001000027810 */ /* 0x000fe20007ffe0ff */
[----:B------:R-:W-:Y:S03]  /*219a0*/  BSSY B0, `(.L_x_2527) ;  /* 0x0000036000007945 */ /* 0x000fe60003800000 */
[----:B------:R-:W-:-:S13]  /*219b0*/  ISETP.GE.AND P0, PT, R2, R29, PT ;  /* 0x0000001d0200720c */ /* 0x000fda0003f06270 */
[----:B------:R-:W-:Y:S05]  /*219c0*/  @P0 BRA `(.L_x_2528) ;  /* 0x0000033000000947 */ /* 0x000fea0003800000 */
[----:B------:R-:W-:Y:S01]  /*219d0*/  IADD3 R3, P0, R62, R63, RZ ;  /* 0x0000003f3e037210 */ /* 0x000fe20007f1e0ff */
[----:B------:R-:W-:-:S03]  /*219e0*/  ULDC.64 UR4, c[0x0][0x118] ;  /* 0x0000460000047ab9 */ /* 0x000fc60000000a00 */
[----:B-1----:R-:W-:Y:S02]  /*219f0*/  LEA.HI.X.SX32 R4, R62, RZ, 0x1, P0 ;  /* 0x000000ff3e047211 */ /* 0x002fe400000f0eff */
[----:B------:R-:W-:-:S04]  /*21a00*/  LEA R2, P0, R3, R26, 0x1 ;  /* 0x0000001a03027211 */ /* 0x000fc800078008ff */
[----:B------:R-:W-:-:S05]  /*21a10*/  LEA.HI.X R3, R3, R27, R4, 0x1, P0 ;  /* 0x0000001b03037211 */ /* 0x000fca00000f0c04 */
[----:B------:R-:W2:Y:S01]  /*21a20*/  LD.E.128 R4, [R2.64] ;  /* 0x0000000402047980 */ /* 0x000ea2000c101d00 */
        /* <DEDUP_REMOVED lines=17> */
[----:B------:R-:W-:-:S02]  /*21b40*/  FMUL.FTZ R18, R13, R19 ;  /* 0x000000130d127220 */ /* 0x000fc40000410000 */
[-C--:B------:R-:W-:Y:S02]  /*21b50*/  FMUL.FTZ R13, R13, R20.reuse ;  /* 0x000000140d0d7220 */ /* 0x080fe40000410000 */
[----:B------:R-:W-:Y:S02]  /*21b60*/  FFMA.FTZ R18, R17, R20, -R18 ;  /* 0x0000001411127223 */ /* 0x000fe40000010812 */
[----:B------:R-:W-:Y:S01]  /*21b70*/  IMAD.U32 R8, R4, 0x10000, RZ ;  /* 0x0001000004087824 */ /* 0x000fe200078e00ff */
[----:B------:R-:W-:Y:S01]  /*21b80*/  LOP3.LUT R4, R5, 0xffff0000, RZ, 0xc0, !PT ;  /* 0xffff000005047812 */ /* 0x000fe200078ec0ff */
[----:B------:R-:W-:Y:S02]  /*21b90*/  FMUL.FTZ R9, R12, R28 ;  /* 0x0000001c0c097220 */ /* 0x000fe40000410000 */
[----:B------:R-:W-:Y:S02]  /*21ba0*/  FFMA.FTZ R17, R17, R19, R13 ;  /* 0x0000001311117223 */ /* 0x000fe4000001000d */
[----:B------:R-:W-:-:S02]  /*21bb0*/  IMAD.U32 R6, R5, 0x10000, RZ ;  /* 0x0001000005067824 */ /* 0x000fc400078e00ff */
[C---:B------:R-:W-:Y:S01]  /*21bc0*/  IMAD.U32 R20, R14.reuse, 0x10000, RZ ;  /* 0x000100000e147824 */ /* 0x040fe200078e00ff */
[----:B------:R-:W-:Y:S01]  /*21bd0*/  LOP3.LUT R14, R14, 0xffff0000, RZ, 0xc0, !PT ;  /* 0xffff00000e0e7812 */ /* 0x000fe200078ec0ff */
[C---:B------:R-:W-:Y:S01]  /*21be0*/  IMAD.U32 R19, R15.reuse, 0x10000, RZ ;  /* 0x000100000f137824 */ /* 0x040fe200078e00ff */
[----:B------:R-:W-:Y:S01]  /*21bf0*/  LOP3.LUT R15, R15, 0xffff0000, RZ, 0xc0, !PT ;  /* 0xffff00000f0f7812 */ /* 0x000fe200078ec0ff */
[-C--:B------:R-:W-:Y:S02]  /*21c00*/  FMUL.FTZ R5, R12, R21.reuse ;  /* 0x000000150c057220 */ /* 0x080fe40000410000 */
[C---:B------:R-:W-:Y:S02]  /*21c10*/  FFMA.FTZ R12, R16.reuse, R21, -R9 ;  /* 0x00000015100c7223 */ /* 0x040fe40000010809 */
[----:B------:R-:W-:Y:S02]  /*21c20*/  FMUL.FTZ R9, R7, R20 ;  /* 0x0000001407097220 */ /* 0x000fe40000410000 */
[----:B------:R-:W-:-:S02]  /*21c30*/  FFMA.FTZ R16, R16, R28, R5 ;  /* 0x0000001c10107223 */ /* 0x000fc40000010005 */
[----:B------:R-:W-:Y:S02]  /*21c40*/  FMUL.FTZ R7, R7, R19 ;  /* 0x0000001307077220 */ /* 0x000fe40000410000 */
[C---:B------:R-:W-:Y:S02]  /*21c50*/  FMUL.FTZ R13, R4.reuse, R14 ;  /* 0x0000000e040d7220 */ /* 0x040fe40000410000 */
[----:B------:R-:W-:Y:S02]  /*21c60*/  FMUL.FTZ R5, R4, R15 ;  /* 0x0000000f04057220 */ /* 0x000fe40000410000 */
[C---:B------:R-:W-:Y:S02]  /*21c70*/  FFMA.FTZ R9, R8.reuse, R19, -R9 ;  /* 0x0000001308097223 */ /* 0x040fe40000010809 */
[----:B------:R-:W-:Y:S01]  /*21c80*/  FFMA.FTZ R4, R8, R20, R7 ;  /* 0x0000001408047223 */ /* 0x000fe20000010007 */
[----:B------:R-:W-:Y:S01]  /*21c90*/  F2FP.BF16.PACK_AB R7, R16, R12 ;  /* 0x0000000c1007723e */ /* 0x000fe200000010ff */
[----:B------:R-:W-:-:S02]  /*21ca0*/  FFMA.FTZ R8, R6, R15, -R13 ;  /* 0x0000000f06087223 */ /* 0x000fc4000001080d */
[----:B------:R-:W-:Y:S01]  /*21cb0*/  FFMA.FTZ R5, R6, R14, R5 ;  /* 0x0000000e06057223 */ /* 0x000fe20000010005 */
[----:B------:R-:W-:Y:S02]  /*21cc0*/  F2FP.BF16.PACK_AB R6, R17, R18 ;  /* 0x000000121106723e */ /* 0x000fe400000010ff */
[----:B------:R-:W-:Y:S02]  /*21cd0*/  F2FP.BF16.PACK_AB R4, R4, R9 ;  /* 0x000000090404723e */ /* 0x000fe400000010ff */
[----:B------:R-:W-:-:S05]  /*21ce0*/  F2FP.BF16.PACK_AB R5, R5, R8 ;  /* 0x000000080505723e */ /* 0x000fca00000010ff */
[----:B------:R1:W-:Y:S02]  /*21cf0*/  ST.E.128 [R2.64], R4 ;  /* 0x0000000402007985 */ /* 0x0003e4000c101d04 */
.L_x_2528:
[----:B------:R-:W-:Y:S05]  /*21d00*/  BSYNC B0 ;  /* 0x0000000000007941 */ /* 0x000fea0003800000 */
.L_x_2527:
[----:B-1----:R-:W-:Y:S01]  /*21d10*/  IADD3 R2, R0, 0x20, RZ ;  /* 0x0000002000027810 */ /* 0x002fe20007ffe0ff */
[----:B------:R-:W-:Y:S03]  /*21d20*/  BSSY B0, `(.L_x_2529) ;  /* 0x0000032000007945 */ /* 0x000fe60003800000 */
[----:B------:R-:W-:-:S13]  /*21d30*/  ISETP.GE.AND P0, PT, R2, R29, PT ;  /* 0x0000001d0200720c */ /* 0x000fda0003f06270 */
[----:B------:R-:W-:Y:S05]  /*21d40*/  @P0 BRA `(.L_x_2530) ;  /* 0x000002f000000947 */ /* 0x000fea0003800000 */
[----:B------:R-:W-:Y:S02]  /*21d50*/  ULDC.64 UR4, c[0x0][0x118] ;  /* 0x0000460000047ab9 */ /* 0x000fe40000000a00 */
[----:B------:R-:W2:Y:S01]  /*21d60*/  LD.E.128 R4, [R34.64+0x4000] ;  /* 0x0040000422047980 */ /* 0x000ea2000c101d00 */
[----:B------:R-:W-:Y:S02]  /*21d70*/  SHF.R.U32.HI R3, RZ, 0x10, R25 ;  /* 0x00000010ff037819 */ /* 0x000fe40000011619 */
[----:B------:R-:W-:Y:S02]  /*21d80*/  SHF.R.U32.HI R2, RZ, 0x10, R23 ;  /* 0x00000010ff027819 */ /* 0x000fe40000011617 */
[----:B------:R-:W-:Y:S02]  /*21d90*/  PRMT R3, R79, 0x5410, R3 ;  /* 0x000054104f037816 */ /* 0x000fe40000000003 */
[----:B------:R-:W-:Y:S02]  /*21da0*/  PRMT R2, R78, 0x5410, R2 ;  /* 0x000054104e027816 */ /* 0x000fe40000000002 */
[----:B------:R-:W-:-:S02]  /*21db0*/  SHF.L.U32 R18, R3, 0x10, RZ ;  /* 0x0000001003127819 */ /* 0x000fc400000006ff */
[----:B------:R-:W-:Y:S01]  /*21dc0*/  SHF.R.U64 R9, R22, 0x10, R23 ;  /* 0x0000001016097819 */ /* 0x000fe20000001217 */
        /* <DEDUP_REMOVED lines=26> */
[CC--:B------:R-:W-:Y:S02]  /*21f70*/  FMUL.FTZ R8, R3.reuse, R18.reuse ;  /* 0x0000001203087220 */ /* 0x0c0fe40000410000 */
        /* <DEDUP_REMOVED lines=11> */
[----:B------:R1:W-:Y:S02]  /*22030*/  ST.E.128 [R34.64+0x4000], R4 ;  /* 0x0040000422007985 */ /* 0x0003e4000c101d04 */
.L_x_2530:
[----:B------:R-:W-:Y:S05]  /*22040*/  BSYNC B0 ;  /* 0x0000000000007941 */ /* 0x000fea0003800000 */
.L_x_2529:
[----:B------:R-:W-:Y:S01]  /*22050*/  IADD3 R2, R0, 0x30, RZ ;  /* 0x0000003000027810 */ /* 0x000fe20007ffe0ff */
[----:B------:R-:W-:Y:S03]  /*22060*/  BSSY B0, `(.L_x_2531) ;  /* 0x0000037000007945 */ /* 0x000fe60003800000 */
[----:B------:R-:W-:-:S13]  /*22070*/  ISETP.GE.AND P0, PT, R2, R29, PT ;  /* 0x0000001d0200720c */ /* 0x000fda0003f06270 */
[----:B------:R-:W-:Y:S05]  /*22080*/  @P0 BRA `(.L_x_2532) ;  /* 0x0000034000000947 */ /* 0x000fea0003800000 */
[----:B------:R-:W-:Y:S01]  /*22090*/  IADD3 R2, R62, 0x2000, RZ ;  /* 0x000020003e027810 */ /* 0x000fe20007ffe0ff */
[----:B------:R-:W-:-:S03]  /*220a0*/  ULDC.64 UR4, c[0x0][0x118] ;  /* 0x0000460000047ab9 */ /* 0x000fc60000000a00 */
[----:B------:R-:W-:-:S04]  /*220b0*/  IADD3 R3, P0, R63, R2, RZ ;  /* 0x000000023f037210 */ /* 0x000fc80007f1e0ff */
        /* <DEDUP_REMOVED lines=49> */
.L_x_2532:
[----:B------:R-:W-:Y:S05]  /*223d0*/  BSYNC B0 ;  /* 0x0000000000007941 */ /* 0x000fea0003800000 */
.L_x_2531:
        /* <DEDUP_REMOVED lines=51> */
.L_x_2534:
[----:B------:R-:W-:Y:S05]  /*22710*/  BSYNC B0 ;  /* 0x0000000000007941 */ /* 0x000fea0003800000 */
.L_x_2533:
[----:B------:R-:W-:-:S04]  /*22720*/  IADD3 R2, R0, 0x50, RZ ;  /* 0x0000005000027810 */ /* 0x000fc80007ffe0ff */
        /* <DEDUP_REMOVED lines=54> */
.L_x_2524:
[----:B------:R-:W-:Y:S05]  /*22a90*/  BSYNC B1 ;  /* 0x0000000000017941 */ /* 0x000fea0003800000 */
.L_x_2523:
[----:B-1----:R-:W-:Y:S01]  /*22aa0*/  IADD3 R2, R69, 0x40, RZ ;  /* 0x0000004045027810 */ /* 0x002fe20007ffe0ff */
[----:B------:R-:W-:-:S03]  /*22ab0*/  IMAD.MOV.U32 R3, RZ, RZ, 0x0 ;  /* 0x00000000ff037424 */ /* 0x000fc600078e00ff */
[----:B------:R-:W-:Y:S01]  /*22ac0*/  ISETP.GE.AND P0, PT, R2, R68, PT ;  /* 0x000000440200720c */ /* 0x000fe20003f06270 */
[----:B------:R-:W-:-:S12]  /*22ad0*/  IMAD.MOV.U32 R2, RZ, RZ, R116 ;  /* 0x000000ffff027224 */ /* 0x000fd800078e0074 */
[----:B------:R-:W-:Y:S05]  /*22ae0*/  @P0 RET.REL.NODEC R2 `(_ZN7cutlass13device_kernelIN5flash19enable_sm80_to_sm89INS1_16FlashAttnFwdSm80INS1_25CollectiveMainloopFwdSm80ILi8ELi2ELb0EN4cute5tupleIJNS5_1CILi128EEENS7_ILi64EEENS7_ILi192EEEEEELi192ENS_10bfloat16_tEfNS_4arch4Sm80ELb0ELb1ELb0ELb1ELb1ELb1ELb1ELb1EEENS1_21CollectiveEpilogueFwdINS6_IJS8_SA_S9_EEENS6_IJNS7_ILi1EEESI_SI_EEESC_SE_Li256ELb1ELb1ELb1ELb0EEENS1_36VarlenDynamicPersistentTileSchedulerILi128ELi64ELi256ELi256ELb1ELb1ELb0ELb1ELb0ELb1EEEEEEEEEvNT_6ParamsE) ;  /* 0xfffdd51002000950 */ /* 0x000fea0003c3ffff */
[----:B------:R-:W-:Y:S01]  /*22af0*/  ISETP.GE.AND P0, PT, R0, R29, PT ;  /* 0x0000001d0000720c */ /* 0x000fe20003f06270 */
[----:B------:R-:W-:-:S12]  /*22b00*/  BSSY B0, `(.L_x_2535) ;  /* 0x0000031000007945 */ /* 0x000fd80003800000 */
        /* <DEDUP_REMOVED lines=48> */
.L_x_2536:
[----:B------:R-:W-:Y:S05]  /*22e10*/  BSYNC B0 ;  /* 0x0000000000007941 */ /* 0x000fea0003800000 */
.L_x_2535:
        /* <DEDUP_REMOVED lines=56> */
.L_x_2538:
[----:B------:R-:W-:Y:S05]  /*231a0*/  BSYNC B0 ;  /* 0x0000000000007941 */ /* 0x000fea0003800000 */
.L_x_2537:
        /* <DEDUP_REMOVED lines=51> */
.L_x_2540:
[----:B------:R-:W-:Y:S05]  /*234e0*/  BSYNC B0 ;  /* 0x0000000000007941 */ /* 0x000fea0003800000 */
.L_x_2539:
        /* <DEDUP_REMOVED lines=56> */
.L_x_2542:
[----:B------:R-:W-:Y:S05]  /*23870*/  BSYNC B0 ;  /* 0x0000000000007941 */ /* 0x000fea0003800000 */
.L_x_2541:
        /* <DEDUP_REMOVED lines=51> */
.L_x_2544:
[----:B------:R-:W-:Y:S05]  /*23bb0*/  BSYNC B0 ;  /* 0x0000000000007941 */ /* 0x000fea0003800000 */
.L_x_2543:
[----:B------:R-:W-:Y:S01]  /*23bc0*/  IADD3 R0, R0, 0x50, RZ ;  /* 0x0000005000007810 */ /* 0x000fe20007ffe0ff */
[----:B------:R-:W-:Y:S02]  /*23bd0*/  IMAD.MOV.U32 R2, RZ, RZ, R116 ;  /* 0x000000ffff027224 */ /* 0x000fe400078e0074 */
[----:B------:R-:W-:Y:S01]  /*23be0*/  IMAD.MOV.U32 R3, RZ, RZ, 0x0 ;  /* 0x00000000ff037424 */ /* 0x000fe200078e00ff */
[----:B------:R-:W-:-:S13]  /*23bf0*/  ISETP.GE.AND P0, PT, R0, R29, PT ;  /* 0x0000001d0000720c */ /* 0x000fda0003f06270 */
[----:B------:R-:W-:Y:S05]  /*23c00*/  @P0 RET.REL.NODEC R2 `(_ZN7cutlass13device_kernelIN5flash19enable_sm80_to_sm89INS1_16FlashAttnFwdSm80INS1_25CollectiveMainloopFwdSm80ILi8ELi2ELb0EN4cute5tupleIJNS5_1CILi128EEENS7_ILi64EEENS7_ILi192EEEEEELi192ENS_10bfloat16_tEfNS_4arch4Sm80ELb0ELb1ELb0ELb1ELb1ELb1ELb1ELb1EEENS1_21CollectiveEpilogueFwdINS6_IJS8_SA_S9_EEENS6_IJNS7_ILi1EEESI_SI_EEESC_SE_Li256ELb1ELb1ELb1ELb0EEENS1_36VarlenDynamicPersistentTileSchedulerILi128ELi64ELi256ELi256ELb1ELb1ELb0ELb1ELb0ELb1EEEEEEEEEvNT_6ParamsE) ;  /* 0xfffdc3f002000950 */ /* 0x000fea0003c3ffff */
[----:B------:R-:W-:Y:S01]  /*23c10*/  IADD3 R0, R62, 0x5000, RZ ;  /* 0x000050003e007810 */ /* 0x000fe20007ffe0ff */
[----:B------:R-:W-:-:S03]  /*23c20*/  ULDC.64 UR4, c[0x0][0x118] ;  /* 0x0000460000047ab9 */ /* 0x000fc60000000a00 */
[----:B------:R-:W-:-:S04]  /*23c30*/  IADD3 R3, P0, R63, R0, RZ ;  /* 0x000000003f037210 */ /* 0x000fc80007f1e0ff */
[----:B------:R-:W-:Y:S02]  /*23c40*/  LEA.HI.X.SX32 R0, R0, RZ, 0x1, P0 ;  /* 0x000000ff00007211 */ /* 0x000fe400000f0eff */
[----:B------:R-:W-:-:S04]  /*23c50*/  LEA R2, P0, R3, R26, 0x1 ;  /* 0x0000001a03027211 */ /* 0x000fc800078008ff */
[----:B------:R-:W-:-:S05]  /*23c60*/  LEA.HI.X R3, R3, R27, R0, 0x1, P0 ;  /* 0x0000001b03037211 */ /* 0x000fca00000f0c00 */
[----:B-1----:R-:W2:Y:S01]  /*23c70*/  LD.E.128 R4, [R2.64] ;  /* 0x0000000402047980 */ /* 0x002ea2000c101d00 */
[----:B------:R-:W-:Y:S02]  /*23c80*/  SHF.R.U32.HI R0, RZ, 0x10, R71 ;  /* 0x00000010ff007819 */ /* 0x000fe40000011647 */
[--C-:B------:R-:W-:Y:S02]  /*23c90*/  SHF.R.U32.HI R8, RZ, 0x10, R73.reuse ;  /* 0x00000010ff087819 */ /* 0x100fe40000011649 */
        /* <DEDUP_REMOVED lines=45> */
[----:B------:R-:W-:Y:S05]  /*23f70*/  RET.REL.NODEC R2 `(_ZN7cutlass13device_kernelIN5flash19enable_sm80_to_sm89INS1_16FlashAttnFwdSm80INS1_25CollectiveMainloopFwdSm80ILi8ELi2ELb0EN4cute5tupleIJNS5_1CILi128EEENS7_ILi64EEENS7_ILi192EEEEEELi192ENS_10bfloat16_tEfNS_4arch4Sm80ELb0ELb1ELb0ELb1ELb1ELb1ELb1ELb1EEENS1_21CollectiveEpilogueFwdINS6_IJS8_SA_S9_EEENS6_IJNS7_ILi1EEESI_SI_EEESC_SE_Li256ELb1ELb1ELb1ELb0EEENS1_36VarlenDynamicPersistentTileSchedulerILi128ELi64ELi256ELi256ELb1ELb1ELb0ELb1ELb0ELb1EEEEEEEEEvNT_6ParamsE) ;  /* 0xfffdc08002007950 */ /* 0x000fea0003c3ffff */
.L_x_2513:
[----:B-----5:R-:W-:Y:S01]  /*23f80*/  ISETP.NE.AND P0, PT, R24, 0x1, PT ;  /* 0x000000011800780c */ /* 0x020fe20003f05270 */
[----:B------:R-:W-:-:S12]  /*23f90*/  BSSY B0, `(.L_x_2545) ;  /* 0x0000007000007945 */ /* 0x000fd80003800000 */
[----:B------:R-:W-:Y:S05]  /*23fa0*/  @!P0 BRA `(.L_x_2546) ;  /* 0x0000005000008947 */ /* 0x000fea0003800000 */
[----:B------:R-:W-:Y:S02]  /*23fb0*/  ULDC.64 UR4, c[0x0][0x118] ;  /* 0x0000460000047ab9 */ /* 0x000fe40000000a00 */
[----:B------:R1:W2:Y:S04]  /*23fc0*/  LD.E R0, [R4.64+0x168] ;  /* 0x0001680404007980 */ /* 0x0002a8000c101900 */
[----:B-1----:R-:W3:Y:S01]  /*23fd0*/  LD.E R4, [R4.64+0x16c] ;  /* 0x00016c0404047980 */ /* 0x002ee2000c101900 */
[----:B--2---:R-:W-:-:S05]  /*23fe0*/  IMAD.HI.U32 R2, R2, R0, RZ ;  /* 0x0000000002027227 */ /* 0x004fca00078e00ff */
[----:B---3--:R-:W-:Y:S02]  /*23ff0*/  SHF.R.U32.HI R2, RZ, R4, R2 ;  /* 0x00000004ff027219 */ /* 0x008fe40000011602 */
.L_x_2546:
[----:B------:R-:W-:Y:S05]  /*24000*/  BSYNC B0 ;  /* 0x0000000000007941 */ /* 0x000fea0003800000 */
.L_x_2545:
        /* <DEDUP_REMOVED lines=18> */
.L_x_2567:
[----:B------:R-:W-:Y:S05]  /*24130*/  BRA.DIV ~URZ, `(.L_x_2548) ;  /* 0x00003f227f007947 */ /* 0x000fea000b800000 */
[----:B------:R3:W4:Y:S01]  /*24140*/  SHFL.IDX PT, R8, R25, RZ, 0x1c1f ;  /* 0x001c1fff19087589 */ /* 0x00072200000e0000 */
[----:B--2---:R-:W-:-:S03]  /*24150*/  MOV R9, R0 ;  /* 0x0000000000097202 */ /* 0x004fc60000000f00 */
[----:B------:R3:W2:Y:S04]  /*24160*/  SHFL.IDX PT, R16, R22, RZ, 0x1c1f ;  /* 0x001c1fff16107589 */ /* 0x0006a800000e0000 */
[----:B------:R3:W1:Y:S02]  /*24170*/  SHFL.IDX PT, R2, R30, RZ, 0x1c1f ;  /* 0x001c1fff1e027589 */ /* 0x00066400000e0000 */
.L_x_2568:
        /* <DEDUP_REMOVED lines=18> */
[C---:B------:R-:W-:Y:S01]  /*242a0*/  ISETP.GE.AND P0, PT, R68.reuse, R29, PT ;  /* 0x0000001d4400720c */ /* 0x040fe20003f06270 */
[----:B------:R-:W-:Y:S01]  /*242b0*/  CS2R R14, SRZ ;  /* 0x00000000000e7805 */ /* 0x000fe2000001ff00 */
[----:B------:R-:W-:Y:S01]  /*242c0*/  CS2R R12, SRZ ;  /* 0x00000000000c7805 */ /* 0x000fe2000001ff00 */
[----:B------:R-:W-:Y:S01]  /*242d0*/  CS2R R6, SRZ ;  /* 0x0000000000067805 */ /* 0x000fe2000001ff00 */
[----:B------:R-:W-:Y:S01]  /*242e0*/  CS2R R4, SRZ ;  /* 0x0000000000047805 */ /* 0x000fe2000001ff00 */
[C---:B------:R-:W-:Y:S01]  /*242f0*/  IADD3 R20, R68.reuse, 0x20, RZ ;  /* 0x0000002044147810 */ /* 0x040fe20007ffe0ff */
[----:B------:R-:W-:Y:S01]  /*24300*/  ULDC.64 UR4, c[0x0][0x118] ;  /* 0x0000460000047ab9 */ /* 0x000fe20000000a00 */
[----:B------:R-:W-:-:S06]  /*24310*/  IADD3 R21, R68, 0x40, RZ ;  /* 0x0000004044157810 */ /* 0x000fcc0007ffe0ff */
[----:B----4-:R-:W-:-:S04]  /*24320*/  @!P0 IMAD.WIDE R18, R68, 0x2, R8 ;  /* 0x0000000244128825 */ /* 0x010fc800078e0208 */
[----:B-1----:R-:W-:Y:S01]  /*24330*/  @!P0 IMAD.WIDE R16, R68, 0x2, R2 ;  /* 0x0000000244108825 */ /* 0x002fe200078e0202 */
[----:B------:R1:W5:Y:S01]  /*24340*/  @!P0 LD.E.128 R12, [R18.64] ;  /* 0x00000004120c8980 */ /* 0x000362000c101d00 */
[----:B------:R-:W-:-:S03]  /*24350*/  ISETP.GE.AND P1, PT, R20, R29, PT ;  /* 0x0000001d1400720c */ /* 0x000fc60003f26270 */
[----:B------:R2:W5:Y:S01]  /*24360*/  @!P0 LD.E.128 R4, [R16.64] ;  /* 0x0000000410048980 */ /* 0x000562000c101d00 */
        /* <DEDUP_REMOVED lines=8> */
[----:B------:R-:W-:-:S05]  /*243f0*/  CS2R R56, SRZ ;  /* 0x0000000000387805 */ /* 0x000fca000001ff00 */
[----:B------:R-:W-:-:S04]  /*24400*/  @!P0 SHF.R.S32.HI R0, RZ, 0x1f, R21 ;  /* 0x0000001fff008819 */ /* 0x000fc80000011415 */
[----:B------:R-:W-:-:S04]  /*24410*/  @!P0 LEA.HI R0, R0, R21, RZ, 0x3 ;  /* 0x0000001500008211 */ /* 0x000fc800078f18ff */
[----:B------:R-:W-:Y:S02]  /*24420*/  @!P0 LOP3.LUT R0, R0, 0xfffffff8, RZ, 0xc0, !PT ;  /* 0xfffffff800008812 */ /* 0x000fe400078ec0ff */
[----:B--2---:R-:W-:-:S03]  /*24430*/  @!P1 SHF.R.S32.HI R16, RZ, 0x1f, R20 ;  /* 0x0000001fff109819 */ /* 0x004fc60000011414 */
[----:B-1----:R-:W-:Y:S01]  /*24440*/  @!P0 IMAD.WIDE R18, R0, 0x2, R8 ;  /* 0x0000000200128825 */ /* 0x002fe200078e0208 */
[----:B------:R-:W-:-:S04]  /*24450*/  @!P1 LEA.HI R16, R16, R20, RZ, 0x3 ;  /* 0x0000001410109211 */ /* 0x000fc800078f18ff */
[----:B------:R1:W5:Y:S01]  /*24460*/  @!P0 LD.E.128 R52, [R18.64] ;  /* 0x0000000412348980 */ /* 0x000362000c101d00 */
[----:B------:R-:W-:-:S05]  /*24470*/  @!P1 LOP3.LUT R16, R16, 0xfffffff8, RZ, 0xc0, !PT ;  /* 0xfffffff810109812 */ /* 0x000fca00078ec0ff */
[----:B------:R-:W-:-:S04]  /*24480*/  @!P1 IMAD.WIDE R20, R16, 0x2, R8 ;  /* 0x0000000210149825 */ /* 0x000fc800078e0208 */
[--C-:B------:R-:W-:Y:S01]  /*24490*/  @!P1 IMAD.WIDE R8, R16, 0x2, R2.reuse ;  /* 0x0000000210089825 */ /* 0x100fe200078e0202 */
[----:B------:R1:W5:Y:S03]  /*244a0*/  @!P1 LD.E.128 R40, [R20.64] ;  /* 0x0000000414289980 */ /* 0x000366000c101d00 */
[----:B------:R-:W-:Y:S01]  /*244b0*/  @!P0 IMAD.WIDE R2, R0, 0x2, R2 ;  /* 0x0000000200028825 */ /* 0x000fe200078e0202 */
[----:B------:R1:W5:Y:S04]  /*244c0*/  @!P1 LD.E.128 R44, [R8.64] ;  /* 0x00000004082c9980 */ /* 0x000368000c101d00 */
[----:B------:R1:W5:Y:S02]  /*244d0*/  @!P0 LD.E.128 R56, [R2.64] ;  /* 0x0000000402388980 */ /* 0x000364000c101d00 */
.L_x_2550:
[----:B------:R-:W-:Y:S05]  /*244e0*/  BSYNC B0 ;  /* 0x0000000000007941 */ /* 0x000fea0003800000 */
.L_x_2549:
[----:B-1--45:R-:W-:Y:S01]  /*244f0*/  IMAD.MOV.U32 R8, RZ, RZ, R54 ;  /* 0x000000ffff087224 */ /* 0x032fe200078e0036 */
[----:B------:R-:W-:Y:S01]  /*24500*/  MOV R0, R53 ;  /* 0x0000003500007202 */ /* 0x000fe20000000f00 */
[----:B------:R-:W-:-:S02]  /*24510*/  IMAD.MOV.U32 R3, RZ, RZ, R55 ;  /* 0x000000ffff037224 */ /* 0x000fc400078e0037 */
        /* <DEDUP_REMOVED lines=39> */
.L_x_2569:
        /* <DEDUP_REMOVED lines=24> */
[----:B--2-4-:R-:W-:-:S04]  /*24910*/  @!P0 IMAD.WIDE R18, R68, 0x2, R8 ;  /* 0x0000000244128825 */ /* 0x014fc800078e0208 */
        /* <DEDUP_REMOVED lines=27> */
.L_x_2553:
[----:B------:R-:W-:Y:S05]  /*24ad0*/  BSYNC B0 ;  /* 0x0000000000007941 */ /* 0x000fea0003800000 */
.L_x_2552:
[----:B-1----:R-:W3:Y:S01]  /*24ae0*/  LDL.64 R2, [R27+0x20] ;  /* 0x000020001b027983 */ /* 0x002ee20000100a00 */
[----:B------:R-:W-:-:S04]  /*24af0*/  DEPBAR.LE SB0, 0x3 ;  /* 0x000080c00000791a */ /* 0x000fc80000000000 */
[----:B--2-4-:R-:W2:Y:S01]  /*24b00*/  LDL.64 R8, [R27+0x28] ;  /* 0x000028001b087983 */ /* 0x014ea20000100a00 */
[----:B------:R-:W-:Y:S01]  /*24b10*/  WARPSYNC 0xffffffff ;  /* 0xffffffff00007948 */ /* 0x000fe20003800000 */
[----:B------:R-:W-:Y:S02]  /*24b20*/  ULDC.64 UR4, c[0x0][0x118] ;  /* 0x0000460000047ab9 */ /* 0x000fe40000000a00 */
[----:B------:R-:W-:Y:S01]  /*24b30*/  BAR.SYNC.DEFER_BLOCKING 0x0 ;  /* 0x0000000000007b1d */ /* 0x000fe20000010000 */
[----:B-----5:R-:W-:-:S05]  /*24b40*/  MOV R0, R85 ;  /* 0x0000005500007202 */ /* 0x020fca0000000f00 */
[----:B---3--:R1:W3:Y:S04]  /*24b50*/  LD.E R16, [R2.64] ;  /* 0x0000000402107980 */ /* 0x0082e8000c101900 */
[----:B--2---:R2:W5:Y:S01]  /*24b60*/  LD.E.64 R50, [R8.64] ;  /* 0x0000000408327980 */ /* 0x004562000c101b00 */
[----:B------:R-:W-:Y:S01]  /*24b70*/  BSSY B1, `(.L_x_2554) ;  /* 0x0000194000017945 */ /* 0x000fe20003800000 */
[----:B-1----:R-:W-:Y:S02]  /*24b80*/  IMAD.MOV.U32 R3, RZ, RZ, R87 ;  /* 0x000000ffff037224 */ /* 0x002fe400078e0057 */
[----:B------:R-:W-:Y:S02]  /*24b90*/  IMAD.MOV.U32 R2, RZ, RZ, R84 ;  /* 0x000000ffff027224 */ /* 0x000fe400078e0054 */
[----:B--2---:R-:W-:-:S03]  /*24ba0*/  IMAD.MOV.U32 R8, RZ, RZ, R86 ;  /* 0x000000ffff087224 */ /* 0x004fc600078e0056 */
        /* <DEDUP_REMOVED lines=30> */
[----:B---3--:R-:W-:-:S05]  /*24d90*/  IMAD R8, R16, -0x80, R24 ;  /* 0xffffff8010087824 */ /* 0x008fca00078e0218 */
        /* <DEDUP_REMOVED lines=10> */
[----:B------:R-:W-:Y:S01]  /*24e40*/  LEA.HI R2, R105, R49, RZ, 0x5 ;  /* 0x0000003169027211 */ /* 0x000fe200078f28ff */
[----:B------:R-:W-:Y:S01]  /*24e50*/  ULDC.64 UR4, c[0x0][0x118] ;  /* 0x0000460000047ab9 */ /* 0x000fe20000000a00 */
[----:B------:R-:W-:Y:S01]  /*24e60*/  SHF.R.S32.HI R17, RZ, 0x1f, R8 ;  /* 0x0000001fff117819 */ /* 0x000fe20000011408 */
[----:B------:R-:W-:Y:S01]  /*24e70*/  IMAD.SHL.U32 R9, R8, 0x8, RZ ;  /* 0x0000000808097824 */ /* 0x000fe200078e00ff */
[----:B------:R-:W-:Y:S01]  /*24e80*/  LOP3.LUT R0, R0, 0x1c0, RZ, 0xc0, !PT ;  /* 0x000001c000007812 */ /* 0x000fe200078ec0ff */
[----:B------:R-:W-:Y:S01]  /*24e90*/  IMAD.SHL.U32 R2, R2, 0x10, RZ ;  /* 0x0000001002027824 */ /* 0x000fe200078e00ff */
[----:B------:R-:W-:Y:S02]  /*24ea0*/  LEA.HI R8, R17, R8, RZ, 0x3 ;  /* 0x0000000811087211 */ /* 0x000fe400078f18ff */
[----:B------:R-:W-:-:S02]  /*24eb0*/  LOP3.LUT R16, R0, 0x38, R68, 0xf8, !PT ;  /* 0x0000003800107812 */ /* 0x000fc400078ef844 */
[----:B------:R-:W-:Y:S02]  /*24ec0*/  SHF.R.U32.HI R3, RZ, 0x3, R0 ;  /* 0x00000003ff037819 */ /* 0x000fe40000011600 */
[----:B------:R-:W-:Y:S01]  /*24ed0*/  LOP3.LUT R9, R0, 0x38, R9, 0xf8, !PT ;  /* 0x0000003800097812 */ /* 0x000fe200078ef809 */
[----:B------:R-:W-:Y:S01]  /*24ee0*/  IMAD.SHL.U32 R0, R8, 0x400, RZ ;  /* 0x0000040008007824 */ /* 0x000fe200078e00ff */
[----:B------:R-:W-:-:S04]  /*24ef0*/  LOP3.LUT R2, R2, 0xfffffe00, RZ, 0xc0, !PT ;  /* 0xfffffe0002027812 */ /* 0x000fc800078ec0ff */
[----:B------:R-:W-:Y:S02]  /*24f00*/  LOP3.LUT R16, R2, R16, R3, 0xf6, !PT ;  /* 0x0000001002107212 */ /* 0x000fe400078ef603 */
[----:B------:R-:W-:Y:S02]  /*24f10*/  LOP3.LUT R3, R9, R3, RZ, 0x3c, !PT ;  /* 0x0000000309037212 */ /* 0x000fe400078e3cff */
[----:B------:R-:W-:Y:S01]  /*24f20*/  LOP3.LUT R0, R0, 0xffffe000, RZ, 0xc0, !PT ;  /* 0xffffe00000007812 */ /* 0x000fe200078ec0ff */
[----:B-----5:R-:W-:-:S03]  /*24f30*/  IMAD.WIDE.U32 R38, R16, 0x2, R50 ;  /* 0x0000000210267825 */ /* 0x020fc600078e0032 */
[----:B------:R-:W-:Y:S02]  /*24f40*/  IADD3 R0, R3, R0, R2 ;  /* 0x0000000003007210 */ /* 0x000fe40007ffe002 */
[----:B------:R-:W2:Y:S03]  /*24f50*/  LD.E.128 R20, [R38.64] ;  /* 0x0000000426147980 */ /* 0x000ea6000c101d00 */
[----:B------:R-:W-:-:S05]  /*24f60*/  IMAD.WIDE.U32 R36, R0, 0x2, R50 ;  /* 0x0000000200247825 */ /* 0x000fca00078e0032 */
[----:B------:R-:W3:Y:S01]  /*24f70*/  LD.E.128 R16, [R36.64] ;  /* 0x0000000424107980 */ /* 0x000ee2000c101d00 */
[--C-:B------:R-:W-:Y:S02]  /*24f80*/  SHF.R.U64 R4, R4, 0x10, R5.reuse ;  /* 0x0000001004047819 */ /* 0x100fe40000001205 */
[----:B------:R-:W-:Y:S02]  /*24f90*/  SHF.R.U32.HI R3, RZ, 0x10, R5 ;  /* 0x00000010ff037819 */ /* 0x000fe40000011605 */
[--C-:B------:R-:W-:Y:S02]  /*24fa0*/  SHF.R.U64 R5, R6, 0x10, R7.reuse ;  /* 0x0000001006057819 */ /* 0x100fe40000001207 */
[----:B------:R-:W-:Y:S02]  /*24fb0*/  SHF.R.U32.HI R6, RZ, 0x10, R7 ;  /* 0x00000010ff067819 */ /* 0x000fe40000011607 */
[----:B------:R-:W-:Y:S02]  /*24fc0*/  SHF.R.U64 R8, R12, 0x10, R13 ;  /* 0x000000100c087819 */ /* 0x000fe4000000120d */
[----:B------:R-:W-:-:S02]  /*24fd0*/  PRMT R27, R26, 0x5432, R4 ;  /* 0x000054321a1b7816 */ /* 0x000fc40000000004 */
[C---:B------:R-:W-:Y:S02]  /*24fe0*/  PRMT R25, R33.reuse, 0x5432, R5 ;  /* 0x0000543221197816 */ /* 0x040fe40000000005 */
[----:B------:R-:W-:Y:S02]  /*24ff0*/  PRMT R24, R33, 0x5410, R6 ;  /* 0x0000541021187816 */ /* 0x000fe40000000006 */
[--C-:B------:R-:W-:Y:S02]  /*25000*/  SHF.R.U64 R9, R14, 0x10, R15.reuse ;  /* 0x000000100e097819 */ /* 0x100fe4000000120f */
[----:B------:R-:W-:Y:S02]  /*25010*/  SHF.R.U32.HI R2, RZ, 0x10, R15 ;  /* 0x00000010ff027819 */ /* 0x000fe4000001160f */
[----:B------:R-:W-:Y:S02]  /*25020*/  PRMT R32, R32, 0x5410, R8 ;  /* 0x0000541020207816 */ /* 0x000fe40000000008 */
[----:B------:R-:W-:-:S02]  /*25030*/  SHF.R.U32.HI R0, RZ, 0x10, R13 ;  /* 0x00000010ff007819 */ /* 0x000fc4000001160d */
[----:B------:R-:W-:Y:S02]  /*25040*/  PRMT R26, R26, 0x5410, R3 ;  /* 0x000054101a1a7816 */ /* 0x000fe40000000003 */
[----:B------:R-:W-:Y:S02]  /*25050*/  PRMT R31, R31, 0x5410, R0 ;  /* 0x000054101f1f7816 */ /* 0x000fe40000000000 */
[C---:B------:R-:W-:Y:S02]  /*25060*/  PRMT R30, R70.reuse, 0x5432, R9 ;  /* 0x00005432461e7816 */ /* 0x040fe40000000009 */
[----:B------:R-:W-:Y:S01]  /*25070*/  PRMT R28, R70, 0x5410, R2 ;  /* 0x00005410461c7816 */ /* 0x000fe20000000002 */
[C---:B--2---:R-:W-:Y:S01]  /*25080*/  IMAD.U32 R34, R20.reuse, 0x10000, RZ ;  /* 0x0001000014227824 */ /* 0x044fe200078e00ff */
[----:B------:R-:W-:Y:S01]  /*25090*/  LOP3.LUT R33, R20, 0xffff0000, RZ, 0xc0, !PT ;  /* 0xffff000014217812 */ /* 0x000fe200078ec0ff */
[C---:B------:R-:W-:Y:S01]  /*250a0*/  IMAD.U32 R20, R21.reuse, 0x10000, RZ ;  /* 0x0001000015147824 */ /* 0x040fe200078e00ff */
[----:B------:R-:W-:Y:S01]  /*250b0*/  LOP3.LUT R15, R21, 0xffff0000, RZ, 0xc0, !PT ;  /* 0xffff0000150f7812 */ /* 0x000fe200078ec0ff */
[----:B------:R-:W-:Y:S01]  /*250c0*/  IMAD.U32 R12, R23, 0x10000, RZ ;  /* 0x00010000170c7824 */ /* 0x000fe200078e00ff */
[----:B------:R-:W-:Y:S01]  /*250d0*/  SHF.L.U32 R21, R27, 0x10, RZ ;  /* 0x000000101b157819 */ /* 0x000fe200000006ff */
[----:B------:R-:W-:Y:S01]  /*250e0*/  IMAD.U32 R14, R22, 0x10000, RZ ;  /* 0x00010000160e7824 */ /* 0x000fe200078e00ff */
[----:B------:R-:W-:Y:S01]  /*250f0*/  LOP3.LUT R9, R23, 0xffff0000, RZ, 0xc0, !PT ;  /* 0xffff000017097812 */ /* 0x000fe200078ec0ff */
[C---:B---3--:R-:W-:Y:S01]  /*25100*/  IMAD.U32 R8, R16.reuse, 0x10000, RZ ;  /* 0x0001000010087824 */ /* 0x048fe200078e00ff */
[----:B------:R-:W-:Y:S01]  /*25110*/  LOP3.LUT R7, R16, 0xffff0000, RZ, 0xc0, !PT ;  /* 0xffff000010077812 */ /* 0x000fe200078ec0ff */
[C---:B------:R-:W-:Y:S01]  /*25120*/  IMAD.U32 R6, R17.reuse, 0x10000, RZ ;  /* 0x0001000011067824 */ /* 0x040fe200078e00ff */
[----:B------:R-:W-:Y:S01]  /*25130*/  LOP3.LUT R5, R17, 0xffff0000, RZ, 0xc0, !PT ;  /* 0xffff000011057812 */ /* 0x000fe200078ec0ff */
[----:B------:R-:W-:Y:S01]  /*25140*/  IMAD.U32 R17, R32, 0x10000, RZ ;  /* 0x0001000020117824 */ /* 0x000fe200078e00ff */
[----:B------:R-:W-:Y:S01]  /*25150*/  LOP3.LUT R23, R27, 0xffff0000, RZ, 0xc0, !PT ;  /* 0xffff00001b177812 */ /* 0x000fe200078ec0ff */
[----:B------:R-:W-:Y:S01]  /*25160*/  FMUL.FTZ R16, R8, R21 ;  /* 0x0000001508107220 */ /* 0x000fe20000410000 */
[----:B------:R-:W-:Y:S01]  /*25170*/  LOP3.LUT R3, R18, 0xffff0000, RZ, 0xc0, !PT ;  /* 0xffff000012037812 */ /* 0x000fe200078ec0ff */
[-C--:B------:R-:W-:Y:S01]  /*25180*/  FMUL.FTZ R8, R8, R17.reuse ;  /* 0x0000001108087220 */ /* 0x080fe20000410000 */
[C---:B------:R-:W-:Y:S01]  /*25190*/  LOP3.LUT R0, R19.reuse, 0xffff0000, RZ, 0xc0, !PT ;  /* 0xffff000013007812 */ /* 0x040fe200078ec0ff */
[----:B------:R-:W-:Y:S01]  /*251a0*/  FFMA.FTZ R35, R34, R17, -R16 ;  /* 0x0000001122237223 */ /* 0x000fe20000010810 */
[----:B------:R-:W-:Y:S01]  /*251b0*/  LOP3.LUT R17, R32, 0xffff0000, RZ, 0xc0, !PT ;  /* 0xffff000020117812 */ /* 0x000fe200078ec0ff */
[----:B------:R-:W-:Y:S01]  /*251c0*/  IMAD.U32 R4, R18, 0x10000, RZ ;  /* 0x0001000012047824 */ /* 0x000fe200078e00ff */
[----:B------:R-:W-:Y:S01]  /*251d0*/  LOP3.LUT R32, R26, 0xffff0000, RZ, 0xc0, !PT ;  /* 0xffff00001a207812 */ /* 0x000fe200078ec0ff */
[----:B------:R-:W-:Y:S01]  /*251e0*/  IMAD.U32 R2, R19, 0x10000, RZ ;  /* 0x0001000013027824 */ /* 0x000fe200078e00ff */
[----:B------:R-:W-:Y:S01]  /*251f0*/  LOP3.LUT R13, R22, 0xffff0000, RZ, 0xc0, !PT ;  /* 0xffff0000160d7812 */ /* 0x000fe200078ec0ff */
[----:B------:R-:W-:-:S02]  /*25200*/  IMAD.U32 R18, R26, 0x10000, RZ ;  /* 0x000100001a127824 */ /* 0x000fc400078e00ff */
[----:B------:R-:W-:Y:S02]  /*25210*/  IMAD.U32 R19, R31, 0x10000, RZ ;  /* 0x000100001f137824 */ /* 0x000fe400078e00ff */
[----:B------:R-:W-:Y:S02]  /*25220*/  FFMA.FTZ R27, R34, R21, R8 ;  /* 0x00000015221b7223 */ /* 0x000fe40000010008 */
[C---:B------:R-:W-:Y:S02]  /*25230*/  FMUL.FTZ R16, R7.reuse, R23 ;  /* 0x0000001707107220 */ /* 0x040fe40000410000 */
[----:B------:R-:W-:Y:S02]  /*25240*/  FMUL.FTZ R8, R7, R17 ;  /* 0x0000001107087220 */ /* 0x000fe40000410000 */
[C---:B------:R-:W-:Y:S02]  /*25250*/  FMUL.FTZ R7, R6.reuse, R18 ;  /* 0x0000001206077220 */ /* 0x040fe40000410000 */
[----:B------:R-:W-:-:S02]  /*25260*/  FMUL.FTZ R6, R6, R19 ;  /* 0x0000001306067220 */ /* 0x000fc40000410000 */
[----:B------:R-:W-:Y:S01]  /*25270*/  FFMA.FTZ R19, R20, R19, -R7 ;  /* 0x0000001314137223 */ /* 0x000fe20000010807 */
[----:B------:R-:W-:Y:S01]  /*25280*/  LOP3.LUT R7, R31, 0xffff0000, RZ, 0xc0, !PT ;  /* 0xffff00001f077812 */ /* 0x000fe200078ec0ff */
[----:B------:R-:W-:Y:S01]  /*25290*/  FFMA.FTZ R22, R33, R17, -R16 ;  /* 0x0000001121167223 */ /* 0x000fe20000010810 */
[----:B------:R-:W-:Y:S01]  /*252a0*/  SHF.L.U32 R16, R30, 0x10, RZ ;  /* 0x000000101e107819 */ /* 0x000fe200000006ff */
[----:B------:R-:W-:Y:S02]  /*252b0*/  FFMA.FTZ R18, R20, R18, R6 ;  /* 0x0000001214127223 */ /* 0x000fe40000010006 */
[----:B------:R-:W-:Y:S02]  /*252c0*/  FMUL.FTZ R6, R5, R32 ;  /* 0x0000002005067220 */ /* 0x000fe40000410000 */
[C---:B------:R-:W-:Y:S01]  /*252d0*/  IMAD.U32 R20, R25.reuse, 0x10000, RZ ;  /* 0x0001000019147824 */ /* 0x040fe200078e00ff */
[----:B------:R-:W-:Y:S01]  /*252e0*/  LOP3.LUT R25, R25, 0xffff0000, RZ, 0xc0, !PT ;  /* 0xffff000019197812 */ /* 0x000fe200078ec0ff */
[----:B------:R-:W-:Y:S01]  /*252f0*/  FFMA.FTZ R21, R33, R23, R8 ;  /* 0x0000001721157223 */ /* 0x000fe20000010008 */
[----:B------:R-:W-:Y:S01]  /*25300*/  LOP3.LUT R23, R24, 0xffff0000, RZ, 0xc0, !PT ;  /* 0xffff000018177812 */ /* 0x000fe200078ec0ff */
[----:B------:R-:W-:-:S02]  /*25310*/  FFMA.FTZ R17, R15, R7, -R6 ;  /* 0x000000070f117223 */ /* 0x000fc40000010806 */
[----:B------:R-:W-:Y:S02]  /*25320*/  IMAD.U32 R26, R24, 0x10000, RZ ;  /* 0x00010000181a7824 */ /* 0x000fe400078e00ff */
[----:B------:R-:W-:Y:S02]  /*25330*/  FMUL.FTZ R5, R5, R7 ;  /* 0x0000000705057220 */ /* 0x000fe40000410000 */
[----:B------:R-:W-:Y:S02]  /*25340*/  IMAD.U32 R8, R28, 0x10000, RZ ;  /* 0x000100001c087824 */ /* 0x000fe400078e00ff */
[C---:B------:R-:W-:Y:S02]  /*25350*/  FMUL.FTZ R6, R4.reuse, R16 ;  /* 0x0000001004067220 */ /* 0x040fe40000410000 */
[----:B------:R-:W-:Y:S02]  /*25360*/  FMUL.FTZ R7, R4, R20 ;  /* 0x0000001404077220 */ /* 0x000fe40000410000 */
[----:B------:R-:W-:-:S02]  /*25370*/  FMUL.FTZ R4, R2, R26 ;  /* 0x0000001a02047220 */ /* 0x000fc40000410000 */
[----:B------:R-:W-:Y:S01]  /*25380*/  FFMA.FTZ R6, R14, R20, R6 ;  /* 0x000000140e067223 */ /* 0x000fe20000010006 */
[----:B------:R-:W-:Y:S01]  /*25390*/  LOP3.LUT R20, R30, 0xffff0000, RZ, 0xc0, !PT ;  /* 0xffff00001e147812 */ /* 0x000fe200078ec0ff */
[----:B------:R-:W-:Y:S02]  /*253a0*/  FMUL.FTZ R2, R2, R8 ;  /* 0x0000000802027220 */ /* 0x000fe40000410000 */
[----:B------:R-:W-:Y:S01]  /*253b0*/  FFMA.FTZ R16, R14, R16, -R7 ;  /* 0x000000100e107223 */ /* 0x000fe20000010807 */
[----:B------:R-:W-:Y:S01]  /*253c0*/  LOP3.LUT R14, R28, 0xffff0000, RZ, 0xc0, !PT ;  /* 0xffff00001c0e7812 */ /* 0x000fe200078ec0ff */
[----:B------:R-:W-:Y:S02]  /*253d0*/  FFMA.FTZ R5, R15, R32, R5 ;  /* 0x000000200f057223 */ /* 0x000fe40000010005 */
[C---:B------:R-:W-:Y:S02]  /*253e0*/  FFMA.FTZ R15, R12.reuse, R8, -R4 ;  /* 0x000000080c0f7223 */ /* 0x040fe40000010804 */
[----:B------:R-:W-:Y:S01]  /*253f0*/  FFMA.FTZ R8, R12, R26, R2 ;  /* 0x0000001a0c087223 */ /* 0x000fe20000010002 */
[----:B------:R-:W-:Y:S01]  /*25400*/  F2FP.BF16.PACK_AB R12, R22, R35 ;  /* 0x00000023160c723e */ /* 0x000fe200000010ff */
[----:B------:R-:W-:Y:S01]  /*25410*/  FMUL.FTZ R2, R3, R25 ;  /* 0x0000001903027220 */ /* 0x000fe20000410000 */
[----:B------:R-:W-:Y:S01]  /*25420*/  F2FP.BF16.PACK_AB R5, R5, R18 ;  /* 0x000000120505723e */ /* 0x000fe200000010ff */
[----:B------:R-:W-:-:S02]  /*25430*/  FMUL.FTZ R3, R3, R20 ;  /* 0x0000001403037220 */ /* 0x000fc40000410000 */
[C---:B------:R-:W-:Y:S02]  /*25440*/  FMUL.FTZ R7, R0.reuse, R23 ;  /* 0x0000001700077220 */ /* 0x040fe40000410000 */
[----:B------:R-:W-:Y:S02]  /*25450*/  FMUL.FTZ R4, R0, R14 ;  /* 0x0000000e00047220 */ /* 0x000fe40000410000 */
[C---:B------:R-:W-:Y:S02]  /*25460*/  FFMA.FTZ R2, R13.reuse, R20, -R2 ;  /* 0x000000140d027223 */ /* 0x040fe40000010802 */
[----:B------:R-:W-:Y:S01]  /*25470*/  FFMA.FTZ R0, R13, R25, R3 ;  /* 0x000000190d007223 */ /* 0x000fe20000010003 */
[----:B------:R-:W-:Y:S01]  /*25480*/  F2FP.BF16.PACK_AB R13, R17, R19 ;  /* 0x00000013110d723e */ /* 0x000fe200000010ff */
[C---:B------:R-:W-:Y:S01]  /*25490*/  FFMA.FTZ R7, R9.reuse, R14, -R7 ;  /* 0x0000000e09077223 */ /* 0x040fe20000010807 */
        /* <DEDUP_REMOVED lines=8> */
.L_x_2557:
[----:B------:R-:W-:Y:S05]  /*25520*/  BSYNC B0 ;  /* 0x0000000000007941 */ /* 0x000fea0003800000 */
.L_x_2556:
[----:B------:R-:W-:Y:S01]  /*25530*/  IADD3 R3, R68, 0x20, RZ ;  /* 0x0000002044037810 */ /* 0x000fe20007ffe0ff */
[----:B------:R-:W-:Y:S03]  /*25540*/  BSSY B0, `(.L_x_2558) ;  /* 0x000007b000007945 */ /* 0x000fe60003800000 */
[----:B------:R-:W-:-:S13]  /*25550*/  ISETP.GE.AND P0, PT, R3, R29, PT ;  /* 0x0000001d0300720c */ /* 0x000fda0003f06270 */
[----:B------:R-:W-:Y:S05]  /*25560*/  @P0 BRA `(.L_x_2559) ;  /* 0x0000078000000947 */ /* 0x000fea0003800000 */
[----:B------:R-:W-:Y:S01]  /*25570*/  SHF.R.S32.HI R0, RZ, 0x1f, R3 ;  /* 0x0000001fff007819 */ /* 0x000fe20000011403 */
[----:B-1----:R-:W-:Y:S01]  /*25580*/  IMAD.SHL.U32 R4, R69, 0x40, RZ ;  /* 0x0000004045047824 */ /* 0x002fe200078e00ff */
[----:B------:R-:W-:Y:S01]  /*25590*/  SHF.R.S32.HI R5, RZ, 0x1f, R49 ;  /* 0x0000001fff057819 */ /* 0x000fe20000011431 */
[----:B------:R-:W-:Y:S01]  /*255a0*/  ULDC.64 UR4, c[0x0][0x118] ;  /* 0x0000460000047ab9 */ /* 0x000fe20000000a00 */
[CC--:B------:R-:W-:Y:S02]  /*255b0*/  LEA.HI R2, R0.reuse, R3.reuse, RZ, 0x3 ;  /* 0x0000000300027211 */ /* 0x0c0fe400078f18ff */
[----:B------:R-:W-:Y:S02]  /*255c0*/  LEA.HI R3, R0, R3, RZ, 0x6 ;  /* 0x0000000300037211 */ /* 0x000fe400078f30ff */
[----:B------:R-:W-:Y:S02]  /*255d0*/  LOP3.LUT R0, R4, 0x1c0, RZ, 0xc0, !PT ;  /* 0x000001c004007812 */ /* 0x000fe400078ec0ff */
[--C-:B------:R-:W-:Y:S01]  /*255e0*/  SHF.R.S32.HI R4, RZ, 0x3, R2.reuse ;  /* 0x00000003ff047819 */ /* 0x100fe20000011402 */
[----:B------:R-:W-:Y:S01]  /*255f0*/  IMAD.SHL.U32 R6, R3, 0x80, RZ ;  /* 0x0000008003067824 */ /* 0x000fe200078e00ff */
[----:B------:R-:W-:-:S02]  /*25600*/  LOP3.LUT R7, R0, 0x38, R2, 0xf8, !PT ;  /* 0x0000003800077812 */ /* 0x000fc400078ef802 */
[----:B------:R-:W-:Y:S02]  /*25610*/  LEA.HI R2, R29, R4, RZ, 0x1d ;  /* 0x000000041d027211 */ /* 0x000fe400078fe8ff */
[----:B------:R-:W-:Y:S02]  /*25620*/  LEA.HI R5, R5, R49, RZ, 0x5 ;  /* 0x0000003105057211 */ /* 0x000fe400078f28ff */
[----:B------:R-:W-:Y:S02]  /*25630*/  SHF.R.S32.HI R4, RZ, 0x1f, R2 ;  /* 0x0000001fff047819 */ /* 0x000fe40000011402 */
[----:B------:R-:W-:Y:S01]  /*25640*/  SHF.R.U32.HI R9, RZ, 0x3, R0 ;  /* 0x00000003ff097819 */ /* 0x000fe20000011600 */
[----:B------:R-:W-:Y:S01]  /*25650*/  IMAD.SHL.U32 R3, R5, 0x10, RZ ;  /* 0x0000001005037824 */ /* 0x000fe200078e00ff */
        /* <DEDUP_REMOVED lines=11> */
[----:B-----5:R-:W-:-:S04]  /*25710*/  IMAD.WIDE.U32 R34, R6, 0x2, R50 ;  /* 0x0000000206227825 */ /* 0x020fc800078e0032 */
[----:B------:R-:W-:Y:S01]  /*25720*/  IMAD.WIDE.U32 R32, R0, 0x2, R50 ;  /* 0x0000000200207825 */ /* 0x000fe200078e0032 */
[----:B------:R-:W2:Y:S04]  /*25730*/  LD.E.128 R12, [R34.64] ;  /* 0x00000004220c7980 */ /* 0x000ea8000c101d00 */
[----:B------:R-:W3:Y:S01]  /*25740*/  LD.E.128 R4, [R32.64] ;  /* 0x0000000420047980 */ /* 0x000ee2000c101d00 */
[----:B------:R-:W-:Y:S02]  /*25750*/  SHF.R.U64 R9, R44, 0x10, R45 ;  /* 0x000000102c097819 */ /* 0x000fe4000000122d */
[----:B------:R-:W-:Y:S02]  /*25760*/  SHF.R.U64 R0, R40, 0x10, R41 ;  /* 0x0000001028007819 */ /* 0x000fe40000001229 */
[----:B------:R-:W-:-:S02]  /*25770*/  PRMT R22, R88, 0x5432, R9 ;  /* 0x0000543258167816 */ /* 0x000fc40000000009 */
[----:B------:R-:W-:Y:S02]  /*25780*/  SHF.R.U32.HI R16, RZ, 0x10, R45 ;  /* 0x00000010ff107819 */ /* 0x000fe4000001162d */
[----:B------:R-:W-:Y:S01]  /*25790*/  SHF.R.U64 R17, R46, 0x10, R47 ;  /* 0x000000102e117819 */ /* 0x000fe2000000122f */
[----:B------:R-:W-:Y:S01]  /*257a0*/  IMAD.U32 R31, R22, 0x10000, RZ ;  /* 0x00010000161f7824 */ /* 0x000fe200078e00ff */
[----:B------:R-:W-:Y:S02]  /*257b0*/  SHF.R.U64 R3, R42, 0x10, R43 ;  /* 0x000000102a037819 */ /* 0x000fe4000000122b */
[----:B------:R-:W-:Y:S02]  /*257c0*/  PRMT R30, R90, 0x5432, R0 ;  /* 0x000054325a1e7816 */ /* 0x000fe40000000000 */
[----:B------:R-:W-:Y:S02]  /*257d0*/  PRMT R21, R88, 0x5410, R16 ;  /* 0x0000541058157816 */ /* 0x000fe40000000010 */
[----:B------:R-:W-:-:S02]  /*257e0*/  PRMT R20, R89, 0x5432, R17 ;  /* 0x0000543259147816 */ /* 0x000fc40000000011 */
[----:B------:R-:W-:Y:S02]  /*257f0*/  SHF.R.U32.HI R2, RZ, 0x10, R41 ;  /* 0x00000010ff027819 */ /* 0x000fe40000011629 */
[----:B------:R-:W-:Y:S02]  /*25800*/  PRMT R27, R91, 0x5432, R3 ;  /* 0x000054325b1b7816 */ /* 0x000fe40000000003 */
[----:B------:R-:W-:Y:S01]  /*25810*/  LOP3.LUT R37, R22, 0xffff0000, RZ, 0xc0, !PT ;  /* 0xffff000016257812 */ /* 0x000fe200078ec0ff */
[----:B------:R-:W-:Y:S01]  /*25820*/  IMAD.U32 R22, R21, 0x10000, RZ ;  /* 0x0001000015167824 */ /* 0x000fe200078e00ff */
[----:B------:R-:W-:Y:S02]  /*25830*/  SHF.R.U32.HI R8, RZ, 0x10, R43 ;  /* 0x00000010ff087819 */ /* 0x000fe4000001162b */
[----:B------:R-:W-:Y:S02]  /*25840*/  PRMT R28, R90, 0x5410, R2 ;  /* 0x000054105a1c7816 */ /* 0x000fe40000000002 */
[----:B------:R-:W-:-:S02]  /*25850*/  PRMT R23, R91, 0x5410, R8 ;  /* 0x000054105b177816 */ /* 0x000fc40000000008 */
[----:B------:R-:W-:Y:S02]  /*25860*/  LOP3.LUT R38, R21, 0xffff0000, RZ, 0xc0, !PT ;  /* 0xffff000015267812 */ /* 0x000fe400078ec0ff */
[----:B------:R-:W-:-:S04]  /*25870*/  SHF.R.U32.HI R19, RZ, 0x10, R47 ;  /* 0x00000010ff137819 */ /* 0x000fc8000001162f */
        /* <DEDUP_REMOVED lines=11> */
[C---:B------:R-:W-:Y:S01]  /*25930*/  IMAD.U32 R4, R6.reuse, 0x10000, RZ ;  /* 0x0001000006047824 */ /* 0x040fe200078e00ff */
[----:B------:R-:W-:Y:S01]  /*25940*/  LOP3.LUT R3, R6, 0xffff0000, RZ, 0xc0, !PT ;  /* 0xffff000006037812 */ /* 0x000fe200078ec0ff */
[----:B------:R-:W-:Y:S01]  /*25950*/  IMAD.U32 R15, R30, 0x10000, RZ ;  /* 0x000100001e0f7824 */ /* 0x000fe200078e00ff */
[----:B------:R-:W-:Y:S01]  /*25960*/  LOP3.LUT R0, R7, 0xffff0000, RZ, 0xc0, !PT ;  /* 0xffff000007007812 */ /* 0x000fe200078ec0ff */
[----:B------:R-:W-:-:S02]  /*25970*/  FMUL.FTZ R6, R12, R31 ;  /* 0x0000001f0c067220 */ /* 0x000fc40000410000 */
[----:B------:R-:W-:Y:S02]  /*25980*/  IMAD.U32 R2, R7, 0x10000, RZ ;  /* 0x0001000007027824 */ /* 0x000fe400078e00ff */
[-C--:B------:R-:W-:Y:S02]  /*25990*/  FMUL.FTZ R7, R12, R15.reuse ;  /* 0x0000000f0c077220 */ /* 0x080fe40000410000 */
[----:B------:R-:W-:Y:S01]  /*259a0*/  FFMA.FTZ R36, R26, R15, -R6 ;  /* 0x0000000f1a247223 */ /* 0x000fe20000010806 */
[----:B------:R-:W-:Y:S01]  /*259b0*/  LOP3.LUT R15, R30, 0xffff0000, RZ, 0xc0, !PT ;  /* 0xffff00001e0f7812 */ /* 0x000fe200078ec0ff */
[----:B------:R-:W-:Y:S02]  /*259c0*/  FMUL.FTZ R6, R9, R37 ;  /* 0x0000002509067220 */ /* 0x000fe40000410000 */
[C---:B------:R-:W-:Y:S01]  /*259d0*/  IMAD.U32 R8, R5.reuse, 0x10000, RZ ;  /* 0x0001000005087824 */ /* 0x040fe200078e00ff */
[----:B------:R-:W-:Y:S01]  /*259e0*/  LOP3.LUT R5, R5, 0xffff0000, RZ, 0xc0, !PT ;  /* 0xffff000005057812 */ /* 0x000fe200078ec0ff */
[----:B------:R-:W-:-:S02]  /*259f0*/  IMAD.U32 R12, R28, 0x10000, RZ ;  /* 0x000100001c0c7824 */ /* 0x000fc400078e00ff */
[----:B------:R-:W-:Y:S02]  /*25a00*/  FFMA.FTZ R30, R25, R15, -R6 ;  /* 0x0000000f191e7223 */ /* 0x000fe40000010806 */
[----:B------:R-:W-:Y:S02]  /*25a10*/  FFMA.FTZ R31, R26, R31, R7 ;  /* 0x0000001f1a1f7223 */ /* 0x000fe40000010007 */
[----:B------:R-:W-:Y:S02]  /*25a20*/  FMUL.FTZ R9, R9, R15 ;  /* 0x0000000f09097220 */ /* 0x000fe40000410000 */
[C---:B------:R-:W-:Y:S02]  /*25a30*/  FMUL.FTZ R6, R8.reuse, R12 ;  /* 0x0000000c08067220 */ /* 0x040fe40000410000 */
[----:B------:R-:W-:Y:S01]  /*25a40*/  FMUL.FTZ R7, R8, R22 ;  /* 0x0000001608077220 */ /* 0x000fe20000410000 */
[----:B------:R-:W-:Y:S01]  /*25a50*/  LOP3.LUT R8, R28, 0xffff0000, RZ, 0xc0, !PT ;  /* 0xffff00001c087812 */ /* 0x000fe200078ec0ff */
[----:B------:R-:W-:-:S02]  /*25a60*/  FFMA.FTZ R26, R25, R37, R9 ;  /* 0x00000025191a7223 */ /* 0x000fc40000010009 */
[C---:B------:R-:W-:Y:S02]  /*25a70*/  FFMA.FTZ R22, R24.reuse, R22, R6 ;  /* 0x0000001618167223 */ /* 0x040fe40000010006 */
[----:B------:R-:W-:Y:S02]  /*25a80*/  FFMA.FTZ R25, R24, R12, -R7 ;  /* 0x0000000c18197223 */ /* 0x000fe40000010807 */
[----:B------:R-:W-:Y:S02]  /*25a90*/  FMUL.FTZ R6, R5, R38 ;  /* 0x0000002605067220 */ /* 0x000fe40000410000 */
[----:B------:R-:W-:Y:S02]  /*25aa0*/  IMAD.U32 R12, R20, 0x10000, RZ ;  /* 0x00010000140c7824 */ /* 0x000fe400078e00ff */
[----:B------:R-:W-:Y:S02]  /*25ab0*/  IMAD.U32 R15, R27, 0x10000, RZ ;  /* 0x000100001b0f7824 */ /* 0x000fe400078e00ff */
[----:B------:R-:W-:-:S02]  /*25ac0*/  FFMA.FTZ R21, R18, R8, -R6 ;  /* 0x0000000812157223 */ /* 0x000fc40000010806 */
[----:B------:R-:W-:Y:S02]  /*25ad0*/  FMUL.FTZ R7, R5, R8 ;  /* 0x0000000805077220 */ /* 0x000fe40000410000 */
[C---:B------:R-:W-:Y:S02]  /*25ae0*/  FMUL.FTZ R6, R4.reuse, R12 ;  /* 0x0000000c04067220 */ /* 0x040fe40000410000 */
[C---:B------:R-:W-:Y:S01]  /*25af0*/  IMAD.U32 R8, R19.reuse, 0x10000, RZ ;  /* 0x0001000013087824 */ /* 0x040fe200078e00ff */
[----:B------:R-:W-:Y:S01]  /*25b00*/  LOP3.LUT R19, R19, 0xffff0000, RZ, 0xc0, !PT ;  /* 0xffff000013137812 */ /* 0x000fe200078ec0ff */
[-C--:B------:R-:W-:Y:S02]  /*25b10*/  FMUL.FTZ R5, R4, R15.reuse ;  /* 0x0000000f04057220 */ /* 0x080fe40000410000 */
[----:B------:R-:W-:Y:S02]  /*25b20*/  IMAD.U32 R9, R23, 0x10000, RZ ;  /* 0x0001000017097824 */ /* 0x000fe400078e00ff */
[----:B------:R-:W-:-:S02]  /*25b30*/  FFMA.FTZ R15, R17, R15, -R6 ;  /* 0x0000000f110f7223 */ /* 0x000fc40000010806 */
[----:B------:R-:W-:Y:S02]  /*25b40*/  FMUL.FTZ R4, R2, R8 ;  /* 0x0000000802047220 */ /* 0x000fe40000410000 */
[----:B------:R-:W-:Y:S01]  /*25b50*/  FFMA.FTZ R6, R17, R12, R5 ;  /* 0x0000000c11067223 */ /* 0x000fe20000010005 */
[----:B------:R-:W-:Y:S01]  /*25b60*/  LOP3.LUT R17, R20, 0xffff0000, RZ, 0xc0, !PT ;  /* 0xffff000014117812 */ /* 0x000fe200078ec0ff */
[----:B------:R-:W-:Y:S01]  /*25b70*/  FMUL.FTZ R2, R2, R9 ;  /* 0x0000000902027220 */ /* 0x000fe20000410000 */
[----:B------:R-:W-:Y:S01]  /*25b80*/  LOP3.LUT R12, R27, 0xffff0000, RZ, 0xc0, !PT ;  /* 0xffff00001b0c7812 */ /* 0x000fe200078ec0ff */
[----:B------:R-:W-:Y:S01]  /*25b90*/  FFMA.FTZ R18, R18, R38, R7 ;  /* 0x0000002612127223 */ /* 0x000fe20000010007 */
[----:B------:R-:W-:Y:S01]  /*25ba0*/  LOP3.LUT R5, R23, 0xffff0000, RZ, 0xc0, !PT ;  /* 0xffff000017057812 */ /* 0x000fe200078ec0ff */
[----:B------:R-:W-:Y:S02]  /*25bb0*/  FFMA.FTZ R8, R13, R8, R2 ;  /* 0x000000080d087223 */ /* 0x000fe40000010002 */
[----:B------:R-:W-:-:S02]  /*25bc0*/  FMUL.FTZ R2, R3, R17 ;  /* 0x0000001103027220 */ /* 0x000fc40000410000 */
[----:B------:R-:W-:Y:S01]  /*25bd0*/  FFMA.FTZ R9, R13, R9, -R4 ;  /* 0x000000090d097223 */ /* 0x000fe20000010804 */
[----:B------:R-:W-:Y:S01]  /*25be0*/  F2FP.BF16.PACK_AB R13, R21, R25 ;  /* 0x00000019150d723e */ /* 0x000fe200000010ff */
[-C--:B------:R-:W-:Y:S02]  /*25bf0*/  FMUL.FTZ R3, R3, R12.reuse ;  /* 0x0000000c03037220 */ /* 0x080fe40000410000 */
[C---:B------:R-:W-:Y:S02]  /*25c00*/  FMUL.FTZ R7, R0.reuse, R19 ;  /* 0x0000001300077220 */ /* 0x040fe40000410000 */
[----:B------:R-:W-:Y:S02]  /*25c10*/  FMUL.FTZ R4, R0, R5 ;  /* 0x0000000500047220 */ /* 0x000fe40000410000 */
[----:B------:R-:W-:Y:S01]  /*25c20*/  FFMA.FTZ R2, R16, R12, -R2 ;  /* 0x0000000c10027223 */ /* 0x000fe20000010802 */
[----:B------:R-:W-:Y:S01]  /*25c30*/  F2FP.BF16.PACK_AB R12, R30, R36 ;  /* 0x000000241e0c723e */ /* 0x000fe200000010ff */
        /* <DEDUP_REMOVED lines=11> */
.L_x_2559:
[----:B------:R-:W-:Y:S05]  /*25cf0*/  BSYNC B0 ;  /* 0x0000000000007941 */ /* 0x000fea0003800000 */
.L_x_2558:
[----:B------:R-:W-:-:S04]  /*25d00*/  IADD3 R2, R68, 0x40, RZ ;  /* 0x0000004044027810 */ /* 0x000fc80007ffe0ff */
[----:B------:R-:W-:-:S13]  /*25d10*/  ISETP.GE.AND P0, PT, R2, R29, PT ;  /* 0x0000001d0200720c */ /* 0x000fda0003f06270 */
[----:B------:R-:W-:Y:S05]  /*25d20*/  @P0 BRA `(.L_x_2555) ;  /* 0x0000078000000947 */ /* 0x000fea0003800000 */
[----:B-1----:R-:W-:Y:S01]  /*25d30*/  SHF.R.S32.HI R4, RZ, 0x1f, R2 ;  /* 0x0000001fff047819 */ /* 0x002fe20000011402 */
[----:B------:R-:W-:Y:S01]  /*25d40*/  IMAD.SHL.U32 R6, R69, 0x40, RZ ;  /* 0x0000004045067824 */ /* 0x000fe200078e00ff */
[----:B------:R-:W-:Y:S01]  /*25d50*/  SHF.R.S32.HI R0, RZ, 0x1f, R49 ;  /* 0x0000001fff007819 */ /* 0x000fe20000011431 */
[----:B------:R-:W-:Y:S01]  /*25d60*/  ULDC.64 UR4, c[0x0][0x118] ;  /* 0x0000460000047ab9 */ /* 0x000fe20000000a00 */
[CC--:B------:R-:W-:Y:S02]  /*25d70*/  LEA.HI R3, R4.reuse, R2.reuse, RZ, 0x3 ;  /* 0x0000000204037211 */ /* 0x0c0fe400078f18ff */
[----:B------:R-:W-:Y:S02]  /*25d80*/  LEA.HI R2, R4, R2, RZ, 0x6 ;  /* 0x0000000204027211 */ /* 0x000fe400078f30ff */
[----:B------:R-:W-:Y:S02]  /*25d90*/  LEA.HI R5, R0, R49, RZ, 0x5 ;  /* 0x0000003100057211 */ /* 0x000fe400078f28ff */
[----:B------:R-:W-:Y:S01]  /*25da0*/  SHF.R.S32.HI R4, RZ, 0x3, R3 ;  /* 0x00000003ff047819 */ /* 0x000fe20000011403 */
[----:B------:R-:W-:Y:S01]  /*25db0*/  IMAD.SHL.U32 R7, R2, 0x80, RZ ;  /* 0x0000008002077824 */ /* 0x000fe200078e00ff */
[----:B------:R-:W-:Y:S01]  /*25dc0*/  LOP3.LUT R0, R6, 0x1c0, RZ, 0xc0, !PT ;  /* 0x000001c006007812 */ /* 0x000fe200078ec0ff */
[----:B------:R-:W-:Y:S01]  /*25dd0*/  IMAD.SHL.U32 R6, R5, 0x10, RZ ;  /* 0x0000001005067824 */ /* 0x000fe200078e00ff */
[----:B------:R-:W-:-:S02]  /*25de0*/  LEA.HI R2, R29, R4, RZ, 0x1d ;  /* 0x000000041d027211 */ /* 0x000fc400078fe8ff */
[----:B------:R-:W-:Y:S02]  /*25df0*/  LOP3.LUT R5, R0, 0x38, R3, 0xf8, !PT ;  /* 0x0000003800057812 */ /* 0x000fe400078ef803 */
[----:B------:R-:W-:Y:S02]  /*25e00*/  SHF.R.U32.HI R8, RZ, 0x3, R0 ;  /* 0x00000003ff087819 */ /* 0x000fe40000011600 */
[----:B------:R-:W-:Y:S02]  /*25e10*/  SHF.R.S32.HI R4, RZ, 0x1f, R2 ;  /* 0x0000001fff047819 */ /* 0x000fe40000011402 */
[----:B------:R-:W-:Y:S02]  /*25e20*/  LOP3.LUT R3, R6, 0xfffffe00, RZ, 0xc0, !PT ;  /* 0xfffffe0006037812 */ /* 0x000fe400078ec0ff */
[----:B------:R-:W-:Y:S01]  /*25e30*/  LOP3.LUT R6, R5, R8, RZ, 0x3c, !PT ;  /* 0x0000000805067212 */ /* 0x000fe200078e3cff */
[----:B------:R-:W-:Y:S01]  /*25e40*/  IMAD.SHL.U32 R5, R2, 0x8, RZ ;  /* 0x0000000802057824 */ /* 0x000fe200078e00ff */
[----:B------:R-:W-:-:S02]  /*25e50*/  LEA.HI R2, R4, R2, RZ, 0x3 ;  /* 0x0000000204027211 */ /* 0x000fc400078f18ff */
[----:B------:R-:W-:Y:S02]  /*25e60*/  LOP3.LUT R7, R7, 0xffffe000, RZ, 0xc0, !PT ;  /* 0xffffe00007077812 */ /* 0x000fe400078ec0ff */
[----:B------:R-:W-:Y:S01]  /*25e70*/  LOP3.LUT R4, R0, 0x38, R5, 0xf8, !PT ;  /* 0x0000003800047812 */ /* 0x000fe200078ef805 */
[----:B------:R-:W-:Y:S01]  /*25e80*/  IMAD.SHL.U32 R0, R2, 0x400, RZ ;  /* 0x0000040002007824 */ /* 0x000fe200078e00ff */
[----:B------:R-:W-:Y:S02]  /*25e90*/  IADD3 R6, R6, R7, R3 ;  /* 0x0000000706067210 */ /* 0x000fe40007ffe003 */
[----:B------:R-:W-:Y:S02]  /*25ea0*/  LOP3.LUT R2, R4, R8, RZ, 0x3c, !PT ;  /* 0x0000000804027212 */ /* 0x000fe400078e3cff */
[----:B------:R-:W-:Y:S01]  /*25eb0*/  LOP3.LUT R0, R0, 0xffffe000, RZ, 0xc0, !PT ;  /* 0xffffe00000007812 */ /* 0x000fe200078ec0ff */
[----:B-----5:R-:W-:-:S03]  /*25ec0*/  IMAD.WIDE.U32 R34, R6, 0x2, R50 ;  /* 0x0000000206227825 */ /* 0x020fc600078e0032 */
[----:B------:R-:W-:Y:S02]  /*25ed0*/  IADD3 R0, R2, R0, R3 ;  /* 0x0000000002007210 */ /* 0x000fe40007ffe003 */
[----:B------:R-:W2:Y:S03]  /*25ee0*/  LD.E.128 R12, [R34.64] ;  /* 0x00000004220c7980 */ /* 0x000ea6000c101d00 */
[----:B------:R-:W-:-:S05]  /*25ef0*/  IMAD.WIDE.U32 R32, R0, 0x2, R50 ;  /* 0x0000000200207825 */ /* 0x000fca00078e0032 */
[----:B------:R-:W3:Y:S01]  /*25f00*/  LD.E.128 R4, [R32.64] ;  /* 0x0000000420047980 */ /* 0x000ee2000c101d00 */
[----:B------:R-:W-:Y:S02]  /*25f10*/  SHF.R.U64 R9, R56, 0x10, R57 ;  /* 0x0000001038097819 */ /* 0x000fe40000001239 */
[----:B------:R-:W-:Y:S02]  /*25f20*/  SHF.R.U64 R0, R52, 0x10, R53 ;  /* 0x0000001034007819 */ /* 0x000fe40000001235 */
[----:B------:R-:W-:Y:S02]  /*25f30*/  PRMT R22, R92, 0x5432, R9 ;  /* 0x000054325c167816 */ /* 0x000fe40000000009 */
[----:B------:R-:W-:Y:S02]  /*25f40*/  SHF.R.U32.HI R16, RZ, 0x10, R57 ;  /* 0x00000010ff107819 */ /* 0x000fe40000011639 */
[----:B------:R-:W-:Y:S01]  /*25f50*/  SHF.R.U64 R17, R58, 0x10, R59 ;  /* 0x000000103a117819 */ /* 0x000fe2000000123b */
[----:B------:R-:W-:Y:S01]  /*25f60*/  IMAD.U32 R31, R22, 0x10000, RZ ;  /* 0x00010000161f7824 */ /* 0x000fe200078e00ff */
[----:B------:R-:W-:-:S02]  /*25f70*/  SHF.R.U64 R3, R54, 0x10, R55 ;  /* 0x0000001036037819 */ /* 0x000fc40000001237 */
[----:B------:R-:W-:Y:S02]  /*25f80*/  PRMT R30, R94, 0x5432, R0 ;  /* 0x000054325e1e7816 */ /* 0x000fe40000000000 */
[----:B------:R-:W-:Y:S02]  /*25f90*/  PRMT R21, R92, 0x5410, R16 ;  /* 0x000054105c157816 */ /* 0x000fe40000000010 */
[----:B------:R-:W-:Y:S02]  /*25fa0*/  PRMT R20, R93, 0x5432, R17 ;  /* 0x000054325d147816 */ /* 0x000fe40000000011 */
[----:B------:R-:W-:Y:S02]  /*25fb0*/  SHF.R.U32.HI R2, RZ, 0x10, R53 ;  /* 0x00000010ff027819 */ /* 0x000fe40000011635 */
[----:B------:R-:W-:Y:S02]  /*25fc0*/  PRMT R27, R95, 0x5432, R3 ;  /* 0x000054325f1b7816 */ /* 0x000fe40000000003 */
[----:B------:R-:W-:Y:S01]  /*25fd0*/  LOP3.LUT R36, R22, 0xffff0000, RZ, 0xc0, !PT ;  /* 0xffff000016247812 */ /* 0x000fe200078ec0ff */
[----:B------:R-:W-:Y:S01]  /*25fe0*/  IMAD.U32 R22, R21, 0x10000, RZ ;  /* 0x0001000015167824 */ /* 0x000fe200078e00ff */
[----:B------:R-:W-:-:S02]  /*25ff0*/  SHF.R.U32.HI R8, RZ, 0x10, R55 ;  /* 0x00000010ff087819 */ /* 0x000fc40000011637 */
[----:B------:R-:W-:Y:S02]  /*26000*/  PRMT R28, R94, 0x5410, R2 ;  /* 0x000054105e1c7816 */ /* 0x000fe40000000002 */
[----:B------:R-:W-:Y:S02]  /*26010*/  PRMT R23, R95, 0x5410, R8 ;  /* 0x000054105f177816 */ /* 0x000fe40000000008 */
[----:B------:R-:W-:Y:S02]  /*26020*/  LOP3.LUT R38, R21, 0xffff0000, RZ, 0xc0, !PT ;  /* 0xffff000015267812 */ /* 0x000fe400078ec0ff */
[----:B------:R-:W-:-:S04]  /*26030*/  SHF.R.U32.HI R19, RZ, 0x10, R59 ;  /* 0x00000010ff137819 */ /* 0x000fc8000001163b */
        /* <DEDUP_REMOVED lines=71> */
.L_x_2555:
[----:B------:R-:W-:Y:S05]  /*264b0*/  BSYNC B1 ;  /* 0x0000000000017941 */ /* 0x000fea0003800000 */
.L_x_2554:
[----:B------:R-:W-:Y:S01]  /*264c0*/  IADD3 R0, R69, 0x40, RZ ;  /* 0x0000004045007810 */ /* 0x000fe20007ffe0ff */
[----:B------:R-:W-:Y:S02]  /*264d0*/  IMAD.MOV.U32 R2, RZ, RZ, R116 ;  /* 0x000000ffff027224 */ /* 0x000fe400078e0074 */
[----:B------:R-:W-:Y:S01]  /*264e0*/  IMAD.MOV.U32 R3, RZ, RZ, 0x0 ;  /* 0x00000000ff037424 */ /* 0x000fe200078e00ff */
[----:B------:R-:W-:-:S13]  /*264f0*/  ISETP.GE.AND P0, PT, R0, R71, PT ;  /* 0x000000470000720c */ /* 0x000fda0003f06270 */
[----:B------:R-:W-:Y:S05]  /*26500*/  @P0 RET.REL.NODEC R2 `(_ZN7cutlass13device_kernelIN5flash19enable_sm80_to_sm89INS1_16FlashAttnFwdSm80INS1_25CollectiveMainloopFwdSm80ILi8ELi2ELb0EN4cute5tupleIJNS5_1CILi128EEENS7_ILi64EEENS7_ILi192EEEEEELi192ENS_10bfloat16_tEfNS_4arch4Sm80ELb0ELb1ELb0ELb1ELb1ELb1ELb1ELb1EEENS1_21CollectiveEpilogueFwdINS6_IJS8_SA_S9_EEENS6_IJNS7_ILi1EEESI_SI_EEESC_SE_Li256ELb1ELb1ELb1ELb0EEENS1_36VarlenDynamicPersistentTileSchedulerILi128ELi64ELi256ELi256ELb1ELb1ELb0ELb1ELb0ELb1EEEEEEEEEvNT_6ParamsE) ;  /* 0xfffd9af002000950 */ /* 0x000fea0003c3ffff */
[----:B------:R-:W-:Y:S01]  /*26510*/  ISETP.GE.AND P0, PT, R68, R29, PT ;  /* 0x0000001d4400720c */ /* 0x000fe20003f06270 */
[----:B------:R-:W-:-:S12]  /*26520*/  BSSY B0, `(.L_x_2560) ;  /* 0x0000073000007945 */ /* 0x000fd80003800000 */
[----:B------:R-:W-:Y:S05]  /*26530*/  @P0 BRA `(.L_x_2561) ;  /* 0x0000071000000947 */ /* 0x000fea0003800000 */
[----:B------:R-:W-:Y:S01]  /*26540*/  SHF.R.S32.HI R3, RZ, 0x1f, R0 ;  /* 0x0000001fff037819 */ /* 0x000fe20000011400 */
[----:B------:R-:W-:Y:S01]  /*26550*/  IMAD.SHL.U32 R2, R0, 0x40, RZ ;  /* 0x0000004000027824 */ /* 0x000fe200078e00ff */
[----:B-1----:R-:W-:Y:S01]  /*26560*/  LEA.HI R5, R29, R48, RZ, 0x1d ;  /* 0x000000301d057211 */ /* 0x002fe200078fe8ff */
[----:B------:R-:W-:Y:S01]  /*26570*/  ULDC.64 UR4, c[0x0][0x118] ;  /* 0x0000460000047ab9 */ /* 0x000fe20000000a00 */
        /* <DEDUP_REMOVED lines=20> */
[----:B------:R-:W-:Y:S02]  /*266c0*/  SHF.R.U32.HI R19, RZ, 0x10, R67 ;  /* 0x00000010ff137819 */ /* 0x000fe40000011643 */
[----:B------:R-:W-:Y:S02]  /*266d0*/  SHF.R.U64 R2, R60, 0x10, R61 ;  /* 0x000000103c027819 */ /* 0x000fe4000000123d */
[----:B------:R-:W-:Y:S02]  /*266e0*/  PRMT R23, R96, 0x5432, R16 ;  /* 0x0000543260177816 */ /* 0x000fe40000000010 */
[--C-:B------:R-:W-:Y:S02]  /*266f0*/  SHF.R.U64 R8, R62, 0x10, R63.reuse ;  /* 0x000000103e087819 */ /* 0x100fe4000000123f */
[----:B------:R-:W-:Y:S01]  /*26700*/  SHF.R.U32.HI R9, RZ, 0x10, R63 ;  /* 0x00000010ff097819 */ /* 0x000fe2000001163f */
[----:B------:R-:W-:Y:S01]  /*26710*/  IMAD.U32 R36, R23, 0x10000, RZ ;  /* 0x0001000017247824 */ /* 0x000fe200078e00ff */
[----:B------:R-:W-:-:S02]  /*26720*/  SHF.R.U32.HI R17, RZ, 0x10, R65 ;  /* 0x00000010ff117819 */ /* 0x000fc40000011641 */
[----:B------:R-:W-:Y:S02]  /*26730*/  SHF.R.U64 R18, R66, 0x10, R67 ;  /* 0x0000001042127819 */ /* 0x000fe40000001243 */
[----:B------:R-:W-:Y:S02]  /*26740*/  PRMT R20, R97, 0x5410, R19 ;  /* 0x0000541061147816 */ /* 0x000fe40000000013 */
[----:B------:R-:W-:Y:S02]  /*26750*/  PRMT R31, R98, 0x5432, R2 ;  /* 0x00005432621f7816 */ /* 0x000fe40000000002 */
[C---:B------:R-:W-:Y:S02]  /*26760*/  PRMT R28, R99.reuse, 0x5432, R8 ;  /* 0x00005432631c7816 */ /* 0x040fe40000000008 */
[----:B------:R-:W-:Y:S02]  /*26770*/  PRMT R24, R99, 0x5410, R9 ;  /* 0x0000541063187816 */ /* 0x000fe40000000009 */
[----:B------:R-:W-:-:S02]  /*26780*/  PRMT R22, R96, 0x5410, R17 ;  /* 0x0000541060167816 */ /* 0x000fc40000000011 */
[----:B------:R-:W-:Y:S02]  /*26790*/  PRMT R21, R97, 0x5432, R18 ;  /* 0x0000543261157816 */ /* 0x000fe40000000012 */
[----:B------:R-:W-:Y:S02]  /*267a0*/  SHF.R.U32.HI R3, RZ, 0x10, R61 ;  /* 0x00000010ff037819 */ /* 0x000fe4000001163d */
[----:B------:R-:W-:Y:S01]  /*267b0*/  LOP3.LUT R37, R23, 0xffff0000, RZ, 0xc0, !PT ;  /* 0xffff000017257812 */ /* 0x000fe200078ec0ff */
[----:B------:R-:W-:Y:S01]  /*267c0*/  IMAD.U32 R23, R22, 0x10000, RZ ;  /* 0x0001000016177824 */ /* 0x000fe200078e00ff */
        /* <DEDUP_REMOVED lines=24> */
[----:B------:R-:W-:Y:S02]  /*26950*/  IMAD.U32 R13, R30, 0x10000, RZ ;  /* 0x000100001e0d7824 */ /* 0x000fe400078e00ff */
[----:B------:R-:W-:-:S02]  /*26960*/  FFMA.FTZ R36, R27, R36, R7 ;  /* 0x000000241b247223 */ /* 0x000fc40000010007 */
[-C--:B------:R-:W-:Y:S02]  /*26970*/  FMUL.FTZ R12, R12, R15.reuse ;  /* 0x0000000f0c0c7220 */ /* 0x080fe40000410000 */
[C---:B------:R-:W-:Y:S02]  /*26980*/  FFMA.FTZ R31, R26.reuse, R15, -R6 ;  /* 0x0000000f1a1f7223 */ /* 0x040fe40000010806 */
[C---:B------:R-:W-:Y:S02]  /*26990*/  FMUL.FTZ R7, R9.reuse, R23 ;  /* 0x0000001709077220 */ /* 0x040fe40000410000 */
[----:B------:R-:W-:Y:S02]  /*269a0*/  FMUL.FTZ R6, R9, R13 ;  /* 0x0000000d09067220 */ /* 0x000fe40000410000 */
[----:B------:R-:W-:Y:S02]  /*269b0*/  FFMA.FTZ R27, R26, R37, R12 ;  /* 0x000000251a1b7223 */ /* 0x000fe4000001000c */
[C---:B------:R-:W-:Y:S01]  /*269c0*/  FFMA.FTZ R26, R25.reuse, R13, -R7 ;  /* 0x0000000d191a7223 */ /* 0x040fe20000010807 */
[----:B------:R-:W-:Y:S01]  /*269d0*/  LOP3.LUT R7, R30, 0xffff0000, RZ, 0xc0, !PT ;  /* 0xffff00001e077812 */ /* 0x000fe200078ec0ff */
[----:B------:R-:W-:-:S02]  /*269e0*/  FFMA.FTZ R23, R25, R23, R6 ;  /* 0x0000001719177223 */ /* 0x000fc40000010006 */
[----:B------:R-:W-:Y:S02]  /*269f0*/  FMUL.FTZ R6, R8, R22 ;  /* 0x0000001608067220 */ /* 0x000fe40000410000 */
[----:B------:R-:W-:Y:S02]  /*26a00*/  IMAD.U32 R12, R28, 0x10000, RZ ;  /* 0x000100001c0c7824 */ /* 0x000fe400078e00ff */
[C---:B------:R-:W-:Y:S01]  /*26a10*/  IMAD.U32 R15, R21.reuse, 0x10000, RZ ;  /* 0x00010000150f7824 */ /* 0x040fe200078e00ff */
[----:B------:R-:W-:Y:S01]  /*26a20*/  LOP3.LUT R21, R21, 0xffff0000, RZ, 0xc0, !PT ;  /* 0xffff000015157812 */ /* 0x000fe200078ec0ff */
[-C--:B------:R-:W-:Y:S02]  /*26a30*/  FMUL.FTZ R8, R8, R7.reuse ;  /* 0x0000000708087220 */ /* 0x080fe40000410000 */
[----:B------:R-:W-:Y:S02]  /*26a40*/  FFMA.FTZ R13, R19, R7, -R6 ;  /* 0x00000007130d7223 */ /* 0x000fe40000010806 */
[----:B------:R-:W-:-:S02]  /*26a50*/  IMAD.U32 R25, R20, 0x10000, RZ ;  /* 0x0001000014197824 */ /* 0x000fc400078e00ff */
[----:B------:R-:W-:Y:S01]  /*26a60*/  FMUL.FTZ R7, R5, R15 ;  /* 0x0000000f05077220 */ /* 0x000fe20000410000 */
[----:B------:R-:W-:Y:S01]  /*26a70*/  F2FP.BF16.PACK_AB R13, R13, R26 ;  /* 0x0000001a0d0d723e */ /* 0x000fe200000010ff */
[----:B------:R-:W-:Y:S02]  /*26a80*/  FMUL.FTZ R6, R5, R12 ;  /* 0x0000000c05067220 */ /* 0x000fe40000410000 */
[C---:B------:R-:W-:Y:S02]  /*26a90*/  IMAD.U32 R9, R24.reuse, 0x10000, RZ ;  /* 0x0001000018097824 */ /* 0x040fe400078e00ff */
[----:B------:R-:W-:Y:S01]  /*26aa0*/  FFMA.FTZ R22, R19, R22, R8 ;  /* 0x0000001613167223 */ /* 0x000fe20000010008 */
[----:B------:R-:W-:Y:S01]  /*26ab0*/  LOP3.LUT R8, R24, 0xffff0000, RZ, 0xc0, !PT ;  /* 0xffff000018087812 */ /* 0x000fe200078ec0ff */
[C---:B------:R-:W-:Y:S02]  /*26ac0*/  FMUL.FTZ R5, R3.reuse, R25 ;  /* 0x0000001903057220 */ /* 0x040fe40000410000 */
[----:B------:R-:W-:Y:S01]  /*26ad0*/  FFMA.FTZ R19, R18, R12, -R7 ;  /* 0x0000000c12137223 */ /* 0x000fe20000010807 */
[----:B------:R-:W-:Y:S01]  /*26ae0*/  LOP3.LUT R12, R28, 0xffff0000, RZ, 0xc0, !PT ;  /* 0xffff00001c0c7812 */ /* 0x000fe200078ec0ff */
[----:B------:R-:W-:Y:S01]  /*26af0*/  FFMA.FTZ R6, R18, R15, R6 ;  /* 0x0000000f12067223 */ /* 0x000fe20000010006 */
[----:B------:R-:W-:Y:S01]  /*26b00*/  LOP3.LUT R18, R20, 0xffff0000, RZ, 0xc0, !PT ;  /* 0xffff000014127812 */ /* 0x000fe200078ec0ff */
[----:B------:R-:W-:-:S02]  /*26b10*/  FMUL.FTZ R3, R3, R9 ;  /* 0x0000000903037220 */ /* 0x000fc40000410000 */
[C---:B------:R-:W-:Y:S02]  /*26b20*/  FFMA.FTZ R15, R16.reuse, R9, -R5 ;  /* 0x00000009100f7223 */ /* 0x040fe40000010805 */
[----:B------:R-:W-:Y:S02]  /*26b30*/  FFMA.FTZ R9, R16, R25, R3 ;  /* 0x0000001910097223 */ /* 0x000fe40000010003 */
[----:B------:R-:W-:Y:S02]  /*26b40*/  FMUL.FTZ R3, R4, R21 ;  /* 0x0000001504037220 */ /* 0x000fe40000410000 */
[----:B------:R-:W-:Y:S02]  /*26b50*/  FMUL.FTZ R5, R2, R18 ;  /* 0x0000001202057220 */ /* 0x000fe40000410000 */
[----:B------:R-:W-:Y:S02]  /*26b60*/  FMUL.FTZ R4, R4, R12 ;  /* 0x0000000c04047220 */ /* 0x000fe40000410000 */
[----:B------:R-:W-:-:S02]  /*26b70*/  FMUL.FTZ R7, R2, R8 ;  /* 0x0000000802077220 */ /* 0x000fc40000410000 */
[----:B------:R-:W-:Y:S01]  /*26b80*/  FFMA.FTZ R3, R17, R12, -R3 ;  /* 0x0000000c11037223 */ /* 0x000fe20000010803 */
[----:B------:R-:W-:Y:S01]  /*26b90*/  F2FP.BF16.PACK_AB R12, R31, R38 ;  /* 0x000000261f0c723e */ /* 0x000fe200000010ff */
[----:B------:R-:W-:Y:S01]  /*26ba0*/  FFMA.FTZ R8, R14, R8, -R5 ;  /* 0x000000080e087223 */ /* 0x000fe20000010805 */
[----:B------:R-:W-:Y:S01]  /*26bb0*/  F2FP.BF16.PACK_AB R5, R22, R23 ;  /* 0x000000171605723e */ /* 0x000fe200000010ff */
[----:B------:R-:W-:Y:S01]  /*26bc0*/  FFMA.FTZ R2, R17, R21, R4 ;  /* 0x0000001511027223 */ /* 0x000fe20000010004 */
[----:B------:R-:W-:Y:S01]  /*26bd0*/  F2FP.BF16.PACK_AB R4, R27, R36 ;  /* 0x000000241b04723e */ /* 0x000fe200000010ff */
[----:B------:R-:W-:Y:S01]  /*26be0*/  FFMA.FTZ R7, R14, R18, R7 ;  /* 0x000000120e077223 */ /* 0x000fe20000010007 */
[----:B------:R-:W-:Y:S02]  /*26bf0*/  F2FP.BF16.PACK_AB R14, R3, R19 ;  /* 0x00000013030e723e */ /* 0x000fe400000010ff */
[----:B------:R-:W-:Y:S02]  /*26c00*/  F2FP.BF16.PACK_AB R15, R8, R15 ;  /* 0x0000000f080f723e */ /* 0x000fe400000010ff */
[----:B------:R-:W-:-:S02]  /*26c10*/  F2FP.BF16.PACK_AB R6, R2, R6 ;  /* 0x000000060206723e */ /* 0x000fc400000010ff */
[----:B------:R-:W-:Y:S01]  /*26c20*/  F2FP.BF16.PACK_AB R7, R7, R9 ;  /* 0x000000090707723e */ /* 0x000fe200000010ff */
[----:B------:R1:W-:Y:S04]  /*26c30*/  ST.E.128 [R34.64], R12 ;  /* 0x0000000c22007985 */ /* 0x0003e8000c101d04 */
[----:B------:R1:W-:Y:S02]  /*26c40*/  ST.E.128 [R32.64], R4 ;  /* 0x0000000420007985 */ /* 0x0003e4000c101d04 */
.L_x_2561:
[----:B------:R-:W-:Y:S05]  /*26c50*/  BSYNC B0 ;  /* 0x0000000000007941 */ /* 0x000fea0003800000 */
.L_x_2560:
[----:B------:R-:W-:Y:S01]  /*26c60*/  IADD3 R2, R68, 0x20, RZ ;  /* 0x0000002044027810 */ /* 0x000fe20007ffe0ff */
[----:B------:R-:W-:Y:S03]  /*26c70*/  BSSY B0, `(.L_x_2562) ;  /* 0x000007b000007945 */ /* 0x000fe60003800000 */
        /* <DEDUP_REMOVED lines=13> */
[----:B------:R-:W-:Y:S02]  /*26d50*/  LOP3.LUT R9, R6, 0xffffe000, RZ, 0xc0, !PT ;  /* 0xffffe00006097812 */ /* 0x000fe400078ec0ff */
[----:B------:R-:W-:Y:S01]  /*26d60*/  SHF.R.S32.HI R5, RZ, 0x1f, R3 ;  /* 0x0000001fff057819 */ /* 0x000fe20000011403 */
[----:B------:R-:W-:Y:S01]  /*26d70*/  IMAD.SHL.U32 R6, R3, 0x8, RZ ;  /* 0x0000000803067824 */ /* 0x000fe200078e00ff */
[----:B------:R-:W-:Y:S02]  /*26d80*/  LEA.HI R7, R7, R0, RZ, 0x3 ;  /* 0x0000000007077211 */ /* 0x000fe400078f18ff */
[----:B------:R-:W-:Y:S02]  /*26d90*/  LEA.HI R3, R5, R3, RZ, 0x3 ;  /* 0x0000000305037211 */ /* 0x000fe400078f18ff */
[----:B------:R-:W-:Y:S01]  /*26da0*/  SHF.R.U32.HI R12, RZ, 0x3, R2 ;  /* 0x00000003ff0c7819 */ /* 0x000fe20000011602 */
[----:B------:R-:W-:Y:S01]  /*26db0*/  IMAD.SHL.U32 R4, R7, 0x40, RZ ;  /* 0x0000004007047824 */ /* 0x000fe200078e00ff */
[----:B------:R-:W-:Y:S01]  /*26dc0*/  LOP3.LUT R5, R2, 0x38, R6, 0xf8, !PT ;  /* 0x0000003802057812 */ /* 0x000fe200078ef806 */
[----:B------:R-:W-:Y:S01]  /*26dd0*/  IMAD.SHL.U32 R2, R3, 0x400, RZ ;  /* 0x0000040003027824 */ /* 0x000fe200078e00ff */
[----:B------:R-:W-:-:S02]  /*26de0*/  LOP3.LUT R7, R8, R12, RZ, 0x3c, !PT ;  /* 0x0000000c08077212 */ /* 0x000fc400078e3cff */
[----:B------:R-:W-:Y:S02]  /*26df0*/  LOP3.LUT R4, R4, 0xfffffe00, RZ, 0xc0, !PT ;  /* 0xfffffe0004047812 */ /* 0x000fe400078ec0ff */
[----:B------:R-:W-:Y:S02]  /*26e00*/  LOP3.LUT R3, R5, R12, RZ, 0x3c, !PT ;  /* 0x0000000c05037212 */ /* 0x000fe400078e3cff */
[----:B------:R-:W-:Y:S02]  /*26e10*/  LOP3.LUT R2, R2, 0xffffe000, RZ, 0xc0, !PT ;  /* 0xffffe00002027812 */ /* 0x000fe400078ec0ff */
[--C-:B------:R-:W-:Y:S02]  /*26e20*/  IADD3 R7, R7, R9, R4.reuse ;  /* 0x0000000907077210 */ /* 0x100fe40007ffe004 */
[----:B------:R-:W-:-:S03]  /*26e30*/  IADD3 R2, R3, R2, R4 ;  /* 0x0000000203027210 */ /* 0x000fc60007ffe004 */
[----:B-----5:R-:W-:-:S04]  /*26e40*/  IMAD.WIDE.U32 R34, R7, 0x2, R50 ;  /* 0x0000000207227825 */ /* 0x020fc800078e0032 */
[----:B------:R-:W-:Y:S01]  /*26e50*/  IMAD.WIDE.U32 R32, R2, 0x2, R50 ;  /* 0x0000000202207825 */ /* 0x000fe200078e0032 */
[----:B------:R-:W2:Y:S04]  /*26e60*/  LD.E.128 R12, [R34.64] ;  /* 0x00000004220c7980 */ /* 0x000ea8000c101d00 */
[----:B------:R-:W3:Y:S01]  /*26e70*/  LD.E.128 R4, [R32.64] ;  /* 0x0000000420047980 */ /* 0x000ee2000c101d00 */
[----:B------:R-:W-:Y:S02]  /*26e80*/  SHF.R.U64 R16, R76, 0x10, R77 ;  /* 0x000000104c107819 */ /* 0x000fe4000000124d */
[----:B------:R-:W-:Y:S02]  /*26e90*/  SHF.R.U32.HI R19, RZ, 0x10, R79 ;  /* 0x00000010ff137819 */ /* 0x000fe4000001164f */
[----:B------:R-:W-:-:S02]  /*26ea0*/  SHF.R.U64 R2, R72, 0x10, R73 ;  /* 0x0000001048027819 */ /* 0x000fc40000001249 */
[----:B------:R-:W-:Y:S02]  /*26eb0*/  PRMT R23, R100, 0x5432, R16 ;  /* 0x0000543264177816 */ /* 0x000fe40000000010 */
[--C-:B------:R-:W-:Y:S02]  /*26ec0*/  SHF.R.U64 R8, R74, 0x10, R75.reuse ;  /* 0x000000104a087819 */ /* 0x100fe4000000124b */
[----:B------:R-:W-:Y:S01]  /*26ed0*/  SHF.R.U32.HI R9, RZ, 0x10, R75 ;  /* 0x00000010ff097819 */ /* 0x000fe2000001164b */
[----:B------:R-:W-:Y:S01]  /*26ee0*/  IMAD.U32 R36, R23, 0x10000, RZ ;  /* 0x0001000017247824 */ /* 0x000fe200078e00ff */
[----:B------:R-:W-:Y:S02]  /*26ef0*/  SHF.R.U32.HI R17, RZ, 0x10, R77 ;  /* 0x00000010ff117819 */ /* 0x000fe4000001164d */
[----:B------:R-:W-:Y:S02]  /*26f00*/  SHF.R.U64 R18, R78, 0x10, R79 ;  /* 0x000000104e127819 */ /* 0x000fe4000000124f */
[----:B------:R-:W-:-:S02]  /*26f10*/  PRMT R20, R102, 0x5410, R19 ;  /* 0x0000541066147816 */ /* 0x000fc40000000013 */
[----:B------:R-:W-:Y:S02]  /*26f20*/  PRMT R31, R103, 0x5432, R2 ;  /* 0x00005432671f7816 */ /* 0x000fe40000000002 */
[C---:B------:R-:W-:Y:S02]  /*26f30*/  PRMT R28, R104.reuse, 0x5432, R8 ;  /* 0x00005432681c7816 */ /* 0x040fe40000000008 */
[----:B------:R-:W-:Y:S02]  /*26f40*/  PRMT R24, R104, 0x5410, R9 ;  /* 0x0000541068187816 */ /* 0x000fe40000000009 */
[----:B------:R-:W-:Y:S02]  /*26f50*/  PRMT R22, R100, 0x5410, R17 ;  /* 0x0000541064167816 */ /* 0x000fe40000000011 */
[----:B------:R-:W-:Y:S02]  /*26f60*/  PRMT R21, R102, 0x5432, R18 ;  /* 0x0000543266157816 */ /* 0x000fe40000000012 */
[----:B------:R-:W-:-:S02]  /*26f70*/  SHF.R.U32.HI R3, RZ, 0x10, R73 ;  /* 0x00000010ff037819 */ /* 0x000fc40000011649 */
[----:B------:R-:W-:Y:S01]  /*26f80*/  LOP3.LUT R37, R23, 0xffff0000, RZ, 0xc0, !PT ;  /* 0xffff000017257812 */ /* 0x000fe200078ec0ff */
[C---:B------:R-:W-:Y:S01]  /*26f90*/  IMAD.U32 R23, R22.reuse, 0x10000, RZ ;  /* 0x0001000016177824 */ /* 0x040fe200078e00ff */
        /* <DEDUP_REMOVED lines=72> */
.L_x_2563:
[----:B------:R-:W-:Y:S05]  /*27420*/  BSYNC B0 ;  /* 0x0000000000007941 */ /* 0x000fea0003800000 */
.L_x_2562:
[----:B-1----:R-:W-:Y:S01]  /*27430*/  IADD3 R4, R68, 0x40, RZ ;  /* 0x0000004044047810 */ /* 0x002fe20007ffe0ff */
[----:B------:R-:W-:Y:S02]  /*27440*/  IMAD.MOV.U32 R2, RZ, RZ, R116 ;  /* 0x000000ffff027224 */ /* 0x000fe400078e0074 */
[----:B------:R-:W-:Y:S01]  /*27450*/  IMAD.MOV.U32 R3, RZ, RZ, 0x0 ;  /* 0x00000000ff037424 */ /* 0x000fe200078e00ff */
[----:B------:R-:W-:-:S13]  /*27460*/  ISETP.GE.AND P0, PT, R4, R29, PT ;  /* 0x0000001d0400720c */ /* 0x000fda0003f06270 */
[----:B------:R-:W-:Y:S05]  /*27470*/  @P0 RET.REL.NODEC R2 `(_ZN7cutlass13device_kernelIN5flash19enable_sm80_to_sm89INS1_16FlashAttnFwdSm80INS1_25CollectiveMainloopFwdSm80ILi8ELi2ELb0EN4cute5tupleIJNS5_1CILi128EEENS7_ILi64EEENS7_ILi192EEEEEELi192ENS_10bfloat16_tEfNS_4arch4Sm80ELb0ELb1ELb0ELb1ELb1ELb1ELb1ELb1EEENS1_21CollectiveEpilogueFwdINS6_IJS8_SA_S9_EEENS6_IJNS7_ILi1EEESI_SI_EEESC_SE_Li256ELb1ELb1ELb1ELb0EEENS1_36VarlenDynamicPersistentTileSchedulerILi128ELi64ELi256ELi256ELb1ELb1ELb0ELb1ELb0ELb1EEEEEEEEEvNT_6ParamsE) ;  /* 0xfffd8b8002000950 */ /* 0x000fea0003c3ffff */
[----:B------:R-:W-:Y:S01]  /*27480*/  SHF.R.S32.HI R2, RZ, 0x1f, R4 ;  /* 0x0000001fff027819 */ /* 0x000fe20000011404 */
[----:B------:R-:W-:Y:S01]  /*27490*/  IMAD.SHL.U32 R5, R0, 0x40, RZ ;  /* 0x0000004000057824 */ /* 0x000fe200078e00ff */
[----:B------:R-:W-:Y:S01]  /*274a0*/  SHF.R.S32.HI R7, RZ, 0x1f, R0 ;  /* 0x0000001fff077819 */ /* 0x000fe20000011400 */
[----:B------:R-:W-:Y:S01]  /*274b0*/  ULDC.64 UR4, c[0x0][0x118] ;  /* 0x0000460000047ab9 */ /* 0x000fe20000000a00 */
[CC--:B------:R-:W-:Y:S02]  /*274c0*/  LEA.HI R3, R2.reuse, R4.reuse, RZ, 0x3 ;  /* 0x0000000402037211 */ /* 0x0c0fe400078f18ff */
[----:B------:R-:W-:Y:S02]  /*274d0*/  LEA.HI R4, R2, R4, RZ, 0x6 ;  /* 0x0000000402047211 */ /* 0x000fe400078f30ff */
[----:B------:R-:W-:Y:S02]  /*274e0*/  SHF.R.S32.HI R6, RZ, 0x3, R3 ;  /* 0x00000003ff067819 */ /* 0x000fe40000011403 */
[----:B------:R-:W-:Y:S01]  /*274f0*/  LOP3.LUT R2, R5, 0x1c0, RZ, 0xc0, !PT ;  /* 0x000001c005027812 */ /* 0x000fe200078ec0ff */
[----:B------:R-:W-:Y:S01]  /*27500*/  IMAD.SHL.U32 R4, R4, 0x80, RZ ;  /* 0x0000008004047824 */ /* 0x000fe200078e00ff */
[----:B------:R-:W-:-:S02]  /*27510*/  LEA.HI R5, R7, R0, RZ, 0x3 ;  /* 0x0000000007057211 */ /* 0x000fc400078f18ff */
[----:B------:R-:W-:Y:S02]  /*27520*/  LEA.HI R0, R29, R6, RZ, 0x1d ;  /* 0x000000061d007211 */ /* 0x000fe400078fe8ff */
[----:B------:R-:W-:Y:S02]  /*27530*/  LOP3.LUT R7, R4, 0xffffe000, RZ, 0xc0, !PT ;  /* 0xffffe00004077812 */ /* 0x000fe400078ec0ff */
[----:B------:R-:W-:Y:S02]  /*27540*/  SHF.R.S32.HI R4, RZ, 0x1f, R0 ;  /* 0x0000001fff047819 */ /* 0x000fe40000011400 */
[----:B------:R-:W-:Y:S01]  /*27550*/  LOP3.LUT R6, R2, 0x38, R3, 0xf8, !PT ;  /* 0x0000003802067812 */ /* 0x000fe200078ef803 */
[----:B------:R-:W-:Y:S01]  /*27560*/  IMAD.SHL.U32 R3, R5, 0x40, RZ ;  /* 0x0000004005037824 */ /* 0x000fe200078e00ff */
[----:B------:R-:W-:Y:S01]  /*27570*/  SHF.R.U32.HI R8, RZ, 0x3, R2 ;  /* 0x00000003ff087819 */ /* 0x000fe20000011602 */
[----:B------:R-:W-:Y:S01]  /*27580*/  IMAD.SHL.U32 R5, R0, 0x8, RZ ;  /* 0x0000000800057824 */ /* 0x000fe200078e00ff */
[----:B------:R-:W-:-:S02]  /*27590*/  LEA.HI R0, R4, R0, RZ, 0x3 ;  /* 0x0000000004007211 */ /* 0x000fc400078f18ff */
[----:B------:R-:W-:Y:S02]  /*275a0*/  LOP3.LUT R3, R3, 0xfffffe00, RZ, 0xc0, !PT ;  /* 0xfffffe0003037812 */ /* 0x000fe400078ec0ff */
[----:B------:R-:W-:Y:S01]  /*275b0*/  LOP3.LUT R2, R2, 0x38, R5, 0xf8, !PT ;  /* 0x0000003802027812 */ /* 0x000fe200078ef805 */
[----:B------:R-:W-:Y:S01]  /*275c0*/  IMAD.SHL.U32 R0, R0, 0x400, RZ ;  /* 0x0000040000007824 */ /* 0x000fe200078e00ff */
[-C--:B------:R-:W-:Y:S02]  /*275d0*/  LOP3.LUT R6, R6, R8.reuse, RZ, 0x3c, !PT ;  /* 0x0000000806067212 */ /* 0x080fe400078e3cff */
        /* <DEDUP_REMOVED lines=12> */
[----:B------:R-:W-:Y:S01]  /*276a0*/  PRMT R29, R114, 0x5432, R0 ;  /* 0x00005432721d7816 */ /* 0x000fe20000000000 */
[C---:B------:R-:W-:Y:S01]  /*276b0*/  IMAD.U32 R34, R22.reuse, 0x10000, RZ ;  /* 0x0001000016227824 */ /* 0x040fe200078e00ff */
[----:B------:R-:W-:Y:S02]  /*276c0*/  SHF.R.U32.HI R21, RZ, 0x10, R81 ;  /* 0x00000010ff157819 */ /* 0x000fe40000011651 */
[----:B------:R-:W-:Y:S02]  /*276d0*/  PRMT R23, R115, 0x5410, R8 ;  /* 0x0000541073177816 */ /* 0x000fe40000000008 */
[----:B------:R-:W-:Y:S02]  /*276e0*/  SHF.R.U32.HI R2, RZ, 0x10, R85 ;  /* 0x00000010ff027819 */ /* 0x000fe40000011655 */
[----:B------:R-:W-:-:S02]  /*276f0*/  LOP3.LUT R22, R22, 0xffff0000, RZ, 0xc0, !PT ;  /* 0xffff000016167812 */ /* 0x000fc400078ec0ff */
[----:B------:R-:W-:Y:S02]  /*27700*/  SHF.R.U64 R3, R86, 0x10, R87 ;  /* 0x0000001056037819 */ /* 0x000fe40000001257 */
[----:B------:R-:W-:Y:S02]  /*27710*/  PRMT R21, R112, 0x5410, R21 ;  /* 0x0000541070157816 */ /* 0x000fe40000000015 */
[----:B------:R-:W-:Y:S02]  /*27720*/  PRMT R28, R114, 0x5410, R2 ;  /* 0x00005410721c7816 */ /* 0x000fe40000000002 */
[----:B------:R-:W-:Y:S02]  /*27730*/  PRMT R27, R115, 0x5432, R3 ;  /* 0x00005432731b7816 */ /* 0x000fe40000000003 */
[--C-:B------:R-:W-:Y:S02]  /*27740*/  SHF.R.U64 R20, R82, 0x10, R83.reuse ;  /* 0x0000001052147819 */ /* 0x100fe40000001253 */
[----:B------:R-:W-:-:S02]  /*27750*/  SHF.R.U32.HI R19, RZ, 0x10, R83 ;  /* 0x00000010ff137819 */ /* 0x000fc40000011653 */
[C---:B------:R-:W-:Y:S02]  /*27760*/  PRMT R20, R113.reuse, 0x5432, R20 ;  /* 0x0000543271147816 */ /* 0x040fe40000000014 */
        /* <DEDUP_REMOVED lines=15> */
[----:B------:R-:W-:Y:S01]  /*27860*/  FMUL.FTZ R5, R12, R34 ;  /* 0x000000220c057220 */ /* 0x000fe20000410000 */
[----:B------:R-:W-:Y:S01]  /*27870*/  LOP3.LUT R2, R6, 0xffff0000, RZ, 0xc0, !PT ;  /* 0xffff000006027812 */ /* 0x000fe200078ec0ff */
[----:B------:R-:W-:-:S02]  /*27880*/  FMUL.FTZ R12, R12, R15 ;  /* 0x0000000f0c0c7220 */ /* 0x000fc40000410000 */
[----:B------:R-:W-:Y:S02]  /*27890*/  FFMA.FTZ R35, R26, R15, -R5 ;  /* 0x0000000f1a237223 */ /* 0x000fe40000010805 */
[----:B------:R-:W-:Y:S02]  /*278a0*/  FMUL.FTZ R5, R9, R22 ;  /* 0x0000001609057220 */ /* 0x000fe40000410000 */
[----:B------:R-:W-:Y:S01]  /*278b0*/  IMAD.U32 R3, R6, 0x10000, RZ ;  /* 0x0001000006037824 */ /* 0x000fe200078e00ff */
[----:B------:R-:W-:Y:S01]  /*278c0*/  LOP3.LUT R6, R7, 0xffff0000, RZ, 0xc0, !PT ;  /* 0xffff000007067812 */ /* 0x000fe200078ec0ff */
[----:B------:R-:W-:Y:S02]  /*278d0*/  IMAD.U32 R15, R21, 0x10000, RZ ;  /* 0x00010000150f7824 */ /* 0x000fe400078e00ff */
[----:B------:R-:W-:Y:S02]  /*278e0*/  IMAD.U32 R0, R7, 0x10000, RZ ;  /* 0x0001000007007824 */ /* 0x000fe400078e00ff */
[C---:B------:R-:W-:Y:S01]  /*278f0*/  IMAD.U32 R7, R28.reuse, 0x10000, RZ ;  /* 0x000100001c077824 */ /* 0x040fe200078e00ff */
[----:B------:R-:W-:Y:S01]  /*27900*/  LOP3.LUT R28, R28, 0xffff0000, RZ, 0xc0, !PT ;  /* 0xffff00001c1c7812 */ /* 0x000fe200078ec0ff */
[----:B------:R-:W-:-:S02]  /*27910*/  FMUL.FTZ R9, R9, R29 ;  /* 0x0000001d09097220 */ /* 0x000fc40000410000 */
[----:B------:R-:W-:Y:S01]  /*27920*/  FFMA.FTZ R34, R26, R34, R12 ;  /* 0x000000221a227223 */ /* 0x000fe2000001000c */
[----:B------:R-:W-:Y:S01]  /*27930*/  LOP3.LUT R26, R21, 0xffff0000, RZ, 0xc0, !PT ;  /* 0xffff0000151a7812 */ /* 0x000fe200078ec0ff */
[C---:B------:R-:W-:Y:S02]  /*27940*/  FFMA.FTZ R29, R25.reuse, R29, -R5 ;  /* 0x0000001d191d7223 */ /* 0x040fe40000010805 */
[C---:B------:R-:W-:Y:S02]  /*27950*/  FMUL.FTZ R5, R8.reuse, R15 ;  /* 0x0000000f08057220 */ /* 0x040fe40000410000 */
[-C--:B------:R-:W-:Y:S02]  /*27960*/  FMUL.FTZ R8, R8, R7.reuse ;  /* 0x0000000708087220 */ /* 0x080fe40000410000 */
[----:B------:R-:W-:Y:S02]  /*27970*/  FFMA.FTZ R21, R24, R7, -R5 ;  /* 0x0000000718157223 */ /* 0x000fe40000010805 */
[----:B------:R-:W-:-:S02]  /*27980*/  FFMA.FTZ R25, R25, R22, R9 ;  /* 0x0000001619197223 */ /* 0x000fc40000010009 */
[----:B------:R-:W-:Y:S02]  /*27990*/  FMUL.FTZ R5, R4, R26 ;  /* 0x0000001a04057220 */ /* 0x000fe40000410000 */
[----:B------:R-:W-:Y:S02]  /*279a0*/  FFMA.FTZ R24, R24, R15, R8 ;  /* 0x0000000f18187223 */ /* 0x000fe40000010008 */
        /* <DEDUP_REMOVED lines=11> */
[----:B------:R-:W-:Y:S02]  /*27a60*/  FMUL.FTZ R4, R3, R9 ;  /* 0x0000000903047220 */ /* 0x000fe40000410000 */
[C---:B------:R-:W-:Y:S02]  /*27a70*/  FMUL.FTZ R3, R0.reuse, R15 ;  /* 0x0000000f00037220 */ /* 0x040fe40000410000 */
[----:B------:R-:W-:-:S02]  /*27a80*/  FMUL.FTZ R0, R0, R8 ;  /* 0x0000000800007220 */ /* 0x000fc40000410000 */
[C---:B------:R-:W-:Y:S02]  /*27a90*/  FFMA.FTZ R8, R13.reuse, R8, -R3 ;  /* 0x000000080d087223 */ /* 0x040fe40000010803 */
[----:B------:R-:W-:Y:S01]  /*27aa0*/  FFMA.FTZ R3, R13, R15, R0 ;  /* 0x0000000f0d037223 */ /* 0x000fe20000010000 */
[----:B------:R-:W-:Y:S01]  /*27ab0*/  F2FP.BF16.PACK_AB R13, R28, R21 ;  /* 0x000000151c0d723e */ /* 0x000fe200000010ff */
[----:B------:R-:W-:Y:S02]  /*27ac0*/  FFMA.FTZ R18, R18, R26, R7 ;  /* 0x0000001a12127223 */ /* 0x000fe40000010007 */
[----:B------:R-:W-:Y:S02]  /*27ad0*/  FMUL.FTZ R0, R2, R20 ;  /* 0x0000001402007220 */ /* 0x000fe40000410000 */
[----:B------:R-:W-:Y:S02]  /*27ae0*/  FMUL.FTZ R15, R6, R19 ;  /* 0x00000013060f7220 */ /* 0x000fe40000410000 */
[----:B------:R-:W-:-:S02]  /*27af0*/  FMUL.FTZ R2, R2, R27 ;  /* 0x0000001b02027220 */ /* 0x000fc40000410000 */
[----:B------:R-:W-:Y:S02]  /*27b00*/  FMUL.FTZ R7, R6, R23 ;  /* 0x0000001706077220 */ /* 0x000fe40000410000 */
[C---:B------:R-:W-:Y:S01]  /*27b10*/  FFMA.FTZ R9, R17.reuse, R9, -R5 ;  /* 0x0000000911097223 */ /* 0x040fe20000010805 */
[----:B------:R-:W-:Y:S01]  /*27b20*/  F2FP.BF16.PACK_AB R5, R18, R24 ;  /* 0x000000181205723e */ /* 0x000fe200000010ff */
        /* <DEDUP_REMOVED lines=9> */
[----:B------:R-:W-:-:S02]  /*27bc0*/  F2FP.BF16.PACK_AB R4, R25, R34 ;  /* 0x000000221904723e */ /* 0x000fc400000010ff */
[----:B------:R-:W-:Y:S01]  /*27bd0*/  F2FP.BF16.PACK_AB R6, R6, R17 ;  /* 0x000000110606723e */ /* 0x000fe200000010ff */
[----:B------:R1:W-:Y:S01]  /*27be0*/  ST.E.128 [R32.64], R12 ;  /* 0x0000000c20007985 */ /* 0x0003e2000c101d04 */
[----:B------:R-:W-:Y:S01]  /*27bf0*/  F2FP.BF16.PACK_AB R7, R7, R3 ;  /* 0x000000030707723e */ /* 0x000fe200000010ff */
[----:B------:R-:W-:-:S04]  /*27c00*/  IMAD.MOV.U32 R3, RZ, RZ, 0x0 ;  /* 0x00000000ff037424 */ /* 0x000fc800078e00ff */
[----:B------:R1:W-:Y:S01]  /*27c10*/  ST.E.128 [R30.64], R4 ;  /* 0x000000041e007985 */ /* 0x0003e2000c101d04 */
[----:B------:R-:W-:Y:S05]  /*27c20*/  RET.REL.NODEC R2 `(_ZN7cutlass13device_kernelIN5flash19enable_sm80_to_sm89INS1_16FlashAttnFwdSm80INS1_25CollectiveMainloopFwdSm80ILi8ELi2ELb0EN4cute5tupleIJNS5_1CILi128EEENS7_ILi64EEENS7_ILi192EEEEEELi192ENS_10bfloat16_tEfNS_4arch4Sm80ELb0ELb1ELb0ELb1ELb1ELb1ELb1ELb1EEENS1_21CollectiveEpilogueFwdINS6_IJS8_SA_S9_EEENS6_IJNS7_ILi1EEESI_SI_EEESC_SE_Li256ELb1ELb1ELb1ELb0EEENS1_36VarlenDynamicPersistentTileSchedulerILi128ELi64ELi256ELi256ELb1ELb1ELb0ELb1ELb0ELb1EEEEEEEEEvNT_6ParamsE) ;  /* 0xfffd83d002007950 */ /* 0x000fea0003c3ffff */
.L_x_2516:
[----:B------:R-:W-:Y:S01]  /*27c30*/  IMAD.MOV.U32 R35, RZ, RZ, R37 ;  /* 0x000000ffff237224 */ /* 0x000fe200078e0025 */
[----:B------:R-:W-:Y:S01]  /*27c40*/  MOV R34, 0x1c1f ;  /* 0x00001c1f00227802 */ /* 0x000fe20000000f00 */
[----:B------:R-:W-:Y:S01]  /*27c50*/  IMAD.MOV.U32 R2, RZ, RZ, RZ ;  /* 0x000000ffff027224 */ /* 0x000fe200078e00ff */
[----:B------:R-:W-:Y:S02]  /*27c60*/  MOV R184, 0xffffffff ;  /* 0xffffffff00b87802 */ /* 0x000fe40000000f00 */
[----:B------:R-:W-:Y:S02]  /*27c70*/  MOV R3, 0x27c90 ;  /* 0x00027c9000037802 */ /* 0x000fe40000000f00 */
[----:B------:R-:W-:Y:S05]  /*27c80*/  CALL.REL.NOINC `($__internal_39_$__cuda_sm70_shflsync_idx_p) ;  /* 0x0000077000007944 */ /* 0x000fea0003c00000 */
[----:B------:R-:W-:Y:S01]  /*27c90*/  MOV R5, R185 ;  /* 0x000000b900057202 */ /* 0x000fe20000000f00 */
[----:B------:R-:W-:Y:S05]  /*27ca0*/  BRA `(.L_x_2564) ;  /* 0xffff886000007947 */ /* 0x000fea000383ffff */
.L_x_2517:
[----:B------:R-:W-:Y:S01]  /*27cb0*/  IMAD.MOV.U32 R35, RZ, RZ, R42 ;  /* 0x000000ffff237224 */ /* 0x000fe200078e002a */
[----:B------:R-:W-:Y:S01]  /*27cc0*/  MOV R34, 0x1c1f ;  /* 0x00001c1f00227802 */ /* 0x000fe20000000f00 */
[----:B------:R-:W-:Y:S01]  /*27cd0*/  IMAD.MOV.U32 R2, RZ, RZ, RZ ;  /* 0x000000ffff027224 */ /* 0x000fe200078e00ff */
[----:B------:R-:W-:-:S02]  /*27ce0*/  MOV R184, 0xffffffff ;  /* 0xffffffff00b87802 */ /* 0x000fc40000000f00 */
[----:B------:R-:W-:Y:S02]  /*27cf0*/  MOV R3, 0x27d10 ;  /* 0x00027d1000037802 */ /* 0x000fe40000000f00 */
[----:B-12---:R-:W-:Y:S05]  /*27d00*/  CALL.REL.NOINC `($__internal_39_$__cuda_sm70_shflsync_idx_p) ;  /* 0x000006f000007944 */ /* 0x006fea0003c00000 */
[----:B------:R-:W-:Y:S01]  /*27d10*/  IMAD.MOV.U32 R35, RZ, RZ, R36 ;  /* 0x000000ffff237224 */ /* 0x000fe200078e0024 */
[----:B------:R-:W-:Y:S01]  /*27d20*/  MOV R2, RZ ;  /* 0x000000ff00027202 */ /* 0x000fe20000000f00 */
[----:B------:R-:W-:Y:S01]  /*27d30*/  IMAD.MOV.U32 R34, RZ, RZ, 0x1c1f ;  /* 0x00001c1fff227424 */ /* 0x000fe200078e00ff */
[----:B------:R-:W-:Y:S01]  /*27d40*/  MOV R184, 0xffffffff ;  /* 0xffffffff00b87802 */ /* 0x000fe20000000f00 */
[----:B------:R-:W-:Y:S01]  /*27d50*/  IMAD.MOV.U32 R4, RZ, RZ, R185 ;  /* 0x000000ffff047224 */ /* 0x000fe200078e00b9 */
[----:B------:R-:W-:Y:S02]  /*27d60*/  MOV R3, 0x27d80 ;  /* 0x00027d8000037802 */ /* 0x000fe40000000f00 */
[----:B------:R-:W-:Y:S05]  /*27d70*/  CALL.REL.NOINC `($__internal_39_$__cuda_sm70_shflsync_idx_p) ;  /* 0x0000068000007944 */ /* 0x000fea0003c00000 */
[----:B------:R-:W-:Y:S01]  /*27d80*/  IMAD.MOV.U32 R6, RZ, RZ, R185 ;  /* 0x000000ffff067224 */ /* 0x000fe200078e00b9 */
[----:B------:R-:W-:Y:S01]  /*27d90*/  MOV R35, R43 ;  /* 0x0000002b00237202 */ /* 0x000fe20000000f00 */
[----:B------:R-:W-:Y:S01]  /*27da0*/  IMAD.MOV.U32 R2, RZ, RZ, RZ ;  /* 0x000000ffff027224 */ /* 0x000fe200078e00ff */
[----:B------:R-:W-:Y:S01]  /*27db0*/  MOV R34, 0x1c1f ;  /* 0x00001c1f00227802 */ /* 0x000fe20000000f00 */
[----:B------:R-:W-:Y:S01]  /*27dc0*/  IMAD.MOV.U32 R184, RZ, RZ, -0x1 ;  /* 0xffffffffffb87424 */ /* 0x000fe200078e00ff */
[----:B------:R-:W-:-:S02]  /*27dd0*/  MOV R3, 0x27df0 ;  /* 0x00027df000037802 */ /* 0x000fc40000000f00 */
[----:B------:R-:W-:Y:S05]  /*27de0*/  CALL.REL.NOINC `($__internal_39_$__cuda_sm70_shflsync_idx_p) ;  /* 0x0000061000007944 */ /* 0x000fea0003c00000 */
[----:B------:R-:W-:Y:S01]  /*27df0*/  MOV R2, R185 ;  /* 0x000000b900027202 */ /* 0x000fe20000000f00 */
[----:B------:R-:W-:Y:S05]  /*27e00*/  BRA `(.L_x_2565) ;  /* 0xffff874000007947 */ /* 0x000fea000383ffff */
.L_x_2520:
[----:B------:R-:W-:Y:S01]  /*27e10*/  IMAD.MOV.U32 R35, RZ, RZ, R37 ;  /* 0x000000ffff237224 */ /* 0x000fe200078e0025 */
[----:B------:R-:W-:Y:S01]  /*27e20*/  MOV R34, 0x1c1f ;  /* 0x00001c1f00227802 */ /* 0x000fe20000000f00 */
[----:B------:R-:W-:Y:S01]  /*27e30*/  IMAD.MOV.U32 R2, RZ, RZ, 0x1 ;  /* 0x00000001ff027424 */ /* 0x000fe200078e00ff */
[----:B------:R-:W-:-:S02]  /*27e40*/  MOV R184, 0xffffffff ;  /* 0xffffffff00b87802 */ /* 0x000fc40000000f00 */
[----:B------:R-:W-:Y:S02]  /*27e50*/  MOV R3, 0x27e70 ;  /* 0x00027e7000037802 */ /* 0x000fe40000000f00 */
[----:B---3--:R-:W-:Y:S05]  /*27e60*/  CALL.REL.NOINC `($__internal_39_$__cuda_sm70_shflsync_idx_p) ;  /* 0x0000059000007944 */ /* 0x008fea0003c00000 */
[----:B------:R-:W-:Y:S01]  /*27e70*/  IMAD.MOV.U32 R5, RZ, RZ, R185 ;  /* 0x000000ffff057224 */ /* 0x000fe200078e00b9 */
[----:B------:R-:W-:Y:S01]  /*27e80*/  MOV R35, R42 ;  /* 0x0000002a00237202 */ /* 0x000fe20000000f00 */
[----:B------:R-:W-:Y:S01]  /*27e90*/  IMAD.MOV.U32 R2, RZ, RZ, 0x1 ;  /* 0x00000001ff027424 */ /* 0x000fe200078e00ff */
[----:B------:R-:W-:Y:S01]  /*27ea0*/  MOV R34, 0x1c1f ;  /* 0x00001c1f00227802 */ /* 0x000fe20000000f00 */
[----:B------:R-:W-:Y:S01]  /*27eb0*/  IMAD.MOV.U32 R184, RZ, RZ, -0x1 ;  /* 0xffffffffffb87424 */ /* 0x000fe200078e00ff */
[----:B------:R-:W-:Y:S02]  /*27ec0*/  MOV R3, 0x27ee0 ;  /* 0x00027ee000037802 */ /* 0x000fe40000000f00 */
[----:B------:R-:W-:Y:S05]  /*27ed0*/  CALL.REL.NOINC `($__internal_39_$__cuda_sm70_shflsync_idx_p) ;  /* 0x0000052000007944 */ /* 0x000fea0003c00000 */
[----:B------:R-:W-:Y:S01]  /*27ee0*/  IMAD.MOV.U32 R35, RZ, RZ, R36 ;  /* 0x000000ffff237224 */ /* 0x000fe200078e0024 */
[----:B------:R-:W-:Y:S01]  /*27ef0*/  MOV R2, 0x1 ;  /* 0x0000000100027802 */ /* 0x000fe20000000f00 */
[----:B------:R-:W-:Y:S01]  /*27f00*/  IMAD.MOV.U32 R34, RZ, RZ, 0x1c1f ;  /* 0x00001c1fff227424 */ /* 0x000fe200078e00ff */
[----:B------:R-:W-:Y:S01]  /*27f10*/  MOV R184, 0xffffffff ;  /* 0xffffffff00b87802 */ /* 0x000fe20000000f00 */
[----:B------:R-:W-:Y:S01]  /*27f20*/  IMAD.MOV.U32 R4, RZ, RZ, R185 ;  /* 0x000000ffff047224 */ /* 0x000fe200078e00b9 */
[----:B------:R-:W-:-:S02]  /*27f30*/  MOV R3, 0x27f50 ;  /* 0x00027f5000037802 */ /* 0x000fc40000000f00 */
[----:B------:R-:W-:Y:S05]  /*27f40*/  CALL.REL.NOINC `($__internal_39_$__cuda_sm70_shflsync_idx_p) ;  /* 0x000004b000007944 */ /* 0x000fea0003c00000 */
        /* <DEDUP_REMOVED lines=9> */
.L_x_2547:
        /* <DEDUP_REMOVED lines=8> */
.L_x_2548:
[----:B------:R-:W-:Y:S01]  /*28060*/  IMAD.MOV.U32 R35, RZ, RZ, R25 ;  /* 0x000000ffff237224 */ /* 0x000fe200078e0019 */
[----:B------:R-:W-:Y:S01]  /*28070*/  MOV R34, 0x1c1f ;  /* 0x00001c1f00227802 */ /* 0x000fe20000000f00 */
[----:B------:R-:W-:Y:S01]  /*28080*/  IMAD.MOV.U32 R2, RZ, RZ, RZ ;  /* 0x000000ffff027224 */ /* 0x000fe200078e00ff */
[----:B------:R-:W-:Y:S02]  /*28090*/  MOV R184, 0xffffffff ;  /* 0xffffffff00b87802 */ /* 0x000fe40000000f00 */
[----:B------:R-:W-:Y:S02]  /*280a0*/  MOV R3, 0x280c0 ;  /* 0x000280c000037802 */ /* 0x000fe40000000f00 */
[----:B-12---:R-:W-:Y:S05]  /*280b0*/  CALL.REL.NOINC `($__internal_39_$__cuda_sm70_shflsync_idx_p) ;  /* 0x0000034000007944 */ /* 0x006fea0003c00000 */
[----:B------:R-:W-:Y:S01]  /*280c0*/  IMAD.MOV.U32 R35, RZ, RZ, R22 ;  /* 0x000000ffff237224 */ /* 0x000fe200078e0016 */
[----:B------:R-:W-:Y:S01]  /*280d0*/  MOV R34, 0x1c1f ;  /* 0x00001c1f00227802 */ /* 0x000fe20000000f00 */
[----:B------:R-:W-:Y:S01]  /*280e0*/  IMAD.MOV.U32 R2, RZ, RZ, RZ ;  /* 0x000000ffff027224 */ /* 0x000fe200078e00ff */
[----:B------:R-:W-:Y:S01]  /*280f0*/  MOV R8, R185 ;  /* 0x000000b900087202 */ /* 0x000fe20000000f00 */
[----:B------:R-:W-:Y:S01]  /*28100*/  IMAD.MOV.U32 R184, RZ, RZ, -0x1 ;  /* 0xffffffffffb87424 */ /* 0x000fe200078e00ff */
[----:B------:R-:W-:-:S02]  /*28110*/  MOV R9, R0 ;  /* 0x0000000000097202 */ /* 0x000fc40000000f00 */
[----:B------:R-:W-:Y:S02]  /*28120*/  MOV R3, 0x28140 ;  /* 0x0002814000037802 */ /* 0x000fe40000000f00 */
[----:B------:R-:W-:Y:S05]  /*28130*/  CALL.REL.NOINC `($__internal_39_$__cuda_sm70_shflsync_idx_p) ;  /* 0x000002c000007944 */ /* 0x000fea0003c00000 */
[----:B------:R-:W-:Y:S01]  /*28140*/  IMAD.MOV.U32 R16, RZ, RZ, R185 ;  /* 0x000000ffff107224 */ /* 0x000fe200078e00b9 */
[----:B------:R-:W-:Y:S01]  /*28150*/  MOV R35, R30 ;  /* 0x0000001e00237202 */ /* 0x000fe20000000f00 */
[----:B------:R-:W-:Y:S01]  /*28160*/  IMAD.MOV.U32 R2, RZ, RZ, RZ ;  /* 0x000000ffff027224 */ /* 0x000fe200078e00ff */
[----:B------:R-:W-:Y:S01]  /*28170*/  MOV R34, 0x1c1f ;  /* 0x00001c1f00227802 */ /* 0x000fe20000000f00 */
[----:B------:R-:W-:Y:S01]  /*28180*/  IMAD.MOV.U32 R184, RZ, RZ, -0x1 ;  /* 0xffffffffffb87424 */ /* 0x000fe200078e00ff */
[----:B------:R-:W-:Y:S02]  /*28190*/  MOV R3, 0x281b0 ;  /* 0x000281b000037802 */ /* 0x000fe40000000f00 */
[----:B------:R-:W-:Y:S05]  /*281a0*/  CALL.REL.NOINC `($__internal_39_$__cuda_sm70_shflsync_idx_p) ;  /* 0x0000025000007944 */ /* 0x000fea0003c00000 */
[----:B------:R-:W-:Y:S01]  /*281b0*/  MOV R2, R185 ;  /* 0x000000b900027202 */ /* 0x000fe20000000f00 */
[----:B------:R-:W-:Y:S05]  /*281c0*/  BRA `(.L_x_2568) ;  /* 0xffffbfb000007947 */ /* 0x000fea000383ffff */
.L_x_2551:
[----:B------:R-:W-:Y:S01]  /*281d0*/  IMAD.MOV.U32 R35, RZ, RZ, R23 ;  /* 0x000000ffff237224 */ /* 0x000fe200078e0017 */
[----:B------:R-:W-:Y:S01]  /*281e0*/  MOV R34, 0x1c1f ;  /* 0x00001c1f00227802 */ /* 0x000fe20000000f00 */
[----:B------:R-:W-:Y:S01]  /*281f0*/  IMAD.MOV.U32 R2, RZ, RZ, 0x1 ;  /* 0x00000001ff027424 */ /* 0x000fe200078e00ff */
[----:B------:R-:W-:Y:S02]  /*28200*/  MOV R184, 0xffffffff ;  /* 0xffffffff00b87802 */ /* 0x000fe40000000f00 */
[----:B------:R-:W-:-:S02]  /*28210*/  MOV R3, 0x28230 ;  /* 0x0002823000037802 */ /* 0x000fc40000000f00 */
[----:B---3--:R-:W-:Y:S05]  /*28220*/  CALL.REL.NOINC `($__internal_39_$__cuda_sm70_shflsync_idx_p) ;  /* 0x000001d000007944 */ /* 0x008fea0003c00000 */
[----:B------:R-:W-:Y:S01]  /*28230*/  IMAD.MOV.U32 R0, RZ, RZ, R185 ;  /* 0x000000ffff007224 */ /* 0x000fe200078e00b9 */
[----:B------:R-:W-:Y:S01]  /*28240*/  MOV R35, R25 ;  /* 0x0000001900237202 */ /* 0x000fe20000000f00 */
[----:B------:R-:W-:Y:S01]  /*28250*/  IMAD.MOV.U32 R2, RZ, RZ, 0x1 ;  /* 0x00000001ff027424 */ /* 0x000fe200078e00ff */
[----:B------:R-:W-:Y:S01]  /*28260*/  MOV R34, 0x1c1f ;  /* 0x00001c1f00227802 */ /* 0x000fe20000000f00 */
[----:B------:R-:W-:Y:S01]  /*28270*/  IMAD.MOV.U32 R184, RZ, RZ, -0x1 ;  /* 0xffffffffffb87424 */ /* 0x000fe200078e00ff */
[----:B------:R-:W-:-:S02]  /*28280*/  MOV R3, 0x282a0 ;  /* 0x000282a000037802 */ /* 0x000fc40000000f00 */
[----:B------:R-:W-:Y:S05]  /*28290*/  CALL.REL.NOINC `($__internal_39_$__cuda_sm70_shflsync_idx_p) ;  /* 0x0000016000007944 */ /* 0x000fea0003c00000 */
[----:B------:R-:W-:Y:S01]  /*282a0*/  IMAD.MOV.U32 R35, RZ, RZ, R22 ;  /* 0x000000ffff237224 */ /* 0x000fe200078e0016 */
[----:B------:R-:W-:Y:S01]  /*282b0*/  MOV R34, 0x1c1f ;  /* 0x00001c1f00227802 */ /* 0x000fe20000000f00 */
[----:B------:R-:W-:Y:S01]  /*282c0*/  IMAD.MOV.U32 R2, RZ, RZ, 0x1 ;  /* 0x00000001ff027424 */ /* 0x000fe200078e00ff */
[----:B------:R-:W-:Y:S01]  /*282d0*/  MOV R8, R185 ;  /* 0x000000b900087202 */ /* 0x000fe20000000f00 */
[----:B------:R-:W-:Y:S01]  /*282e0*/  IMAD.MOV.U32 R184, RZ, RZ, -0x1 ;  /* 0xffffffffffb87424 */ /* 0x000fe200078e00ff */
[----:B------:R-:W-:-:S02]  /*282f0*/  MOV R9, R0 ;  /* 0x0000000000097202 */ /* 0x000fc40000000f00 */
        /* <DEDUP_REMOVED lines=11> */
        .weak           $__internal_38_$__cuda_sm70_shflsync_bfly_p
        .type           $__internal_38_$__cuda_sm70_shflsync_bfly_p,@function
        .size           $__internal_38_$__cuda_sm70_shflsync_bfly_p,($__internal_39_$__cuda_sm70_shflsync_idx_p - $__internal_38_$__cuda_sm70_shflsync_bfly_p)
$__internal_38_$__cuda_sm70_shflsync_bfly_p:
[----:B------:R-:W-:Y:S04]  /*283b0*/  WARPSYNC R207 ;  /* 0x000000cf00007348 */ /* 0x000fe80003800000 */
[----:B------:R1:W2:Y:S02]  /*283c0*/  SHFL.BFLY PT, R9, R2, R9, R245 ;  /* 0x0c00000902097389 */ /* 0x0002a400000e00f5 */
[----:B-1----:R-:W-:-:S02]  /*283d0*/  MOV R2, R3 ;  /* 0x0000000300027202 */ /* 0x002fc40000000f00 */
[----:B------:R-:W-:-:S04]  /*283e0*/  MOV R3, 0x0 ;  /* 0x0000000000037802 */ /* 0x000fc80000000f00 */
[----:B--2---:R-:W-:Y:S05]  /*283f0*/  RET.REL.NODEC R2 `(_ZN7cutlass13device_kernelIN5flash19enable_sm80_to_sm89INS1_16FlashAttnFwdSm80INS1_25CollectiveMainloopFwdSm80ILi8ELi2ELb0EN4cute5tupleIJNS5_1CILi128EEENS7_ILi64EEENS7_ILi192EEEEEELi192ENS_10bfloat16_tEfNS_4arch4Sm80ELb0ELb1ELb0ELb1ELb1ELb1ELb1ELb1EEENS1_21CollectiveEpilogueFwdINS6_IJS8_SA_S9_EEENS6_IJNS7_ILi1EEESI_SI_EEESC_SE_Li256ELb1ELb1ELb1ELb0EEENS1_36VarlenDynamicPersistentTileSchedulerILi128ELi64ELi256ELi256ELb1ELb1ELb0ELb1ELb0ELb1EEEEEEEEEvNT_6ParamsE) ;  /* 0xfffd7c0002007950 */ /* 0x004fea0003c3ffff */
        .weak           $__internal_39_$__cuda_sm70_shflsync_idx_p
        .type           $__internal_39_$__cuda_sm70_shflsync_idx_p,@function
        .size           $__internal_39_$__cuda_sm70_shflsync_idx_p,($__internal_40_$__cuda_sm70_shflsync_up_p - $__internal_39_$__cuda_sm70_shflsync_idx_p)
$__internal_39_$__cuda_sm70_shflsync_idx_p:
[----:B------:R-:W-:Y:S04]  /*28400*/  WARPSYNC R184 ;  /* 0x000000b800007348 */ /* 0x000fe80003800000 */
[----:B------:R1:W2:Y:S02]  /*28410*/  SHFL.IDX PT, R185, R35, R2, R34 ;  /* 0x0000000223b97389 */ /* 0x0002a400000e0022 */
[----:B-1----:R-:W-:Y:S02]  /*28420*/  MOV R2, R3 ;  /* 0x0000000300027202 */ /* 0x002fe40000000f00 */
[----:B------:R-:W-:-:S04]  /*28430*/  MOV R3, 0x0 ;  /* 0x0000000000037802 */ /* 0x000fc80000000f00 */
[----:B--2---:R-:W-:Y:S05]  /*28440*/  RET.REL.NODEC R2 `(_ZN7cutlass13device_kernelIN5flash19enable_sm80_to_sm89INS1_16FlashAttnFwdSm80INS1_25CollectiveMainloopFwdSm80ILi8ELi2ELb0EN4cute5tupleIJNS5_1CILi128EEENS7_ILi64EEENS7_ILi192EEEEEELi192ENS_10bfloat16_tEfNS_4arch4Sm80ELb0ELb1ELb0ELb1ELb1ELb1ELb1ELb1EEENS1_21CollectiveEpilogueFwdINS6_IJS8_SA_S9_EEENS6_IJNS7_ILi1EEESI_SI_EEESC_SE_Li256ELb1ELb1ELb1ELb0EEENS1_36VarlenDynamicPersistentTileSchedulerILi128ELi64ELi256ELi256ELb1ELb1ELb0ELb1ELb0ELb1EEEEEEEEEvNT_6ParamsE) ;  /* 0xfffd7bb002007950 */ /* 0x004fea0003c3ffff */
        .weak           $__internal_40_$__cuda_sm70_shflsync_up_p
        .type           $__internal_40_$__cuda_sm70_shflsync_up_p,@function
        .size           $__internal_40_$__cuda_sm70_shflsync_up_p,($__internal_41_$__cuda_sm70_votesync_ballot - $__internal_40_$__cuda_sm70_shflsync_up_p)
$__internal_40_$__cuda_sm70_shflsync_up_p:
[----:B------:R-:W-:Y:S02]  /*28450*/  MOV R4, RZ ;  /* 0x000000ff00047202 */ /* 0x000fe40000000f00 */
[----:B------:R-:W-:-:S04]  /*28460*/  MOV R12, 0xffffffff ;  /* 0xffffffff000c7802 */ /* 0x000fc80000000f00 */
[----:B------:R-:W-:Y:S04]  /*28470*/  WARPSYNC R12 ;  /* 0x0000000c00007348 */ /* 0x000fe80003800000 */
[----:B------:R1:W2:Y:S02]  /*28480*/  SHFL.UP PT, R4, R0, R3, R4 ;  /* 0x0400000300047389 */ /* 0x0002a400000e0004 */
[----:B-1----:R-:W-:-:S04]  /*28490*/  MOV R3, 0x0 ;  /* 0x0000000000037802 */ /* 0x002fc80000000f00 */
[----:B--2---:R-:W-:Y:S05]  /*284a0*/  RET.REL.NODEC R2 `(_ZN7cutlass13device_kernelIN5flash19enable_sm80_to_sm89INS1_16FlashAttnFwdSm80INS1_25CollectiveMainloopFwdSm80ILi8ELi2ELb0EN4cute5tupleIJNS5_1CILi128EEENS7_ILi64EEENS7_ILi192EEEEEELi192ENS_10bfloat16_tEfNS_4arch4Sm80ELb0ELb1ELb0ELb1ELb1ELb1ELb1ELb1EEENS1_21CollectiveEpilogueFwdINS6_IJS8_SA_S9_EEENS6_IJNS7_ILi1EEESI_SI_EEESC_SE_Li256ELb1ELb1ELb1ELb0EEENS1_36VarlenDynamicPersistentTileSchedulerILi128ELi64ELi256ELi256ELb1ELb1ELb0ELb1ELb0ELb1EEEEEEEEEvNT_6ParamsE) ;  /* 0xfffd7b5002007950 */ /* 0x004fea0003c3ffff */
        .weak           $__internal_41_$__cuda_sm70_votesync_ballot
        .type           $__internal_41_$__cuda_sm70_votesync_ballot,@function
        .size           $__internal_41_$__cuda_sm70_votesync_ballot,(.L_x_3158 - $__internal_41_$__cuda_sm70_votesync_ballot)
$__internal_41_$__cuda_sm70_votesync_ballot:
[----:B------:R-:W-:Y:S01]  /*284b0*/  ISETP.NE.U32.AND P0, PT, R0, 0x1, PT ;  /* 0x000000010000780c */ /* 0x000fe20003f05070 */
[----:B------:R-:W-:-:S04]  /*284c0*/  IMAD.MOV.U32 R3, RZ, RZ, -0x1 ;  /* 0xffffffffff037424 */ /* 0x000fc800078e00ff */
[----:B------:R-:W-:Y:S08]  /*284d0*/  WARPSYNC R3 ;  /* 0x0000000300007348 */ /* 0x000ff00003800000 */
[----:B------:R-:W-:-:S04]  /*284e0*/  VOTE.ANY R0, PT, !P0 ;  /* 0x0000000000007806 */ /* 0x000fc800040e0100 */
[----:B------:R-:W-:Y:S01]  /*284f0*/  LOP3.LUT R0, R0, R3, RZ, 0xc0, !PT ;  /* 0x0000000300007212 */ /* 0x000fe200078ec0ff */
[----:B------:R-:W-:-:S04]  /*28500*/  IMAD.MOV.U32 R3, RZ, RZ, 0x0 ;  /* 0x00000000ff037424 */ /* 0x000fc800078e00ff */
[----:B------:R-:W-:Y:S05]  /*28510*/  RET.REL.NODEC R2 `(_ZN7cutlass13device_kernelIN5flash19enable_sm80_to_sm89INS1_16FlashAttnFwdSm80INS1_25CollectiveMainloopFwdSm80ILi8ELi2ELb0EN4cute5tupleIJNS5_1CILi128EEENS7_ILi64EEENS7_ILi192EEEEEELi192ENS_10bfloat16_tEfNS_4arch4Sm80ELb0ELb1ELb0ELb1ELb1ELb1ELb1ELb1EEENS1_21CollectiveEpilogueFwdINS6_IJS8_SA_S9_EEENS6_IJNS7_ILi1EEESI_SI_EEESC_SE_Li256ELb1ELb1ELb1ELb0EEENS1_36VarlenDynamicPersistentTileSchedulerILi128ELi64ELi256ELi256ELb1ELb1ELb0ELb1ELb0ELb1EEEEEEEEEvNT_6ParamsE) ;  /* 0xfffd7ae002007950 */ /* 0x000fea0003c3ffff */
.L_x_2570:
        /* <DEDUP_REMOVED lines=14> */
.L_x_3158:


//--------------------- .text._ZN7cutlass13device_kernelIN5flash19enable_sm80_to_sm89INS1_16FlashAttnFwdSm80INS1_25CollectiveMainloopFwdSm80ILi8ELi2ELb0EN4cute5tupleIJNS5_1CILi128EEENS7_ILi64EEENS7_ILi192EEEEEELi192ENS_10bfloat16_tEfNS_4arch4Sm80ELb1ELb0ELb0ELb0ELb1ELb0ELb1ELb1EEENS1_21CollectiveEpilogueFwdINS6_IJS8_SA_S9_EEENS6_IJNS7_ILi1EEESI_SI_EEESC_SE_Li256ELb0ELb1ELb1ELb0EEENS1_30DynamicPersistentTileSchedulerILi256ELi256ELb1ELb1ELb0EEEEEEEEEvNT_6ParamsE --------------------------
	.section	.text._ZN7cutlass13device_kernelIN5flash19enable_sm80_to_sm89INS1_16FlashAttnFwdSm80INS1_25CollectiveMainloopFwdSm80ILi8ELi2ELb0EN4cute5tupleIJNS5_1CILi128EEENS7_ILi64EEENS7_ILi192EEEEEELi192ENS_10bfloat16_tEfNS_4arch4Sm80ELb1ELb0ELb0ELb0ELb1ELb0ELb1ELb1EEENS1_21CollectiveEpilogueFwdINS6_IJS8_SA_S9_EEENS6_IJNS7_ILi1EEESI_SI_EEESC_SE_Li256ELb0ELb1ELb1ELb0EEENS1_30DynamicPersistentTileSchedulerILi256ELi256ELb1ELb1ELb0EEEEEEEEEvNT_6ParamsE,"ax",@progbits
	.sectioninfo	@"SHI_REGISTERS=255"
	.align	128
.text._ZN7cutlass13device_kernelIN5flash19enable_sm80_to_sm89INS1_16FlashAttnFwdSm80INS1_25CollectiveMainloopFwdSm80ILi8ELi2ELb0EN4cute5tupleIJNS5_1CILi128EEENS7_ILi64EEENS7_ILi192EEEEEELi192ENS_10bfloat16_tEfNS_4arch4Sm80ELb1ELb0ELb0ELb0ELb1ELb0ELb1ELb1EEENS1_21CollectiveEpilogueFwdINS6_IJS8_SA_S9_EEENS6_IJNS7_ILi1EEESI_SI_EEESC_SE_Li256ELb0ELb1ELb1ELb0EEENS1_30DynamicPersistentTileSchedulerILi256ELi256ELb1ELb1ELb0EEEEEEEEEvNT_6ParamsE:
        .type           _ZN7cutlass13device_kernelIN5flash19enable_sm80_to_sm89INS1_16FlashAttnFwdSm80INS1_25CollectiveMainloopFwdSm80ILi8ELi2ELb0EN4cute5tupleIJNS5_1CILi128EEENS7_ILi64EEENS7_ILi192EEEEEELi192ENS_10bfloat16_tEfNS_4arch4Sm80ELb1ELb0ELb0ELb0ELb1ELb0ELb1ELb1EEENS1_21CollectiveEpilogueFwdINS6_IJS8_SA_S9_EEENS6_IJNS7_ILi1EEESI_SI_EEESC_SE_Li256ELb0ELb1ELb1ELb0EEENS1_30DynamicPersistentTileSchedulerILi256ELi256ELb1ELb1ELb0EEEEEEEEEvNT_6ParamsE,@function
        .size           _ZN7cutlass13device_kernelIN5flash19enable_sm80_to_sm89INS1_16FlashAttnFwdSm80INS1_25CollectiveMainloopFwdSm80ILi8ELi2ELb0EN4cute5tupleIJNS5_1CILi128EEENS7_ILi64EEENS7_ILi192EEEEEELi192ENS_10bfloat16_tEfNS_4arch4Sm80ELb1ELb0ELb0ELb0ELb1ELb0ELb1ELb1EEENS1_21CollectiveEpilogueFwdINS6_IJS8_SA_S9_EEENS6_IJNS7_ILi1EEESI_SI_EEESC_SE_Li256ELb0ELb1ELb1ELb0EEENS1_30DynamicPersistentTileSchedulerILi256ELi256ELb1ELb1ELb0EEEEEEEEEvNT_6ParamsE,(.L_x_3164 - _ZN7cutlass13device_kernelIN5flash19enable_sm80_to_sm89INS1_16FlashAttnFwdSm80INS1_25CollectiveMainloopFwdSm80ILi8ELi2ELb0EN4cute5tupleIJNS5_1CILi128EEENS7_ILi64EEENS7_ILi192EEEEEELi192ENS_10bfloat16_tEfNS_4arch4Sm80ELb1ELb0ELb0ELb0ELb1ELb0ELb1ELb1EEENS1_21CollectiveEpilogueFwdINS6_IJS8_SA_S9_EEENS6_IJNS7_ILi1EEESI_SI_EEESC_SE_Li256ELb0ELb1ELb1ELb0EEENS1_30DynamicPersistentTileSchedulerILi256ELi256ELb1ELb1ELb0EEEEEEEEEvNT_6ParamsE)
        .other          _ZN7cutlass13device_kernelIN5flash19enable_sm80_to_sm89INS1_16FlashAttnFwdSm80INS1_25CollectiveMainloopFwdSm80ILi8ELi2ELb0EN4cute5tupleIJNS5_1CILi128EEENS7_ILi64EEENS7_ILi192EEEEEELi192ENS_10bfloat16_tEfNS_4arch4Sm80ELb1ELb0ELb0ELb0ELb1ELb0ELb1ELb1EEENS1_21CollectiveEpilogueFwdINS6_IJS8_SA_S9_EEENS6_IJNS7_ILi1EEESI_SI_EEESC_SE_Li256ELb0ELb1ELb1ELb0EEENS1_30DynamicPersistentTileSchedulerILi256ELi256ELb1ELb1ELb0EEEEEEEEEvNT_6ParamsE,@"STO_CUDA_ENTRY STV_DEFAULT"
_ZN7cutlass13device_kernelIN5flash19enable_sm80_to_sm89INS1_16FlashAttnFwdSm80INS1_25CollectiveMainloopFwdSm80ILi8ELi2ELb0EN4cute5tupleIJNS5_1CILi128EEENS7_ILi64EEENS7_ILi192EEEEEELi192ENS_10bfloat16_tEfNS_4arch4Sm80ELb1ELb0ELb0ELb0ELb1ELb0ELb1ELb1EEENS1_21CollectiveEpilogueFwdINS6_IJS8_SA_S9_EEENS6_IJNS7_ILi1EEESI_SI_EEESC_SE_Li256ELb0ELb1ELb1ELb0EEENS1_30DynamicPersistentTileSchedulerILi256ELi256ELb1ELb1ELb0EEEEEEEEEvNT_6ParamsE:
        /* <DEDUP_REMOVED lines=13> */
[----:B------:R-:W-:Y:S02]  /*00d0*/  ULDC.64 UR6, c[0x0][0x118] ;  /* 0x0000460000067ab9 */ /* 0x000fe40000000a00 */
[CC--:B------:R-:W-:Y:S02]  /*00e0*/  LEA.HI R3, R15.reuse, R18.reuse, RZ, 0x4 ;  /* 0x000000120f037211 */ /* 0x0c0fe400078f20ff */
[-C--:B------:R-:W-:Y:S02]  /*00f0*/  LEA.HI R10, R15, R18.reuse, RZ, 0x3 ;  /* 0x000000120f0a7211 */ /* 0x080fe400078f18ff */
[----:B------:R-:W-:Y:S02]  /*0100*/  LOP3.LUT R2, R3, 0xfffffff0, RZ, 0xc0, !PT ;  /* 0xfffffff003027812 */ /* 0x000fe400078ec0ff */
[----:B------:R-:W-:-:S02]  /*0110*/  LEA.HI R0, R15, R18, RZ, 0x2 ;  /* 0x000000120f007211 */ /* 0x000fc400078f10ff */
[----:B------:R-:W-:Y:S01]  /*0120*/  SHF.R.S32.HI R232, RZ, 0x3, R10 ;  /* 0x00000003ffe87819 */ /* 0x000fe2000001140a */
[----:B------:R-:W-:Y:S01]  /*0130*/  IMAD.IADD R4, R18, 0x1, -R2 ;  /* 0x0000000112047824 */ /* 0x000fe200078e0a02 */
[----:B------:R-:W-:Y:S02]  /*0140*/  LOP3.LUT R207, R10, 0xfffffff8, RZ, 0xc0, !PT ;  /* 0xfffffff80acf7812 */ /* 0x000fe400078ec0ff */
[----:B------:R-:W-:Y:S01]  /*0150*/  LOP3.LUT R0, R0, 0xfffffffc, RZ, 0xc0, !PT ;  /* 0xfffffffc00007812 */ /* 0x000fe200078ec0ff */
[----:B------:R-:W-:Y:S01]  /*0160*/  IMAD.SHL.U32 R2, R232, 0x40, RZ ;  /* 0x00000040e8027824 */ /* 0x000fe200078e00ff */
[----:B------:R-:W-:Y:S01]  /*0170*/  SHF.R.S32.HI R5, RZ, 0x4, R3 ;  /* 0x00000004ff057819 */ /* 0x000fe20000011403 */
[C---:B------:R-:W-:Y:S01]  /*0180*/  IMAD.IADD R207, R18.reuse, 0x1, -R207 ;  /* 0x0000000112cf7824 */ /* 0x040fe200078e0acf */
[----:B------:R-:W-:Y:S01]  /*0190*/  SHF.R.S32.HI R8, RZ, 0x1f, R4 ;  /* 0x0000001fff087819 */ /* 0x000fe20000011404 */
[----:B------:R-:W-:Y:S01]  /*01a0*/  IMAD.IADD R6, R18, 0x1, -R0 ;  /* 0x0000000112067824 */ /* 0x000fe200078e0a00 */
[----:B------:R-:W-:Y:S01]  /*01b0*/  LEA.HI R3, R3, R5, RZ, 0x1 ;  /* 0x0000000503037211 */ /* 0x000fe200078f08ff */
[C---:B------:R-:W-:Y:S01]  /*01c0*/  IMAD.SHL.U32 R192, R207.reuse, 0x8, RZ ;  /* 0x00000008cfc07824 */ /* 0x040fe200078e00ff */
[----:B------:R-:W-:Y:S01]  /*01d0*/  LOP3.LUT R0, R2, 0x1c0, RZ, 0xc0, !PT ;  /* 0x000001c002007812 */ /* 0x000fe200078ec0ff */
[----:B------:R-:W-:Y:S01]  /*01e0*/  IMAD R205, R207, 0x20, R232 ;  /* 0x00000020cfcd7824 */ /* 0x000fe200078e02e8 */
[----:B------:R-:W-:-:S02]  /*01f0*/  LOP3.LUT R3, R3, 0xfffffffe, RZ, 0xc0, !PT ;  /* 0xfffffffe03037812 */ /* 0x000fc400078ec0ff */
[----:B------:R-:W-:Y:S02]  /*0200*/  SHF.R.U32.HI R7, RZ, 0x3, R0 ;  /* 0x00000003ff077819 */ /* 0x000fe40000011600 */
[----:B------:R-:W-:Y:S01]  /*0210*/  LOP3.LUT R2, R0, 0x38, R192, 0xf8, !PT ;  /* 0x0000003800027812 */ /* 0x000fe200078ef8c0 */
[----:B------:R-:W-:Y:S01]  /*0220*/  IMAD.IADD R11, R5, 0x1, -R3 ;  /* 0x00000001050b7824 */ /* 0x000fe200078e0a03 */
[----:B------:R-:W-:Y:S02]  /*0230*/  LEA.HI R0, R6, R6, RZ, 0x1 ;  /* 0x0000000606007211 */ /* 0x000fe400078f08ff */
[----:B------:R-:W-:Y:S02]  /*0240*/  LEA.HI R5, R8, R4, RZ, 0x3 ;  /* 0x0000000408057211 */ /* 0x000fe400078f18ff */
[----:B------:R-:W-:Y:S01]  /*0250*/  LOP3.LUT R13, R2, R7, RZ, 0x3c, !PT ;  /* 0x00000007020d7212 */ /* 0x000fe200078e3cff */
[----:B------:R-:W-:Y:S01]  /*0260*/  IMAD.SHL.U32 R7, R207, 0x40, RZ ;  /* 0x00000040cf077824 */ /* 0x000fe200078e00ff */
[----:B------:R-:W-:-:S02]  /*0270*/  LOP3.LUT R2, R0, 0x1ffffffe, RZ, 0xc0, !PT ;  /* 0x1ffffffe00027812 */ /* 0x000fc400078ec0ff */
[----:B------:R-:W-:Y:S02]  /*0280*/  LOP3.LUT R3, R5, 0xfffffff8, RZ, 0xc0, !PT ;  /* 0xfffffff805037812 */ /* 0x000fe400078ec0ff */
[----:B------:R-:W-:Y:S01]  /*0290*/  LOP3.LUT R0, R7, 0x1c0, RZ, 0xc0, !PT ;  /* 0x000001c007007812 */ /* 0x000fe200078ec0ff */
[----:B------:R-:W-:Y:S01]  /*02a0*/  IMAD.IADD R14, R6, 0x1, -R2 ;  /* 0x00000001060e7824 */ /* 0x000fe200078e0a02 */
[----:B------:R-:W-:Y:S01]  /*02b0*/  LEA.HI R8, R15, R18, RZ, 0x5 ;  /* 0x000000120f087211 */ /* 0x000fe200078f28ff */
[----:B------:R-:W-:Y:S01]  /*02c0*/  IMAD.IADD R9, R4, 0x1, -R3 ;  /* 0x0000000104097824 */ /* 0x000fe200078e0a03 */
[----:B------:R-:W-:Y:S02]  /*02d0*/  LOP3.LUT R4, R0, 0x8, R10, 0xf8, !PT ;  /* 0x0000000800047812 */ /* 0x000fe400078ef80a */
        /* <DEDUP_REMOVED lines=8> */
[C---:B------:R-:W-:Y:S01]  /*0360*/  IMAD.SHL.U32 R3, R9.reuse, 0x40, RZ ;  /* 0x0000004009037824 */ /* 0x040fe200078e00ff */
[----:B------:R-:W-:Y:S01]  /*0370*/  R2P PR, R9, 0x6 ;  /* 0x0000000609007804 */ /* 0x000fe20000000000 */
[----:B------:R-:W-:Y:S01]  /*0380*/  IMAD.SHL.U32 R4, R11, 0x8, RZ ;  /* 0x000000080b047824 */ /* 0x000fe200078e00ff */
[----:B------:R-:W-:Y:S01]  /*0390*/  SHF.R.S32.HI R7, RZ, 0x1f, R17 ;  /* 0x0000001fff077819 */ /* 0x000fe20000011411 */
[----:B------:R-:W-:Y:S01]  /*03a0*/  IMAD.IADD R8, R6, 0x1, -R2 ;  /* 0x0000000106087824 */ /* 0x000fe200078e0a02 */
[----:B------:R-:W-:Y:S01]  /*03b0*/  LOP3.LUT R0, R3, 0x1c0, RZ, 0xc0, !PT ;  /* 0x000001c003007812 */ /* 0x000fe200078ec0ff */
[----:B------:R-:W-:Y:S01]  /*03c0*/  IMAD.SHL.U32 R2, R5, 0x40, RZ ;  /* 0x0000004005027824 */ /* 0x000fe200078e00ff */
[----:B------:R-:W-:-:S02]  /*03d0*/  LEA.HI R7, R7, R17, RZ, 0x2 ;  /* 0x0000001107077211 */ /* 0x000fc400078f10ff */
[----:B------:R-:W-:Y:S02]  /*03e0*/  LOP3.LUT R5, R0, 0x8, R4, 0xf8, !PT ;  /* 0x0000000800057812 */ /* 0x000fe400078ef804 */
[----:B------:R-:W-:Y:S02]  /*03f0*/  SHF.R.U32.HI R3, RZ, 0x3, R0 ;  /* 0x00000003ff037819 */ /* 0x000fe40000011600 */
[----:B------:R-:W-:Y:S02]  /*0400*/  LOP3.LUT R4, R2, 0xfffffe00, RZ, 0xc0, !PT ;  /* 0xfffffe0002047812 */ /* 0x000fe400078ec0ff */
[----:B------:R-:W-:Y:S01]  /*0410*/  LOP3.LUT R3, R5, R3, RZ, 0x3c, !PT ;  /* 0x0000000305037212 */ /* 0x000fe200078e3cff */
[----:B------:R-:W-:Y:S01]  /*0420*/  IMAD.MOV.U32 R5, RZ, RZ, 0x40 ;  /* 0x00000040ff057424 */ /* 0x000fe200078e00ff */
[----:B------:R-:W-:Y:S01]  /*0430*/  SHF.R.S32.HI R0, RZ, 0x2, R7 ;  /* 0x00000002ff007819 */ /* 0x000fe20000011407 */
[----:B------:R-:W-:Y:S01]  /*0440*/  IMAD R2, R6, 0x400, R4 ;  /* 0x0000040006027824 */ /* 0x000fe200078e0204 */
[----:B------:R-:W-:-:S02]  /*0450*/  SEL R168, R168, 0xffffffe0, !P1 ;  /* 0xffffffe0a8a87807 */ /* 0x000fc40004800000 */
[----:B------:R-:W-:Y:S01]  /*0460*/  LEA.HI R10, R15, R18, RZ, 0x6 ;  /* 0x000000120f0a7211 */ /* 0x000fe200078f30ff */
[----:B------:R-:W-:Y:S01]  /*0470*/  IMAD.IADD R2, R2, 0x1, R3 ;  /* 0x0000000102027824 */ /* 0x000fe200078e0203 */
[----:B------:R-:W-:Y:S01]  /*0480*/  LOP3.LUT R3, R3, R4, RZ, 0xfc, !PT ;  /* 0x0000000403037212 */ /* 0x000fe200078efcff */
[----:B------:R-:W-:Y:S01]  /*0490*/  IMAD R16, R8, 0x10, R0 ;  /* 0x0000001008107824 */ /* 0x000fe200078e0200 */
[----:B------:R-:W-:Y:S01]  /*04a0*/  LEA.HI R4, R15, R18, RZ, 0x7 ;  /* 0x000000120f047211 */ /* 0x000fe200078f38ff */
[----:B------:R-:W-:Y:S01]  /*04b0*/  IMAD R0, R11, 0x200, R12 ;  /* 0x000002000b007824 */ /* 0x000fe200078e020c */
[----:B------:R-:W-:Y:S01]  /*04c0*/  LEA R162, R2, 0x18100, 0x1 ;  /* 0x0001810002a27811 */ /* 0x000fe200078e08ff */
[----:B------:R-:W-:Y:S01]  /*04d0*/  IMAD.SHL.U32 R10, R10, 0x8, RZ ;  /* 0x000000080a0a7824 */ /* 0x000fe200078e00ff */
[----:B------:R-:W-:Y:S01]  /*04e0*/  SHF.R.S32.HI R6, RZ, 0x7, R4 ;  /* 0x00000007ff067819 */ /* 0x000fe20000011404 */
[----:B------:R-:W-:Y:S01]  /*04f0*/  STL [R1+0xc], R16 ;  /* 0x00000c1001007387 */ /* 0x000fe20000100800 */
[----:B------:R-:W-:Y:S01]  /*0500*/  LOP3.LUT R4, R7, 0x7ffffffc, RZ, 0xc0, !PT ;  /* 0x7ffffffc07047812 */ /* 0x000fe200078ec0ff */
[----:B------:R-:W-:Y:S01]  /*0510*/  IMAD.IADD R163, R162, 0x1, R168 ;  /* 0x00000001a2a37824 */ /* 0x000fe200078e02a8 */
[----:B------:R-:W-:-:S02]  /*0520*/  LEA R170, R3, 0x100, 0x1 ;  /* 0x0000010003aa7811 */ /* 0x000fc400078e08ff */
[----:B------:R-:W-:Y:S01]  /*0530*/  LEA R169, R0, 0xc100, 0x1 ;  /* 0x0000c10000a97811 */ /* 0x000fe200078e08ff */
[----:B------:R-:W-:Y:S01]  /*0540*/  IMAD.IADD R4, R17, 0x1, -R4 ;  /* 0x0000000111047824 */ /* 0x000fe200078e0a04 */
[----:B------:R-:W-:Y:S01]  /*0550*/  SEL R0, R5, 0xffffffc0, !P2 ;  /* 0xffffffc005007807 */ /* 0x000fe20005000000 */
[----:B------:R-:W-:Y:S01]  /*0560*/  IMAD.IADD R237, R168, 0x1, R170 ;  /* 0x00000001a8ed7824 */ /* 0x000fe200078e02aa */
[----:B------:R-:W-:Y:S01]  /*0570*/  IADD3 R200, R192, 0x80, RZ ;  /* 0x00000080c0c87810 */ /* 0x000fe20007ffe0ff */
[----:B------:R-:W-:Y:S01]  /*0580*/  IMAD.SHL.U32 R222, R4, 0x2, RZ ;  /* 0x0000000204de7824 */ /* 0x000fe200078e00ff */
[----:B------:R-:W-:Y:S01]  /*0590*/  LOP3.LUT R10, R13, 0x7ffffe00, R10, 0xf8, !PT ;  /* 0x7ffffe000d0a7812 */ /* 0x000fe200078ef80a */
[----:B------:R-:W-:Y:S01]  /*05a0*/  IMAD R4, R14, 0x8, R16 ;  /* 0x000000080e047824 */ /* 0x000fe200078e0210 */
[----:B------:R-:W-:Y:S01]  /*05b0*/  IADD3 R201, R192, 0x40, RZ ;  /* 0x00000040c0c97810 */ /* 0x000fe20007ffe0ff */
[----:B------:R-:W-:Y:S01]  /*05c0*/  IMAD.IADD R171, R0, 0x1, R170 ;  /* 0x0000000100ab7824 */ /* 0x000fe200078e02aa */
[----:B------:R-:W-:Y:S01]  /*05d0*/  IADD3 R15, R222, 0x10, RZ ;  /* 0x00000010de0f7810 */ /* 0x000fe20007ffe0ff */
[--C-:B------:R-:W-:Y:S01]  /*05e0*/  IMAD.IADD R165, R162, 0x1, R0.reuse ;  /* 0x00000001a2a57824 */ /* 0x100fe200078e0200 */
[----:B------:R1:W-:Y:S01]  /*05f0*/  STL [R1+0x4], R4 ;  /* 0x0000040401007387 */ /* 0x0003e20000100800 */
[----:B------:R-:W-:Y:S01]  /*0600*/  IMAD.IADD R164, R163, 0x1, R0 ;  /* 0x00000001a3a47824 */ /* 0x000fe200078e0200 */
[----:B------:R-:W-:Y:S01]  /*0610*/  IADD3 R11, R222, 0x28, RZ ;  /* 0x00000028de0b7810 */ /* 0x000fe20007ffe0ff */
[----:B------:R-:W-:Y:S01]  /*0620*/  IMAD.IADD R0, R0, 0x1, R237 ;  /* 0x0000000100007824 */ /* 0x000fe200078e02ed */
[----:B------:R-:W-:Y:S01]  /*0630*/  SHF.R.S32.HI R6, RZ, 0x1f, R192 ;  /* 0x0000001fff067819 */ /* 0x000fe200000114c0 */
[----:B------:R-:W-:Y:S01]  /*0640*/  IMAD.SHL.U32 R209, R10, 0x2, RZ ;  /* 0x000000020ad17824 */ /* 0x000fe200078e00ff */
[----:B------:R-:W-:Y:S01]  /*0650*/  IADD3 R8, R222, 0x40, RZ ;  /* 0x00000040de087810 */ /* 0x000fe20007ffe0ff */
[----:B------:R-:W-:Y:S01]  /*0660*/  IMAD.IADD R239, R168, 0x1, R171 ;  /* 0x00000001a8ef7824 */ /* 0x000fe200078e02ab */
[----:B------:R2:W-:Y:S01]  /*0670*/  STL [R1], R0 ;  /* 0x0000000001007387 */ /* 0x0005e20000100800 */
[----:B------:R-:W-:-:S02]  /*0680*/  SHF.R.S32.HI R6, RZ, 0x1f, R200 ;  /* 0x0000001fff067819 */ /* 0x000fc400000114c8 */
[C---:B------:R-:W-:Y:S02]  /*0690*/  IADD3 R6, R222.reuse, 0x50, RZ ;  /* 0x00000050de067810 */ /* 0x040fe40007ffe0ff */
[C---:B------:R-:W-:Y:S02]  /*06a0*/  IADD3 R252, R222.reuse, 0x60, RZ ;  /* 0x00000060defc7810 */ /* 0x040fe40007ffe0ff */
[----:B------:R-:W-:Y:S02]  /*06b0*/  SHF.R.S32.HI R5, RZ, 0x1f, R15 ;  /* 0x0000001fff057819 */ /* 0x000fe4000001140f */
[C---:B------:R-:W-:Y:S02]  /*06c0*/  IADD3 R251, R222.reuse, 0x68, RZ ;  /* 0x00000068defb7810 */ /* 0x040fe40007ffe0ff */
[C---:B------:R-:W-:Y:S02]  /*06d0*/  IADD3 R250, R222.reuse, 0x70, RZ ;  /* 0x00000070defa7810 */ /* 0x040fe40007ffe0ff */
[----:B------:R-:W-:-:S02]  /*06e0*/  IADD3 R249, R222, 0x78, RZ ;  /* 0x00000078def97810 */ /* 0x000fc40007ffe0ff */
[----:B------:R-:W-:Y:S02]  /*06f0*/  SHF.R.S32.HI R5, RZ, 0x1f, R11 ;  /* 0x0000001fff057819 */ /* 0x000fe4000001140b */
[C---:B-1----:R-:W-:Y:S02]  /*0700*/  IADD3 R4, R222.reuse, 0x58, RZ ;  /* 0x00000058de047810 */ /* 0x042fe40007ffe0ff */
[----:B------:R-:W-:Y:S02]  /*0710*/  SHF.R.S32.HI R7, RZ, 0x1f, R201 ;  /* 0x0000001fff077819 */ /* 0x000fe400000114c9 */
[C---:B------:R-:W-:Y:S02]  /*0720*/  IADD3 R248, R222.reuse, 0x80, RZ ;  /* 0x00000080def87810 */ /* 0x040fe40007ffe0ff */
[C---:B------:R-:W-:Y:S02]  /*0730*/  IADD3 R247, R222.reuse, 0x88, RZ ;  /* 0x00000088def77810 */ /* 0x040fe40007ffe0ff */
        /* <DEDUP_REMOVED lines=34> */
[----:B--2---:R-:W-:Y:S02]  /*0960*/  SHF.R.S32.HI R2, RZ, 0x1f, R241 ;  /* 0x0000001fff027819 */ /* 0x004fe400000114f1 */
.L_x_2635:
        /* <DEDUP_REMOVED lines=18> */
.L_x_2572:
[----:B------:R-:W-:-:S04]  /*0a90*/  MOV R0, c[0x0][0x554] ;  /* 0x0001550000007a02 */ /* 0x000fc80000000f00 */
[----:B------:R-:W-:Y:S02]  /*0aa0*/  ISETP.NE.AND P0, PT, R0, 0x1, PT ;  /* 0x000000010000780c */ /* 0x000fe40003f05270 */
[----:B------:R-:W-:-:S11]  /*0ab0*/  MOV R0, R2 ;  /* 0x0000000200007202 */ /* 0x000fd60000000f00 */
[----:B------:R-:W-:-:S05]  /*0ac0*/  @P0 IMAD.HI.U32 R4, R2, c[0x0][0x558], RZ ;  /* 0x0001560002040a27 */ /* 0x000fca00078e00ff */
[----:B------:R-:W-:-:S05]  /*0ad0*/  @P0 SHF.R.U32.HI R0, RZ, c[0x0][0x55c], R4 ;  /* 0x00015700ff000a19 */ /* 0x000fca0000011604 */
[----:B------:R-:W-:Y:S02]  /*0ae0*/  IMAD R4, R0, c[0x0][0x554], RZ ;  /* 0x0001550000047a24 */ /* 0x000fe400078e02ff */
.L_x_2573:
[----:B------:R-:W-:Y:S05]  /*0af0*/  BSYNC B0 ;  /* 0x0000000000007941 */ /* 0x000fea0003800000 */
.L_x_2571:
        /* <DEDUP_REMOVED lines=10> */
[----:B------:R-:W-:-:S05]  /*0ba0*/  @P1 SHF.R.U32.HI R233, RZ, c[0x0][0x550], R2 ;  /* 0x00015400ffe91a19 */ /* 0x000fca0000011602 */
[----:B------:R-:W-:-:S05]  /*0bb0*/  @P0 IMAD.WIDE R2, R233, R3, c[0x0][0x370] ;  /* 0x0000dc00e9020625 */ /* 0x000fca00078e0203 */
[----:B------:R1:W5:Y:S01]  /*0bc0*/  @P0 LDG.E R216, [R2.64] ;  /* 0x0000000602d80981 */ /* 0x000362000c1e1900 */
[----:B------:R-:W-:Y:S01]  /*0bd0*/  IMAD.MOV.U32 R236, RZ, RZ, R0 ;  /* 0x000000ffffec7224 */ /* 0x000fe200078e0000 */
[----:B------:R-:W-:Y:S01]  /*0be0*/  BSSY B0, `(.L_x_2574) ;  /* 0x0000040000007945 */ /* 0x000fe20003800000 */
[----:B------:R-:W-:-:S05]  /*0bf0*/  IMAD.MOV.U32 R5, RZ, RZ, 0x40 ;  /* 0x00000040ff057424 */ /* 0x000fca00078e00ff */
[----:B------:R-:W-:Y:S01]  /*0c00*/  IADD3 R5, R5, -c[0x0][0x168], RZ ;  /* 0x80005a0005057a10 */ /* 0x000fe20007ffe0ff */
[----:B-1----:R-:W-:-:S05]  /*0c10*/  IMAD.MOV.U32 R2, RZ, RZ, c[0x0][0x53c] ;  /* 0x00014f00ff027624 */ /* 0x002fca00078e00ff */
[----:B------:R-:W-:Y:S02]  /*0c20*/  ISETP.NE.AND P0, PT, R2, 0x1, PT ;  /* 0x000000010200780c */ /* 0x000fe40003f05270 */
[----:B------:R-:W-:-:S11]  /*0c30*/  LOP3.LUT R2, R0, 0x1ffffff, RZ, 0x3c, !PT ;  /* 0x01ffffff00027812 */ /* 0x000fd600078e3cff */
[----:B------:R-:W-:Y:S01]  /*0c40*/  @P0 IMAD.HI.U32 R3, R0, c[0x0][0x540], RZ ;  /* 0x0001500000030a27 */ /* 0x000fe200078e00ff */
[----:B------:R-:W-:Y:S02]  /*0c50*/  IADD3 R0, R2, c[0x0][0x53c], RZ ;  /* 0x00014f0002007a10 */ /* 0x000fe40007ffe0ff */
[----:B------:R-:W-:Y:S02]  /*0c60*/  MOV R2, c[0x0][0x2c4] ;  /* 0x0000b10000027a02 */ /* 0x000fe40000000f00 */
[----:B------:R-:W-:Y:S02]  /*0c70*/  @P0 SHF.R.U32.HI R236, RZ, c[0x0][0x544], R3 ;  /* 0x00015100ffec0a19 */ /* 0x000fe40000011603 */
[----:B------:R-:W-:Y:S01]  /*0c80*/  ISETP.NE.AND P4, PT, R2, 0x1, PT ;  /* 0x000000010200780c */ /* 0x000fe20003f85270 */
[----:B------:R-:W-:Y:S02]  /*0c90*/  IMAD.MOV.U32 R2, RZ, RZ, c[0x0][0x2ac] ;  /* 0x0000ab00ff027624 */ /* 0x000fe400078e00ff */
[----:B------:R-:W-:-:S02]  /*0ca0*/  IMAD R0, R236, c[0x0][0x53c], R0 ;  /* 0x00014f00ec007a24 */ /* 0x000fc400078e0200 */
[----:B------:R-:W-:Y:S02]  /*0cb0*/  IMAD R6, R2, c[0x0][0x1d0], RZ ;  /* 0x0000740002067a24 */ /* 0x000fe400078e02ff */
[----:B------:R-:W-:Y:S02]  /*0cc0*/  IMAD.SHL.U32 R238, R0, 0x80, RZ ;  /* 0x0000008000ee7824 */ /* 0x000fe400078e00ff */
[----:B------:R-:W-:Y:S01]  /*0cd0*/  IMAD R2, R2, c[0x0][0x1d0], R5 ;  /* 0x0000740002027a24 */ /* 0x000fe200078e0205 */
[----:B------:R-:W-:Y:S02]  /*0ce0*/  IADD3 R5, R6, 0x3f, RZ ;  /* 0x0000003f06057810 */ /* 0x000fe40007ffe0ff */
[----:B------:R-:W-:-:S05]  /*0cf0*/  IADD3 R0, R238, 0x7f, RZ ;  /* 0x0000007fee007810 */ /* 0x000fca0007ffe0ff */
        /* <DEDUP_REMOVED lines=8> */
[----:B------:R-:W-:-:S04]  /*0d80*/  SHF.R.S32.HI R2, RZ, 0x6, R3 ;  /* 0x00000006ff027819 */ /* 0x000fc80000011403 */
[----:B------:R-:W-:Y:S01]  /*0d90*/  IMNMX R8, R0, R2, PT ;  /* 0x0000000200087217 */ /* 0x000fe20003800200 */
[----:B------:R-:W-:Y:S02]  /*0da0*/  IMAD.MOV R0, RZ, RZ, -R233 ;  /* 0x000000ffff007224 */ /* 0x000fe400078e0ae9 */
[----:B------:R-:W-:Y:S01]  /*0db0*/  IMAD.MOV.U32 R2, RZ, RZ, RZ ;  /* 0x000000ffff027224 */ /* 0x000fe200078e00ff */
        /* <DEDUP_REMOVED lines=34> */
.L_x_2575:
[----:B------:R-:W-:Y:S05]  /*0fe0*/  BSYNC B0 ;  /* 0x0000000000007941 */ /* 0x000fea0003800000 */
.L_x_2574:
[----:B------:R-:W-:Y:S01]  /*0ff0*/  LOP3.LUT R0, R236, 0xffff, RZ, 0xc0, !PT ;  /* 0x0000ffffec007812 */ /* 0x000fe200078ec0ff */
[----:B------:R-:W-:Y:S01]  /*1000*/  CS2R R16, SRZ ;  /* 0x0000000000107805 */ /* 0x000fe2000001ff00 */
[----:B------:R-:W-:Y:S01]  /*1010*/  CS2R R96, SRZ ;  /* 0x0000000000607805 */ /* 0x000fe2000001ff00 */
[----:B------:R-:W-:Y:S01]  /*1020*/  CS2R R94, SRZ ;  /* 0x00000000005e7805 */ /* 0x000fe2000001ff00 */
        /* <DEDUP_REMOVED lines=57> */
[----:B------:R-:W-:Y:S02]  /*13c0*/  SHF.R.S32.HI R14, RZ, 0x1f, R234 ;  /* 0x0000001fff0e7819 */ /* 0x000fe400000114ea */
[----:B------:R-:W-:Y:S02]  /*13d0*/  IADD3 R4, R205, R238, RZ ;  /* 0x000000eecd047210 */ /* 0x000fe40007ffe0ff */
[----:B------:R-:W-:Y:S01]  /*13e0*/  SHF.R.S32.HI R6, RZ, 0x1f, R233 ;  /* 0x0000001fff067819 */ /* 0x000fe200000114e9 */
[----:B------:R-:W-:Y:S01]  /*13f0*/  IMAD R0, R14, c[0x0][0x1b8], RZ ;  /* 0x00006e000e007a24 */ /* 0x000fe200078e02ff */
[----:B------:R-:W-:Y:S01]  /*1400*/  ISETP.GE.AND P6, PT, R192, c[0x0][0x198], PT ;  /* 0x00006600c0007a0c */ /* 0x000fe20003fc6270 */
[----:B------:R-:W-:Y:S01]  /*1410*/  @P4 IMAD.HI.U32 R7, R4, c[0x0][0x2c8], RZ ;  /* 0x0000b20004074a27 */ /* 0x000fe200078e00ff */
[----:B------:R-:W-:Y:S02]  /*1420*/  ISETP.GE.AND P5, PT, R201, c[0x0][0x198], PT ;  /* 0x00006600c9007a0c */ /* 0x000fe40003fa6270 */
[----:B------:R-:W-:Y:S01]  /*1430*/  ISETP.GE.AND P3, PT, R200, c[0x0][0x198], PT ;  /* 0x00006600c8007a0c */ /* 0x000fe20003f66270 */
[----:B------:R-:W-:Y:S01]  /*1440*/  IMAD R5, R234, c[0x0][0x1bc], R0 ;  /* 0x00006f00ea057a24 */ /* 0x000fe200078e0200 */
[----:B------:R-:W-:Y:S01]  /*1450*/  IADD3 R224, R235, -0x1, RZ ;  /* 0xffffffffebe07810 */ /* 0x000fe20007ffe0ff */
        /* <DEDUP_REMOVED lines=25> */
.L_x_2636:
[----:B------:R-:W-:Y:S05]  /*15f0*/  BRA.DIV ~URZ, `(.L_x_2578) ;  /* 0x0000c5227f007947 */ /* 0x000fea000b800000 */
[----:B------:R3:W4:Y:S02]  /*1600*/  SHFL.IDX PT, R0, R11, RZ, 0x181f ;  /* 0x00181fff0b007589 */ /* 0x00072400000e0000 */
.L_x_2637:
        /* <DEDUP_REMOVED lines=21> */
.L_x_2580:
[----:B------:R-:W-:Y:S05]  /*1760*/  BSYNC B0 ;  /* 0x0000000000007941 */ /* 0x000fea0003800000 */
.L_x_2579:
[----:B------:R-:W-:Y:S05]  /*1770*/  BRA.DIV ~URZ, `(.L_x_2581) ;  /* 0x0000c4127f007947 */ /* 0x000fea000b800000 */
[----:B--2---:R2:W1:Y:S04]  /*1780*/  SHFL.IDX PT, R8, R9, 0x1, 0x181f ;  /* 0x00381f0009087f89 */ /* 0x00446800000e0000 */
[----:B----4-:R2:W4:Y:S02]  /*1790*/  SHFL.IDX PT, R0, R11, 0x1, 0x181f ;  /* 0x00381f000b007f89 */ /* 0x01052400000e0000 */
.L_x_2638:
        /* <DEDUP_REMOVED lines=19> */
.L_x_2583:
[----:B------:R-:W-:Y:S05]  /*18d0*/  BSYNC B0 ;  /* 0x0000000000007941 */ /* 0x000fea0003800000 */
.L_x_2582:
[----:B------:R-:W-:Y:S05]  /*18e0*/  BRA.DIV ~URZ, `(.L_x_2584) ;  /* 0x0000c3727f007947 */ /* 0x000fea000b800000 */
[----:B-1----:R1:W2:Y:S02]  /*18f0*/  SHFL.IDX PT, R8, R9, 0x2, 0x181f ;  /* 0x00581f0009087f89 */ /* 0x0022a400000e0000 */
.L_x_2639:
[----:B------:R-:W-:Y:S05]  /*1900*/  BRA.DIV ~URZ, `(.L_x_2585) ;  /* 0x0000c3c27f007947 */ /* 0x000fea000b800000 */
[----:B----4-:R4:W1:Y:S02]  /*1910*/  SHFL.IDX PT, R0, R11, 0x2, 0x181f ;  /* 0x00581f000b007f89 */ /* 0x01086400000e0000 */
.L_x_2640:
        /* <DEDUP_REMOVED lines=19> */
.L_x_2587:
[----:B------:R-:W-:Y:S05]  /*1a50*/  BSYNC B0 ;  /* 0x0000000000007941 */ /* 0x000fea0003800000 */
.L_x_2586:
[----:B------:R-:W-:Y:S05]  /*1a60*/  BRA.DIV ~URZ, `(.L_x_2588) ;  /* 0x0000c2d27f007947 */ /* 0x000fea000b800000 */
[----:B--2---:R2:W3:Y:S04]  /*1a70*/  SHFL.IDX PT, R8, R9, 0x3, 0x181f ;  /* 0x00781f0009087f89 */ /* 0x0044e800000e0000 */
[----:B-1----:R2:W1:Y:S02]  /*1a80*/  SHFL.IDX PT, R0, R11, 0x3, 0x181f ;  /* 0x00781f000b007f89 */ /* 0x00246400000e0000 */
.L_x_2641:
        /* <DEDUP_REMOVED lines=26> */
[----:B------:R-:W-:-:S02]  /*1c30*/  IMAD.MOV.U32 R15, RZ, RZ, c[0x0][0x2ac] ;  /* 0x0000ab00ff0f7624 */ /* 0x000fc400078e00ff */
        /* <DEDUP_REMOVED lines=16> */
[----:B------:R-:W-:Y:S01]  /*1d40*/  BSSY B0, `(.L_x_2589) ;  /* 0x00000b1000007945 */ /* 0x000fe20003800000 */
[----:B------:R-:W-:-:S04]  /*1d50*/  IMAD.WIDE.U32 R210, R234, c[0x0][0x1e8], RZ ;  /* 0x00007a00ead27a25 */ /* 0x000fc800078e00ff */
[----:B------:R-:W-:Y:S02]  /*1d60*/  IMAD R176, R0, c[0x0][0x2b8], R2 ;  /* 0x0000ae0000b07a24 */ /* 0x000fe400078e0202 */
[----:B------:R-:W-:Y:S02]  /*1d70*/  IMAD R100, R224, -0x40, R15 ;  /* 0xffffffc0e0647824 */ /* 0x000fe400078e020f */
[----:B------:R-:W-:-:S04]  /*1d80*/  IMAD.WIDE.U32 R2, R176, c[0x0][0x1e0], RZ ;  /* 0x00007800b0027a25 */ /* 0x000fc800078e00ff */
[----:B------:R-:W-:Y:S02]  /*1d90*/  IMAD.IADD R13, R100, 0x1, -R232 ;  /* 0x00000001640d7824 */ /* 0x000fe400078e0ae8 */
[----:B------:R-:W-:Y:S02]  /*1da0*/  IMAD R6, R14, c[0x0][0x210], RZ ;  /* 0x000084000e067a24 */ /* 0x000fe400078e02ff */
[----:B------:R-:W-:Y:S01]  /*1db0*/  IMAD.WIDE.U32 R214, R234, c[0x0][0x210], RZ ;  /* 0x00008400ead67a25 */ /* 0x000fe200078e00ff */
[----:B------:R-:W-:-:S03]  /*1dc0*/  ISETP.GE.AND P6, PT, R13, 0x1, PT ;  /* 0x000000010d00780c */ /* 0x000fc60003fc6270 */
[----:B------:R-:W-:Y:S01]  /*1dd0*/  IMAD R6, R234, c[0x0][0x214], R6 ;  /* 0x00008500ea067a24 */ /* 0x000fe200078e0206 */
[----:B-1----:R-:W-:Y:S01]  /*1de0*/  SHF.R.S32.HI R5, RZ, 0x1f, R176 ;  /* 0x0000001fff057819 */ /* 0x002fe200000114b0 */
[----:B------:R-:W-:Y:S02]  /*1df0*/  IMAD.SHL.U32 R17, R192, 0x2, RZ ;  /* 0x00000002c0117824 */ /* 0x000fe400078e00ff */
[----:B------:R-:W-:Y:S02]  /*1e00*/  IMAD.IADD R219, R215, 0x1, R6 ;  /* 0x00000001d7db7824 */ /* 0x000fe400078e0206 */
[----:B------:R-:W-:Y:S02]  /*1e10*/  IMAD R0, R5, c[0x0][0x1e0], RZ ;  /* 0x0000780005007a24 */ /* 0x000fe400078e02ff */
[----:B------:R-:W-:Y:S02]  /*1e20*/  IMAD.SHL.U32 R19, R200, 0x2, RZ ;  /* 0x00000002c8137824 */ /* 0x000fe400078e00ff */
[----:B------:R-:W-:Y:S01]  /*1e30*/  @P6 ISETP.GE.AND P1, PT, R192, c[0x0][0x1d4], PT ;  /* 0x00007500c0006a0c */ /* 0x000fe20003f26270 */
[----:B------:R-:W-:Y:S01]  /*1e40*/  IMAD R0, R176, c[0x0][0x1e4], R0 ;  /* 0x00007900b0007a24 */ /* 0x000fe200078e0200 */
[----:B------:R-:W-:-:S02]  /*1e50*/  @P6 ISETP.GE.AND P5, PT, R201, c[0x0][0x1d4], PT ;  /* 0x00007500c9006a0c */ /* 0x000fc40003fa6270 */
[----:B------:R-:W-:Y:S01]  /*1e60*/  @P6 ISETP.GE.AND P2, PT, R200, c[0x0][0x1d4], PT ;  /* 0x00007500c8006a0c */ /* 0x000fe20003f46270 */
[----:B------:R-:W-:Y:S02]  /*1e70*/  IMAD.IADD R3, R3, 0x1, R0 ;  /* 0x0000000103037824 */ /* 0x000fe400078e0200 */
[----:B------:R-:W-:Y:S01]  /*1e80*/  IMAD R0, R14, c[0x0][0x1e8], RZ ;  /* 0x00007a000e007a24 */ /* 0x000fe200078e02ff */
[----:B------:R-:W-:-:S03]  /*1e90*/  SHF.L.U64.HI R14, R192, 0x1, R18 ;  /* 0x00000001c00e7819 */ /* 0x000fc60000010212 */
[----:B------:R-:W-:-:S04]  /*1ea0*/  IMAD R0, R234, c[0x0][0x1ec], R0 ;  /* 0x00007b00ea007a24 */ /* 0x000fc800078e0200 */
[----:B------:R-:W-:Y:S01]  /*1eb0*/  IMAD.IADD R217, R211, 0x1, R0 ;  /* 0x00000001d3d97824 */ /* 0x000fe200078e0200 */
[----:B--234-:R-:W-:Y:S01]  /*1ec0*/  SHF.R.S32.HI R11, RZ, 0x1f, R173 ;  /* 0x0000001fff0b7819 */ /* 0x01cfe200000114ad */
[----:B------:R-:W-:-:S04]  /*1ed0*/  IMAD.WIDE.U32 R2, R173, c[0x0][0x1f0], R2 ;  /* 0x00007c00ad027a25 */ /* 0x000fc800078e0002 */
[C---:B------:R-:W-:Y:S01]  /*1ee0*/  IMAD R4, R11.reuse, c[0x0][0x1f0], RZ ;  /* 0x00007c000b047a24 */ /* 0x040fe200078e02ff */
[----:B------:R-:W-:Y:S01]  /*1ef0*/  IADD3 R0, P0, R2, R210, RZ ;  /* 0x000000d202007210 */ /* 0x000fe20007f1e0ff */
[----:B------:R-:W-:Y:S02]  /*1f00*/  IMAD R11, R11, c[0x0][0x218], RZ ;  /* 0x000086000b0b7a24 */ /* 0x000fe400078e02ff */
[C---:B------:R-:W-:Y:S02]  /*1f10*/  IMAD R4, R173.reuse, c[0x0][0x1f4], R4 ;  /* 0x00007d00ad047a24 */ /* 0x040fe400078e0204 */
[----:B------:R-:W-:-:S03]  /*1f20*/  IMAD R11, R173, c[0x0][0x21c], R11 ;  /* 0x00008700ad0b7a24 */ /* 0x000fc600078e020b */
[----:B------:R-:W-:Y:S01]  /*1f30*/  IADD3.X R2, R217, R3, R4, P0, !PT ;  /* 0x00000003d9027210 */ /* 0x000fe200007fe404 */
[----:B------:R-:W-:Y:S01]  /*1f40*/  IMAD R4, R5, c[0x0][0x208], RZ ;  /* 0x0000820005047a24 */ /* 0x000fe200078e02ff */
[----:B------:R-:W-:-:S03]  /*1f50*/  LEA R9, P0, R0, c[0x0][0x1c8], 0x1 ;  /* 0x0000720000097a11 */ /* 0x000fc600078008ff */
[----:B------:R-:W-:Y:S01]  /*1f60*/  IMAD R5, R176, c[0x0][0x20c], R4 ;  /* 0x00008300b0057a24 */ /* 0x000fe200078e0204 */
[----:B------:R-:W-:Y:S01]  /*1f70*/  LEA.HI.X R10, R0, c[0x0][0x1cc], R2, 0x1, P0 ;  /* 0x00007300000a7a11 */ /* 0x000fe200000f0c02 */
[----:B------:R-:W-:Y:S01]  /*1f80*/  IMAD.WIDE.U32 R2, R176, c[0x0][0x208], RZ ;  /* 0x00008200b0027a25 */ /* 0x000fe200078e00ff */
[----:B------:R-:W1:Y:S03]  /*1f90*/  SHFL.IDX PT, R0, R9, RZ, 0x181f ;  /* 0x00181fff09007589 */ /* 0x000e6600000e0000 */
[----:B------:R-:W-:Y:S01]  /*1fa0*/  IMAD.IADD R3, R3, 0x1, R5 ;  /* 0x0000000103037824 */ /* 0x000fe200078e0205 */
[----:B------:R-:W2:Y:S03]  /*1fb0*/  SHFL.IDX PT, R8, R10, RZ, 0x181f ;  /* 0x00181fff0a087589 */ /* 0x000ea600000e0000 */
[----:B------:R-:W-:Y:S01]  /*1fc0*/  IMAD.WIDE.U32 R2, R173, c[0x0][0x218], R2 ;  /* 0x00008600ad027a25 */ /* 0x000fe200078e0002 */
[----:B------:R-:W3:Y:S04]  /*1fd0*/  SHFL.IDX PT, R9, R9, 0x1, 0x181f ;  /* 0x00381f0009097f89 */ /* 0x000ee800000e0000 */
[----:B------:R-:W4:Y:S01]  /*1fe0*/  SHFL.IDX PT, R10, R10, 0x1, 0x181f ;  /* 0x00381f000a0a7f89 */ /* 0x000f2200000e0000 */
[----:B-1----:R-:W-:-:S04]  /*1ff0*/  @P6 LEA R4, P0, R192, R0, 0x1 ;  /* 0x00000000c0046211 */ /* 0x002fc800078008ff */
[----:B--2---:R-:W-:Y:S02]  /*2000*/  @P6 LEA.HI.X R5, R192, R8, R18, 0x1, P0 ;  /* 0x00000008c0056211 */ /* 0x004fe400000f0c12 */
[----:B------:R-:W-:-:S03]  /*2010*/  @P6 LEA R6, P0, R201, R0, 0x1 ;  /* 0x00000000c9066211 */ /* 0x000fc600078008ff */
[----:B------:R1:W-:Y:S01]  /*2020*/  @P6 LDGSTS.E.BYPASS.LTC128B.128 [R209+0xc100], [R4.64], !P1 ;  /* 0x0c10000004d16fae */ /* 0x0003e2000c901d46 */
[----:B------:R-:W-:-:S05]  /*2030*/  @P6 LEA.HI.X R7, R201, R8, R16, 0x1, P0 ;  /* 0x00000008c9076211 */ /* 0x000fca00000f0c10 */
[----:B------:R3:W-:Y:S01]  /*2040*/  @P6 LDGSTS.E.BYPASS.LTC128B.128 [R209+0xe100], [R6.64], !P5 ;  /* 0x0e10000006d16fae */ /* 0x0007e2000e901d46 */
[----:B-1----:R-:W-:Y:S02]  /*2050*/  @P6 LEA R4, P1, R200, R0, 0x1 ;  /* 0x00000000c8046211 */ /* 0x002fe400078208ff */
[----:B------:R-:W-:Y:S02]  /*2060*/  IADD3 R0, P0, R2, R214, RZ ;  /* 0x000000d602007210 */ /* 0x000fe40007f1e0ff */
[----:B------:R-:W-:Y:S02]  /*2070*/  @P6 LEA.HI.X R5, R200, R8, R20, 0x1, P1 ;  /* 0x00000008c8056211 */ /* 0x000fe400008f0c14 */
[----:B------:R-:W-:Y:S02]  /*2080*/  ISETP.GE.AND P1, PT, R13, 0x21, PT ;  /* 0x000000210d00780c */ /* 0x000fe40003f26270 */
[----:B------:R-:W-:Y:S01]  /*2090*/  IADD3.X R2, R219, R3, R11, P0, !PT ;  /* 0x00000003db027210 */ /* 0x000fe200007fe40b */
[----:B------:R1:W-:Y:S01]  /*20a0*/  @P6 LDGSTS.E.BYPASS.LTC128B.128 [R209+0x10100], [R4.64], !P2 ;  /* 0x1010000004d16fae */ /* 0x0003e2000d101d46 */
[----:B------:R-:W-:-:S04]  /*20b0*/  LEA R12, P0, R0, c[0x0][0x1f8], 0x1 ;  /* 0x00007e00000c7a11 */ /* 0x000fc800078008ff */
[----:B------:R-:W-:Y:S01]  /*20c0*/  LEA.HI.X R15, R0, c[0x0][0x1fc], R2, 0x1, P0 ;  /* 0x00007f00000f7a11 */ /* 0x000fe200000f0c02 */
[----:B------:R-:W2:Y:S04]  /*20d0*/  SHFL.IDX PT, R8, R12, RZ, 0x181f ;  /* 0x00181fff0c087589 */ /* 0x000ea800000e0000 */
[C---:B---3--:R-:W-:Y:S01]  /*20e0*/  @P1 LEA R6, P0, R192.reuse, R9, 0x1 ;  /* 0x00000009c0061211 */ /* 0x048fe200078008ff */
[----:B------:R-:W3:Y:S01]  /*20f0*/  SHFL.IDX PT, R11, R15, RZ, 0x181f ;  /* 0x00181fff0f0b7589 */ /* 0x000ee200000e0000 */
[C---:B------:R-:W-:Y:S02]  /*2100*/  @P1 ISETP.GE.AND P5, PT, R192.reuse, c[0x0][0x1d4], PT ;  /* 0x00007500c0001a0c */ /* 0x040fe40003fa6270 */
[C---:B------:R-:W-:Y:S01]  /*2110*/  @P1 ISETP.GE.AND P2, PT, R201.reuse, c[0x0][0x1d4], PT ;  /* 0x00007500c9001a0c */ /* 0x040fe20003f46270 */
[----:B------:R-:W5:Y:S01]  /*2120*/  SHFL.IDX PT, R0, R12, 0x1, 0x181f ;  /* 0x00381f000c007f89 */ /* 0x000f6200000e0000 */
[----:B----4-:R-:W-:Y:S01]  /*2130*/  @P1 LEA.HI.X R7, R192, R10, R18, 0x1, P0 ;  /* 0x0000000ac0071211 */ /* 0x010fe200000f0c12 */
[----:B------:R-:W-:Y:S01]  /*2140*/  IMAD.SHL.U32 R18, R201, 0x2, RZ ;  /* 0x00000002c9127824 */ /* 0x000fe200078e00ff */
[----:B------:R-:W-:-:S07]  /*2150*/  @P1 ISETP.GE.AND P0, PT, R200, c[0x0][0x1d4], PT ;  /* 0x00007500c8001a0c */ /* 0x000fce0003f06270 */
[----:B------:R5:W-:Y:S01]  /*2160*/  @P1 LDGSTS.E.BYPASS.LTC128B.128 [R209+0xd100], [R6.64], !P5 ;  /* 0x0d10000006d11fae */ /* 0x000be2000e901d46 */
[----:B------:R-:W-:Y:S02]  /*2170*/  ISETP.GE.AND P5, PT, R192, c[0x0][0x1d4], PT ;  /* 0x00007500c0007a0c */ /* 0x000fe40003fa6270 */
[----:B-1----:R-:W-:-:S04]  /*2180*/  @P1 LEA R4, P6, R201, R9, 0x1 ;  /* 0x00000009c9041211 */ /* 0x002fc800078c08ff */
[CCC-:B------:R-:W-:Y:S02]  /*2190*/  @P1 LEA.HI.X R5, R201.reuse, R10.reuse, R16.reuse, 0x1, P6 ;  /* 0x0000000ac9051211 */ /* 0x1c0fe400030f0c10 */
[C---:B------:R-:W-:Y:S02]  /*21a0*/  @P1 LEA R2, P6, R200.reuse, R9, 0x1 ;  /* 0x00000009c8021211 */ /* 0x040fe400078c08ff */
[C---:B------:R-:W-:Y:S01]  /*21b0*/  SHF.L.U64.HI R16, R201.reuse, 0x1, R16 ;  /* 0x00000001c9107819 */ /* 0x040fe20000010210 */
[----:B------:R2:W-:Y:S01]  /*21c0*/  @P1 LDGSTS.E.BYPASS.LTC128B.128 [R209+0xf100], [R4.64], !P2 ;  /* 0x0f10000004d11fae */ /* 0x0005e2000d101d46 */
[----:B------:R-:W-:Y:S02]  /*21d0*/  @P1 LEA.HI.X R3, R200, R10, R20, 0x1, P6 ;  /* 0x0000000ac8031211 */ /* 0x000fe400030f0c14 */
[----:B------:R-:W-:Y:S01]  /*21e0*/  ISETP.GE.AND P2, PT, R201, c[0x0][0x1d4], PT ;  /* 0x00007500c9007a0c */ /* 0x000fe20003f46270 */
[----:B------:R1:W4:Y:S01]  /*21f0*/  SHFL.IDX PT, R10, R15, 0x1, 0x181f ;  /* 0x00381f000f0a7f89 */ /* 0x00032200000e0000 */
[----:B------:R-:W-:-:S02]  /*2200*/  ISETP.LT.OR P6, PT, R13, 0x1, P5 ;  /* 0x000000010d00780c */ /* 0x000fc40002fc1670 */
[C---:B------:R-:W-:Y:S01]  /*2210*/  ISETP.LT.OR P5, PT, R13.reuse, 0x21, P5 ;  /* 0x000000210d00780c */ /* 0x040fe20002fa1670 */
[----:B------:R4:W-:Y:S01]  /*2220*/  @P1 LDGSTS.E.BYPASS.LTC128B.128 [R209+0x11100], [R2.64], !P0 ;  /* 0x1110000002d11fae */ /* 0x0009e2000c101d46 */
[C---:B------:R-:W-:Y:S02]  /*2230*/  ISETP.LT.OR P1, PT, R13.reuse, 0x1, P2 ;  /* 0x000000010d00780c */ /* 0x040fe40001721670 */
[----:B------:R-:W-:Y:S01]  /*2240*/  ISETP.LT.OR P2, PT, R13, 0x21, P2 ;  /* 0x000000210d00780c */ /* 0x000fe20001741670 */
[----:B------:R-:W0:Y:S01]  /*2250*/  LDGDEPBAR ;  /* 0x00000000000079af */ /* 0x000e220000000000 */
[----:B--2---:R-:W-:Y:S02]  /*2260*/  IADD3 R4, P0, R8, R17, RZ ;  /* 0x0000001108047210 */ /* 0x004fe40007f1e0ff */
[----:B-1----:R-:W-:-:S03]  /*2270*/  SHF.L.U64.HI R15, R200, 0x1, R20 ;  /* 0x00000001c80f7819 */ /* 0x002fc60000010214 */
[----:B---3--:R-:W-:Y:S01]  /*2280*/  IMAD.X R5, R11, 0x1, R14, P0 ;  /* 0x000000010b057824 */ /* 0x008fe200000e060e */
[----:B----4-:R-:W-:-:S04]  /*2290*/  IADD3 R2, P0, R8, R18, RZ ;  /* 0x0000001208027210 */ /* 0x010fc80007f1e0ff */
[----:B------:R1:W-:Y:S01]  /*22a0*/  LDGSTS.E.BYPASS.LTC128B.128 [R209+0x100], [R4.64], !P6 ;  /* 0x0010000004d17fae */ /* 0x0003e2000f101d46 */
[----:B------:R-:W-:Y:S01]  /*22b0*/  IADD3 R8, P6, R8, R19, RZ ;  /* 0x0000001308087210 */ /* 0x000fe20007fde0ff */
[----:B------:R-:W-:Y:S01]  /*22c0*/  IMAD.X R3, R11, 0x1, R16, P0 ;  /* 0x000000010b037824 */ /* 0x000fe200000e0610 */
[----:B-----5:R-:W-:-:S03]  /*22d0*/  IADD3 R6, P0, R0, R17, RZ ;  /* 0x0000001100067210 */ /* 0x020fc60007f1e0ff */
[----:B------:R-:W-:Y:S01]  /*22e0*/  IMAD.X R9, R11, 0x1, R15, P6 ;  /* 0x000000010b097824 */ /* 0x000fe200030e060f */
[----:B------:R2:W-:Y:S01]  /*22f0*/  LDGSTS.E.BYPASS.LTC128B.128 [R209+0x2100], [R2.64], !P1 ;  /* 0x0210000002d17fae */ /* 0x0005e2000c901d46 */
[----:B------:R-:W-:Y:S01]  /*2300*/  ISETP.GE.AND P1, PT, R200, c[0x0][0x1d4], PT ;  /* 0x00007500c8007a0c */ /* 0x000fe20003f26270 */
[----:B------:R-:W-:-:S03]  /*2310*/  IMAD.X R7, R10, 0x1, R14, P0 ;  /* 0x000000010a077824 */ /* 0x000fc600000e060e */
[C---:B------:R-:W-:Y:S02]  /*2320*/  ISETP.LT.OR P6, PT, R13.reuse, 0x1, P1 ;  /* 0x000000010d00780c */ /* 0x040fe40000fc1670 */
[----:B------:R-:W-:-:S11]  /*2330*/  ISETP.LT.OR P1, PT, R13, 0x21, P1 ;  /* 0x000000210d00780c */ /* 0x000fd60000f21670 */
[----:B------:R3:W-:Y:S01]  /*2340*/  LDGSTS.E.BYPASS.LTC128B.128 [R209+0x4100], [R8.64], !P6 ;  /* 0x0410000008d17fae */ /* 0x0007e2000f101d46 */
[----:B-1----:R-:W-:-:S03]  /*2350*/  IADD3 R4, P0, R0, R18, RZ ;  /* 0x0000001200047210 */ /* 0x002fc60007f1e0ff */
[----:B------:R3:W-:Y:S02]  /*2360*/  LDGSTS.E.BYPASS.LTC128B.128 [R209+0x1100], [R6.64], !P5 ;  /* 0x0110000006d17fae */ /* 0x0007e4000e901d46 */
[----:B------:R-:W-:Y:S01]  /*2370*/  IMAD.X R5, R10, 0x1, R16, P0 ;  /* 0x000000010a057824 */ /* 0x000fe200000e0610 */
[----:B--2---:R-:W-:-:S04]  /*2380*/  IADD3 R2, P0, R0, R19, RZ ;  /* 0x0000001300027210 */ /* 0x004fc80007f1e0ff */
[----:B------:R3:W-:Y:S01]  /*2390*/  LDGSTS.E.BYPASS.LTC128B.128 [R209+0x3100], [R4.64], !P2 ;  /* 0x0310000004d17fae */ /* 0x0007e2000d101d46 */
[----:B------:R-:W-:Y:S01]  /*23a0*/  ISETP.GT.AND P2, PT, R205, 0x3f, PT ;  /* 0x0000003fcd00780c */ /* 0x000fe20003f44270 */
[----:B------:R-:W-:-:S05]  /*23b0*/  IMAD.X R3, R10, 0x1, R15, P0 ;  /* 0x000000010a037824 */ /* 0x000fca00000e060f */
[----:B------:R3:W-:Y:S01]  /*23c0*/  LDGSTS.E.BYPASS.LTC128B.128 [R209+0x5100], [R2.64], !P1 ;  /* 0x0510000002d17fae */ /* 0x0007e2000c901d46 */
[----:B------:R-:W-:-:S03]  /*23d0*/  ISETP.GT.AND P1, PT, R224, R204, PT ;  /* 0x000000cce000720c */ /* 0x000fc60003f24270 */
[----:B------:R-:W0:Y:S10]  /*23e0*/  LDGDEPBAR ;  /* 0x00000000000079af */ /* 0x000e340000000000 */
[----:B------:R-:W-:Y:S05]  /*23f0*/  @!P1 BRA `(.L_x_2590) ;  /* 0x0000045000009947 */ /* 0x000fea0003800000 */
[----:B---3--:R-:W-:Y:S01]  /*2400*/  IMAD R2, R224, 0x40, R216 ;  /* 0x00000040e0027824 */ /* 0x008fe200078e02d8 */
        /* <DEDUP_REMOVED lines=27> */
.L_x_2642:
        /* <DEDUP_REMOVED lines=20> */
.L_x_2643:
[----:B--23--:R-:W-:Y:S02]  /*2700*/  IADD3 R6, -R11, 0x10, RZ ;  /* 0x000000100b067810 */ /* 0x00cfe40007ffe1ff */
[----:B------:R-:W-:-:S02]  /*2710*/  IADD3 R4, -R10, 0x10, RZ ;  /* 0x000000100a047810 */ /* 0x000fc40007ffe1ff */
[----:B------:R-:W-:Y:S02]  /*2720*/  LOP3.LUT R6, R6, 0xf, RZ, 0xc0, !PT ;  /* 0x0000000f06067812 */ /* 0x000fe400078ec0ff */
[----:B------:R-:W-:Y:S02]  /*2730*/  LOP3.LUT R4, R4, 0xf, RZ, 0xc0, !PT ;  /* 0x0000000f04047812 */ /* 0x000fe400078ec0ff */
[----:B------:R-:W-:Y:S02]  /*2740*/  IADD3 R6, P5, P0, R6, R0, R17 ;  /* 0x0000000006067210 */ /* 0x000fe400078be011 */
[----:B------:R-:W-:Y:S02]  /*2750*/  IADD3 R2, -R9, 0x10, RZ ;  /* 0x0000001009027810 */ /* 0x000fe40007ffe1ff */
[----:B------:R-:W-:Y:S02]  /*2760*/  IADD3.X R7, RZ, R8, R14, P5, P0 ;  /* 0x00000008ff077210 */ /* 0x000fe40002fe040e */
        /* <DEDUP_REMOVED lines=14> */
.L_x_2590:
[----:B------:R-:W-:Y:S05]  /*2850*/  BSYNC B0 ;  /* 0x0000000000007941 */ /* 0x000fea0003800000 */
.L_x_2589:
        /* <DEDUP_REMOVED lines=10> */
[----:B---3--:R2:W3:Y:S04]  /*2900*/  LDSM.16.M88.4 R8, [R162] ;  /* 0x00000000a208783b */ /* 0x0084e80000000200 */
[----:B------:R2:W4:Y:S04]  /*2910*/  LDSM.16.M88.4 R40, [R169] ;  /* 0x00000000a928783b */ /* 0x0005280000000200 */
[----:B------:R2:W1:Y:S04]  /*2920*/  LDSM.16.M88.4 R32, [R169+0x800] ;  /* 0x00080000a920783b */ /* 0x0004680000000200 */
[----:B------:R2:W1:Y:S04]  /*2930*/  LDSM.16.M88.4 R48, [R169+0x1000] ;  /* 0x00100000a930783b */ /* 0x0004680000000200 */
[----:B------:R2:W1:Y:S04]  /*2940*/  LDSM.16.M88.4 R52, [R169+0x1800] ;  /* 0x00180000a934783b */ /* 0x0004680000000200 */
[----:B-1----:R2:W1:Y:S04]  /*2950*/  LDSM.16.M88.4 R4, [R163] ;  /* 0x00000000a304783b */ /* 0x0024680000000200 */
        /* <DEDUP_REMOVED lines=28> */
[----:B------:R2:W4:Y:S02]  /*2b20*/  SHFL.IDX PT, R12, R13, RZ, 0x181f ;  /* 0x00181fff0d0c7589 */ /* 0x00052400000e0000 */
.L_x_2644:
[----:B------:R-:W-:Y:S05]  /*2b30*/  BRA.DIV ~URZ, `(.L_x_2596) ;  /* 0x0000b5f27f007947 */ /* 0x000fea000b800000 */
[----:B------:R-:W5:Y:S01]  /*2b40*/  SHFL.IDX PT, R0, R21, RZ, 0x181f ;  /* 0x00181fff15007589 */ /* 0x000f6200000e0000 */
[----:B------:R-:W-:Y:S02]  /*2b50*/  ISETP.GE.AND P5, PT, R192, c[0x0][0x1d4], PT ;  /* 0x00007500c0007a0c */ /* 0x000fe40003fa6270 */
[----:B------:R-:W-:Y:S02]  /*2b60*/  ISETP.GE.AND P1, PT, R201, c[0x0][0x1d4], PT ;  /* 0x00007500c9007a0c */ /* 0x000fe40003f26270 */
[----:B------:R-:W-:Y:S02]  /*2b70*/  SEL R19, RZ, 0x10, P5 ;  /* 0x00000010ff137807 */ /* 0x000fe40002800000 */
[----:B------:R-:W-:Y:S02]  /*2b80*/  SEL R18, RZ, 0x10, P1 ;  /* 0x00000010ff127807 */ /* 0x000fe40000800000 */
[----:B-----5:R-:W-:-:S02]  /*2b90*/  IADD3 R14, P0, R0, R25, RZ ;  /* 0x00000019000e7210 */ /* 0x020fc40007f1e0ff */
[----:B------:R-:W-:-:S03]  /*2ba0*/  IADD3 R2, P6, R0, R26, RZ ;  /* 0x0000001a00027210 */ /* 0x000fc60007fde0ff */
[----:B----4-:R-:W-:Y:S01]  /*2bb0*/  IMAD.X R15, R12, 0x1, R22, P0 ;  /* 0x000000010c0f7824 */ /* 0x010fe200000e0616 */
        /* <DEDUP_REMOVED lines=8> */
[----:B------:R-:W2:Y:S04]  /*2c40*/  SHFL.IDX PT, R0, R21, 0x1, 0x181f ;  /* 0x00381f0015007f89 */ /* 0x000ea800000e0000 */
[----:B------:R4:W-:Y:S04]  /*2c50*/  LDGSTS.E.BYPASS.LTC128B.128 [R209+0xa100], [R16.64], !P0 ;  /* 0x0a10000010d17fae */ /* 0x0009e8000c101d46 */
[----:B------:R5:W3:Y:S02]  /*2c60*/  SHFL.IDX PT, R12, R13, 0x1, 0x181f ;  /* 0x00381f000d0c7f89 */ /* 0x000ae400000e0000 */
[----:B--2--5:R-:W-:-:S02]  /*2c70*/  SEL R13, RZ, 0x10, P0 ;  /* 0x00000010ff0d7807 */ /* 0x024fc40000000000 */
.L_x_2645:
[----:B----4-:R-:W-:Y:S02]  /*2c80*/  IADD3 R2, -R19, 0x10, RZ ;  /* 0x0000001013027810 */ /* 0x010fe40007ffe1ff */
[----:B------:R-:W-:-:S02]  /*2c90*/  IADD3 R3, -R18, 0x10, RZ ;  /* 0x0000001012037810 */ /* 0x000fc40007ffe1ff */
[----:B------:R-:W-:Y:S02]  /*2ca0*/  LOP3.LUT R2, R2, 0xf, RZ, 0xc0, !PT ;  /* 0x0000000f02027812 */ /* 0x000fe400078ec0ff */
[----:B------:R-:W-:Y:S02]  /*2cb0*/  IADD3 R14, -R13, 0x10, RZ ;  /* 0x000000100d0e7810 */ /* 0x000fe40007ffe1ff */
[----:B------:R-:W-:Y:S02]  /*2cc0*/  LOP3.LUT R3, R3, 0xf, RZ, 0xc0, !PT ;  /* 0x0000000f03037812 */ /* 0x000fe400078ec0ff */
[-C--:B------:R-:W-:Y:S02]  /*2cd0*/  IADD3 R16, P1, P0, R2, R0.reuse, R25 ;  /* 0x0000000002107210 */ /* 0x080fe4000783e019 */
[----:B------:R-:W-:Y:S02]  /*2ce0*/  LOP3.LUT R2, R14, 0xf, RZ, 0xc0, !PT ;  /* 0x0000000f0e027812 */ /* 0x000fe400078ec0ff */
[----:B------:R-:W-:-:S02]  /*2cf0*/  IADD3 R14, P6, P5, R3, R0, R26 ;  /* 0x00000000030e7210 */ /* 0x000fc40007dde01a */
[----:B---3--:R-:W-:Y:S02]  /*2d00*/  IADD3.X R17, RZ, R12, R22, P1, P0 ;  /* 0x0000000cff117210 */ /* 0x008fe40000fe0416 */
        /* <DEDUP_REMOVED lines=12> */
.L_x_2594:
[----:B------:R-:W-:Y:S05]  /*2dd0*/  BSYNC B0 ;  /* 0x0000000000007941 */ /* 0x000fea0003800000 */
.L_x_2593:
[----:B--2---:R-:W2:Y:S01]  /*2de0*/  LDL R3, [R1+0x4] ;  /* 0x0000040001037983 */ /* 0x004ea20000100800 */
[----:B------:R-:W-:Y:S01]  /*2df0*/  IMAD.MOV.U32 R0, RZ, RZ, 0x40 ;  /* 0x00000040ff007424 */ /* 0x000fe200078e00ff */
[----:B------:R-:W-:-:S02]  /*2e00*/  LOP3.LUT P0, RZ, R207, 0x4, RZ, 0xc0, !PT ;  /* 0x00000004cfff7812 */ /* 0x000fc4000780c0ff */
[----:B------:R-:W0:Y:S01]  /*2e10*/  LDGDEPBAR ;  /* 0x00000000000079af */ /* 0x000e220000000000 */
[----:B------:R-:W-:Y:S01]  /*2e20*/  WARPSYNC 0xffffffff ;  /* 0xffffffff00007948 */ /* 0x000fe20003800000 */
[C---:B---34-:R-:W-:Y:S01]  /*2e30*/  HMMA.16816.F32.BF16 R44, R8.reuse, R40, RZ ;  /* 0x00000028082c723c */ /* 0x058fe200000418ff */
[----:B------:R-:W-:Y:S01]  /*2e40*/  SEL R166, R0, 0xffffffc0, !P0 ;  /* 0xffffffc000a67807 */ /* 0x000fe20004000000 */
[----:B------:R-:W-:Y:S03]  /*2e50*/  LDSM.16.M88.4 R16, [R165] ;  /* 0x00000000a510783b */ /* 0x000fe60000000200 */
[----:B------:R-:W-:Y:S01]  /*2e60*/  IADD3 R0, R166, R169, R167 ;  /* 0x000000a9a6007210 */ /* 0x000fe20007ffe0a7 */
[----:B------:R-:W-:Y:S01]  /*2e70*/  IMAD.IADD R2, R169, 0x1, R166 ;  /* 0x00000001a9027824 */ /* 0x000fe200078e02a6 */
[----:B------:R-:W-:Y:S01]  /*2e80*/  LDSM.16.M88.4 R88, [R169+0x2000] ;  /* 0x00200000a958783b */ /* 0x000fe20000000200 */
[C---:B------:R-:W-:Y:S03]  /*2e90*/  HMMA.16816.F32.BF16 R40, R8.reuse, R42, RZ ;  /* 0x0000002a0828723c */ /* 0x040fe600000418ff */
[----:B------:R-:W3:Y:S04]  /*2ea0*/  LDSM.16.M88.4 R68, [R2] ;  /* 0x000000000244783b */ /* 0x000ee80000000200 */
[----:B------:R-:W4:Y:S01]  /*2eb0*/  LDSM.16.M88.4 R76, [R2+0x800] ;  /* 0x00080000024c783b */ /* 0x000f220000000200 */
[C---:B------:R-:W-:Y:S03]  /*2ec0*/  HMMA.16816.F32.BF16 R36, R8.reuse, R32, RZ ;  /* 0x000000200824723c */ /* 0x040fe600000418ff */
[----:B------:R-:W5:Y:S04]  /*2ed0*/  LDSM.16.M88.4 R80, [R2+0x1000] ;  /* 0x001000000250783b */ /* 0x000f680000000200 */
[----:B------:R-:W-:Y:S01]  /*2ee0*/  LDSM.16.M88.4 R92, [R0+0x800] ;  /* 0x00080000005c783b */ /* 0x000fe20000000200 */
[C---:B------:R-:W-:Y:S03]  /*2ef0*/  HMMA.16816.F32.BF16 R32, R8.reuse, R34, RZ ;  /* 0x000000220820723c */ /* 0x040fe600000418ff */
[----:B------:R-:W-:Y:S04]  /*2f00*/  LDSM.16.M88.4 R84, [R169+0x2800] ;  /* 0x00280000a954783b */ /* 0x000fe80000000200 */
[----:B------:R-:W-:Y:S01]  /*2f10*/  LDSM.16.M88.4 R96, [R169+0x3800] ;  /* 0x00380000a960783b */ /* 0x000fe20000000200 */
[C---:B------:R-:W-:Y:S08]  /*2f20*/  HMMA.16816.F32.BF16 R28, R8.reuse, R48, RZ ;  /* 0x00000030081c723c */ /* 0x040ff000000418ff */
[C---:B------:R-:W-:Y:S08]  /*2f30*/  HMMA.16816.F32.BF16 R24, R8.reuse, R50, RZ ;  /* 0x000000320818723c */ /* 0x040ff000000418ff */
[C---:B------:R-:W-:Y:S08]  /*2f40*/  HMMA.16816.F32.BF16 R12, R8.reuse, R52, RZ ;  /* 0x00000034080c723c */ /* 0x040ff000000418ff */
[----:B------:R-:W-:Y:S08]  /*2f50*/  HMMA.16816.F32.BF16 R8, R8, R54, RZ ;  /* 0x000000360808723c */ /* 0x000ff000000418ff */
[C---:B-1----:R-:W-:Y:S08]  /*2f60*/  HMMA.16816.F32.BF16 R52, R4.reuse, R56, R44 ;  /* 0x000000380434723c */ /* 0x042ff0000004182c */
[C---:B------:R-:W-:Y:S08]  /*2f70*/  HMMA.16816.F32.BF16 R44, R4.reuse, R58, R40 ;  /* 0x0000003a042c723c */ /* 0x040ff00000041828 */
[C---:B------:R-:W-:Y:S08]  /*2f80*/  HMMA.16816.F32.BF16 R36, R4.reuse, R60, R36 ;  /* 0x0000003c0424723c */ /* 0x040ff00000041824 */
[C---:B------:R-:W-:Y:S08]  /*2f90*/  HMMA.16816.F32.BF16 R40, R4.reuse, R62, R32 ;  /* 0x0000003e0428723c */ /* 0x040ff00000041820 */
[C---:B------:R-:W-:Y:S08]  /*2fa0*/  HMMA.16816.F32.BF16 R48, R4.reuse, R64, R28 ;  /* 0x000000400430723c */ /* 0x040ff0000004181c */
[C---:B------:R-:W-:Y:S01]  /*2fb0*/  HMMA.16816.F32.BF16 R60, R4.reuse, R66, R24 ;  /* 0x00000042043c723c */ /* 0x040fe20000041818 */
[----:B------:R-:W1:Y:S07]  /*2fc0*/  LDSM.16.M88.4 R64, [R2+0x1800] ;  /* 0x001800000240783b */ /* 0x000e6e0000000200 */
[C---:B------:R-:W-:Y:S01]  /*2fd0*/  HMMA.16816.F32.BF16 R56, R4.reuse, R72, R12 ;  /* 0x000000480438723c */ /* 0x040fe2000004180c */
[----:B------:R-:W-:Y:S07]  /*2fe0*/  LDSM.16.M88.4 R12, [R164] ;  /* 0x00000000a40c783b */ /* 0x000fee0000000200 */
[----:B------:R-:W-:Y:S01]  /*2ff0*/  HMMA.16816.F32.BF16 R32, R4, R74, R8 ;  /* 0x0000004a0420723c */ /* 0x000fe20000041808 */
[----:B------:R-:W1:Y:S04]  /*3000*/  LDSM.16.M88.4 R72, [R0] ;  /* 0x000000000048783b */ /* 0x000e680000000200 */
[----:B------:R-:W-:Y:S03]  /*3010*/  LDSM.16.M88.4 R8, [R162+0x4000] ;  /* 0x00400000a208783b */ /* 0x000fe60000000200 */
[C---:B---3--:R-:W-:Y:S01]  /*3020*/  HMMA.16816.F32.BF16 R28, R16.reuse, R68, R52 ;  /* 0x00000044101c723c */ /* 0x048fe20000041834 */
[----:B------:R-:W3:Y:S07]  /*3030*/  LDSM.16.M88.4 R52, [R0+0x1000] ;  /* 0x001000000034783b */ /* 0x000eee0000000200 */
[C---:B------:R-:W-:Y:S08]  /*3040*/  HMMA.16816.F32.BF16 R24, R16.reuse, R70, R44 ;  /* 0x000000461018723c */ /* 0x040ff0000004182c */
[C---:B----4-:R-:W-:Y:S08]  /*3050*/  HMMA.16816.F32.BF16 R40, R16.reuse, R78, R40 ;  /* 0x0000004e1028723c */ /* 0x050ff00000041828 */
[C---:B-----5:R-:W-:Y:S08]  /*3060*/  HMMA.16816.F32.BF16 R48, R16.reuse, R80, R48 ;  /* 0x000000501030723c */ /* 0x060ff00000041830 */
[C---:B------:R-:W-:Y:S01]  /*3070*/  HMMA.16816.F32.BF16 R60, R16.reuse, R82, R60 ;  /* 0x00000052103c723c */ /* 0x040fe2000004183c */
[----:B------:R-:W4:Y:S07]  /*3080*/  LDSM.16.M88.4 R80, [R0+0x1800] ;  /* 0x001800000050783b */ /* 0x000f2e0000000200 */
[C---:B------:R-:W-:Y:S01]  /*3090*/  HMMA.16816.F32.BF16 R4, R16.reuse, R76, R36 ;  /* 0x0000004c1004723c */ /* 0x040fe20000041824 */
[----:B------:R-:W5:Y:S07]  /*30a0*/  LDSM.16.M88.4 R76, [R169+0x3000] ;  /* 0x00300000a94c783b */ /* 0x000f6e0000000200 */
[C---:B-1----:R-:W-:Y:S08]  /*30b0*/  HMMA.16816.F32.BF16 R68, R16.reuse, R64, R56 ;  /* 0x000000401044723c */ /* 0x042ff00000041838 */
[----:B------:R-:W-:Y:S08]  /*30c0*/  HMMA.16816.F32.BF16 R64, R16, R66, R32 ;  /* 0x000000421040723c */ /* 0x000ff00000041820 */
[C---:B------:R-:W-:Y:S08]  /*30d0*/  HMMA.16816.F32.BF16 R44, R12.reuse, R74, R24 ;  /* 0x0000004a0c2c723c */ /* 0x040ff00000041818 */
[C---:B------:R-:W-:Y:S08]  /*30e0*/  HMMA.16816.F32.BF16 R32, R12.reuse, R94, R40 ;  /* 0x0000005e0c20723c */ /* 0x040ff00000041828 */
[C---:B------:R-:W-:Y:S01]  /*30f0*/  HMMA.16816.F32.BF16 R56, R12.reuse, R72, R28 ;  /* 0x000000480c38723c */ /* 0x040fe2000004181c */
[----:B------:R-:W-:Y:S07]  /*3100*/  LDSM.16.M88.4 R72, [R20+0x3000] ;  /* 0x003000001448783b */ /* 0x000fee0000000200 */
[C---:B------:R-:W-:Y:S01]  /*3110*/  HMMA.16816.F32.BF16 R36, R12.reuse, R92, R4 ;  /* 0x0000005c0c24723c */ /* 0x040fe20000041804 */
[----:B------:R-:W-:Y:S04]  /*3120*/  LDSM.16.M88.4 R4, [R163+0x4000] ;  /* 0x00400000a304783b */ /* 0x000fe80000000200 */
[----:B------:R-:W1:Y:S03]  /*3130*/  LDSM.16.M88.4 R92, [R20+0x2000] ;  /* 0x00200000145c783b */ /* 0x000e660000000200 */
[C---:B---3--:R-:W-:Y:S08]  /*3140*/  HMMA.16816.F32.BF16 R28, R12.reuse, R52, R48 ;  /* 0x000000340c1c723c */ /* 0x048ff00000041830 */
[C---:B------:R-:W-:Y:S01]  /*3150*/  HMMA.16816.F32.BF16 R24, R12.reuse, R54, R60 ;  /* 0x000000360c18723c */ /* 0x040fe2000004183c */
[----:B------:R-:W3:Y:S07]  /*3160*/  LDSM.16.M88.4 R60, [R20+0x2800] ;  /* 0x00280000143c783b */ /* 0x000eee0000000200 */
[C---:B----4-:R-:W-:Y:S01]  /*3170*/  HMMA.16816.F32.BF16 R16, R12.reuse, R80, R68 ;  /* 0x000000500c10723c */ /* 0x050fe20000041844 */
[----:B------:R-:W-:Y:S07]  /*3180*/  LDSM.16.M88.4 R68, [R2+0x3000] ;  /* 0x003000000244783b */ /* 0x000fee0000000200 */
[----:B------:R-:W-:Y:S01]  /*3190*/  HMMA.16816.F32.BF16 R64, R12, R82, R64 ;  /* 0x000000520c40723c */ /* 0x000fe20000041840 */
[----:B------:R-:W-:Y:S07]  /*31a0*/  LDSM.16.M88.4 R80, [R2+0x3800] ;  /* 0x003800000250783b */ /* 0x000fee0000000200 */
[C---:B------:R-:W-:Y:S08]  /*31b0*/  HMMA.16816.F32.BF16 R52, R8.reuse, R90, R44 ;  /* 0x0000005a0834723c */ /* 0x040ff0000004182c */
[C---:B------:R-:W-:Y:S01]  /*31c0*/  HMMA.16816.F32.BF16 R44, R8.reuse, R86, R32 ;  /* 0x00000056082c723c */ /* 0x040fe20000041820 */
[----:B------:R-:W4:Y:S07]  /*31d0*/  LDSM.16.M88.4 R32, [R20+0x3800] ;  /* 0x003800001420783b */ /* 0x000f2e0000000200 */
[C---:B------:R-:W-:Y:S08]  /*31e0*/  HMMA.16816.F32.BF16 R12, R8.reuse, R88, R56 ;  /* 0x00000058080c723c */ /* 0x040ff00000041838 */
[C---:B------:R-:W-:Y:S01]  /*31f0*/  HMMA.16816.F32.BF16 R48, R8.reuse, R84, R36 ;  /* 0x000000540830723c */ /* 0x040fe20000041824 */
[----:B------:R-:W-:Y:S07]  /*3200*/  LDSM.16.M88.4 R84, [R2+0x2800] ;  /* 0x002800000254783b */ /* 0x000fee0000000200 */
[----:B-----5:R-:W-:Y:S01]  /*3210*/  HMMA.16816.F32.BF16 R40, R8, R76, R28 ;  /* 0x0000004c0828723c */ /* 0x020fe2000004181c */
[----:B--2---:R-:W-:-:S07]  /*3220*/  IMAD.IADD R206, R3, 0x1, R238 ;  /* 0x0000000103ce7824 */ /* 0x004fce00078e02ee */
[C---:B------:R-:W-:Y:S01]  /*3230*/  HMMA.16816.F32.BF16 R36, R8.reuse, R78, R24 ;  /* 0x0000004e0824723c */ /* 0x040fe20000041818 */
[----:B------:R-:W-:Y:S07]  /*3240*/  LDSM.16.M88.4 R76, [R2+0x2000] ;  /* 0x00200000024c783b */ /* 0x000fee0000000200 */
[C---:B------:R-:W-:Y:S01]  /*3250*/  HMMA.16816.F32.BF16 R28, R8.reuse, R96, R16 ;  /* 0x00000060081c723c */ /* 0x040fe20000041810 */
[----:B------:R-:W2:Y:S07]  /*3260*/  LDSM.16.M88.4 R16, [R165+0x4000] ;  /* 0x00400000a510783b */ /* 0x000eae0000000200 */
[----:B------:R-:W-:Y:S08]  /*3270*/  HMMA.16816.F32.BF16 R24, R8, R98, R64 ;  /* 0x000000620818723c */ /* 0x000ff00000041840 */
[C---:B-1----:R-:W-:Y:S08]  /*3280*/  HMMA.16816.F32.BF16 R12, R4.reuse, R92, R12 ;  /* 0x0000005c040c723c */ /* 0x042ff0000004180c */
[C---:B------:R-:W-:Y:S08]  /*3290*/  HMMA.16816.F32.BF16 R8, R4.reuse, R94, R52 ;  /* 0x0000005e0408723c */ /* 0x040ff00000041834 */
[C---:B---3--:R-:W-:Y:S08]  /*32a0*/  HMMA.16816.F32.BF16 R64, R4.reuse, R62, R44 ;  /* 0x0000003e0440723c */ /* 0x048ff0000004182c */
[C---:B------:R-:W-:Y:S08]  /*32b0*/  HMMA.16816.F32.BF16 R56, R4.reuse, R60, R48 ;  /* 0x0000003c0438723c */ /* 0x040ff00000041830 */
[C---:B------:R-:W-:Y:S08]  /*32c0*/  HMMA.16816.F32.BF16 R60, R4.reuse, R72, R40 ;  /* 0x00000048043c723c */ /* 0x040ff00000041828 */
[C---:B------:R-:W-:Y:S01]  /*32d0*/  HMMA.16816.F32.BF16 R52, R4.reuse, R74, R36 ;  /* 0x0000004a0434723c */ /* 0x040fe20000041824 */
[----:B------:R-:W-:Y:S07]  /*32e0*/  LDSM.16.M88.4 R72, [R0+0x3000] ;  /* 0x003000000048783b */ /* 0x000fee0000000200 */
[C---:B----4-:R-:W-:Y:S01]  /*32f0*/  HMMA.16816.F32.BF16 R48, R4.reuse, R32, R28 ;  /* 0x000000200430723c */ /* 0x050fe2000004181c */
[----:B------:R-:W-:Y:S07]  /*3300*/  LDSM.16.M88.4 R28, [R0+0x2000] ;  /* 0x00200000001c783b */ /* 0x000fee0000000200 */
[----:B------:R-:W-:Y:S01]  /*3310*/  HMMA.16816.F32.BF16 R44, R4, R34, R24 ;  /* 0x00000022042c723c */ /* 0x000fe20000041818 */
[----:B------:R-:W1:Y:S04]  /*3320*/  LDSM.16.M88.4 R4, [R164+0x4000] ;  /* 0x00400000a404783b */ /* 0x000e680000000200 */
[----:B------:R-:W3:Y:S03]  /*3330*/  LDSM.16.M88.4 R32, [R0+0x2800] ;  /* 0x002800000020783b */ /* 0x000ee60000000200 */
[C---:B--2---:R-:W-:Y:S01]  /*3340*/  HMMA.16816.F32.BF16 R36, R16.reuse, R76, R12 ;  /* 0x0000004c1024723c */ /* 0x044fe2000004180c */
[----:B------:R-:W-:Y:S07]  /*3350*/  LDSM.16.M88.4 R12, [R162+0x8000] ;  /* 0x00800000a20c783b */ /* 0x000fee0000000200 */
[C---:B------:R-:W-:Y:S01]  /*3360*/  HMMA.16816.F32.BF16 R24, R16.reuse, R78, R8 ;  /* 0x0000004e1018723c */ /* 0x040fe20000041808 */
[----:B------:R-:W-:Y:S07]  /*3370*/  LDSM.16.M88.4 R76, [R169+0x5000] ;  /* 0x00500000a94c783b */ /* 0x000fee0000000200 */
[C---:B------:R-:W-:Y:S01]  /*3380*/  HMMA.16816.F32.BF16 R40, R16.reuse, R86, R64 ;  /* 0x000000561028723c */ /* 0x040fe20000041840 */
[----:B------:R-:W2:Y:S07]  /*3390*/  LDSM.16.M88.4 R64, [R0+0x3800] ;  /* 0x003800000040783b */ /* 0x000eae0000000200 */
[C---:B------:R-:W-:Y:S01]  /*33a0*/  HMMA.16816.F32.BF16 R8, R16.reuse, R84, R56 ;  /* 0x000000541008723c */ /* 0x040fe20000041838 */
[----:B------:R-:W-:Y:S07]  /*33b0*/  LDSM.16.M88.4 R84, [R169+0x5800] ;  /* 0x00580000a954783b */ /* 0x000fee0000000200 */
[C---:B------:R-:W-:Y:S08]  /*33c0*/  HMMA.16816.F32.BF16 R60, R16.reuse, R68, R60 ;  /* 0x00000044103c723c */ /* 0x040ff0000004183c */
[C---:B------:R-:W-:Y:S01]  /*33d0*/  HMMA.16816.F32.BF16 R56, R16.reuse, R70, R52 ;  /* 0x000000461038723c */ /* 0x040fe20000041834 */
[----:B------:R-:W4:Y:S07]  /*33e0*/  LDSM.16.M88.4 R68, [R169+0x4000] ;  /* 0x00400000a944783b */ /* 0x000f2e0000000200 */
[C---:B------:R-:W-:Y:S08]  /*33f0*/  HMMA.16816.F32.BF16 R52, R16.reuse, R80, R48 ;  /* 0x000000501034723c */ /* 0x040ff00000041830 */
[----:B------:R-:W-:Y:S01]  /*3400*/  HMMA.16816.F32.BF16 R48, R16, R82, R44 ;  /* 0x000000521030723c */ /* 0x000fe2000004182c */
[----:B------:R-:W5:Y:S07]  /*3410*/  LDSM.16.M88.4 R80, [R169+0x4800] ;  /* 0x00480000a950783b */ /* 0x000f6e0000000200 */
[C---:B-1----:R-:W-:Y:S08]  /*3420*/  HMMA.16816.F32.BF16 R44, R4.reuse, R28, R36 ;  /* 0x0000001c042c723c */ /* 0x042ff00000041824 */
[C---:B------:R-:W-:Y:S08]  /*3430*/  HMMA.16816.F32.BF16 R36, R4.reuse, R30, R24 ;  /* 0x0000001e0424723c */ /* 0x040ff00000041818 */
[C---:B---3--:R-:W-:Y:S01]  /*3440*/  HMMA.16816.F32.BF16 R28, R4.reuse, R32, R8 ;  /* 0x00000020041c723c */ /* 0x048fe20000041808 */
[----:B------:R-:W-:Y:S07]  /*3450*/  LDSM.16.M88.4 R8, [R163+0x8000] ;  /* 0x00800000a308783b */ /* 0x000fee0000000200 */
[C---:B------:R-:W-:Y:S08]  /*3460*/  HMMA.16816.F32.BF16 R24, R4.reuse, R34, R40 ;  /* 0x000000220418723c */ /* 0x040ff00000041828 */
[C---:B------:R-:W-:Y:S01]  /*3470*/  HMMA.16816.F32.BF16 R16, R4.reuse, R72, R60 ;  /* 0x000000480410723c */ /* 0x040fe2000004183c */
[----:B------:R-:W-:Y:S07]  /*3480*/  LDSM.16.M88.4 R60, [R2+0x4800] ;  /* 0x00480000023c783b */ /* 0x000fee0000000200 */
[C---:B------:R-:W-:Y:S01]  /*3490*/  HMMA.16816.F32.BF16 R32, R4.reuse, R74, R56 ;  /* 0x0000004a0420723c */ /* 0x040fe20000041838 */
[----:B------:R-:W1:Y:S04]  /*34a0*/  LDSM.16.M88.4 R56, [R20+0x4000] ;  /* 0x004000001438783b */ /* 0x000e680000000200 */
[----:B------:R-:W-:Y:S03]  /*34b0*/  LDSM.16.M88.4 R72, [R20+0x5800] ;  /* 0x005800001448783b */ /* 0x000fe60000000200 */
[C---:B--2---:R-:W-:Y:S08]  /*34c0*/  HMMA.16816.F32.BF16 R52, R4.reuse, R64, R52 ;  /* 0x000000400434723c */ /* 0x044ff00000041834 */
[----:B------:R-:W-:Y:S01]  /*34d0*/  HMMA.16816.F32.BF16 R48, R4, R66, R48 ;  /* 0x000000420430723c */ /* 0x000fe20000041830 */
[----:B------:R-:W2:Y:S04]  /*34e0*/  LDSM.16.M88.4 R64, [R20+0x4800] ;  /* 0x004800001440783b */ /* 0x000ea80000000200 */
[----:B------:R-:W-:Y:S03]  /*34f0*/  LDSM.16.M88.4 R4, [R165+0x8000] ;  /* 0x00800000a504783b */ /* 0x000fe60000000200 */
[C---:B----4-:R-:W-:Y:S08]  /*3500*/  HMMA.16816.F32.BF16 R44, R12.reuse, R68, R44 ;  /* 0x000000440c2c723c */ /* 0x050ff0000004182c */
[C---:B------:R-:W-:Y:S01]  /*3510*/  HMMA.16816.F32.BF16 R40, R12.reuse, R70, R36 ;  /* 0x000000460c28723c */ /* 0x040fe20000041824 */
[----:B------:R3:W4:Y:S07]  /*3520*/  LDSM.16.M88.4 R68, [R20+0x5000] ;  /* 0x005000001444783b */ /* 0x00072e0000000200 */
[C---:B-----5:R-:W-:Y:S08]  /*3530*/  HMMA.16816.F32.BF16 R36, R12.reuse, R80, R28 ;  /* 0x000000500c24723c */ /* 0x060ff0000004181c */
[C---:B------:R-:W-:Y:S08]  /*3540*/  HMMA.16816.F32.BF16 R28, R12.reuse, R82, R24 ;  /* 0x000000520c1c723c */ /* 0x040ff00000041818 */
[C---:B------:R-:W-:Y:S08]  /*3550*/  HMMA.16816.F32.BF16 R24, R12.reuse, R76, R16 ;  /* 0x0000004c0c18723c */ /* 0x040ff00000041810 */
[C---:B---3--:R-:W-:Y:S01]  /*3560*/  HMMA.16816.F32.BF16 R20, R12.reuse, R78, R32 ;  /* 0x0000004e0c14723c */ /* 0x048fe20000041820 */
[----:B------:R-:W3:Y:S07]  /*3570*/  LDSM.16.M88.4 R76, [R2+0x4000] ;  /* 0x00400000024c783b */ /* 0x000eee0000000200 */
[C---:B------:R-:W-:Y:S08]  /*3580*/  HMMA.16816.F32.BF16 R16, R12.reuse, R84, R52 ;  /* 0x000000540c10723c */ /* 0x040ff00000041834 */
[----:B------:R-:W-:Y:S08]  /*3590*/  HMMA.16816.F32.BF16 R12, R12, R86, R48 ;  /* 0x000000560c0c723c */ /* 0x000ff00000041830 */
[C---:B-1----:R-:W-:Y:S08]  /*35a0*/  HMMA.16816.F32.BF16 R52, R8.reuse, R56, R44 ;  /* 0x000000380834723c */ /* 0x042ff0000004182c */
[C---:B------:R-:W-:Y:S01]  /*35b0*/  HMMA.16816.F32.BF16 R32, R8.reuse, R58, R40 ;  /* 0x0000003a0820723c */ /* 0x040fe20000041828 */
[----:B------:R-:W-:Y:S07]  /*35c0*/  LDSM.16.M88.4 R56, [R0+0x4000] ;  /* 0x004000000038783b */ /* 0x000fee0000000200 */
[C---:B--2---:R-:W-:Y:S08]  /*35d0*/  HMMA.16816.F32.BF16 R48, R8.reuse, R64, R36 ;  /* 0x000000400830723c */ /* 0x044ff00000041824 */
[C---:B----4-:R-:W-:Y:S08]  /*35e0*/  HMMA.16816.F32.BF16 R40, R8.reuse, R68, R24 ;  /* 0x000000440828723c */ /* 0x050ff00000041818 */
[C---:B------:R-:W-:Y:S08]  /*35f0*/  HMMA.16816.F32.BF16 R36, R8.reuse, R70, R20 ;  /* 0x000000460824723c */ /* 0x040ff00000041814 */
[C---:B------:R-:W-:Y:S01]  /*3600*/  HMMA.16816.F32.BF16 R24, R8.reuse, R72, R16 ;  /* 0x000000480818723c */ /* 0x040fe20000041810 */
[----:B------:R-:W1:Y:S07]  /*3610*/  LDSM.16.M88.4 R16, [R2+0x5800] ;  /* 0x005800000210783b */ /* 0x000e6e0000000200 */
[C---:B------:R-:W-:Y:S01]  /*3620*/  HMMA.16816.F32.BF16 R44, R8.reuse, R66, R28 ;  /* 0x00000042082c723c */ /* 0x040fe2000004181c */
[----:B------:R2:W-:Y:S04]  /*3630*/  LDSM.16.M88.4 R28, [R2+0x5000] ;  /* 0x00500000021c783b */ /* 0x0005e80000000200 */
[----:B------:R-:W-:Y:S03]  /*3640*/  LDSM.16.M88.4 R64, [R0+0x5000] ;  /* 0x005000000040783b */ /* 0x000fe60000000200 */
[----:B------:R-:W-:Y:S01]  /*3650*/  HMMA.16816.F32.BF16 R20, R8, R74, R12 ;  /* 0x0000004a0814723c */ /* 0x000fe2000004180c */
[----:B------:R-:W4:Y:S07]  /*3660*/  LDSM.16.M88.4 R8, [R164+0x8000] ;  /* 0x00800000a408783b */ /* 0x000f2e0000000200 */
[C---:B---3--:R-:W-:Y:S01]  /*3670*/  HMMA.16816.F32.BF16 R12, R4.reuse, R76, R52 ;  /* 0x0000004c040c723c */ /* 0x048fe20000041834 */
[----:B------:R-:W3:Y:S07]  /*3680*/  LDSM.16.M88.4 R52, [R0+0x4800] ;  /* 0x004800000034783b */ /* 0x000eee0000000200 */
[----:B------:R-:W-:Y:S01]  /*3690*/  HMMA.16816.F32.BF16 R48, R4, R60, R48 ;  /* 0x0000003c0430723c */ /* 0x000fe20000041830 */
[----:B------:R-:W5:Y:S01]  /*36a0*/  LDL R60, [R1] ;  /* 0x00000000013c7983 */ /* 0x000f620000100800 */
[----:B--2---:R-:W-:-:S06]  /*36b0*/  @P4 IMAD.HI.U32 R2, R206, c[0x0][0x2c8], RZ ;  /* 0x0000b200ce024a27 */ /* 0x004fcc00078e00ff */
[C---:B------:R-:W-:Y:S08]  /*36c0*/  HMMA.16816.F32.BF16 R32, R4.reuse, R78, R32 ;  /* 0x0000004e0420723c */ /* 0x040ff00000041820 */
[C---:B-1----:R-:W-:Y:S08]  /*36d0*/  HMMA.16816.F32.BF16 R24, R4.reuse, R16, R24 ;  /* 0x000000100418723c */ /* 0x042ff00000041818 */
[----:B------:R-:W-:Y:S08]  /*36e0*/  HMMA.16816.F32.BF16 R20, R4, R18, R20 ;  /* 0x000000120414723c */ /* 0x000ff00000041814 */
[----:B----4-:R-:W-:Y:S01]  /*36f0*/  HMMA.16816.F32.BF16 R16, R8, R56, R12 ;  /* 0x000000380810723c */ /* 0x010fe2000004180c */
[----:B------:R1:W-:Y:S01]  /*3700*/  LDSM.16.M88.4 R12, [R0+0x5800] ;  /* 0x00580000000c783b */ /* 0x0003e20000000200 */
[----:B------:R-:W-:Y:S01]  /*3710*/  IMAD.MOV.U32 R3, RZ, RZ, c[0x0][0x2ac] ;  /* 0x0000ab00ff037624 */ /* 0x000fe200078e00ff */
[----:B------:R-:W-:-:S04]  /*3720*/  DEPBAR.LE SB0, 0x2 ;  /* 0x000080800000791a */ /* 0x000fc80000000000 */
[----:B------:R-:W-:Y:S01]  /*3730*/  BAR.SYNC.DEFER_BLOCKING 0x0 ;  /* 0x0000000000007b1d */ /* 0x000fe20000010000 */
[C---:B------:R-:W-:Y:S08]  /*3740*/  HMMA.16816.F32.BF16 R44, R4.reuse, R62, R44 ;  /* 0x0000003e042c723c */ /* 0x040ff0000004182c */
[----:B------:R-:W-:Y:S01]  /*3750*/  HMMA.16816.F32.BF16 R40, R4, R28, R40 ;  /* 0x0000001c0428723c */ /* 0x000fe20000041828 */
[----:B-1----:R-:W-:Y:S01]  /*3760*/  IMAD.MOV.U32 R0, RZ, RZ, R206 ;  /* 0x000000ffff007224 */ /* 0x002fe200078e00ce */
[----:B------:R-:W-:-:S06]  /*3770*/  @P4 SHF.R.U32.HI R0, RZ, c[0x0][0x2cc], R2 ;  /* 0x0000b300ff004a19 */ /* 0x000fcc0000011602 */
[----:B------:R-:W-:Y:S01]  /*3780*/  HMMA.16816.F32.BF16 R36, R4, R30, R36 ;  /* 0x0000001e0424723c */ /* 0x000fe20000041824 */
[----:B------:R-:W1:Y:S04]  /*3790*/  SHFL.IDX PT, R4, R0, RZ, 0x1c1f ;  /* 0x001c1fff00047589 */ /* 0x000e6800000e0000 */
[----:B------:R2:W4:Y:S03]  /*37a0*/  SHFL.IDX PT, R2, R0, 0x1, 0x1c1f ;  /* 0x003c1f0000027f89 */ /* 0x00052600000e0000 */
[C---:B------:R-:W-:Y:S01]  /*37b0*/  HMMA.16816.F32.BF16 R32, R8.reuse, R58, R32 ;  /* 0x0000003a0820723c */ /* 0x040fe20000041820 */
[----:B------:R-:W-:Y:S04]  /*37c0*/  LDSM.16.MT88.4 R28, [R171+0x800] ;  /* 0x00080000ab1c783b */ /* 0x000fe80000004200 */
[----:B------:R-:W-:Y:S03]  /*37d0*/  LDSM.16.MT88.4 R56, [R170+0x4000] ;  /* 0x00400000aa38783b */ /* 0x000fe60000004200 */
[----:B---3--:R-:W-:Y:S01]  /*37e0*/  HMMA.16816.F32.BF16 R48, R8, R52, R48 ;  /* 0x000000340830723c */ /* 0x008fe20000041830 */
[----:B------:R-:W-:Y:S04]  /*37f0*/  LDSM.16.MT88.4 R72, [R171+0x2800] ;  /* 0x00280000ab48783b */ /* 0x000fe80000004200 */
[----:B------:R-:W-:Y:S01]  /*3800*/  LDSM.16.MT88.4 R68, [R239+0x2800] ;  /* 0x00280000ef44783b */ /* 0x000fe20000004200 */
[----:B--2---:R-:W-:-:S04]  /*3810*/  IMAD.MOV.U32 R0, RZ, RZ, 0x1 ;  /* 0x00000001ff007424 */ /* 0x004fc800078e00ff */
[----:B------:R-:W-:-:S04]  /*3820*/  IMAD R0, R224, -0x40, R0 ;  /* 0xffffffc0e0007824 */ /* 0x000fc800078e0200 */
[----:B------:R-:W-:-:S05]  /*3830*/  IMAD R0, R3, c[0x0][0x1d0], R0 ;  /* 0x0000740003007a24 */ /* 0x000fca00078e0200 */
[--C-:B------:R-:W-:Y:S01]  /*3840*/  IADD3 R0, R0, -c[0x0][0x168], -R222.reuse ;  /* 0x80005a0000007a10 */ /* 0x100fe20007ffe8de */
[----:B------:R-:W-:-:S04]  /*3850*/  IMAD.IADD R3, R100, 0x1, -R222 ;  /* 0x0000000164037824 */ /* 0x000fc800078e0ade */
[C---:B-1----:R-:W-:Y:S02]  /*3860*/  IMAD.IADD R4, R0.reuse, 0x1, R4 ;  /* 0x0000000100047824 */ /* 0x042fe400078e0204 */
[----:B----4-:R-:W-:-:S03]  /*3870*/  IMAD.IADD R0, R0, 0x1, R2 ;  /* 0x0000000100007824 */ /* 0x010fc600078e0202 */
[C---:B------:R-:W-:Y:S01]  /*3880*/  IMNMX R2, R3.reuse, R4, PT ;  /* 0x0000000403027217 */ /* 0x040fe20003800200 */
[C---:B------:R-:W-:Y:S01]  /*3890*/  HMMA.16816.F32.BF16 R44, R8.reuse, R54, R44 ;  /* 0x00000036082c723c */ /* 0x040fe2000004182c */
[----:B------:R-:W-:Y:S01]  /*38a0*/  IMNMX R0, R3, R0, PT ;  /* 0x0000000003007217 */ /* 0x000fe20003800200 */
[----:B------:R-:W-:Y:S01]  /*38b0*/  LDSM.16.MT88.4 R52, [R239+0x2000] ;  /* 0x00200000ef34783b */ /* 0x000fe20000004200 */
[C---:B------:R-:W-:Y:S02]  /*38c0*/  ISETP.GT.AND P0, PT, R2.reuse, RZ, PT ;  /* 0x000000ff0200720c */ /* 0x040fe40003f04270 */
[C---:B------:R-:W-:Y:S02]  /*38d0*/  ISETP.GT.AND P1, PT, R2.reuse, 0x1, PT ;  /* 0x000000010200780c */ /* 0x040fe40003f24270 */
[----:B------:R-:W-:Y:S01]  /*38e0*/  ISETP.GT.AND P6, PT, R2, 0x8, PT ;  /* 0x000000080200780c */ /* 0x000fe20003fc4270 */
[----:B------:R-:W-:Y:S01]  /*38f0*/  HMMA.16816.F32.BF16 R40, R8, R64, R40 ;  /* 0x000000400828723c */ /* 0x000fe20000041828 */
[----:B------:R-:W-:-:S02]  /*3900*/  FSEL R4, R16, -INF , P0 ;  /* 0xff80000010047808 */ /* 0x000fc40000000000 */
[----:B------:R-:W-:-:S05]  /*3910*/  ISETP.GT.AND P0, PT, R2, 0x9, PT ;  /* 0x000000090200780c */ /* 0x000fca0003f04270 */
[----:B------:R-:W-:Y:S01]  /*3920*/  HMMA.16816.F32.BF16 R36, R8, R66, R36 ;  /* 0x000000420824723c */ /* 0x000fe20000041824 */
[----:B------:R-:W-:-:S07]  /*3930*/  FSEL R7, R32, -INF , P6 ;  /* 0xff80000020077808 */ /* 0x000fce0003000000 */
[C---:B------:R-:W-:Y:S08]  /*3940*/  HMMA.16816.F32.BF16 R24, R8.reuse, R12, R24 ;  /* 0x0000000c0818723c */ /* 0x040ff00000041818 */
[----:B------:R-:W-:Y:S07]  /*3950*/  HMMA.16816.F32.BF16 R20, R8, R14, R20 ;  /* 0x0000000e0814723c */ /* 0x000fee0000041814 */
[----:B------:R-:W-:-:S02]  /*3960*/  FSEL R8, R17, -INF , P1 ;  /* 0xff80000011087808 */ /* 0x000fc40000800000 */
[----:B------:R-:W-:Y:S02]  /*3970*/  ISETP.GT.AND P1, PT, R0, 0x1, PT ;  /* 0x000000010000780c */ /* 0x000fe40003f24270 */
[----:B------:R-:W-:Y:S02]  /*3980*/  FMNMX.FTZ R3, R4, R8, !PT ;  /* 0x0000000804037209 */ /* 0x000fe40007810000 */
[----:B------:R-:W-:Y:S02]  /*3990*/  ISETP.GT.AND P5, PT, R0, RZ, PT ;  /* 0x000000ff0000720c */ /* 0x000fe40003fa4270 */
        /* <DEDUP_REMOVED lines=8> */
[----:B------:R-:W-:-:S02]  /*3a20*/  ISETP.GT.AND P0, PT, R2, 0x18, PT ;  /* 0x000000180200780c */ /* 0x000fc40003f04270 */
[----:B------:R-:W-:Y:S02]  /*3a30*/  FSEL R9, R49, -INF , P5 ;  /* 0xff80000031097808 */ /* 0x000fe40002800000 */
[----:B------:R-:W-:Y:S02]  /*3a40*/  FMNMX.FTZ R3, R5, R3, !PT ;  /* 0x0000000305037209 */ /* 0x000fe40007810000 */
        /* <DEDUP_REMOVED lines=18> */
[C---:B------:R-:W-:Y:S02]  /*3b70*/  ISETP.GT.AND P0, PT, R2.reuse, 0x30, PT ;  /* 0x000000300200780c */ /* 0x040fe40003f04270 */
[C---:B------:R-:W-:Y:S02]  /*3b80*/  ISETP.GT.AND P1, PT, R2.reuse, 0x31, PT ;  /* 0x000000310200780c */ /* 0x040fe40003f24270 */
[C---:B------:R-:W-:Y:S02]  /*3b90*/  ISETP.GT.AND P6, PT, R2.reuse, 0x38, PT ;  /* 0x000000380200780c */ /* 0x040fe40003fc4270 */
[----:B------:R-:W-:-:S02]  /*3ba0*/  ISETP.GT.AND P5, PT, R2, 0x39, PT ;  /* 0x000000390200780c */ /* 0x000fc40003fa4270 */
[----:B------:R-:W-:Y:S02]  /*3bb0*/  FMNMX.FTZ R2, R83, R3, !PT ;  /* 0x0000000353027209 */ /* 0x000fe40007810000 */
[----:B------:R-:W-:Y:S02]  /*3bc0*/  FSEL R177, R24, -INF , P0 ;  /* 0xff80000018b17808 */ /* 0x000fe40000000000 */
[----:B------:R-:W-:Y:S02]  /*3bd0*/  ISETP.GT.AND P0, PT, R0, 0x9, PT ;  /* 0x000000090000780c */ /* 0x000fe40003f04270 */
[----:B------:R-:W-:Y:S02]  /*3be0*/  FMNMX.FTZ R3, R18, R19, !PT ;  /* 0x0000001312037209 */ /* 0x000fe40007810000 */
[----:B------:R-:W-:Y:S02]  /*3bf0*/  FMNMX.FTZ R2, R82, R2, !PT ;  /* 0x0000000252027209 */ /* 0x000fe40007810000 */
[----:B------:R-:W-:-:S02]  /*3c00*/  FSEL R175, R25, -INF , P1 ;  /* 0xff80000019af7808 */ /* 0x000fc40000800000 */
[----:B------:R-:W-:Y:S02]  /*3c10*/  FSEL R14, R35, -INF , P0 ;  /* 0xff800000230e7808 */ /* 0x000fe40000000000 */
[C---:B------:R-:W-:Y:S01]  /*3c20*/  ISETP.GT.AND P1, PT, R0.reuse, 0x10, PT ;  /* 0x000000100000780c */ /* 0x040fe20003f24270 */
[----:B------:R-:W-:Y:S01]  /*3c30*/  LDSM.16.MT88.4 R32, [R237] ;  /* 0x00000000ed20783b */ /* 0x000fe20000004200 */
[----:B------:R-:W-:Y:S02]  /*3c40*/  FMNMX.FTZ R3, R15, R3, !PT ;  /* 0x000000030f037209 */ /* 0x000fe40007810000 */
[----:B------:R-:W-:Y:S02]  /*3c50*/  FMNMX.FTZ R2, R177, R2, !PT ;  /* 0x00000002b1027209 */ /* 0x000fe40007810000 */
[----:B------:R-:W-:Y:S02]  /*3c60*/  ISETP.GT.AND P0, PT, R0, 0x11, PT ;  /* 0x000000110000780c */ /* 0x000fe40003f04270 */
[----:B------:R-:W-:-:S02]  /*3c70*/  FSEL R13, R50, -INF , P1 ;  /* 0xff800000320d7808 */ /* 0x000fc40000800000 */
[----:B------:R-:W-:Y:S02]  /*3c80*/  FSEL R174, R20, -INF , P6 ;  /* 0xff80000014ae7808 */ /* 0x000fe40003000000 */
        /* <DEDUP_REMOVED lines=8> */
[----:B------:R-:W-:Y:S02]  /*3d10*/  ISETP.GT.AND P1, PT, R0, 0x19, PT ;  /* 0x000000190000780c */ /* 0x000fe40003f24270 */
[----:B------:R-:W-:Y:S02]  /*3d20*/  FSEL R16, R46, -INF , P0 ;  /* 0xff8000002e107808 */ /* 0x000fe40000000000 */
[----:B------:R-:W-:Y:S02]  /*3d30*/  FMNMX.FTZ R2, R11, R2, !PT ;  /* 0x000000020b027209 */ /* 0x000fe40007810000 */
[----:B------:R-:W-:-:S02]  /*3d40*/  FMNMX.FTZ R125, R172, R125, !PT ;  /* 0x0000007dac7d7209 */ /* 0x000fc40007810000 */
[----:B------:R-:W-:Y:S02]  /*3d50*/  FSEL R17, R47, -INF , P1 ;  /* 0xff8000002f117808 */ /* 0x000fe40000800000 */
[----:B------:R-:W-:Y:S01]  /*3d60*/  ISETP.GT.AND P1, PT, R0, 0x20, PT ;  /* 0x000000200000780c */ /* 0x000fe20003f24270 */
[----:B------:R-:W1:Y:S01]  /*3d70*/  SHFL.BFLY PT, R3, R125, 0x2, 0x1f ;  /* 0x0c401f007d037f89 */ /* 0x000e6200000e0000 */
[----:B------:R-:W-:Y:S02]  /*3d80*/  FMNMX.FTZ R2, R16, R2, !PT ;  /* 0x0000000210027209 */ /* 0x000fe40007810000 */
[----:B------:R-:W-:Y:S01]  /*3d90*/  ISETP.GT.AND P0, PT, R0, 0x21, PT ;  /* 0x000000210000780c */ /* 0x000fe20003f04270 */
[----:B------:R-:W-:Y:S01]  /*3da0*/  LDSM.16.MT88.4 R44, [R237+0x2000] ;  /* 0x00200000ed2c783b */ /* 0x000fe20000004200 */
[----:B------:R-:W-:Y:S02]  /*3db0*/  FSEL R78, R42, -INF , P1 ;  /* 0xff8000002a4e7808 */ /* 0x000fe40000800000 */
[----:B------:R-:W-:-:S02]  /*3dc0*/  FMNMX.FTZ R2, R17, R2, !PT ;  /* 0x0000000211027209 */ /* 0x000fc40007810000 */
[----:B------:R-:W-:Y:S02]  /*3dd0*/  FSEL R77, R43, -INF , P0 ;  /* 0xff8000002b4d7808 */ /* 0x000fe40000000000 */
[----:B------:R-:W-:Y:S01]  /*3de0*/  ISETP.GT.AND P1, PT, R0, 0x28, PT ;  /* 0x000000280000780c */ /* 0x000fe20003f24270 */
[----:B------:R-:W-:Y:S01]  /*3df0*/  LDSM.16.MT88.4 R40, [R237+0x800] ;  /* 0x00080000ed28783b */ /* 0x000fe20000004200 */
[----:B------:R-:W-:Y:S02]  /*3e00*/  FMNMX.FTZ R2, R78, R2, !PT ;  /* 0x000000024e027209 */ /* 0x000fe40007810000 */
[----:B------:R-:W-:Y:S02]  /*3e10*/  ISETP.GT.AND P0, PT, R0, 0x29, PT ;  /* 0x000000290000780c */ /* 0x000fe40003f04270 */
[----:B------:R-:W-:Y:S02]  /*3e20*/  FSEL R76, R38, -INF , P1 ;  /* 0xff800000264c7808 */ /* 0x000fe40000800000 */
[----:B------:R-:W-:-:S02]  /*3e30*/  FMNMX.FTZ R2, R77, R2, !PT ;  /* 0x000000024d027209 */ /* 0x000fc40007810000 */
[----:B------:R-:W-:Y:S02]  /*3e40*/  FSEL R79, R39, -INF , P0 ;  /* 0xff800000274f7808 */ /* 0x000fe40000000000 */
[----:B------:R-:W-:Y:S01]  /*3e50*/  ISETP.GT.AND P1, PT, R0, 0x30, PT ;  /* 0x000000300000780c */ /* 0x000fe20003f24270 */
[----:B------:R-:W-:Y:S01]  /*3e60*/  LDSM.16.MT88.4 R36, [R171] ;  /* 0x00000000ab24783b */ /* 0x000fe20000004200 */
[----:B------:R-:W-:Y:S02]  /*3e70*/  FMNMX.FTZ R2, R76, R2, !PT ;  /* 0x000000024c027209 */ /* 0x000fe40007810000 */
[----:B------:R-:W-:Y:S01]  /*3e80*/  ISETP.GT.AND P0, PT, R0, 0x31, PT ;  /* 0x000000310000780c */ /* 0x000fe20003f04270 */
[----:B-----5:R-:W-:Y:S01]  /*3e90*/  LDSM.16.MT88.4 R64, [R60+0x4000] ;  /* 0x004000003c40783b */ /* 0x020fe20000004200 */
[----:B------:R-:W-:Y:S02]  /*3ea0*/  FSEL R161, R26, -INF , P1 ;  /* 0xff8000001aa17808 */ /* 0x000fe40000800000 */
[----:B------:R-:W-:-:S02]  /*3eb0*/  FMNMX.FTZ R2, R79, R2, !PT ;  /* 0x000000024f027209 */ /* 0x000fc40007810000 */
[----:B------:R-:W-:Y:S02]  /*3ec0*/  FSEL R160, R27, -INF , P0 ;  /* 0xff8000001ba07808 */ /* 0x000fe40000000000 */
[C---:B------:R-:W-:Y:S01]  /*3ed0*/  ISETP.GT.AND P1, PT, R0.reuse, 0x38, PT ;  /* 0x000000380000780c */ /* 0x040fe20003f24270 */
[----:B------:R-:W-:Y:S01]  /*3ee0*/  LDSM.16.MT88.4 R24, [R170+0x800] ;  /* 0x00080000aa18783b */ /* 0x000fe20000004200 */
[----:B------:R-:W-:Y:S02]  /*3ef0*/  FMNMX.FTZ R2, R161, R2, !PT ;  /* 0x00000002a1027209 */ /* 0x000fe40007810000 */
[----:B-1----:R-:W-:Y:S02]  /*3f00*/  FMNMX.FTZ R125, R125, R3, !PT ;  /* 0x000000037d7d7209 */ /* 0x002fe40007810000 */
[----:B------:R-:W-:Y:S02]  /*3f10*/  ISETP.GT.AND P0, PT, R0, 0x39, PT ;  /* 0x000000390000780c */ /* 0x000fe40003f04270 */
[----:B------:R-:W-:-:S02]  /*3f20*/  FSEL R95, R22, -INF , P1 ;  /* 0xff800000165f7808 */ /* 0x000fc40000800000 */
[----:B------:R-:W-:Y:S01]  /*3f30*/  FMNMX.FTZ R124, R160, R2, !PT ;  /* 0x00000002a07c7209 */ /* 0x000fe20007810000 */
[----:B------:R-:W1:Y:S01]  /*3f40*/  SHFL.BFLY PT, R0, R125, 0x1, 0x1f ;  /* 0x0c201f007d007f89 */ /* 0x000e6200000e0000 */
[----:B------:R-:W-:Y:S02]  /*3f50*/  FSEL R94, R23, -INF , P0 ;  /* 0xff800000175e7808 */ /* 0x000fe40000000000 */
[----:B------:R-:W-:-:S04]  /*3f60*/  FMNMX.FTZ R124, R95, R124, !PT ;  /* 0x0000007c5f7c7209 */ /* 0x000fc80007810000 */
[----:B------:R-:W-:-:S05]  /*3f70*/  FMNMX.FTZ R124, R94, R124, !PT ;  /* 0x0000007c5e7c7209 */ /* 0x000fca0007810000 */
[----:B------:R-:W2:Y:S01]  /*3f80*/  SHFL.BFLY PT, R3, R124, 0x2, 0x1f ;  /* 0x0c401f007c037f89 */ /* 0x000ea200000e0000 */
[----:B-1----:R-:W-:-:S04]  /*3f90*/  FMNMX.FTZ R125, R125, R0, !PT ;  /* 0x000000007d7d7209 */ /* 0x002fc80007810000 */
[C---:B------:R-:W-:Y:S01]  /*3fa0*/  FSETP.NEU.FTZ.AND P0, PT, R125.reuse, -INF , PT ;  /* 0xff8000007d00780b */ /* 0x040fe20003f1d000 */
[----:B------:R-:W-:-:S05]  /*3fb0*/  FMUL.FTZ R2, R125, c[0x0][0x2d0] ;  /* 0x0000b4007d027a20 */ /* 0x000fca0000410000 */
[----:B------:R-:W-:Y:S02]  /*3fc0*/  FSEL R2, R2, RZ, P0 ;  /* 0x000000ff02027208 */ /* 0x000fe40000000000 */
[----:B--2---:R-:W-:-:S03]  /*3fd0*/  FMNMX.FTZ R124, R124, R3, !PT ;  /* 0x000000037c7c7209 */ /* 0x004fc60007810000 */
[--C-:B------:R-:W-:Y:S02]  /*3fe0*/  FFMA.FTZ R0, R4, c[0x0][0x2d0], -R2.reuse ;  /* 0x0000b40004007a23 */ /* 0x100fe40000010802 */
[----:B------:R-:W1:Y:S02]  /*3ff0*/  SHFL.BFLY PT, R3, R124, 0x1, 0x1f ;  /* 0x0c201f007c037f89 */ /* 0x000e6400000e0000 */
[----:B------:R2:W-:Y:S02]  /*4000*/  MUFU.EX2 R225, R0 ;  /* 0x0000000000e17308 */ /* 0x0005e40000000800 */
[----:B--2---:R-:W-:-:S06]  /*4010*/  FFMA.FTZ R0, R8, c[0x0][0x2d0], -R2 ;  /* 0x0000b40008007a23 */ /* 0x004fcc0000010802 */
[----:B------:R2:W3:Y:S02]  /*4020*/  MUFU.EX2 R223, R0 ;  /* 0x0000000000df7308 */ /* 0x0004e40000000800 */
[----:B--2---:R-:W-:-:S06]  /*4030*/  FFMA.FTZ R0, R7, c[0x0][0x2d0], -R2 ;  /* 0x0000b40007007a23 */ /* 0x004fcc0000010802 */
[----:B------:R2:W-:Y:S01]  /*4040*/  MUFU.EX2 R226, R0 ;  /* 0x0000000000e27308 */ /* 0x0005e20000000800 */
[----:B-1----:R-:W-:Y:S01]  /*4050*/  FMNMX.FTZ R124, R124, R3, !PT ;  /* 0x000000037c7c7209 */ /* 0x002fe20007810000 */
[----:B--2---:R-:W-:-:S06]  /*4060*/  FFMA.FTZ R0, R6, c[0x0][0x2d0], -R2 ;  /* 0x0000b40006007a23 */ /* 0x004fcc0000010802 */
[----:B------:R1:W2:Y:S01]  /*4070*/  MUFU.EX2 R228, R0 ;  /* 0x0000000000e47308 */ /* 0x0002a20000000800 */
[--C-:B------:R-:W-:Y:S01]  /*4080*/  FFMA.FTZ R3, R10, c[0x0][0x2d0], -R2.reuse ;  /* 0x0000b4000a037a23 */ /* 0x100fe20000010802 */
[----:B------:R-:W-:Y:S01]  /*4090*/  FSETP.NEU.FTZ.AND P0, PT, R124, -INF , PT ;  /* 0xff8000007c00780b */ /* 0x000fe20003f1d000 */
[----:B-1----:R-:W-:-:S05]  /*40a0*/  FFMA.FTZ R0, R5, c[0x0][0x2d0], -R2 ;  /* 0x0000b40005007a23 */ /* 0x002fca0000010802 */
[----:B------:R-:W-:Y:S01]  /*40b0*/  MUFU.EX2 R229, R3 ;  /* 0x0000000300e57308 */ /* 0x000fe20000000800 */
[----:B------:R-:W1:Y:S07]  /*40c0*/  LDSM.16.MT88.4 R4, [R170] ;  /* 0x00000000aa04783b */ /* 0x000e6e0000004200 */
[----:B------:R4:W-:Y:S02]  /*40d0*/  MUFU.EX2 R227, R0 ;  /* 0x0000000000e37308 */ /* 0x0009e40000000800 */
[----:B----4-:R-:W-:-:S06]  /*40e0*/  FFMA.FTZ R0, R9, c[0x0][0x2d0], -R2 ;  /* 0x0000b40009007a23 */ /* 0x010fcc0000010802 */
[----:B------:R4:W-:Y:S01]  /*40f0*/  MUFU.EX2 R230, R0 ;  /* 0x0000000000e67308 */ /* 0x0009e20000000800 */
[----:B------:R-:W-:Y:S02]  /*4100*/  FFMA.FTZ R3, R12, c[0x0][0x2d0], -R2 ;  /* 0x0000b4000c037a23 */ /* 0x000fe40000010802 */
[----:B----4-:R-:W-:-:S05]  /*4110*/  FMUL.FTZ R0, R124, c[0x0][0x2d0] ;  /* 0x0000b4007c007a20 */ /* 0x010fca0000410000 */
[----:B------:R4:W-:Y:S01]  /*4120*/  MUFU.EX2 R231, R3 ;  /* 0x0000000300e77308 */ /* 0x0009e20000000800 */
[----:B------:R-:W-:-:S05]  /*4130*/  FSEL R0, R0, RZ, P0 ;  /* 0x000000ff00007208 */ /* 0x000fca0000000000 */
[----:B----4-:R-:W-:-:S04]  /*4140*/  FFMA.FTZ R3, R18, c[0x0][0x2d0], -R0 ;  /* 0x0000b40012037a23 */ /* 0x010fc80000010800 */
[----:B------:R4:W-:Y:S02]  /*4150*/  MUFU.EX2 R179, R3 ;  /* 0x0000000300b37308 */ /* 0x0009e40000000800 */
[----:B----4-:R-:W-:-:S06]  /*4160*/  FFMA.FTZ R3, R19, c[0x0][0x2d0], -R0 ;  /* 0x0000b40013037a23 */ /* 0x010fcc0000010800 */
[----:B------:R4:W5:Y:S02]  /*4170*/  MUFU.EX2 R178, R3 ;  /* 0x0000000300b27308 */ /* 0x0009640000000800 */
[----:B----4-:R-:W-:-:S06]  /*4180*/  FFMA.FTZ R3, R15, c[0x0][0x2d0], -R0 ;  /* 0x0000b4000f037a23 */ /* 0x010fcc0000010800 */
[----:B------:R4:W-:Y:S02]  /*4190*/  MUFU.EX2 R193, R3 ;  /* 0x0000000300c17308 */ /* 0x0009e40000000800 */
[----:B----4-:R-:W-:-:S06]  /*41a0*/  FFMA.FTZ R3, R14, c[0x0][0x2d0], -R0 ;  /* 0x0000b4000e037a23 */ /* 0x010fcc0000010800 */
[----:B------:R4:W1:Y:S01]  /*41b0*/  MUFU.EX2 R195, R3 ;  /* 0x0000000300c37308 */ /* 0x0008620000000800 */
[----:B---3--:R-:W-:Y:S02]  /*41c0*/  F2FP.BF16.PACK_AB R8, R223, R225 ;  /* 0x000000e1df08723e */ /* 0x008fe400000010ff */
[----:B--2---:R-:W-:Y:S02]  /*41d0*/  F2FP.BF16.PACK_AB R10, R228, R226 ;  /* 0x000000e2e40a723e */ /* 0x004fe400000010ff */
[----:B-----5:R-:W-:Y:S01]  /*41e0*/  F2FP.BF16.PACK_AB R9, R178, R179 ;  /* 0x000000b3b209723e */ /* 0x020fe200000010ff */
[----:B----4-:R-:W-:-:S04]  /*41f0*/  FFMA.FTZ R3, R13, c[0x0][0x2d0], -R0 ;  /* 0x0000b4000d037a23 */ /* 0x010fc80000010800 */
[----:B------:R2:W-:Y:S02]  /*4200*/  MUFU.EX2 R194, R3 ;  /* 0x0000000300c27308 */ /* 0x0005e40000000800 */
[----:B--2---:R-:W-:Y:S01]  /*4210*/  FFMA.FTZ R3, R11, c[0x0][0x2d0], -R0 ;  /* 0x0000b4000b037a23 */ /* 0x004fe20000010800 */
[----:B-1----:R-:W-:-:S05]  /*4220*/  F2FP.BF16.PACK_AB R11, R195, R193 ;  /* 0x000000c1c30b723e */ /* 0x002fca00000010ff */
[----:B------:R1:W2:Y:S02]  /*4230*/  MUFU.EX2 R203, R3 ;  /* 0x0000000300cb7308 */ /* 0x0002a40000000800 */
[----:B------:R-:W-:Y:S01]  /*4240*/  HMMA.16816.F32.BF16 R20, R8, R4, RZ ;  /* 0x000000040814723c */ /* 0x000fe200000418ff */
[----:B-1----:R-:W-:-:S05]  /*4250*/  FFMA.FTZ R3, R16, c[0x0][0x2d0], -R0 ;  /* 0x0000b40010037a23 */ /* 0x002fca0000010800 */
[----:B------:R1:W-:Y:S02]  /*4260*/  MUFU.EX2 R202, R3 ;  /* 0x0000000300ca7308 */ /* 0x0003e40000000800 */
[----:B-1----:R-:W-:Y:S02]  /*4270*/  FFMA.FTZ R3, R17, c[0x0][0x2d0], -R0 ;  /* 0x0000b40011037a23 */ /* 0x002fe40000010800 */
[----:B------:R-:W-:Y:S04]  /*4280*/  HMMA.16816.F32.BF16 R16, R8, R6, RZ ;  /* 0x000000060810723c */ /* 0x000fe800000418ff */
[----:B------:R-:W1:Y:S01]  /*4290*/  MUFU.EX2 R208, R3 ;  /* 0x0000000300d07308 */ /* 0x000e620000000800 */
[----:B------:R-:W-:Y:S02]  /*42a0*/  F2FP.BF16.PACK_AB R4, R230, R227 ;  /* 0x000000e3e604723e */ /* 0x000fe400000010ff */
[----:B--2---:R-:W-:-:S02]  /*42b0*/  F2FP.BF16.PACK_AB R5, R203, R194 ;  /* 0x000000c2cb05723e */ /* 0x004fc400000010ff */
[----:B------:R-:W-:Y:S01]  /*42c0*/  F2FP.BF16.PACK_AB R6, R231, R229 ;  /* 0x000000e5e706723e */ /* 0x000fe200000010ff */
[----:B------:R-:W-:Y:S01]  /*42d0*/  HMMA.16816.F32.BF16 R12, R8, R32, RZ ;  /* 0x00000020080c723c */ /* 0x000fe200000418ff */
[----:B-1----:R-:W-:-:S07]  /*42e0*/  F2FP.BF16.PACK_AB R7, R208, R202 ;  /* 0x000000cad007723e */ /* 0x002fce00000010ff */
[C---:B------:R-:W-:Y:S08]  /*42f0*/  HMMA.16816.F32.BF16 R128, R4.reuse, R24, R20 ;  /* 0x000000180480723c */ /* 0x040ff00000041814 */
[----:B------:R-:W-:Y:S01]  /*4300*/  HMMA.16816.F32.BF16 R148, R4, R26, R16 ;  /* 0x0000001a0494723c */ /* 0x000fe20000041810 */
[----:B------:R-:W1:Y:S04]  /*4310*/  LDSM.16.MT88.4 R24, [R60] ;  /* 0x000000003c18783b */ /* 0x000e680000004200 */
[----:B------:R-:W-:Y:S03]  /*4320*/  LDSM.16.MT88.4 R60, [R170+0x4800] ;  /* 0x00480000aa3c783b */ /* 0x000fe60000004200 */
[----:B------:R-:W-:Y:S01]  /*4330*/  HMMA.16816.F32.BF16 R20, R8, R34, RZ ;  /* 0x000000220814723c */ /* 0x000fe200000418ff */
[----:B------:R-:W-:Y:S07]  /*4340*/  LDSM.16.MT88.4 R32, [R170+0x2000] ;  /* 0x00200000aa20783b */ /* 0x000fee0000004200 */
[----:B------:R-:W-:Y:S08]  /*4350*/  HMMA.16816.F32.BF16 R100, R4, R40, R12 ;  /* 0x000000280464723c */ /* 0x000ff0000004180c */
[C---:B------:R-:W-:Y:S08]  /*4360*/  HMMA.16816.F32.BF16 R16, R8.reuse, R36, RZ ;  /* 0x000000240810723c */ /* 0x040ff000000418ff */
[----:B------:R-:W-:Y:S01]  /*4370*/  HMMA.16816.F32.BF16 R12, R8, R38, RZ ;  /* 0x00000026080c723c */ /* 0x000fe200000418ff */
[----:B------:R-:W-:Y:S07]  /*4380*/  LDSM.16.MT88.4 R36, [R171+0x2000] ;  /* 0x00200000ab24783b */ /* 0x000fee0000004200 */
[C---:B------:R-:W-:Y:S01]  /*4390*/  HMMA.16816.F32.BF16 R144, R4.reuse, R42, R20 ;  /* 0x0000002a0490723c */ /* 0x040fe20000041814 */
[----:B------:R-:W2:Y:S07]  /*43a0*/  LDSM.16.MT88.4 R40, [R239+0x800] ;  /* 0x00080000ef28783b */ /* 0x000eae0000004200 */
[C---:B------:R-:W-:Y:S08]  /*43b0*/  HMMA.16816.F32.BF16 R108, R4.reuse, R28, R16 ;  /* 0x0000001c046c723c */ /* 0x040ff00000041810 */
[----:B------:R-:W-:Y:S01]  /*43c0*/  HMMA.16816.F32.BF16 R116, R4, R30, R12 ;  /* 0x0000001e0474723c */ /* 0x000fe2000004180c */
[----:B------:R-:W3:Y:S07]  /*43d0*/  LDSM.16.MT88.4 R28, [R237+0x2800] ;  /* 0x00280000ed1c783b */ /* 0x000eee0000004200 */
[C---:B-1----:R-:W-:Y:S08]  /*43e0*/  HMMA.16816.F32.BF16 R16, R8.reuse, R24, RZ ;  /* 0x000000180810723c */ /* 0x042ff000000418ff */
[----:B------:R-:W-:Y:S11]  /*43f0*/  HMMA.16816.F32.BF16 R12, R8, R26, RZ ;  /* 0x0000001a080c723c */ /* 0x000ff600000418ff */
[----:B------:R-:W-:Y:S05]  /*4400*/  @!UPT UIADD3 URZ, URZ, URZ, URZ ;  /* 0x0000003f3f3ff290 */ /* 0x000fea000fffe03f */
[C---:B--2---:R-:W-:Y:S08]  /*4410*/  HMMA.16816.F32.BF16 R140, R4.reuse, R40, R16 ;  /* 0x00000028048c723c */ /* 0x044ff00000041810 */
[----:B------:R-:W-:Y:S01]  /*4420*/  HMMA.16816.F32.BF16 R132, R4, R42, R12 ;  /* 0x0000002a0484723c */ /* 0x000fe2000004180c */
[----:B------:R-:W1:Y:S07]  /*4430*/  LDSM.16.MT88.4 R40, [R237+0x4000] ;  /* 0x00400000ed28783b */ /* 0x000e6e0000004200 */
[C---:B------:R-:W-:Y:S08]  /*4440*/  HMMA.16816.F32.BF16 R16, R8.reuse, R44, RZ ;  /* 0x0000002c0810723c */ /* 0x040ff000000418ff */
[C---:B------:R-:W-:Y:S01]  /*4450*/  HMMA.16816.F32.BF16 R12, R8.reuse, R46, RZ ;  /* 0x0000002e080c723c */ /* 0x040fe200000418ff */
[----:B------:R-:W2:Y:S07]  /*4460*/  LDSM.16.MT88.4 R44, [R171+0x4000] ;  /* 0x00400000ab2c783b */ /* 0x000eae0000004200 */
[----:B------:R-:W-:Y:S08]  /*4470*/  HMMA.16816.F32.BF16 R24, R8, R32, RZ ;  /* 0x000000200818723c */ /* 0x000ff000000418ff */
[C---:B---3--:R-:W-:Y:S08]  /*4480*/  HMMA.16816.F32.BF16 R84, R4.reuse, R28, R16 ;  /* 0x0000001c0454723c */ /* 0x048ff00000041810 */
[----:B------:R-:W-:Y:S08]  /*4490*/  HMMA.16816.F32.BF16 R88, R4, R30, R12 ;  /* 0x0000001e0458723c */ /* 0x000ff0000004180c */
[C---:B------:R-:W-:Y:S08]  /*44a0*/  HMMA.16816.F32.BF16 R20, R8.reuse, R34, RZ ;  /* 0x000000220814723c */ /* 0x040ff000000418ff */
[C---:B------:R-:W-:Y:S08]  /*44b0*/  HMMA.16816.F32.BF16 R28, R8.reuse, R38, RZ ;  /* 0x00000026081c723c */ /* 0x040ff000000418ff */
[C---:B------:R-:W-:Y:S08]  /*44c0*/  HMMA.16816.F32.BF16 R16, R8.reuse, R56, RZ ;  /* 0x000000380810723c */ /* 0x040ff000000418ff */
[----:B------:R-:W-:Y:S08]  /*44d0*/  HMMA.16816.F32.BF16 R12, R8, R58, RZ ;  /* 0x0000003a080c723c */ /* 0x000ff000000418ff */
[C---:B------:R-:W-:Y:S08]  /*44e0*/  HMMA.16816.F32.BF16 R120, R4.reuse, R48, R24 ;  /* 0x000000300478723c */ /* 0x040ff00000041818 */
[C---:B------:R-:W-:Y:S08]  /*44f0*/  HMMA.16816.F32.BF16 R112, R4.reuse, R50, R20 ;  /* 0x000000320470723c */ /* 0x040ff00000041814 */
[----:B------:R-:W-:Y:S08]  /*4500*/  HMMA.16816.F32.BF16 R96, R4, R74, R28 ;  /* 0x0000004a0460723c */ /* 0x000ff0000004181c */
[C---:B------:R-:W-:Y:S08]  /*4510*/  HMMA.16816.F32.BF16 R24, R8.reuse, R52, RZ ;  /* 0x000000340818723c */ /* 0x040ff000000418ff */
[----:B------:R-:W-:Y:S08]  /*4520*/  HMMA.16816.F32.BF16 R20, R8, R54, RZ ;  /* 0x000000360814723c */ /* 0x000ff000000418ff */
[----:B------:R-:W-:Y:S01]  /*4530*/  HMMA.16816.F32.BF16 R28, R4, R60, R16 ;  /* 0x0000003c041c723c */ /* 0x000fe20000041810 */
[----:B------:R-:W-:Y:S07]  /*4540*/  LDSM.16.MT88.4 R16, [R237+0x4800] ;  /* 0x00480000ed10783b */ /* 0x000fee0000004200 */
[C---:B------:R-:W-:Y:S08]  /*4550*/  HMMA.16816.F32.BF16 R32, R8.reuse, R36, RZ ;  /* 0x000000240820723c */ /* 0x040ff000000418ff */
[C---:B-1----:R-:W-:Y:S08]  /*4560*/  HMMA.16816.F32.BF16 R56, R8.reuse, R40, RZ ;  /* 0x000000280838723c */ /* 0x042ff000000418ff */
[C---:B------:R-:W-:Y:S08]  /*4570*/  HMMA.16816.F32.BF16 R52, R8.reuse, R42, RZ ;  /* 0x0000002a0834723c */ /* 0x040ff000000418ff */
[----:B--2---:R-:W-:Y:S08]  /*4580*/  HMMA.16816.F32.BF16 R48, R8, R44, RZ ;  /* 0x0000002c0830723c */ /* 0x004ff000000418ff */
[----:B------:R-:W-:Y:S01]  /*4590*/  HMMA.16816.F32.BF16 R60, R4, R62, R12 ;  /* 0x0000003e043c723c */ /* 0x000fe2000004180c */
[----:B------:R-:W1:Y:S07]  /*45a0*/  LDSM.16.MT88.4 R12, [R171+0x4800] ;  /* 0x00480000ab0c783b */ /* 0x000e6e0000004200 */
[C---:B------:R-:W-:Y:S08]  /*45b0*/  HMMA.16816.F32.BF16 R44, R8.reuse, R46, RZ ;  /* 0x0000002e082c723c */ /* 0x040ff000000418ff */
[C---:B------:R-:W-:Y:S08]  /*45c0*/  HMMA.16816.F32.BF16 R40, R8.reuse, R64, RZ ;  /* 0x000000400828723c */ /* 0x040ff000000418ff */
[----:B------:R-:W-:Y:S01]  /*45d0*/  HMMA.16816.F32.BF16 R36, R8, R66, RZ ;  /* 0x000000420824723c */ /* 0x000fe200000418ff */
[----:B------:R-:W2:Y:S01]  /*45e0*/  LDSM.16.MT88.4 R8, [R239+0x4800] ;  /* 0x00480000ef08783b */ /* 0x000ea20000004200 */
[----:B------:R-:W-:-:S04]  /*45f0*/  FFMA.FTZ R3, R81, c[0x0][0x2d0], -R2 ;  /* 0x0000b40051037a23 */ /* 0x000fc80000010802 */
[----:B------:R3:W-:Y:S02]  /*4600*/  MUFU.EX2 R93, R3 ;  /* 0x00000003005d7308 */ /* 0x0007e40000000800 */
[----:B---3--:R-:W-:-:S06]  /*4610*/  FFMA.FTZ R3, R80, c[0x0][0x2d0], -R2 ;  /* 0x0000b40050037a23 */ /* 0x008fcc0000010802 */
[----:B------:R3:W4:Y:S01]  /*4620*/  MUFU.EX2 R137, R3 ;  /* 0x0000000300897308 */ /* 0x0007220000000800 */
[----:B-1----:R-:W-:Y:S01]  /*4630*/  HMMA.16816.F32.BF16 R48, R4, R12, R48 ;  /* 0x0000000c0430723c */ /* 0x002fe20000041830 */
[----:B---3--:R-:W-:-:S06]  /*4640*/  FFMA.FTZ R3, R83, c[0x0][0x2d0], -R2 ;  /* 0x0000b40053037a23 */ /* 0x008fcc0000010802 */
[----:B------:R1:W-:Y:S01]  /*4650*/  MUFU.EX2 R138, R3 ;  /* 0x00000003008a7308 */ /* 0x0003e20000000800 */
[C---:B------:R-:W-:Y:S01]  /*4660*/  HMMA.16816.F32.BF16 R44, R4.reuse, R14, R44 ;  /* 0x0000000e042c723c */ /* 0x040fe2000004182c */
[----:B------:R-:W3:Y:S07]  /*4670*/  LDSM.16.MT88.4 R12, [R237+0x1000] ;  /* 0x00100000ed0c783b */ /* 0x000eee0000004200 */
[----:B------:R-:W-:Y:S01]  /*4680*/  HMMA.16816.F32.BF16 R56, R4, R16, R56 ;  /* 0x000000100438723c */ /* 0x000fe20000041838 */
[----:B-1----:R-:W-:-:S07]  /*4690*/  FFMA.FTZ R3, R82, c[0x0][0x2d0], -R2 ;  /* 0x0000b40052037a23 */ /* 0x002fce0000010802 */
[C---:B------:R-:W-:Y:S01]  /*46a0*/  HMMA.16816.F32.BF16 R52, R4.reuse, R18, R52 ;  /* 0x000000120434723c */ /* 0x040fe20000041834 */
[----:B------:R-:W1:Y:S01]  /*46b0*/  LDSM.16.MT88.4 R16, [R170+0x1000] ;  /* 0x00100000aa10783b */ /* 0x000e620000004200 */
[----:B------:R5:W-:Y:S06]  /*46c0*/  MUFU.EX2 R139, R3 ;  /* 0x00000003008b7308 */ /* 0x000bec0000000800 */
[C---:B--2---:R-:W-:Y:S08]  /*46d0*/  HMMA.16816.F32.BF16 R40, R4.reuse, R8, R40 ;  /* 0x000000080428723c */ /* 0x044ff00000041828 */
[----:B------:R-:W-:Y:S01]  /*46e0*/  HMMA.16816.F32.BF16 R36, R4, R10, R36 ;  /* 0x0000000a0424723c */ /* 0x000fe20000041824 */
[----:B------:R-:W2:Y:S01]  /*46f0*/  LDSM.16.MT88.4 R8, [R171+0x1000] ;  /* 0x00100000ab08783b */ /* 0x000ea20000004200 */
[----:B-----5:R-:W-:-:S04]  /*4700*/  FFMA.FTZ R3, R78, c[0x0][0x2d0], -R0 ;  /* 0x0000b4004e037a23 */ /* 0x020fc80000010800 */
[----:B------:R5:W-:Y:S02]  /*4710*/  MUFU.EX2 R92, R3 ;  /* 0x00000003005c7308 */ /* 0x000be40000000800 */
[----:B-----5:R-:W-:-:S06]  /*4720*/  FFMA.FTZ R3, R77, c[0x0][0x2d0], -R0 ;  /* 0x0000b4004d037a23 */ /* 0x020fcc0000010800 */
[----:B------:R5:W1:Y:S02]  /*4730*/  MUFU.EX2 R127, R3 ;  /* 0x00000003007f7308 */ /* 0x000a640000000800 */
[----:B-----5:R-:W-:-:S06]  /*4740*/  FFMA.FTZ R3, R76, c[0x0][0x2d0], -R0 ;  /* 0x0000b4004c037a23 */ /* 0x020fcc0000010800 */
[----:B------:R5:W-:Y:S02]  /*4750*/  MUFU.EX2 R126, R3 ;  /* 0x00000003007e7308 */ /* 0x000be40000000800 */
[----:B-----5:R-:W-:-:S06]  /*4760*/  FFMA.FTZ R3, R79, c[0x0][0x2d0], -R0 ;  /* 0x0000b4004f037a23 */ /* 0x020fcc0000010800 */
[----:B------:R-:W5:Y:S01]  /*4770*/  MUFU.EX2 R136, R3 ;  /* 0x0000000300887308 */ /* 0x000f620000000800 */
[C---:B------:R-:W-:Y:S08]  /*4780*/  HMMA.16816.F32.BF16 R64, R4.reuse, R68, R24 ;  /* 0x000000440440723c */ /* 0x040ff00000041818 */
[C---:B------:R-:W-:Y:S08]  /*4790*/  HMMA.16816.F32.BF16 R104, R4.reuse, R72, R32 ;  /* 0x000000480468723c */ /* 0x040ff00000041820 */
[----:B------:R-:W-:Y:S07]  /*47a0*/  HMMA.16816.F32.BF16 R68, R4, R70, R20 ;  /* 0x000000460444723c */ /* 0x000fee0000041814 */
[----:B----4-:R-:W-:-:S02]  /*47b0*/  F2FP.BF16.PACK_AB R4, R137, R93 ;  /* 0x0000005d8904723e */ /* 0x010fc400000010ff */
[----:B-1----:R-:W-:Y:S02]  /*47c0*/  F2FP.BF16.PACK_AB R5, R127, R92 ;  /* 0x0000005c7f05723e */ /* 0x002fe400000010ff */
[----:B------:R-:W-:Y:S02]  /*47d0*/  F2FP.BF16.PACK_AB R6, R139, R138 ;  /* 0x0000008a8b06723e */ /* 0x000fe400000010ff */
[----:B-----5:R-:W-:-:S07]  /*47e0*/  F2FP.BF16.PACK_AB R7, R136, R126 ;  /* 0x0000007e8807723e */ /* 0x020fce00000010ff */
[C---:B---3--:R-:W-:Y:S08]  /*47f0*/  HMMA.16816.F32.BF16 R100, R4.reuse, R12, R100 ;  /* 0x0000000c0464723c */ /* 0x048ff00000041864 */
        /* <DEDUP_REMOVED lines=8> */
[C---:B-1----:R-:W-:Y:S01]  /*4880*/  HMMA.16816.F32.BF16 R76, R4.reuse, R12, R120 ;  /* 0x0000000c044c723c */ /* 0x042fe20000041878 */
[--C-:B------:R-:W-:Y:S01]  /*4890*/  FFMA.FTZ R3, R177, c[0x0][0x2d0], -R2.reuse ;  /* 0x0000b400b1037a23 */ /* 0x100fe20000010802 */
[----:B------:R-:W-:Y:S06]  /*48a0*/  LDSM.16.MT88.4 R120, [R239+0x1800] ;  /* 0x00180000ef78783b */ /* 0x000fec0000004200 */
[C---:B------:R-:W-:Y:S01]  /*48b0*/  HMMA.16816.F32.BF16 R80, R4.reuse, R14, R112 ;  /* 0x0000000e0450723c */ /* 0x040fe20000041870 */
[----:B------:R-:W1:Y:S04]  /*48c0*/  LDSM.16.MT88.4 R12, [R239+0x3000] ;  /* 0x00300000ef0c783b */ /* 0x000e680000004200 */
[----:B------:R-:W-:Y:S03]  /*48d0*/  LDSM.16.MT88.4 R112, [R171+0x1800] ;  /* 0x00180000ab70783b */ /* 0x000fe60000004200 */
[C---:B---3--:R-:W-:Y:S08]  /*48e0*/  HMMA.16816.F32.BF16 R116, R4.reuse, R16, R140 ;  /* 0x000000100474723c */ /* 0x048ff0000004188c */
[C---:B------:R-:W-:Y:S01]  /*48f0*/  HMMA.16816.F32.BF16 R72, R4.reuse, R18, R132 ;  /* 0x000000120448723c */ /* 0x040fe20000041884 */
[----:B------:R-:W3:Y:S04]  /*4900*/  LDSM.16.MT88.4 R16, [R171+0x3000] ;  /* 0x00300000ab10783b */ /* 0x000ee80000004200 */
[----:B------:R-:W-:Y:S03]  /*4910*/  LDSM.16.MT88.4 R132, [R170+0x1800] ;  /* 0x00180000aa84783b */ /* 0x000fe60000004200 */
[C---:B--2---:R-:W-:Y:S08]  /*4920*/  HMMA.16816.F32.BF16 R84, R4.reuse, R8, R84 ;  /* 0x000000080454723c */ /* 0x044ff00000041854 */
[C---:B------:R-:W-:Y:S01]  /*4930*/  HMMA.16816.F32.BF16 R88, R4.reuse, R10, R88 ;  /* 0x0000000a0458723c */ /* 0x040fe20000041858 */
[----:B------:R-:W2:Y:S07]  /*4940*/  LDSM.16.MT88.4 R8, [R170+0x5000] ;  /* 0x00500000aa08783b */ /* 0x000eae0000004200 */
[C---:B-1----:R-:W-:Y:S08]  /*4950*/  HMMA.16816.F32.BF16 R144, R4.reuse, R14, R68 ;  /* 0x0000000e0490723c */ /* 0x042ff00000041844 */
[C---:B------:R-:W-:Y:S01]  /*4960*/  HMMA.16816.F32.BF16 R148, R4.reuse, R12, R64 ;  /* 0x0000000c0494723c */ /* 0x040fe20000041840 */
[----:B------:R-:W1:Y:S04]  /*4970*/  LDSM.16.MT88.4 R12, [R171+0x5000] ;  /* 0x00500000ab0c783b */ /* 0x000e680000004200 */
[----:B------:R-:W-:Y:S03]  /*4980*/  LDSM.16.MT88.4 R64, [R239+0x3800] ;  /* 0x00380000ef40783b */ /* 0x000fe60000004200 */
[C---:B---3--:R-:W-:Y:S01]  /*4990*/  HMMA.16816.F32.BF16 R152, R4.reuse, R16, R104 ;  /* 0x000000100498723c */ /* 0x048fe20000041868 */
[----:B------:R-:W-:Y:S07]  /*49a0*/  LDSM.16.MT88.4 R104, [R237+0x1800] ;  /* 0x00180000ed68783b */ /* 0x000fee0000004200 */
[C---:B------:R-:W-:Y:S01]  /*49b0*/  HMMA.16816.F32.BF16 R156, R4.reuse, R18, R96 ;  /* 0x00000012049c723c */ /* 0x040fe20000041860 */
[----:B------:R-:W3:Y:S07]  /*49c0*/  LDSM.16.MT88.4 R16, [R237+0x5000] ;  /* 0x00500000ed10783b */ /* 0x000eee0000004200 */
[C---:B--2---:R-:W-:Y:S08]  /*49d0*/  HMMA.16816.F32.BF16 R68, R4.reuse, R8, R28 ;  /* 0x000000080444723c */ /* 0x044ff0000004181c */
[C---:B------:R-:W-:Y:S01]  /*49e0*/  HMMA.16816.F32.BF16 R28, R4.reuse, R10, R60 ;  /* 0x0000000a041c723c */ /* 0x040fe2000004183c */
[----:B------:R-:W2:Y:S07]  /*49f0*/  LDSM.16.MT88.4 R8, [R239+0x5000] ;  /* 0x00500000ef08783b */ /* 0x000eae0000004200 */
[C---:B-1----:R-:W-:Y:S01]  /*4a00*/  HMMA.16816.F32.BF16 R180, R4.reuse, R12, R48 ;  /* 0x0000000c04b4723c */ /* 0x042fe20000041830 */
[----:B------:R-:W-:Y:S07]  /*4a10*/  LDSM.16.MT88.4 R48, [R237+0x3800] ;  /* 0x00380000ed30783b */ /* 0x000fee0000004200 */
[C---:B------:R-:W-:Y:S01]  /*4a20*/  HMMA.16816.F32.BF16 R188, R4.reuse, R14, R44 ;  /* 0x0000000e04bc723c */ /* 0x040fe2000004182c */
[----:B------:R-:W-:Y:S07]  /*4a30*/  LDSM.16.MT88.4 R12, [R239+0x5800] ;  /* 0x00580000ef0c783b */ /* 0x000fee0000004200 */
[C---:B---3--:R-:W-:Y:S01]  /*4a40*/  HMMA.16816.F32.BF16 R140, R4.reuse, R16, R56 ;  /* 0x00000010048c723c */ /* 0x048fe20000041838 */
[----:B------:R-:W-:Y:S07]  /*4a50*/  LDSM.16.MT88.4 R56, [R171+0x3800] ;  /* 0x00380000ab38783b */ /* 0x000fee0000004200 */
[C---:B------:R-:W-:Y:S08]  /*4a60*/  HMMA.16816.F32.BF16 R16, R4.reuse, R18, R52 ;  /* 0x000000120410723c */ /* 0x040ff00000041834 */
[C---:B--2---:R-:W-:Y:S01]  /*4a70*/  HMMA.16816.F32.BF16 R196, R4.reuse, R8, R40 ;  /* 0x0000000804c4723c */ /* 0x044fe20000041828 */
[----:B------:R-:W1:Y:S07]  /*4a80*/  LDSM.16.MT88.4 R40, [R170+0x3800] ;  /* 0x00380000aa28783b */ /* 0x000e6e0000004200 */
[----:B------:R-:W-:Y:S01]  /*4a90*/  HMMA.16816.F32.BF16 R184, R4, R10, R36 ;  /* 0x0000000a04b8723c */ /* 0x000fe20000041824 */
[----:B------:R2:W-:Y:S02]  /*4aa0*/  MUFU.EX2 R7, R3 ;  /* 0x0000000300077308 */ /* 0x0005e40000000800 */
[----:B--2---:R-:W-:-:S06]  /*4ab0*/  FFMA.FTZ R3, R175, c[0x0][0x2d0], -R2 ;  /* 0x0000b400af037a23 */ /* 0x004fcc0000010802 */
[----:B------:R2:W3:Y:S02]  /*4ac0*/  MUFU.EX2 R8, R3 ;  /* 0x0000000300087308 */ /* 0x0004e40000000800 */
[--C-:B--2---:R-:W-:Y:S02]  /*4ad0*/  FFMA.FTZ R3, R174, c[0x0][0x2d0], -R2.reuse ;  /* 0x0000b400ae037a23 */ /* 0x104fe40000010802 */
[----:B------:R-:W-:-:S04]  /*4ae0*/  FFMA.FTZ R2, R172, c[0x0][0x2d0], -R2 ;  /* 0x0000b400ac027a23 */ /* 0x000fc80000010802 */
[----:B------:R2:W-:Y:S08]  /*4af0*/  MUFU.EX2 R9, R2 ;  /* 0x0000000200097308 */ /* 0x0005f00000000800 */
[----:B------:R-:W-:Y:S01]  /*4b00*/  MUFU.EX2 R10, R3 ;  /* 0x00000003000a7308 */ /* 0x000fe20000000800 */
[----:B--2---:R-:W-:-:S07]  /*4b10*/  FFMA.FTZ R2, R161, c[0x0][0x2d0], -R0 ;  /* 0x0000b400a1027a23 */ /* 0x004fce0000010800 */
[----:B------:R2:W-:Y:S02]  /*4b20*/  MUFU.EX2 R3, R2 ;  /* 0x0000000200037308 */ /* 0x0005e40000000800 */
[----:B--2---:R-:W-:-:S06]  /*4b30*/  FFMA.FTZ R2, R160, c[0x0][0x2d0], -R0 ;  /* 0x0000b400a0027a23 */ /* 0x004fcc0000010800 */
[----:B------:R2:W4:Y:S02]  /*4b40*/  MUFU.EX2 R5, R2 ;  /* 0x0000000200057308 */ /* 0x0005240000000800 */
[--C-:B--2---:R-:W-:Y:S02]  /*4b50*/  FFMA.FTZ R2, R95, c[0x0][0x2d0], -R0.reuse ;  /* 0x0000b4005f027a23 */ /* 0x104fe40000010800 */
[----:B------:R-:W-:-:S04]  /*4b60*/  FFMA.FTZ R0, R94, c[0x0][0x2d0], -R0 ;  /* 0x0000b4005e007a23 */ /* 0x000fc80000010800 */
[----:B------:R2:W-:Y:S08]  /*4b70*/  MUFU.EX2 R4, R2 ;  /* 0x0000000200047308 */ /* 0x0005f00000000800 */
[----:B------:R5:W1:Y:S01]  /*4b80*/  MUFU.EX2 R6, R0 ;  /* 0x0000000000067308 */ /* 0x000a620000000800 */
[----:B---3--:R-:W-:Y:S02]  /*4b90*/  F2FP.BF16.PACK_AB R96, R8, R7 ;  /* 0x000000070860723e */ /* 0x008fe400000010ff */
[----:B----4-:R-:W-:-:S02]  /*4ba0*/  F2FP.BF16.PACK_AB R97, R5, R3 ;  /* 0x000000030561723e */ /* 0x010fc400000010ff */
[----:B------:R-:W-:Y:S01]  /*4bb0*/  F2FP.BF16.PACK_AB R98, R9, R10 ;  /* 0x0000000a0962723e */ /* 0x000fe200000010ff */
[----:B--2---:R-:W-:Y:S02]  /*4bc0*/  FADD.FTZ R2, R225, R223 ;  /* 0x000000dfe1027221 */ /* 0x004fe40000010000 */
[----:B-----5:R-:W-:Y:S01]  /*4bd0*/  FADD.FTZ R0, R179, R178 ;  /* 0x000000b2b3007221 */ /* 0x020fe20000010000 */
[----:B-1----:R-:W-:-:S03]  /*4be0*/  F2FP.BF16.PACK_AB R99, R6, R4 ;  /* 0x000000040663723e */ /* 0x002fc600000010ff */
[----:B------:R-:W-:Y:S02]  /*4bf0*/  FADD.FTZ R0, R193, R0 ;  /* 0x00000000c1007221 */ /* 0x000fe40000010000 */
[----:B------:R-:W-:Y:S02]  /*4c00*/  FADD.FTZ R2, R226, R2 ;  /* 0x00000002e2027221 */ /* 0x000fe40000010000 */
[----:B------:R-:W-:Y:S01]  /*4c10*/  FADD.FTZ R0, R195, R0 ;  /* 0x00000000c3007221 */ /* 0x000fe20000010000 */
[----:B------:R-:W-:Y:S01]  /*4c20*/  HMMA.16816.F32.BF16 R116, R96, R120, R116 ;  /* 0x000000786074723c */ /* 0x000fe20000041874 */
[----:B------:R-:W-:Y:S02]  /*4c30*/  FADD.FTZ R2, R228, R2 ;  /* 0x00000002e4027221 */ /* 0x000fe40000010000 */
[----:B------:R-:W-:Y:S02]  /*4c40*/  FADD.FTZ R0, R194, R0 ;  /* 0x00000000c2007221 */ /* 0x000fe40000010000 */
[----:B------:R-:W-:-:S03]  /*4c50*/  FADD.FTZ R2, R227, R2 ;  /* 0x00000002e3027221 */ /* 0x000fc60000010000 */
[----:B------:R-:W-:Y:S01]  /*4c60*/  HMMA.16816.F32.BF16 R36, R96, R40, R76 ;  /* 0x000000286024723c */ /* 0x000fe2000004184c */
[----:B------:R-:W-:-:S07]  /*4c70*/  FADD.FTZ R0, R203, R0 ;  /* 0x00000000cb007221 */ /* 0x000fce0000010000 */
[----:B------:R-:W-:Y:S01]  /*4c80*/  HMMA.16816.F32.BF16 R44, R96, R48, R84 ;  /* 0x00000030602c723c */ /* 0x000fe20000041854 */
[----:B------:R-:W-:-:S07]  /*4c90*/  FADD.FTZ R2, R230, R2 ;  /* 0x00000002e6027221 */ /* 0x000fce0000010000 */
[----:B------:R-:W-:Y:S01]  /*4ca0*/  HMMA.16816.F32.BF16 R120, R96, R122, R72 ;  /* 0x0000007a6078723c */ /* 0x000fe20000041848 */
[----:B------:R-:W1:Y:S01]  /*4cb0*/  LDSM.16.MT88.4 R72, [R170+0x5800] ;  /* 0x00580000aa48783b */ /* 0x000e620000004200 */
[----:B------:R-:W-:-:S06]  /*4cc0*/  FADD.FTZ R0, R202, R0 ;  /* 0x00000000ca007221 */ /* 0x000fcc0000010000 */
[C---:B------:R-:W-:Y:S01]  /*4cd0*/  HMMA.16816.F32.BF16 R40, R96.reuse, R42, R80 ;  /* 0x0000002a6028723c */ /* 0x040fe20000041850 */
[----:B------:R-:W2:Y:S07]  /*4ce0*/  LDSM.16.MT88.4 R80, [R237+0x5800] ;  /* 0x00580000ed50783b */ /* 0x000eae0000004200 */
[----:B------:R-:W-:Y:S01]  /*4cf0*/  HMMA.16816.F32.BF16 R48, R96, R50, R88 ;  /* 0x000000326030723c */ /* 0x000fe20000041858 */
[----:B------:R-:W3:Y:S01]  /*4d00*/  LDSM.16.MT88.4 R88, [R171+0x5800] ;  /* 0x00580000ab58783b */ /* 0x000ee20000004200 */
[----:B------:R-:W-:-:S02]  /*4d10*/  FADD.FTZ R2, R229, R2 ;  /* 0x00000002e5027221 */ /* 0x000fc40000010000 */
[----:B------:R-:W-:Y:S02]  /*4d20*/  FADD.FTZ R0, R208, R0 ;  /* 0x00000000d0007221 */ /* 0x000fe40000010000 */
[----:B------:R-:W-:Y:S02]  /*4d30*/  FADD.FTZ R2, R231, R2 ;  /* 0x00000002e7027221 */ /* 0x000fe40000010000 */
[----:B------:R-:W-:Y:S02]  /*4d40*/  FADD.FTZ R0, R92, R0 ;  /* 0x000000005c007221 */ /* 0x000fe40000010000 */
[----:B------:R-:W-:Y:S02]  /*4d50*/  FADD.FTZ R2, R93, R2 ;  /* 0x000000025d027221 */ /* 0x000fe40000010000 */
[----:B------:R-:W-:Y:S02]  /*4d60*/  FADD.FTZ R0, R127, R0 ;  /* 0x000000007f007221 */ /* 0x000fe40000010000 */
[----:B------:R-:W-:-:S02]  /*4d70*/  FADD.FTZ R2, R137, R2 ;  /* 0x0000000289027221 */ /* 0x000fc40000010000 */
[----:B------:R-:W-:Y:S02]  /*4d80*/  FADD.FTZ R0, R126, R0 ;  /* 0x000000007e007221 */ /* 0x000fe40000010000 */
[----:B------:R-:W-:Y:S02]  /*4d90*/  FADD.FTZ R2, R138, R2 ;  /* 0x000000028a027221 */ /* 0x000fe40000010000 */
[----:B------:R-:W-:Y:S01]  /*4da0*/  FADD.FTZ R203, R136, R0 ;  /* 0x0000000088cb7221 */ /* 0x000fe20000010000 */
[----:B------:R-:W-:Y:S01]  /*4db0*/  IADD3 R0, R235, -0x3, RZ ;  /* 0xfffffffdeb007810 */ /* 0x000fe20007ffe0ff */
[----:B------:R-:W-:-:S03]  /*4dc0*/  FADD.FTZ R202, R139, R2 ;  /* 0x000000028bca7221 */ /* 0x000fc60000010000 */
[----:B------:R-:W-:Y:S01]  /*4dd0*/  ISETP.GE.AND P0, PT, R0, R204, PT ;  /* 0x000000cc0000720c */ /* 0x000fe20003f06270 */
[----:B------:R-:W-:Y:S02]  /*4de0*/  FADD.FTZ R202, R7, R202 ;  /* 0x000000ca07ca7221 */ /* 0x000fe40000010000 */
[----:B------:R-:W-:Y:S02]  /*4df0*/  FADD.FTZ R203, R3, R203 ;  /* 0x000000cb03cb7221 */ /* 0x000fe40000010000 */
[----:B------:R-:W-:Y:S02]  /*4e00*/  FADD.FTZ R202, R8, R202 ;  /* 0x000000ca08ca7221 */ /* 0x000fe40000010000 */
[----:B------:R-:W-:Y:S01]  /*4e10*/  FADD.FTZ R203, R5, R203 ;  /* 0x000000cb05cb7221 */ /* 0x000fe20000010000 */
[----:B------:R-:W-:Y:S01]  /*4e20*/  HMMA.16816.F32.BF16 R128, R96, R132, R128 ;  /* 0x000000846080723c */ /* 0x000fe20000041880 */
[----:B------:R-:W-:Y:S01]  /*4e30*/  FADD.FTZ R202, R10, R202 ;  /* 0x000000ca0aca7221 */ /* 0x000fe20000010000 */
[----:B------:R-:W-:Y:S01]  /*4e40*/  BSSY B0, `(.L_x_2597) ;  /* 0x0000066000007945 */ /* 0x000fe20003800000 */
[----:B------:R-:W-:-:S05]  /*4e50*/  FADD.FTZ R203, R4, R203 ;  /* 0x000000cb04cb7221 */ /* 0x000fca0000010000 */
[----:B------:R-:W-:Y:S01]  /*4e60*/  HMMA.16816.F32.BF16 R100, R96, R104, R100 ;  /* 0x000000686064723c */ /* 0x000fe20000041864 */
[----:B------:R-:W-:Y:S02]  /*4e70*/  FADD.FTZ R202, R9, R202 ;  /* 0x000000ca09ca7221 */ /* 0x000fe40000010000 */
[----:B------:R-:W-:-:S05]  /*4e80*/  FADD.FTZ R203, R6, R203 ;  /* 0x000000cb06cb7221 */ /* 0x000fca0000010000 */
[C---:B------:R-:W-:Y:S08]  /*4e90*/  HMMA.16816.F32.BF16 R108, R96.reuse, R112, R108 ;  /* 0x00000070606c723c */ /* 0x040ff0000004186c */
[C---:B------:R-:W-:Y:S08]  /*4ea0*/  HMMA.16816.F32.BF16 R52, R96.reuse, R56, R152 ;  /* 0x000000386034723c */ /* 0x040ff00000041898 */
[C---:B------:R-:W-:Y:S08]  /*4eb0*/  HMMA.16816.F32.BF16 R60, R96.reuse, R64, R148 ;  /* 0x00000040603c723c */ /* 0x040ff00000041894 */
[C---:B-1----:R-:W-:Y:S08]  /*4ec0*/  HMMA.16816.F32.BF16 R68, R96.reuse, R72, R68 ;  /* 0x000000486044723c */ /* 0x042ff00000041844 */
[C---:B--2---:R-:W-:Y:S08]  /*4ed0*/  HMMA.16816.F32.BF16 R76, R96.reuse, R80, R140 ;  /* 0x00000050604c723c */ /* 0x044ff0000004188c */
        /* <DEDUP_REMOVED lines=23> */
[----:B------:R1:W2:Y:S01]  /*5050*/  @!P2 LDG.E R173, [R2.64] ;  /* 0x0000000602ada981 */ /* 0x0002a2000c1e1900 */
[----:B------:R-:W-:Y:S01]  /*5060*/  IMAD.MOV R0, RZ, RZ, -R0 ;  /* 0x000000ffff007224 */ /* 0x000fe200078e0a00 */
[----:B------:R-:W-:Y:S01]  /*5070*/  SHF.R.S32.HI R11, RZ, 0x1f, R200 ;  /* 0x0000001fff0b7819 */ /* 0x000fe200000114c8 */
[----:B------:R-:W-:Y:S01]  /*5080*/  IMAD.SHL.U32 R18, R200, 0x2, RZ ;  /* 0x00000002c8127824 */ /* 0x000fe200078e00ff */
[----:B------:R-:W-:Y:S01]  /*5090*/  SHF.R.S32.HI R177, RZ, 0x1f, R201 ;  /* 0x0000001fffb17819 */ /* 0x000fe200000114c9 */
[----:B------:R-:W-:Y:S01]  /*50a0*/  IMAD R176, R0, c[0x0][0x2b8], R176 ;  /* 0x0000ae0000b07a24 */ /* 0x000fe200078e02b0 */
[----:B------:R-:W-:Y:S01]  /*50b0*/  SHF.L.U64.HI R15, R200, 0x1, R11 ;  /* 0x00000001c80f7819 */ /* 0x000fe2000001020b */
[----:B------:R-:W-:Y:S01]  /*50c0*/  IMAD.SHL.U32 R17, R201, 0x2, RZ ;  /* 0x00000002c9117824 */ /* 0x000fe200078e00ff */
[----:B------:R-:W-:Y:S01]  /*50d0*/  SHF.R.S32.HI R11, RZ, 0x1f, R192 ;  /* 0x0000001fff0b7819 */ /* 0x000fe200000114c0 */
[----:B------:R-:W-:Y:S01]  /*50e0*/  IMAD.SHL.U32 R16, R192, 0x2, RZ ;  /* 0x00000002c0107824 */ /* 0x000fe200078e00ff */
[----:B------:R-:W-:-:S02]  /*50f0*/  SHF.R.S32.HI R0, RZ, 0x1f, R176 ;  /* 0x0000001fff007819 */ /* 0x000fc400000114b0 */
[----:B------:R-:W-:Y:S02]  /*5100*/  SHF.L.U64.HI R14, R201, 0x1, R177 ;  /* 0x00000001c90e7819 */ /* 0x000fe400000102b1 */
[----:B------:R-:W-:Y:S01]  /*5110*/  SHF.L.U64.HI R13, R192, 0x1, R11 ;  /* 0x00000001c00d7819 */ /* 0x000fe2000001020b */
[----:B------:R-:W-:-:S04]  /*5120*/  IMAD R0, R0, c[0x0][0x1e0], RZ ;  /* 0x0000780000007a24 */ /* 0x000fc800078e02ff */
[C---:B------:R-:W-:Y:S02]  /*5130*/  IMAD R0, R176.reuse, c[0x0][0x1e4], R0 ;  /* 0x00007900b0007a24 */ /* 0x040fe400078e0200 */
[----:B-1----:R-:W-:-:S04]  /*5140*/  IMAD.WIDE.U32 R2, R176, c[0x0][0x1e0], RZ ;  /* 0x00007800b0027a25 */ /* 0x002fc800078e00ff */
[----:B------:R-:W-:Y:S01]  /*5150*/  IMAD.IADD R3, R3, 0x1, R0 ;  /* 0x0000000103037824 */ /* 0x000fe200078e0200 */
[----:B--2---:R-:W-:-:S03]  /*5160*/  SHF.R.S32.HI R5, RZ, 0x1f, R173 ;  /* 0x0000001fff057819 */ /* 0x004fc600000114ad */
[----:B------:R-:W-:-:S04]  /*5170*/  IMAD.WIDE.U32 R2, R173, c[0x0][0x1f0], R2 ;  /* 0x00007c00ad027a25 */ /* 0x000fc800078e0002 */
[----:B------:R-:W-:Y:S01]  /*5180*/  IMAD R5, R5, c[0x0][0x1f0], RZ ;  /* 0x00007c0005057a24 */ /* 0x000fe200078e02ff */
[----:B------:R-:W-:-:S03]  /*5190*/  IADD3 R0, P0, R210, R2, RZ ;  /* 0x00000002d2007210 */ /* 0x000fc60007f1e0ff */
[----:B------:R-:W-:-:S05]  /*51a0*/  IMAD R5, R173, c[0x0][0x1f4], R5 ;  /* 0x00007d00ad057a24 */ /* 0x000fca00078e0205 */
[----:B------:R-:W-:Y:S02]  /*51b0*/  IADD3.X R5, R217, R3, R5, P0, !PT ;  /* 0x00000003d9057210 */ /* 0x000fe400007fe405 */
[----:B------:R-:W-:-:S04]  /*51c0*/  LEA R12, P0, R0, c[0x0][0x1c8], 0x1 ;  /* 0x00007200000c7a11 */ /* 0x000fc800078008ff */
[----:B------:R-:W-:Y:S01]  /*51d0*/  LEA.HI.X R5, R0, c[0x0][0x1cc], R5, 0x1, P0 ;  /* 0x0000730000057a11 */ /* 0x000fe200000f0c05 */
[----:B------:R-:W-:Y:S06]  /*51e0*/  BRA.DIV ~URZ, `(.L_x_2599) ;  /* 0x000091827f007947 */ /* 0x000fec000b800000 */
[----:B------:R1:W2:Y:S02]  /*51f0*/  SHFL.IDX PT, R4, R5, RZ, 0x181f ;  /* 0x00181fff05047589 */ /* 0x0002a400000e0000 */
.L_x_2646:
        /* <DEDUP_REMOVED lines=21> */
.L_x_2647:
        /* <DEDUP_REMOVED lines=21> */
.L_x_2598:
[----:B------:R-:W-:Y:S05]  /*54a0*/  BSYNC B0 ;  /* 0x0000000000007941 */ /* 0x000fea0003800000 */
.L_x_2597:
[----:B-1----:R-:W-:Y:S01]  /*54b0*/  IMAD.MOV.U32 R3, RZ, RZ, c[0x0][0x2ac] ;  /* 0x0000ab00ff037624 */ /* 0x002fe200078e00ff */
[----:B------:R-:W-:Y:S01]  /*54c0*/  IADD3 R172, R235, -0x2, RZ ;  /* 0xfffffffeebac7810 */ /* 0x000fe20007ffe0ff */
[----:B------:R-:W-:Y:S01]  /*54d0*/  @P4 IMAD.HI.U32 R2, R238, c[0x0][0x2c8], RZ ;  /* 0x0000b200ee024a27 */ /* 0x000fe200078e00ff */
[----:B------:R-:W0:Y:S03]  /*54e0*/  LDGDEPBAR ;  /* 0x00000000000079af */ /* 0x000e260000000000 */
[----:B------:R-:W-:-:S02]  /*54f0*/  IMAD R3, R3, c[0x0][0x1d0], RZ ;  /* 0x0000740003037a24 */ /* 0x000fc400078e02ff */
[----:B------:R-:W-:Y:S01]  /*5500*/  IMAD.MOV.U32 R0, RZ, RZ, R238 ;  /* 0x000000ffff007224 */ /* 0x000fe200078e00ee */
[----:B------:R-:W-:Y:S01]  /*5510*/  @P4 SHF.R.U32.HI R0, RZ, c[0x0][0x2cc], R2 ;  /* 0x0000b300ff004a19 */ /* 0x000fe20000011602 */
[----:B------:R-:W-:Y:S02]  /*5520*/  IMAD.MOV.U32 R161, RZ, RZ, 0x1 ;  /* 0x00000001ffa17424 */ /* 0x000fe400078e00ff */
[----:B------:R-:W-:Y:S01]  /*5530*/  IMAD.MOV.U32 R198, RZ, RZ, RZ ;  /* 0x000000ffffc67224 */ /* 0x000fe200078e00ff */
[----:B------:R-:W-:-:S04]  /*5540*/  IADD3 R0, R0, -c[0x0][0x168], R3 ;  /* 0x80005a0000007a10 */ /* 0x000fc80007ffe003 */
[----:B------:R-:W-:-:S04]  /*5550*/  SHF.R.S32.HI R2, RZ, 0x1f, R0 ;  /* 0x0000001fff027819 */ /* 0x000fc80000011400 */
[----:B------:R-:W-:-:S04]  /*5560*/  LEA.HI R0, R2, R0, RZ, 0x6 ;  /* 0x0000000002007211 */ /* 0x000fc800078f30ff */
[----:B------:R-:W-:-:S04]  /*5570*/  SHF.R.S32.HI R0, RZ, 0x6, R0 ;  /* 0x00000006ff007819 */ /* 0x000fc80000011400 */
[----:B------:R-:W-:-:S04]  /*5580*/  IMNMX R208, R204, R0, !PT ;  /* 0x00000000ccd07217 */ /* 0x000fc80007800200 */
[----:B------:R-:W-:-:S13]  /*5590*/  ISETP.GE.AND P0, PT, R172, R208, PT ;  /* 0x000000d0ac00720c */ /* 0x000fda0003f06270 */
[----:B------:R-:W-:Y:S05]  /*55a0*/  @!P0 BRA `(.L_x_2601) ;  /* 0x000033d000008947 */ /* 0x000fea0003800000 */
[----:B------:R-:W-:Y:S01]  /*55b0*/  IMAD.MOV.U32 R127, RZ, RZ, R124 ;  /* 0x000000ffff7f7224 */ /* 0x000fe200078e007c */
[----:B------:R-:W-:Y:S01]  /*55c0*/  MOV R198, RZ ;  /* 0x000000ff00c67202 */ /* 0x000fe20000000f00 */
[----:B------:R-:W-:Y:S01]  /*55d0*/  IMAD.MOV.U32 R126, RZ, RZ, R125 ;  /* 0x000000ffff7e7224 */ /* 0x000fe200078e007d */
[----:B------:R-:W-:Y:S02]  /*55e0*/  MOV R161, 0x1 ;  /* 0x0000000100a17802 */ /* 0x000fe40000000f00 */
.L_x_2610:
        /* <DEDUP_REMOVED lines=21> */
[C---:B------:R-:W-:Y:S01]  /*5740*/  IMAD.SHL.U32 R23, R201.reuse, 0x2, RZ ;  /* 0x00000002c9177824 */ /* 0x040fe200078e00ff */
        /* <DEDUP_REMOVED lines=9> */
[----:B------:R-:W-:Y:S01]  /*57e0*/  SHF.L.U64.HI R20, R201, 0x1, R6 ;  /* 0x00000001c9147819 */ /* 0x000fe20000010206 */
[----:B------:R-:W-:Y:S01]  /*57f0*/  IMAD R12, R12, c[0x0][0x218], RZ ;  /* 0x000086000c0c7a24 */ /* 0x000fe200078e02ff */
[----:B------:R-:W-:Y:S01]  /*5800*/  SHF.L.U64.HI R15, R192, 0x1, R5 ;  /* 0x00000001c00f7819 */ /* 0x000fe20000010205 */
[----:B------:R-:W-:Y:S02]  /*5810*/  IMAD.IADD R3, R3, 0x1, R4 ;  /* 0x0000000103037824 */ /* 0x000fe400078e0204 */
[C---:B------:R-:W-:Y:S02]  /*5820*/  IMAD R12, R173.reuse, c[0x0][0x21c], R12 ;  /* 0x00008700ad0c7a24 */ /* 0x040fe400078e020c */
[----:B------:R-:W-:Y:S05]  /*5830*/  IMAD.WIDE.U32 R2, R173, c[0x0][0x218], R2 ;  /* 0x00008600ad027a25 */ /* 0x000fea00078e0002 */
[----:B------:R-:W-:Y:S04]  /*5840*/  IADD3 R2, P0, R214, R2, RZ ;  /* 0x00000002d6027210 */ /* 0x000fe80007f1e0ff */
[----:B------:R-:W-:Y:S02]  /*5850*/  IADD3.X R12, R219, R3, R12, P0, !PT ;  /* 0x00000003db0c7210 */ /* 0x000fe400007fe40c */
[C---:B------:R-:W-:Y:S04]  /*5860*/  LEA R14, P0, R2.reuse, c[0x0][0x1f8], 0x1 ;  /* 0x00007e00020e7a11 */ /* 0x040fe800078008ff */
[----:B------:R-:W-:Y:S01]  /*5870*/  LEA.HI.X R12, R2, c[0x0][0x1fc], R12, 0x1, P0 ;  /* 0x00007f00020c7a11 */ /* 0x000fe200000f0c0c */
[----:B------:R-:W-:-:S06]  /*5880*/  BRA.DIV ~URZ, `(.L_x_2604) ;  /* 0x00008d927f007947 */ /* 0x000fcc000b800000 */
[----:B------:R4:W3:Y:S02]  /*5890*/  SHFL.IDX PT, R5, R12, RZ, 0x181f ;  /* 0x00181fff0c057589 */ /* 0x0008e400000e0000 */
.L_x_2648:
[----:B------:R-:W-:-:S05]  /*58a0*/  BRA.DIV ~URZ, `(.L_x_2605) ;  /* 0x00008de27f007947 */ /* 0x000fca000b800000 */
[----:B------:R-:W5:Y:S01]  /*58b0*/  SHFL.IDX PT, R2, R14, RZ, 0x181f ;  /* 0x00181fff0e027589 */ /* 0x000f6200000e0000 */
[----:B------:R-:W-:Y:S01]  /*58c0*/  ISETP.GE.AND P5, PT, R192, c[0x0][0x1d4], PT ;  /* 0x00007500c0007a0c */ /* 0x000fe20003fa6270 */
[----:B------:R-:W-:Y:S01]  /*58d0*/  IMAD R4, R198, 0x6000, R220 ;  /* 0x00006000c6047824 */ /* 0x000fe200078e02dc */
[----:B------:R-:W-:Y:S04]  /*58e0*/  ISETP.GE.AND P1, PT, R201, c[0x0][0x1d4], PT ;  /* 0x00007500c9007a0c */ /* 0x000fe80003f26270 */
[----:B------:R-:W-:Y:S02]  /*58f0*/  SEL R13, RZ, 0x10, P1 ;  /* 0x00000010ff0d7807 */ /* 0x000fe40000800000 */
[----:B-----5:R-:W-:Y:S05]  /*5900*/  IADD3 R6, P0, R2, R22, RZ ;  /* 0x0000001602067210 */ /* 0x020fea0007f1e0ff */
[C---:B---3--:R-:W-:Y:S01]  /*5910*/  IMAD.X R7, R5.reuse, 0x1, R15, P0 ;  /* 0x0000000105077824 */ /* 0x048fe200000e060f */
[----:B------:R-:W-:Y:S04]  /*5920*/  ISETP.GE.AND P0, PT, R200, c[0x0][0x1d4], PT ;  /* 0x00007500c8007a0c */ /* 0x000fe80003f06270 */
[----:B------:R-:W-:Y:S01]  /*5930*/  @!PT LDS RZ, [RZ] ;  /* 0x00000000fffff984 */ /* 0x000fe20000000800 */
[----:B------:R-:W-:Y:S01]  /*5940*/  @!PT LDS RZ, [RZ] ;  /* 0x00000000fffff984 */ /* 0x000fe20000000800 */
[----:B------:R3:W-:Y:S02]  /*5950*/  LDGSTS.E.BYPASS.LTC128B.128 [R4], [R6.64], !P5 ;  /* 0x0000000006047fae */ /* 0x0007e4000e901d46 */
[C---:B---3--:R-:W-:Y:S05]  /*5960*/  IADD3 R6, P6, R2.reuse, R23, RZ ;  /* 0x0000001702067210 */ /* 0x048fea0007fde0ff */
[C---:B------:R-:W-:Y:S01]  /*5970*/  IMAD.X R7, R5.reuse, 0x1, R20, P6 ;  /* 0x0000000105077824 */ /* 0x040fe200030e0614 */
[----:B------:R-:W-:Y:S04]  /*5980*/  IADD3 R2, P6, R2, R28, RZ ;  /* 0x0000001c02027210 */ /* 0x000fe80007fde0ff */
[----:B------:R3:W-:Y:S01]  /*5990*/  LDGSTS.E.BYPASS.LTC128B.128 [R4+0x2000], [R6.64], !P1 ;  /* 0x0200000006047fae */ /* 0x0007e2000c901d46 */
[----:B------:R-:W-:Y:S03]  /*59a0*/  IMAD.X R3, R5, 0x1, R21, P6 ;  /* 0x0000000105037824 */ /* 0x000fe600030e0615 */
[----:B------:R5:W4:Y:S04]  /*59b0*/  SHFL.IDX PT, R5, R12, 0x1, 0x181f ;  /* 0x00381f000c057f89 */ /* 0x000b2800000e0000 */
[----:B------:R2:W-:Y:S01]  /*59c0*/  LDGSTS.E.BYPASS.LTC128B.128 [R4+0x4000], [R2.64], !P0 ;  /* 0x0400000002047fae */ /* 0x0005e2000c101d46 */
[----:B---3--:R-:W-:Y:S02]  /*59d0*/  SEL R6, RZ, 0x10, P5 ;  /* 0x00000010ff067807 */ /* 0x008fe40002800000 */
[----:B----45:R-:W-:Y:S01]  /*59e0*/  SEL R12, RZ, 0x10, P0 ;  /* 0x00000010ff0c7807 */ /* 0x030fe20000000000 */
[----:B--2---:R2:W3:Y:S04]  /*59f0*/  SHFL.IDX PT, R2, R14, 0x1, 0x181f ;  /* 0x00381f000e027f89 */ /* 0x0044e800000e0000 */
.L_x_2649:
[C---:B------:R-:W-:Y:S02]  /*5a00*/  ISETP.NE.U32.AND P5, PT, R6.reuse, RZ, PT ;  /* 0x000000ff0600720c */ /* 0x040fe40003fa5070 */
[----:B------:R-:W-:Y:S02]  /*5a10*/  IADD3 R6, -R6, 0x10, RZ ;  /* 0x0000001006067810 */ /* 0x000fe40007ffe1ff */
[C---:B------:R-:W-:Y:S02]  /*5a20*/  ISETP.NE.U32.AND P6, PT, R13.reuse, RZ, PT ;  /* 0x000000ff0d00720c */ /* 0x040fe40003fc5070 */
[----:B------:R-:W-:Y:S02]  /*5a30*/  LOP3.LUT R6, R6, 0xf, RZ, 0xc0, !PT ;  /* 0x0000000f06067812 */ /* 0x000fe400078ec0ff */
[----:B------:R-:W-:Y:S02]  /*5a40*/  IADD3 R13, -R13, 0x10, RZ ;  /* 0x000000100d0d7810 */ /* 0x000fe40007ffe1ff */
[-C--:B---3--:R-:W-:Y:S02]  /*5a50*/  IADD3 R6, P1, P0, R6, R2.reuse, R22 ;  /* 0x0000000206067210 */ /* 0x088fe4000783e016 */
[----:B------:R-:W-:Y:S02]  /*5a60*/  LOP3.LUT R13, R13, 0xf, RZ, 0xc0, !PT ;  /* 0x0000000f0d0d7812 */ /* 0x000fe400078ec0ff */
[-C--:B------:R-:W-:Y:S02]  /*5a70*/  IADD3.X R7, RZ, R5.reuse, R15, P1, P0 ;  /* 0x00000005ff077210 */ /* 0x080fe40000fe040f */
[C---:B------:R-:W-:Y:S03]  /*5a80*/  IADD3 R3, -R12.reuse, 0x10, RZ ;  /* 0x000000100c037810 */ /* 0x040fe60007ffe1ff */
[----:B------:R-:W-:Y:S01]  /*5a90*/  @!PT LDS RZ, [RZ] ;  /* 0x00000000fffff984 */ /* 0x000fe20000000800 */
[----:B------:R-:W-:Y:S01]  /*5aa0*/  @!PT LDS RZ, [RZ] ;  /* 0x00000000fffff984 */ /* 0x000fe20000000800 */
[----:B------:R-:W-:Y:S01]  /*5ab0*/  @!PT LDS RZ, [RZ] ;  /* 0x00000000fffff984 */ /* 0x000fe20000000800 */
[----:B------:R3:W-:Y:S01]  /*5ac0*/  LDGSTS.E.BYPASS.LTC128B.128.ZFILL [R4+0x1000], [R6.64], P5 ;  /* 0x0100000006047fae */ /* 0x0007e2000a941d46 */
[----:B------:R-:W-:Y:S02]  /*5ad0*/  LOP3.LUT R3, R3, 0xf, RZ, 0xc0, !PT ;  /* 0x0000000f03037812 */ /* 0x000fe400078ec0ff */
[----:B------:R-:W-:Y:S02]  /*5ae0*/  ISETP.NE.U32.AND P5, PT, R12, RZ, PT ;  /* 0x000000ff0c00720c */ /* 0x000fe40003fa5070 */
[-C--:B---3--:R-:W-:Y:S04]  /*5af0*/  IADD3 R6, P1, P0, R13, R2.reuse, R23 ;  /* 0x000000020d067210 */ /* 0x088fe8000783e017 */
[-C--:B------:R-:W-:Y:S02]  /*5b00*/  IADD3.X R7, RZ, R5.reuse, R20, P1, P0 ;  /* 0x00000005ff077210 */ /* 0x080fe40000fe0414 */
[----:B------:R-:W-:Y:S03]  /*5b10*/  IADD3 R2, P1, P0, R3, R2, R28 ;  /* 0x0000000203027210 */ /* 0x000fe6000783e01c */
[----:B------:R3:W-:Y:S01]  /*5b20*/  LDGSTS.E.BYPASS.LTC128B.128.ZFILL [R4+0x3000], [R6.64], P6 ;  /* 0x0300000006047fae */ /* 0x0007e2000b141d46 */
[----:B------:R-:W-:Y:S05]  /*5b30*/  IADD3.X R3, RZ, R5, R21, P1, P0 ;  /* 0x00000005ff037210 */ /* 0x000fea0000fe0415 */
[----:B------:R3:W-:Y:S04]  /*5b40*/  LDGSTS.E.BYPASS.LTC128B.128.ZFILL [R4+0x5000], [R2.64], P5 ;  /* 0x0500000002047fae */ /* 0x0007e8000a941d46 */
.L_x_2603:
[----:B------:R-:W-:Y:S05]  /*5b50*/  BSYNC B0 ;  /* 0x0000000000007941 */ /* 0x000fea0003800000 */
.L_x_2602:
[----:B------:R-:W0:Y:S01]  /*5b60*/  LDGDEPBAR ;  /* 0x00000000000079af */ /* 0x000e220000000000 */
[----:B------:R-:W-:Y:S01]  /*5b70*/  WARPSYNC 0xffffffff ;  /* 0xffffffff00007948 */ /* 0x000fe20003800000 */
[C---:B--23--:R-:W-:Y:S01]  /*5b80*/  HMMA.16816.F32.BF16 R4, R32.reuse, R8, RZ ;  /* 0x000000082004723c */ /* 0x04cfe200000418ff */
[----:B------:R-:W-:Y:S03]  /*5b90*/  BSSY B0, `(.L_x_2606) ;  /* 0x00002d5000007945 */ /* 0x000fe60003800000 */
[C---:B------:R-:W-:Y:S02]  /*5ba0*/  IADD3 R3, R166.reuse, R0, RZ ;  /* 0x00000000a6037210 */ /* 0x040fe40007ffe0ff */
[----:B------:R-:W-:Y:S02]  /*5bb0*/  IADD3 R125, R166, R124, RZ ;  /* 0x0000007ca67d7210 */ /* 0x000fe40007ffe0ff */
[C---:B------:R-:W-:Y:S01]  /*5bc0*/  HMMA.16816.F32.BF16 R8, R32.reuse, R10, RZ ;  /* 0x0000000a2008723c */ /* 0x040fe200000418ff */
[CC--:B------:R-:W-:Y:S03]  /*5bd0*/  IADD3 R2, R167.reuse, R0.reuse, R166 ;  /* 0x00000000a7027210 */ /* 0x0c0fe60007ffe0a6 */
[----:B------:R-:W-:Y:S04]  /*5be0*/  SHF.L.U32 R199, R172, 0x6, RZ ;  /* 0x00000006acc77819 */ /* 0x000fe800000006ff */
        /* <DEDUP_REMOVED lines=29> */
[----:B------:R-:W-:Y:S01]  /*5dc0*/  IADD3 R152, R167, R0, RZ ;  /* 0x00000000a7987210 */ /* 0x000fe20007ffe0ff */
        /* <DEDUP_REMOVED lines=26> */
[----:B------:R-:W2:Y:S08]  /*5f70*/  LDSM.16.M88.4 R144, [R152+0x2800] ;  /* 0x002800009890783b */ /* 0x000eb00000000200 */
        /* <DEDUP_REMOVED lines=12> */
[----:B------:R-:W1:Y:S08]  /*6040*/  LDSM.16.M88.4 R136, [R3+0x2800] ;  /* 0x002800000388783b */ /* 0x000e700000000200 */
        /* <DEDUP_REMOVED lines=12> */
[----:B------:R-:W2:Y:S08]  /*6110*/  LDSM.16.M88.4 R144, [R2+0x2800] ;  /* 0x002800000290783b */ /* 0x000eb00000000200 */
        /* <DEDUP_REMOVED lines=12> */
[----:B------:R-:W2:Y:S08]  /*61e0*/  LDSM.16.M88.4 R136, [R0+0x4800] ;  /* 0x004800000088783b */ /* 0x000eb00000000200 */
[----:B------:R-:W3:Y:S01]  /*61f0*/  LDSM.16.M88.4 R148, [R0+0x5000] ;  /* 0x005000000094783b */ /* 0x000ee20000000200 */
[C---:B-1----:R-:W-:Y:S08]  /*6200*/  HMMA.16816.F32.BF16 R4, R140.reuse, R144, R4 ;  /* 0x000000908c04723c */ /* 0x042ff00000041804 */
[C---:B------:R-:W-:Y:S01]  /*6210*/  HMMA.16816.F32.BF16 R8, R140.reuse, R146, R8 ;  /* 0x000000928c08723c */ /* 0x040fe20000041808 */
[----:B------:R1:W4:Y:S07]  /*6220*/  LDSM.16.M88.4 R144, [R0+0x5800] ;  /* 0x005800000090783b */ /* 0x00032e0000000200 */
[C---:B--2---:R-:W-:Y:S08]  /*6230*/  HMMA.16816.F32.BF16 R12, R140.reuse, R136, R12 ;  /* 0x000000888c0c723c */ /* 0x044ff0000004180c */
[C---:B------:R-:W-:Y:S01]  /*6240*/  HMMA.16816.F32.BF16 R16, R140.reuse, R138, R16 ;  /* 0x0000008a8c10723c */ /* 0x040fe20000041810 */
[----:B------:R-:W-:Y:S07]  /*6250*/  LDSM.16.M88.4 R136, [R163+0x8000] ;  /* 0x00800000a388783b */ /* 0x000fee0000000200 */
[C---:B---3--:R-:W-:Y:S04]  /*6260*/  HMMA.16816.F32.BF16 R20, R140.reuse, R148, R20 ;  /* 0x000000948c14723c */ /* 0x048fe80000041814 */
[----:B-1----:R-:W-:Y:S04]  /*6270*/  MOV R0, R206 ;  /* 0x000000ce00007202 */ /* 0x002fe80000000f00 */
[C---:B------:R-:W-:Y:S01]  /*6280*/  HMMA.16816.F32.BF16 R24, R140.reuse, R150, R24 ;  /* 0x000000968c18723c */ /* 0x040fe20000041818 */
[----:B------:R-:W1:Y:S07]  /*6290*/  LDSM.16.M88.4 R148, [R124+0x4000] ;  /* 0x004000007c94783b */ /* 0x000e6e0000000200 */
[C---:B----4-:R-:W-:Y:S08]  /*62a0*/  HMMA.16816.F32.BF16 R28, R140.reuse, R144, R28 ;  /* 0x000000908c1c723c */ /* 0x050ff0000004181c */
[----:B------:R-:W-:Y:S01]  /*62b0*/  HMMA.16816.F32.BF16 R32, R140, R146, R32 ;  /* 0x000000928c20723c */ /* 0x000fe20000041820 */
[----:B------:R-:W2:Y:S08]  /*62c0*/  LDSM.16.M88.4 R140, [R152+0x4800] ;  /* 0x00480000988c783b */ /* 0x000eb00000000200 */
[----:B------:R-:W3:Y:S08]  /*62d0*/  LDSM.16.M88.4 R144, [R152+0x5000] ;  /* 0x005000009890783b */ /* 0x000ef00000000200 */
[----:B------:R-:W4:Y:S01]  /*62e0*/  LDSM.16.M88.4 R152, [R152+0x5800] ;  /* 0x005800009898783b */ /* 0x000f220000000200 */
[C---:B-1----:R-:W-:Y:S08]  /*62f0*/  HMMA.16816.F32.BF16 R4, R136.reuse, R148, R4 ;  /* 0x000000948804723c */ /* 0x042ff00000041804 */
[C---:B------:R-:W-:Y:S01]  /*6300*/  HMMA.16816.F32.BF16 R8, R136.reuse, R150, R8 ;  /* 0x000000968808723c */ /* 0x040fe20000041808 */
[----:B------:R-:W-:Y:S07]  /*6310*/  LDSM.16.M88.4 R148, [R3+0x4800] ;  /* 0x004800000394783b */ /* 0x000fee0000000200 */
[C---:B--2---:R-:W-:Y:S08]  /*6320*/  HMMA.16816.F32.BF16 R12, R136.reuse, R140, R12 ;  /* 0x0000008c880c723c */ /* 0x044ff0000004180c */
[C---:B------:R-:W-:Y:S01]  /*6330*/  HMMA.16816.F32.BF16 R16, R136.reuse, R142, R16 ;  /* 0x0000008e8810723c */ /* 0x040fe20000041810 */
[----:B------:R-:W-:Y:S07]  /*6340*/  LDSM.16.M88.4 R140, [R165+0x8000] ;  /* 0x00800000a58c783b */ /* 0x000fee0000000200 */
[C---:B---3--:R-:W-:Y:S08]  /*6350*/  HMMA.16816.F32.BF16 R20, R136.reuse, R144, R20 ;  /* 0x000000908814723c */ /* 0x048ff00000041814 */
[C---:B------:R-:W-:Y:S01]  /*6360*/  HMMA.16816.F32.BF16 R24, R136.reuse, R146, R24 ;  /* 0x000000928818723c */ /* 0x040fe20000041818 */
[----:B------:R-:W1:Y:S07]  /*6370*/  LDSM.16.M88.4 R144, [R3+0x4000] ;  /* 0x004000000390783b */ /* 0x000e6e0000000200 */
[C---:B----4-:R-:W-:Y:S08]  /*6380*/  HMMA.16816.F32.BF16 R28, R136.reuse, R152, R28 ;  /* 0x00000098881c723c */ /* 0x050ff0000004181c */
[----:B------:R-:W-:Y:S01]  /*6390*/  HMMA.16816.F32.BF16 R32, R136, R154, R32 ;  /* 0x0000009a8820723c */ /* 0x000fe20000041820 */
[----:B------:R-:W2:Y:S08]  /*63a0*/  LDSM.16.M88.4 R136, [R3+0x5000] ;  /* 0x005000000388783b */ /* 0x000eb00000000200 */
[----:B------:R3:W4:Y:S01]  /*63b0*/  LDSM.16.M88.4 R152, [R3+0x5800] ;  /* 0x005800000398783b */ /* 0x0007220000000200 */
[C---:B-1----:R-:W-:Y:S05]  /*63c0*/  HMMA.16816.F32.BF16 R4, R140.reuse, R144, R4 ;  /* 0x000000908c04723c */ /* 0x042fea0000041804 */
[----:B---3--:R-:W-:Y:S03]  /*63d0*/  @P4 IMAD.HI.U32 R3, R206, c[0x0][0x2c8], RZ ;  /* 0x0000b200ce034a27 */ /* 0x008fe600078e00ff */
[C---:B------:R-:W-:Y:S01]  /*63e0*/  HMMA.16816.F32.BF16 R8, R140.reuse, R146, R8 ;  /* 0x000000928c08723c */ /* 0x040fe20000041808 */
[----:B------:R-:W-:Y:S03]  /*63f0*/  LDSM.16.M88.4 R144, [R164+0x8000] ;  /* 0x00800000a490783b */ /* 0x000fe60000000200 */
[----:B------:R-:W-:Y:S04]  /*6400*/  @P4 SHF.R.U32.HI R0, RZ, c[0x0][0x2cc], R3 ;  /* 0x0000b300ff004a19 */ /* 0x000fe80000011603 */
[C---:B------:R-:W-:Y:S01]  /*6410*/  HMMA.16816.F32.BF16 R12, R140.reuse, R148, R12 ;  /* 0x000000948c0c723c */ /* 0x040fe2000004180c */
[----:B------:R-:W-:Y:S07]  /*6420*/  SHFL.IDX PT, R3, R0, 0x1, 0x1c1f ;  /* 0x003c1f0000037f89 */ /* 0x000fee00000e0000 */
[C---:B------:R-:W-:Y:S01]  /*6430*/  HMMA.16816.F32.BF16 R16, R140.reuse, R150, R16 ;  /* 0x000000968c10723c */ /* 0x040fe20000041810 */
[----:B------:R1:W3:Y:S07]  /*6440*/  LDSM.16.M88.4 R148, [R125+0x4000] ;  /* 0x004000007d94783b */ /* 0x0002ee0000000200 */
[C---:B--2---:R-:W-:Y:S01]  /*6450*/  HMMA.16816.F32.BF16 R20, R140.reuse, R136, R20 ;  /* 0x000000888c14723c */ /* 0x044fe20000041814 */
[----:B------:R2:W-:Y:S07]  /*6460*/  SHFL.IDX PT, R124, R0, RZ, 0x1c1f ;  /* 0x001c1fff007c7589 */ /* 0x0005ee00000e0000 */
[C---:B------:R-:W-:Y:S01]  /*6470*/  HMMA.16816.F32.BF16 R24, R140.reuse, R138, R24 ;  /* 0x0000008a8c18723c */ /* 0x040fe20000041818 */
[----:B------:R-:W5:Y:S07]  /*6480*/  LDSM.16.M88.4 R136, [R2+0x4800] ;  /* 0x004800000288783b */ /* 0x000f6e0000000200 */
[C---:B----4-:R-:W-:Y:S01]  /*6490*/  HMMA.16816.F32.BF16 R28, R140.reuse, R152, R28 ;  /* 0x000000988c1c723c */ /* 0x050fe2000004181c */
[----:B-1----:R-:W-:Y:S07]  /*64a0*/  MOV R125, c[0x0][0x2ac] ;  /* 0x0000ab00007d7a02 */ /* 0x002fee0000000f00 */
[----:B------:R-:W-:Y:S01]  /*64b0*/  HMMA.16816.F32.BF16 R32, R140, R154, R32 ;  /* 0x0000009a8c20723c */ /* 0x000fe20000041820 */
[----:B------:R-:W1:Y:S03]  /*64c0*/  LDSM.16.M88.4 R140, [R2+0x5000] ;  /* 0x00500000028c783b */ /* 0x000e660000000200 */
[----:B--2---:R-:W-:Y:S04]  /*64d0*/  IADD3 R0, -R222, 0x1, -R199 ;  /* 0x00000001de007810 */ /* 0x004fe80007ffe9c7 */
[C---:B---3--:R-:W-:Y:S05]  /*64e0*/  HMMA.16816.F32.BF16 R4, R144.reuse, R148, R4 ;  /* 0x000000949004723c */ /* 0x048fea0000041804 */
[----:B------:R-:W-:Y:S03]  /*64f0*/  IMAD R0, R125, c[0x0][0x1d0], R0 ;  /* 0x000074007d007a24 */ /* 0x000fe600078e0200 */
[C---:B------:R-:W-:Y:S01]  /*6500*/  HMMA.16816.F32.BF16 R8, R144.reuse, R150, R8 ;  /* 0x000000969008723c */ /* 0x040fe20000041808 */
[----:B------:R2:W3:Y:S01]  /*6510*/  LDSM.16.M88.4 R148, [R2+0x5800] ;  /* 0x005800000294783b */ /* 0x0004e20000000200 */
[----:B------:R-:W-:Y:S04]  /*6520*/  DEPBAR.LE SB0, 0x2 ;  /* 0x000080800000791a */ /* 0x000fe80000000000 */
[----:B------:R-:W-:Y:S02]  /*6530*/  IADD3 R0, R0, -c[0x0][0x168], RZ ;  /* 0x80005a0000007a10 */ /* 0x000fe40007ffe0ff */
[C---:B-----5:R-:W-:Y:S01]  /*6540*/  HMMA.16816.F32.BF16 R12, R144.reuse, R136, R12 ;  /* 0x00000088900c723c */ /* 0x060fe2000004180c */
[----:B------:R-:W-:Y:S07]  /*6550*/  BAR.SYNC.DEFER_BLOCKING 0x0 ;  /* 0x0000000000007b1d */ /* 0x000fee0000010000 */
[C---:B------:R-:W-:Y:S08]  /*6560*/  HMMA.16816.F32.BF16 R16, R144.reuse, R138, R16 ;  /* 0x0000008a9010723c */ /* 0x040ff00000041810 */
[C---:B-1----:R-:W-:Y:S04]  /*6570*/  HMMA.16816.F32.BF16 R20, R144.reuse, R140, R20 ;  /* 0x0000008c9014723c */ /* 0x042fe80000041814 */
[C---:B--2---:R-:W-:Y:S02]  /*6580*/  IADD3 R2, R0.reuse, R124, RZ ;  /* 0x0000007c00027210 */ /* 0x044fe40007ffe0ff */
[----:B------:R-:W-:Y:S02]  /*6590*/  IADD3 R0, R0, R3, RZ ;  /* 0x0000000300007210 */ /* 0x000fe40007ffe0ff */
[C---:B------:R-:W-:Y:S03]  /*65a0*/  HMMA.16816.F32.BF16 R24, R144.reuse, R142, R24 ;  /* 0x0000008e9018723c */ /* 0x040fe60000041818 */
[C---:B------:R-:W-:Y:S02]  /*65b0*/  ISETP.GT.AND P6, PT, R2.reuse, RZ, PT ;  /* 0x000000ff0200720c */ /* 0x040fe40003fc4270 */
[----:B------:R-:W-:Y:S02]  /*65c0*/  ISETP.GT.AND P5, PT, R2, 0x1, PT ;  /* 0x000000010200780c */ /* 0x000fe40003fa4270 */
[----:B------:R-:W-:Y:S01]  /*65d0*/  FSEL R4, R4, -INF , P6 ;  /* 0xff80000004047808 */ /* 0x000fe20003000000 */
[C---:B---3--:R-:W-:Y:S04]  /*65e0*/  HMMA.16816.F32.BF16 R28, R144.reuse, R148, R28 ;  /* 0x00000094901c723c */ /* 0x048fe8000004181c */
[----:B------:R-:W-:Y:S02]  /*65f0*/  FMNMX.FTZ R3, R4, R126, !PT ;  /* 0x0000007e04037209 */ /* 0x000fe40007810000 */
[----:B------:R-:W-:Y:S02]  /*6600*/  FSEL R5, R5, -INF , P5 ;  /* 0xff80000005057808 */ /* 0x000fe40002800000 */
[C---:B------:R-:W-:Y:S01]  /*6610*/  ISETP.GT.AND P6, PT, R2.reuse, 0x8, PT ;  /* 0x000000080200780c */ /* 0x040fe20003fc4270 */
[----:B------:R-:W-:Y:S03]  /*6620*/  HMMA.16816.F32.BF16 R32, R144, R150, R32 ;  /* 0x000000969020723c */ /* 0x000fe60000041820 */
[----:B------:R-:W-:Y:S02]  /*6630*/  ISETP.GT.AND P5, PT, R2, 0x9, PT ;  /* 0x000000090200780c */ /* 0x000fe40003fa4270 */
[----:B------:R-:W-:Y:S02]  /*6640*/  FSEL R8, R8, -INF , P6 ;  /* 0xff80000008087808 */ /* 0x000fe40003000000 */
[----:B------:R-:W-:Y:S02]  /*6650*/  FMNMX.FTZ R3, R5, R3, !PT ;  /* 0x0000000305037209 */ /* 0x000fe40007810000 */
[----:B------:R-:W-:Y:S02]  /*6660*/  FSEL R9, R9, -INF , P5 ;  /* 0xff80000009097808 */ /* 0x000fe40002800000 */
[----:B------:R-:W-:Y:S02]  /*6670*/  ISETP.GT.AND P6, PT, R2, 0x10, PT ;  /* 0x000000100200780c */ /* 0x000fe40003fc4270 */
[----:B------:R-:W-:Y:S02]  /*6680*/  FMNMX.FTZ R3, R8, R3, !PT ;  /* 0x0000000308037209 */ /* 0x000fe40007810000 */
[----:B------:R-:W-:Y:S02]  /*6690*/  ISETP.GT.AND P1, PT, R0, RZ, PT ;  /* 0x000000ff0000720c */ /* 0x000fe40003f24270 */
[----:B------:R-:W-:Y:S02]  /*66a0*/  FSEL R143, R12, -INF , P6 ;  /* 0xff8000000c8f7808 */ /* 0x000fe40003000000 */
[----:B------:R-:W-:Y:S02]  /*66b0*/  FMNMX.FTZ R3, R9, R3, !PT ;  /* 0x0000000309037209 */ /* 0x000fe40007810000 */
[----:B------:R-:W-:Y:S02]  /*66c0*/  FSEL R6, R6, -INF , P1 ;  /* 0xff80000006067808 */ /* 0x000fe40000800000 */
[----:B------:R-:W-:Y:S02]  /*66d0*/  ISETP.GT.AND P0, PT, R0, 0x1, PT ;  /* 0x000000010000780c */ /* 0x000fe40003f04270 */
[----:B------:R-:W-:Y:S02]  /*66e0*/  ISETP.GT.AND P5, PT, R2, 0x11, PT ;  /* 0x000000110200780c */ /* 0x000fe40003fa4270 */
[----:B------:R-:W-:Y:S02]  /*66f0*/  ISETP.GT.AND P1, PT, R0, 0x8, PT ;  /* 0x000000080000780c */ /* 0x000fe40003f24270 */
[----:B------:R-:W-:Y:S02]  /*6700*/  FSEL R7, R7, -INF , P0 ;  /* 0xff80000007077808 */ /* 0x000fe40000000000 */
[----:B------:R-:W-:Y:S02]  /*6710*/  FMNMX.FTZ R125, R143, R3, !PT ;  /* 0x000000038f7d7209 */ /* 0x000fe40007810000 */
[----:B------:R-:W-:Y:S02]  /*6720*/  FMNMX.FTZ R3, R6, R127, !PT ;  /* 0x0000007f06037209 */ /* 0x000fe40007810000 */
[----:B------:R-:W-:Y:S02]  /*6730*/  FSEL R152, R13, -INF , P5 ;  /* 0xff8000000d987808 */ /* 0x000fe40002800000 */
[----:B------:R-:W-:Y:S02]  /*6740*/  FSEL R10, R10, -INF , P1 ;  /* 0xff8000000a0a7808 */ /* 0x000fe40000800000 */
[C---:B------:R-:W-:Y:S02]  /*6750*/  ISETP.GT.AND P1, PT, R0.reuse, 0x10, PT ;  /* 0x000000100000780c */ /* 0x040fe40003f24270 */
[----:B------:R-:W-:Y:S02]  /*6760*/  ISETP.GT.AND P0, PT, R0, 0x9, PT ;  /* 0x000000090000780c */ /* 0x000fe40003f04270 */
[----:B------:R-:W-:Y:S02]  /*6770*/  ISETP.GT.AND P6, PT, R2, 0x18, PT ;  /* 0x000000180200780c */ /* 0x000fe40003fc4270 */
[----:B------:R-:W-:Y:S02]  /*6780*/  FMNMX.FTZ R3, R7, R3, !PT ;  /* 0x0000000307037209 */ /* 0x000fe40007810000 */
[----:B------:R-:W-:Y:S02]  /*6790*/  FSEL R153, R14, -INF , P1 ;  /* 0xff8000000e997808 */ /* 0x000fe40000800000 */
[----:B------:R-:W-:Y:S02]  /*67a0*/  FSEL R11, R11, -INF , P0 ;  /* 0xff8000000b0b7808 */ /* 0x000fe40000000000 */
[----:B------:R-:W-:Y:S02]  /*67b0*/  ISETP.GT.AND P0, PT, R0, 0x11, PT ;  /* 0x000000110000780c */ /* 0x000fe40003f04270 */
[----:B------:R-:W-:Y:S02]  /*67c0*/  FSEL R148, R16, -INF , P6 ;  /* 0xff80000010947808 */ /* 0x000fe40003000000 */
[----:B------:R-:W-:Y:S02]  /*67d0*/  ISETP.GT.AND P5, PT, R2, 0x19, PT ;  /* 0x000000190200780c */ /* 0x000fe40003fa4270 */
[----:B------:R-:W-:Y:S02]  /*67e0*/  ISETP.GT.AND P1, PT, R0, 0x18, PT ;  /* 0x000000180000780c */ /* 0x000fe40003f24270 */
[----:B------:R-:W-:Y:S02]  /*67f0*/  FMNMX.FTZ R125, R152, R125, !PT ;  /* 0x0000007d987d7209 */ /* 0x000fe40007810000 */
[----:B------:R-:W-:Y:S02]  /*6800*/  FMNMX.FTZ R3, R10, R3, !PT ;  /* 0x000000030a037209 */ /* 0x000fe40007810000 */
[----:B------:R-:W-:Y:S02]  /*6810*/  FSEL R154, R15, -INF , P0 ;  /* 0xff8000000f9a7808 */ /* 0x000fe40000000000 */
[----:B------:R-:W-:Y:S02]  /*6820*/  FSEL R149, R17, -INF , P5 ;  /* 0xff80000011957808 */ /* 0x000fe40002800000 */
[----:B------:R-:W-:Y:S02]  /*6830*/  FSEL R155, R18, -INF , P1 ;  /* 0xff800000129b7808 */ /* 0x000fe40000800000 */
[----:B------:R-:W-:Y:S02]  /*6840*/  ISETP.GT.AND P1, PT, R2, 0x20, PT ;  /* 0x000000200200780c */ /* 0x000fe40003f24270 */
[----:B------:R-:W-:Y:S02]  /*6850*/  ISETP.GT.AND P0, PT, R0, 0x19, PT ;  /* 0x000000190000780c */ /* 0x000fe40003f04270 */
[----:B------:R-:W-:Y:S02]  /*6860*/  FMNMX.FTZ R125, R148, R125, !PT ;  /* 0x0000007d947d7209 */ /* 0x000fe40007810000 */
[----:B------:R-:W-:Y:S02]  /*6870*/  FMNMX.FTZ R3, R11, R3, !PT ;  /* 0x000000030b037209 */ /* 0x000fe40007810000 */
[----:B------:R-:W-:Y:S02]  /*6880*/  FSEL R146, R20, -INF , P1 ;  /* 0xff80000014927808 */ /* 0x000fe40000800000 */
[----:B------:R-:W-:Y:S02]  /*6890*/  FSEL R156, R19, -INF , P0 ;  /* 0xff800000139c7808 */ /* 0x000fe40000000000 */
[----:B------:R-:W-:Y:S02]  /*68a0*/  ISETP.GT.AND P0, PT, R2, 0x21, PT ;  /* 0x000000210200780c */ /* 0x000fe40003f04270 */
[----:B------:R-:W-:Y:S02]  /*68b0*/  FMNMX.FTZ R125, R149, R125, !PT ;  /* 0x0000007d957d7209 */ /* 0x000fe40007810000 */
[----:B------:R-:W-:Y:S02]  /*68c0*/  ISETP.GT.AND P6, PT, R0, 0x20, PT ;  /* 0x000000200000780c */ /* 0x000fe40003fc4270 */
[C---:B------:R-:W-:Y:S02]  /*68d0*/  ISETP.GT.AND P1, PT, R2.reuse, 0x29, PT ;  /* 0x000000290200780c */ /* 0x040fe40003f24270 */
[----:B------:R-:W-:Y:S02]  /*68e0*/  ISETP.GT.AND P5, PT, R2, 0x28, PT ;  /* 0x000000280200780c */ /* 0x000fe40003fa4270 */
[----:B------:R-:W-:Y:S02]  /*68f0*/  FMNMX.FTZ R3, R153, R3, !PT ;  /* 0x0000000399037209 */ /* 0x000fe40007810000 */
[----:B------:R-:W-:Y:S02]  /*6900*/  FSEL R151, R21, -INF , P0 ;  /* 0xff80000015977808 */ /* 0x000fe40000000000 */
[----:B------:R-:W-:Y:S02]  /*6910*/  FMNMX.FTZ R125, R146, R125, !PT ;  /* 0x0000007d927d7209 */ /* 0x000fe40007810000 */
[----:B------:R-:W-:Y:S02]  /*6920*/  FSEL R147, R22, -INF , P6 ;  /* 0xff80000016937808 */ /* 0x000fe40003000000 */
[C---:B------:R-:W-:Y:S02]  /*6930*/  ISETP.GT.AND P0, PT, R2.reuse, 0x30, PT ;  /* 0x000000300200780c */ /* 0x040fe40003f04270 */
[C---:B------:R-:W-:Y:S02]  /*6940*/  ISETP.GT.AND P6, PT, R2.reuse, 0x31, PT ;  /* 0x000000310200780c */ /* 0x040fe40003fc4270 */
[----:B------:R-:W-:Y:S02]  /*6950*/  FSEL R150, R25, -INF , P1 ;  /* 0xff80000019967808 */ /* 0x000fe40000800000 */
[----:B------:R-:W-:Y:S02]  /*6960*/  ISETP.GT.AND P1, PT, R2, 0x39, PT ;  /* 0x000000390200780c */ /* 0x000fe40003f24270 */
[----:B------:R-:W-:Y:S02]  /*6970*/  FSEL R158, R24, -INF , P5 ;  /* 0xff800000189e7808 */ /* 0x000fe40002800000 */
[----:B------:R-:W-:Y:S02]  /*6980*/  ISETP.GT.AND P5, PT, R2, 0x38, PT ;  /* 0x000000380200780c */ /* 0x000fe40003fa4270 */
[----:B------:R-:W-:Y:S02]  /*6990*/  FMNMX.FTZ R2, R154, R3, !PT ;  /* 0x000000039a027209 */ /* 0x000fe40007810000 */
[----:B------:R-:W-:Y:S02]  /*69a0*/  FMNMX.FTZ R125, R151, R125, !PT ;  /* 0x0000007d977d7209 */ /* 0x000fe40007810000 */
[----:B------:R-:W-:Y:S02]  /*69b0*/  FMNMX.FTZ R2, R155, R2, !PT ;  /* 0x000000029b027209 */ /* 0x000fe40007810000 */
[----:B------:R-:W-:Y:S02]  /*69c0*/  FMNMX.FTZ R125, R158, R125, !PT ;  /* 0x0000007d9e7d7209 */ /* 0x000fe40007810000 */
[----:B------:R-:W-:Y:S02]  /*69d0*/  FSEL R186, R28, -INF , P0 ;  /* 0xff8000001cba7808 */ /* 0x000fe40000000000 */
[----:B------:R-:W-:Y:S02]  /*69e0*/  ISETP.GT.AND P0, PT, R0, 0x21, PT ;  /* 0x000000210000780c */ /* 0x000fe40003f04270 */
[----:B------:R-:W-:Y:S02]  /*69f0*/  FMNMX.FTZ R2, R156, R2, !PT ;  /* 0x000000029c027209 */ /* 0x000fe40007810000 */
[----:B------:R-:W-:Y:S02]  /*6a00*/  FMNMX.FTZ R125, R150, R125, !PT ;  /* 0x0000007d967d7209 */ /* 0x000fe40007810000 */
[----:B------:R-:W-:Y:S02]  /*6a10*/  FSEL R144, R23, -INF , P0 ;  /* 0xff80000017907808 */ /* 0x000fe40000000000 */
[----:B------:R-:W-:Y:S02]  /*6a20*/  ISETP.GT.AND P0, PT, R0, 0x28, PT ;  /* 0x000000280000780c */ /* 0x000fe40003f04270 */
[----:B------:R-:W-:Y:S02]  /*6a30*/  FMNMX.FTZ R2, R147, R2, !PT ;  /* 0x0000000293027209 */ /* 0x000fe40007810000 */
[----:B------:R-:W-:Y:S02]  /*6a40*/  FSEL R185, R29, -INF , P6 ;  /* 0xff8000001db97808 */ /* 0x000fe40003000000 */
[----:B------:R-:W-:Y:S02]  /*6a50*/  FMNMX.FTZ R125, R186, R125, !PT ;  /* 0x0000007dba7d7209 */ /* 0x000fe40007810000 */
[----:B------:R-:W-:Y:S02]  /*6a60*/  FSEL R181, R33, -INF , P1 ;  /* 0xff80000021b57808 */ /* 0x000fe40000800000 */
        /* <DEDUP_REMOVED lines=9> */
[----:B------:R-:W-:Y:S02]  /*6b00*/  FSEL R184, R30, -INF , P1 ;  /* 0xff8000001eb87808 */ /* 0x000fe40000800000 */
[C---:B------:R-:W-:Y:S02]  /*6b10*/  ISETP.GT.AND P0, PT, R0.reuse, 0x31, PT ;  /* 0x000000310000780c */ /* 0x040fe40003f04270 */
[----:B------:R-:W-:Y:S02]  /*6b20*/  FMNMX.FTZ R2, R157, R2, !PT ;  /* 0x000000029d027209 */ /* 0x000fe40007810000 */
[----:B------:R-:W-:Y:S02]  /*6b30*/  FMNMX.FTZ R125, R181, R125, !PT ;  /* 0x0000007db57d7209 */ /* 0x000fe40007810000 */
[----:B------:R-:W-:Y:S02]  /*6b40*/  FSEL R183, R31, -INF , P0 ;  /* 0xff8000001fb77808 */ /* 0x000fe40000000000 */
[----:B------:R-:W-:Y:S01]  /*6b50*/  ISETP.GT.AND P1, PT, R0, 0x38, PT ;  /* 0x000000380000780c */ /* 0x000fe20003f24270 */
[----:B------:R-:W1:Y:S01]  /*6b60*/  SHFL.BFLY PT, R3, R125, 0x2, 0x1f ;  /* 0x0c401f007d037f89 */ /* 0x000e6200000e0000 */
[----:B------:R-:W-:Y:S02]  /*6b70*/  FMNMX.FTZ R2, R184, R2, !PT ;  /* 0x00000002b8027209 */ /* 0x000fe40007810000 */
[----:B------:R-:W-:Y:S02]  /*6b80*/  FSEL R187, R34, -INF , P1 ;  /* 0xff80000022bb7808 */ /* 0x000fe40000800000 */
[----:B------:R-:W-:Y:S02]  /*6b90*/  ISETP.GT.AND P0, PT, R0, 0x39, PT ;  /* 0x000000390000780c */ /* 0x000fe40003f04270 */
[----:B------:R-:W-:Y:S02]  /*6ba0*/  FMNMX.FTZ R0, R183, R2, !PT ;  /* 0x00000002b7007209 */ /* 0x000fe40007810000 */
[----:B------:R-:W-:Y:S02]  /*6bb0*/  FSEL R191, R35, -INF , P0 ;  /* 0xff80000023bf7808 */ /* 0x000fe40000000000 */
[----:B------:R-:W-:Y:S04]  /*6bc0*/  FMNMX.FTZ R0, R187, R0, !PT ;  /* 0x00000000bb007209 */ /* 0x000fe80007810000 */
        /* <DEDUP_REMOVED lines=8> */
[----:B------:R-:W-:Y:S05]  /*6c50*/  FMUL.FTZ R141, R125, c[0x0][0x2d0] ;  /* 0x0000b4007d8d7a20 */ /* 0x000fea0000410000 */
[----:B------:R-:W-:Y:S05]  /*6c60*/  FSEL R141, R141, RZ, P1 ;  /* 0x000000ff8d8d7208 */ /* 0x000fea0000800000 */
[--C-:B------:R-:W-:Y:S04]  /*6c70*/  FFMA.FTZ R2, R4, c[0x0][0x2d0], -R141.reuse ;  /* 0x0000b40004027a23 */ /* 0x100fe8000001088d */
[----:B------:R1:W-:Y:S01]  /*6c80*/  MUFU.EX2 R190, R2 ;  /* 0x0000000200be7308 */ /* 0x0003e20000000800 */
[----:B--2---:R-:W-:Y:S01]  /*6c90*/  FMNMX.FTZ R124, R0, R124, !PT ;  /* 0x0000007c007c7209 */ /* 0x004fe20007810000 */
[--C-:B------:R-:W-:Y:S03]  /*6ca0*/  FFMA.FTZ R0, R8, c[0x0][0x2d0], -R141.reuse ;  /* 0x0000b40008007a23 */ /* 0x100fe6000001088d */
[C---:B------:R-:W-:Y:S01]  /*6cb0*/  FSETP.NEU.FTZ.AND P0, PT, R124.reuse, -INF , PT ;  /* 0xff8000007c00780b */ /* 0x040fe20003f1d000 */
[----:B------:R-:W-:Y:S04]  /*6cc0*/  FMUL.FTZ R142, R124, c[0x0][0x2d0] ;  /* 0x0000b4007c8e7a20 */ /* 0x000fe80000410000 */
[----:B------:R2:W-:Y:S01]  /*6cd0*/  MUFU.EX2 R197, R0 ;  /* 0x0000000000c57308 */ /* 0x0005e20000000800 */
[----:B------:R-:W-:Y:S05]  /*6ce0*/  FSEL R142, R142, RZ, P0 ;  /* 0x000000ff8e8e7208 */ /* 0x000fea0000000000 */
[----:B------:R-:W-:Y:S04]  /*6cf0*/  FFMA.FTZ R3, R11, c[0x0][0x2d0], -R142 ;  /* 0x0000b4000b037a23 */ /* 0x000fe8000001088e */
[----:B------:R3:W-:Y:S01]  /*6d00*/  MUFU.EX2 R193, R3 ;  /* 0x0000000300c17308 */ /* 0x0007e20000000800 */
[--C-:B-1----:R-:W-:Y:S09]  /*6d10*/  FFMA.FTZ R2, R5, c[0x0][0x2d0], -R141.reuse ;  /* 0x0000b40005027a23 */ /* 0x102ff2000001088d */
[----:B------:R1:W4:Y:S01]  /*6d20*/  MUFU.EX2 R189, R2 ;  /* 0x0000000200bd7308 */ /* 0x0003220000000800 */
[----:B--2---:R-:W-:Y:S09]  /*6d30*/  FFMA.FTZ R0, R9, c[0x0][0x2d0], -R141 ;  /* 0x0000b40009007a23 */ /* 0x004ff2000001088d */
[----:B------:R2:W5:Y:S01]  /*6d40*/  MUFU.EX2 R196, R0 ;  /* 0x0000000000c47308 */ /* 0x0005620000000800 */
[----:B---3--:R-:W-:Y:S05]  /*6d50*/  IADD3 R3, R171, R160, RZ ;  /* 0x000000a0ab037210 */ /* 0x008fea0007ffe0ff */
[----:B------:R-:W-:Y:S01]  /*6d60*/  LDSM.16.MT88.4 R28, [R3] ;  /* 0x00000000031c783b */ /* 0x000fe20000004200 */
[----:B-1----:R-:W-:Y:S02]  /*6d70*/  FSEL R2, R125, RZ, P1 ;  /* 0x000000ff7d027208 */ /* 0x002fe40000800000 */
[----:B----4-:R-:W-:Y:S02]  /*6d80*/  F2FP.BF16.PACK_AB R136, R189, R190 ;  /* 0x000000bebd88723e */ /* 0x010fe400000010ff */
[----:B------:R-:W-:Y:S01]  /*6d90*/  ISETP.GE.AND P1, PT, R198, 0x1, PT ;  /* 0x00000001c600780c */ /* 0x000fe20003f26270 */
[----:B------:R-:W-:Y:S01]  /*6da0*/  FADD.FTZ R2, -R2, R126 ;  /* 0x0000007e02027221 */ /* 0x000fe20000010100 */
[----:B------:R-:W-:Y:S03]  /*6db0*/  IADD3 R126, R170, R160, RZ ;  /* 0x000000a0aa7e7210 */ /* 0x000fe60007ffe0ff */
[----:B------:R-:W-:Y:S01]  /*6dc0*/  FMUL.FTZ R2, R2, c[0x0][0x2d0] ;  /* 0x0000b40002027a20 */ /* 0x000fe20000410000 */
[----:B------:R-:W-:Y:S01]  /*6dd0*/  IADD3 R140, R168, R126, RZ ;  /* 0x0000007ea88c7210 */ /* 0x000fe20007ffe0ff */
[--C-:B--2---:R-:W-:Y:S01]  /*6de0*/  FFMA.FTZ R0, R6, c[0x0][0x2d0], -R142.reuse ;  /* 0x0000b40006007a23 */ /* 0x104fe2000001088e */
[----:B------:R-:W1:Y:S01]  /*6df0*/  LDSM.16.MT88.4 R12, [R126] ;  /* 0x000000007e0c783b */ /* 0x000e620000004200 */
[----:B-----5:R-:W-:Y:S02]  /*6e00*/  F2FP.BF16.PACK_AB R138, R196, R197 ;  /* 0x000000c5c48a723e */ /* 0x020fe400000010ff */
[----:B------:R2:W-:Y:S05]  /*6e10*/  MUFU.EX2 R188, R0 ;  /* 0x0000000000bc7308 */ /* 0x0005ea0000000800 */
[----:B------:R-:W3:Y:S05]  /*6e20*/  LDSM.16.MT88.4 R20, [R140] ;  /* 0x000000008c14783b */ /* 0x000eea0000004200 */
[----:B------:R-:W4:Y:S01]  /*6e30*/  MUFU.EX2 R2, R2 ;  /* 0x0000000200027308 */ /* 0x000f220000000800 */
[--C-:B--2---:R-:W-:Y:S09]  /*6e40*/  FFMA.FTZ R0, R7, c[0x0][0x2d0], -R142.reuse ;  /* 0x0000b40007007a23 */ /* 0x104ff2000001088e */
[----:B------:R2:W5:Y:S01]  /*6e50*/  MUFU.EX2 R195, R0 ;  /* 0x0000000000c37308 */ /* 0x0005620000000800 */
        /* <DEDUP_REMOVED lines=9> */
[--C-:B--2---:R-:W-:Y:S01]  /*6ef0*/  FFMA.FTZ R0, R10, c[0x0][0x2d0], -R142.reuse ;  /* 0x0000b4000a007a23 */ /* 0x104fe2000001088e */
[----:B-----5:R-:W-:Y:S01]  /*6f00*/  F2FP.BF16.PACK_AB R137, R195, R188 ;  /* 0x000000bcc389723e */ /* 0x020fe200000010ff */
[C---:B------:R-:W-:Y:S02]  /*6f10*/  FMUL.FTZ R33, R2.reuse, R121 ;  /* 0x0000007902217220 */ /* 0x040fe40000410000 */
[----:B------:R2:W4:Y:S01]  /*6f20*/  MUFU.EX2 R194, R0 ;  /* 0x0000000000c27308 */ /* 0x0005220000000800 */
        /* <DEDUP_REMOVED lines=12> */
[----:B--2---:R-:W-:Y:S01]  /*6ff0*/  FSEL R0, R124, RZ, P0 ;  /* 0x000000ff7c007208 */ /* 0x004fe20000000000 */
[C---:B------:R-:W-:Y:S01]  /*7000*/  FMUL.FTZ R60, R2.reuse, R60 ;  /* 0x0000003c023c7220 */ /* 0x040fe20000410000 */
[----:B----4-:R-:W-:Y:S01]  /*7010*/  F2FP.BF16.PACK_AB R139, R193, R194 ;  /* 0x000000c2c18b723e */ /* 0x010fe200000010ff */
[----:B------:R-:W-:Y:S02]  /*7020*/  FMUL.FTZ R61, R2, R61 ;  /* 0x0000003d023d7220 */ /* 0x000fe40000410000 */
[----:B------:R-:W-:Y:S01]  /*7030*/  FADD.FTZ R0, -R0, R127 ;  /* 0x0000007f00007221 */ /* 0x000fe20000010100 */
[----:B------:R-:W-:Y:S01]  /*7040*/  IADD3 R127, R168, R3, RZ ;  /* 0x00000003a87f7210 */ /* 0x000fe20007ffe0ff */
[----:B------:R-:W-:Y:S02]  /*7050*/  FMUL.FTZ R64, R2, R64 ;  /* 0x0000004002407220 */ /* 0x000fe40000410000 */
[----:B------:R-:W-:Y:S02]  /*7060*/  FMUL.FTZ R0, R0, c[0x0][0x2d0] ;  /* 0x0000b40000007a20 */ /* 0x000fe40000410000 */
[C---:B------:R-:W-:Y:S02]  /*7070*/  FMUL.FTZ R65, R2.reuse, R65 ;  /* 0x0000004102417220 */ /* 0x040fe40000410000 */
        /* <DEDUP_REMOVED lines=14> */
[C---:B--2---:R-:W-:Y:S02]  /*7160*/  FMUL.FTZ R6, R0.reuse, R130 ;  /* 0x0000008200067220 */ /* 0x044fe40000410000 */
[C---:B------:R-:W-:Y:S02]  /*7170*/  FMUL.FTZ R7, R0.reuse, R131 ;  /* 0x0000008300077220 */ /* 0x040fe40000410000 */
[C---:B------:R-:W-:Y:S02]  /*7180*/  FMUL.FTZ R10, R0.reuse, R134 ;  /* 0x00000086000a7220 */ /* 0x040fe40000410000 */
[C---:B------:R-:W-:Y:S02]  /*7190*/  FMUL.FTZ R11, R0.reuse, R135 ;  /* 0x00000087000b7220 */ /* 0x040fe40000410000 */
[----:B------:R-:W-:Y:S01]  /*71a0*/  LDSM.16.MT88.4 R132, [R126+0x1800] ;  /* 0x001800007e84783b */ /* 0x000fe20000004200 */
[C---:B-1----:R-:W-:Y:S05]  /*71b0*/  HMMA.16816.F32.BF16 R4, R136.reuse, R12, R4 ;  /* 0x0000000c8804723c */ /* 0x042fea0000041804 */
[----:B------:R-:W-:Y:S02]  /*71c0*/  FMUL.FTZ R18, R0, R106 ;  /* 0x0000006a00127220 */ /* 0x000fe40000410000 */
[C---:B------:R-:W-:Y:S01]  /*71d0*/  FMUL.FTZ R12, R2.reuse, R100 ;  /* 0x00000064020c7220 */ /* 0x040fe20000410000 */
[C---:B------:R-:W-:Y:S04]  /*71e0*/  HMMA.16816.F32.BF16 R8, R136.reuse, R14, R8 ;  /* 0x0000000e8808723c */ /* 0x040fe80000041808 */
[----:B------:R-:W-:Y:S02]  /*71f0*/  FMUL.FTZ R13, R2, R101 ;  /* 0x00000065020d7220 */ /* 0x000fe40000410000 */
[C---:B------:R-:W-:Y:S02]  /*7200*/  FMUL.FTZ R19, R0.reuse, R107 ;  /* 0x0000006b00137220 */ /* 0x040fe40000410000 */
[C---:B------:R-:W-:Y:S01]  /*7210*/  FMUL.FTZ R14, R0.reuse, R102 ;  /* 0x00000066000e7220 */ /* 0x040fe20000410000 */
[----:B------:R-:W-:Y:S03]  /*7220*/  LDSM.16.MT88.4 R104, [R126+0x2000] ;  /* 0x002000007e68783b */ /* 0x000fe60000004200 */
[C---:B------:R-:W-:Y:S02]  /*7230*/  FMUL.FTZ R15, R0.reuse, R103 ;  /* 0x00000067000f7220 */ /* 0x040fe40000410000 */
[C---:B------:R-:W-:Y:S02]  /*7240*/  FMUL.FTZ R26, R0.reuse, R114 ;  /* 0x00000072001a7220 */ /* 0x040fe40000410000 */
[C---:B------:R-:W-:Y:S01]  /*7250*/  FMUL.FTZ R27, R0.reuse, R115 ;  /* 0x00000073001b7220 */ /* 0x040fe20000410000 */
[----:B------:R-:W1:Y:S01]  /*7260*/  LDSM.16.MT88.4 R100, [R127] ;  /* 0x000000007f64783b */ /* 0x000e620000004200 */
[C---:B------:R-:W-:Y:S01]  /*7270*/  FMUL.FTZ R34, R0.reuse, R122 ;  /* 0x0000007a00227220 */ /* 0x040fe20000410000 */
[C---:B---3--:R-:W-:Y:S03]  /*7280*/  HMMA.16816.F32.BF16 R12, R136.reuse, R20, R12 ;  /* 0x00000014880c723c */ /* 0x048fe6000004180c */
[C---:B------:R-:W-:Y:S02]  /*7290*/  FMUL.FTZ R35, R0.reuse, R123 ;  /* 0x0000007b00237220 */ /* 0x040fe40000410000 */
[----:B------:R-:W-:Y:S01]  /*72a0*/  FMUL.FTZ R38, R0, R38 ;  /* 0x0000002600267220 */ /* 0x000fe20000410000 */
[----:B------:R-:W-:Y:S01]  /*72b0*/  LDSM.16.MT88.4 R120, [R127+0x1800] ;  /* 0x001800007f78783b */ /* 0x000fe20000004200 */
[C---:B------:R-:W-:Y:S01]  /*72c0*/  FMUL.FTZ R21, R2.reuse, R109 ;  /* 0x0000006d02157220 */ /* 0x040fe20000410000 */
[C---:B------:R-:W-:Y:S04]  /*72d0*/  HMMA.16816.F32.BF16 R16, R136.reuse, R22, R16 ;  /* 0x000000168810723c */ /* 0x040fe80000041810 */
[----:B------:R-:W-:Y:S02]  /*72e0*/  FMUL.FTZ R20, R2, R108 ;  /* 0x0000006c02147220 */ /* 0x000fe40000410000 */
[C---:B------:R-:W-:Y:S02]  /*72f0*/  FMUL.FTZ R39, R0.reuse, R39 ;  /* 0x0000002700277220 */ /* 0x040fe40000410000 */
[C---:B------:R-:W-:Y:S04]  /*7300*/  FMUL.FTZ R22, R0.reuse, R110 ;  /* 0x0000006e00167220 */ /* 0x040fe80000410000 */
[C---:B------:R-:W-:Y:S02]  /*7310*/  FMUL.FTZ R23, R0.reuse, R111 ;  /* 0x0000006f00177220 */ /* 0x040fe40000410000 */
[C---:B------:R-:W-:Y:S02]  /*7320*/  FMUL.FTZ R42, R0.reuse, R42 ;  /* 0x0000002a002a7220 */ /* 0x040fe40000410000 */
[C---:B------:R-:W-:Y:S02]  /*7330*/  FMUL.FTZ R43, R0.reuse, R43 ;  /* 0x0000002b002b7220 */ /* 0x040fe40000410000 */
[C---:B------:R-:W-:Y:S01]  /*7340*/  FMUL.FTZ R46, R0.reuse, R46 ;  /* 0x0000002e002e7220 */ /* 0x040fe20000410000 */
[C---:B------:R-:W-:Y:S03]  /*7350*/  HMMA.16816.F32.BF16 R20, R136.reuse, R28, R20 ;  /* 0x0000001c8814723c */ /* 0x040fe60000041814 */
[C---:B------:R-:W-:Y:S02]  /*7360*/  FMUL.FTZ R47, R0.reuse, R47 ;  /* 0x0000002f002f7220 */ /* 0x040fe40000410000 */
[----:B------:R-:W-:Y:S02]  /*7370*/  FMUL.FTZ R50, R0, R50 ;  /* 0x0000003200327220 */ /* 0x000fe40000410000 */
        /* <DEDUP_REMOVED lines=17> */
[C---:B------:R-:W-:Y:S04]  /*7490*/  HMMA.16816.F32.BF16 R36, R136.reuse, R104, R36 ;  /* 0x000000688824723c */ /* 0x040fe80000041824 */
[C---:B------:R-:W-:Y:S02]  /*74a0*/  FMUL.FTZ R70, R0.reuse, R70 ;  /* 0x0000004600467220 */ /* 0x040fe40000410000 */
[C---:B------:R-:W-:Y:S02]  /*74b0*/  FMUL.FTZ R71, R0.reuse, R71 ;  /* 0x0000004700477220 */ /* 0x040fe40000410000 */
[C---:B------:R-:W-:Y:S01]  /*74c0*/  HMMA.16816.F32.BF16 R40, R136.reuse, R106, R40 ;  /* 0x0000006a8828723c */ /* 0x040fe20000041828 */
[----:B------:R-:W2:Y:S03]  /*74d0*/  LDSM.16.MT88.4 R104, [R3+0x2000] ;  /* 0x002000000368783b */ /* 0x000ea60000004200 */
        /* <DEDUP_REMOVED lines=9> */
[----:B------:R-:W-:Y:S01]  /*7570*/  FMUL.FTZ R91, R0, R91 ;  /* 0x0000005b005b7220 */ /* 0x000fe20000410000 */
[C---:B-1----:R-:W-:Y:S03]  /*7580*/  HMMA.16816.F32.BF16 R44, R136.reuse, R100, R44 ;  /* 0x00000064882c723c */ /* 0x042fe6000004182c */
[--C-:B------:R-:W-:Y:S02]  /*7590*/  FFMA.FTZ R108, R143, c[0x0][0x2d0], -R141.reuse ;  /* 0x0000b4008f6c7a23 */ /* 0x100fe4000001088d */
[----:B------:R-:W-:Y:S02]  /*75a0*/  FMUL.FTZ R93, R2, R93 ;  /* 0x0000005d025d7220 */ /* 0x000fe40000410000 */
[----:B------:R1:W3:Y:S01]  /*75b0*/  MUFU.EX2 R180, R108 ;  /* 0x0000006c00b47308 */ /* 0x0002e20000000800 */
[C---:B------:R-:W-:Y:S01]  /*75c0*/  HMMA.16816.F32.BF16 R48, R136.reuse, R102, R48 ;  /* 0x000000668830723c */ /* 0x040fe20000041830 */
[----:B------:R-:W4:Y:S03]  /*75d0*/  LDSM.16.MT88.4 R100, [R127+0x2000] ;  /* 0x002000007f64783b */ /* 0x000f260000004200 */
[C---:B------:R-:W-:Y:S02]  /*75e0*/  FMUL.FTZ R94, R0.reuse, R94 ;  /* 0x0000005e005e7220 */ /* 0x040fe40000410000 */
[----:B------:R-:W-:Y:S02]  /*75f0*/  FMUL.FTZ R95, R0, R95 ;  /* 0x0000005f005f7220 */ /* 0x000fe40000410000 */
[C---:B--2---:R-:W-:Y:S04]  /*7600*/  HMMA.16816.F32.BF16 R52, R136.reuse, R104, R52 ;  /* 0x000000688834723c */ /* 0x044fe80000041834 */
[C---:B------:R-:W-:Y:S02]  /*7610*/  FMUL.FTZ R96, R2.reuse, R96 ;  /* 0x0000006002607220 */ /* 0x040fe40000410000 */
[----:B------:R-:W-:Y:S02]  /*7620*/  FMUL.FTZ R97, R2, R97 ;  /* 0x0000006102617220 */ /* 0x000fe40000410000 */
[C---:B------:R-:W-:Y:S01]  /*7630*/  HMMA.16816.F32.BF16 R56, R136.reuse, R106, R56 ;  /* 0x0000006a8838723c */ /* 0x040fe20000041838 */
[----:B------:R-:W2:Y:S03]  /*7640*/  LDSM.16.MT88.4 R104, [R126+0x4000] ;  /* 0x004000007e68783b */ /* 0x000ea60000004200 */
[C---:B------:R-:W-:Y:S02]  /*7650*/  FMUL.FTZ R98, R0.reuse, R98 ;  /* 0x0000006200627220 */ /* 0x040fe40000410000 */
[----:B------:R-:W-:Y:S02]  /*7660*/  FMUL.FTZ R99, R0, R99 ;  /* 0x0000006300637220 */ /* 0x000fe40000410000 */
[----:B-1----:R-:W-:Y:S04]  /*7670*/  FFMA.FTZ R108, R153, c[0x0][0x2d0], -R142 ;  /* 0x0000b400996c7a23 */ /* 0x002fe8000001088e */
[----:B------:R1:W5:Y:S01]  /*7680*/  MUFU.EX2 R178, R108 ;  /* 0x0000006c00b27308 */ /* 0x0003620000000800 */
[--C-:B------:R-:W-:Y:S02]  /*7690*/  FFMA.FTZ R112, R151, c[0x0][0x2d0], -R141.reuse ;  /* 0x0000b40097707a23 */ /* 0x100fe4000001088d */
[--C-:B------:R-:W-:Y:S02]  /*76a0*/  FFMA.FTZ R116, R185, c[0x0][0x2d0], -R141.reuse ;  /* 0x0000b400b9747a23 */ /* 0x100fe4000001088d */
[--C-:B------:R-:W-:Y:S02]  /*76b0*/  FFMA.FTZ R117, R182, c[0x0][0x2d0], -R141.reuse ;  /* 0x0000b400b6757a23 */ /* 0x100fe4000001088d */
[----:B------:R-:W-:Y:S02]  /*76c0*/  FFMA.FTZ R2, R2, R202, R190 ;  /* 0x000000ca02027223 */ /* 0x000fe400000100be */
[----:B------:R-:W-:Y:S01]  /*76d0*/  FFMA.FTZ R0, R0, R203, R188 ;  /* 0x000000cb00007223 */ /* 0x000fe200000100bc */
[----:B------:R3:W-:Y:S01]  /*76e0*/  MUFU.EX2 R153, R112 ;  /* 0x0000007000997308 */ /* 0x0007e20000000800 */
[----:B------:R-:W-:Y:S01]  /*76f0*/  FADD.FTZ R2, R189, R2 ;  /* 0x00000002bd027221 */ /* 0x000fe20000010000 */
[C---:B----4-:R-:W-:Y:S03]  /*7700*/  HMMA.16816.F32.BF16 R60, R136.reuse, R100, R60 ;  /* 0x00000064883c723c */ /* 0x050fe6000004183c */
[----:B------:R-:W-:Y:S02]  /*7710*/  FADD.FTZ R0, R195, R0 ;  /* 0x00000000c3007221 */ /* 0x000fe40000010000 */
[----:B------:R-:W-:Y:S02]  /*7720*/  FADD.FTZ R2, R197, R2 ;  /* 0x00000002c5027221 */ /* 0x000fe40000010000 */
[----:B------:R-:W-:Y:S01]  /*7730*/  FADD.FTZ R0, R194, R0 ;  /* 0x00000000c2007221 */ /* 0x000fe20000010000 */
[C---:B------:R-:W-:Y:S01]  /*7740*/  HMMA.16816.F32.BF16 R64, R136.reuse, R102, R64 ;  /* 0x000000668840723c */ /* 0x040fe20000041840 */
[----:B------:R-:W4:Y:S03]  /*7750*/  LDSM.16.MT88.4 R100, [R140+0x4000] ;  /* 0x004000008c64783b */ /* 0x000f260000004200 */
[----:B-1----:R-:W-:Y:S02]  /*7760*/  FFMA.FTZ R108, R154, c[0x0][0x2d0], -R142 ;  /* 0x0000b4009a6c7a23 */ /* 0x002fe4000001088e */
[----:B------:R-:W-:Y:S02]  /*7770*/  FADD.FTZ R2, R196, R2 ;  /* 0x00000002c4027221 */ /* 0x000fe40000010000 */
[C---:B--2---:R-:W-:Y:S01]  /*7780*/  HMMA.16816.F32.BF16 R68, R136.reuse, R104, R68 ;  /* 0x000000688844723c */ /* 0x044fe20000041844 */
[----:B------:R1:W2:Y:S03]  /*7790*/  MUFU.EX2 R177, R108 ;  /* 0x0000006c00b17308 */ /* 0x0002a60000000800 */
[----:B------:R-:W-:Y:S02]  /*77a0*/  FADD.FTZ R0, R193, R0 ;  /* 0x00000000c1007221 */ /* 0x000fe40000010000 */
[----:B---3--:R-:W-:Y:S02]  /*77b0*/  FFMA.FTZ R112, R147, c[0x0][0x2d0], -R142 ;  /* 0x0000b40093707a23 */ /* 0x008fe4000001088e */
[C---:B------:R-:W-:Y:S01]  /*77c0*/  HMMA.16816.F32.BF16 R72, R136.reuse, R106, R72 ;  /* 0x0000006a8848723c */ /* 0x040fe20000041848 */
[----:B------:R-:W3:Y:S02]  /*77d0*/  LDSM.16.MT88.4 R104, [R3+0x4000] ;  /* 0x004000000368783b */ /* 0x000ee40000004200 */
[----:B------:R4:W-:Y:S01]  /*77e0*/  MUFU.EX2 R151, R112 ;  /* 0x0000007000977308 */ /* 0x0009e20000000800 */
[----:B------:R-:W-:Y:S02]  /*77f0*/  FADD.FTZ R2, R180, R2 ;  /* 0x00000002b4027221 */ /* 0x000fe40000010000 */
[----:B-----5:R-:W-:Y:S07]  /*7800*/  FADD.FTZ R0, R178, R0 ;  /* 0x00000000b2007221 */ /* 0x020fee0000010000 */
[----:B------:R-:W-:Y:S01]  /*7810*/  MUFU.EX2 R147, R116 ;  /* 0x0000007400937308 */ /* 0x000fe20000000800 */
[----:B-1----:R-:W-:Y:S01]  /*7820*/  LDSM.16.MT88.4 R108, [R140+0x800] ;  /* 0x000800008c6c783b */ /* 0x002fe20000004200 */
[----:B--2---:R-:W-:Y:S01]  /*7830*/  FADD.FTZ R0, R177, R0 ;  /* 0x00000000b1007221 */ /* 0x004fe20000010000 */
[C---:B----4-:R-:W-:Y:S03]  /*7840*/  HMMA.16816.F32.BF16 R76, R136.reuse, R100, R76 ;  /* 0x00000064884c723c */ /* 0x050fe6000004184c */
[----:B------:R-:W-:Y:S04]  /*7850*/  FFMA.FTZ R112, R144, c[0x0][0x2d0], -R142 ;  /* 0x0000b40090707a23 */ /* 0x000fe8000001088e */
[--C-:B------:R-:W-:Y:S01]  /*7860*/  FFMA.FTZ R100, R152, c[0x0][0x2d0], -R141.reuse ;  /* 0x0000b40098647a23 */ /* 0x100fe2000001088d */
[C---:B------:R-:W-:Y:S01]  /*7870*/  HMMA.16816.F32.BF16 R80, R136.reuse, R102, R80 ;  /* 0x000000668850723c */ /* 0x040fe20000041850 */
[----:B------:R1:W-:Y:S07]  /*7880*/  MUFU.EX2 R152, R112 ;  /* 0x0000007000987308 */ /* 0x0003ee0000000800 */
[C---:B---3--:R-:W-:Y:S03]  /*7890*/  HMMA.16816.F32.BF16 R84, R136.reuse, R104, R84 ;  /* 0x000000688854723c */ /* 0x048fe60000041854 */
[----:B------:R2:W3:Y:S04]  /*78a0*/  MUFU.EX2 R179, R100 ;  /* 0x0000006400b37308 */ /* 0x0004e80000000800 */
[--C-:B------:R-:W-:Y:S01]  /*78b0*/  FFMA.FTZ R104, R148, c[0x0][0x2d0], -R141.reuse ;  /* 0x0000b40094687a23 */ /* 0x100fe2000001088d */
[C---:B------:R-:W-:Y:S05]  /*78c0*/  HMMA.16816.F32.BF16 R88, R136.reuse, R106, R88 ;  /* 0x0000006a8858723c */ /* 0x040fea0000041858 */
[----:B------:R4:W5:Y:S01]  /*78d0*/  MUFU.EX2 R175, R104 ;  /* 0x0000006800af7308 */ /* 0x0009620000000800 */
[--C-:B-1----:R-:W-:Y:S09]  /*78e0*/  FFMA.FTZ R112, R158, c[0x0][0x2d0], -R141.reuse ;  /* 0x0000b4009e707a23 */ /* 0x102ff2000001088d */
[----:B------:R1:W-:Y:S01]  /*78f0*/  MUFU.EX2 R154, R112 ;  /* 0x00000070009a7308 */ /* 0x0003e20000000800 */
[----:B--2---:R-:W2:Y:S01]  /*7900*/  LDSM.16.MT88.4 R100, [R127+0x4000] ;  /* 0x004000007f64783b */ /* 0x004ea20000004200 */
[----:B---3--:R-:W-:Y:S02]  /*7910*/  FADD.FTZ R2, R179, R2 ;  /* 0x00000002b3027221 */ /* 0x008fe40000010000 */
[--C-:B----4-:R-:W-:Y:S02]  /*7920*/  FFMA.FTZ R104, R149, c[0x0][0x2d0], -R141.reuse ;  /* 0x0000b40095687a23 */ /* 0x110fe4000001088d */
[----:B-----5:R-:W-:Y:S04]  /*7930*/  FADD.FTZ R2, R175, R2 ;  /* 0x00000002af027221 */ /* 0x020fe80000010000 */
[----:B------:R3:W4:Y:S01]  /*7940*/  MUFU.EX2 R174, R104 ;  /* 0x0000006800ae7308 */ /* 0x0007220000000800 */
[--C-:B-1----:R-:W-:Y:S01]  /*7950*/  FFMA.FTZ R112, R150, c[0x0][0x2d0], -R141.reuse ;  /* 0x0000b40096707a23 */ /* 0x102fe2000001088d */
[----:B---3--:R-:W1:Y:S01]  /*7960*/  LDSM.16.MT88.4 R104, [R126+0x800] ;  /* 0x000800007e68783b */ /* 0x008e620000004200 */
[C---:B----4-:R-:W-:Y:S01]  /*7970*/  FADD.FTZ R2, R174.reuse, R2 ;  /* 0x00000002ae027221 */ /* 0x050fe20000010000 */
[C---:B--2---:R-:W-:Y:S07]  /*7980*/  HMMA.16816.F32.BF16 R92, R136.reuse, R100, R92 ;  /* 0x00000064885c723c */ /* 0x044fee000004185c */
[--C-:B------:R-:W-:Y:S01]  /*7990*/  FFMA.FTZ R100, R155, c[0x0][0x2d0], -R142.reuse ;  /* 0x0000b4009b647a23 */ /* 0x100fe2000001088e */
[----:B------:R-:W-:Y:S01]  /*79a0*/  HMMA.16816.F32.BF16 R96, R136, R102, R96 ;  /* 0x000000668860723c */ /* 0x000fe20000041860 */
[----:B------:R2:W-:Y:S03]  /*79b0*/  MUFU.EX2 R155, R112 ;  /* 0x00000070009b7308 */ /* 0x0005e60000000800 */
[----:B------:R-:W-:Y:S03]  /*79c0*/  F2FP.BF16.PACK_AB R101, R177, R178 ;  /* 0x000000b2b165723e */ /* 0x000fe600000010ff */
[----:B------:R-:W-:Y:S04]  /*79d0*/  F2FP.BF16.PACK_AB R102, R174, R175 ;  /* 0x000000afae66723e */ /* 0x000fe800000010ff */
[----:B------:R3:W4:Y:S01]  /*79e0*/  MUFU.EX2 R160, R100 ;  /* 0x0000006400a07308 */ /* 0x0007220000000800 */
[--C-:B--2---:R-:W-:Y:S09]  /*79f0*/  FFMA.FTZ R112, R186, c[0x0][0x2d0], -R141.reuse ;  /* 0x0000b400ba707a23 */ /* 0x104ff2000001088d */
[----:B------:R2:W5:Y:S01]  /*7a00*/  MUFU.EX2 R144, R112 ;  /* 0x0000007000907308 */ /* 0x0005620000000800 */
[----:B---3--:R-:W-:Y:S02]  /*7a10*/  FFMA.FTZ R100, R156, c[0x0][0x2d0], -R142 ;  /* 0x0000b4009c647a23 */ /* 0x008fe4000001088e */
[----:B----4-:R-:W-:Y:S07]  /*7a20*/  FADD.FTZ R0, R160, R0 ;  /* 0x00000000a0007221 */ /* 0x010fee0000010000 */
[----:B------:R3:W4:Y:S01]  /*7a30*/  MUFU.EX2 R159, R100 ;  /* 0x00000064009f7308 */ /* 0x0007220000000800 */
[----:B--2---:R-:W-:Y:S01]  /*7a40*/  LDSM.16.MT88.4 R112, [R127+0x5000] ;  /* 0x005000007f70783b */ /* 0x004fe20000004200 */
[----:B-----5:R-:W-:Y:S02]  /*7a50*/  F2FP.BF16.PACK_AB R136, R147, R144 ;  /* 0x000000909388723e */ /* 0x020fe400000010ff */
[----:B---3--:R-:W-:Y:S01]  /*7a60*/  F2FP.BF16.PACK_AB R100, R179, R180 ;  /* 0x000000b4b364723e */ /* 0x008fe200000010ff */
[C---:B----4-:R-:W-:Y:S01]  /*7a70*/  FADD.FTZ R0, R159.reuse, R0 ;  /* 0x000000009f007221 */ /* 0x050fe20000010000 */
[----:B------:R-:W-:Y:S03]  /*7a80*/  F2FP.BF16.PACK_AB R103, R159, R160 ;  /* 0x000000a09f67723e */ /* 0x000fe600000010ff */
[----:B------:R-:W-:Y:S04]  /*7a90*/  FADD.FTZ R0, R151, R0 ;  /* 0x0000000097007221 */ /* 0x000fe80000010000 */
[C---:B-1----:R-:W-:Y:S05]  /*7aa0*/  HMMA.16816.F32.BF16 R4, R100.reuse, R104, R4 ;  /* 0x000000686404723c */ /* 0x042fea0000041804 */
[----:B------:R-:W-:Y:S03]  /*7ab0*/  FADD.FTZ R0, R152, R0 ;  /* 0x0000000098007221 */ /* 0x000fe60000010000 */
        /* <DEDUP_REMOVED lines=27> */
[--C-:B------:R-:W-:Y:S01]  /*7c70*/  FFMA.FTZ R108, R146, c[0x0][0x2d0], -R141.reuse ;  /* 0x0000b400926c7a23 */ /* 0x100fe2000001088d */
[C---:B------:R-:W-:Y:S01]  /*7c80*/  HMMA.16816.F32.BF16 R80, R100.reuse, R110, R80 ;  /* 0x0000006e6450723c */ /* 0x040fe20000041850 */
[----:B------:R-:W-:Y:S03]  /*7c90*/  MUFU.EX2 R146, R117 ;  /* 0x0000007500927308 */ /* 0x000fe60000000800 */
[----:B------:R-:W-:Y:S07]  /*7ca0*/  FFMA.FTZ R141, R181, c[0x0][0x2d0], -R141 ;  /* 0x0000b400b58d7a23 */ /* 0x000fee000001088d */
[----:B------:R2:W3:Y:S10]  /*7cb0*/  MUFU.EX2 R156, R108 ;  /* 0x0000006c009c7308 */ /* 0x0004f40000000800 */
[----:B------:R-:W4:Y:S01]  /*7cc0*/  MUFU.EX2 R148, R141 ;  /* 0x0000008d00947308 */ /* 0x000f220000000800 */
[C---:B-1----:R-:W-:Y:S07]  /*7cd0*/  HMMA.16816.F32.BF16 R84, R100.reuse, R104, R84 ;  /* 0x000000686454723c */ /* 0x042fee0000041854 */
[----:B------:R-:W-:Y:S01]  /*7ce0*/  FFMA.FTZ R104, R145, c[0x0][0x2d0], -R142 ;  /* 0x0000b40091687a23 */ /* 0x000fe2000001088e */
[C---:B------:R-:W-:Y:S01]  /*7cf0*/  HMMA.16816.F32.BF16 R88, R100.reuse, R106, R88 ;  /* 0x0000006a6458723c */ /* 0x040fe20000041858 */
[----:B--2---:R-:W1:Y:S02]  /*7d00*/  LDSM.16.MT88.4 R108, [R127+0x4800] ;  /* 0x004800007f6c783b */ /* 0x004e640000004200 */
[----:B------:R2:W5:Y:S01]  /*7d10*/  MUFU.EX2 R150, R104 ;  /* 0x0000006800967308 */ /* 0x0005620000000800 */
[----:B---3--:R-:W-:Y:S04]  /*7d20*/  FADD.FTZ R2, R156, R2 ;  /* 0x000000029c027221 */ /* 0x008fe80000010000 */
[----:B------:R-:W-:Y:S01]  /*7d30*/  FADD.FTZ R2, R153, R2 ;  /* 0x0000000299027221 */ /* 0x000fe20000010000 */
[----:B----4-:R-:W-:Y:S03]  /*7d40*/  F2FP.BF16.PACK_AB R138, R148, R146 ;  /* 0x00000092948a723e */ /* 0x010fe600000010ff */
[----:B------:R-:W-:Y:S04]  /*7d50*/  FADD.FTZ R2, R154, R2 ;  /* 0x000000029a027221 */ /* 0x000fe80000010000 */
[----:B------:R-:W-:Y:S01]  /*7d60*/  FADD.FTZ R2, R155, R2 ;  /* 0x000000029b027221 */ /* 0x000fe20000010000 */
[----:B--2---:R-:W2:Y:S01]  /*7d70*/  LDSM.16.MT88.4 R104, [R126+0x1000] ;  /* 0x001000007e68783b */ /* 0x004ea20000004200 */
[----:B-----5:R-:W-:Y:S01]  /*7d80*/  FADD.FTZ R0, R150, R0 ;  /* 0x0000000096007221 */ /* 0x020fe20000010000 */
[C---:B-1----:R-:W-:Y:S07]  /*7d90*/  HMMA.16816.F32.BF16 R92, R100.reuse, R108, R92 ;  /* 0x0000006c645c723c */ /* 0x042fee000004185c */
[--C-:B------:R-:W-:Y:S01]  /*7da0*/  FFMA.FTZ R108, R157, c[0x0][0x2d0], -R142.reuse ;  /* 0x0000b4009d6c7a23 */ /* 0x100fe2000001088e */
[----:B------:R-:W-:Y:S03]  /*7db0*/  HMMA.16816.F32.BF16 R96, R100, R110, R96 ;  /* 0x0000006e6460723c */ /* 0x000fe60000041860 */
[----:B------:R1:W3:Y:S04]  /*7dc0*/  MUFU.EX2 R149, R108 ;  /* 0x0000006c00957308 */ /* 0x0002e80000000800 */
[----:B------:R-:W-:Y:S02]  /*7dd0*/  F2FP.BF16.PACK_AB R100, R153, R156 ;  /* 0x0000009c9964723e */ /* 0x000fe400000010ff */
[----:B------:R-:W-:Y:S03]  /*7de0*/  F2FP.BF16.PACK_AB R101, R152, R151 ;  /* 0x000000979865723e */ /* 0x000fe600000010ff */
[----:B------:R-:W-:Y:S01]  /*7df0*/  F2FP.BF16.PACK_AB R102, R155, R154 ;  /* 0x0000009a9b66723e */ /* 0x000fe200000010ff */
[----:B-1----:R-:W1:Y:S01]  /*7e00*/  LDSM.16.MT88.4 R108, [R140+0x1000] ;  /* 0x001000008c6c783b */ /* 0x002e620000004200 */
[----:B---3--:R-:W-:Y:S07]  /*7e10*/  F2FP.BF16.PACK_AB R103, R149, R150 ;  /* 0x000000969567723e */ /* 0x008fee00000010ff */
        /* <DEDUP_REMOVED lines=28> */
[--C-:B------:R-:W-:Y:S01]  /*7fe0*/  FFMA.FTZ R108, R184, c[0x0][0x2d0], -R142.reuse ;  /* 0x0000b400b86c7a23 */ /* 0x100fe2000001088e */
[C---:B------:R-:W-:Y:S03]  /*7ff0*/  HMMA.16816.F32.BF16 R80, R100.reuse, R110, R80 ;  /* 0x0000006e6450723c */ /* 0x040fe60000041850 */
[----:B------:R1:W-:Y:S05]  /*8000*/  MUFU.EX2 R143, R108 ;  /* 0x0000006c008f7308 */ /* 0x0003ea0000000800 */
[C---:B--2---:R-:W-:Y:S08]  /*8010*/  HMMA.16816.F32.BF16 R84, R100.reuse, R104, R84 ;  /* 0x000000686454723c */ /* 0x044ff00000041854 */
[C---:B------:R-:W-:Y:S01]  /*8020*/  HMMA.16816.F32.BF16 R88, R100.reuse, R106, R88 ;  /* 0x0000006a6458723c */ /* 0x040fe20000041858 */
[----:B------:R-:W2:Y:S07]  /*8030*/  LDSM.16.MT88.4 R104, [R140+0x1800] ;  /* 0x001800008c68783b */ /* 0x000eae0000004200 */
[C---:B------:R-:W-:Y:S04]  /*8040*/  HMMA.16816.F32.BF16 R92, R100.reuse, R112, R92 ;  /* 0x00000070645c723c */ /* 0x040fe8000004185c */
[--C-:B-1----:R-:W-:Y:S04]  /*8050*/  FFMA.FTZ R108, R183, c[0x0][0x2d0], -R142.reuse ;  /* 0x0000b400b76c7a23 */ /* 0x102fe8000001088e */
[----:B------:R-:W-:Y:S01]  /*8060*/  HMMA.16816.F32.BF16 R96, R100, R114, R96 ;  /* 0x000000726460723c */ /* 0x000fe20000041860 */
[----:B------:R1:W3:Y:S01]  /*8070*/  MUFU.EX2 R145, R108 ;  /* 0x0000006c00917308 */ /* 0x0002e20000000800 */
[----:B------:R-:W4:Y:S02]  /*8080*/  LDSM.16.MT88.4 R112, [R3+0x1800] ;  /* 0x001800000370783b */ /* 0x000f240000004200 */
[--C-:B-1----:R-:W-:Y:S01]  /*8090*/  FFMA.FTZ R108, R187, c[0x0][0x2d0], -R142.reuse ;  /* 0x0000b400bb6c7a23 */ /* 0x102fe2000001088e */
[----:B---3--:R-:W-:Y:S01]  /*80a0*/  F2FP.BF16.PACK_AB R137, R145, R143 ;  /* 0x0000008f9189723e */ /* 0x008fe200000010ff */
[----:B------:R-:W-:Y:S05]  /*80b0*/  FFMA.FTZ R142, R191, c[0x0][0x2d0], -R142 ;  /* 0x0000b400bf8e7a23 */ /* 0x000fea000001088e */
[----:B------:R-:W-:Y:S10]  /*80c0*/  MUFU.EX2 R141, R108 ;  /* 0x0000006c008d7308 */ /* 0x000ff40000000800 */
[----:B------:R-:W1:Y:S02]  /*80d0*/  MUFU.EX2 R142, R142 ;  /* 0x0000008e008e7308 */ /* 0x000e640000000800 */
[----:B-1----:R-:W-:Y:S07]  /*80e0*/  F2FP.BF16.PACK_AB R139, R142, R141 ;  /* 0x0000008d8e8b723e */ /* 0x002fee00000010ff */
[C---:B------:R-:W-:Y:S01]  /*80f0*/  HMMA.16816.F32.BF16 R128, R136.reuse, R132, R4 ;  /* 0x000000848880723c */ /* 0x040fe20000041804 */
[----:B------:R-:W1:Y:S07]  /*8100*/  LDSM.16.MT88.4 R4, [R126+0x3800] ;  /* 0x003800007e04783b */ /* 0x000e6e0000004200 */
[C---:B------:R-:W-:Y:S01]  /*8110*/  HMMA.16816.F32.BF16 R132, R136.reuse, R134, R8 ;  /* 0x000000868884723c */ /* 0x040fe20000041808 */
[----:B------:R-:W3:Y:S07]  /*8120*/  LDSM.16.MT88.4 R8, [R140+0x3800] ;  /* 0x003800008c08783b */ /* 0x000eee0000004200 */
[C---:B--2---:R-:W-:Y:S01]  /*8130*/  HMMA.16816.F32.BF16 R100, R136.reuse, R104, R12 ;  /* 0x000000688864723c */ /* 0x044fe2000004180c */
[----:B------:R-:W2:Y:S07]  /*8140*/  LDSM.16.MT88.4 R12, [R3+0x3800] ;  /* 0x00380000030c783b */ /* 0x000eae0000004200 */
[C---:B------:R-:W-:Y:S01]  /*8150*/  HMMA.16816.F32.BF16 R104, R136.reuse, R106, R16 ;  /* 0x0000006a8868723c */ /* 0x040fe20000041810 */
[----:B------:R-:W5:Y:S07]  /*8160*/  LDSM.16.MT88.4 R16, [R127+0x3800] ;  /* 0x003800007f10783b */ /* 0x000f6e0000004200 */
[C---:B----4-:R-:W-:Y:S01]  /*8170*/  HMMA.16816.F32.BF16 R108, R136.reuse, R112, R20 ;  /* 0x00000070886c723c */ /* 0x050fe20000041814 */
[----:B------:R-:W-:Y:S07]  /*8180*/  LDSM.16.MT88.4 R20, [R140+0x5800] ;  /* 0x005800008c14783b */ /* 0x000fee0000004200 */
[C---:B------:R-:W-:Y:S08]  /*8190*/  HMMA.16816.F32.BF16 R112, R136.reuse, R114, R24 ;  /* 0x000000728870723c */ /* 0x040ff00000041818 */
[C---:B------:R-:W-:Y:S08]  /*81a0*/  HMMA.16816.F32.BF16 R116, R136.reuse, R120, R28 ;  /* 0x000000788874723c */ /* 0x040ff0000004181c */
[C---:B------:R-:W-:Y:S08]  /*81b0*/  HMMA.16816.F32.BF16 R120, R136.reuse, R122, R32 ;  /* 0x0000007a8878723c */ /* 0x040ff00000041820 */
[C---:B-1----:R-:W-:Y:S08]  /*81c0*/  HMMA.16816.F32.BF16 R36, R136.reuse, R4, R36 ;  /* 0x000000048824723c */ /* 0x042ff00000041824 */
[C---:B------:R-:W-:Y:S01]  /*81d0*/  HMMA.16816.F32.BF16 R40, R136.reuse, R6, R40 ;  /* 0x000000068828723c */ /* 0x040fe20000041828 */
[----:B------:R-:W1:Y:S07]  /*81e0*/  LDSM.16.MT88.4 R4, [R126+0x5800] ;  /* 0x005800007e04783b */ /* 0x000e6e0000004200 */
[C---:B---3--:R-:W-:Y:S08]  /*81f0*/  HMMA.16816.F32.BF16 R44, R136.reuse, R8, R44 ;  /* 0x00000008882c723c */ /* 0x048ff0000004182c */
[C---:B------:R-:W-:Y:S01]  /*8200*/  HMMA.16816.F32.BF16 R48, R136.reuse, R10, R48 ;  /* 0x0000000a8830723c */ /* 0x040fe20000041830 */
[----:B------:R3:W4:Y:S07]  /*8210*/  LDSM.16.MT88.4 R8, [R3+0x5800] ;  /* 0x005800000308783b */ /* 0x00072e0000004200 */
[C---:B--2---:R-:W-:Y:S08]  /*8220*/  HMMA.16816.F32.BF16 R52, R136.reuse, R12, R52 ;  /* 0x0000000c8834723c */ /* 0x044ff00000041834 */
[C---:B------:R-:W-:Y:S08]  /*8230*/  HMMA.16816.F32.BF16 R56, R136.reuse, R14, R56 ;  /* 0x0000000e8838723c */ /* 0x040ff00000041838 */
[C---:B-----5:R-:W-:Y:S04]  /*8240*/  HMMA.16816.F32.BF16 R60, R136.reuse, R16, R60 ;  /* 0x00000010883c723c */ /* 0x060fe8000004183c */
[----:B---3--:R-:W-:Y:S02]  /*8250*/  FADD.FTZ R3, R149, R0 ;  /* 0x0000000095037221 */ /* 0x008fe40000010000 */
[----:B------:R-:W-:Y:S02]  /*8260*/  FADD.FTZ R0, R144, R2 ;  /* 0x0000000290007221 */ /* 0x000fe40000010000 */
[C---:B------:R-:W-:Y:S04]  /*8270*/  HMMA.16816.F32.BF16 R64, R136.reuse, R18, R64 ;  /* 0x000000128840723c */ /* 0x040fe80000041840 */
[----:B------:R-:W-:Y:S02]  /*8280*/  FADD.FTZ R3, R143, R3 ;  /* 0x000000038f037221 */ /* 0x000fe40000010000 */
[----:B------:R-:W-:Y:S02]  /*8290*/  FADD.FTZ R2, R147, R0 ;  /* 0x0000000093027221 */ /* 0x000fe40000010000 */
[C---:B-1----:R-:W-:Y:S04]  /*82a0*/  HMMA.16816.F32.BF16 R68, R136.reuse, R4, R68 ;  /* 0x000000048844723c */ /* 0x042fe80000041844 */
[----:B------:R-:W-:Y:S02]  /*82b0*/  FADD.FTZ R0, R145, R3 ;  /* 0x0000000391007221 */ /* 0x000fe40000010000 */
[----:B------:R-:W-:Y:S01]  /*82c0*/  FADD.FTZ R3, R146, R2 ;  /* 0x0000000292037221 */ /* 0x000fe20000010000 */
[----:B------:R-:W-:Y:S01]  /*82d0*/  IADD3 R2, R198, 0x1, RZ ;  /* 0x00000001c6027810 */ /* 0x000fe20007ffe0ff */
[C---:B------:R-:W-:Y:S01]  /*82e0*/  HMMA.16816.F32.BF16 R72, R136.reuse, R6, R72 ;  /* 0x000000068848723c */ /* 0x040fe20000041848 */
[----:B------:R-:W1:Y:S03]  /*82f0*/  LDSM.16.MT88.4 R4, [R127+0x5800] ;  /* 0x005800007f04783b */ /* 0x000e660000004200 */
[----:B------:R-:W-:Y:S01]  /*8300*/  FADD.FTZ R0, R141, R0 ;  /* 0x000000008d007221 */ /* 0x000fe20000010000 */
[----:B------:R-:W-:Y:S01]  /*8310*/  SEL R198, R2, RZ, !P1 ;  /* 0x000000ff02c67207 */ /* 0x000fe20004800000 */
[----:B------:R-:W-:Y:S02]  /*8320*/  FADD.FTZ R202, R148, R3 ;  /* 0x0000000394ca7221 */ /* 0x000fe40000010000 */
[C---:B------:R-:W-:Y:S04]  /*8330*/  HMMA.16816.F32.BF16 R76, R136.reuse, R20, R76 ;  /* 0x00000014884c723c */ /* 0x040fe8000004184c */
[----:B------:R-:W-:Y:S04]  /*8340*/  FADD.FTZ R203, R142, R0 ;  /* 0x000000008ecb7221 */ /* 0x000fe80000010000 */
[C---:B------:R-:W-:Y:S08]  /*8350*/  HMMA.16816.F32.BF16 R80, R136.reuse, R22, R80 ;  /* 0x000000168850723c */ /* 0x040ff00000041850 */
[C---:B----4-:R-:W-:Y:S08]  /*8360*/  HMMA.16816.F32.BF16 R84, R136.reuse, R8, R84 ;  /* 0x000000088854723c */ /* 0x050ff00000041854 */
[C---:B------:R-:W-:Y:S08]  /*8370*/  HMMA.16816.F32.BF16 R88, R136.reuse, R10, R88 ;  /* 0x0000000a8858723c */ /* 0x040ff00000041858 */
[C---:B-1----:R-:W-:Y:S07]  /*8380*/  HMMA.16816.F32.BF16 R92, R136.reuse, R4, R92 ;  /* 0x00000004885c723c */ /* 0x042fee000004185c */
[----:B------:R-:W-:Y:S01]  /*8390*/  IADD3 R4, R172, -0x2, RZ ;  /* 0xfffffffeac047810 */ /* 0x000fe20007ffe0ff */
[----:B------:R-:W-:Y:S03]  /*83a0*/  HMMA.16816.F32.BF16 R96, R136, R6, R96 ;  /* 0x000000068860723c */ /* 0x000fe60000041860 */
[----:B------:R-:W-:Y:S11]  /*83b0*/  ISETP.GE.AND P0, PT, R4, R204, PT ;  /* 0x000000cc0400720c */ /* 0x000ff60003f06270 */
[----:B------:R-:W-:Y:S02]  /*83c0*/  @!UPT UIADD3 URZ, URZ, URZ, URZ ;  /* 0x0000003f3f3ff290 */ /* 0x000fe4000fffe03f */
[----:B------:R-:W-:-:S05]  /*83d0*/  @!P0 BRA `(.L_x_2607) ;  /* 0x0000050000008947 */ /* 0x000fca0003800000 */
[----:B------:R-:W-:Y:S01]  /*83e0*/  IADD3 R2, R205, R199, R216 ;  /* 0x000000c7cd027210 */ /* 0x000fe20007ffe0d8 */
[----:B------:R-:W-:Y:S01]  /*83f0*/  IMAD.MOV.U32 R173, RZ, RZ, RZ ;  /* 0x000000ffffad7224 */ /* 0x000fe200078e00ff */
[----:B------:R-:W-:Y:S01]  /*8400*/  SHF.R.S32.HI R223, RZ, 0x1f, R200 ;  /* 0x0000001fffdf7819 */ /* 0x000fe200000114c8 */
[----:B------:R-:W-:Y:S01]  /*8410*/  IMAD.SHL.U32 R18, R200, 0x2, RZ ;  /* 0x00000002c8127824 */ /* 0x000fe200078e00ff */
[----:B------:R-:W-:Y:S01]  /*8420*/  IADD3 R2, R2, -0x80, RZ ;  /* 0xffffff8002027810 */ /* 0x000fe20007ffe0ff */
[C---:B------:R-:W-:Y:S01]  /*8430*/  IMAD.SHL.U32 R17, R201.reuse, 0x2, RZ ;  /* 0x00000002c9117824 */ /* 0x040fe200078e00ff */
[----:B------:R-:W-:Y:S01]  /*8440*/  SHF.L.U64.HI R15, R200, 0x1, R223 ;  /* 0x00000001c80f7819 */ /* 0x000fe200000102df */
[----:B------:R-:W-:Y:S01]  /*8450*/  IMAD.SHL.U32 R16, R192, 0x2, RZ ;  /* 0x00000002c0107824 */ /* 0x000fe200078e00ff */
[----:B------:R-:W-:Y:S01]  /*8460*/  SHF.R.S32.HI R224, RZ, 0x1f, R201 ;  /* 0x0000001fffe07819 */ /* 0x000fe200000114c9 */
[----:B------:R-:W-:Y:S01]  /*8470*/  @P3 IMAD.HI.U32 R3, R2, c[0x0][0x2bc], RZ ;  /* 0x0000af0002033a27 */ /* 0x000fe200078e00ff */
[----:B------:R-:W-:Y:S02]  /*8480*/  SHF.R.S32.HI R223, RZ, 0x1f, R192 ;  /* 0x0000001fffdf7819 */ /* 0x000fe400000114c0 */
[----:B------:R-:W-:Y:S01]  /*8490*/  SHF.L.U64.HI R14, R201, 0x1, R224 ;  /* 0x00000001c90e7819 */ /* 0x000fe200000102e0 */
[----:B------:R-:W-:Y:S01]  /*84a0*/  IMAD.MOV.U32 R0, RZ, RZ, R2 ;  /* 0x000000ffff007224 */ /* 0x000fe200078e0002 */
[----:B------:R-:W-:Y:S02]  /*84b0*/  @P3 SHF.R.U32.HI R0, RZ, c[0x0][0x2c0], R3 ;  /* 0x0000b000ff003a19 */ /* 0x000fe40000011603 */
[----:B------:R-:W-:Y:S02]  /*84c0*/  SHF.L.U64.HI R13, R192, 0x1, R223 ;  /* 0x00000001c00d7819 */ /* 0x000fe400000102df */
        /* <DEDUP_REMOVED lines=22> */
.L_x_2650:
[----:B------:R-:W-:-:S05]  /*8630*/  BRA.DIV ~URZ, `(.L_x_2609) ;  /* 0x000063127f007947 */ /* 0x000fca000b800000 */
[----:B------:R-:W3:Y:S01]  /*8640*/  SHFL.IDX PT, R2, R12, RZ, 0x181f ;  /* 0x00181fff0c027589 */ /* 0x000ee200000e0000 */
[----:B------:R-:W-:Y:S01]  /*8650*/  ISETP.GE.AND P5, PT, R192, c[0x0][0x1d4], PT ;  /* 0x00007500c0007a0c */ /* 0x000fe20003fa6270 */
[----:B------:R-:W-:Y:S01]  /*8660*/  IMAD R0, R198, 0x6000, R221 ;  /* 0x00006000c6007824 */ /* 0x000fe200078e02dd */
[----:B------:R-:W-:Y:S02]  /*8670*/  ISETP.GE.AND P1, PT, R201, c[0x0][0x1d4], PT ;  /* 0x00007500c9007a0c */ /* 0x000fe40003f26270 */
[C---:B---3--:R-:W-:Y:S02]  /*8680*/  IADD3 R8, P0, R2.reuse, R16, RZ ;  /* 0x0000001002087210 */ /* 0x048fe40007f1e0ff */
[----:B------:R-:W-:Y:S03]  /*8690*/  IADD3 R6, P6, R2, R17, RZ ;  /* 0x0000001102067210 */ /* 0x000fe60007fde0ff */
[----:B--2---:R-:W-:Y:S01]  /*86a0*/  IMAD.X R9, R4, 0x1, R13, P0 ;  /* 0x0000000104097824 */ /* 0x004fe200000e060d */
[----:B------:R-:W-:Y:S01]  /*86b0*/  ISETP.GE.AND P0, PT, R200, c[0x0][0x1d4], PT ;  /* 0x00007500c8007a0c */ /* 0x000fe20003f06270 */
[----:B------:R-:W-:Y:S01]  /*86c0*/  IMAD.X R7, R4, 0x1, R14, P6 ;  /* 0x0000000104077824 */ /* 0x000fe200030e060e */
[----:B------:R-:W-:Y:S02]  /*86d0*/  IADD3 R10, P6, R2, R18, RZ ;  /* 0x00000012020a7210 */ /* 0x000fe40007fde0ff */
[----:B------:R-:W-:Y:S01]  /*86e0*/  @!PT LDS RZ, [RZ] ;  /* 0x00000000fffff984 */ /* 0x000fe20000000800 */
[----:B------:R-:W-:Y:S01]  /*86f0*/  @!PT LDS RZ, [RZ] ;  /* 0x00000000fffff984 */ /* 0x000fe20000000800 */
[----:B------:R2:W-:Y:S03]  /*8700*/  LDGSTS.E.BYPASS.LTC128B.128 [R0], [R8.64], !P5 ;  /* 0x0000000008007fae */ /* 0x0005e6000e901d46 */
[----:B------:R-:W-:Y:S01]  /*8710*/  IMAD.X R11, R4, 0x1, R15, P6 ;  /* 0x00000001040b7824 */ /* 0x000fe200030e060f */
[----:B------:R2:W-:Y:S04]  /*8720*/  LDGSTS.E.BYPASS.LTC128B.128 [R0+0x2000], [R6.64], !P1 ;  /* 0x0200000006007fae */ /* 0x0005e8000c901d46 */
[----:B------:R3:W4:Y:S04]  /*8730*/  SHFL.IDX PT, R4, R5, 0x1, 0x181f ;  /* 0x00381f0005047f89 */ /* 0x00072800000e0000 */
[----:B------:R5:W-:Y:S04]  /*8740*/  LDGSTS.E.BYPASS.LTC128B.128 [R0+0x4000], [R10.64], !P0 ;  /* 0x040000000a007fae */ /* 0x000be8000c101d46 */
[----:B------:R2:W1:Y:S02]  /*8750*/  SHFL.IDX PT, R2, R12, 0x1, 0x181f ;  /* 0x00381f000c027f89 */ /* 0x00046400000e0000 */
[----:B-1-3--:R-:W-:Y:S02]  /*8760*/  SEL R5, RZ, 0x10, P0 ;  /* 0x00000010ff057807 */ /* 0x00afe40000000000 */
[----:B-----5:R-:W-:Y:S02]  /*8770*/  SEL R11, RZ, 0x10, P5 ;  /* 0x00000010ff0b7807 */ /* 0x020fe40002800000 */
[----:B------:R-:W-:Y:S04]  /*8780*/  SEL R10, RZ, 0x10, P1 ;  /* 0x00000010ff0a7807 */ /* 0x000fe80000800000 */
.L_x_2651:
[----:B--2-4-:R-:W-:Y:S02]  /*8790*/  IADD3 R3, -R10, 0x10, RZ ;  /* 0x000000100a037810 */ /* 0x014fe40007ffe1ff */
[----:B------:R-:W-:Y:S02]  /*87a0*/  IADD3 R8, -R11, 0x10, RZ ;  /* 0x000000100b087810 */ /* 0x000fe40007ffe1ff */
[----:B------:R-:W-:Y:S02]  /*87b0*/  IADD3 R6, -R5, 0x10, RZ ;  /* 0x0000001005067810 */ /* 0x000fe40007ffe1ff */
[----:B------:R-:W-:Y:S02]  /*87c0*/  LOP3.LUT R7, R3, 0xf, RZ, 0xc0, !PT ;  /* 0x0000000f03077812 */ /* 0x000fe400078ec0ff */
[----:B------:R-:W-:Y:S02]  /*87d0*/  LOP3.LUT R8, R8, 0xf, RZ, 0xc0, !PT ;  /* 0x0000000f08087812 */ /* 0x000fe400078ec0ff */
[----:B------:R-:W-:Y:S02]  /*87e0*/  LOP3.LUT R3, R6, 0xf, RZ, 0xc0, !PT ;  /* 0x0000000f06037812 */ /* 0x000fe400078ec0ff */
[-C--:B------:R-:W-:Y:S02]  /*87f0*/  IADD3 R6, P6, P5, R7, R2.reuse, R17 ;  /* 0x0000000207067210 */ /* 0x080fe40007dde011 */
[----:B------:R-:W-:Y:S02]  /*8800*/  IADD3 R8, P1, P0, R8, R2, R16 ;  /* 0x0000000208087210 */ /* 0x000fe4000783e010 */
[-C--:B------:R-:W-:Y:S02]  /*8810*/  IADD3.X R7, RZ, R4.reuse, R14, P6, P5 ;  /* 0x00000004ff077210 */ /* 0x080fe400037ea40e */
[----:B------:R-:W-:Y:S02]  /*8820*/  ISETP.NE.U32.AND P6, PT, R11, RZ, PT ;  /* 0x000000ff0b00720c */ /* 0x000fe40003fc5070 */
[----:B------:R-:W-:Y:S02]  /*8830*/  IADD3.X R9, RZ, R4, R13, P1, P0 ;  /* 0x00000004ff097210 */ /* 0x000fe40000fe040d */
[----:B------:R-:W-:Y:S02]  /*8840*/  IADD3 R2, P1, P0, R3, R2, R18 ;  /* 0x0000000203027210 */ /* 0x000fe4000783e012 */
[----:B------:R-:W-:Y:S02]  /*8850*/  ISETP.NE.U32.AND P5, PT, R10, RZ, PT ;  /* 0x000000ff0a00720c */ /* 0x000fe40003fa5070 */
[----:B------:R-:W-:Y:S02]  /*8860*/  IADD3.X R3, RZ, R4, R15, P1, P0 ;  /* 0x00000004ff037210 */ /* 0x000fe40000fe040f */
[----:B------:R-:W-:Y:S03]  /*8870*/  ISETP.NE.U32.AND P0, PT, R5, RZ, PT ;  /* 0x000000ff0500720c */ /* 0x000fe60003f05070 */
[----:B------:R-:W-:Y:S01]  /*8880*/  @!PT LDS RZ, [RZ] ;  /* 0x00000000fffff984 */ /* 0x000fe20000000800 */
[----:B------:R-:W-:Y:S01]  /*8890*/  @!PT LDS RZ, [RZ] ;  /* 0x00000000fffff984 */ /* 0x000fe20000000800 */
[----:B------:R-:W-:Y:S01]  /*88a0*/  @!PT LDS RZ, [RZ] ;  /* 0x00000000fffff984 */ /* 0x000fe20000000800 */
[----:B------:R1:W-:Y:S06]  /*88b0*/  LDGSTS.E.BYPASS.LTC128B.128.ZFILL [R0+0x1000], [R8.64], P6 ;  /* 0x0100000008007fae */ /* 0x0003ec000b141d46 */
[----:B------:R1:W-:Y:S04]  /*88c0*/  LDGSTS.E.BYPASS.LTC128B.128.ZFILL [R0+0x3000], [R6.64], P5 ;  /* 0x0300000006007fae */ /* 0x0003e8000a941d46 */
[----:B------:R1:W-:Y:S02]  /*88d0*/  LDGSTS.E.BYPASS.LTC128B.128.ZFILL [R0+0x5000], [R2.64], P0 ;  /* 0x0500000002007fae */ /* 0x0003e40008141d46 */
.L_x_2607:
[----:B------:R-:W-:Y:S05]  /*88e0*/  BSYNC B0 ;  /* 0x0000000000007941 */ /* 0x000fea0003800000 */
.L_x_2606:
[C---:B------:R-:W-:Y:S01]  /*88f0*/  ISETP.GT.AND P0, PT, R172.reuse, R208, PT ;  /* 0x000000d0ac00720c */ /* 0x040fe20003f04270 */
[----:B------:R-:W0:Y:S01]  /*8900*/  LDGDEPBAR ;  /* 0x00000000000079af */ /* 0x000e220000000000 */
[C---:B------:R-:W-:Y:S01]  /*8910*/  ISETP.GE.AND P1, PT, R161.reuse, 0x1, PT ;  /* 0x00000001a100780c */ /* 0x040fe20003f26270 */
[----:B------:R-:W-:Y:S01]  /*8920*/  IMAD.MOV.U32 R127, RZ, RZ, R124 ;  /* 0x000000ffff7f7224 */ /* 0x000fe200078e007c */
[----:B------:R-:W-:Y:S01]  /*8930*/  IADD3 R161, R161, 0x1, RZ ;  /* 0x00000001a1a17810 */ /* 0x000fe20007ffe0ff */
[----:B------:R-:W-:Y:S01]  /*8940*/  IMAD.MOV.U32 R126, RZ, RZ, R125 ;  /* 0x000000ffff7e7224 */ /* 0x000fe200078e007d */
[----:B------:R-:W-:Y:S02]  /*8950*/  IADD3 R172, R172, -0x1, RZ ;  /* 0xffffffffacac7810 */ /* 0x000fe40007ffe0ff */
[----:B------:R-:W-:Y:S05]  /*8960*/  SEL R161, R161, RZ, !P1 ;  /* 0x000000ffa1a17207 */ /* 0x000fea0004800000 */
[----:B-1----:R-:W-:-:S05]  /*8970*/  @P0 BRA `(.L_x_2610) ;  /* 0xffffcc7000000947 */ /* 0x002fca000383ffff */
.L_x_2601:
[----:B------:R-:W-:Y:S01]  /*8980*/  ISETP.GE.AND P0, PT, R172, R204, PT ;  /* 0x000000ccac00720c */ /* 0x000fe20003f06270 */
[----:B------:R-:W-:Y:S01]  /*8990*/  IMAD.MOV.U32 R179, RZ, RZ, 0x1f ;  /* 0x0000001fffb37424 */ /* 0x000fe200078e00ff */
[----:B------:R-:W-:-:S11]  /*89a0*/  MOV R178, 0xffffffff ;  /* 0xffffffff00b27802 */ /* 0x000fd60000000f00 */
[----:B------:R-:W-:Y:S05]  /*89b0*/  @!P0 BRA `(.L_x_2611) ;  /* 0x00002ea000008947 */ /* 0x000fea0003800000 */
[----:B------:R-:W-:Y:S02]  /*89c0*/  MOV R126, R124 ;  /* 0x0000007c007e7202 */ /* 0x000fe40000000f00 */
[----:B------:R-:W-:Y:S02]  /*89d0*/  MOV R0, R125 ;  /* 0x0000007d00007202 */ /* 0x000fe40000000f00 */
.L_x_2621:
        /* <DEDUP_REMOVED lines=43> */
.L_x_2652:
        /* <DEDUP_REMOVED lines=22> */
.L_x_2653:
        /* <DEDUP_REMOVED lines=21> */
.L_x_2613:
[----:B------:R-:W-:Y:S05]  /*8f40*/  BSYNC B0 ;  /* 0x0000000000007941 */ /* 0x000fea0003800000 */
.L_x_2612:
[----:B------:R-:W0:Y:S01]  /*8f50*/  LDGDEPBAR ;  /* 0x00000000000079af */ /* 0x000e220000000000 */
[----:B------:R-:W-:Y:S01]  /*8f60*/  WARPSYNC 0xffffffff ;  /* 0xffffffff00007948 */ /* 0x000fe20003800000 */
[C---:B--23--:R-:W-:Y:S03]  /*8f70*/  HMMA.16816.F32.BF16 R4, R32.reuse, R8, RZ ;  /* 0x000000082004723c */ /* 0x04cfe600000418ff */
[----:B------:R-:W-:Y:S01]  /*8f80*/  ISETP.GE.AND P0, PT, R198, 0x1, PT ;  /* 0x00000001c600780c */ /* 0x000fe20003f06270 */
[C---:B------:R-:W-:Y:S01]  /*8f90*/  IMAD.IADD R3, R166.reuse, 0x1, R124 ;  /* 0x00000001a6037824 */ /* 0x040fe200078e027c */
        /* <DEDUP_REMOVED lines=184> */
.L_x_2654:
[----:B-12---:R-:W-:Y:S01]  /*9b20*/  FMNMX.FTZ R125, R125, R2, !PT ;  /* 0x000000027d7d7209 */ /* 0x006fe20007810000 */
[----:B------:R-:W-:Y:S01]  /*9b30*/  SHFL.BFLY PT, R3, R124, 0x2, 0x1f ;  /* 0x0c401f007c037f89 */ /* 0x000fe200000e0000 */
[----:B------:R-:W-:Y:S04]  /*9b40*/  DEPBAR.LE SB0, 0x2 ;  /* 0x000080800000791a */ /* 0x000fe80000000000 */
[----:B------:R-:W-:Y:S03]  /*9b50*/  BSSY B0, `(.L_x_2617) ;  /* 0x00001c6000007945 */ /* 0x000fe60003800000 */
[----:B------:R-:W1:Y:S08]  /*9b60*/  SHFL.BFLY PT, R2, R125, 0x1, 0x1f ;  /* 0x0c201f007d027f89 */ /* 0x000e7000000e0000 */
[----:B------:R-:W-:Y:S01]  /*9b70*/  BAR.SYNC.DEFER_BLOCKING 0x0 ;  /* 0x0000000000007b1d */ /* 0x000fe20000010000 */
[----:B-1----:R-:W-:Y:S02]  /*9b80*/  FMNMX.FTZ R125, R125, R2, !PT ;  /* 0x000000027d7d7209 */ /* 0x002fe40007810000 */
[----:B------:R-:W-:Y:S03]  /*9b90*/  FMNMX.FTZ R124, R124, R3, !PT ;  /* 0x000000037c7c7209 */ /* 0x000fe60007810000 */
[C---:B------:R-:W-:Y:S02]  /*9ba0*/  FADD.FTZ R0, -R125.reuse, R0 ;  /* 0x000000007d007221 */ /* 0x040fe40000010100 */
[----:B------:R-:W-:Y:S01]  /*9bb0*/  FMUL.FTZ R144, R125, c[0x0][0x2d0] ;  /* 0x0000b4007d907a20 */ /* 0x000fe20000410000 */
[----:B------:R-:W1:Y:S01]  /*9bc0*/  SHFL.BFLY PT, R3, R124, 0x1, 0x1f ;  /* 0x0c201f007c037f89 */ /* 0x000e6200000e0000 */
[----:B------:R-:W-:Y:S02]  /*9bd0*/  FMUL.FTZ R0, R0, c[0x0][0x2d0] ;  /* 0x0000b40000007a20 */ /* 0x000fe40000410000 */
[--C-:B------:R-:W-:Y:S02]  /*9be0*/  FFMA.FTZ R4, R4, c[0x0][0x2d0], -R144.reuse ;  /* 0x0000b40004047a23 */ /* 0x100fe40000010890 */
[----:B------:R2:W3:Y:S01]  /*9bf0*/  MUFU.EX2 R2, R0 ;  /* 0x0000000000027308 */ /* 0x0004e20000000800 */
        /* <DEDUP_REMOVED lines=9> */
[--C-:B------:R-:W-:Y:S01]  /*9c90*/  FFMA.FTZ R21, R21, c[0x0][0x2d0], -R144.reuse ;  /* 0x0000b40015157a23 */ /* 0x100fe20000010890 */
[----:B-1----:R-:W-:Y:S02]  /*9ca0*/  FMNMX.FTZ R124, R124, R3, !PT ;  /* 0x000000037c7c7209 */ /* 0x002fe40007810000 */
[----:B------:R-:W1:Y:S01]  /*9cb0*/  MUFU.EX2 R158, R5 ;  /* 0x00000005009e7308 */ /* 0x000e620000000800 */
[-C--:B------:R-:W-:Y:S01]  /*9cc0*/  IADD3 R3, R171, R160.reuse, RZ ;  /* 0x000000a0ab037210 */ /* 0x080fe20007ffe0ff */
[----:B------:R-:W-:Y:S02]  /*9cd0*/  FFMA.FTZ R25, R25, c[0x0][0x2d0], -R144 ;  /* 0x0000b40019197a23 */ /* 0x000fe40000010890 */
[----:B--2---:R-:W-:Y:S01]  /*9ce0*/  FADD.FTZ R0, -R124, R126 ;  /* 0x0000007e7c007221 */ /* 0x004fe20000010100 */
[----:B------:R-:W-:Y:S01]  /*9cf0*/  IADD3 R126, R170, R160, RZ ;  /* 0x000000a0aa7e7210 */ /* 0x000fe20007ffe0ff */
[----:B------:R-:W-:Y:S01]  /*9d00*/  FMUL.FTZ R145, R124, c[0x0][0x2d0] ;  /* 0x0000b4007c917a20 */ /* 0x000fe20000410000 */
[----:B------:R-:W-:Y:S01]  /*9d10*/  IADD3 R127, R168, R3, RZ ;  /* 0x00000003a87f7210 */ /* 0x000fe20007ffe0ff */
[----:B------:R-:W-:Y:S02]  /*9d20*/  FMUL.FTZ R0, R0, c[0x0][0x2d0] ;  /* 0x0000b40000007a20 */ /* 0x000fe40000410000 */
[----:B------:R-:W2:Y:S01]  /*9d30*/  LDSM.16.MT88.4 R140, [R126] ;  /* 0x000000007e8c783b */ /* 0x000ea20000004200 */
[--C-:B------:R-:W-:Y:S01]  /*9d40*/  FFMA.FTZ R6, R6, c[0x0][0x2d0], -R145.reuse ;  /* 0x0000b40006067a23 */ /* 0x100fe20000010891 */
[----:B------:R4:W-:Y:S01]  /*9d50*/  MUFU.EX2 R159, R8 ;  /* 0x00000008009f7308 */ /* 0x0009e20000000800 */
[--C-:B------:R-:W-:Y:S02]  /*9d60*/  FFMA.FTZ R7, R7, c[0x0][0x2d0], -R145.reuse ;  /* 0x0000b40007077a23 */ /* 0x100fe40000010891 */
[--C-:B------:R-:W-:Y:S02]  /*9d70*/  FFMA.FTZ R10, R10, c[0x0][0x2d0], -R145.reuse ;  /* 0x0000b4000a0a7a23 */ /* 0x100fe40000010891 */
[--C-:B------:R-:W-:Y:S02]  /*9d80*/  FFMA.FTZ R11, R11, c[0x0][0x2d0], -R145.reuse ;  /* 0x0000b4000b0b7a23 */ /* 0x100fe40000010891 */
[C---:B---3--:R-:W-:Y:S02]  /*9d90*/  FMUL.FTZ R4, R2.reuse, R128 ;  /* 0x0000008002047220 */ /* 0x048fe40000410000 */
[C---:B------:R-:W-:Y:S01]  /*9da0*/  FMUL.FTZ R100, R2.reuse, R100 ;  /* 0x0000006402647220 */ /* 0x040fe20000410000 */
[----:B------:R-:W3:Y:S01]  /*9db0*/  MUFU.EX2 R177, R9 ;  /* 0x0000000900b17308 */ /* 0x000ee20000000800 */
[----:B------:R-:W-:Y:S01]  /*9dc0*/  FMUL.FTZ R101, R2, R101 ;  /* 0x0000006502657220 */ /* 0x000fe20000410000 */
[----:B-1----:R-:W-:Y:S01]  /*9dd0*/  F2FP.BF16.PACK_AB R136, R158, R149 ;  /* 0x000000959e88723e */ /* 0x002fe200000010ff */
[C---:B------:R-:W-:Y:S02]  /*9de0*/  FMUL.FTZ R5, R2.reuse, R129 ;  /* 0x0000008102057220 */ /* 0x040fe40000410000 */
[C---:B------:R-:W-:Y:S02]  /*9df0*/  FMUL.FTZ R104, R2.reuse, R104 ;  /* 0x0000006802687220 */ /* 0x040fe40000410000 */
[C---:B------:R-:W-:Y:S02]  /*9e00*/  FMUL.FTZ R105, R2.reuse, R105 ;  /* 0x0000006902697220 */ /* 0x040fe40000410000 */
[C---:B------:R-:W-:Y:S01]  /*9e10*/  FMUL.FTZ R108, R2.reuse, R108 ;  /* 0x0000006c026c7220 */ /* 0x040fe20000410000 */
[----:B------:R-:W1:Y:S01]  /*9e20*/  MUFU.EX2 R0, R0 ;  /* 0x0000000000007308 */ /* 0x000e620000000800 */
[C---:B------:R-:W-:Y:S02]  /*9e30*/  FMUL.FTZ R109, R2.reuse, R109 ;  /* 0x0000006d026d7220 */ /* 0x040fe40000410000 */
[C---:B------:R-:W-:Y:S02]  /*9e40*/  FMUL.FTZ R112, R2.reuse, R112 ;  /* 0x0000007002707220 */ /* 0x040fe40000410000 */
[C---:B----4-:R-:W-:Y:S02]  /*9e50*/  FMUL.FTZ R8, R2.reuse, R132 ;  /* 0x0000008402087220 */ /* 0x050fe40000410000 */
[C---:B------:R-:W-:Y:S02]  /*9e60*/  FMUL.FTZ R113, R2.reuse, R113 ;  /* 0x0000007102717220 */ /* 0x040fe40000410000 */
[C---:B------:R-:W-:Y:S01]  /*9e70*/  FMUL.FTZ R116, R2.reuse, R116 ;  /* 0x0000007402747220 */ /* 0x040fe20000410000 */
[----:B------:R4:W-:Y:S01]  /*9e80*/  MUFU.EX2 R148, R6 ;  /* 0x0000000600947308 */ /* 0x0009e20000000800 */
[C---:B------:R-:W-:Y:S02]  /*9e90*/  FMUL.FTZ R117, R2.reuse, R117 ;  /* 0x0000007502757220 */ /* 0x040fe40000410000 */
[C---:B------:R-:W-:Y:S01]  /*9ea0*/  FMUL.FTZ R120, R2.reuse, R120 ;  /* 0x0000007802787220 */ /* 0x040fe20000410000 */
[----:B---3--:R-:W-:Y:S01]  /*9eb0*/  F2FP.BF16.PACK_AB R138, R177, R159 ;  /* 0x0000009fb18a723e */ /* 0x008fe200000010ff */
[C---:B------:R-:W-:Y:S02]  /*9ec0*/  FMUL.FTZ R9, R2.reuse, R133 ;  /* 0x0000008502097220 */ /* 0x040fe40000410000 */
[C---:B------:R-:W-:Y:S02]  /*9ed0*/  FMUL.FTZ R121, R2.reuse, R121 ;  /* 0x0000007902797220 */ /* 0x040fe40000410000 */
[C---:B------:R-:W-:Y:S01]  /*9ee0*/  FMUL.FTZ R36, R2.reuse, R36 ;  /* 0x0000002402247220 */ /* 0x040fe20000410000 */
[----:B------:R-:W3:Y:S01]  /*9ef0*/  MUFU.EX2 R157, R7 ;  /* 0x00000007009d7308 */ /* 0x000ee20000000800 */
[C---:B------:R-:W-:Y:S02]  /*9f00*/  FMUL.FTZ R37, R2.reuse, R37 ;  /* 0x0000002502257220 */ /* 0x040fe40000410000 */
[----:B------:R-:W-:Y:S02]  /*9f10*/  FMUL.FTZ R40, R2, R40 ;  /* 0x0000002802287220 */ /* 0x000fe40000410000 */
[C---:B-1----:R-:W-:Y:S02]  /*9f20*/  FMUL.FTZ R102, R0.reuse, R102 ;  /* 0x0000006600667220 */ /* 0x042fe40000410000 */
[C---:B------:R-:W-:Y:S02]  /*9f30*/  FMUL.FTZ R103, R0.reuse, R103 ;  /* 0x0000006700677220 */ /* 0x040fe40000410000 */
[C---:B------:R-:W-:Y:S01]  /*9f40*/  FMUL.FTZ R106, R0.reuse, R106 ;  /* 0x0000006a006a7220 */ /* 0x040fe20000410000 */
[----:B------:R1:W-:Y:S01]  /*9f50*/  MUFU.EX2 R174, R10 ;  /* 0x0000000a00ae7308 */ /* 0x0003e20000000800 */
[C---:B------:R-:W-:Y:S02]  /*9f60*/  FMUL.FTZ R107, R0.reuse, R107 ;  /* 0x0000006b006b7220 */ /* 0x040fe40000410000 */
[C---:B------:R-:W-:Y:S02]  /*9f70*/  FMUL.FTZ R110, R0.reuse, R110 ;  /* 0x0000006e006e7220 */ /* 0x040fe40000410000 */
[C---:B----4-:R-:W-:Y:S02]  /*9f80*/  FMUL.FTZ R6, R0.reuse, R130 ;  /* 0x0000008200067220 */ /* 0x050fe40000410000 */
[C---:B------:R-:W-:Y:S02]  /*9f90*/  FMUL.FTZ R111, R0.reuse, R111 ;  /* 0x0000006f006f7220 */ /* 0x040fe40000410000 */
[C---:B------:R-:W-:Y:S01]  /*9fa0*/  FMUL.FTZ R114, R0.reuse, R114 ;  /* 0x0000007200727220 */ /* 0x040fe20000410000 */
[----:B------:R-:W4:Y:S01]  /*9fb0*/  MUFU.EX2 R175, R11 ;  /* 0x0000000b00af7308 */ /* 0x000f220000000800 */
        /* <DEDUP_REMOVED lines=9> */
[C---:B-1----:R-:W-:Y:S02]  /*a050*/  FMUL.FTZ R10, R0.reuse, R134 ;  /* 0x00000086000a7220 */ /* 0x042fe40000410000 */
[----:B------:R-:W-:Y:S02]  /*a060*/  FMUL.FTZ R39, R0, R39 ;  /* 0x0000002700277220 */ /* 0x000fe40000410000 */
[----:B------:R-:W-:Y:S01]  /*a070*/  FMUL.FTZ R41, R2, R41 ;  /* 0x0000002902297220 */ /* 0x000fe20000410000 */
[----:B------:R-:W-:Y:S01]  /*a080*/  MUFU.EX2 R155, R17 ;  /* 0x00000011009b7308 */ /* 0x000fe20000000800 */
[C---:B------:R-:W-:Y:S02]  /*a090*/  FMUL.FTZ R42, R0.reuse, R42 ;  /* 0x0000002a002a7220 */ /* 0x040fe40000410000 */
[C---:B------:R-:W-:Y:S01]  /*a0a0*/  FMUL.FTZ R43, R0.reuse, R43 ;  /* 0x0000002b002b7220 */ /* 0x040fe20000410000 */
[----:B----4-:R-:W-:Y:S01]  /*a0b0*/  F2FP.BF16.PACK_AB R139, R175, R174 ;  /* 0x000000aeaf8b723e */ /* 0x010fe200000010ff */
[----:B------:R-:W-:Y:S02]  /*a0c0*/  FMUL.FTZ R11, R0, R135 ;  /* 0x00000087000b7220 */ /* 0x000fe40000410000 */
[----:B------:R-:W-:Y:S01]  /*a0d0*/  LDSM.16.MT88.4 R132, [R126+0x1800] ;  /* 0x001800007e84783b */ /* 0x000fe20000004200 */
[--C-:B------:R-:W-:Y:S02]  /*a0e0*/  FFMA.FTZ R18, R18, c[0x0][0x2d0], -R145.reuse ;  /* 0x0000b40012127a23 */ /* 0x100fe40000010891 */
[--C-:B------:R-:W-:Y:S01]  /*a0f0*/  FFMA.FTZ R19, R19, c[0x0][0x2d0], -R145.reuse ;  /* 0x0000b40013137a23 */ /* 0x100fe20000010891 */
[C---:B--2---:R-:W-:Y:S01]  /*a100*/  HMMA.16816.F32.BF16 R4, R136.reuse, R140, R4 ;  /* 0x0000008c8804723c */ /* 0x044fe20000041804 */
[----:B------:R-:W-:Y:S04]  /*a110*/  MUFU.EX2 R150, R18 ;  /* 0x0000001200967308 */ /* 0x000fe80000000800 */
[--C-:B------:R-:W-:Y:S02]  /*a120*/  FFMA.FTZ R22, R22, c[0x0][0x2d0], -R145.reuse ;  /* 0x0000b40016167a23 */ /* 0x100fe40000010891 */
[----:B------:R-:W-:Y:S01]  /*a130*/  IADD3 R140, R168, R126, RZ ;  /* 0x0000007ea88c7210 */ /* 0x000fe20007ffe0ff */
[C---:B------:R-:W-:Y:S03]  /*a140*/  HMMA.16816.F32.BF16 R8, R136.reuse, R142, R8 ;  /* 0x0000008e8808723c */ /* 0x040fe60000041808 */
[----:B------:R1:W-:Y:S01]  /*a150*/  MUFU.EX2 R151, R19 ;  /* 0x0000001300977308 */ /* 0x0003e20000000800 */
[----:B------:R-:W2:Y:S01]  /*a160*/  LDSM.16.MT88.4 R128, [R140] ;  /* 0x000000008c80783b */ /* 0x000ea20000004200 */
[--C-:B------:R-:W-:Y:S02]  /*a170*/  FFMA.FTZ R23, R23, c[0x0][0x2d0], -R145.reuse ;  /* 0x0000b40017177a23 */ /* 0x100fe40000010891 */
[--C-:B------:R-:W-:Y:S02]  /*a180*/  FFMA.FTZ R26, R26, c[0x0][0x2d0], -R145.reuse ;  /* 0x0000b4001a1a7a23 */ /* 0x100fe40000010891 */
[----:B------:R-:W-:Y:S03]  /*a190*/  FFMA.FTZ R27, R27, c[0x0][0x2d0], -R145 ;  /* 0x0000b4001b1b7a23 */ /* 0x000fe60000010891 */
        /* <DEDUP_REMOVED lines=10> */
[----:B-1----:R-:W-:Y:S01]  /*a240*/  LDSM.16.MT88.4 R16, [R140+0x800] ;  /* 0x000800008c10783b */ /* 0x002fe20000004200 */
        /* <DEDUP_REMOVED lines=10> */
[C---:B--2---:R-:W-:Y:S03]  /*a2f0*/  HMMA.16816.F32.BF16 R100, R136.reuse, R128, R100 ;  /* 0x000000808864723c */ /* 0x044fe60000041864 */
[C---:B------:R-:W-:Y:S02]  /*a300*/  FMUL.FTZ R60, R2.reuse, R60 ;  /* 0x0000003c023c7220 */ /* 0x040fe40000410000 */
[----:B------:R-:W-:Y:S02]  /*a310*/  FMUL.FTZ R61, R2, R61 ;  /* 0x0000003d023d7220 */ /* 0x000fe40000410000 */
[C---:B------:R-:W-:Y:S01]  /*a320*/  FMUL.FTZ R62, R0.reuse, R62 ;  /* 0x0000003e003e7220 */ /* 0x040fe20000410000 */
[C---:B------:R-:W-:Y:S01]  /*a330*/  HMMA.16816.F32.BF16 R104, R136.reuse, R130, R104 ;  /* 0x000000828868723c */ /* 0x040fe20000041868 */
[----:B------:R-:W1:Y:S01]  /*a340*/  LDSM.16.MT88.4 R128, [R3] ;  /* 0x000000000380783b */ /* 0x000e620000004200 */
[----:B------:R-:W2:Y:S02]  /*a350*/  MUFU.EX2 R154, R13 ;  /* 0x0000000d009a7308 */ /* 0x000ea40000000800 */
        /* <DEDUP_REMOVED lines=11> */
[----:B--2---:R-:W-:Y:S01]  /*a410*/  F2FP.BF16.PACK_AB R12, R154, R147 ;  /* 0x000000939a0c723e */ /* 0x004fe200000010ff */
        /* <DEDUP_REMOVED lines=29> */
[--C-:B------:R-:W-:Y:S02]  /*a5f0*/  FFMA.FTZ R24, R24, c[0x0][0x2d0], -R144.reuse ;  /* 0x0000b40018187a23 */ /* 0x100fe40000010890 */
[----:B------:R-:W-:Y:S01]  /*a600*/  FFMA.FTZ R2, R2, R202, R149 ;  /* 0x000000ca02027223 */ /* 0x000fe20000010095 */
[C---:B-1----:R-:W-:Y:S01]  /*a610*/  HMMA.16816.F32.BF16 R116, R136.reuse, R128, R116 ;  /* 0x000000808874723c */ /* 0x042fe20000041874 */
[----:B------:R1:W-:Y:S02]  /*a620*/  MUFU.EX2 R146, R24 ;  /* 0x0000001800927308 */ /* 0x0003e40000000800 */
[--C-:B------:R-:W-:Y:S02]  /*a630*/  FFMA.FTZ R14, R14, c[0x0][0x2d0], -R145.reuse ;  /* 0x0000b4000e0e7a23 */ /* 0x100fe40000010891 */
[--C-:B------:R-:W-:Y:S02]  /*a640*/  FFMA.FTZ R15, R15, c[0x0][0x2d0], -R145.reuse ;  /* 0x0000b4000f0f7a23 */ /* 0x100fe40000010891 */
[--C-:B------:R-:W-:Y:S01]  /*a650*/  FFMA.FTZ R28, R28, c[0x0][0x2d0], -R144.reuse ;  /* 0x0000b4001c1c7a23 */ /* 0x100fe20000010890 */
[C---:B------:R-:W-:Y:S01]  /*a660*/  HMMA.16816.F32.BF16 R120, R136.reuse, R130, R120 ;  /* 0x000000828878723c */ /* 0x040fe20000041878 */
[----:B------:R-:W2:Y:S02]  /*a670*/  LDSM.16.MT88.4 R128, [R126+0x2000] ;  /* 0x002000007e80783b */ /* 0x000ea40000004200 */
[----:B------:R3:W4:Y:S01]  /*a680*/  MUFU.EX2 R153, R14 ;  /* 0x0000000e00997308 */ /* 0x0007220000000800 */
[--C-:B------:R-:W-:Y:S02]  /*a690*/  FFMA.FTZ R29, R29, c[0x0][0x2d0], -R144.reuse ;  /* 0x0000b4001d1d7a23 */ /* 0x100fe40000010890 */
[--C-:B------:R-:W-:Y:S02]  /*a6a0*/  FFMA.FTZ R32, R32, c[0x0][0x2d0], -R144.reuse ;  /* 0x0000b40020207a23 */ /* 0x100fe40000010890 */
[----:B------:R-:W-:Y:S04]  /*a6b0*/  FFMA.FTZ R33, R33, c[0x0][0x2d0], -R144 ;  /* 0x0000b40021217a23 */ /* 0x000fe80000010890 */
[--C-:B------:R-:W-:Y:S01]  /*a6c0*/  FFMA.FTZ R30, R30, c[0x0][0x2d0], -R145.reuse ;  /* 0x0000b4001e1e7a23 */ /* 0x100fe20000010891 */
[----:B------:R-:W5:Y:S01]  /*a6d0*/  MUFU.EX2 R152, R15 ;  /* 0x0000000f00987308 */ /* 0x000f620000000800 */
[--C-:B------:R-:W-:Y:S02]  /*a6e0*/  FFMA.FTZ R31, R31, c[0x0][0x2d0], -R145.reuse ;  /* 0x0000b4001f1f7a23 */ /* 0x100fe40000010891 */
[--C-:B------:R-:W-:Y:S02]  /*a6f0*/  FFMA.FTZ R34, R34, c[0x0][0x2d0], -R145.reuse ;  /* 0x0000b40022227a23 */ /* 0x100fe40000010891 */
[----:B-1----:R-:W-:Y:S02]  /*a700*/  FFMA.FTZ R24, R0, R203, R148 ;  /* 0x000000cb00187223 */ /* 0x002fe40000010094 */
[----:B------:R-:W-:Y:S02]  /*a710*/  FADD.FTZ R0, R158, R2 ;  /* 0x000000029e007221 */ /* 0x000fe40000010000 */
[----:B------:R-:W-:Y:S01]  /*a720*/  FADD.FTZ R2, R157, R24 ;  /* 0x000000189d027221 */ /* 0x000fe20000010000 */
[----:B------:R-:W-:Y:S01]  /*a730*/  MUFU.EX2 R28, R28 ;  /* 0x0000001c001c7308 */ /* 0x000fe20000000800 */
[----:B------:R-:W-:Y:S02]  /*a740*/  FFMA.FTZ R35, R35, c[0x0][0x2d0], -R145 ;  /* 0x0000b40023237a23 */ /* 0x000fe40000010891 */
[----:B------:R-:W-:Y:S01]  /*a750*/  FADD.FTZ R0, R159, R0 ;  /* 0x000000009f007221 */ /* 0x000fe20000010000 */
[----:B---3--:R-:W-:Y:S01]  /*a760*/  F2FP.BF16.PACK_AB R14, R155, R156 ;  /* 0x0000009c9b0e723e */ /* 0x008fe200000010ff */
[----:B------:R-:W-:Y:S02]  /*a770*/  FADD.FTZ R2, R174, R2 ;  /* 0x00000002ae027221 */ /* 0x000fe40000010000 */
[----:B------:R-:W-:Y:S02]  /*a780*/  FADD.FTZ R0, R177, R0 ;  /* 0x00000000b1007221 */ /* 0x000fe40000010000 */
[----:B------:R-:W-:Y:S01]  /*a790*/  FADD.FTZ R2, R175, R2 ;  /* 0x00000002af027221 */ /* 0x000fe20000010000 */
[----:B------:R-:W-:Y:S01]  /*a7a0*/  MUFU.EX2 R29, R29 ;  /* 0x0000001d001d7308 */ /* 0x000fe20000000800 */
[----:B------:R-:W-:Y:S02]  /*a7b0*/  FADD.FTZ R0, R147, R0 ;  /* 0x0000000093007221 */ /* 0x000fe40000010000 */
[----:B----4-:R-:W-:Y:S01]  /*a7c0*/  FADD.FTZ R2, R153, R2 ;  /* 0x0000000299027221 */ /* 0x010fe20000010000 */
[----:B-----5:R-:W-:Y:S01]  /*a7d0*/  F2FP.BF16.PACK_AB R13, R152, R153 ;  /* 0x00000099980d723e */ /* 0x020fe200000010ff */
[----:B------:R-:W-:Y:S01]  /*a7e0*/  FADD.FTZ R0, R154, R0 ;  /* 0x000000009a007221 */ /* 0x000fe20000010000 */
[----:B------:R-:W-:Y:S01]  /*a7f0*/  F2FP.BF16.PACK_AB R15, R151, R150 ;  /* 0x00000096970f723e */ /* 0x000fe200000010ff */
[----:B------:R-:W-:Y:S01]  /*a800*/  FADD.FTZ R2, R152, R2 ;  /* 0x0000000298027221 */ /* 0x000fe20000010000 */
[C---:B--2---:R-:W-:Y:S02]  /*a810*/  HMMA.16816.F32.BF16 R36, R136.reuse, R128, R36 ;  /* 0x000000808824723c */ /* 0x044fe40000041824 */
[----:B------:R-:W-:Y:S01]  /*a820*/  MUFU.EX2 R32, R32 ;  /* 0x0000002000207308 */ /* 0x000fe20000000800 */
[----:B------:R-:W-:Y:S02]  /*a830*/  FADD.FTZ R0, R156, R0 ;  /* 0x000000009c007221 */ /* 0x000fe40000010000 */
[----:B------:R-:W-:Y:S02]  /*a840*/  FADD.FTZ R2, R150, R2 ;  /* 0x0000000296027221 */ /* 0x000fe40000010000 */
[----:B------:R-:W-:Y:S01]  /*a850*/  FADD.FTZ R0, R155, R0 ;  /* 0x000000009b007221 */ /* 0x000fe20000010000 */
[C---:B------:R-:W-:Y:S01]  /*a860*/  HMMA.16816.F32.BF16 R40, R136.reuse, R130, R40 ;  /* 0x000000828828723c */ /* 0x040fe20000041828 */
[----:B------:R-:W1:Y:S03]  /*a870*/  LDSM.16.MT88.4 R128, [R140+0x2000] ;  /* 0x002000008c80783b */ /* 0x000e660000004200 */
[----:B------:R-:W-:Y:S01]  /*a880*/  MUFU.EX2 R33, R33 ;  /* 0x0000002100217308 */ /* 0x000fe20000000800 */
[----:B------:R-:W-:Y:S02]  /*a890*/  FADD.FTZ R2, R151, R2 ;  /* 0x0000000297027221 */ /* 0x000fe40000010000 */
[----:B------:R-:W-:Y:S05]  /*a8a0*/  FADD.FTZ R0, R142, R0 ;  /* 0x000000008e007221 */ /* 0x000fea0000010000 */
[----:B------:R-:W-:Y:S02]  /*a8b0*/  FADD.FTZ R0, R141, R0 ;  /* 0x000000008d007221 */ /* 0x000fe40000010000 */
[----:B------:R-:W-:Y:S02]  /*a8c0*/  MUFU.EX2 R30, R30 ;  /* 0x0000001e001e7308 */ /* 0x000fe40000000800 */
[----:B------:R-:W-:Y:S08]  /*a8d0*/  FADD.FTZ R0, R146, R0 ;  /* 0x0000000092007221 */ /* 0x000ff00000010000 */
[----:B------:R-:W-:Y:S10]  /*a8e0*/  MUFU.EX2 R31, R31 ;  /* 0x0000001f001f7308 */ /* 0x000ff40000000800 */
[----:B------:R-:W-:Y:S01]  /*a8f0*/  MUFU.EX2 R34, R34 ;  /* 0x0000002200227308 */ /* 0x000fe20000000800 */
[C---:B-1----:R-:W-:Y:S09]  /*a900*/  HMMA.16816.F32.BF16 R44, R136.reuse, R128, R44 ;  /* 0x00000080882c723c */ /* 0x042ff2000004182c */
[----:B------:R-:W-:Y:S01]  /*a910*/  MUFU.EX2 R35, R35 ;  /* 0x0000002300237308 */ /* 0x000fe20000000800 */
        /* <DEDUP_REMOVED lines=22> */
[----:B------:R-:W-:Y:S01]  /*aa80*/  MUFU.EX2 R136, R26 ;  /* 0x0000001a00887308 */ /* 0x000fe20000000800 */
[----:B--2---:R-:W-:Y:S09]  /*aa90*/  FADD.FTZ R2, R138, R2 ;  /* 0x000000028a027221 */ /* 0x004ff20000010000 */
[----:B------:R2:W5:Y:S01]  /*aaa0*/  MUFU.EX2 R137, R27 ;  /* 0x0000001b00897308 */ /* 0x0005620000000800 */
[----:B---3--:R-:W-:Y:S01]  /*aab0*/  LDSM.16.MT88.4 R20, [R140+0x1000] ;  /* 0x001000008c14783b */ /* 0x008fe20000004200 */
[----:B----4-:R-:W-:Y:S01]  /*aac0*/  FADD.FTZ R2, R139, R2 ;  /* 0x000000028b027221 */ /* 0x010fe20000010000 */
[C---:B-1----:R-:W-:Y:S08]  /*aad0*/  HMMA.16816.F32.BF16 R4, R12.reuse, R128, R4 ;  /* 0x000000800c04723c */ /* 0x042ff00000041804 */
[C---:B------:R-:W-:Y:S01]  /*aae0*/  HMMA.16816.F32.BF16 R8, R12.reuse, R130, R8 ;  /* 0x000000820c08723c */ /* 0x040fe20000041808 */
[----:B--2---:R-:W-:Y:S07]  /*aaf0*/  LDSM.16.MT88.4 R24, [R3+0x1800] ;  /* 0x001800000318783b */ /* 0x004fee0000004200 */
[C---:B------:R-:W-:Y:S08]  /*ab00*/  HMMA.16816.F32.BF16 R100, R12.reuse, R16, R100 ;  /* 0x000000100c64723c */ /* 0x040ff00000041864 */
        /* <DEDUP_REMOVED lines=33> */
[----:B------:R-:W-:Y:S03]  /*ad20*/  F2FP.BF16.PACK_AB R14, R143, R146 ;  /* 0x000000928f0e723e */ /* 0x000fe600000010ff */
[----:B------:R-:W-:Y:S02]  /*ad30*/  F2FP.BF16.PACK_AB R13, R139, R138 ;  /* 0x0000008a8b0d723e */ /* 0x000fe400000010ff */
[----:B-----5:R-:W-:Y:S07]  /*ad40*/  F2FP.BF16.PACK_AB R15, R137, R136 ;  /* 0x00000088890f723e */ /* 0x020fee00000010ff */
        /* <DEDUP_REMOVED lines=40> */
[C---:B------:R-:W-:Y:S01]  /*afd0*/  HMMA.16816.F32.BF16 R128, R12.reuse, R132, R4 ;  /* 0x000000840c80723c */ /* 0x040fe20000041804 */
[----:B------:R-:W2:Y:S07]  /*afe0*/  LDSM.16.MT88.4 R4, [R127+0x1800] ;  /* 0x001800007f04783b */ /* 0x000eae0000004200 */
[C---:B------:R-:W-:Y:S01]  /*aff0*/  HMMA.16816.F32.BF16 R132, R12.reuse, R134, R8 ;  /* 0x000000860c84723c */ /* 0x040fe20000041808 */
[----:B------:R-:W3:Y:S07]  /*b000*/  LDSM.16.MT88.4 R8, [R126+0x3800] ;  /* 0x003800007e08783b */ /* 0x000eee0000004200 */
[C---:B-1----:R-:W-:Y:S08]  /*b010*/  HMMA.16816.F32.BF16 R100, R12.reuse, R16, R100 ;  /* 0x000000100c64723c */ /* 0x042ff00000041864 */
[C---:B------:R-:W-:Y:S01]  /*b020*/  HMMA.16816.F32.BF16 R104, R12.reuse, R18, R104 ;  /* 0x000000120c68723c */ /* 0x040fe20000041868 */
[----:B------:R-:W1:Y:S07]  /*b030*/  LDSM.16.MT88.4 R16, [R140+0x3800] ;  /* 0x003800008c10783b */ /* 0x000e6e0000004200 */
[C---:B------:R-:W-:Y:S08]  /*b040*/  HMMA.16816.F32.BF16 R108, R12.reuse, R24, R108 ;  /* 0x000000180c6c723c */ /* 0x040ff0000004186c */
[C---:B------:R-:W-:Y:S01]  /*b050*/  HMMA.16816.F32.BF16 R112, R12.reuse, R26, R112 ;  /* 0x0000001a0c70723c */ /* 0x040fe20000041870 */
[----:B------:R4:W-:Y:S07]  /*b060*/  LDSM.16.MT88.4 R24, [R3+0x5800] ;  /* 0x005800000318783b */ /* 0x0009ee0000004200 */
[C---:B--2---:R-:W-:Y:S08]  /*b070*/  HMMA.16816.F32.BF16 R116, R12.reuse, R4, R116 ;  /* 0x000000040c74723c */ /* 0x044ff00000041874 */
[C---:B------:R-:W-:Y:S01]  /*b080*/  HMMA.16816.F32.BF16 R120, R12.reuse, R6, R120 ;  /* 0x000000060c78723c */ /* 0x040fe20000041878 */
[----:B------:R-:W2:Y:S07]  /*b090*/  LDSM.16.MT88.4 R4, [R127+0x3800] ;  /* 0x003800007f04783b */ /* 0x000eae0000004200 */
[C---:B---3--:R-:W-:Y:S04]  /*b0a0*/  HMMA.16816.F32.BF16 R36, R12.reuse, R8, R36 ;  /* 0x000000080c24723c */ /* 0x048fe80000041824 */
[----:B----4-:R-:W-:Y:S02]  /*b0b0*/  FADD.FTZ R3, R136, R2 ;  /* 0x0000000288037221 */ /* 0x010fe40000010000 */
[----:B------:R-:W-:Y:S02]  /*b0c0*/  FADD.FTZ R2, R143, R0 ;  /* 0x000000008f027221 */ /* 0x000fe40000010000 */
[C---:B------:R-:W-:Y:S01]  /*b0d0*/  HMMA.16816.F32.BF16 R40, R12.reuse, R10, R40 ;  /* 0x0000000a0c28723c */ /* 0x040fe20000041828 */
[----:B------:R-:W3:Y:S03]  /*b0e0*/  LDSM.16.MT88.4 R8, [R126+0x5800] ;  /* 0x005800007e08783b */ /* 0x000ee60000004200 */
[----:B------:R-:W-:Y:S01]  /*b0f0*/  FADD.FTZ R0, R137, R3 ;  /* 0x0000000389007221 */ /* 0x000fe20000010000 */
[----:B------:R-:W-:Y:S01]  /*b100*/  IADD3 R3, R172, -0x2, RZ ;  /* 0xfffffffeac037810 */ /* 0x000fe20007ffe0ff */
[----:B------:R-:W-:Y:S02]  /*b110*/  FADD.FTZ R2, R28, R2 ;  /* 0x000000021c027221 */ /* 0x000fe40000010000 */
[C---:B-1----:R-:W-:Y:S03]  /*b120*/  HMMA.16816.F32.BF16 R44, R12.reuse, R16, R44 ;  /* 0x000000100c2c723c */ /* 0x042fe6000004182c */
[----:B------:R-:W-:Y:S01]  /*b130*/  ISETP.GE.AND P0, PT, R3, R204, PT ;  /* 0x000000cc0300720c */ /* 0x000fe20003f06270 */
[----:B------:R-:W-:Y:S02]  /*b140*/  FADD.FTZ R0, R30, R0 ;  /* 0x000000001e007221 */ /* 0x000fe40000010000 */
[----:B------:R-:W-:Y:S02]  /*b150*/  FADD.FTZ R2, R29, R2 ;  /* 0x000000021d027221 */ /* 0x000fe40000010000 */
        /* <DEDUP_REMOVED lines=11> */
[C---:B------:R-:W-:Y:S08]  /*b210*/  HMMA.16816.F32.BF16 R64, R12.reuse, R6, R64 ;  /* 0x000000060c40723c */ /* 0x040ff00000041840 */
[C---:B---3--:R-:W-:Y:S08]  /*b220*/  HMMA.16816.F32.BF16 R68, R12.reuse, R8, R68 ;  /* 0x000000080c44723c */ /* 0x048ff00000041844 */
[C---:B------:R-:W-:Y:S08]  /*b230*/  HMMA.16816.F32.BF16 R72, R12.reuse, R10, R72 ;  /* 0x0000000a0c48723c */ /* 0x040ff00000041848 */
[C---:B-1----:R-:W-:Y:S08]  /*b240*/  HMMA.16816.F32.BF16 R76, R12.reuse, R16, R76 ;  /* 0x000000100c4c723c */ /* 0x042ff0000004184c */
[C---:B------:R-:W-:Y:S08]  /*b250*/  HMMA.16816.F32.BF16 R80, R12.reuse, R18, R80 ;  /* 0x000000120c50723c */ /* 0x040ff00000041850 */
[C---:B------:R-:W-:Y:S08]  /*b260*/  HMMA.16816.F32.BF16 R84, R12.reuse, R24, R84 ;  /* 0x000000180c54723c */ /* 0x040ff00000041854 */
[C---:B------:R-:W-:Y:S08]  /*b270*/  HMMA.16816.F32.BF16 R88, R12.reuse, R26, R88 ;  /* 0x0000001a0c58723c */ /* 0x040ff00000041858 */
[C---:B----4-:R-:W-:Y:S08]  /*b280*/  HMMA.16816.F32.BF16 R92, R12.reuse, R20, R92 ;  /* 0x000000140c5c723c */ /* 0x050ff0000004185c */
        /* <DEDUP_REMOVED lines=40> */
.L_x_2655:
[----:B------:R-:W-:-:S05]  /*b510*/  BRA.DIV ~URZ, `(.L_x_2620) ;  /* 0x00003a127f007947 */ /* 0x000fca000b800000 */
[----:B------:R-:W3:Y:S01]  /*b520*/  SHFL.IDX PT, R2, R12, RZ, 0x181f ;  /* 0x00181fff0c027589 */ /* 0x000ee200000e0000 */
[----:B------:R-:W-:Y:S01]  /*b530*/  ISETP.GE.AND P4, PT, R192, c[0x0][0x1d4], PT ;  /* 0x00007500c0007a0c */ /* 0x000fe20003f86270 */
[----:B------:R-:W-:Y:S01]  /*b540*/  IMAD R0, R198, 0x6000, R221 ;  /* 0x00006000c6007824 */ /* 0x000fe200078e02dd */
[----:B------:R-:W-:Y:S02]  /*b550*/  ISETP.GE.AND P1, PT, R201, c[0x0][0x1d4], PT ;  /* 0x00007500c9007a0c */ /* 0x000fe40003f26270 */
[----:B------:R-:W-:Y:S02]  /*b560*/  ISETP.GE.AND P0, PT, R200, c[0x0][0x1d4], PT ;  /* 0x00007500c8007a0c */ /* 0x000fe40003f06270 */
[C---:B---3--:R-:W-:Y:S02]  /*b570*/  IADD3 R8, P5, R2.reuse, R16, RZ ;  /* 0x0000001002087210 */ /* 0x048fe40007fbe0ff */
[----:B------:R-:W-:Y:S03]  /*b580*/  IADD3 R6, P6, R2, R17, RZ ;  /* 0x0000001102067210 */ /* 0x000fe60007fde0ff */
[----:B--2---:R-:W-:Y:S01]  /*b590*/  IMAD.X R9, R4, 0x1, R13, P5 ;  /* 0x0000000104097824 */ /* 0x004fe200028e060d */
[----:B------:R-:W-:Y:S01]  /*b5a0*/  IADD3 R10, P5, R2, R18, RZ ;  /* 0x00000012020a7210 */ /* 0x000fe20007fbe0ff */
[C---:B------:R-:W-:Y:S01]  /*b5b0*/  IMAD.X R7, R4.reuse, 0x1, R14, P6 ;  /* 0x0000000104077824 */ /* 0x040fe200030e060e */
[----:B------:R-:W2:Y:S03]  /*b5c0*/  SHFL.IDX PT, R2, R12, 0x1, 0x181f ;  /* 0x00381f000c027f89 */ /* 0x000ea600000e0000 */
[----:B------:R-:W-:Y:S01]  /*b5d0*/  IMAD.X R11, R4, 0x1, R15, P5 ;  /* 0x00000001040b7824 */ /* 0x000fe200028e060f */
[----:B------:R-:W-:Y:S01]  /*b5e0*/  @!PT LDS RZ, [RZ] ;  /* 0x00000000fffff984 */ /* 0x000fe20000000800 */
[----:B------:R3:W-:Y:S04]  /*b5f0*/  LDGSTS.E.BYPASS.LTC128B.128 [R0], [R8.64], !P4 ;  /* 0x0000000008007fae */ /* 0x0007e8000e101d46 */
[----:B------:R4:W-:Y:S04]  /*b600*/  LDGSTS.E.BYPASS.LTC128B.128 [R0+0x2000], [R6.64], !P1 ;  /* 0x0200000006007fae */ /* 0x0009e8000c901d46 */
[----:B------:R5:W-:Y:S04]  /*b610*/  LDGSTS.E.BYPASS.LTC128B.128 [R0+0x4000], [R10.64], !P0 ;  /* 0x040000000a007fae */ /* 0x000be8000c101d46 */
[----:B------:R1:W2:Y:S01]  /*b620*/  SHFL.IDX PT, R4, R5, 0x1, 0x181f ;  /* 0x00381f0005047f89 */ /* 0x0002a200000e0000 */
[----:B----4-:R-:W-:Y:S02]  /*b630*/  SEL R7, RZ, 0x10, P0 ;  /* 0x00000010ff077807 */ /* 0x010fe40000000000 */
[----:B-1----:R-:W-:Y:S02]  /*b640*/  SEL R5, RZ, 0x10, P4 ;  /* 0x00000010ff057807 */ /* 0x002fe40002000000 */
[----:B-----5:R-:W-:Y:S02]  /*b650*/  SEL R10, RZ, 0x10, P1 ;  /* 0x00000010ff0a7807 */ /* 0x020fe40000800000 */
.L_x_2656:
[----:B--23--:R-:W-:Y:S02]  /*b660*/  IADD3 R8, -R5, 0x10, RZ ;  /* 0x0000001005087810 */ /* 0x00cfe40007ffe1ff */
[----:B------:R-:W-:Y:S02]  /*b670*/  IADD3 R3, -R10, 0x10, RZ ;  /* 0x000000100a037810 */ /* 0x000fe40007ffe1ff */
[----:B------:R-:W-:Y:S02]  /*b680*/  LOP3.LUT R8, R8, 0xf, RZ, 0xc0, !PT ;  /* 0x0000000f08087812 */ /* 0x000fe400078ec0ff */
[----:B------:R-:W-:Y:S02]  /*b690*/  LOP3.LUT R3, R3, 0xf, RZ, 0xc0, !PT ;  /* 0x0000000f03037812 */ /* 0x000fe400078ec0ff */
[----:B------:R-:W-:Y:S02]  /*b6a0*/  IADD3 R9, -R7, 0x10, RZ ;  /* 0x0000001007097810 */ /* 0x000fe40007ffe1ff */
[-C--:B------:R-:W-:Y:S02]  /*b6b0*/  IADD3 R8, P5, P4, R8, R2.reuse, R16 ;  /* 0x0000000208087210 */ /* 0x080fe40007cbe010 */
[----:B------:R-:W-:Y:S02]  /*b6c0*/  ISETP.NE.U32.AND P6, PT, R5, RZ, PT ;  /* 0x000000ff0500720c */ /* 0x000fe40003fc5070 */
[----:B------:R-:W-:Y:S02]  /*b6d0*/  IADD3 R6, P1, P0, R3, R2, R17 ;  /* 0x0000000203067210 */ /* 0x000fe4000783e011 */
[----:B------:R-:W-:Y:S02]  /*b6e0*/  LOP3.LUT R3, R9, 0xf, RZ, 0xc0, !PT ;  /* 0x0000000f09037812 */ /* 0x000fe400078ec0ff */
[-C--:B------:R-:W-:Y:S02]  /*b6f0*/  IADD3.X R9, RZ, R4.reuse, R13, P5, P4 ;  /* 0x00000004ff097210 */ /* 0x080fe40002fe840d */
[----:B------:R-:W-:Y:S02]  /*b700*/  ISETP.NE.U32.AND P5, PT, R10, RZ, PT ;  /* 0x000000ff0a00720c */ /* 0x000fe40003fa5070 */
[----:B------:R-:W-:Y:S02]  /*b710*/  ISETP.NE.U32.AND P4, PT, R7, RZ, PT ;  /* 0x000000ff0700720c */ /* 0x000fe40003f85070 */
[----:B------:R-:W-:Y:S01]  /*b720*/  IADD3.X R7, RZ, R4, R14, P1, P0 ;  /* 0x00000004ff077210 */ /* 0x000fe20000fe040e */
[----:B------:R-:W-:Y:S01]  /*b730*/  @!PT LDS RZ, [RZ] ;  /* 0x00000000fffff984 */ /* 0x000fe20000000800 */
[----:B------:R-:W-:Y:S01]  /*b740*/  @!PT LDS RZ, [RZ] ;  /* 0x00000000fffff984 */ /* 0x000fe20000000800 */
[----:B------:R-:W-:Y:S01]  /*b750*/  @!PT LDS RZ, [RZ] ;  /* 0x00000000fffff984 */ /* 0x000fe20000000800 */
[----:B------:R1:W-:Y:S01]  /*b760*/  LDGSTS.E.BYPASS.LTC128B.128.ZFILL [R0+0x1000], [R8.64], P6 ;  /* 0x0100000008007fae */ /* 0x0003e2000b141d46 */
[----:B------:R-:W-:Y:S04]  /*b770*/  IADD3 R2, P1, P0, R3, R2, R18 ;  /* 0x0000000203027210 */ /* 0x000fe8000783e012 */
[----:B------:R-:W-:Y:S03]  /*b780*/  IADD3.X R3, RZ, R4, R15, P1, P0 ;  /* 0x00000004ff037210 */ /* 0x000fe60000fe040f */
[----:B------:R1:W-:Y:S04]  /*b790*/  LDGSTS.E.BYPASS.LTC128B.128.ZFILL [R0+0x3000], [R6.64], P5 ;  /* 0x0300000006007fae */ /* 0x0003e8000a941d46 */
[----:B------:R1:W-:Y:S02]  /*b7a0*/  LDGSTS.E.BYPASS.LTC128B.128.ZFILL [R0+0x5000], [R2.64], P4 ;  /* 0x0500000002007fae */ /* 0x0003e4000a141d46 */
.L_x_2618:
[----:B------:R-:W-:Y:S05]  /*b7b0*/  BSYNC B0 ;  /* 0x0000000000007941 */ /* 0x000fea0003800000 */
.L_x_2617:
        /* <DEDUP_REMOVED lines=10> */
.L_x_2611:
[----:B------:R-:W-:Y:S05]  /*b860*/  BRA.DIV ~URZ, `(.L_x_2622) ;  /* 0x000039127f007947 */ /* 0x000fea000b800000 */
[----:B------:R1:W2:Y:S02]  /*b870*/  SHFL.BFLY PT, R0, R202, 0x2, 0x1f ;  /* 0x0c401f00ca007f89 */ /* 0x0002a400000e0000 */
.L_x_2657:
[----:B--2---:R-:W-:Y:S01]  /*b880*/  FADD.FTZ R0, R0, R202 ;  /* 0x000000ca00007221 */ /* 0x004fe20000010000 */
[----:B------:R-:W-:Y:S05]  /*b890*/  BRA.DIV ~URZ, `(.L_x_2623) ;  /* 0x000039427f007947 */ /* 0x000fea000b800000 */
[----:B------:R-:W2:Y:S04]  /*b8a0*/  SHFL.BFLY PT, R4, R203, 0x2, 0x1f ;  /* 0x0c401f00cb047f89 */ /* 0x000ea800000e0000 */
[----:B------:R-:W3:Y:S01]  /*b8b0*/  SHFL.BFLY PT, R2, R0, 0x1, 0x1f ;  /* 0x0c201f0000027f89 */ /* 0x000ee200000e0000 */
[----:B--2---:R-:W-:-:S02]  /*b8c0*/  FADD.FTZ R4, R4, R203 ;  /* 0x000000cb04047221 */ /* 0x004fc40000010000 */
[----:B---3--:R-:W-:-:S03]  /*b8d0*/  FADD.FTZ R0, R0, R2 ;  /* 0x0000000200007221 */ /* 0x008fc60000010000 */
[----:B------:R2:W3:Y:S04]  /*b8e0*/  SHFL.BFLY PT, R3, R4, 0x1, 0x1f ;  /* 0x0c201f0004037f89 */ /* 0x0004e800000e0000 */
.L_x_2658:
        /* <DEDUP_REMOVED lines=62> */
[----:B--2---:R-:W-:Y:S02]  /*bcd0*/  FMUL.FTZ R130, R0, R130 ;  /* 0x0000008200827220 */ /* 0x004fe40000410000 */
        /* <DEDUP_REMOVED lines=54> */
.L_x_2576:
        /* <DEDUP_REMOVED lines=17> */
.L_x_2625:
[----:B------:R-:W-:Y:S05]  /*c150*/  BSYNC B0 ;  /* 0x0000000000007941 */ /* 0x000fea0003800000 */
.L_x_2624:
        /* <DEDUP_REMOVED lines=15> */
[----:B-1---5:R-:W-:Y:S05]  /*c250*/  CALL.REL.NOINC `($__internal_43_$__cuda_sm70_shflsync_idx_p) ;  /* 0x0000314000007944 */ /* 0x022fea0003c00000 */
.L_x_2628:
[----:B------:R-:W2:Y:S01]  /*c260*/  LDL R6, [R1+0x4] ;  /* 0x0000040001067983 */ /* 0x000ea20000100800 */
[----:B------:R-:W-:Y:S01]  /*c270*/  IMAD.MOV.U32 R5, RZ, RZ, 0x1 ;  /* 0x00000001ff057424 */ /* 0x000fe200078e00ff */
[----:B------:R-:W-:Y:S01]  /*c280*/  SHF.R.S32.HI R0, RZ, 0x1f, R234 ;  /* 0x0000001fff007819 */ /* 0x000fe200000114ea */
[----:B------:R-:W-:Y:S01]  /*c290*/  IMAD.WIDE.U32 R2, R234, c[0x0][0x4d0], RZ ;  /* 0x00013400ea027a25 */ /* 0x000fe200078e00ff */
[----:B------:R-:W3:Y:S02]  /*c2a0*/  LDL R20, [R1+0xc] ;  /* 0x00000c0001147983 */ /* 0x000ee40000100800 */
[----:B------:R-:W-:Y:S01]  /*c2b0*/  ISETP.NE.AND P1, PT, R5, c[0x0][0x4e8], PT ;  /* 0x00013a0005007a0c */ /* 0x000fe20003f25270 */
[C---:B------:R-:W-:Y:S02]  /*c2c0*/  IMAD R4, R0.reuse, c[0x0][0x4d0], RZ ;  /* 0x0001340000047a24 */ /* 0x040fe400078e02ff */
[----:B------:R-:W-:Y:S01]  /*c2d0*/  IMAD R5, R0, c[0x0][0x438], RZ ;  /* 0x00010e0000057a24 */ /* 0x000fe200078e02ff */
[----:B------:R-:W-:Y:S01]  /*c2e0*/  SHF.R.S32.HI R0, RZ, 0x1f, R233 ;  /* 0x0000001fff007819 */ /* 0x000fe200000114e9 */
[----:B------:R-:W-:-:S02]  /*c2f0*/  IMAD R4, R234, c[0x0][0x4d4], R4 ;  /* 0x00013500ea047a24 */ /* 0x000fc400078e0204 */
[----:B------:R-:W-:Y:S02]  /*c300*/  IMAD R8, R234, c[0x0][0x43c], R5 ;  /* 0x00010f00ea087a24 */ /* 0x000fe400078e0205 */
[----:B------:R-:W-:Y:S02]  /*c310*/  IMAD.IADD R3, R3, 0x1, R4 ;  /* 0x0000000103037824 */ /* 0x000fe400078e0204 */
[----:B------:R-:W-:Y:S02]  /*c320*/  IMAD R9, R0, c[0x0][0x4d8], RZ ;  /* 0x0001360000097a24 */ /* 0x000fe400078e02ff */
[----:B------:R-:W-:Y:S01]  /*c330*/  IMAD.WIDE.U32 R4, R234, c[0x0][0x438], RZ ;  /* 0x00010e00ea047a25 */ /* 0x000fe200078e00ff */
[----:B------:R-:W4:Y:S03]  /*c340*/  S2R R21, SR_TID.X ;  /* 0x0000000000157919 */ /* 0x000f260000002100 */
[----:B------:R-:W-:-:S02]  /*c350*/  IMAD R9, R233, c[0x0][0x4dc], R9 ;  /* 0x00013700e9097a24 */ /* 0x000fc400078e0209 */
[----:B------:R-:W-:Y:S01]  /*c360*/  IMAD.WIDE.U32 R2, R233, c[0x0][0x4d8], R2 ;  /* 0x00013600e9027a25 */ /* 0x000fe200078e0002 */
[----:B------:R-:W-:-:S03]  /*c370*/  SHF.R.S32.HI R11, RZ, 0x1f, R236 ;  /* 0x0000001fff0b7819 */ /* 0x000fc600000114ec */
[----:B------:R-:W-:Y:S02]  /*c380*/  IMAD.IADD R5, R5, 0x1, R8 ;  /* 0x0000000105057824 */ /* 0x000fe400078e0208 */
[----:B------:R-:W-:Y:S02]  /*c390*/  IMAD.IADD R3, R3, 0x1, R9 ;  /* 0x0000000103037824 */ /* 0x000fe400078e0209 */
[----:B------:R-:W-:-:S04]  /*c3a0*/  IMAD.WIDE.U32 R8, R233, c[0x0][0x440], R4 ;  /* 0x00011000e9087a25 */ /* 0x000fc800078e0004 */
[----:B------:R-:W-:Y:S02]  /*c3b0*/  IMAD R12, R11, c[0x0][0x4e0], RZ ;  /* 0x000138000b0c7a24 */ /* 0x000fe400078e02ff */
[----:B------:R-:W-:-:S04]  /*c3c0*/  IMAD.WIDE.U32 R4, R236, c[0x0][0x4e0], R2 ;  /* 0x00013800ec047a25 */ /* 0x000fc800078e0002 */
[----:B------:R-:W-:Y:S02]  /*c3d0*/  IMAD R12, R236, c[0x0][0x4e4], R12 ;  /* 0x00013900ec0c7a24 */ /* 0x000fe400078e020c */
[----:B------:R-:W-:-:S04]  /*c3e0*/  IMAD R0, R0, c[0x0][0x440], RZ ;  /* 0x0001100000007a24 */ /* 0x000fc800078e02ff */
[----:B------:R-:W-:Y:S01]  /*c3f0*/  IMAD R15, R233, c[0x0][0x444], R0 ;  /* 0x00011100e90f7a24 */ /* 0x000fe200078e0200 */
[----:B----4-:R-:W-:Y:S01]  /*c400*/  SHF.R.S32.HI R19, RZ, 0x1f, R21 ;  /* 0x0000001fff137819 */ /* 0x010fe20000011415 */
[----:B------:R-:W-:Y:S02]  /*c410*/  IMAD R11, R11, c[0x0][0x448], RZ ;  /* 0x000112000b0b7a24 */ /* 0x000fe400078e02ff */
[----:B------:R-:W-:Y:S01]  /*c420*/  IMAD.IADD R3, R9, 0x1, R15 ;  /* 0x0000000109037824 */ /* 0x000fe200078e020f */
[----:B------:R-:W-:Y:S01]  /*c430*/  LEA.HI R19, R19, R21, RZ, 0x5 ;  /* 0x0000001513137211 */ /* 0x000fe200078f28ff */
[----:B------:R-:W-:-:S03]  /*c440*/  IMAD R11, R236, c[0x0][0x44c], R11 ;  /* 0x00011300ec0b7a24 */ /* 0x000fc600078e020b */
        /* <DEDUP_REMOVED lines=25> */
[----:B------:R-:W-:Y:S02]  /*c5e0*/  SHF.R.S32.HI R28, RZ, 0x1f, R28 ;  /* 0x0000001fff1c7819 */ /* 0x000fe4000001141c */
[----:B------:R-:W-:-:S02]  /*c5f0*/  IADD3 R29, R222, 0x50, RZ ;  /* 0x00000050de1d7810 */ /* 0x000fc40007ffe0ff */
[----:B------:R-:W-:Y:S02]  /*c600*/  SHF.R.S32.HI R30, RZ, 0x1f, R30 ;  /* 0x0000001fff1e7819 */ /* 0x000fe4000001141e */
[C---:B------:R-:W-:Y:S02]  /*c610*/  IADD3 R31, R222.reuse, 0x48, RZ ;  /* 0x00000048de1f7810 */ /* 0x040fe40007ffe0ff */
        /* <DEDUP_REMOVED lines=16> */
[----:B------:R-:W-:Y:S01]  /*c720*/  SHF.R.S32.HI R144, RZ, 0x1f, R144 ;  /* 0x0000001fff907819 */ /* 0x000fe20000011490 */
[----:B--2---:R-:W-:-:S04]  /*c730*/  IMAD.IADD R7, R6, 0x1, R238 ;  /* 0x0000000106077824 */ /* 0x004fc800078e02ee */
[----:B------:R-:W-:-:S04]  /*c740*/  @P1 IMAD.HI.U32 R10, R7, c[0x0][0x4ec], RZ ;  /* 0x00013b00070a1a27 */ /* 0x000fc800078e00ff */
[----:B------:R-:W-:Y:S01]  /*c750*/  IMAD.MOV.U32 R6, RZ, RZ, R7 ;  /* 0x000000ffff067224 */ /* 0x000fe200078e0007 */
[----:B------:R-:W-:-:S05]  /*c760*/  @P1 SHF.R.U32.HI R6, RZ, c[0x0][0x4f0], R10 ;  /* 0x00013c00ff061a19 */ /* 0x000fca000001160a */
[----:B------:R-:W-:-:S04]  /*c770*/  IMAD.MOV R10, RZ, RZ, -R6 ;  /* 0x000000ffff0a7224 */ /* 0x000fc800078e0a06 */
[----:B------:R-:W-:Y:S01]  /*c780*/  IMAD R10, R10, c[0x0][0x4e8], R7 ;  /* 0x00013a000a0a7a24 */ /* 0x000fe200078e0207 */
[----:B------:R-:W-:Y:S02]  /*c790*/  SHF.R.S32.HI R13, RZ, 0x1f, R6 ;  /* 0x0000001fff0d7819 */ /* 0x000fe40000011406 */
[----:B------:R-:W-:Y:S02]  /*c7a0*/  IADD3 R4, P0, R6, R4, RZ ;  /* 0x0000000406047210 */ /* 0x000fe40007f1e0ff */
[----:B------:R-:W-:Y:S01]  /*c7b0*/  SHF.R.S32.HI R14, RZ, 0x1f, R10 ;  /* 0x0000001fff0e7819 */ /* 0x000fe2000001140a */
[----:B------:R-:W-:Y:S01]  /*c7c0*/  @P1 IMAD.HI.U32 R2, R7, c[0x0][0x4ec], RZ ;  /* 0x00013b0007021a27 */ /* 0x000fe200078e00ff */
[----:B------:R-:W-:-:S03]  /*c7d0*/  IADD3.X R5, R13, R5, R12, P0, !PT ;  /* 0x000000050d057210 */ /* 0x000fc600007fe40c */
[----:B------:R-:W-:Y:S02]  /*c7e0*/  IMAD R6, R14, c[0x0][0x4c8], RZ ;  /* 0x000132000e067a24 */ /* 0x000fe400078e02ff */
[----:B------:R-:W-:Y:S01]  /*c7f0*/  IMAD.MOV.U32 R0, RZ, RZ, R7 ;  /* 0x000000ffff007224 */ /* 0x000fe200078e0007 */
[----:B------:R-:W-:Y:S01]  /*c800*/  @P1 SHF.R.U32.HI R0, RZ, c[0x0][0x4f0], R2 ;  /* 0x00013c00ff001a19 */ /* 0x000fe20000011602 */
[C---:B------:R-:W-:Y:S02]  /*c810*/  IMAD R6, R10.reuse, c[0x0][0x4cc], R6 ;  /* 0x000133000a067a24 */ /* 0x040fe400078e0206 */
[----:B------:R-:W-:Y:S01]  /*c820*/  IMAD.WIDE.U32 R4, R10, c[0x0][0x4c8], R4 ;  /* 0x000132000a047a25 */ /* 0x000fe200078e0004 */
[----:B------:R-:W-:-:S03]  /*c830*/  SHF.R.S32.HI R10, RZ, 0x1f, R0 ;  /* 0x0000001fff0a7819 */ /* 0x000fc60000011400 */
[----:B------:R-:W-:Y:S02]  /*c840*/  IMAD.MOV.U32 R2, RZ, RZ, R8 ;  /* 0x000000ffff027224 */ /* 0x000fe400078e0008 */
[----:B------:R-:W-:Y:S02]  /*c850*/  IMAD.MOV R8, RZ, RZ, -R0 ;  /* 0x000000ffff087224 */ /* 0x000fe400078e0a00 */
[----:B------:R-:W-:Y:S01]  /*c860*/  IMAD.IADD R9, R5, 0x1, R6 ;  /* 0x0000000105097824 */ /* 0x000fe200078e0206 */
[----:B------:R-:W-:Y:S01]  /*c870*/  LEA R6, P0, R4, c[0x0][0x4a8], 0x2 ;  /* 0x00012a0004067a11 */ /* 0x000fe200078010ff */
[----:B------:R-:W-:-:S04]  /*c880*/  IMAD.WIDE.U32 R2, R236, c[0x0][0x448], R2 ;  /* 0x00011200ec027a25 */ /* 0x000fc800078e0002 */
[----:B------:R-:W-:Y:S01]  /*c890*/  IMAD R8, R8, c[0x0][0x4e8], R7 ;  /* 0x00013a0008087a24 */ /* 0x000fe200078e0207 */
[----:B------:R-:W-:Y:S01]  /*c8a0*/  LEA.HI.X R7, R4, c[0x0][0x4ac], R9, 0x2, P0 ;  /* 0x00012b0004077a11 */ /* 0x000fe200000f1409 */
[----:B------:R-:W-:Y:S02]  /*c8b0*/  IMAD R5, R10, c[0x0][0x430], RZ ;  /* 0x00010c000a057a24 */ /* 0x000fe400078e02ff */
[----:B------:R-:W-:Y:S01]  /*c8c0*/  IMAD.IADD R3, R3, 0x1, R11 ;  /* 0x0000000103037824 */ /* 0x000fe200078e020b */
[----:B------:R-:W-:Y:S01]  /*c8d0*/  SHFL.IDX PT, R4, R6, RZ, 0x1c1f ;  /* 0x001c1fff06047589 */ /* 0x000fe200000e0000 */
[C---:B------:R-:W-:Y:S01]  /*c8e0*/  IMAD R10, R0.reuse, c[0x0][0x434], R5 ;  /* 0x00010d00000a7a24 */ /* 0x040fe200078e0205 */
[----:B------:R-:W-:Y:S02]  /*c8f0*/  SHF.R.S32.HI R9, RZ, 0x1f, R8 ;  /* 0x0000001fff097819 */ /* 0x000fe40000011408 */
[----:B------:R-:W2:Y:S01]  /*c900*/  SHFL.IDX PT, R5, R7, RZ, 0x1c1f ;  /* 0x001c1fff07057589 */ /* 0x000ea200000e0000 */
[----:B------:R-:W-:-:S03]  /*c910*/  IMAD.WIDE.U32 R2, R0, c[0x0][0x430], R2 ;  /* 0x00010c0000027a25 */ /* 0x000fc600078e0002 */
[----:B------:R-:W-:Y:S01]  /*c920*/  SHFL.IDX PT, R6, R6, 0x1, 0x1c1f ;  /* 0x003c1f0006067f89 */ /* 0x000fe200000e0000 */
[----:B---3--:R-:W-:-:S03]  /*c930*/  IMAD.IADD R0, R20, 0x1, R238 ;  /* 0x0000000114007824 */ /* 0x008fc600078e02ee */
        /* <DEDUP_REMOVED lines=10> */
[----:B--2---:R2:W-:Y:S01]  /*c9e0*/  @!P2 ST.E [R4.64], R17 ;  /* 0x000000110400a985 */ /* 0x0045e2000c101906 */
        /* <DEDUP_REMOVED lines=17> */
[----:B--234-:R-:W-:Y:S02]  /*cb00*/  @!P5 IMAD.WIDE R6, R222, 0x4, R2 ;  /* 0x00000004de06d825 */ /* 0x01cfe400078e0202 */
[----:B------:R-:W-:-:S03]  /*cb10*/  @!P1 LEA R4, P3, R143, R2, 0x2 ;  /* 0x000000028f049211 */ /* 0x000fc600078610ff */
[----:B------:R2:W-:Y:S01]  /*cb20*/  @!P5 ST.E.64 [R6.64], R128 ;  /* 0x000000800600d985 */ /* 0x0005e2000c101b06 */
[----:B------:R-:W-:Y:S02]  /*cb30*/  @!P1 LEA.HI.X R5, R143, R3, R144, 0x2, P3 ;  /* 0x000000038f059211 */ /* 0x000fe400018f1490 */
[----:B------:R-:W-:-:S03]  /*cb40*/  ISETP.GE.AND P5, PT, R137, c[0x0][0x3c8], PT ;  /* 0x0000f20089007a0c */ /* 0x000fc60003fa6270 */
[----:B------:R3:W-:Y:S01]  /*cb50*/  @!P1 ST.E.64 [R4.64], R132 ;  /* 0x0000008404009985 */ /* 0x0007e2000c101b06 */
[----:B------:R-:W-:Y:S02]  /*cb60*/  ISETP.GE.AND P1, PT, R127, c[0x0][0x3c8], PT ;  /* 0x0000f2007f007a0c */ /* 0x000fe40003f26270 */
[----:B--2---:R-:W-:-:S04]  /*cb70*/  @!P4 LEA R6, P3, R141, R2, 0x2 ;  /* 0x000000028d06c211 */ /* 0x004fc800078610ff */
[----:B------:R-:W-:Y:S02]  /*cb80*/  @!P4 LEA.HI.X R7, R141, R3, R142, 0x2, P3 ;  /* 0x000000038d07c211 */ /* 0x000fe400018f148e */
[----:B---3--:R-:W-:-:S03]  /*cb90*/  @!P2 LEA R4, P3, R139, R2, 0x2 ;  /* 0x000000028b04a211 */ /* 0x008fc600078610ff */
        /* <DEDUP_REMOVED lines=60> */
[----:B--2---:R-:W-:-:S04]  /*cf60*/  @!P3 LEA R6, P4, R246, R2, 0x2 ;  /* 0x00000002f606b211 */ /* 0x004fc800078810ff */
        /* <DEDUP_REMOVED lines=11> */
[----:B--2---:R-:W-:-:S04]  /*d020*/  @!P4 LEA R6, P1, R243, R2, 0x2 ;  /* 0x00000002f306c211 */ /* 0x004fc800078210ff */
        /* <DEDUP_REMOVED lines=8> */
.L_x_2630:
[----:B------:R-:W-:Y:S05]  /*d0b0*/  BSYNC B0 ;  /* 0x0000000000007941 */ /* 0x000fea0003800000 */
.L_x_2629:
[----:B----4-:R4:W1:Y:S04]  /*d0c0*/  SHFL.IDX PT, R3, R10, 0x1, 0x1c1f ;  /* 0x003c1f000a037f89 */ /* 0x01086800000e0000 */
[----:B---3--:R4:W3:Y:S01]  /*d0d0*/  SHFL.IDX PT, R2, R11, 0x1, 0x1c1f ;  /* 0x003c1f000b027f89 */ /* 0x0088e200000e0000 */
[----:B------:R-:W-:Y:S05]  /*d0e0*/  @P0 BRA `(.L_x_2631) ;  /* 0x0000089000000947 */ /* 0x000fea0003800000 */
[----:B------:R-:W-:Y:S02]  /*d0f0*/  ISETP.GE.AND P1, PT, R222, c[0x0][0x3c8], PT ;  /* 0x0000f200de007a0c */ /* 0x000fe40003f26270 */
[----:B------:R-:W-:Y:S02]  /*d100*/  ISETP.GE.AND P2, PT, R143, c[0x0][0x3c8], PT ;  /* 0x0000f2008f007a0c */ /* 0x000fe40003f46270 */
[----:B------:R-:W-:Y:S02]  /*d110*/  ISETP.GE.AND P3, PT, R141, c[0x0][0x3c8], PT ;  /* 0x0000f2008d007a0c */ /* 0x000fe40003f66270 */
[----:B------:R-:W-:-:S07]  /*d120*/  ISETP.GE.AND P0, PT, R139, c[0x0][0x3c8], PT ;  /* 0x0000f2008b007a0c */ /* 0x000fce0003f06270 */
[----:B-123--:R-:W-:Y:S02]  /*d130*/  @!P1 IMAD.WIDE R6, R222, 0x4, R2 ;  /* 0x00000004de069825 */ /* 0x00efe400078e0202 */
        /* <DEDUP_REMOVED lines=8> */
[----:B--2---:R-:W-:-:S03]  /*d1c0*/  @!P0 LEA R4, P5, R139, R2, 0x2 ;  /* 0x000000028b048211 */ /* 0x004fc600078a10ff */
        /* <DEDUP_REMOVED lines=32> */
[CC--:B--2---:R-:W-:Y:S01]  /*d3d0*/  @!P0 LEA R4, P5, R27.reuse, R2.reuse, 0x2 ;  /* 0x000000021b048211 */ /* 0x0c4fe200078a10ff */
        /* <DEDUP_REMOVED lines=11> */
[CC--:B--2---:R-:W-:Y:S01]  /*d490*/  @!P4 LEA R4, P5, R250.reuse, R2.reuse, 0x2 ;  /* 0x00000002fa04c211 */ /* 0x0c4fe200078a10ff */
[----:B------:R1:W-:Y:S03]  /*d4a0*/  @!P2 ST.E.64 [R6.64], R58 ;  /* 0x0000003a0600a985 */ /* 0x0003e6000c101b06 */
[----:B------:R-:W-:Y:S02]  /*d4b0*/  @!P4 LEA.HI.X R5, R250, R3, R24, 0x2, P5 ;  /* 0x00000003fa05c211 */ /* 0x000fe400028f1418 */
[----:B---3--:R-:W-:-:S03]  /*d4c0*/  @!P3 LEA R8, P2, R249, R2, 0x2 ;  /* 0x00000002f908b211 */ /* 0x008fc600078410ff */
        /* <DEDUP_REMOVED lines=35> */
.L_x_2627:
[----:B------:R-:W2:Y:S02]  /*d700*/  S2R R3, SR_TID.X ;  /* 0x0000000000037919 */ /* 0x000ea40000002100 */
[----:B--2---:R-:W-:-:S13]  /*d710*/  ISETP.GT.AND P0, PT, R3, 0x7f, PT ;  /* 0x0000007f0300780c */ /* 0x004fda0003f04270 */
        /* <DEDUP_REMOVED lines=38> */
.L_x_2631:
[----:B------:R-:W-:Y:S05]  /*d980*/  BSYNC B1 ;  /* 0x0000000000017941 */ /* 0x000fea0003800000 */
.L_x_2626:
[----:B--2---:R-:W2:Y:S02]  /*d990*/  LDL R0, [R1+0x8] ;  /* 0x0000080001007983 */ /* 0x004ea40000100800 */
[----:B--2---:R-:W-:-:S13]  /*d9a0*/  ISETP.NE.AND P0, PT, R0, RZ, PT ;  /* 0x000000ff0000720c */ /* 0x004fda0003f05270 */
[----:B------:R-:W-:Y:S01]  /*d9b0*/  @P0 WARPSYNC 0xffffffff ;  /* 0xffffffff00000948 */ /* 0x000fe20003800000 */
[----:B------:R-:W-:Y:S06]  /*d9c0*/  @P0 BAR.SYNC.DEFER_BLOCKING 0x5, 0x100 ;  /* 0x0144000000000b1d */ /* 0x000fec0000010000 */
[----:B------:R-:W2:Y:S04]  /*d9d0*/  @P0 LDS R240, [0x24100] ;  /* 0x02410000fff00984 */ /* 0x000ea80000000800 */
[----:B------:R-:W-:Y:S06]  /*d9e0*/  @P0 BAR.ARV 0x4, 0x100 ;  /* 0x0104000000000b1d */ /* 0x000fec0000002000 */
[----:B------:R-:W-:Y:S05]  /*d9f0*/  @P0 BRA `(.L_x_2632) ;  /* 0x0000007000000947 */ /* 0x000fea0003800000 */
[----:B------:R-:W-:Y:S05]  /*da00*/  BRA.DIV ~URZ, `(.L_x_2633) ;  /* 0x000018d27f007947 */ /* 0x000fea000b800000 */
[----:B------:R4:W3:Y:S02]  /*da10*/  SHFL.IDX PT, R0, R18, RZ, 0x1f ;  /* 0x00001fff12007589 */ /* 0x0008e400000e0000 */
.L_x_2659:
[----:B------:R-:W-:Y:S01]  /*da20*/  WARPSYNC 0xffffffff ;  /* 0xffffffff00007948 */ /* 0x000fe20003800000 */
[----:B------:R-:W-:Y:S01]  /*da30*/  BAR.SYNC.DEFER_BLOCKING 0x4, 0x100 ;  /* 0x0104000000007b1d */ /* 0x000fe20000010000 */
[----:B--23--:R-:W-:-:S05]  /*da40*/  MOV R240, R0 ;  /* 0x0000000000f07202 */ /* 0x00cfca0000000f00 */
[----:B------:R2:W-:Y:S04]  /*da50*/  @!P6 STS [0x24100], R18 ;  /* 0x02410012ff00e388 */ /* 0x0005e80000000800 */
[----:B------:R-:W-:Y:S06]  /*da60*/  BAR.ARV 0x5, 0x100 ;  /* 0x0144000000007b1d */ /* 0x000fec0000002000 */
.L_x_2632:
[----:B--2---:R-:W-:-:S13]  /*da70*/  ISETP.GE.AND P0, PT, R240, c[0x0][0x538], PT ;  /* 0x00014e00f0007a0c */ /* 0x004fda0003f06270 */
[----:B-1-345:R-:W-:Y:S01]  /*da80*/  @P0 CALL.REL.NOINC `(.L_x_2634) ;  /* 0x0000001000000944 */ /* 0x03afe20003c00000 */
[----:B------:R-:W-:Y:S05]  /*da90*/  BRA `(.L_x_2635) ;  /* 0xffff2ed000007947 */ /* 0x000fea000383ffff */
.L_x_2634:
[----:B------:R-:W-:Y:S05]  /*daa0*/  EXIT ;  /* 0x000000000000794d */ /* 0x000fea0003800000 */
.L_x_2577:
[----:B------:R-:W-:Y:S01]  /*dab0*/  IMAD.MOV.U32 R30, RZ, RZ, R9 ;  /* 0x000000ffff1e7224 */ /* 0x000fe200078e0009 */
[----:B------:R-:W-:Y:S01]  /*dac0*/  MOV R29, RZ ;  /* 0x000000ff001d7202 */ /* 0x000fe20000000f00 */
[----:B------:R-:W-:Y:S01]  /*dad0*/  IMAD.MOV.U32 R3, RZ, RZ, 0x181f ;  /* 0x0000181fff037424 */ /* 0x000fe200078e00ff */
[----:B------:R-:W-:Y:S02]  /*dae0*/  MOV R2, 0xdb00 ;  /* 0x0000db0000027802 */ /* 0x000fe40000000f00 */
[----:B-----5:R-:W-:Y:S05]  /*daf0*/  CALL.REL.NOINC `($__internal_43_$__cuda_sm70_shflsync_idx_p) ;  /* 0x000018a000007944 */ /* 0x020fea0003c00000 */
[----:B------:R-:W-:Y:S01]  /*db00*/  MOV R8, R29 ;  /* 0x0000001d00087202 */ /* 0x000fe20000000f00 */
[----:B------:R-:W-:Y:S05]  /*db10*/  BRA `(.L_x_2636) ;  /* 0xffff3ad000007947 */ /* 0x000fea000383ffff */
.L_x_2578:
[----:B------:R-:W-:Y:S01]  /*db20*/  IMAD.MOV.U32 R30, RZ, RZ, R11 ;  /* 0x000000ffff1e7224 */ /* 0x000fe200078e000b */
[----:B------:R-:W-:Y:S01]  /*db30*/  MOV R29, RZ ;  /* 0x000000ff001d7202 */ /* 0x000fe20000000f00 */
[----:B------:R-:W-:Y:S01]  /*db40*/  IMAD.MOV.U32 R3, RZ, RZ, 0x181f ;  /* 0x0000181fff037424 */ /* 0x000fe200078e00ff */
[----:B------:R-:W-:Y:S02]  /*db50*/  MOV R2, 0xdb70 ;  /* 0x0000db7000027802 */ /* 0x000fe40000000f00 */
[----:B-12--5:R-:W-:Y:S05]  /*db60*/  CALL.REL.NOINC `($__internal_43_$__cuda_sm70_shflsync_idx_p) ;  /* 0x0000183000007944 */ /* 0x026fea0003c00000 */
[----:B------:R-:W-:Y:S01]  /*db70*/  MOV R0, R29 ;  /* 0x0000001d00007202 */ /* 0x000fe20000000f00 */
[----:B------:R-:W-:Y:S05]  /*db80*/  BRA `(.L_x_2637) ;  /* 0xffff3a8000007947 */ /* 0x000fea000383ffff */
.L_x_2581:
[----:B------:R-:W-:Y:S01]  /*db90*/  IMAD.MOV.U32 R30, RZ, RZ, R9 ;  /* 0x000000ffff1e7224 */ /* 0x000fe200078e0009 */
[----:B------:R-:W-:Y:S01]  /*dba0*/  MOV R29, 0x1 ;  /* 0x00000001001d7802 */ /* 0x000fe20000000f00 */
[----:B--2---:R-:W-:Y:S01]  /*dbb0*/  IMAD.MOV.U32 R3, RZ, RZ, 0x181f ;  /* 0x0000181fff037424 */ /* 0x004fe200078e00ff */
[----:B------:R-:W-:-:S02]  /*dbc0*/  MOV R2, 0xdbe0 ;  /* 0x0000dbe000027802 */ /* 0x000fc40000000f00 */
[----:B-1-345:R-:W-:Y:S05]  /*dbd0*/  CALL.REL.NOINC `($__internal_43_$__cuda_sm70_shflsync_idx_p) ;  /* 0x000017c000007944 */ /* 0x03afea0003c00000 */
[----:B------:R-:W-:Y:S01]  /*dbe0*/  IMAD.MOV.U32 R8, RZ, RZ, R29 ;  /* 0x000000ffff087224 */ /* 0x000fe200078e001d */
[----:B------:R-:W-:Y:S01]  /*dbf0*/  MOV R29, 0x1 ;  /* 0x00000001001d7802 */ /* 0x000fe20000000f00 */
[----:B------:R-:W-:Y:S01]  /*dc00*/  IMAD.MOV.U32 R30, RZ, RZ, R11 ;  /* 0x000000ffff1e7224 */ /* 0x000fe200078e000b */
[----:B------:R-:W-:-:S02]  /*dc10*/  MOV R3, 0x181f ;  /* 0x0000181f00037802 */ /* 0x000fc40000000f00 */
[----:B------:R-:W-:Y:S02]  /*dc20*/  MOV R2, 0xdc40 ;  /* 0x0000dc4000027802 */ /* 0x000fe40000000f00 */
[----:B------:R-:W-:Y:S05]  /*dc30*/  CALL.REL.NOINC `($__internal_43_$__cuda_sm70_shflsync_idx_p) ;  /* 0x0000176000007944 */ /* 0x000fea0003c00000 */
[----:B------:R-:W-:Y:S01]  /*dc40*/  MOV R0, R29 ;  /* 0x0000001d00007202 */ /* 0x000fe20000000f00 */
[----:B------:R-:W-:Y:S05]  /*dc50*/  BRA `(.L_x_2638) ;  /* 0xffff3b4000007947 */ /* 0x000fea000383ffff */
.L_x_2584:
[----:B------:R-:W-:Y:S01]  /*dc60*/  IMAD.MOV.U32 R30, RZ, RZ, R9 ;  /* 0x000000ffff1e7224 */ /* 0x000fe200078e0009 */
[----:B------:R-:W-:Y:S01]  /*dc70*/  MOV R29, 0x2 ;  /* 0x00000002001d7802 */ /* 0x000fe20000000f00 */
[----:B-1----:R-:W-:Y:S01]  /*dc80*/  IMAD.MOV.U32 R3, RZ, RZ, 0x181f ;  /* 0x0000181fff037424 */ /* 0x002fe200078e00ff */
[----:B------:R-:W-:Y:S02]  /*dc90*/  MOV R2, 0xdcb0 ;  /* 0x0000dcb000027802 */ /* 0x000fe40000000f00 */
[----:B--2345:R-:W-:Y:S05]  /*dca0*/  CALL.REL.NOINC `($__internal_43_$__cuda_sm70_shflsync_idx_p) ;  /* 0x000016f000007944 */ /* 0x03cfea0003c00000 */
[----:B------:R-:W-:Y:S01]  /*dcb0*/  MOV R8, R29 ;  /* 0x0000001d00087202 */ /* 0x000fe20000000f00 */
[----:B------:R-:W-:Y:S05]  /*dcc0*/  BRA `(.L_x_2639) ;  /* 0xffff3c3000007947 */ /* 0x000fea000383ffff */
.L_x_2585:
[----:B------:R-:W-:Y:S01]  /*dcd0*/  IMAD.MOV.U32 R30, RZ, RZ, R11 ;  /* 0x000000ffff1e7224 */ /* 0x000fe200078e000b */
[----:B------:R-:W-:Y:S01]  /*dce0*/  MOV R29, 0x2 ;  /* 0x00000002001d7802 */ /* 0x000fe20000000f00 */
[----:B------:R-:W-:Y:S01]  /*dcf0*/  IMAD.MOV.U32 R3, RZ, RZ, 0x181f ;  /* 0x0000181fff037424 */ /* 0x000fe200078e00ff */
[----:B------:R-:W-:Y:S02]  /*dd00*/  MOV R2, 0xdd20 ;  /* 0x0000dd2000027802 */ /* 0x000fe40000000f00 */
[----:B-12345:R-:W-:Y:S05]  /*dd10*/  CALL.REL.NOINC `($__internal_43_$__cuda_sm70_shflsync_idx_p) ;  /* 0x0000168000007944 */ /* 0x03efea0003c00000 */
[----:B------:R-:W-:Y:S01]  /*dd20*/  MOV R0, R29 ;  /* 0x0000001d00007202 */ /* 0x000fe20000000f00 */
[----:B------:R-:W-:Y:S05]  /*dd30*/  BRA `(.L_x_2640) ;  /* 0xffff3be000007947 */ /* 0x000fea000383ffff */
.L_x_2588:
[----:B------:R-:W-:Y:S01]  /*dd40*/  IMAD.MOV.U32 R30, RZ, RZ, R9 ;  /* 0x000000ffff1e7224 */ /* 0x000fe200078e0009 */
[----:B------:R-:W-:Y:S01]  /*dd50*/  MOV R29, 0x3 ;  /* 0x00000003001d7802 */ /* 0x000fe20000000f00 */
[----:B-1----:R-:W-:Y:S01]  /*dd60*/  IMAD.MOV.U32 R3, RZ, RZ, 0x181f ;  /* 0x0000181fff037424 */ /* 0x002fe200078e00ff */
[----:B------:R-:W-:-:S02]  /*dd70*/  MOV R2, 0xdd90 ;  /* 0x0000dd9000027802 */ /* 0x000fc40000000f00 */
[----:B--2345:R-:W-:Y:S05]  /*dd80*/  CALL.REL.NOINC `($__internal_43_$__cuda_sm70_shflsync_idx_p) ;  /* 0x0000161000007944 */ /* 0x03cfea0003c00000 */
        /* <DEDUP_REMOVED lines=8> */
.L_x_2591:
[----:B------:R-:W-:Y:S01]  /*de10*/  IMAD.MOV.U32 R30, RZ, RZ, R9 ;  /* 0x000000ffff1e7224 */ /* 0x000fe200078e0009 */
[----:B------:R-:W-:Y:S01]  /*de20*/  MOV R29, RZ ;  /* 0x000000ff001d7202 */ /* 0x000fe20000000f00 */
[----:B------:R-:W-:Y:S01]  /*de30*/  IMAD.MOV.U32 R3, RZ, RZ, 0x181f ;  /* 0x0000181fff037424 */ /* 0x000fe200078e00ff */
[----:B------:R-:W-:Y:S02]  /*de40*/  MOV R2, 0xde60 ;  /* 0x0000de6000027802 */ /* 0x000fe40000000f00 */
[----:B------:R-:W-:Y:S05]  /*de50*/  CALL.REL.NOINC `($__internal_43_$__cuda_sm70_shflsync_idx_p) ;  /* 0x0000154000007944 */ /* 0x000fea0003c00000 */
[----:B------:R-:W-:Y:S01]  /*de60*/  MOV R8, R29 ;  /* 0x0000001d00087202 */ /* 0x000fe20000000f00 */
[----:B------:R-:W-:Y:S05]  /*de70*/  BRA `(.L_x_2642) ;  /* 0xffff474000007947 */ /* 0x000fea000383ffff */
.L_x_2592:
[----:B------:R-:W-:Y:S01]  /*de80*/  IMAD.MOV.U32 R30, RZ, RZ, R12 ;  /* 0x000000ffff1e7224 */ /* 0x000fe200078e000c */
[----:B------:R-:W-:Y:S01]  /*de90*/  MOV R29, RZ ;  /* 0x000000ff001d7202 */ /* 0x000fe20000000f00 */
[----:B------:R-:W-:Y:S01]  /*dea0*/  IMAD.MOV.U32 R3, RZ, RZ, 0x181f ;  /* 0x0000181fff037424 */ /* 0x000fe200078e00ff */
[----:B------:R-:W-:Y:S02]  /*deb0*/  MOV R2, 0xded0 ;  /* 0x0000ded000027802 */ /* 0x000fe40000000f00 */
[----:B-12---:R-:W-:Y:S05]  /*dec0*/  CALL.REL.NOINC `($__internal_43_$__cuda_sm70_shflsync_idx_p) ;  /* 0x000014d000007944 */ /* 0x006fea0003c00000 */
[C---:B------:R-:W-:Y:S01]  /*ded0*/  IADD3 R6, P6, R29.reuse, R17, RZ ;  /* 0x000000111d067210 */ /* 0x040fe20007fde0ff */
[----:B------:R-:W-:Y:S01]  /*dee0*/  IMAD.MOV.U32 R30, RZ, RZ, R9 ;  /* 0x000000ffff1e7224 */ /* 0x000fe200078e0009 */
[----:B------:R-:W-:-:S02]  /*def0*/  IADD3 R4, P5, R29, R18, RZ ;  /* 0x000000121d047210 */ /* 0x000fc40007fbe0ff */
[----:B------:R-:W-:Y:S01]  /*df00*/  IADD3 R2, P0, R29, R19, RZ ;  /* 0x000000131d027210 */ /* 0x000fe20007f1e0ff */
[----:B------:R-:W-:Y:S01]  /*df10*/  IMAD.X R7, R8, 0x1, R14, P6 ;  /* 0x0000000108077824 */ /* 0x000fe200030e060e */
[----:B------:R-:W-:Y:S01]  /*df20*/  ISETP.GE.AND P6, PT, R192, c[0x0][0x1d4], PT ;  /* 0x00007500c0007a0c */ /* 0x000fe20003fc6270 */
[C---:B------:R-:W-:Y:S01]  /*df30*/  IMAD.X R5, R8.reuse, 0x1, R16, P5 ;  /* 0x0000000108057824 */ /* 0x040fe200028e0610 */
[----:B------:R-:W-:Y:S01]  /*df40*/  ISETP.GE.AND P5, PT, R201, c[0x0][0x1d4], PT ;  /* 0x00007500c9007a0c */ /* 0x000fe20003fa6270 */
[----:B------:R-:W-:Y:S01]  /*df50*/  IMAD.X R3, R8, 0x1, R15, P0 ;  /* 0x0000000108037824 */ /* 0x000fe200000e060f */
[----:B------:R-:W-:Y:S01]  /*df60*/  ISETP.GE.AND P0, PT, R200, c[0x0][0x1d4], PT ;  /* 0x00007500c8007a0c */ /* 0x000fe20003f06270 */
[----:B------:R-:W-:Y:S01]  /*df70*/  IMAD.MOV.U32 R29, RZ, RZ, 0x1 ;  /* 0x00000001ff1d7424 */ /* 0x000fe200078e00ff */
[----:B------:R-:W-:Y:S02]  /*df80*/  SEL R11, RZ, 0x10, P6 ;  /* 0x00000010ff0b7807 */ /* 0x000fe40003000000 */
[----:B------:R-:W-:-:S02]  /*df90*/  SEL R10, RZ, 0x10, P5 ;  /* 0x00000010ff0a7807 */ /* 0x000fc40002800000 */
[----:B------:R-:W-:-:S03]  /*dfa0*/  SEL R9, RZ, 0x10, P0 ;  /* 0x00000010ff097807 */ /* 0x000fc60000000000 */
        /* <DEDUP_REMOVED lines=8> */
[----:B-1----:R-:W-:Y:S05]  /*e030*/  CALL.REL.NOINC `($__internal_43_$__cuda_sm70_shflsync_idx_p) ;  /* 0x0000136000007944 */ /* 0x002fea0003c00000 */
        /* <DEDUP_REMOVED lines=8> */
.L_x_2595:
[----:B------:R-:W-:Y:S01]  /*e0c0*/  IMAD.MOV.U32 R30, RZ, RZ, R13 ;  /* 0x000000ffff1e7224 */ /* 0x000fe200078e000d */
[----:B------:R-:W-:Y:S01]  /*e0d0*/  MOV R29, RZ ;  /* 0x000000ff001d7202 */ /* 0x000fe20000000f00 */
[----:B------:R-:W-:Y:S01]  /*e0e0*/  IMAD.MOV.U32 R3, RZ, RZ, 0x181f ;  /* 0x0000181fff037424 */ /* 0x000fe200078e00ff */
[----:B------:R-:W-:Y:S02]  /*e0f0*/  MOV R2, 0xe110 ;  /* 0x0000e11000027802 */ /* 0x000fe40000000f00 */
[----:B-1234-:R-:W-:Y:S05]  /*e100*/  CALL.REL.NOINC `($__internal_43_$__cuda_sm70_shflsync_idx_p) ;  /* 0x0000129000007944 */ /* 0x01efea0003c00000 */
[----:B------:R-:W-:Y:S01]  /*e110*/  MOV R12, R29 ;  /* 0x0000001d000c7202 */ /* 0x000fe20000000f00 */
[----:B------:R-:W-:Y:S05]  /*e120*/  BRA `(.L_x_2644) ;  /* 0xffff4a0000007947 */ /* 0x000fea000383ffff */
.L_x_2596:
[----:B------:R-:W-:Y:S01]  /*e130*/  IMAD.MOV.U32 R30, RZ, RZ, R21 ;  /* 0x000000ffff1e7224 */ /* 0x000fe200078e0015 */
[----:B------:R-:W-:Y:S01]  /*e140*/  MOV R29, RZ ;  /* 0x000000ff001d7202 */ /* 0x000fe20000000f00 */
[----:B------:R-:W-:Y:S01]  /*e150*/  IMAD.MOV.U32 R3, RZ, RZ, 0x181f ;  /* 0x0000181fff037424 */ /* 0x000fe200078e00ff */
[----:B------:R-:W-:Y:S02]  /*e160*/  MOV R2, 0xe180 ;  /* 0x0000e18000027802 */ /* 0x000fe40000000f00 */
[----:B-1234-:R-:W-:Y:S05]  /*e170*/  CALL.REL.NOINC `($__internal_43_$__cuda_sm70_shflsync_idx_p) ;  /* 0x0000122000007944 */ /* 0x01efea0003c00000 */
        /* <DEDUP_REMOVED lines=31> */
.L_x_2599:
[----:B------:R-:W-:Y:S01]  /*e370*/  IMAD.MOV.U32 R30, RZ, RZ, R5 ;  /* 0x000000ffff1e7224 */ /* 0x000fe200078e0005 */
[----:B------:R-:W-:Y:S01]  /*e380*/  MOV R29, RZ ;  /* 0x000000ff001d7202 */ /* 0x000fe20000000f00 */
[----:B------:R-:W-:Y:S01]  /*e390*/  IMAD.MOV.U32 R3, RZ, RZ, 0x181f ;  /* 0x0000181fff037424 */ /* 0x000fe200078e00ff */
[----:B------:R-:W-:Y:S02]  /*e3a0*/  MOV R2, 0xe3c0 ;  /* 0x0000e3c000027802 */ /* 0x000fe40000000f00 */
[----:B------:R-:W-:Y:S05]  /*e3b0*/  CALL.REL.NOINC `($__internal_43_$__cuda_sm70_shflsync_idx_p) ;  /* 0x00000fe000007944 */ /* 0x000fea0003c00000 */
[----:B------:R-:W-:Y:S01]  /*e3c0*/  MOV R4, R29 ;  /* 0x0000001d00047202 */ /* 0x000fe20000000f00 */
[----:B------:R-:W-:Y:S05]  /*e3d0*/  BRA `(.L_x_2646) ;  /* 0xffff6e2000007947 */ /* 0x000fea000383ffff */
.L_x_2600:
[----:B------:R-:W-:Y:S01]  /*e3e0*/  IMAD.MOV.U32 R30, RZ, RZ, R12 ;  /* 0x000000ffff1e7224 */ /* 0x000fe200078e000c */
[----:B------:R-:W-:Y:S01]  /*e3f0*/  MOV R29, RZ ;  /* 0x000000ff001d7202 */ /* 0x000fe20000000f00 */
[----:B------:R-:W-:Y:S01]  /*e400*/  IMAD.MOV.U32 R3, RZ, RZ, 0x181f ;  /* 0x0000181fff037424 */ /* 0x000fe200078e00ff */
[----:B------:R-:W-:Y:S02]  /*e410*/  MOV R2, 0xe430 ;  /* 0x0000e43000027802 */ /* 0x000fe40000000f00 */
[----:B-12---:R-:W-:Y:S05]  /*e420*/  CALL.REL.NOINC `($__internal_43_$__cuda_sm70_shflsync_idx_p) ;  /* 0x00000f7000007944 */ /* 0x006fea0003c00000 */
[----:B------:R-:W-:Y:S01]  /*e430*/  IADD3 R6, P0, R29, R16, RZ ;  /* 0x000000101d067210 */ /* 0x000fe20007f1e0ff */
[----:B------:R-:W-:Y:S01]  /*e440*/  IMAD.MOV.U32 R30, RZ, RZ, R5 ;  /* 0x000000ffff1e7224 */ /* 0x000fe200078e0005 */
[----:B------:R-:W-:-:S02]  /*e450*/  ISETP.GE.AND P6, PT, R192, c[0x0][0x1d4], PT ;  /* 0x00007500c0007a0c */ /* 0x000fc40003fc6270 */
[----:B------:R-:W-:Y:S01]  /*e460*/  ISETP.GE.AND P5, PT, R201, c[0x0][0x1d4], PT ;  /* 0x00007500c9007a0c */ /* 0x000fe20003fa6270 */
[C---:B------:R-:W-:Y:S01]  /*e470*/  IMAD.X R7, R4.reuse, 0x1, R13, P0 ;  /* 0x0000000104077824 */ /* 0x040fe200000e060d */
[----:B------:R-:W-:Y:S02]  /*e480*/  IADD3 R2, P0, R29, R17, RZ ;  /* 0x000000111d027210 */ /* 0x000fe40007f1e0ff */
[----:B------:R-:W-:Y:S02]  /*e490*/  SEL R11, RZ, 0x10, P6 ;  /* 0x00000010ff0b7807 */ /* 0x000fe40003000000 */
[----:B------:R-:W-:Y:S01]  /*e4a0*/  SEL R10, RZ, 0x10, P5 ;  /* 0x00000010ff0a7807 */ /* 0x000fe20002800000 */
[----:B------:R-:W-:Y:S01]  /*e4b0*/  IMAD.X R3, R4, 0x1, R14, P0 ;  /* 0x0000000104037824 */ /* 0x000fe200000e060e */
[----:B------:R-:W-:-:S03]  /*e4c0*/  ISETP.GE.AND P0, PT, R200, c[0x0][0x1d4], PT ;  /* 0x00007500c8007a0c */ /* 0x000fc60003f06270 */
[----:B------:R-:W-:Y:S01]  /*e4d0*/  @!PT LDS RZ, [RZ] ;  /* 0x00000000fffff984 */ /* 0x000fe20000000800 */
[----:B------:R-:W-:Y:S01]  /*e4e0*/  @!PT LDS RZ, [RZ] ;  /* 0x00000000fffff984 */ /* 0x000fe20000000800 */
[----:B------:R-:W-:Y:S01]  /*e4f0*/  @!PT LDS RZ, [RZ] ;  /* 0x00000000fffff984 */ /* 0x000fe20000000800 */
[----:B------:R1:W-:Y:S01]  /*e500*/  LDGSTS.E.BYPASS.LTC128B.128 [R209+0xc100], [R6.64], !P6 ;  /* 0x0c10000006d17fae */ /* 0x0003e2000f101d46 */
[----:B------:R-:W-:-:S03]  /*e510*/  SEL R5, RZ, 0x10, P0 ;  /* 0x00000010ff057807 */ /* 0x000fc60000000000 */
[----:B------:R2:W-:Y:S02]  /*e520*/  LDGSTS.E.BYPASS.LTC128B.128 [R209+0xe100], [R2.64], !P5 ;  /* 0x0e10000002d17fae */ /* 0x0005e4000e901d46 */
[----:B--2---:R-:W-:Y:S01]  /*e530*/  IADD3 R2, P1, R29, R18, RZ ;  /* 0x000000121d027210 */ /* 0x004fe20007f3e0ff */
[----:B------:R-:W-:-:S04]  /*e540*/  IMAD.MOV.U32 R29, RZ, RZ, 0x1 ;  /* 0x00000001ff1d7424 */ /* 0x000fc800078e00ff */
[----:B------:R-:W-:-:S05]  /*e550*/  IMAD.X R3, R4, 0x1, R15, P1 ;  /* 0x0000000104037824 */ /* 0x000fca00008e060f */
[----:B------:R2:W-:Y:S02]  /*e560*/  LDGSTS.E.BYPASS.LTC128B.128 [R209+0x10100], [R2.64], !P0 ;  /* 0x1010000002d17fae */ /* 0x0005e4000c101d46 */
[----:B--2---:R-:W-:Y:S01]  /*e570*/  IMAD.MOV.U32 R3, RZ, RZ, 0x181f ;  /* 0x0000181fff037424 */ /* 0x004fe200078e00ff */
[----:B------:R-:W-:Y:S02]  /*e580*/  MOV R2, 0xe5a0 ;  /* 0x0000e5a000027802 */ /* 0x000fe40000000f00 */
[----:B-1----:R-:W-:Y:S05]  /*e590*/  CALL.REL.NOINC `($__internal_43_$__cuda_sm70_shflsync_idx_p) ;  /* 0x00000e0000007944 */ /* 0x002fea0003c00000 */
[----:B------:R-:W-:Y:S01]  /*e5a0*/  IMAD.MOV.U32 R4, RZ, RZ, R29 ;  /* 0x000000ffff047224 */ /* 0x000fe200078e001d */
[----:B------:R-:W-:Y:S01]  /*e5b0*/  MOV R29, 0x1 ;  /* 0x00000001001d7802 */ /* 0x000fe20000000f00 */
[----:B------:R-:W-:Y:S01]  /*e5c0*/  IMAD.MOV.U32 R30, RZ, RZ, R12 ;  /* 0x000000ffff1e7224 */ /* 0x000fe200078e000c */
[----:B------:R-:W-:Y:S02]  /*e5d0*/  MOV R3, 0x181f ;  /* 0x0000181f00037802 */ /* 0x000fe40000000f00 */
[----:B------:R-:W-:Y:S02]  /*e5e0*/  MOV R2, 0xe600 ;  /* 0x0000e60000027802 */ /* 0x000fe40000000f00 */
[----:B------:R-:W-:Y:S05]  /*e5f0*/  CALL.REL.NOINC `($__internal_43_$__cuda_sm70_shflsync_idx_p) ;  /* 0x00000da000007944 */ /* 0x000fea0003c00000 */
[----:B------:R-:W-:Y:S01]  /*e600*/  MOV R0, R29 ;  /* 0x0000001d00007202 */ /* 0x000fe20000000f00 */
[----:B------:R-:W-:Y:S05]  /*e610*/  BRA `(.L_x_2647) ;  /* 0xffff6d3000007947 */ /* 0x000fea000383ffff */
.L_x_2604:
[----:B------:R-:W-:Y:S01]  /*e620*/  MOV R29, RZ ;  /* 0x000000ff001d7202 */ /* 0x000fe20000000f00 */
[----:B------:R-:W-:Y:S01]  /*e630*/  IMAD.MOV.U32 R30, RZ, RZ, R12 ;  /* 0x000000ffff1e7224 */ /* 0x000fe200078e000c */
[----:B------:R-:W-:Y:S01]  /*e640*/  MOV R2, 0xe670 ;  /* 0x0000e67000027802 */ /* 0x000fe20000000f00 */
[----:B------:R-:W-:Y:S02]  /*e650*/  IMAD.MOV.U32 R3, RZ, RZ, 0x181f ;  /* 0x0000181fff037424 */ /* 0x000fe400078e00ff */
[----:B-1234-:R-:W-:Y:S05]  /*e660*/  CALL.REL.NOINC `($__internal_43_$__cuda_sm70_shflsync_idx_p) ;  /* 0x00000d3000007944 */ /* 0x01efea0003c00000 */
[----:B------:R-:W-:Y:S01]  /*e670*/  MOV R5, R29 ;  /* 0x0000001d00057202 */ /* 0x000fe20000000f00 */
[----:B------:R-:W-:-:S05]  /*e680*/  BRA `(.L_x_2648) ;  /* 0xffff721000007947 */ /* 0x000fca000383ffff */
.L_x_2605:
[----:B------:R-:W-:Y:S01]  /*e690*/  MOV R29, RZ ;  /* 0x000000ff001d7202 */ /* 0x000fe20000000f00 */
[----:B------:R-:W-:Y:S01]  /*e6a0*/  IMAD.MOV.U32 R30, RZ, RZ, R14 ;  /* 0x000000ffff1e7224 */ /* 0x000fe200078e000e */
[----:B------:R-:W-:Y:S01]  /*e6b0*/  MOV R2, 0xe6e0 ;  /* 0x0000e6e000027802 */ /* 0x000fe20000000f00 */
[----:B------:R-:W-:Y:S02]  /*e6c0*/  IMAD.MOV.U32 R3, RZ, RZ, 0x181f ;  /* 0x0000181fff037424 */ /* 0x000fe400078e00ff */
[----:B-1234-:R-:W-:Y:S05]  /*e6d0*/  CALL.REL.NOINC `($__internal_43_$__cuda_sm70_shflsync_idx_p) ;  /* 0x00000cc000007944 */ /* 0x01efea0003c00000 */
[----:B------:R-:W-:Y:S01]  /*e6e0*/  ISETP.GE.AND P6, PT, R192, c[0x0][0x1d4], PT ;  /* 0x00007500c0007a0c */ /* 0x000fe20003fc6270 */
[----:B------:R-:W-:Y:S01]  /*e6f0*/  IMAD R4, R198, 0x6000, R220 ;  /* 0x00006000c6047824 */ /* 0x000fe200078e02dc */
[----:B------:R-:W-:Y:S01]  /*e700*/  IADD3 R2, P0, R29, R22, RZ ;  /* 0x000000161d027210 */ /* 0x000fe20007f1e0ff */
[----:B------:R-:W-:Y:S01]  /*e710*/  IMAD.MOV.U32 R30, RZ, RZ, R12 ;  /* 0x000000ffff1e7224 */ /* 0x000fe200078e000c */
        /* <DEDUP_REMOVED lines=10> */
[----:B------:R1:W-:Y:S04]  /*e7c0*/  LDGSTS.E.BYPASS.LTC128B.128 [R4], [R2.64], !P6 ;  /* 0x0000000002047fae */ /* 0x0003e8000f101d46 */
        /* <DEDUP_REMOVED lines=8> */
[----:B------:R-:W-:Y:S05]  /*e850*/  CALL.REL.NOINC `($__internal_43_$__cuda_sm70_shflsync_idx_p) ;  /* 0x00000b4000007944 */ /* 0x000fea0003c00000 */
[----:B------:R-:W-:Y:S01]  /*e860*/  MOV R3, 0x181f ;  /* 0x0000181f00037802 */ /* 0x000fe20000000f00 */
[----:B------:R-:W-:Y:S01]  /*e870*/  IMAD.MOV.U32 R5, RZ, RZ, R29 ;  /* 0x000000ffff057224 */ /* 0x000fe200078e001d */
[----:B------:R-:W-:Y:S01]  /*e880*/  MOV R29, 0x1 ;  /* 0x00000001001d7802 */ /* 0x000fe20000000f00 */
[----:B------:R-:W-:Y:S01]  /*e890*/  IMAD.MOV.U32 R30, RZ, RZ, R14 ;  /* 0x000000ffff1e7224 */ /* 0x000fe200078e000e */
[----:B------:R-:W-:Y:S02]  /*e8a0*/  MOV R2, 0xe8c0 ;  /* 0x0000e8c000027802 */ /* 0x000fe40000000f00 */
[----:B------:R-:W-:Y:S05]  /*e8b0*/  CALL.REL.NOINC `($__internal_43_$__cuda_sm70_shflsync_idx_p) ;  /* 0x00000ae000007944 */ /* 0x000fea0003c00000 */
[----:B------:R-:W-:Y:S01]  /*e8c0*/  MOV R2, R29 ;  /* 0x0000001d00027202 */ /* 0x000fe20000000f00 */
[----:B------:R-:W-:-:S05]  /*e8d0*/  BRA `(.L_x_2649) ;  /* 0xffff712000007947 */ /* 0x000fca000383ffff */
.L_x_2608:
[----:B------:R-:W-:Y:S01]  /*e8e0*/  MOV R29, RZ ;  /* 0x000000ff001d7202 */ /* 0x000fe20000000f00 */
[----:B------:R-:W-:Y:S01]  /*e8f0*/  IMAD.MOV.U32 R30, RZ, RZ, R5 ;  /* 0x000000ffff1e7224 */ /* 0x000fe200078e0005 */
[----:B------:R-:W-:Y:S01]  /*e900*/  MOV R2, 0xe930 ;  /* 0x0000e93000027802 */ /* 0x000fe20000000f00 */
[----:B------:R-:W-:Y:S02]  /*e910*/  IMAD.MOV.U32 R3, RZ, RZ, 0x181f ;  /* 0x0000181fff037424 */ /* 0x000fe400078e00ff */
[----:B------:R-:W-:Y:S05]  /*e920*/  CALL.REL.NOINC `($__internal_43_$__cuda_sm70_shflsync_idx_p) ;  /* 0x00000a7000007944 */ /* 0x000fea0003c00000 */
[----:B------:R-:W-:Y:S01]  /*e930*/  MOV R4, R29 ;  /* 0x0000001d00047202 */ /* 0x000fe20000000f00 */
[----:B------:R-:W-:-:S05]  /*e940*/  BRA `(.L_x_2650) ;  /* 0xffff9ce000007947 */ /* 0x000fca000383ffff */
.L_x_2609:
[----:B------:R-:W-:Y:S01]  /*e950*/  MOV R29, RZ ;  /* 0x000000ff001d7202 */ /* 0x000fe20000000f00 */
[----:B------:R-:W-:Y:S01]  /*e960*/  IMAD.MOV.U32 R30, RZ, RZ, R12 ;  /* 0x000000ffff1e7224 */ /* 0x000fe200078e000c */
[----:B------:R-:W-:Y:S01]  /*e970*/  MOV R2, 0xe9a0 ;  /* 0x0000e9a000027802 */ /* 0x000fe20000000f00 */
[----:B------:R-:W-:Y:S02]  /*e980*/  IMAD.MOV.U32 R3, RZ, RZ, 0x181f ;  /* 0x0000181fff037424 */ /* 0x000fe400078e00ff */
[----:B-12---:R-:W-:Y:S05]  /*e990*/  CALL.REL.NOINC `($__internal_43_$__cuda_sm70_shflsync_idx_p) ;  /* 0x00000a0000007944 */ /* 0x006fea0003c00000 */
[----:B------:R-:W-:Y:S01]  /*e9a0*/  ISETP.GE.AND P6, PT, R192, c[0x0][0x1d4], PT ;  /* 0x00007500c0007a0c */ /* 0x000fe20003fc6270 */
[----:B------:R-:W-:Y:S01]  /*e9b0*/  IMAD R0, R198, 0x6000, R221 ;  /* 0x00006000c6007824 */ /* 0x000fe200078e02dd */
[----:B------:R-:W-:Y:S01]  /*e9c0*/  IADD3 R2, P0, R29, R16, RZ ;  /* 0x000000101d027210 */ /* 0x000fe20007f1e0ff */
[----:B------:R-:W-:Y:S01]  /*e9d0*/  IMAD.MOV.U32 R30, RZ, RZ, R5 ;  /* 0x000000ffff1e7224 */ /* 0x000fe200078e0005 */
[----:B------:R-:W-:Y:S02]  /*e9e0*/  ISETP.GE.AND P5, PT, R201, c[0x0][0x1d4], PT ;  /* 0x00007500c9007a0c */ /* 0x000fe40003fa6270 */
[C---:B------:R-:W-:Y:S01]  /*e9f0*/  IADD3 R6, P1, R29.reuse, R17, RZ ;  /* 0x000000111d067210 */ /* 0x040fe20007f3e0ff */
[----:B------:R-:W-:Y:S01]  /*ea00*/  IMAD.X R3, R4, 0x1, R13, P0 ;  /* 0x0000000104037824 */ /* 0x000fe200000e060d */
[----:B------:R-:W-:Y:S02]  /*ea10*/  ISETP.GE.AND P0, PT, R200, c[0x0][0x1d4], PT ;  /* 0x00007500c8007a0c */ /* 0x000fe40003f06270 */
[----:B------:R-:W-:Y:S01]  /*ea20*/  SEL R11, RZ, 0x10, P6 ;  /* 0x00000010ff0b7807 */ /* 0x000fe20003000000 */
[C---:B------:R-:W-:Y:S01]  /*ea30*/  IMAD.X R7, R4.reuse, 0x1, R14, P1 ;  /* 0x0000000104077824 */ /* 0x040fe200008e060e */
[----:B------:R-:W-:Y:S01]  /*ea40*/  SEL R10, RZ, 0x10, P5 ;  /* 0x00000010ff0a7807 */ /* 0x000fe20002800000 */
[----:B------:R-:W-:Y:S01]  /*ea50*/  @!PT LDS RZ, [RZ] ;  /* 0x00000000fffff984 */ /* 0x000fe20000000800 */
[----:B------:R-:W-:Y:S01]  /*ea60*/  @!PT LDS RZ, [RZ] ;  /* 0x00000000fffff984 */ /* 0x000fe20000000800 */
[----:B------:R-:W-:Y:S01]  /*ea70*/  @!PT LDS RZ, [RZ] ;  /* 0x00000000fffff984 */ /* 0x000fe20000000800 */
[----:B------:R1:W-:Y:S01]  /*ea80*/  LDGSTS.E.BYPASS.LTC128B.128 [R0], [R2.64], !P6 ;  /* 0x0000000002007fae */ /* 0x0003e2000f101d46 */
[----:B------:R-:W-:Y:S03]  /*ea90*/  SEL R5, RZ, 0x10, P0 ;  /* 0x00000010ff057807 */ /* 0x000fe60000000000 */
[----:B------:R2:W-:Y:S01]  /*eaa0*/  LDGSTS.E.BYPASS.LTC128B.128 [R0+0x2000], [R6.64], !P5 ;  /* 0x0200000006007fae */ /* 0x0005e2000e901d46 */
[----:B-1----:R-:W-:Y:S01]  /*eab0*/  IADD3 R2, P1, R29, R18, RZ ;  /* 0x000000121d027210 */ /* 0x002fe20007f3e0ff */
[----:B------:R-:W-:Y:S04]  /*eac0*/  IMAD.MOV.U32 R29, RZ, RZ, 0x1 ;  /* 0x00000001ff1d7424 */ /* 0x000fe800078e00ff */
[----:B------:R-:W-:Y:S05]  /*ead0*/  IMAD.X R3, R4, 0x1, R15, P1 ;  /* 0x0000000104037824 */ /* 0x000fea00008e060f */
[----:B------:R1:W-:Y:S02]  /*eae0*/  LDGSTS.E.BYPASS.LTC128B.128 [R0+0x4000], [R2.64], !P0 ;  /* 0x0400000002007fae */ /* 0x0003e4000c101d46 */
[----:B-1----:R-:W-:Y:S01]  /*eaf0*/  MOV R2, 0xeb20 ;  /* 0x0000eb2000027802 */ /* 0x002fe20000000f00 */
[----:B------:R-:W-:Y:S02]  /*eb00*/  IMAD.MOV.U32 R3, RZ, RZ, 0x181f ;  /* 0x0000181fff037424 */ /* 0x000fe400078e00ff */
[----:B--2---:R-:W-:Y:S05]  /*eb10*/  CALL.REL.NOINC `($__internal_43_$__cuda_sm70_shflsync_idx_p) ;  /* 0x0000088000007944 */ /* 0x004fea0003c00000 */
        /* <DEDUP_REMOVED lines=8> */
.L_x_2614:
[----:B------:R-:W-:Y:S01]  /*eba0*/  MOV R29, RZ ;  /* 0x000000ff001d7202 */ /* 0x000fe20000000f00 */
[----:B------:R-:W-:Y:S01]  /*ebb0*/  IMAD.MOV.U32 R30, RZ, RZ, R12 ;  /* 0x000000ffff1e7224 */ /* 0x000fe200078e000c */
[----:B------:R-:W-:Y:S01]  /*ebc0*/  MOV R2, 0xebf0 ;  /* 0x0000ebf000027802 */ /* 0x000fe20000000f00 */
[----:B------:R-:W-:Y:S02]  /*ebd0*/  IMAD.MOV.U32 R3, RZ, RZ, 0x181f ;  /* 0x0000181fff037424 */ /* 0x000fe400078e00ff */
[----:B-1234-:R-:W-:Y:S05]  /*ebe0*/  CALL.REL.NOINC `($__internal_43_$__cuda_sm70_shflsync_idx_p) ;  /* 0x000007b000007944 */ /* 0x01efea0003c00000 */
[----:B------:R-:W-:Y:S01]  /*ebf0*/  MOV R5, R29 ;  /* 0x0000001d00057202 */ /* 0x000fe20000000f00 */
[----:B------:R-:W-:-:S05]  /*ec00*/  BRA `(.L_x_2652) ;  /* 0xffffa08000007947 */ /* 0x000fca000383ffff */
.L_x_2615:
        /* <DEDUP_REMOVED lines=37> */
.L_x_2616:
[----:B------:R-:W-:Y:S01]  /*ee60*/  MOV R127, 0x2 ;  /* 0x00000002007f7802 */ /* 0x000fe20000000f00 */
[----:B------:R-:W-:Y:S01]  /*ee70*/  IMAD.MOV.U32 R2, RZ, RZ, R125 ;  /* 0x000000ffff027224 */ /* 0x000fe200078e007d */
[----:B------:R-:W-:Y:S02]  /*ee80*/  MOV R3, 0xeea0 ;  /* 0x0000eea000037802 */ /* 0x000fe40000000f00 */
[----:B------:R-:W-:Y:S05]  /*ee90*/  CALL.REL.NOINC `($__internal_42_$__cuda_sm70_shflsync_bfly_p) ;  /* 0x000004b000007944 */ /* 0x000fea0003c00000 */
[----:B------:R-:W-:Y:S01]  /*eea0*/  MOV R2, R127 ;  /* 0x0000007f00027202 */ /* 0x000fe20000000f00 */
[----:B------:R-:W-:-:S05]  /*eeb0*/  BRA `(.L_x_2654) ;  /* 0xffffac6000007947 */ /* 0x000fca000383ffff */
.L_x_2619:
[----:B------:R-:W-:Y:S01]  /*eec0*/  MOV R29, RZ ;  /* 0x000000ff001d7202 */ /* 0x000fe20000000f00 */
[----:B------:R-:W-:Y:S01]  /*eed0*/  IMAD.MOV.U32 R30, RZ, RZ, R5 ;  /* 0x000000ffff1e7224 */ /* 0x000fe200078e0005 */
[----:B------:R-:W-:Y:S01]  /*eee0*/  MOV R2, 0xef10 ;  /* 0x0000ef1000027802 */ /* 0x000fe20000000f00 */
[----:B------:R-:W-:Y:S02]  /*eef0*/  IMAD.MOV.U32 R3, RZ, RZ, 0x181f ;  /* 0x0000181fff037424 */ /* 0x000fe400078e00ff */
[----:B------:R-:W-:Y:S05]  /*ef00*/  CALL.REL.NOINC `($__internal_43_$__cuda_sm70_shflsync_idx_p) ;  /* 0x0000049000007944 */ /* 0x000fea0003c00000 */
[----:B------:R-:W-:Y:S01]  /*ef10*/  MOV R4, R29 ;  /* 0x0000001d00047202 */ /* 0x000fe20000000f00 */
[----:B------:R-:W-:-:S05]  /*ef20*/  BRA `(.L_x_2655) ;  /* 0xffffc5e000007947 */ /* 0x000fca000383ffff */
.L_x_2620:
        /* <DEDUP_REMOVED lines=37> */
.L_x_2622:
[----:B------:R-:W-:Y:S01]  /*f180*/  IMAD.MOV.U32 R2, RZ, RZ, R202 ;  /* 0x000000ffff027224 */ /* 0x000fe200078e00ca */
[----:B------:R-:W-:-:S02]  /*f190*/  MOV R127, 0x2 ;  /* 0x00000002007f7802 */ /* 0x000fc40000000f00 */
[----:B------:R-:W-:Y:S02]  /*f1a0*/  MOV R3, 0xf1c0 ;  /* 0x0000f1c000037802 */ /* 0x000fe40000000f00 */
[----:B------:R-:W-:Y:S05]  /*f1b0*/  CALL.REL.NOINC `($__internal_42_$__cuda_sm70_shflsync_bfly_p) ;  /* 0x0000019000007944 */ /* 0x000fea0003c00000 */
[----:B------:R-:W-:Y:S01]  /*f1c0*/  MOV R0, R127 ;  /* 0x0000007f00007202 */ /* 0x000fe20000000f00 */
[----:B------:R-:W-:Y:S05]  /*f1d0*/  BRA `(.L_x_2657) ;  /* 0xffffc6a000007947 */ /* 0x000fea000383ffff */
.L_x_2623:
[----:B------:R-:W-:Y:S01]  /*f1e0*/  IMAD.MOV.U32 R2, RZ, RZ, R0 ;  /* 0x000000ffff027224 */ /* 0x000fe200078e0000 */
[----:B------:R-:W-:Y:S02]  /*f1f0*/  MOV R127, 0x1 ;  /* 0x00000001007f7802 */ /* 0x000fe40000000f00 */
[----:B------:R-:W-:Y:S02]  /*f200*/  MOV R3, 0xf220 ;  /* 0x0000f22000037802 */ /* 0x000fe40000000f00 */
[----:B-1----:R-:W-:Y:S05]  /*f210*/  CALL.REL.NOINC `($__internal_42_$__cuda_sm70_shflsync_bfly_p) ;  /* 0x0000013000007944 */ /* 0x002fea0003c00000 */
[----:B------:R-:W-:Y:S01]  /*f220*/  FADD.FTZ R0, R0, R127 ;  /* 0x0000007f00007221 */ /* 0x000fe20000010000 */
[----:B------:R-:W-:Y:S02]  /*f230*/  MOV R2, R203 ;  /* 0x000000cb00027202 */ /* 0x000fe40000000f00 */
[----:B------:R-:W-:Y:S02]  /*f240*/  MOV R127, 0x2 ;  /* 0x00000002007f7802 */ /* 0x000fe40000000f00 */
[----:B------:R-:W-:Y:S02]  /*f250*/  MOV R3, 0xf270 ;  /* 0x0000f27000037802 */ /* 0x000fe40000000f00 */
[----:B------:R-:W-:Y:S05]  /*f260*/  CALL.REL.NOINC `($__internal_42_$__cuda_sm70_shflsync_bfly_p) ;  /* 0x000000e000007944 */ /* 0x000fea0003c00000 */
[----:B------:R-:W-:Y:S01]  /*f270*/  FADD.FTZ R4, R203, R127 ;  /* 0x0000007fcb047221 */ /* 0x000fe20000010000 */
[----:B------:R-:W-:-:S02]  /*f280*/  MOV R127, 0x1 ;  /* 0x00000001007f7802 */ /* 0x000fc40000000f00 */
[----:B------:R-:W-:Y:S02]  /*f290*/  MOV R3, 0xf2c0 ;  /* 0x0000f2c000037802 */ /* 0x000fe40000000f00 */
[----:B------:R-:W-:Y:S02]  /*f2a0*/  MOV R2, R4 ;  /* 0x0000000400027202 */ /* 0x000fe40000000f00 */
[----:B------:R-:W-:Y:S05]  /*f2b0*/  CALL.REL.NOINC `($__internal_42_$__cuda_sm70_shflsync_bfly_p) ;  /* 0x0000009000007944 */ /* 0x000fea0003c00000 */
[----:B------:R-:W-:Y:S01]  /*f2c0*/  MOV R3, R127 ;  /* 0x0000007f00037202 */ /* 0x000fe20000000f00 */
[----:B------:R-:W-:Y:S05]  /*f2d0*/  BRA `(.L_x_2658) ;  /* 0xffffc61000007947 */ /* 0x000fea000383ffff */
.L_x_2633:
[----:B------:R-:W-:Y:S01]  /*f2e0*/  IMAD.MOV.U32 R30, RZ, RZ, R18 ;  /* 0x000000ffff1e7224 */ /* 0x000fe200078e0012 */
[----:B------:R-:W-:Y:S01]  /*f2f0*/  MOV R29, RZ ;  /* 0x000000ff001d7202 */ /* 0x000fe20000000f00 */
[----:B-1----:R-:W-:Y:S01]  /*f300*/  IMAD.MOV.U32 R3, RZ, RZ, 0x1f ;  /* 0x0000001fff037424 */ /* 0x002fe200078e00ff */
[----:B---3--:R-:W-:Y:S02]  /*f310*/  MOV R2, 0xf330 ;  /* 0x0000f33000027802 */ /* 0x008fe40000000f00 */
[----:B--2-45:R-:W-:Y:S05]  /*f320*/  CALL.REL.NOINC `($__internal_43_$__cuda_sm70_shflsync_idx_p) ;  /* 0x0000007000007944 */ /* 0x034fea0003c00000 */
[----:B------:R-:W-:Y:S01]  /*f330*/  MOV R0, R29 ;  /* 0x0000001d00007202 */ /* 0x000fe20000000f00 */
[----:B------:R-:W-:Y:S05]  /*f340*/  BRA `(.L_x_2659) ;  /* 0xffffe6d000007947 */ /* 0x000fea000383ffff */
        .weak           $__internal_42_$__cuda_sm70_shflsync_bfly_p
        .type           $__internal_42_$__cuda_sm70_shflsync_bfly_p,@function
        .size           $__internal_42_$__cuda_sm70_shflsync_bfly_p,($__internal_43_$__cuda_sm70_shflsync_idx_p - $__internal_42_$__cuda_sm70_shflsync_bfly_p)
$__internal_42_$__cuda_sm70_shflsync_bfly_p:
[----:B------:R-:W-:Y:S04]  /*f350*/  WARPSYNC R178 ;  /* 0x000000b200007348 */ /* 0x000fe80003800000 */
[----:B------:R1:W2:Y:S02]  /*f360*/  SHFL.BFLY PT, R127, R2, R127, R179 ;  /* 0x0c00007f027f7389 */ /* 0x0002a400000e00b3 */
[----:B-1----:R-:W-:-:S02]  /*f370*/  MOV R2, R3 ;  /* 0x0000000300027202 */ /* 0x002fc40000000f00 */
[----:B------:R-:W-:-:S04]  /*f380*/  MOV R3, 0x0 ;  /* 0x0000000000037802 */ /* 0x000fc80000000f00 */
[----:B--2---:R-:W-:Y:S05]  /*f390*/  RET.REL.NODEC R2 `(_ZN7cutlass13device_kernelIN5flash19enable_sm80_to_sm89INS1_16FlashAttnFwdSm80INS1_25CollectiveMainloopFwdSm80ILi8ELi2ELb0EN4cute5tupleIJNS5_1CILi128EEENS7_ILi64EEENS7_ILi192EEEEEELi192ENS_10bfloat16_tEfNS_4arch4Sm80ELb1ELb0ELb0ELb0ELb1ELb0ELb1ELb1EEENS1_21CollectiveEpilogueFwdINS6_IJS8_SA_S9_EEENS6_IJNS7_ILi1EEESI_SI_EEESC_SE_Li256ELb0ELb1ELb1ELb0EEENS1_30DynamicPersistentTileSchedulerILi256ELi256ELb1ELb1ELb0EEEEEEEEEvNT_6ParamsE) ;  /* 0xffff0c6002007950 */ /* 0x004fea0003c3ffff */
        .weak           $__internal_43_$__cuda_sm70_shflsync_idx_p
        .type           $__internal_43_$__cuda_sm70_shflsync_idx_p,@function
        .size           $__internal_43_$__cuda_sm70_shflsync_idx_p,(.L_x_3164 - $__internal_43_$__cuda_sm70_shflsync_idx_p)
$__internal_43_$__cuda_sm70_shflsync_idx_p:
[----:B------:R-:W-:-:S04]  /*f3a0*/  MOV R31, 0xffffffff ;  /* 0xffffffff001f7802 */ /* 0x000fc80000000f00 */
[----:B------:R-:W-:Y:S04]  /*f3b0*/  WARPSYNC R31 ;  /* 0x0000001f00007348 */ /* 0x000fe80003800000 */
[----:B------:R1:W2:Y:S02]  /*f3c0*/  SHFL.IDX PT, R29, R30, R29, R3 ;  /* 0x0000001d1e1d7389 */ /* 0x0002a400000e0003 */
[----:B-1----:R-:W-:-:S04]  /*f3d0*/  MOV R3, 0x0 ;  /* 0x0000000000037802 */ /* 0x002fc80000000f00 */
[----:B--2---:R-:W-:Y:S05]  /*f3e0*/  RET.REL.NODEC R2 `(_ZN7cutlass13device_kernelIN5flash19enable_sm80_to_sm89INS1_16FlashAttnFwdSm80INS1_25CollectiveMainloopFwdSm80ILi8ELi2ELb0EN4cute5tupleIJNS5_1CILi128EEENS7_ILi64EEENS7_ILi192EEEEEELi192ENS_10bfloat16_tEfNS_4arch4Sm80ELb1ELb0ELb0ELb0ELb1ELb0ELb1ELb1EEENS1_21CollectiveEpilogueFwdINS6_IJS8_SA_S9_EEENS6_IJNS7_ILi1EEESI_SI_EEESC_SE_Li256ELb0ELb1ELb1ELb0EEENS1_30DynamicPersistentTileSchedulerILi256ELi256ELb1ELb1ELb0EEEEEEEEEvNT_6ParamsE) ;  /* 0xffff0c1002007950 */ /* 0x004fea0003c3ffff */
.L_x_2660:
        /* <DEDUP_REMOVED lines=9> */
.L_x_3164:


//--------------------- .text._ZN7cutlass13device_kernelIN5flash19enable_sm80_to_sm89INS1_16FlashAttnFwdSm80INS1_25CollectiveMainloopFwdSm80ILi8ELi2ELb0EN4cute5tupleIJNS5_1CILi128EEENS7_ILi64EEENS7_ILi192EEEEEELi192ENS_10bfloat16_tEfNS_4arch4Sm80ELb1ELb0ELb0ELb1ELb1ELb0ELb1ELb1EEENS1_21CollectiveEpilogueFwdINS6_IJS8_SA_S9_EEENS6_IJNS7_ILi1EEESI_SI_EEESC_SE_Li256ELb1ELb1ELb1ELb0EEENS1_36VarlenDynamicPersistentTileSchedulerILi128ELi64ELi256ELi256ELb1ELb1ELb0ELb1ELb1ELb1EEEEEEEEEvNT_6ParamsE --------------------------
	.section	.text._ZN7cutlass13device_kernelIN5flash19enable_sm80_to_sm89INS1_16FlashAttnFwdSm80INS1_25CollectiveMainloopFwdSm80ILi8ELi2ELb0EN4cute5tupleIJNS5_1CILi128EEENS7_ILi64EEENS7_ILi192EEEEEELi192ENS_10bfloat16_tEfNS_4arch4Sm80ELb1ELb0ELb0ELb1ELb1ELb0ELb1ELb1EEENS1_21CollectiveEpilogueFwdINS6_IJS8_SA_S9_EEENS6_IJNS7_ILi1EEESI_SI_EEESC_SE_Li256ELb1ELb1ELb1ELb0EEENS1_36VarlenDynamicPersistentTileSchedulerILi128ELi64ELi256ELi256ELb1ELb1ELb0ELb1ELb1ELb1EEEEEEEEEvNT_6ParamsE,"ax",@progbits
	.sectioninfo	@"SHI_REGISTERS=255"
	.align	128
.text._ZN7cutlass13device_kernelIN5flash19enable_sm80_to_sm89INS1_16FlashAttnFwdSm80INS1_25CollectiveMainloopFwdSm80ILi8ELi2ELb0EN4cute5tupleIJNS5_1CILi128EEENS7_ILi64EEENS7_ILi192EEEEEELi192ENS_10bfloat16_tEfNS_4arch4Sm80ELb1ELb0ELb0ELb1ELb1ELb0ELb1ELb1EEENS1_21CollectiveEpilogueFwdINS6_IJS8_SA_S9_EEENS6_IJNS7_ILi1EEESI_SI_EEESC_SE_Li256ELb1ELb1ELb1ELb0EEENS1_36VarlenDynamicPersistentTileSchedulerILi128ELi64ELi256ELi256ELb1ELb1ELb0ELb1ELb1ELb1EEEEEEEEEvNT_6ParamsE:
        .type           _ZN7cutlass13device_kernelIN5flash19enable_sm80_to_sm89INS1_16FlashAttnFwdSm80INS1_25CollectiveMainloopFwdSm80ILi8ELi2ELb0EN4cute5tupleIJNS5_1CILi128EEENS7_ILi64EEENS7_ILi192EEEEEELi192ENS_10bfloat16_tEfNS_4arch4Sm80ELb1ELb0ELb0ELb1ELb1ELb0ELb1ELb1EEENS1_21CollectiveEpilogueFwdINS6_IJS8_SA_S9_EEENS6_IJNS7_ILi1EEESI_SI_EEESC_SE_Li256ELb1ELb1ELb1ELb0EEENS1_36VarlenDynamicPersistentTileSchedulerILi128ELi64ELi256ELi256ELb1ELb1ELb0ELb1ELb1ELb1EEEEEEEEEvNT_6ParamsE,@function
        .size           _ZN7cutlass13device_kernelIN5flash19enable_sm80_to_sm89INS1_16FlashAttnFwdSm80INS1_25CollectiveMainloopFwdSm80ILi8ELi2ELb0EN4cute5tupleIJNS5_1CILi128EEENS7_ILi64EEENS7_ILi192EEEEEELi192ENS_10bfloat16_tEfNS_4arch4Sm80ELb1ELb0ELb0ELb1ELb1ELb0ELb1ELb1EEENS1_21CollectiveEpilogueFwdINS6_IJS8_SA_S9_EEENS6_IJNS7_ILi1EEESI_SI_EEESC_SE_Li256ELb1ELb1ELb1ELb0EEENS1_36VarlenDynamicPersistentTileSchedulerILi128ELi64ELi256ELi256ELb1ELb1ELb0ELb1ELb1ELb1EEEEEEEEEvNT_6ParamsE,(.L_x_3167 - _ZN7cutlass13device_kernelIN5flash19enable_sm80_to_sm89INS1_16FlashAttnFwdSm80INS1_25CollectiveMainloopFwdSm80ILi8ELi2ELb0EN4cute5tupleIJNS5_1CILi128EEENS7_ILi64EEENS7_ILi192EEEEEELi192ENS_10bfloat16_tEfNS_4arch4Sm80ELb1ELb0ELb0ELb1ELb1ELb0ELb1ELb1EEENS1_21CollectiveEpilogueFwdINS6_IJS8_SA_S9_EEENS6_IJNS7_ILi1EEESI_SI_EEESC_SE_Li256ELb1ELb1ELb1ELb0EEENS1_36VarlenDynamicPersistentTileSchedulerILi128ELi64ELi256ELi256ELb1ELb1ELb0ELb1ELb1ELb1EEEEEEEEEvNT_6ParamsE)
        .other          _ZN7cutlass13device_kernelIN5flash19enable_sm80_to_sm89INS1_16FlashAttnFwdSm80INS1_25CollectiveMainloopFwdSm80ILi8ELi2ELb0EN4cute5tupleIJNS5_1CILi128EEENS7_ILi64EEENS7_ILi192EEEEEELi192ENS_10bfloat16_tEfNS_4arch4Sm80ELb1ELb0ELb0ELb1ELb1ELb0ELb1ELb1EEENS1_21CollectiveEpilogueFwdINS6_IJS8_SA_S9_EEENS6_IJNS7_ILi1EEESI_SI_EEESC_SE_Li256ELb1ELb1ELb1ELb0EEENS1_36VarlenDynamicPersistentTileSchedulerILi128ELi64ELi256ELi256ELb1ELb1ELb0ELb1ELb1ELb1EEEEEEEEEvNT_6ParamsE,@"STO_CUDA_ENTRY STV_DEFAULT"
_ZN7cutlass13device_kernelIN5flash19enable_sm80_to_sm89INS1_16FlashAttnFwdSm80INS1_25CollectiveMainloopFwdSm80ILi8ELi2ELb0EN4cute5tupleIJNS5_1CILi128EEENS7_ILi64EEENS7_ILi192EEEEEELi192ENS_10bfloat16_tEfNS_4arch4Sm80ELb1ELb0ELb0ELb1ELb1ELb0ELb1ELb1EEENS1_21CollectiveEpilogueFwdINS6_IJS8_SA_S9_EEENS6_IJNS7_ILi1EEESI_SI_EEESC_SE_Li256ELb1ELb1ELb1ELb0EEENS1_36VarlenDynamicPersistentTileSchedulerILi128ELi64ELi256ELi256ELb1ELb1ELb0ELb1ELb1ELb1EEEEEEEEEvNT_6ParamsE:
        /* <DEDUP_REMOVED lines=52> */
.L_x_2666:
        /* <DEDUP_REMOVED lines=16> */
.L_x_2790:
        /* <DEDUP_REMOVED lines=16> */
.L_x_2791:
[----:B---3--:R-:W-:-:S05]  /*0540*/  IMAD R0, R0, c[0x0][0x538], RZ ;  /* 0x00014e0000007a24 */ /* 0x008fca00078e02ff */
[----:B------:R-:W-:-:S04]  /*0550*/  IADD3 R6, R0, R6, RZ ;  /* 0x0000000600067210 */ /* 0x000fc80007ffe0ff */
[----:B------:R-:W-:-:S13]  /*0560*/  ISETP.GT.AND P0, PT, R6, UR4, PT ;  /* 0x0000000406007c0c */ /* 0x000fda000bf04270 */
[----:B-12---:R-:W-:Y:S05]  /*0570*/  @!P0 BRA `(.L_x_2666) ;  /* 0xfffffdc000008947 */ /* 0x006fea000383ffff */
.L_x_2662:
[----:B------:R-:W-:-:S05]  /*0580*/  IADD3 R10, -R0, R6, RZ ;  /* 0x00000006000a7210 */ /* 0x000fca0007ffe1ff */
[----:B------:R-:W-:-:S05]  /*0590*/  IMAD R0, R4, c[0x0][0x538], R10 ;  /* 0x00014e0004007a24 */ /* 0x000fca00078e020a */
[----:B------:R-:W-:Y:S01]  /*05a0*/  ISETP.GT.AND P0, PT, R0, UR4, PT ;  /* 0x0000000400007c0c */ /* 0x000fe2000bf04270 */
[----:B------:R-:W-:-:S12]  /*05b0*/  BRA.DIV ~URZ, `(.L_x_2667) ;  /* 0x000114a27f007947 */ /* 0x000fd8000b800000 */
[----:B------:R-:W-:-:S04]  /*05c0*/  VOTE.ANY R6, PT, !P0 ;  /* 0x0000000000067806 */ /* 0x000fc800040e0100 */
.L_x_2792:
[----:B------:R-:W2:Y:S02]  /*05d0*/  POPC R0, R6 ;  /* 0x0000000600007309 */ /* 0x000ea40000000000 */
[----:B-12---:R-:W-:Y:S01]  /*05e0*/  IADD3 R227, R0, R7, RZ ;  /* 0x0000000700e37210 */ /* 0x006fe20007ffe0ff */
[----:B------:R-:W-:Y:S05]  /*05f0*/  BRA.DIV ~URZ, `(.L_x_2668) ;  /* 0x000114b27f007947 */ /* 0x000fea000b800000 */
[----:B------:R1:W2:Y:S01]  /*0600*/  SHFL.IDX PT, R225, R9, R0, 0x1f ;  /* 0x00001f0009e17589 */ /* 0x0002a200000e0000 */
[----:B------:R-:W-:-:S03]  /*0610*/  MOV R5, RZ ;  /* 0x000000ff00057202 */ /* 0x000fc60000000f00 */
[----:B------:R1:W3:Y:S04]  /*0620*/  SHFL.IDX PT, R9, R8, R0, 0x1f ;  /* 0x00001f0008097589 */ /* 0x0002e800000e0000 */
.L_x_2793:
[----:B------:R-:W-:Y:S01]  /*0630*/  ISETP.NE.AND P0, PT, R6, RZ, PT ;  /* 0x000000ff0600720c */ /* 0x000fe20003f05270 */
[----:B------:R-:W-:-:S12]  /*0640*/  BSSY B0, `(.L_x_2669) ;  /* 0x0000005000007945 */ /* 0x000fd80003800000 */
[----:B------:R-:W-:Y:S05]  /*0650*/  @!P0 BRA `(.L_x_2670) ;  /* 0x0000003000008947 */ /* 0x000fea0003800000 */
[----:B------:R-:W-:Y:S01]  /*0660*/  IADD3 R2, R0, -0x1, RZ ;  /* 0xffffffff00027810 */ /* 0x000fe20007ffe0ff */
[----:B------:R-:W-:Y:S05]  /*0670*/  BRA.DIV ~URZ, `(.L_x_2671) ;  /* 0x000115127f007947 */ /* 0x000fea000b800000 */
[----:B------:R4:W1:Y:S02]  /*0680*/  SHFL.IDX PT, R5, R4, R2, 0x1f ;  /* 0x00001f0204057589 */ /* 0x00086400000e0000 */
.L_x_2670:
[----:B------:R-:W-:Y:S05]  /*0690*/  BSYNC B0 ;  /* 0x0000000000007941 */ /* 0x000fea0003800000 */
.L_x_2669:
[----:B---3--:R-:W-:Y:S01]  /*06a0*/  ISETP.NE.AND P0, PT, R9, 0x1, PT ;  /* 0x000000010900780c */ /* 0x008fe20003f05270 */
[----:B-1----:R-:W-:Y:S01]  /*06b0*/  IMAD R224, R5, c[0x0][0x538], R10 ;  /* 0x00014e0005e07a24 */ /* 0x002fe200078e020a */
[----:B------:R-:W-:Y:S04]  /*06c0*/  BSSY B0, `(.L_x_2672) ;  /* 0x0000085000007945 */ /* 0x000fe80003800000 */
[----:B------:R-:W-:-:S07]  /*06d0*/  IADD3 R11, -R224, UR4, RZ ;  /* 0x00000004e00b7c10 */ /* 0x000fce000fffe1ff */
[----:B------:R-:W-:Y:S05]  /*06e0*/  @!P0 BRA `(.L_x_2673) ;  /* 0x000003e000008947 */ /* 0x000fea0003800000 */
[-C--:B--2---:R-:W-:Y:S02]  /*06f0*/  IABS R0, R225.reuse ;  /* 0x000000e100007213 */ /* 0x084fe40000000000 */
[----:B------:R-:W-:-:S03]  /*0700*/  IABS R6, R225 ;  /* 0x000000e100067213 */ /* 0x000fc60000000000 */
[----:B------:R-:W-:Y:S01]  /*0710*/  IMAD.MOV.U32 R5, RZ, RZ, R0 ;  /* 0x000000ffff057224 */ /* 0x000fe200078e0000 */
[----:B------:R-:W-:-:S03]  /*0720*/  IABS R0, R9 ;  /* 0x0000000900007213 */ /* 0x000fc60000000000 */
[----:B----4-:R-:W1:Y:S02]  /*0730*/  I2F.RP R2, R5 ;  /* 0x0000000500027306 */ /* 0x010e640000209400 */
        /* <DEDUP_REMOVED lines=57> */
.L_x_2673:
[----:B----4-:R-:W-:-:S04]  /*0ad0*/  IMAD.MOV.U32 R2, RZ, RZ, 0x4 ;  /* 0x00000004ff027424 */ /* 0x010fc800078e00ff */
[----:B------:R-:W-:-:S05]  /*0ae0*/  IMAD.WIDE R2, R227, R2, c[0x0][0x590] ;  /* 0x00016400e3027625 */ /* 0x000fca00078e0202 */
[----:B------:R-:W3:Y:S02]  /*0af0*/  LDG.E R7, [R2.64] ;  /* 0x0000000802077981 */ /* 0x000ee4000c1e1900 */
        /* <DEDUP_REMOVED lines=65> */
.L_x_2674:
[----:B------:R-:W-:Y:S05]  /*0f10*/  BSYNC B0 ;  /* 0x0000000000007941 */ /* 0x000fea0003800000 */
.L_x_2672:
[----:B------:R-:W-:-:S04]  /*0f20*/  LOP3.LUT R0, RZ, R0, RZ, 0x33, !PT ;  /* 0x00000000ff007212 */ /* 0x000fc800078e33ff */
[----:B------:R-:W-:Y:S01]  /*0f30*/  IADD3 R225, R0, R225, RZ ;  /* 0x000000e100e17210 */ /* 0x000fe20007ffe0ff */
[----:B------:R-:W-:Y:S05]  /*0f40*/  BRA `(.L_x_2675) ;  /* 0x0000004000007947 */ /* 0x000fea0003800000 */
.L_x_2663:
[----:B-1----:R-:W-:Y:S01]  /*0f50*/  IMAD.MOV.U32 R225, RZ, RZ, RZ ;  /* 0x000000ffffe17224 */ /* 0x002fe200078e00ff */
[----:B------:R-:W-:Y:S01]  /*0f60*/  MOV R226, RZ ;  /* 0x000000ff00e27202 */ /* 0x000fe20000000f00 */
[----:B------:R-:W-:Y:S01]  /*0f70*/  IMAD.U32 R224, RZ, RZ, UR4 ;  /* 0x00000004ffe07e24 */ /* 0x000fe2000f8e00ff */
[----:B------:R-:W-:Y:S02]  /*0f80*/  MOV R227, c[0x0][0x53c] ;  /* 0x00014f0000e37a02 */ /* 0x000fe40000000f00 */
.L_x_2675:
[----:B------:R-:W-:Y:S01]  /*0f90*/  ISETP.NE.AND P0, PT, R12, RZ, PT ;  /* 0x000000ff0c00720c */ /* 0x000fe20003f05270 */
[----:B------:R-:W-:-:S12]  /*0fa0*/  WARPSYNC 0xffffffff ;  /* 0xffffffff00007948 */ /* 0x000fd80003800000 */
[----:B------:R1:W-:Y:S04]  /*0fb0*/  @!P0 STS.128 [0x24100], R224 ;  /* 0x024100e0ff008388 */ /* 0x0003e80000000c00 */
[----:B------:R-:W-:Y:S06]  /*0fc0*/  BAR.ARV 0x5, 0x100 ;  /* 0x0144000000007b1d */ /* 0x000fec0000002000 */
.L_x_2661:
        /* <DEDUP_REMOVED lines=48> */
[----:B------:R-:W-:Y:S02]  /*12d0*/  LEA.HI R12, R12, R16, RZ, 0x2 ;  /* 0x000000100c0c7211 */ /* 0x000fe400078f10ff */
[----:B------:R-:W-:Y:S01]  /*12e0*/  ISETP.NE.U32.AND P3, PT, R6, 0x1, PT ;  /* 0x000000010600780c */ /* 0x000fe20003f65070 */
[----:B------:R-:W-:Y:S01]  /*12f0*/  IMAD.IADD R3, R4, 0x1, -R2 ;  /* 0x0000000104037824 */ /* 0x000fe200078e0a02 */
[----:B------:R-:W-:-:S02]  /*1300*/  LOP3.LUT R8, R0, 0x8, R15, 0xf8, !PT ;  /* 0x0000000800087812 */ /* 0x000fc400078ef80f */
[----:B------:R-:W-:Y:S02]  /*1310*/  SHF.R.U32.HI R6, RZ, 0x3, R0 ;  /* 0x00000003ff067819 */ /* 0x000fe40000011600 */
[----:B------:R-:W-:Y:S02]  /*1320*/  LOP3.LUT R0, R13, 0xfffffffc, RZ, 0xc0, !PT ;  /* 0xfffffffc0d007812 */ /* 0x000fe400078ec0ff */
[----:B------:R-:W-:Y:S02]  /*1330*/  SHF.R.S32.HI R2, RZ, 0x2, R12 ;  /* 0x00000002ff027819 */ /* 0x000fe4000001140c */
[----:B------:R-:W-:Y:S01]  /*1340*/  LOP3.LUT P0, RZ, R5, 0x2, RZ, 0xc0, !PT ;  /* 0x0000000205ff7812 */ /* 0x000fe2000780c0ff */
[----:B------:R-:W-:Y:S01]  /*1350*/  IMAD.IADD R0, R17, 0x1, -R0 ;  /* 0x0000000111007824 */ /* 0x000fe200078e0a00 */
[----:B------:R-:W-:Y:S01]  /*1360*/  LOP3.LUT P4, RZ, R5, 0x4, RZ, 0xc0, !PT ;  /* 0x0000000405ff7812 */ /* 0x000fe2000788c0ff */
[----:B------:R-:W-:Y:S01]  /*1370*/  IMAD R15, R3, 0x10, R2 ;  /* 0x00000010030f7824 */ /* 0x000fe200078e0202 */
[----:B------:R-:W-:Y:S01]  /*1380*/  LOP3.LUT R13, R8, R6, RZ, 0x3c, !PT ;  /* 0x00000006080d7212 */ /* 0x000fe200078e3cff */
        /* <DEDUP_REMOVED lines=8> */
[----:B------:R-:W-:Y:S01]  /*1410*/  IMAD R6, R0, 0x2, R8 ;  /* 0x0000000200067824 */ /* 0x000fe200078e0208 */
[----:B------:R-:W-:Y:S01]  /*1420*/  SHF.R.U32.HI R5, RZ, 0x3, R2 ;  /* 0x00000003ff057819 */ /* 0x000fe20000011602 */
[----:B------:R-:W-:Y:S01]  /*1430*/  STL [R1+0x18], R15 ;  /* 0x0000180f01007387 */ /* 0x000fe20000100800 */
[----:B------:R-:W-:-:S02]  /*1440*/  LOP3.LUT R7, R2, 0x8, R7, 0xf8, !PT ;  /* 0x0000000802077812 */ /* 0x000fc400078ef807 */
[----:B------:R-:W-:Y:S01]  /*1450*/  LOP3.LUT R11, R11, 0x7ffffe00, R9, 0xf8, !PT ;  /* 0x7ffffe000b0b7812 */ /* 0x000fe200078ef809 */
[----:B------:R-:W-:Y:S01]  /*1460*/  IMAD.SHL.U32 R9, R10, 0x40, RZ ;  /* 0x000000400a097824 */ /* 0x000fe200078e00ff */
[----:B------:R-:W-:Y:S01]  /*1470*/  LOP3.LUT R4, R4, 0x1c0, RZ, 0xc0, !PT ;  /* 0x000001c004047812 */ /* 0x000fe200078ec0ff */
[----:B------:R-:W-:Y:S01]  /*1480*/  IMAD.IADD R10, R0, 0x1, -R3 ;  /* 0x00000001000a7824 */ /* 0x000fe200078e0a03 */
[----:B------:R-:W-:Y:S01]  /*1490*/  LOP3.LUT R3, R7, R5, RZ, 0x3c, !PT ;  /* 0x0000000507037212 */ /* 0x000fe200078e3cff */
[----:B------:R-:W-:Y:S01]  /*14a0*/  IMAD R0, R14, 0x200, R13 ;  /* 0x000002000e007824 */ /* 0x000fe200078e020d */
[----:B------:R-:W-:Y:S01]  /*14b0*/  LOP3.LUT R5, R12, 0x7ffffffc, RZ, 0xc0, !PT ;  /* 0x7ffffffc0c057812 */ /* 0x000fe200078ec0ff */
[----:B------:R-:W-:Y:S01]  /*14c0*/  IMAD.SHL.U32 R209, R11, 0x2, RZ ;  /* 0x000000020bd17824 */ /* 0x000fe200078e00ff */
[----:B------:R-:W-:Y:S02]  /*14d0*/  SHF.R.S32.HI R7, RZ, 0x1f, R192 ;  /* 0x0000001fff077819 */ /* 0x000fe400000114c0 */
[----:B------:R-:W-:Y:S01]  /*14e0*/  LEA.HI R2, R4, R4, RZ, 0x1d ;  /* 0x0000000404027211 */ /* 0x000fe200078fe8ff */
[----:B------:R-:W-:Y:S01]  /*14f0*/  IMAD.IADD R7, R16, 0x1, -R5 ;  /* 0x0000000110077824 */ /* 0x000fe200078e0a05 */
[----:B------:R-:W-:-:S02]  /*1500*/  LOP3.LUT R4, R9, 0xfffffe00, RZ, 0xc0, !PT ;  /* 0xfffffe0009047812 */ /* 0x000fc400078ec0ff */
[----:B------:R-:W-:Y:S01]  /*1510*/  IADD3 R200, R192, 0x40, RZ ;  /* 0x00000040c0c87810 */ /* 0x000fe20007ffe0ff */
[----:B------:R-:W-:Y:S01]  /*1520*/  IMAD.SHL.U32 R228, R7, 0x2, RZ ;  /* 0x0000000207e47824 */ /* 0x000fe200078e00ff */
[----:B------:R-:W-:Y:S01]  /*1530*/  LEA R169, R0, 0xc100, 0x1 ;  /* 0x0000c10000a97811 */ /* 0x000fe200078e08ff */
[----:B------:R-:W-:Y:S01]  /*1540*/  IMAD.IADD R9, R6, 0x1, R2 ;  /* 0x0000000106097824 */ /* 0x000fe200078e0202 */
[CC--:B------:R-:W-:Y:S01]  /*1550*/  IADD3 R2, R3.reuse, R4.reuse, R8 ;  /* 0x0000000403027210 */ /* 0x0c0fe20007ffe008 */
[----:B------:R-:W-:Y:S01]  /*1560*/  IMAD R7, R10, 0x8, R15 ;  /* 0x000000080a077824 */ /* 0x000fe200078e020f */
[----:B------:R-:W-:Y:S01]  /*1570*/  LOP3.LUT R3, R3, R4, RZ, 0xfc, !PT ;  /* 0x0000000403037212 */ /* 0x000fe200078efcff */
[----:B------:R-:W-:Y:S01]  /*1580*/  IMAD.MOV.U32 R8, RZ, RZ, 0x40 ;  /* 0x00000040ff087424 */ /* 0x000fe200078e00ff */
[C---:B------:R-:W-:Y:S01]  /*1590*/  IADD3 R19, R228.reuse, 0x18, RZ ;  /* 0x00000018e4137810 */ /* 0x040fe20007ffe0ff */
[----:B------:R-:W-:Y:S01]  /*15a0*/  IMAD.MOV.U32 R4, RZ, RZ, 0x20 ;  /* 0x00000020ff047424 */ /* 0x000fe200078e00ff */
[C---:B------:R-:W-:Y:S01]  /*15b0*/  IADD3 R20, R228.reuse, 0x10, RZ ;  /* 0x00000010e4147810 */ /* 0x040fe20007ffe0ff */
[----:B------:R1:W-:Y:S01]  /*15c0*/  STL [R1+0x14], R7 ;  /* 0x0000140701007387 */ /* 0x0003e20000100800 */
[----:B------:R-:W-:-:S02]  /*15d0*/  IADD3 R16, R228, 0x30, RZ ;  /* 0x00000030e4107810 */ /* 0x000fc40007ffe0ff */
[----:B------:R-:W-:Y:S02]  /*15e0*/  LEA R238, R9, 0x80, 0x1 ;  /* 0x0000008009ee7811 */ /* 0x000fe400078e08ff */
[C---:B------:R-:W-:Y:S02]  /*15f0*/  IADD3 R17, R228.reuse, 0x28, RZ ;  /* 0x00000028e4117810 */ /* 0x040fe40007ffe0ff */
[----:B------:R-:W-:Y:S02]  /*1600*/  IADD3 R13, R228, 0x48, RZ ;  /* 0x00000048e40d7810 */ /* 0x000fe40007ffe0ff */
[----:B------:R-:W-:Y:S02]  /*1610*/  SHF.R.S32.HI R6, RZ, 0x1f, R200 ;  /* 0x0000001fff067819 */ /* 0x000fe400000114c8 */
[C---:B------:R-:W-:Y:S02]  /*1620*/  SEL R5, R8.reuse, 0xffffffc0, !P2 ;  /* 0xffffffc008057807 */ /* 0x040fe40005000000 */
[----:B------:R-:W-:-:S02]  /*1630*/  SEL R0, R8, 0xffffffc0, !P4 ;  /* 0xffffffc008007807 */ /* 0x000fc40006000000 */
[----:B------:R-:W-:Y:S02]  /*1640*/  IADD3 R14, R228, 0x40, RZ ;  /* 0x00000040e40e7810 */ /* 0x000fe40007ffe0ff */
[C---:B------:R-:W-:Y:S02]  /*1650*/  SEL R6, R4.reuse, 0xffffffe0, !P1 ;  /* 0xffffffe004067807 */ /* 0x040fe40004800000 */
[----:B------:R-:W-:Y:S02]  /*1660*/  SEL R168, R4, 0xffffffe0, !P0 ;  /* 0xffffffe004a87807 */ /* 0x000fe40004000000 */
[----:B------:R-:W-:Y:S01]  /*1670*/  IADD3 R11, R228, 0x58, RZ ;  /* 0x00000058e40b7810 */ /* 0x000fe20007ffe0ff */
[----:B------:R-:W-:Y:S01]  /*1680*/  IMAD.IADD R241, R238, 0x1, R6 ;  /* 0x00000001eef17824 */ /* 0x000fe200078e0206 */
[C---:B------:R-:W-:Y:S02]  /*1690*/  IADD3 R252, R228.reuse, 0x68, RZ ;  /* 0x00000068e4fc7810 */ /* 0x040fe40007ffe0ff */
[----:B-1----:R-:W-:-:S02]  /*16a0*/  IADD3 R7, R228, 0x60, RZ ;  /* 0x00000060e4077810 */ /* 0x002fc40007ffe0ff */
[----:B------:R-:W-:Y:S02]  /*16b0*/  SHF.R.S32.HI R8, RZ, 0x1f, R19 ;  /* 0x0000001fff087819 */ /* 0x000fe40000011413 */
[C---:B------:R-:W-:Y:S02]  /*16c0*/  IADD3 R251, R228.reuse, 0x70, RZ ;  /* 0x00000070e4fb7810 */ /* 0x040fe40007ffe0ff */
[----:B------:R-:W-:Y:S02]  /*16d0*/  IADD3 R249, R228, 0x80, RZ ;  /* 0x00000080e4f97810 */ /* 0x000fe40007ffe0ff */
[----:B------:R-:W-:Y:S02]  /*16e0*/  SHF.R.S32.HI R4, RZ, 0x1f, R20 ;  /* 0x0000001fff047819 */ /* 0x000fe40000011414 */
[----:B------:R-:W-:Y:S02]  /*16f0*/  SHF.R.S32.HI R8, RZ, 0x1f, R16 ;  /* 0x0000001fff087819 */ /* 0x000fe40000011410 */
[----:B------:R-:W-:-:S02]  /*1700*/  IADD3 R239, R238, -0x10, RZ ;  /* 0xfffffff0eeef7810 */ /* 0x000fc40007ffe0ff */
[C---:B------:R-:W-:Y:S02]  /*1710*/  IADD3 R248, R228.reuse, 0x88, RZ ;  /* 0x00000088e4f87810 */ /* 0x040fe40007ffe0ff */
[----:B------:R-:W-:Y:S02]  /*1720*/  IADD3 R246, R228, 0x98, RZ ;  /* 0x00000098e4f67810 */ /* 0x000fe40007ffe0ff */
[----:B------:R-:W-:Y:S02]  /*1730*/  SHF.R.S32.HI R4, RZ, 0x1f, R17 ;  /* 0x0000001fff047819 */ /* 0x000fe40000011411 */
[----:B------:R-:W-:Y:S02]  /*1740*/  SHF.R.S32.HI R8, RZ, 0x1f, R13 ;  /* 0x0000001fff087819 */ /* 0x000fe4000001140d */
[----:B------:R-:W-:Y:S02]  /*1750*/  @P3 IADD3 R239, R238, 0x10, RZ ;  /* 0x00000010eeef3810 */ /* 0x000fe40007ffe0ff */
[----:B------:R-:W-:-:S02]  /*1760*/  LEA R162, R2, 0x18100, 0x1 ;  /* 0x0001810002a27811 */ /* 0x000fc400078e08ff */
[----:B------:R-:W-:Y:S01]  /*1770*/  IADD3 R245, R228, 0xa0, RZ ;  /* 0x000000a0e4f57810 */ /* 0x000fe20007ffe0ff */
[----:B------:R-:W-:Y:S01]  /*1780*/  IMAD.IADD R240, R6, 0x1, R239 ;  /* 0x0000000106f07824 */ /* 0x000fe200078e02ef */
[----:B------:R-:W-:Y:S01]  /*1790*/  IADD3 R244, R228, 0xa8, RZ ;  /* 0x000000a8e4f47810 */ /* 0x000fe20007ffe0ff */
[----:B------:R-:W-:Y:S01]  /*17a0*/  IMAD.IADD R163, R162, 0x1, R168 ;  /* 0x00000001a2a37824 */ /* 0x000fe200078e02a8 */
[----:B------:R-:W-:Y:S01]  /*17b0*/  SHF.R.S32.HI R4, RZ, 0x1f, R14 ;  /* 0x0000001fff047819 */ /* 0x000fe2000001140e */
[----:B------:R-:W-:Y:S01]  /*17c0*/  IMAD.IADD R2, R240, 0x1, R5 ;  /* 0x00000001f0027824 */ /* 0x000fe200078e0205 */
[----:B------:R-:W-:Y:S01]  /*17d0*/  SHF.R.S32.HI R8, RZ, 0x1f, R7 ;  /* 0x0000001fff087819 */ /* 0x000fe20000011407 */
[--C-:B------:R-:W-:Y:S01]  /*17e0*/  IMAD.IADD R165, R162, 0x1, R0.reuse ;  /* 0x00000001a2a57824 */ /* 0x100fe200078e0200 */
[----:B------:R-:W-:Y:S01]  /*17f0*/  LEA R170, R3, 0x100, 0x1 ;  /* 0x0000010003aa7811 */ /* 0x000fe200078e08ff */
[----:B------:R-:W-:Y:S01]  /*1800*/  IMAD.IADD R3, R5, 0x1, R239 ;  /* 0x0000000105037824 */ /* 0x000fe200078e02ef */
[----:B------:R-:W-:Y:S01]  /*1810*/  IADD3 R243, R228, 0xb0, RZ ;  /* 0x000000b0e4f37810 */ /* 0x000fe20007ffe0ff */
[----:B------:R-:W-:Y:S01]  /*1820*/  IMAD.IADD R164, R163, 0x1, R0 ;  /* 0x00000001a3a47824 */ /* 0x000fe200078e0200 */
[----:B------:R-:W-:Y:S01]  /*1830*/  SHF.R.S32.HI R4, RZ, 0x1f, R11 ;  /* 0x0000001fff047819 */ /* 0x000fe2000001140b */
[----:B------:R-:W-:Y:S01]  /*1840*/  IMAD.IADD R231, R168, 0x1, R170 ;  /* 0x00000001a8e77824 */ /* 0x000fe200078e02aa */
[----:B------:R-:W-:Y:S01]  /*1850*/  SHF.R.S32.HI R7, RZ, 0x1f, R252 ;  /* 0x0000001fff077819 */ /* 0x000fe200000114fc */
[C---:B------:R-:W-:Y:S01]  /*1860*/  IMAD.IADD R171, R0.reuse, 0x1, R170 ;  /* 0x0000000100ab7824 */ /* 0x040fe200078e02aa */
[----:B------:R-:W-:Y:S01]  /*1870*/  SHF.R.S32.HI R4, RZ, 0x1f, R251 ;  /* 0x0000001fff047819 */ /* 0x000fe200000114fb */
[----:B------:R-:W-:Y:S01]  /*1880*/  IMAD.IADD R0, R0, 0x1, R231 ;  /* 0x0000000100007824 */ /* 0x000fe200078e02e7 */
[----:B------:R-:W-:Y:S01]  /*1890*/  SHF.R.S32.HI R7, RZ, 0x1f, R249 ;  /* 0x0000001fff077819 */ /* 0x000fe200000114f9 */
[----:B------:R-:W-:Y:S01]  /*18a0*/  IMAD.IADD R234, R168, 0x1, R171 ;  /* 0x00000001a8ea7824 */ /* 0x000fe200078e02ab */
[----:B------:R-:W-:-:S02]  /*18b0*/  SHF.R.S32.HI R4, RZ, 0x1f, R248 ;  /* 0x0000001fff047819 */ /* 0x000fc400000114f8 */
[----:B------:R-:W-:Y:S02]  /*18c0*/  SHF.R.S32.HI R7, RZ, 0x1f, R246 ;  /* 0x0000001fff077819 */ /* 0x000fe400000114f6 */
[----:B------:R-:W-:Y:S02]  /*18d0*/  SHF.R.S32.HI R4, RZ, 0x1f, R245 ;  /* 0x0000001fff047819 */ /* 0x000fe400000114f5 */
[----:B------:R-:W-:Y:S01]  /*18e0*/  SHF.R.S32.HI R7, RZ, 0x1f, R244 ;  /* 0x0000001fff077819 */ /* 0x000fe200000114f4 */
[----:B------:R-:W-:Y:S01]  /*18f0*/  IMAD.IADD R7, R238, 0x1, R5 ;  /* 0x00000001ee077824 */ /* 0x000fe200078e0205 */
[----:B------:R-:W-:Y:S01]  /*1900*/  SHF.R.S32.HI R4, RZ, 0x1f, R243 ;  /* 0x0000001fff047819 */ /* 0x000fe200000114f3 */
[----:B------:R-:W-:Y:S01]  /*1910*/  IMAD.IADD R4, R241, 0x1, R5 ;  /* 0x00000001f1047824 */ /* 0x000fe200078e0205 */
[----:B------:R-:W-:Y:S02]  /*1920*/  IADD3 R201, R192, 0x80, RZ ;  /* 0x00000080c0c97810 */ /* 0x000fe40007ffe0ff */
[----:B------:R1:W-:Y:S01]  /*1930*/  STL [R1+0xc], R7 ;  /* 0x00000c0701007387 */ /* 0x0003e20000100800 */
[----:B------:R-:W-:-:S02]  /*1940*/  IADD3 R21, R228, 0x8, RZ ;  /* 0x00000008e4157810 */ /* 0x000fc40007ffe0ff */
[C---:B------:R-:W-:Y:S01]  /*1950*/  IADD3 R18, R228.reuse, 0x20, RZ ;  /* 0x00000020e4127810 */ /* 0x040fe20007ffe0ff */
[----:B------:R1:W-:Y:S01]  /*1960*/  STL [R1+0x8], R4 ;  /* 0x0000080401007387 */ /* 0x0003e20000100800 */
[C---:B------:R-:W-:Y:S02]  /*1970*/  IADD3 R250, R228.reuse, 0x78, RZ ;  /* 0x00000078e4fa7810 */ /* 0x040fe40007ffe0ff */
[----:B------:R-:W-:Y:S01]  /*1980*/  SHF.R.S32.HI R12, RZ, 0x1f, R201 ;  /* 0x0000001fff0c7819 */ /* 0x000fe200000114c9 */
[----:B------:R1:W-:Y:S01]  /*1990*/  STL [R1+0x4], R3 ;  /* 0x0000040301007387 */ /* 0x0003e20000100800 */
[C---:B------:R-:W-:Y:S02]  /*19a0*/  IADD3 R15, R228.reuse, 0x38, RZ ;  /* 0x00000038e40f7810 */ /* 0x040fe40007ffe0ff */
[C---:B------:R-:W-:Y:S01]  /*19b0*/  IADD3 R247, R228.reuse, 0x90, RZ ;  /* 0x00000090e4f77810 */ /* 0x040fe20007ffe0ff */
[----:B------:R1:W-:Y:S01]  /*19c0*/  STL [R1], R2 ;  /* 0x0000000201007387 */ /* 0x0003e20000100800 */
[----:B------:R-:W-:-:S02]  /*19d0*/  IADD3 R12, R228, 0x50, RZ ;  /* 0x00000050e40c7810 */ /* 0x000fc40007ffe0ff */
[----:B------:R-:W-:Y:S01]  /*19e0*/  IADD3 R242, R228, 0xb8, RZ ;  /* 0x000000b8e4f27810 */ /* 0x000fe20007ffe0ff */
[----:B------:R1:W-:Y:S01]  /*19f0*/  STL [R1+0x10], R0 ;  /* 0x0000100001007387 */ /* 0x0003e20000100800 */
[----:B------:R-:W-:Y:S02]  /*1a00*/  SHF.R.S32.HI R9, RZ, 0x1f, R21 ;  /* 0x0000001fff097819 */ /* 0x000fe40000011415 */
[----:B------:R-:W-:Y:S02]  /*1a10*/  SHF.R.S32.HI R9, RZ, 0x1f, R18 ;  /* 0x0000001fff097819 */ /* 0x000fe40000011412 */
[----:B------:R-:W-:Y:S02]  /*1a20*/  SHF.R.S32.HI R8, RZ, 0x1f, R250 ;  /* 0x0000001fff087819 */ /* 0x000fe400000114fa */
[----:B------:R-:W-:Y:S02]  /*1a30*/  SHF.R.S32.HI R9, RZ, 0x1f, R15 ;  /* 0x0000001fff097819 */ /* 0x000fe4000001140f */
[----:B------:R-:W-:-:S02]  /*1a40*/  SHF.R.S32.HI R8, RZ, 0x1f, R247 ;  /* 0x0000001fff087819 */ /* 0x000fc400000114f7 */
[C---:B------:R-:W-:Y:S02]  /*1a50*/  IADD3 R223, R209.reuse, 0xc100, RZ ;  /* 0x0000c100d1df7810 */ /* 0x040fe40007ffe0ff */
[----:B------:R-:W-:Y:S02]  /*1a60*/  IADD3 R222, R209, 0x100, RZ ;  /* 0x00000100d1de7810 */ /* 0x000fe40007ffe0ff */
[----:B------:R-:W-:Y:S02]  /*1a70*/  SHF.R.S32.HI R9, RZ, 0x1f, R12 ;  /* 0x0000001fff097819 */ /* 0x000fe4000001140c */
[----:B------:R-:W-:Y:S02]  /*1a80*/  SHF.R.S32.HI R8, RZ, 0x1f, R242 ;  /* 0x0000001fff087819 */ /* 0x000fe400000114f2 */
.L_x_2789:
[----:B------:R-:W-:-:S04]  /*1a90*/  IMAD.MOV.U32 R8, RZ, RZ, 0x4 ;  /* 0x00000004ff087424 */ /* 0x000fc800078e00ff */
[----:B-1----:R-:W-:-:S05]  /*1aa0*/  IMAD.WIDE R2, R227, R8, c[0x0][0x588] ;  /* 0x00016200e3027625 */ /* 0x002fca00078e0208 */
        /* <DEDUP_REMOVED lines=28> */
.L_x_2676:
[----:B------:R-:W-:-:S04]  /*1c70*/  ISETP.NE.U32.AND P1, PT, RZ, c[0x0][0x368], PT ;  /* 0x0000da00ff007a0c */ /* 0x000fc80003f25070 */
[----:B------:R-:W-:-:S13]  /*1c80*/  ISETP.NE.AND.EX P1, PT, RZ, c[0x0][0x36c], PT, P1 ;  /* 0x0000db00ff007a0c */ /* 0x000fda0003f25310 */
[----:B------:R-:W-:Y:S05]  /*1c90*/  @!P1 BRA `(.L_x_2677) ;  /* 0x0000004000009947 */ /* 0x000fea0003800000 */
[----:B-1----:R-:W-:-:S04]  /*1ca0*/  IADD3 R2, P1, R232, c[0x0][0x368], RZ ;  /* 0x0000da00e8027a10 */ /* 0x002fc80007f3e0ff */
[----:B------:R-:W-:-:S05]  /*1cb0*/  IADD3.X R3, R233, c[0x0][0x36c], RZ, P1, !PT ;  /* 0x0000db00e9037a10 */ /* 0x000fca0000ffe4ff */
[----:B------:R1:W5:Y:S01]  /*1cc0*/  LDG.E R0, [R2.64] ;  /* 0x0000000802007981 */ /* 0x000362000c1e1900 */
[----:B------:R-:W-:Y:S05]  /*1cd0*/  BRA `(.L_x_2678) ;  /* 0x0000008000007947 */ /* 0x000fea0003800000 */
.L_x_2677:
        /* <DEDUP_REMOVED lines=8> */
.L_x_2678:
        /* <DEDUP_REMOVED lines=58> */
.L_x_2680:
[----:B------:R-:W-:Y:S05]  /*2100*/  BSYNC B0 ;  /* 0x0000000000007941 */ /* 0x000fea0003800000 */
.L_x_2679:
[----:B------:R-:W-:Y:S01]  /*2110*/  IMAD R204, R236, R2, RZ ;  /* 0x00000002eccc7224 */ /* 0x000fe200078e02ff */
        /* <DEDUP_REMOVED lines=99> */
.L_x_2794:
[----:B------:R-:W-:Y:S05]  /*2750*/  BRA.DIV ~URZ, `(.L_x_2683) ;  /* 0x0000f5027f007947 */ /* 0x000fea000b800000 */
[----:B------:R3:W4:Y:S02]  /*2760*/  SHFL.IDX PT, R0, R12, RZ, 0x181f ;  /* 0x00181fff0c007589 */ /* 0x00072400000e0000 */
.L_x_2795:
        /* <DEDUP_REMOVED lines=20> */
.L_x_2685:
[----:B------:R-:W-:Y:S05]  /*28b0*/  BSYNC B0 ;  /* 0x0000000000007941 */ /* 0x000fea0003800000 */
.L_x_2684:
[----:B------:R-:W-:Y:S05]  /*28c0*/  BRA.DIV ~URZ, `(.L_x_2686) ;  /* 0x0000f4027f007947 */ /* 0x000fea000b800000 */
[----:B--2---:R2:W1:Y:S04]  /*28d0*/  SHFL.IDX PT, R8, R9, 0x1, 0x181f ;  /* 0x00381f0009087f89 */ /* 0x00446800000e0000 */
[----:B----4-:R2:W4:Y:S02]  /*28e0*/  SHFL.IDX PT, R0, R12, 0x1, 0x181f ;  /* 0x00381f000c007f89 */ /* 0x01052400000e0000 */
.L_x_2796:
        /* <DEDUP_REMOVED lines=19> */
.L_x_2688:
[----:B------:R-:W-:Y:S05]  /*2a20*/  BSYNC B0 ;  /* 0x0000000000007941 */ /* 0x000fea0003800000 */
.L_x_2687:
[----:B------:R-:W-:Y:S05]  /*2a30*/  BRA.DIV ~URZ, `(.L_x_2689) ;  /* 0x0000f3627f007947 */ /* 0x000fea000b800000 */
[----:B-1----:R1:W2:Y:S02]  /*2a40*/  SHFL.IDX PT, R8, R9, 0x2, 0x181f ;  /* 0x00581f0009087f89 */ /* 0x0022a400000e0000 */
.L_x_2797:
[----:B------:R-:W-:Y:S05]  /*2a50*/  BRA.DIV ~URZ, `(.L_x_2690) ;  /* 0x0000f3b27f007947 */ /* 0x000fea000b800000 */
[----:B----4-:R4:W1:Y:S02]  /*2a60*/  SHFL.IDX PT, R0, R12, 0x2, 0x181f ;  /* 0x00581f000c007f89 */ /* 0x01086400000e0000 */
.L_x_2798:
        /* <DEDUP_REMOVED lines=19> */
.L_x_2692:
[----:B------:R-:W-:Y:S05]  /*2ba0*/  BSYNC B0 ;  /* 0x0000000000007941 */ /* 0x000fea0003800000 */
.L_x_2691:
[----:B------:R-:W-:Y:S05]  /*2bb0*/  BRA.DIV ~URZ, `(.L_x_2693) ;  /* 0x0000f2c27f007947 */ /* 0x000fea000b800000 */
[----:B--2---:R2:W3:Y:S04]  /*2bc0*/  SHFL.IDX PT, R8, R9, 0x3, 0x181f ;  /* 0x00781f0009087f89 */ /* 0x0044e800000e0000 */
[----:B-1----:R2:W1:Y:S02]  /*2bd0*/  SHFL.IDX PT, R0, R12, 0x3, 0x181f ;  /* 0x00781f000c007f89 */ /* 0x00246400000e0000 */
.L_x_2799:
[----:B------:R-:W-:Y:S01]  /*2be0*/  IADD3 R2, R10, 0x60, RZ ;  /* 0x000000600a027810 */ /* 0x000fe20007ffe0ff */
[----:B-----5:R-:W-:Y:S01]  /*2bf0*/  IMAD.WIDE.U32 R212, R13, c[0x0][0x2b0], RZ ;  /* 0x0000ac000dd47a25 */ /* 0x020fe200078e00ff */
[----:B------:R-:W-:-:S02]  /*2c00*/  SHF.R.S32.HI R18, RZ, 0x1f, R192 ;  /* 0x0000001fff127819 */ /* 0x000fc400000114c0 */
[----:B------:R-:W-:Y:S02]  /*2c10*/  ISETP.GE.AND P2, PT, R2, R11, PT ;  /* 0x0000000b0200720c */ /* 0x000fe40003f46270 */
        /* <DEDUP_REMOVED lines=40> */
[----:B------:R-:W-:Y:S02]  /*2ea0*/  IMAD R215, R14, c[0x0][0x1ec], R211 ;  /* 0x00007b000ed77a24 */ /* 0x000fe400078e02d3 */
[----:B------:R-:W-:-:S04]  /*2eb0*/  IMAD.WIDE.U32 R2, R177, c[0x0][0x1e0], RZ ;  /* 0x00007800b1027a25 */ /* 0x000fc800078e00ff */
[----:B------:R-:W-:Y:S02]  /*2ec0*/  IMAD R96, R184, -0x40, R220 ;  /* 0xffffffc0b8607824 */ /* 0x000fe400078e02dc */
[----:B------:R-:W-:-:S04]  /*2ed0*/  IMAD.WIDE.U32 R216, R14, c[0x0][0x210], RZ ;  /* 0x000084000ed87a25 */ /* 0x000fc800078e00ff */
[----:B------:R-:W-:Y:S02]  /*2ee0*/  IMAD.IADD R13, R96, 0x1, -R229 ;  /* 0x00000001600d7824 */ /* 0x000fe400078e0ae5 */
[----:B------:R-:W-:Y:S01]  /*2ef0*/  IMAD R219, R14, c[0x0][0x214], R217 ;  /* 0x000085000edb7a24 */ /* 0x000fe200078e02d9 */
[C---:B------:R-:W-:Y:S01]  /*2f00*/  SHF.L.U64.HI R14, R192.reuse, 0x1, R18 ;  /* 0x00000001c00e7819 */ /* 0x040fe20000010212 */
[----:B------:R-:W-:Y:S01]  /*2f10*/  IMAD.SHL.U32 R17, R192, 0x2, RZ ;  /* 0x00000002c0117824 */ /* 0x000fe200078e00ff */
[----:B-1----:R-:W-:Y:S01]  /*2f20*/  SHF.R.S32.HI R5, RZ, 0x1f, R177 ;  /* 0x0000001fff057819 */ /* 0x002fe200000114b1 */
[----:B------:R-:W-:Y:S01]  /*2f30*/  IMAD.SHL.U32 R19, R201, 0x2, RZ ;  /* 0x00000002c9137824 */ /* 0x000fe200078e00ff */
[----:B------:R-:W-:-:S03]  /*2f40*/  ISETP.GE.AND P6, PT, R13, 0x1, PT ;  /* 0x000000010d00780c */ /* 0x000fc60003fc6270 */
[----:B------:R-:W-:-:S04]  /*2f50*/  IMAD R0, R5, c[0x0][0x1e0], RZ ;  /* 0x0000780005007a24 */ /* 0x000fc800078e02ff */
[----:B------:R-:W-:-:S04]  /*2f60*/  IMAD R0, R177, c[0x0][0x1e4], R0 ;  /* 0x00007900b1007a24 */ /* 0x000fc800078e0200 */
[----:B------:R-:W-:Y:S02]  /*2f70*/  IMAD.IADD R3, R3, 0x1, R0 ;  /* 0x0000000103037824 */ /* 0x000fe400078e0200 */
[----:B------:R-:W-:Y:S02]  /*2f80*/  @P6 ISETP.GE.AND P1, PT, R192, c[0x0][0x1d4], PT ;  /* 0x00007500c0006a0c */ /* 0x000fe40003f26270 */
[----:B------:R-:W-:Y:S02]  /*2f90*/  @P6 ISETP.GE.AND P5, PT, R200, c[0x0][0x1d4], PT ;  /* 0x00007500c8006a0c */ /* 0x000fe40003fa6270 */
[----:B------:R-:W-:Y:S02]  /*2fa0*/  @P6 ISETP.GE.AND P2, PT, R201, c[0x0][0x1d4], PT ;  /* 0x00007500c9006a0c */ /* 0x000fe40003f46270 */
[----:B---3--:R-:W-:Y:S01]  /*2fb0*/  SHF.R.S32.HI R7, RZ, 0x1f, R173 ;  /* 0x0000001fff077819 */ /* 0x008fe200000114ad */
[----:B------:R-:W-:-:S04]  /*2fc0*/  IMAD.WIDE.U32 R2, R173, c[0x0][0x1f0], R2 ;  /* 0x00007c00ad027a25 */ /* 0x000fc800078e0002 */
[C---:B------:R-:W-:Y:S02]  /*2fd0*/  IMAD R0, R7.reuse, c[0x0][0x1f0], RZ ;  /* 0x00007c0007007a24 */ /* 0x040fe400078e02ff */
[----:B------:R-:W-:Y:S02]  /*2fe0*/  IMAD R7, R7, c[0x0][0x218], RZ ;  /* 0x0000860007077a24 */ /* 0x000fe400078e02ff */
[C---:B------:R-:W-:Y:S01]  /*2ff0*/  IMAD R4, R173.reuse, c[0x0][0x1f4], R0 ;  /* 0x00007d00ad047a24 */ /* 0x040fe200078e0200 */
[----:B------:R-:W-:Y:S01]  /*3000*/  IADD3 R0, P0, R2, R210, RZ ;  /* 0x000000d202007210 */ /* 0x000fe20007f1e0ff */
[----:B------:R-:W-:-:S03]  /*3010*/  IMAD R11, R173, c[0x0][0x21c], R7 ;  /* 0x00008700ad0b7a24 */ /* 0x000fc600078e0207 */
[----:B------:R-:W-:Y:S01]  /*3020*/  IADD3.X R2, R215, R3, R4, P0, !PT ;  /* 0x00000003d7027210 */ /* 0x000fe200007fe404 */
[----:B------:R-:W-:Y:S01]  /*3030*/  IMAD R4, R5, c[0x0][0x208], RZ ;  /* 0x0000820005047a24 */ /* 0x000fe200078e02ff */
[----:B------:R-:W-:-:S03]  /*3040*/  LEA R6, P0, R0, c[0x0][0x1c8], 0x1 ;  /* 0x0000720000067a11 */ /* 0x000fc600078008ff */
[C---:B------:R-:W-:Y:S01]  /*3050*/  IMAD R5, R177.reuse, c[0x0][0x20c], R4 ;  /* 0x00008300b1057a24 */ /* 0x040fe200078e0204 */
[----:B------:R-:W-:Y:S01]  /*3060*/  LEA.HI.X R10, R0, c[0x0][0x1cc], R2, 0x1, P0 ;  /* 0x00007300000a7a11 */ /* 0x000fe200000f0c02 */
[----:B------:R-:W-:Y:S01]  /*3070*/  IMAD.WIDE.U32 R2, R177, c[0x0][0x208], RZ ;  /* 0x00008200b1027a25 */ /* 0x000fe200078e00ff */
[----:B------:R-:W1:Y:S03]  /*3080*/  SHFL.IDX PT, R0, R6, RZ, 0x181f ;  /* 0x00181fff06007589 */ /* 0x000e6600000e0000 */
[----:B------:R-:W-:Y:S01]  /*3090*/  IMAD.IADD R3, R3, 0x1, R5 ;  /* 0x0000000103037824 */ /* 0x000fe200078e0205 */
[----:B------:R-:W3:Y:S03]  /*30a0*/  SHFL.IDX PT, R8, R10, RZ, 0x181f ;  /* 0x00181fff0a087589 */ /* 0x000ee600000e0000 */
[----:B------:R-:W-:Y:S01]  /*30b0*/  IMAD.WIDE.U32 R2, R173, c[0x0][0x218], R2 ;  /* 0x00008600ad027a25 */ /* 0x000fe200078e0002 */
[----:B--2---:R2:W5:Y:S04]  /*30c0*/  SHFL.IDX PT, R9, R6, 0x1, 0x181f ;  /* 0x00381f0006097f89 */ /* 0x00456800000e0000 */
[----:B------:R-:W4:Y:S01]  /*30d0*/  SHFL.IDX PT, R10, R10, 0x1, 0x181f ;  /* 0x00381f000a0a7f89 */ /* 0x000f2200000e0000 */
[----:B-1----:R-:W-:-:S04]  /*30e0*/  @P6 LEA R4, P0, R192, R0, 0x1 ;  /* 0x00000000c0046211 */ /* 0x002fc800078008ff */
[----:B---3--:R-:W-:Y:S02]  /*30f0*/  @P6 LEA.HI.X R5, R192, R8, R18, 0x1, P0 ;  /* 0x00000008c0056211 */ /* 0x008fe400000f0c12 */
[----:B--2---:R-:W-:-:S03]  /*3100*/  @P6 LEA R6, P0, R200, R0, 0x1 ;  /* 0x00000000c8066211 */ /* 0x004fc600078008ff */
[----:B------:R1:W-:Y:S01]  /*3110*/  @P6 LDGSTS.E.BYPASS.LTC128B.128 [R209+0xc100], [R4.64], !P1 ;  /* 0x0c10000004d16fae */ /* 0x0003e2000c901d48 */
[----:B------:R-:W-:-:S05]  /*3120*/  @P6 LEA.HI.X R7, R200, R8, R16, 0x1, P0 ;  /* 0x00000008c8076211 */ /* 0x000fca00000f0c10 */
[----:B------:R5:W-:Y:S01]  /*3130*/  @P6 LDGSTS.E.BYPASS.LTC128B.128 [R209+0xe100], [R6.64], !P5 ;  /* 0x0e10000006d16fae */ /* 0x000be2000e901d48 */
[C---:B-1----:R-:W-:Y:S02]  /*3140*/  @P6 LEA R4, P1, R201.reuse, R0, 0x1 ;  /* 0x00000000c9046211 */ /* 0x042fe400078208ff */
[----:B------:R-:W-:Y:S02]  /*3150*/  IADD3 R0, P0, R2, R216, RZ ;  /* 0x000000d802007210 */ /* 0x000fe40007f1e0ff */
[----:B------:R-:W-:Y:S02]  /*3160*/  @P6 LEA.HI.X R5, R201, R8, R20, 0x1, P1 ;  /* 0x00000008c9056211 */ /* 0x000fe400008f0c14 */
[----:B------:R-:W-:Y:S02]  /*3170*/  ISETP.GE.AND P1, PT, R13, 0x21, PT ;  /* 0x000000210d00780c */ /* 0x000fe40003f26270 */
[----:B------:R-:W-:Y:S01]  /*3180*/  IADD3.X R2, R219, R3, R11, P0, !PT ;  /* 0x00000003db027210 */ /* 0x000fe200007fe40b */
[----:B------:R1:W-:Y:S01]  /*3190*/  @P6 LDGSTS.E.BYPASS.LTC128B.128 [R209+0x10100], [R4.64], !P2 ;  /* 0x1010000004d16fae */ /* 0x0003e2000d101d48 */
[----:B----4-:R-:W-:-:S04]  /*31a0*/  LEA R12, P0, R0, c[0x0][0x1f8], 0x1 ;  /* 0x00007e00000c7a11 */ /* 0x010fc800078008ff */
[----:B------:R-:W-:Y:S01]  /*31b0*/  LEA.HI.X R15, R0, c[0x0][0x1fc], R2, 0x1, P0 ;  /* 0x00007f00000f7a11 */ /* 0x000fe200000f0c02 */
[----:B------:R-:W2:Y:S04]  /*31c0*/  SHFL.IDX PT, R8, R12, RZ, 0x181f ;  /* 0x00181fff0c087589 */ /* 0x000ea800000e0000 */
[C---:B-----5:R-:W-:Y:S01]  /*31d0*/  @P1 LEA R6, P0, R192.reuse, R9, 0x1 ;  /* 0x00000009c0061211 */ /* 0x060fe200078008ff */
[----:B------:R-:W3:Y:S01]  /*31e0*/  SHFL.IDX PT, R11, R15, RZ, 0x181f ;  /* 0x00181fff0f0b7589 */ /* 0x000ee200000e0000 */
[----:B------:R-:W-:Y:S02]  /*31f0*/  @P1 ISETP.GE.AND P5, PT, R192, c[0x0][0x1d4], PT ;  /* 0x00007500c0001a0c */ /* 0x000fe40003fa6270 */
[----:B------:R-:W-:Y:S01]  /*3200*/  @P1 ISETP.GE.AND P2, PT, R200, c[0x0][0x1d4], PT ;  /* 0x00007500c8001a0c */ /* 0x000fe20003f46270 */
[----:B------:R-:W4:Y:S01]  /*3210*/  SHFL.IDX PT, R0, R12, 0x1, 0x181f ;  /* 0x00381f000c007f89 */ /* 0x000f2200000e0000 */
[----:B------:R-:W-:Y:S01]  /*3220*/  @P1 LEA.HI.X R7, R192, R10, R18, 0x1, P0 ;  /* 0x0000000ac0071211 */ /* 0x000fe200000f0c12 */
        /* <DEDUP_REMOVED lines=11> */
[----:B------:R1:W5:Y:S01]  /*32e0*/  SHFL.IDX PT, R10, R15, 0x1, 0x181f ;  /* 0x00381f000f0a7f89 */ /* 0x00036200000e0000 */
        /* <DEDUP_REMOVED lines=13> */
[----:B------:R-:W-:-:S03]  /*33c0*/  IADD3 R6, P0, R0, R17, RZ ;  /* 0x0000001100067210 */ /* 0x000fc60007f1e0ff */
[----:B------:R-:W-:Y:S01]  /*33d0*/  IMAD.X R9, R11, 0x1, R15, P6 ;  /* 0x000000010b097824 */ /* 0x000fe200030e060f */
[----:B------:R2:W-:Y:S01]  /*33e0*/  LDGSTS.E.BYPASS.LTC128B.128 [R209+0x2100], [R2.64], !P1 ;  /* 0x0210000002d17fae */ /* 0x0005e2000c901d48 */
[----:B------:R-:W-:Y:S01]  /*33f0*/  ISETP.GE.AND P1, PT, R201, c[0x0][0x1d4], PT ;  /* 0x00007500c9007a0c */ /* 0x000fe20003f26270 */
[----:B-----5:R-:W-:-:S03]  /*3400*/  IMAD.X R7, R10, 0x1, R14, P0 ;  /* 0x000000010a077824 */ /* 0x020fc600000e060e */
        /* <DEDUP_REMOVED lines=42> */
.L_x_2800:
        /* <DEDUP_REMOVED lines=8> */
[----:B------:R-:W-:Y:S01]  /*3730*/  IMAD.X R5, R8, 0x1, R16, P5 ;  /* 0x0000000108057824 */ /* 0x000fe200028e0610 */
        /* <DEDUP_REMOVED lines=11> */
.L_x_2801:
        /* <DEDUP_REMOVED lines=21> */
.L_x_2695:
[----:B------:R-:W-:Y:S05]  /*3940*/  BSYNC B0 ;  /* 0x0000000000007941 */ /* 0x000fea0003800000 */
.L_x_2694:
        /* <DEDUP_REMOVED lines=10> */
[----:B-1-3--:R1:W2:Y:S04]  /*39f0*/  LDSM.16.M88.4 R4, [R162] ;  /* 0x00000000a204783b */ /* 0x00a2a80000000200 */
        /* <DEDUP_REMOVED lines=34> */
.L_x_2802:
        /* <DEDUP_REMOVED lines=8> */
[C---:B---3--:R-:W-:Y:S01]  /*3ca0*/  IMAD.X R15, R12.reuse, 0x1, R22, P0 ;  /* 0x000000010c0f7824 */ /* 0x048fe200000e0616 */
        /* <DEDUP_REMOVED lines=8> */
[----:B------:R-:W4:Y:S04]  /*3d30*/  SHFL.IDX PT, R0, R21, 0x1, 0x181f ;  /* 0x00381f0015007f89 */ /* 0x000f2800000e0000 */
[----:B------:R3:W-:Y:S04]  /*3d40*/  LDGSTS.E.BYPASS.LTC128B.128 [R209+0xa100], [R16.64], !P0 ;  /* 0x0a10000010d17fae */ /* 0x0007e8000c101d48 */
[----:B------:R5:W2:Y:S02]  /*3d50*/  SHFL.IDX PT, R12, R13, 0x1, 0x181f ;  /* 0x00381f000d0c7f89 */ /* 0x000aa400000e0000 */
[----:B----45:R-:W-:-:S02]  /*3d60*/  SEL R13, RZ, 0x10, P0 ;  /* 0x00000010ff0d7807 */ /* 0x030fc40000000000 */
.L_x_2803:
[----:B---3--:R-:W-:Y:S02]  /*3d70*/  IADD3 R2, -R19, 0x10, RZ ;  /* 0x0000001013027810 */ /* 0x008fe40007ffe1ff */
[----:B------:R-:W-:-:S02]  /*3d80*/  IADD3 R3, -R18, 0x10, RZ ;  /* 0x0000001012037810 */ /* 0x000fc40007ffe1ff */
[----:B------:R-:W-:Y:S02]  /*3d90*/  LOP3.LUT R2, R2, 0xf, RZ, 0xc0, !PT ;  /* 0x0000000f02027812 */ /* 0x000fe400078ec0ff */
[----:B------:R-:W-:Y:S02]  /*3da0*/  IADD3 R14, -R13, 0x10, RZ ;  /* 0x000000100d0e7810 */ /* 0x000fe40007ffe1ff */
[----:B------:R-:W-:Y:S02]  /*3db0*/  LOP3.LUT R3, R3, 0xf, RZ, 0xc0, !PT ;  /* 0x0000000f03037812 */ /* 0x000fe400078ec0ff */
[-C--:B------:R-:W-:Y:S02]  /*3dc0*/  IADD3 R16, P1, P0, R2, R0.reuse, R25 ;  /* 0x0000000002107210 */ /* 0x080fe4000783e019 */
[----:B------:R-:W-:Y:S02]  /*3dd0*/  LOP3.LUT R2, R14, 0xf, RZ, 0xc0, !PT ;  /* 0x0000000f0e027812 */ /* 0x000fe400078ec0ff */
[----:B------:R-:W-:-:S02]  /*3de0*/  IADD3 R14, P6, P5, R3, R0, R26 ;  /* 0x00000000030e7210 */ /* 0x000fc40007dde01a */
[----:B--2---:R-:W-:Y:S02]  /*3df0*/  IADD3.X R17, RZ, R12, R22, P1, P0 ;  /* 0x0000000cff117210 */ /* 0x004fe40000fe0416 */
        /* <DEDUP_REMOVED lines=12> */
.L_x_2699:
[----:B------:R-:W-:Y:S05]  /*3ec0*/  BSYNC B0 ;  /* 0x0000000000007941 */ /* 0x000fea0003800000 */
.L_x_2698:
[----:B--2---:R-:W2:Y:S01]  /*3ed0*/  LDL R3, [R1+0x14] ;  /* 0x0000140001037983 */ /* 0x004ea20000100800 */
[----:B------:R-:W-:Y:S01]  /*3ee0*/  IMAD.MOV.U32 R0, RZ, RZ, 0x40 ;  /* 0x00000040ff007424 */ /* 0x000fe200078e00ff */
[----:B------:R-:W-:-:S02]  /*3ef0*/  LOP3.LUT P0, RZ, R206, 0x4, RZ, 0xc0, !PT ;  /* 0x00000004ceff7812 */ /* 0x000fc4000780c0ff */
[----:B------:R-:W0:Y:S01]  /*3f00*/  LDGDEPBAR ;  /* 0x00000000000079af */ /* 0x000e220000000000 */
[----:B------:R-:W-:Y:S01]  /*3f10*/  WARPSYNC 0xffffffff ;  /* 0xffffffff00007948 */ /* 0x000fe20003800000 */
[----:B------:R-:W-:Y:S01]  /*3f20*/  SEL R166, R0, 0xffffffc0, !P0 ;  /* 0xffffffc000a67807 */ /* 0x000fe20004000000 */
[----:B---3--:R-:W-:Y:S01]  /*3f30*/  HMMA.16816.F32.BF16 R16, R4, R32, RZ ;  /* 0x000000200410723c */ /* 0x008fe200000418ff */
[----:B------:R-:W-:Y:S02]  /*3f40*/  LDSM.16.M88.4 R92, [R169+0x3800] ;  /* 0x00380000a95c783b */ /* 0x000fe40000000200 */
[----:B------:R-:W-:Y:S01]  /*3f50*/  IADD3 R0, R166, R169, R167 ;  /* 0x000000a9a6007210 */ /* 0x000fe20007ffe0a7 */
[----:B------:R-:W-:-:S04]  /*3f60*/  IMAD.IADD R2, R169, 0x1, R166 ;  /* 0x00000001a9027824 */ /* 0x000fc800078e02a6 */
[C---:B------:R-:W-:Y:S01]  /*3f70*/  HMMA.16816.F32.BF16 R12, R4.reuse, R34, RZ ;  /* 0x00000022040c723c */ /* 0x040fe200000418ff */
[----:B------:R-:W-:Y:S04]  /*3f80*/  LDSM.16.M88.4 R56, [R2] ;  /* 0x000000000238783b */ /* 0x000fe80000000200 */
[----:B------:R-:W-:Y:S03]  /*3f90*/  LDSM.16.M88.4 R60, [R2+0x800] ;  /* 0x00080000023c783b */ /* 0x000fe60000000200 */
[C---:B----4-:R-:W-:Y:S01]  /*3fa0*/  HMMA.16816.F32.BF16 R28, R4.reuse, R36, RZ ;  /* 0x00000024041c723c */ /* 0x050fe200000418ff */
[----:B------:R-:W-:Y:S04]  /*3fb0*/  LDSM.16.M88.4 R68, [R2+0x1000] ;  /* 0x001000000244783b */ /* 0x000fe80000000200 */
[----:B------:R-:W-:Y:S03]  /*3fc0*/  LDSM.16.M88.4 R76, [R2+0x1800] ;  /* 0x00180000024c783b */ /* 0x000fe60000000200 */
[C---:B------:R-:W-:Y:S01]  /*3fd0*/  HMMA.16816.F32.BF16 R36, R4.reuse, R38, RZ ;  /* 0x000000260424723c */ /* 0x040fe200000418ff */
[----:B------:R-:W-:Y:S07]  /*3fe0*/  LDSM.16.M88.4 R84, [R0+0x1800] ;  /* 0x001800000054783b */ /* 0x000fee0000000200 */
[C---:B-1----:R-:W-:Y:S08]  /*3ff0*/  HMMA.16816.F32.BF16 R40, R4.reuse, R44, RZ ;  /* 0x0000002c0428723c */ /* 0x042ff000000418ff */
[C---:B------:R-:W-:Y:S08]  /*4000*/  HMMA.16816.F32.BF16 R48, R4.reuse, R52, RZ ;  /* 0x000000340430723c */ /* 0x040ff000000418ff */
[C---:B------:R-:W-:Y:S08]  /*4010*/  HMMA.16816.F32.BF16 R44, R4.reuse, R46, RZ ;  /* 0x0000002e042c723c */ /* 0x040ff000000418ff */
[----:B------:R-:W-:Y:S01]  /*4020*/  HMMA.16816.F32.BF16 R52, R4, R54, RZ ;  /* 0x000000360434723c */ /* 0x000fe200000418ff */
[----:B------:R-:W1:Y:S07]  /*4030*/  LDSM.16.M88.4 R4, [R165] ;  /* 0x00000000a504783b */ /* 0x000e6e0000000200 */
[C---:B------:R-:W-:Y:S01]  /*4040*/  HMMA.16816.F32.BF16 R32, R8.reuse, R64, R16 ;  /* 0x000000400820723c */ /* 0x040fe20000041810 */
[----:B------:R-:W-:Y:S07]  /*4050*/  LDSM.16.M88.4 R16, [R164] ;  /* 0x00000000a410783b */ /* 0x000fee0000000200 */
[C---:B------:R-:W-:Y:S01]  /*4060*/  HMMA.16816.F32.BF16 R24, R8.reuse, R66, R12 ;  /* 0x000000420818723c */ /* 0x040fe2000004180c */
[----:B------:R-:W3:Y:S07]  /*4070*/  LDSM.16.M88.4 R64, [R0] ;  /* 0x000000000040783b */ /* 0x000eee0000000200 */
[C---:B------:R-:W-:Y:S08]  /*4080*/  HMMA.16816.F32.BF16 R12, R8.reuse, R72, R28 ;  /* 0x00000048080c723c */ /* 0x040ff0000004181c */
[C---:B------:R-:W-:Y:S01]  /*4090*/  HMMA.16816.F32.BF16 R28, R8.reuse, R74, R36 ;  /* 0x0000004a081c723c */ /* 0x040fe20000041824 */
[----:B------:R-:W4:Y:S07]  /*40a0*/  LDSM.16.M88.4 R72, [R0+0x800] ;  /* 0x000800000048783b */ /* 0x000f2e0000000200 */
[C---:B------:R-:W-:Y:S08]  /*40b0*/  HMMA.16816.F32.BF16 R40, R8.reuse, R80, R40 ;  /* 0x000000500828723c */ /* 0x040ff00000041828 */
[C---:B------:R-:W-:Y:S01]  /*40c0*/  HMMA.16816.F32.BF16 R44, R8.reuse, R82, R44 ;  /* 0x00000052082c723c */ /* 0x040fe2000004182c */
[----:B------:R-:W5:Y:S07]  /*40d0*/  LDSM.16.M88.4 R80, [R0+0x1000] ;  /* 0x001000000050783b */ /* 0x000f6e0000000200 */
[C---:B------:R-:W-:Y:S08]  /*40e0*/  HMMA.16816.F32.BF16 R48, R8.reuse, R88, R48 ;  /* 0x000000580830723c */ /* 0x040ff00000041830 */
[----:B------:R-:W-:Y:S01]  /*40f0*/  HMMA.16816.F32.BF16 R52, R8, R90, R52 ;  /* 0x0000005a0834723c */ /* 0x000fe20000041834 */
[----:B------:R-:W-:Y:S07]  /*4100*/  LDSM.16.M88.4 R88, [R20+0x3800] ;  /* 0x003800001458783b */ /* 0x000fee0000000200 */
[C---:B-1----:R-:W-:Y:S08]  /*4110*/  HMMA.16816.F32.BF16 R36, R4.reuse, R56, R32 ;  /* 0x000000380424723c */ /* 0x042ff00000041820 */
[C---:B------:R-:W-:Y:S01]  /*4120*/  HMMA.16816.F32.BF16 R32, R4.reuse, R58, R24 ;  /* 0x0000003a0420723c */ /* 0x040fe20000041818 */
[----:B------:R-:W-:Y:S07]  /*4130*/  LDSM.16.M88.4 R56, [R169+0x2000] ;  /* 0x00200000a938783b */ /* 0x000fee0000000200 */
[C---:B------:R-:W-:Y:S01]  /*4140*/  HMMA.16816.F32.BF16 R24, R4.reuse, R60, R12 ;  /* 0x0000003c0418723c */ /* 0x040fe2000004180c */
[----:B------:R-:W1:Y:S07]  /*4150*/  LDSM.16.M88.4 R12, [R162+0x4000] ;  /* 0x00400000a20c783b */ /* 0x000e6e0000000200 */
[C---:B------:R-:W-:Y:S01]  /*4160*/  HMMA.16816.F32.BF16 R8, R4.reuse, R62, R28 ;  /* 0x0000003e0408723c */ /* 0x040fe2000004181c */
[----:B------:R-:W1:Y:S07]  /*4170*/  LDSM.16.M88.4 R60, [R169+0x2800] ;  /* 0x00280000a93c783b */ /* 0x000e6e0000000200 */
[C---:B------:R-:W-:Y:S08]  /*4180*/  HMMA.16816.F32.BF16 R28, R4.reuse, R68, R40 ;  /* 0x00000044041c723c */ /* 0x040ff00000041828 */
[C---:B------:R-:W-:Y:S01]  /*4190*/  HMMA.16816.F32.BF16 R44, R4.reuse, R70, R44 ;  /* 0x00000046042c723c */ /* 0x040fe2000004182c */
[----:B------:R-:W1:Y:S07]  /*41a0*/  LDSM.16.M88.4 R68, [R169+0x3000] ;  /* 0x00300000a944783b */ /* 0x000e6e0000000200 */
[C---:B------:R-:W-:Y:S08]  /*41b0*/  HMMA.16816.F32.BF16 R48, R4.reuse, R76, R48 ;  /* 0x0000004c0430723c */ /* 0x040ff00000041830 */
[----:B------:R-:W-:Y:S01]  /*41c0*/  HMMA.16816.F32.BF16 R52, R4, R78, R52 ;  /* 0x0000004e0434723c */ /* 0x000fe20000041834 */
[----:B------:R-:W-:Y:S07]  /*41d0*/  LDSM.16.M88.4 R76, [R2+0x3000] ;  /* 0x00300000024c783b */ /* 0x000fee0000000200 */
[C---:B---3--:R-:W-:Y:S08]  /*41e0*/  HMMA.16816.F32.BF16 R40, R16.reuse, R64, R36 ;  /* 0x000000401028723c */ /* 0x048ff00000041824 */
[C---:B------:R-:W-:Y:S01]  /*41f0*/  HMMA.16816.F32.BF16 R36, R16.reuse, R66, R32 ;  /* 0x000000421024723c */ /* 0x040fe20000041820 */
[----:B------:R-:W-:Y:S07]  /*4200*/  LDSM.16.M88.4 R64, [R20+0x2000] ;  /* 0x002000001440783b */ /* 0x000fee0000000200 */
[C---:B----4-:R-:W-:Y:S08]  /*4210*/  HMMA.16816.F32.BF16 R32, R16.reuse, R72, R24 ;  /* 0x000000481020723c */ /* 0x050ff00000041818 */
[C---:B------:R-:W-:Y:S01]  /*4220*/  HMMA.16816.F32.BF16 R24, R16.reuse, R74, R8 ;  /* 0x0000004a1018723c */ /* 0x040fe20000041808 */
[----:B------:R-:W3:Y:S04]  /*4230*/  LDSM.16.M88.4 R8, [R163+0x4000] ;  /* 0x00400000a308783b */ /* 0x000ee80000000200 */
[----:B------:R-:W4:Y:S03]  /*4240*/  LDSM.16.M88.4 R72, [R20+0x2800] ;  /* 0x002800001448783b */ /* 0x000f260000000200 */
[C---:B-----5:R-:W-:Y:S08]  /*4250*/  HMMA.16816.F32.BF16 R4, R16.reuse, R80, R28 ;  /* 0x000000501004723c */ /* 0x060ff0000004181c */
        /* <DEDUP_REMOVED lines=8> */
[C---:B------:R-:W-:Y:S08]  /*42e0*/  HMMA.16816.F32.BF16 R36, R12.reuse, R60, R32 ;  /* 0x0000003c0c24723c */ /* 0x040ff00000041820 */
[C---:B------:R-:W-:Y:S01]  /*42f0*/  HMMA.16816.F32.BF16 R32, R12.reuse, R62, R24 ;  /* 0x0000003e0c20723c */ /* 0x040fe20000041818 */
[----:B------:R-:W-:Y:S07]  /*4300*/  LDSM.16.M88.4 R60, [R2+0x2000] ;  /* 0x00200000023c783b */ /* 0x000fee0000000200 */
[----:B------:R-:W-:Y:S01]  /*4310*/  HMMA.16816.F32.BF16 R24, R12, R68, R4 ;  /* 0x000000440c18723c */ /* 0x000fe20000041804 */
[----:B------:R-:W1:Y:S01]  /*4320*/  LDSM.16.M88.4 R4, [R165+0x4000] ;  /* 0x00400000a504783b */ /* 0x000e620000000200 */
[----:B--2---:R-:W-:-:S06]  /*4330*/  IMAD.IADD R205, R3, 0x1, R225 ;  /* 0x0000000103cd7824 */ /* 0x004fcc00078e02e1 */
[C---:B------:R-:W-:Y:S01]  /*4340*/  HMMA.16816.F32.BF16 R16, R12.reuse, R70, R28 ;  /* 0x000000460c10723c */ /* 0x040fe2000004181c */
[----:B------:R-:W5:Y:S07]  /*4350*/  LDSM.16.M88.4 R68, [R2+0x2800] ;  /* 0x002800000244783b */ /* 0x000f6e0000000200 */
[C---:B------:R-:W-:Y:S01]  /*4360*/  HMMA.16816.F32.BF16 R28, R12.reuse, R92, R48 ;  /* 0x0000005c0c1c723c */ /* 0x040fe20000041830 */
[----:B------:R-:W2:Y:S07]  /*4370*/  LDL R92, [R1+0x10] ;  /* 0x00001000015c7983 */ /* 0x000eae0000100800 */
[----:B------:R-:W-:Y:S01]  /*4380*/  HMMA.16816.F32.BF16 R52, R12, R94, R52 ;  /* 0x0000005e0c34723c */ /* 0x000fe20000041834 */
[----:B------:R-:W1:Y:S07]  /*4390*/  LDSM.16.M88.4 R12, [R164+0x4000] ;  /* 0x00400000a40c783b */ /* 0x000e6e0000000200 */
[C---:B---3--:R-:W-:Y:S08]  /*43a0*/  HMMA.16816.F32.BF16 R48, R8.reuse, R64, R44 ;  /* 0x000000400830723c */ /* 0x048ff0000004182c */
[C---:B------:R-:W-:Y:S01]  /*43b0*/  HMMA.16816.F32.BF16 R44, R8.reuse, R66, R40 ;  /* 0x00000042082c723c */ /* 0x040fe20000041828 */
[----:B------:R-:W3:Y:S07]  /*43c0*/  LDSM.16.M88.4 R64, [R0+0x2800] ;  /* 0x002800000040783b */ /* 0x000eee0000000200 */
[C---:B----4-:R-:W-:Y:S08]  /*43d0*/  HMMA.16816.F32.BF16 R40, R8.reuse, R72, R36 ;  /* 0x000000480828723c */ /* 0x050ff00000041824 */
[C---:B------:R-:W-:Y:S01]  /*43e0*/  HMMA.16816.F32.BF16 R36, R8.reuse, R74, R32 ;  /* 0x0000004a0824723c */ /* 0x040fe20000041820 */
[----:B------:R-:W-:Y:S07]  /*43f0*/  LDSM.16.M88.4 R72, [R169+0x4000] ;  /* 0x00400000a948783b */ /* 0x000fee0000000200 */
[C---:B-----5:R-:W-:Y:S08]  /*4400*/  HMMA.16816.F32.BF16 R32, R8.reuse, R80, R24 ;  /* 0x000000500820723c */ /* 0x060ff00000041818 */
[C---:B------:R-:W-:Y:S01]  /*4410*/  HMMA.16816.F32.BF16 R24, R8.reuse, R82, R16 ;  /* 0x000000520818723c */ /* 0x040fe20000041810 */
[----:B------:R-:W-:Y:S07]  /*4420*/  LDSM.16.M88.4 R80, [R169+0x5800] ;  /* 0x00580000a950783b */ /* 0x000fee0000000200 */
[C---:B------:R-:W-:Y:S01]  /*4430*/  HMMA.16816.F32.BF16 R16, R8.reuse, R88, R28 ;  /* 0x000000580810723c */ /* 0x040fe2000004181c */
[----:B------:R-:W-:Y:S07]  /*4440*/  LDSM.16.M88.4 R28, [R0+0x3800] ;  /* 0x00380000001c783b */ /* 0x000fee0000000200 */
[----:B------:R-:W-:Y:S08]  /*4450*/  HMMA.16816.F32.BF16 R8, R8, R90, R52 ;  /* 0x0000005a0808723c */ /* 0x000ff00000041834 */
[C---:B-1----:R-:W-:Y:S08]  /*4460*/  HMMA.16816.F32.BF16 R52, R4.reuse, R60, R48 ;  /* 0x0000003c0434723c */ /* 0x042ff00000041830 */
[C---:B------:R-:W-:Y:S08]  /*4470*/  HMMA.16816.F32.BF16 R60, R4.reuse, R62, R44 ;  /* 0x0000003e043c723c */ /* 0x040ff0000004182c */
[C---:B------:R-:W-:Y:S01]  /*4480*/  HMMA.16816.F32.BF16 R44, R4.reuse, R70, R36 ;  /* 0x00000046042c723c */ /* 0x040fe20000041824 */
[----:B------:R-:W1:Y:S07]  /*4490*/  LDSM.16.M88.4 R36, [R0+0x3000] ;  /* 0x003000000024783b */ /* 0x000e6e0000000200 */
[C---:B------:R-:W-:Y:S01]  /*44a0*/  HMMA.16816.F32.BF16 R48, R4.reuse, R68, R40 ;  /* 0x000000440430723c */ /* 0x040fe20000041828 */
[----:B------:R-:W-:Y:S07]  /*44b0*/  LDSM.16.M88.4 R68, [R169+0x4800] ;  /* 0x00480000a944783b */ /* 0x000fee0000000200 */
[C---:B------:R-:W-:Y:S08]  /*44c0*/  HMMA.16816.F32.BF16 R40, R4.reuse, R76, R32 ;  /* 0x0000004c0428723c */ /* 0x040ff00000041820 */
[C---:B------:R-:W-:Y:S08]  /*44d0*/  HMMA.16816.F32.BF16 R32, R4.reuse, R78, R24 ;  /* 0x0000004e0420723c */ /* 0x040ff00000041818 */
[C---:B------:R-:W-:Y:S08]  /*44e0*/  HMMA.16816.F32.BF16 R24, R4.reuse, R84, R16 ;  /* 0x000000540418723c */ /* 0x040ff00000041810 */
[----:B------:R-:W-:Y:S01]  /*44f0*/  HMMA.16816.F32.BF16 R16, R4, R86, R8 ;  /* 0x000000560410723c */ /* 0x000fe20000041808 */
[----:B------:R-:W4:Y:S04]  /*4500*/  LDSM.16.M88.4 R4, [R162+0x8000] ;  /* 0x00800000a204783b */ /* 0x000f280000000200 */
[----:B------:R-:W5:Y:S03]  /*4510*/  LDSM.16.M88.4 R84, [R169+0x5000] ;  /* 0x00500000a954783b */ /* 0x000f660000000200 */
[C---:B------:R-:W-:Y:S08]  /*4520*/  HMMA.16816.F32.BF16 R8, R12.reuse, R56, R52 ;  /* 0x000000380c08723c */ /* 0x040ff00000041834 */
[C---:B------:R-:W-:Y:S08]  /*4530*/  HMMA.16816.F32.BF16 R60, R12.reuse, R58, R60 ;  /* 0x0000003a0c3c723c */ /* 0x040ff0000004183c */
[C---:B---3--:R-:W-:Y:S08]  /*4540*/  HMMA.16816.F32.BF16 R56, R12.reuse, R64, R48 ;  /* 0x000000400c38723c */ /* 0x048ff00000041830 */
[C---:B------:R-:W-:Y:S08]  /*4550*/  HMMA.16816.F32.BF16 R52, R12.reuse, R66, R44 ;  /* 0x000000420c34723c */ /* 0x040ff0000004182c */
[C---:B-1----:R-:W-:Y:S01]  /*4560*/  HMMA.16816.F32.BF16 R64, R12.reuse, R36, R40 ;  /* 0x000000240c40723c */ /* 0x042fe20000041828 */
[----:B------:R-:W-:Y:S07]  /*4570*/  LDSM.16.M88.4 R40, [R20+0x4000] ;  /* 0x004000001428783b */ /* 0x000fee0000000200 */
[C---:B------:R-:W-:Y:S01]  /*4580*/  HMMA.16816.F32.BF16 R76, R12.reuse, R38, R32 ;  /* 0x000000260c4c723c */ /* 0x040fe20000041820 */
[----:B------:R-:W-:Y:S07]  /*4590*/  LDSM.16.M88.4 R36, [R20+0x4800] ;  /* 0x004800001424783b */ /* 0x000fee0000000200 */
[C---:B------:R-:W-:Y:S08]  /*45a0*/  HMMA.16816.F32.BF16 R48, R12.reuse, R28, R24 ;  /* 0x0000001c0c30723c */ /* 0x040ff00000041818 */
[----:B------:R-:W-:Y:S01]  /*45b0*/  HMMA.16816.F32.BF16 R44, R12, R30, R16 ;  /* 0x0000001e0c2c723c */ /* 0x000fe20000041810 */
[----:B------:R-:W1:Y:S07]  /*45c0*/  LDSM.16.M88.4 R12, [R163+0x8000] ;  /* 0x00800000a30c783b */ /* 0x000e6e0000000200 */
[C---:B----4-:R-:W-:Y:S01]  /*45d0*/  HMMA.16816.F32.BF16 R32, R4.reuse, R72, R8 ;  /* 0x000000480420723c */ /* 0x050fe20000041808 */
[----:B------:R-:W-:Y:S07]  /*45e0*/  LDSM.16.M88.4 R8, [R165+0x8000] ;  /* 0x00800000a508783b */ /* 0x000fee0000000200 */
[C---:B------:R-:W-:Y:S01]  /*45f0*/  HMMA.16816.F32.BF16 R24, R4.reuse, R68, R56 ;  /* 0x000000440418723c */ /* 0x040fe20000041838 */
[----:B------:R-:W3:Y:S07]  /*4600*/  LDSM.16.M88.4 R56, [R20+0x5000] ;  /* 0x005000001438783b */ /* 0x000eee0000000200 */
[C---:B------:R-:W-:Y:S01]  /*4610*/  HMMA.16816.F32.BF16 R28, R4.reuse, R74, R60 ;  /* 0x0000004a041c723c */ /* 0x040fe2000004183c */
[----:B------:R4:W1:Y:S07]  /*4620*/  LDSM.16.M88.4 R72, [R20+0x5800] ;  /* 0x005800001448783b */ /* 0x00086e0000000200 */
[C---:B------:R-:W-:Y:S01]  /*4630*/  HMMA.16816.F32.BF16 R16, R4.reuse, R70, R52 ;  /* 0x000000460410723c */ /* 0x040fe20000041834 */
[----:B------:R-:W-:Y:S07]  /*4640*/  LDSM.16.M88.4 R68, [R2+0x5800] ;  /* 0x005800000244783b */ /* 0x000fee0000000200 */
[C---:B-----5:R-:W-:Y:S01]  /*4650*/  HMMA.16816.F32.BF16 R52, R4.reuse, R84, R64 ;  /* 0x000000540434723c */ /* 0x060fe20000041840 */
[----:B------:R-:W-:Y:S07]  /*4660*/  LDSM.16.M88.4 R64, [R2+0x4800] ;  /* 0x004800000240783b */ /* 0x000fee0000000200 */
[C---:B------:R-:W-:Y:S01]  /*4670*/  HMMA.16816.F32.BF16 R60, R4.reuse, R86, R76 ;  /* 0x00000056043c723c */ /* 0x040fe2000004184c */
[----:B------:R-:W5:Y:S04]  /*4680*/  LDSM.16.M88.4 R84, [R2+0x4000] ;  /* 0x004000000254783b */ /* 0x000f680000000200 */
[----:B------:R2:W2:Y:S03]  /*4690*/  LDSM.16.M88.4 R76, [R2+0x5000] ;  /* 0x00500000024c783b */ /* 0x0004a60000000200 */
[C---:B----4-:R-:W-:Y:S08]  /*46a0*/  HMMA.16816.F32.BF16 R20, R4.reuse, R80, R48 ;  /* 0x000000500414723c */ /* 0x050ff00000041830 */
[----:B------:R-:W-:Y:S01]  /*46b0*/  HMMA.16816.F32.BF16 R48, R4, R82, R44 ;  /* 0x000000520430723c */ /* 0x000fe2000004182c */
[----:B------:R-:W-:Y:S04]  /*46c0*/  LDSM.16.M88.4 R4, [R164+0x8000] ;  /* 0x00800000a404783b */ /* 0x000fe80000000200 */
[----:B------:R-:W4:Y:S03]  /*46d0*/  LDSM.16.M88.4 R80, [R0+0x4000] ;  /* 0x004000000050783b */ /* 0x000f260000000200 */
[C---:B-1----:R-:W-:Y:S08]  /*46e0*/  HMMA.16816.F32.BF16 R44, R12.reuse, R40, R32 ;  /* 0x000000280c2c723c */ /* 0x042ff00000041820 */
[C---:B------:R-:W-:Y:S08]  /*46f0*/  HMMA.16816.F32.BF16 R32, R12.reuse, R36, R24 ;  /* 0x000000240c20723c */ /* 0x040ff00000041818 */
[C---:B------:R-:W-:Y:S08]  /*4700*/  HMMA.16816.F32.BF16 R40, R12.reuse, R42, R28 ;  /* 0x0000002a0c28723c */ /* 0x040ff0000004181c */
[C---:B------:R-:W-:Y:S08]  /*4710*/  HMMA.16816.F32.BF16 R36, R12.reuse, R38, R16 ;  /* 0x000000260c24723c */ /* 0x040ff00000041810 */
[C---:B---3--:R-:W-:Y:S01]  /*4720*/  HMMA.16816.F32.BF16 R24, R12.reuse, R58, R60 ;  /* 0x0000003a0c18723c */ /* 0x048fe2000004183c */
[----:B------:R-:W1:Y:S07]  /*4730*/  LDSM.16.M88.4 R60, [R0+0x4800] ;  /* 0x00480000003c783b */ /* 0x000e6e0000000200 */
[C---:B------:R-:W-:Y:S01]  /*4740*/  HMMA.16816.F32.BF16 R28, R12.reuse, R56, R52 ;  /* 0x000000380c1c723c */ /* 0x040fe20000041834 */
[----:B--2---:R-:W-:Y:S01]  /*4750*/  @P4 IMAD.HI.U32 R2, R205, c[0x0][0x2c8], RZ ;  /* 0x0000b200cd024a27 */ /* 0x004fe200078e00ff */
[----:B------:R-:W-:Y:S06]  /*4760*/  LDSM.16.M88.4 R56, [R0+0x5000] ;  /* 0x005000000038783b */ /* 0x000fec0000000200 */
[C---:B------:R-:W-:Y:S08]  /*4770*/  HMMA.16816.F32.BF16 R20, R12.reuse, R72, R20 ;  /* 0x000000480c14723c */ /* 0x040ff00000041814 */
[----:B------:R-:W-:Y:S08]  /*4780*/  HMMA.16816.F32.BF16 R16, R12, R74, R48 ;  /* 0x0000004a0c10723c */ /* 0x000ff00000041830 */
[C---:B-----5:R-:W-:Y:S08]  /*4790*/  HMMA.16816.F32.BF16 R12, R8.reuse, R84, R44 ;  /* 0x00000054080c723c */ /* 0x060ff0000004182c */
[C---:B------:R-:W-:Y:S08]  /*47a0*/  HMMA.16816.F32.BF16 R44, R8.reuse, R64, R32 ;  /* 0x00000040082c723c */ /* 0x040ff00000041820 */
[C---:B------:R-:W-:Y:S08]  /*47b0*/  HMMA.16816.F32.BF16 R32, R8.reuse, R78, R24 ;  /* 0x0000004e0820723c */ /* 0x040ff00000041818 */
[----:B------:R-:W-:Y:S08]  /*47c0*/  HMMA.16816.F32.BF16 R24, R8, R70, R16 ;  /* 0x000000460818723c */ /* 0x000ff00000041810 */
[----:B----4-:R-:W-:Y:S01]  /*47d0*/  HMMA.16816.F32.BF16 R16, R4, R80, R12 ;  /* 0x000000500410723c */ /* 0x010fe2000004180c */
[----:B------:R2:W-:Y:S01]  /*47e0*/  LDSM.16.M88.4 R12, [R0+0x5800] ;  /* 0x00580000000c783b */ /* 0x0005e20000000200 */
[----:B------:R-:W-:Y:S01]  /*47f0*/  IMAD.IADD R3, R96, 0x1, -R228 ;  /* 0x0000000160037824 */ /* 0x000fe200078e0ae4 */
[----:B------:R-:W-:-:S05]  /*4800*/  DEPBAR.LE SB0, 0x2 ;  /* 0x000080800000791a */ /* 0x000fca0000000000 */
[C---:B------:R-:W-:Y:S08]  /*4810*/  HMMA.16816.F32.BF16 R40, R8.reuse, R86, R40 ;  /* 0x000000560828723c */ /* 0x040ff00000041828 */
[----:B------:R-:W-:Y:S01]  /*4820*/  HMMA.16816.F32.BF16 R52, R8, R76, R28 ;  /* 0x0000004c0834723c */ /* 0x000fe2000004181c */
[----:B--2---:R-:W-:Y:S01]  /*4830*/  IMAD.MOV.U32 R0, RZ, RZ, R205 ;  /* 0x000000ffff007224 */ /* 0x004fe200078e00cd */
[----:B------:R-:W-:-:S06]  /*4840*/  @P4 SHF.R.U32.HI R0, RZ, c[0x0][0x2cc], R2 ;  /* 0x0000b300ff004a19 */ /* 0x000fcc0000011602 */
[C---:B------:R-:W-:Y:S01]  /*4850*/  HMMA.16816.F32.BF16 R48, R8.reuse, R66, R36 ;  /* 0x000000420830723c */ /* 0x040fe20000041824 */
[----:B------:R-:W-:Y:S06]  /*4860*/  BAR.SYNC.DEFER_BLOCKING 0x0 ;  /* 0x0000000000007b1d */ /* 0x000fec0000010000 */
[----:B------:R-:W2:Y:S01]  /*4870*/  SHFL.IDX PT, R2, R0, RZ, 0x1c1f ;  /* 0x001c1fff00027589 */ /* 0x000ea200000e0000 */
[----:B------:R-:W-:Y:S03]  /*4880*/  HMMA.16816.F32.BF16 R28, R8, R68, R20 ;  /* 0x00000044081c723c */ /* 0x000fe60000041814 */
[----:B------:R3:W4:Y:S05]  /*4890*/  SHFL.IDX PT, R8, R0, 0x1, 0x1c1f ;  /* 0x003c1f0000087f89 */ /* 0x00072a00000e0000 */
[C---:B------:R-:W-:Y:S08]  /*48a0*/  HMMA.16816.F32.BF16 R20, R4.reuse, R82, R40 ;  /* 0x000000520414723c */ /* 0x040ff00000041828 */
[----:B-1----:R-:W-:Y:S01]  /*48b0*/  HMMA.16816.F32.BF16 R36, R4, R60, R44 ;  /* 0x0000003c0424723c */ /* 0x002fe2000004182c */
[----:B------:R-:W-:Y:S01]  /*48c0*/  LDSM.16.MT88.4 R64, [R234+0x800] ;  /* 0x00080000ea40783b */ /* 0x000fe20000004200 */
[----:B---3--:R-:W-:-:S04]  /*48d0*/  IMAD.MOV.U32 R0, RZ, RZ, 0x1 ;  /* 0x00000001ff007424 */ /* 0x008fc800078e00ff */
[----:B------:R-:W-:-:S05]  /*48e0*/  IMAD R0, R184, -0x40, R0 ;  /* 0xffffffc0b8007824 */ /* 0x000fca00078e0200 */
[----:B------:R-:W-:-:S05]  /*48f0*/  IADD3 R0, -R228, R0, R220 ;  /* 0x00000000e4007210 */ /* 0x000fca0007ffe1dc */
[----:B------:R-:W-:-:S04]  /*4900*/  IMAD.IADD R0, R0, 0x1, -R221 ;  /* 0x0000000100007824 */ /* 0x000fc800078e0add */
[C---:B--2---:R-:W-:Y:S02]  /*4910*/  IMAD.IADD R2, R0.reuse, 0x1, R2 ;  /* 0x0000000100027824 */ /* 0x044fe400078e0202 */
[----:B----4-:R-:W-:-:S03]  /*4920*/  IMAD.IADD R0, R0, 0x1, R8 ;  /* 0x0000000100007824 */ /* 0x010fc600078e0208 */
[C---:B------:R-:W-:Y:S02]  /*4930*/  IMNMX R2, R3.reuse, R2, PT ;  /* 0x0000000203027217 */ /* 0x040fe40003800200 */
[----:B------:R-:W-:Y:S01]  /*4940*/  IMNMX R0, R3, R0, PT ;  /* 0x0000000003007217 */ /* 0x000fe20003800200 */
[----:B------:R-:W-:Y:S01]  /*4950*/  HMMA.16816.F32.BF16 R40, R4, R62, R48 ;  /* 0x0000003e0428723c */ /* 0x000fe20000041830 */
[C---:B------:R-:W-:Y:S01]  /*4960*/  ISETP.GT.AND P5, PT, R2.reuse, RZ, PT ;  /* 0x000000ff0200720c */ /* 0x040fe20003fa4270 */
[----:B------:R-:W-:Y:S01]  /*4970*/  LDSM.16.MT88.4 R60, [R231+0x2000] ;  /* 0x00200000e73c783b */ /* 0x000fe20000004200 */
[----:B------:R-:W-:Y:S02]  /*4980*/  ISETP.GT.AND P6, PT, R2, 0x1, PT ;  /* 0x000000010200780c */ /* 0x000fe40003fc4270 */
[----:B------:R-:W-:-:S03]  /*4990*/  ISETP.GT.AND P0, PT, R0, 0x1, PT ;  /* 0x000000010000780c */ /* 0x000fc60003f04270 */
[----:B------:R-:W-:Y:S01]  /*49a0*/  HMMA.16816.F32.BF16 R52, R4, R56, R52 ;  /* 0x000000380434723c */ /* 0x000fe20000041834 */
[----:B------:R-:W-:Y:S02]  /*49b0*/  FSEL R8, R17, -INF , P6 ;  /* 0xff80000011087808 */ /* 0x000fe40003000000 */
[----:B------:R-:W-:-:S05]  /*49c0*/  FSEL R19, R19, -INF , P0 ;  /* 0xff80000013137808 */ /* 0x000fca0000000000 */
[----:B------:R-:W-:Y:S01]  /*49d0*/  HMMA.16816.F32.BF16 R56, R4, R58, R32 ;  /* 0x0000003a0438723c */ /* 0x000fe20000041820 */
[----:B------:R-:W-:Y:S02]  /*49e0*/  ISETP.GT.AND P0, PT, R2, 0x9, PT ;  /* 0x000000090200780c */ /* 0x000fe40003f04270 */
[----:B------:R-:W-:-:S05]  /*49f0*/  ISETP.GT.AND P1, PT, R0, RZ, PT ;  /* 0x000000ff0000720c */ /* 0x000fca0003f24270 */
[----:B------:R-:W-:Y:S01]  /*4a00*/  HMMA.16816.F32.BF16 R32, R4, R12, R28 ;  /* 0x0000000c0420723c */ /* 0x000fe2000004181c */
[----:B------:R-:W-:-:S07]  /*4a10*/  FSEL R9, R21, -INF , P0 ;  /* 0xff80000015097808 */ /* 0x000fce0000000000 */
[----:B------:R-:W-:Y:S01]  /*4a20*/  HMMA.16816.F32.BF16 R24, R4, R14, R24 ;  /* 0x0000000e0418723c */ /* 0x000fe20000041818 */
[----:B------:R-:W-:Y:S01]  /*4a30*/  FSEL R10, R18, -INF , P1 ;  /* 0xff800000120a7808 */ /* 0x000fe20000800000 */
[----:B------:R-:W-:Y:S05]  /*4a40*/  LDSM.16.MT88.4 R12, [R170] ;  /* 0x00000000aa0c783b */ /* 0x000fea0000004200 */
[----:B------:R-:W-:Y:S02]  /*4a50*/  FSEL R6, R16, -INF , P5 ;  /* 0xff80000010067808 */ /* 0x000fe40002800000 */
[----:B------:R-:W-:Y:S02]  /*4a60*/  ISETP.GT.AND P5, PT, R2, 0x8, PT ;  /* 0x000000080200780c */ /* 0x000fe40003fa4270 */
[----:B------:R-:W-:-:S02]  /*4a70*/  FMNMX.FTZ R3, R6, R8, !PT ;  /* 0x0000000806037209 */ /* 0x000fc40007810000 */
[----:B------:R-:W-:Y:S02]  /*4a80*/  FSEL R7, R20, -INF , P5 ;  /* 0xff80000014077808 */ /* 0x000fe40002800000 */
[----:B------:R-:W-:Y:S02]  /*4a90*/  ISETP.GT.AND P0, PT, R0, 0x8, PT ;  /* 0x000000080000780c */ /* 0x000fe40003f04270 */
[----:B------:R-:W-:Y:S02]  /*4aa0*/  ISETP.GT.AND P1, PT, R2, 0x10, PT ;  /* 0x000000100200780c */ /* 0x000fe40003f24270 */
[----:B------:R-:W-:Y:S02]  /*4ab0*/  FMNMX.FTZ R3, R7, R3, !PT ;  /* 0x0000000307037209 */ /* 0x000fe40007810000 */
[----:B------:R-:W-:Y:S02]  /*4ac0*/  FSEL R11, R22, -INF , P0 ;  /* 0xff800000160b7808 */ /* 0x000fe40000000000 */
[----:B------:R-:W-:-:S02]  /*4ad0*/  FSEL R17, R36, -INF , P1 ;  /* 0xff80000024117808 */ /* 0x000fc40000800000 */
[C---:B------:R-:W-:Y:S02]  /*4ae0*/  ISETP.GT.AND P5, PT, R0.reuse, 0x9, PT ;  /* 0x000000090000780c */ /* 0x040fe40003fa4270 */
[----:B------:R-:W-:Y:S02]  /*4af0*/  ISETP.GT.AND P0, PT, R0, 0x11, PT ;  /* 0x000000110000780c */ /* 0x000fe40003f04270 */
[----:B------:R-:W-:Y:S02]  /*4b00*/  ISETP.GT.AND P6, PT, R2, 0x11, PT ;  /* 0x000000110200780c */ /* 0x000fe40003fc4270 */
[----:B------:R-:W-:Y:S02]  /*4b10*/  ISETP.GT.AND P1, PT, R0, 0x10, PT ;  /* 0x000000100000780c */ /* 0x000fe40003f24270 */
[----:B------:R-:W-:Y:S02]  /*4b20*/  FMNMX.FTZ R3, R9, R3, !PT ;  /* 0x0000000309037209 */ /* 0x000fe40007810000 */
[----:B------:R-:W-:-:S02]  /*4b30*/  FSEL R16, R23, -INF , P5 ;  /* 0xff80000017107808 */ /* 0x000fc40002800000 */
[----:B------:R-:W-:Y:S02]  /*4b40*/  FSEL R28, R39, -INF , P0 ;  /* 0xff800000271c7808 */ /* 0x000fe40000000000 */
[----:B------:R-:W-:Y:S02]  /*4b50*/  FSEL R20, R37, -INF , P6 ;  /* 0xff80000025147808 */ /* 0x000fe40003000000 */
[----:B------:R-:W-:Y:S02]  /*4b60*/  FSEL R23, R38, -INF , P1 ;  /* 0xff80000026177808 */ /* 0x000fe40000800000 */
[----:B------:R-:W-:Y:S01]  /*4b70*/  ISETP.GT.AND P0, PT, R2, 0x18, PT ;  /* 0x000000180200780c */ /* 0x000fe20003f04270 */
[----:B------:R-:W-:Y:S01]  /*4b80*/  LDSM.16.MT88.4 R36, [R170+0x800] ;  /* 0x00080000aa24783b */ /* 0x000fe20000004200 */
[----:B------:R-:W-:Y:S02]  /*4b90*/  FMNMX.FTZ R3, R17, R3, !PT ;  /* 0x0000000311037209 */ /* 0x000fe40007810000 */
[----:B------:R-:W-:-:S02]  /*4ba0*/  ISETP.GT.AND P1, PT, R0, 0x18, PT ;  /* 0x000000180000780c */ /* 0x000fc40003f24270 */
[----:B------:R-:W-:Y:S02]  /*4bb0*/  FMNMX.FTZ R4, R10, R19, !PT ;  /* 0x000000130a047209 */ /* 0x000fe40007810000 */
[----:B------:R-:W-:Y:S02]  /*4bc0*/  ISETP.GT.AND P5, PT, R2, 0x19, PT ;  /* 0x000000190200780c */ /* 0x000fe40003fa4270 */
[----:B------:R-:W-:Y:S02]  /*4bd0*/  FSEL R22, R40, -INF , P0 ;  /* 0xff80000028167808 */ /* 0x000fe40000000000 */
[----:B------:R-:W-:Y:S02]  /*4be0*/  FMNMX.FTZ R3, R20, R3, !PT ;  /* 0x0000000314037209 */ /* 0x000fe40007810000 */
[----:B------:R-:W-:Y:S02]  /*4bf0*/  FSEL R48, R42, -INF , P1 ;  /* 0xff8000002a307808 */ /* 0x000fe40000800000 */
[----:B------:R-:W-:-:S02]  /*4c00*/  ISETP.GT.AND P1, PT, R2, 0x20, PT ;  /* 0x000000200200780c */ /* 0x000fc40003f24270 */
[----:B------:R-:W-:Y:S02]  /*4c10*/  FMNMX.FTZ R4, R11, R4, !PT ;  /* 0x000000040b047209 */ /* 0x000fe40007810000 */
[----:B------:R-:W-:Y:S02]  /*4c20*/  ISETP.GT.AND P0, PT, R0, 0x19, PT ;  /* 0x000000190000780c */ /* 0x000fe40003f04270 */
[----:B------:R-:W-:Y:S02]  /*4c30*/  FSEL R21, R41, -INF , P5 ;  /* 0xff80000029157808 */ /* 0x000fe40002800000 */
[----:B------:R-:W-:Y:S02]  /*4c40*/  FMNMX.FTZ R3, R22, R3, !PT ;  /* 0x0000000316037209 */ /* 0x000fe40007810000 */
[----:B------:R-:W-:Y:S02]  /*4c50*/  FSEL R85, R52, -INF , P1 ;  /* 0xff80000034557808 */ /* 0x000fe40000800000 */
[----:B------:R-:W-:-:S02]  /*4c60*/  FMNMX.FTZ R4, R16, R4, !PT ;  /* 0x0000000410047209 */ /* 0x000fc40007810000 */
[----:B------:R-:W-:Y:S02]  /*4c70*/  FSEL R49, R43, -INF , P0 ;  /* 0xff8000002b317808 */ /* 0x000fe40000000000 */
[C---:B------:R-:W-:Y:S02]  /*4c80*/  ISETP.GT.AND P1, PT, R2.reuse, 0x29, PT ;  /* 0x000000290200780c */ /* 0x040fe40003f24270 */
[----:B------:R-:W-:Y:S02]  /*4c90*/  ISETP.GT.AND P0, PT, R2, 0x21, PT ;  /* 0x000000210200780c */ /* 0x000fe40003f04270 */
[----:B------:R-:W-:Y:S02]  /*4ca0*/  FMNMX.FTZ R3, R21, R3, !PT ;  /* 0x0000000315037209 */ /* 0x000fe40007810000 */
[----:B------:R-:W-:Y:S02]  /*4cb0*/  FMNMX.FTZ R4, R23, R4, !PT ;  /* 0x0000000417047209 */ /* 0x000fe40007810000 */
[----:B------:R-:W-:-:S02]  /*4cc0*/  FSEL R81, R57, -INF , P1 ;  /* 0xff80000039517808 */ /* 0x000fc40000800000 */
[----:B------:R-:W-:Y:S02]  /*4cd0*/  ISETP.GT.AND P5, PT, R2, 0x28, PT ;  /* 0x000000280200780c */ /* 0x000fe40003fa4270 */
[----:B------:R-:W-:Y:S02]  /*4ce0*/  FSEL R84, R53, -INF , P0 ;  /* 0xff80000035547808 */ /* 0x000fe40000000000 */
[----:B------:R-:W-:Y:S02]  /*4cf0*/  FMNMX.FTZ R3, R85, R3, !PT ;  /* 0x0000000355037209 */ /* 0x000fe40007810000 */
[----:B------:R-:W-:Y:S02]  /*4d00*/  ISETP.GT.AND P1, PT, R0, 0x20, PT ;  /* 0x000000200000780c */ /* 0x000fe40003f24270 */
[----:B------:R-:W-:Y:S02]  /*4d10*/  FMNMX.FTZ R4, R28, R4, !PT ;  /* 0x000000041c047209 */ /* 0x000fe40007810000 */
[----:B------:R-:W-:-:S02]  /*4d20*/  ISETP.GT.AND P0, PT, R2, 0x30, PT ;  /* 0x000000300200780c */ /* 0x000fc40003f04270 */
[----:B------:R-:W-:Y:S02]  /*4d30*/  FSEL R82, R56, -INF , P5 ;  /* 0xff80000038527808 */ /* 0x000fe40002800000 */
[----:B------:R-:W-:Y:S02]  /*4d40*/  FMNMX.FTZ R3, R84, R3, !PT ;  /* 0x0000000354037209 */ /* 0x000fe40007810000 */
[----:B------:R-:W-:Y:S02]  /*4d50*/  FSEL R79, R54, -INF , P1 ;  /* 0xff800000364f7808 */ /* 0x000fe40000800000 */
[C---:B------:R-:W-:Y:S02]  /*4d60*/  ISETP.GT.AND P6, PT, R2.reuse, 0x31, PT ;  /* 0x000000310200780c */ /* 0x040fe40003fc4270 */
[C---:B------:R-:W-:Y:S02]  /*4d70*/  ISETP.GT.AND P5, PT, R2.reuse, 0x38, PT ;  /* 0x000000380200780c */ /* 0x040fe40003fa4270 */
[----:B------:R-:W-:-:S02]  /*4d80*/  ISETP.GT.AND P1, PT, R2, 0x39, PT ;  /* 0x000000390200780c */ /* 0x000fc40003f24270 */
[----:B------:R-:W-:Y:S02]  /*4d90*/  FMNMX.FTZ R2, R48, R4, !PT ;  /* 0x0000000430027209 */ /* 0x000fe40007810000 */
[----:B------:R-:W-:Y:S02]  /*4da0*/  FSEL R87, R32, -INF , P0 ;  /* 0xff80000020577808 */ /* 0x000fe40000000000 */
[----:B------:R-:W-:Y:S02]  /*4db0*/  FMNMX.FTZ R3, R82, R3, !PT ;  /* 0x0000000352037209 */ /* 0x000fe40007810000 */
[----:B------:R-:W-:Y:S02]  /*4dc0*/  ISETP.GT.AND P0, PT, R0, 0x21, PT ;  /* 0x000000210000780c */ /* 0x000fe40003f04270 */
[----:B------:R-:W-:Y:S02]  /*4dd0*/  FMNMX.FTZ R2, R49, R2, !PT ;  /* 0x0000000231027209 */ /* 0x000fe40007810000 */
[----:B------:R-:W-:-:S02]  /*4de0*/  FMNMX.FTZ R3, R81, R3, !PT ;  /* 0x0000000351037209 */ /* 0x000fc40007810000 */
[----:B------:R-:W-:Y:S02]  /*4df0*/  FSEL R78, R55, -INF , P0 ;  /* 0xff800000374e7808 */ /* 0x000fe40000000000 */
[----:B------:R-:W-:Y:S02]  /*4e00*/  ISETP.GT.AND P0, PT, R0, 0x28, PT ;  /* 0x000000280000780c */ /* 0x000fe40003f04270 */
[----:B------:R-:W-:Y:S02]  /*4e10*/  FMNMX.FTZ R2, R79, R2, !PT ;  /* 0x000000024f027209 */ /* 0x000fe40007810000 */
[----:B------:R-:W-:Y:S02]  /*4e20*/  FSEL R86, R33, -INF , P6 ;  /* 0xff80000021567808 */ /* 0x000fe40003000000 */
        /* <DEDUP_REMOVED lines=8> */
[C---:B------:R-:W-:Y:S01]  /*4eb0*/  ISETP.GT.AND P1, PT, R0.reuse, 0x30, PT ;  /* 0x000000300000780c */ /* 0x040fe20003f24270 */
[----:B------:R-:W-:Y:S01]  /*4ec0*/  LDSM.16.MT88.4 R56, [R92] ;  /* 0x000000005c38783b */ /* 0x000fe20000004200 */
[----:B------:R-:W-:Y:S02]  /*4ed0*/  FMNMX.FTZ R2, R77, R2, !PT ;  /* 0x000000024d027209 */ /* 0x000fe40007810000 */
[----:B------:R-:W-:Y:S02]  /*4ee0*/  FMNMX.FTZ R3, R83, R3, !PT ;  /* 0x0000000353037209 */ /* 0x000fe40007810000 */
[----:B------:R-:W-:Y:S02]  /*4ef0*/  ISETP.GT.AND P0, PT, R0, 0x31, PT ;  /* 0x000000310000780c */ /* 0x000fe40003f04270 */
[----:B------:R-:W-:Y:S02]  /*4f00*/  FSEL R178, R34, -INF , P1 ;  /* 0xff80000022b27808 */ /* 0x000fe40000800000 */
[----:B------:R-:W-:-:S02]  /*4f10*/  FMNMX.FTZ R2, R76, R2, !PT ;  /* 0x000000024c027209 */ /* 0x000fc40007810000 */
[----:B------:R-:W-:Y:S02]  /*4f20*/  FMNMX.FTZ R3, R80, R3, !PT ;  /* 0x0000000350037209 */ /* 0x000fe40007810000 */
[----:B------:R-:W-:Y:S02]  /*4f30*/  FSEL R176, R35, -INF , P0 ;  /* 0xff80000023b07808 */ /* 0x000fe40000000000 */
[----:B------:R-:W-:Y:S02]  /*4f40*/  ISETP.GT.AND P1, PT, R0, 0x38, PT ;  /* 0x000000380000780c */ /* 0x000fe40003f24270 */
[----:B------:R-:W-:Y:S01]  /*4f50*/  FMNMX.FTZ R2, R178, R2, !PT ;  /* 0x00000002b2027209 */ /* 0x000fe20007810000 */
[----:B------:R-:W1:Y:S01]  /*4f60*/  SHFL.BFLY PT, R5, R3, 0x2, 0x1f ;  /* 0x0c401f0003057f89 */ /* 0x000e6200000e0000 */
[----:B------:R-:W-:Y:S02]  /*4f70*/  ISETP.GT.AND P0, PT, R0, 0x39, PT ;  /* 0x000000390000780c */ /* 0x000fe40003f04270 */
[----:B------:R-:W-:Y:S01]  /*4f80*/  FSEL R175, R26, -INF , P1 ;  /* 0xff8000001aaf7808 */ /* 0x000fe20000800000 */
[----:B------:R-:W-:Y:S01]  /*4f90*/  LDSM.16.MT88.4 R32, [R231+0x800] ;  /* 0x00080000e720783b */ /* 0x000fe20000004200 */
[----:B------:R-:W-:-:S02]  /*4fa0*/  FMNMX.FTZ R2, R176, R2, !PT ;  /* 0x00000002b0027209 */ /* 0x000fc40007810000 */
[----:B------:R-:W-:Y:S02]  /*4fb0*/  FSEL R174, R27, -INF , P0 ;  /* 0xff8000001bae7808 */ /* 0x000fe40000000000 */
        /* <DEDUP_REMOVED lines=11> */
[--C-:B------:R-:W-:Y:S01]  /*5070*/  FFMA.FTZ R3, R6, c[0x0][0x2d0], -R0.reuse ;  /* 0x0000b40006037a23 */ /* 0x100fe20000010800 */
[----:B--2---:R-:W-:Y:S01]  /*5080*/  FMNMX.FTZ R100, R2, R4, !PT ;  /* 0x0000000402647209 */ /* 0x004fe20007810000 */
[----:B------:R-:W-:Y:S02]  /*5090*/  FFMA.FTZ R2, R8, c[0x0][0x2d0], -R0 ;  /* 0x0000b40008027a23 */ /* 0x000fe40000010800 */
[----:B------:R1:W-:Y:S01]  /*50a0*/  MUFU.EX2 R74, R3 ;  /* 0x00000003004a7308 */ /* 0x0003e20000000800 */
[----:B------:R-:W-:-:S07]  /*50b0*/  FSETP.NEU.FTZ.AND P0, PT, R100, -INF , PT ;  /* 0xff8000006400780b */ /* 0x000fce0003f1d000 */
[----:B------:R2:W3:Y:S01]  /*50c0*/  MUFU.EX2 R71, R2 ;  /* 0x0000000200477308 */ /* 0x0004e20000000800 */
[----:B-1----:R-:W-:Y:S02]  /*50d0*/  FFMA.FTZ R3, R7, c[0x0][0x2d0], -R0 ;  /* 0x0000b40007037a23 */ /* 0x002fe40000010800 */
[----:B------:R-:W1:Y:S05]  /*50e0*/  LDSM.16.MT88.4 R4, [R231] ;  /* 0x00000000e704783b */ /* 0x000e6a0000004200 */
[----:B------:R4:W-:Y:S01]  /*50f0*/  MUFU.EX2 R72, R3 ;  /* 0x0000000300487308 */ /* 0x0009e20000000800 */
[----:B--2---:R-:W-:-:S05]  /*5100*/  FMUL.FTZ R2, R100, c[0x0][0x2d0] ;  /* 0x0000b40064027a20 */ /* 0x004fca0000410000 */
[----:B------:R-:W-:Y:S01]  /*5110*/  FSEL R2, R2, RZ, P0 ;  /* 0x000000ff02027208 */ /* 0x000fe20000000000 */
[----:B----4-:R-:W-:-:S04]  /*5120*/  FFMA.FTZ R3, R9, c[0x0][0x2d0], -R0 ;  /* 0x0000b40009037a23 */ /* 0x010fc80000010800 */
[----:B------:R2:W4:Y:S02]  /*5130*/  MUFU.EX2 R75, R3 ;  /* 0x00000003004b7308 */ /* 0x0005240000000800 */
[----:B--2---:R-:W-:-:S06]  /*5140*/  FFMA.FTZ R3, R10, c[0x0][0x2d0], -R2 ;  /* 0x0000b4000a037a23 */ /* 0x004fcc0000010802 */
[----:B------:R2:W-:Y:S02]  /*5150*/  MUFU.EX2 R69, R3 ;  /* 0x0000000300457308 */ /* 0x0005e40000000800 */
[----:B--2---:R-:W-:-:S06]  /*5160*/  FFMA.FTZ R3, R19, c[0x0][0x2d0], -R2 ;  /* 0x0000b40013037a23 */ /* 0x004fcc0000010802 */
[----:B------:R2:W5:Y:S02]  /*5170*/  MUFU.EX2 R68, R3 ;  /* 0x0000000300447308 */ /* 0x0005640000000800 */
[----:B--2---:R-:W-:-:S06]  /*5180*/  FFMA.FTZ R3, R11, c[0x0][0x2d0], -R2 ;  /* 0x0000b4000b037a23 */ /* 0x004fcc0000010802 */
[----:B------:R2:W-:Y:S02]  /*5190*/  MUFU.EX2 R70, R3 ;  /* 0x0000000300467308 */ /* 0x0005e40000000800 */
[----:B--2---:R-:W-:-:S06]  /*51a0*/  FFMA.FTZ R3, R16, c[0x0][0x2d0], -R2 ;  /* 0x0000b40010037a23 */ /* 0x004fcc0000010802 */
[----:B------:R2:W1:Y:S02]  /*51b0*/  MUFU.EX2 R73, R3 ;  /* 0x0000000300497308 */ /* 0x0004640000000800 */
[--C-:B--2---:R-:W-:Y:S02]  /*51c0*/  FFMA.FTZ R3, R17, c[0x0][0x2d0], -R0.reuse ;  /* 0x0000b40011037a23 */ /* 0x104fe40000010800 */
[----:B------:R-:W2:Y:S04]  /*51d0*/  LDSM.16.MT88.4 R16, [R171] ;  /* 0x00000000ab10783b */ /* 0x000ea80000004200 */
[----:B------:R1:W-:Y:S02]  /*51e0*/  MUFU.EX2 R95, R3 ;  /* 0x00000003005f7308 */ /* 0x0003e40000000800 */
[----:B-1----:R-:W-:-:S06]  /*51f0*/  FFMA.FTZ R3, R20, c[0x0][0x2d0], -R0 ;  /* 0x0000b40014037a23 */ /* 0x002fcc0000010800 */
[----:B------:R1:W1:Y:S02]  /*5200*/  MUFU.EX2 R160, R3 ;  /* 0x0000000300a07308 */ /* 0x0002640000000800 */
[----:B-1----:R-:W-:-:S06]  /*5210*/  FFMA.FTZ R3, R22, c[0x0][0x2d0], -R0 ;  /* 0x0000b40016037a23 */ /* 0x002fcc0000010800 */
[----:B------:R1:W-:Y:S02]  /*5220*/  MUFU.EX2 R172, R3 ;  /* 0x0000000300ac7308 */ /* 0x0003e40000000800 */
[----:B-1----:R-:W-:-:S06]  /*5230*/  FFMA.FTZ R3, R21, c[0x0][0x2d0], -R0 ;  /* 0x0000b40015037a23 */ /* 0x002fcc0000010800 */
[----:B------:R1:W-:Y:S02]  /*5240*/  MUFU.EX2 R161, R3 ;  /* 0x0000000300a17308 */ /* 0x0003e40000000800 */
[----:B-1----:R-:W-:-:S06]  /*5250*/  FFMA.FTZ R3, R23, c[0x0][0x2d0], -R2 ;  /* 0x0000b40017037a23 */ /* 0x002fcc0000010802 */
[----:B------:R1:W-:Y:S02]  /*5260*/  MUFU.EX2 R93, R3 ;  /* 0x00000003005d7308 */ /* 0x0003e40000000800 */
[--C-:B-1----:R-:W-:Y:S02]  /*5270*/  FFMA.FTZ R3, R28, c[0x0][0x2d0], -R2.reuse ;  /* 0x0000b4001c037a23 */ /* 0x102fe40000010802 */
[----:B------:R-:W1:Y:S04]  /*5280*/  LDSM.16.MT88.4 R28, [R171+0x800] ;  /* 0x00080000ab1c783b */ /* 0x000e680000004200 */
[----:B------:R2:W1:Y:S01]  /*5290*/  MUFU.EX2 R139, R3 ;  /* 0x00000003008b7308 */ /* 0x0004620000000800 */
[----:B---3--:R-:W-:Y:S02]  /*52a0*/  F2FP.BF16.PACK_AB R8, R71, R74 ;  /* 0x0000004a4708723e */ /* 0x008fe400000010ff */
[----:B----4-:R-:W-:Y:S01]  /*52b0*/  F2FP.BF16.PACK_AB R10, R75, R72 ;  /* 0x000000484b0a723e */ /* 0x010fe200000010ff */
[----:B--2---:R-:W-:-:S04]  /*52c0*/  FFMA.FTZ R3, R48, c[0x0][0x2d0], -R2 ;  /* 0x0000b40030037a23 */ /* 0x004fc80000010802 */
[----:B------:R2:W-:Y:S01]  /*52d0*/  MUFU.EX2 R94, R3 ;  /* 0x00000003005e7308 */ /* 0x0005e20000000800 */
[----:B-----5:R-:W-:Y:S02]  /*52e0*/  F2FP.BF16.PACK_AB R9, R68, R69 ;  /* 0x000000454409723e */ /* 0x020fe400000010ff */
[----:B------:R-:W-:Y:S01]  /*52f0*/  F2FP.BF16.PACK_AB R11, R73, R70 ;  /* 0x00000046490b723e */ /* 0x000fe200000010ff */
[----:B--2---:R-:W-:Y:S02]  /*5300*/  FFMA.FTZ R3, R49, c[0x0][0x2d0], -R2 ;  /* 0x0000b40031037a23 */ /* 0x004fe40000010802 */
[----:B------:R-:W2:Y:S04]  /*5310*/  LDSM.16.MT88.4 R48, [R170+0x2000] ;  /* 0x00200000aa30783b */ /* 0x000ea80000004200 */
[C---:B------:R-:W-:Y:S01]  /*5320*/  HMMA.16816.F32.BF16 R52, R8.reuse, R12, RZ ;  /* 0x0000000c0834723c */ /* 0x040fe200000418ff */
[----:B------:R-:W3:Y:S07]  /*5330*/  MUFU.EX2 R179, R3 ;  /* 0x0000000300b37308 */ /* 0x000eee0000000800 */
[C---:B------:R-:W-:Y:S08]  /*5340*/  HMMA.16816.F32.BF16 R44, R8.reuse, R14, RZ ;  /* 0x0000000e082c723c */ /* 0x040ff000000418ff */
[C---:B------:R-:W-:Y:S08]  /*5350*/  HMMA.16816.F32.BF16 R40, R8.reuse, R4, RZ ;  /* 0x000000040828723c */ /* 0x040ff000000418ff */
[C---:B------:R-:W-:Y:S08]  /*5360*/  HMMA.16816.F32.BF16 R24, R8.reuse, R6, RZ ;  /* 0x000000060818723c */ /* 0x040ff000000418ff */
[C---:B------:R-:W-:Y:S08]  /*5370*/  HMMA.16816.F32.BF16 R20, R8.reuse, R16, RZ ;  /* 0x000000100814723c */ /* 0x040ff000000418ff */
[----:B------:R-:W-:Y:S01]  /*5380*/  HMMA.16816.F32.BF16 R12, R8, R56, RZ ;  /* 0x00000038080c723c */ /* 0x000fe200000418ff */
[----:B------:R-:W-:-:S02]  /*5390*/  F2FP.BF16.PACK_AB R4, R160, R95 ;  /* 0x0000005fa004723e */ /* 0x000fc400000010ff */
[----:B-1----:R-:W-:Y:S02]  /*53a0*/  F2FP.BF16.PACK_AB R5, R139, R93 ;  /* 0x0000005d8b05723e */ /* 0x002fe400000010ff */
[----:B------:R-:W-:-:S03]  /*53b0*/  F2FP.BF16.PACK_AB R6, R161, R172 ;  /* 0x000000aca106723e */ /* 0x000fc600000010ff */
[----:B------:R-:W-:Y:S01]  /*53c0*/  HMMA.16816.F32.BF16 R16, R8, R18, RZ ;  /* 0x000000120810723c */ /* 0x000fe200000418ff */
[----:B---3--:R-:W-:-:S07]  /*53d0*/  F2FP.BF16.PACK_AB R7, R179, R94 ;  /* 0x0000005eb307723e */ /* 0x008fce00000010ff */
        /* <DEDUP_REMOVED lines=8> */
[----:B------:R-:W-:Y:S01]  /*5460*/  HMMA.16816.F32.BF16 R112, R4, R38, R44 ;  /* 0x000000260470723c */ /* 0x000fe2000004182c */
[----:B------:R-:W3:Y:S04]  /*5470*/  LDSM.16.MT88.4 R36, [R231+0x2800] ;  /* 0x00280000e724783b */ /* 0x000ee80000004200 */
[----:B------:R-:W-:Y:S03]  /*5480*/  LDSM.16.MT88.4 R44, [R234+0x2800] ;  /* 0x00280000ea2c783b */ /* 0x000fe60000004200 */
[C---:B--2---:R-:W-:Y:S08]  /*5490*/  HMMA.16816.F32.BF16 R12, R8.reuse, R48, RZ ;  /* 0x00000030080c723c */ /* 0x044ff000000418ff */
[----:B------:R-:W-:Y:S01]  /*54a0*/  HMMA.16816.F32.BF16 R32, R8, R50, RZ ;  /* 0x000000320820723c */ /* 0x000fe200000418ff */
[----:B------:R-:W2:Y:S07]  /*54b0*/  LDSM.16.MT88.4 R48, [R234+0x2000] ;  /* 0x00200000ea30783b */ /* 0x000eae0000004200 */
[----:B------:R-:W-:Y:S08]  /*54c0*/  HMMA.16816.F32.BF16 R128, R4, R30, R16 ;  /* 0x0000001e0480723c */ /* 0x000ff00000041810 */
[C---:B------:R-:W-:Y:S01]  /*54d0*/  HMMA.16816.F32.BF16 R16, R8.reuse, R58, RZ ;  /* 0x0000003a0810723c */ /* 0x040fe200000418ff */
[----:B------:R-:W4:Y:S07]  /*54e0*/  LDSM.16.MT88.4 R56, [R170+0x4000] ;  /* 0x00400000aa38783b */ /* 0x000f2e0000004200 */
[C---:B------:R-:W-:Y:S08]  /*54f0*/  HMMA.16816.F32.BF16 R28, R8.reuse, R60, RZ ;  /* 0x0000003c081c723c */ /* 0x040ff000000418ff */
[----:B------:R-:W-:Y:S08]  /*5500*/  HMMA.16816.F32.BF16 R24, R8, R62, RZ ;  /* 0x0000003e0818723c */ /* 0x000ff000000418ff */
[C---:B------:R-:W-:Y:S08]  /*5510*/  HMMA.16816.F32.BF16 R60, R4.reuse, R66, R16 ;  /* 0x00000042043c723c */ /* 0x040ff00000041810 */
[C---:B-1----:R-:W-:Y:S08]  /*5520*/  HMMA.16816.F32.BF16 R148, R4.reuse, R20, R12 ;  /* 0x000000140494723c */ /* 0x042ff0000004180c */
[C---:B------:R-:W-:Y:S01]  /*5530*/  HMMA.16816.F32.BF16 R64, R4.reuse, R22, R32 ;  /* 0x000000160440723c */ /* 0x040fe20000041820 */
[----:B------:R-:W1:Y:S07]  /*5540*/  LDSM.16.MT88.4 R32, [R170+0x4800] ;  /* 0x00480000aa20783b */ /* 0x000e6e0000004200 */
[C---:B---3--:R-:W-:Y:S08]  /*5550*/  HMMA.16816.F32.BF16 R144, R4.reuse, R36, R28 ;  /* 0x000000240490723c */ /* 0x048ff0000004181c */
[----:B------:R-:W-:Y:S01]  /*5560*/  HMMA.16816.F32.BF16 R132, R4, R38, R24 ;  /* 0x000000260484723c */ /* 0x000fe20000041818 */
[----:B------:R-:W3:Y:S07]  /*5570*/  LDSM.16.MT88.4 R36, [R231+0x4000] ;  /* 0x00400000e724783b */ /* 0x000eee0000004200 */
[C---:B--2---:R-:W-:Y:S08]  /*5580*/  HMMA.16816.F32.BF16 R20, R8.reuse, R50, RZ ;  /* 0x000000320814723c */ /* 0x044ff000000418ff */
[C---:B------:R-:W-:Y:S08]  /*5590*/  HMMA.16816.F32.BF16 R12, R8.reuse, R40, RZ ;  /* 0x00000028080c723c */ /* 0x040ff000000418ff */
[C---:B----4-:R-:W-:Y:S08]  /*55a0*/  HMMA.16816.F32.BF16 R16, R8.reuse, R56, RZ ;  /* 0x000000380810723c */ /* 0x050ff000000418ff */
[----:B------:R-:W-:Y:S08]  /*55b0*/  HMMA.16816.F32.BF16 R24, R8, R48, RZ ;  /* 0x000000300818723c */ /* 0x000ff000000418ff */
[C---:B------:R-:W-:Y:S01]  /*55c0*/  HMMA.16816.F32.BF16 R108, R4.reuse, R46, R20 ;  /* 0x0000002e046c723c */ /* 0x040fe20000041814 */
[----:B------:R-:W2:Y:S07]  /*55d0*/  LDSM.16.MT88.4 R20, [R231+0x4800] ;  /* 0x00480000e714783b */ /* 0x000eae0000004200 */
[----:B------:R-:W-:Y:S08]  /*55e0*/  HMMA.16816.F32.BF16 R140, R4, R52, R12 ;  /* 0x00000034048c723c */ /* 0x000ff0000004180c */
[C---:B------:R-:W-:Y:S08]  /*55f0*/  HMMA.16816.F32.BF16 R12, R8.reuse, R58, RZ ;  /* 0x0000003a080c723c */ /* 0x040ff000000418ff */
[----:B------:R-:W-:Y:S08]  /*5600*/  HMMA.16816.F32.BF16 R28, R8, R42, RZ ;  /* 0x0000002a081c723c */ /* 0x000ff000000418ff */
[C---:B-1----:R-:W-:Y:S08]  /*5610*/  HMMA.16816.F32.BF16 R96, R4.reuse, R32, R16 ;  /* 0x000000200460723c */ /* 0x042ff00000041810 */
[----:B------:R-:W-:Y:S01]  /*5620*/  HMMA.16816.F32.BF16 R116, R4, R44, R24 ;  /* 0x0000002c0474723c */ /* 0x000fe20000041818 */
[----:B------:R-:W1:Y:S07]  /*5630*/  LDSM.16.MT88.4 R24, [R171+0x4000] ;  /* 0x00400000ab18783b */ /* 0x000e6e0000004200 */
[----:B---3--:R-:W-:Y:S08]  /*5640*/  HMMA.16816.F32.BF16 R16, R8, R36, RZ ;  /* 0x000000240810723c */ /* 0x008ff000000418ff */
[----:B------:R-:W-:Y:S08]  /*5650*/  HMMA.16816.F32.BF16 R88, R4, R34, R12 ;  /* 0x000000220458723c */ /* 0x000ff0000004180c */
[----:B------:R-:W-:Y:S08]  /*5660*/  HMMA.16816.F32.BF16 R12, R8, R38, RZ ;  /* 0x00000026080c723c */ /* 0x000ff000000418ff */
[C---:B------:R-:W-:Y:S08]  /*5670*/  HMMA.16816.F32.BF16 R124, R4.reuse, R54, R28 ;  /* 0x00000036047c723c */ /* 0x040ff0000004181c */
[C---:B--2---:R-:W-:Y:S01]  /*5680*/  HMMA.16816.F32.BF16 R52, R4.reuse, R20, R16 ;  /* 0x000000140434723c */ /* 0x044fe20000041810 */
[----:B------:R-:W2:Y:S07]  /*5690*/  LDSM.16.MT88.4 R16, [R171+0x4800] ;  /* 0x00480000ab10783b */ /* 0x000eae0000004200 */
[----:B------:R-:W-:Y:S08]  /*56a0*/  HMMA.16816.F32.BF16 R48, R4, R22, R12 ;  /* 0x000000160430723c */ /* 0x000ff0000004180c */
[----:B-1----:R-:W-:Y:S11]  /*56b0*/  HMMA.16816.F32.BF16 R12, R8, R24, RZ ;  /* 0x00000018080c723c */ /* 0x002ff600000418ff */
[----:B------:R-:W-:Y:S11]  /*56c0*/  @!UPT UIADD3 URZ, URZ, URZ, URZ ;  /* 0x0000003f3f3ff290 */ /* 0x000ff6000fffe03f */
[----:B------:R-:W-:Y:S02]  /*56d0*/  @!UPT UIADD3 URZ, URZ, URZ, URZ ;  /* 0x0000003f3f3ff290 */ /* 0x000fe4000fffe03f */
[----:B--2---:R-:W-:Y:S08]  /*56e0*/  HMMA.16816.F32.BF16 R44, R4, R16, R12 ;  /* 0x00000010042c723c */ /* 0x004ff0000004180c */
[----:B------:R-:W-:Y:S11]  /*56f0*/  HMMA.16816.F32.BF16 R12, R8, R26, RZ ;  /* 0x0000001a080c723c */ /* 0x000ff600000418ff */
[----:B------:R-:W-:Y:S11]  /*5700*/  @!UPT UIADD3 URZ, URZ, URZ, URZ ;  /* 0x0000003f3f3ff290 */ /* 0x000ff6000fffe03f */
[----:B------:R-:W-:Y:S02]  /*5710*/  @!UPT UIADD3 URZ, URZ, URZ, URZ ;  /* 0x0000003f3f3ff290 */ /* 0x000fe4000fffe03f */
[----:B------:R-:W-:Y:S01]  /*5720*/  HMMA.16816.F32.BF16 R36, R4, R18, R12 ;  /* 0x000000120424723c */ /* 0x000fe2000004180c */
[----:B------:R-:W1:Y:S01]  /*5730*/  LDSM.16.MT88.4 R12, [R92+0x4000] ;  /* 0x004000005c0c783b */ /* 0x000e620000004200 */
[----:B------:R-:W-:-:S06]  /*5740*/  FFMA.FTZ R3, R85, c[0x0][0x2d0], -R0 ;  /* 0x0000b40055037a23 */ /* 0x000fcc0000010800 */
[C---:B-1----:R-:W-:Y:S08]  /*5750*/  HMMA.16816.F32.BF16 R16, R8.reuse, R12, RZ ;  /* 0x0000000c0810723c */ /* 0x042ff000000418ff */
[----:B------:R-:W-:Y:S01]  /*5760*/  HMMA.16816.F32.BF16 R8, R8, R14, RZ ;  /* 0x0000000e0808723c */ /* 0x000fe200000418ff */
[----:B------:R-:W1:Y:S01]  /*5770*/  LDSM.16.MT88.4 R12, [R234+0x4800] ;  /* 0x00480000ea0c783b */ /* 0x000e620000004200 */
[----:B------:R2:W-:Y:S02]  /*5780*/  MUFU.EX2 R92, R3 ;  /* 0x00000003005c7308 */ /* 0x0005e40000000800 */
[----:B--2---:R-:W-:-:S06]  /*5790*/  FFMA.FTZ R3, R84, c[0x0][0x2d0], -R0 ;  /* 0x0000b40054037a23 */ /* 0x004fcc0000010800 */
[----:B------:R2:W-:Y:S02]  /*57a0*/  MUFU.EX2 R137, R3 ;  /* 0x0000000300897308 */ /* 0x0005e40000000800 */
[----:B--2---:R-:W-:-:S06]  /*57b0*/  FFMA.FTZ R3, R82, c[0x0][0x2d0], -R0 ;  /* 0x0000b40052037a23 */ /* 0x004fcc0000010800 */
[----:B------:R2:W-:Y:S06]  /*57c0*/  MUFU.EX2 R136, R3 ;  /* 0x0000000300887308 */ /* 0x0005ec0000000800 */
[----:B-1----:R-:W-:Y:S01]  /*57d0*/  HMMA.16816.F32.BF16 R20, R4, R14, R8 ;  /* 0x0000000e0414723c */ /* 0x002fe20000041808 */
[----:B------:R-:W1:Y:S01]  /*57e0*/  LDSM.16.MT88.4 R8, [R170+0x1000] ;  /* 0x00100000aa08783b */ /* 0x000e620000004200 */
[----:B--2---:R-:W-:-:S04]  /*57f0*/  FFMA.FTZ R3, R81, c[0x0][0x2d0], -R0 ;  /* 0x0000b40051037a23 */ /* 0x004fc80000010800 */
[----:B------:R2:W3:Y:S02]  /*5800*/  MUFU.EX2 R138, R3 ;  /* 0x00000003008a7308 */ /* 0x0004e40000000800 */
[----:B------:R-:W-:Y:S01]  /*5810*/  HMMA.16816.F32.BF16 R24, R4, R12, R16 ;  /* 0x0000000c0418723c */ /* 0x000fe20000041810 */
[----:B--2---:R-:W-:-:S05]  /*5820*/  FFMA.FTZ R3, R79, c[0x0][0x2d0], -R2 ;  /* 0x0000b4004f037a23 */ /* 0x004fca0000010802 */
[----:B------:R2:W-:Y:S02]  /*5830*/  MUFU.EX2 R18, R3 ;  /* 0x0000000300127308 */ /* 0x0005e40000000800 */
[----:B--2---:R-:W-:-:S06]  /*5840*/  FFMA.FTZ R3, R78, c[0x0][0x2d0], -R2 ;  /* 0x0000b4004e037a23 */ /* 0x004fcc0000010802 */
[----:B------:R2:W4:Y:S02]  /*5850*/  MUFU.EX2 R102, R3 ;  /* 0x0000000300667308 */ /* 0x0005240000000800 */
[----:B--2---:R-:W-:-:S06]  /*5860*/  FFMA.FTZ R3, R77, c[0x0][0x2d0], -R2 ;  /* 0x0000b4004d037a23 */ /* 0x004fcc0000010802 */
[----:B------:R2:W-:Y:S01]  /*5870*/  MUFU.EX2 R19, R3 ;  /* 0x0000000300137308 */ /* 0x0005e20000000800 */
[----:B------:R-:W-:Y:S02]  /*5880*/  FADD.FTZ R4, R74, R71 ;  /* 0x000000474a047221 */ /* 0x000fe40000010000 */
[----:B--2---:R-:W-:-:S05]  /*5890*/  FFMA.FTZ R3, R76, c[0x0][0x2d0], -R2 ;  /* 0x0000b4004c037a23 */ /* 0x004fca0000010802 */
[----:B------:R2:W5:Y:S01]  /*58a0*/  MUFU.EX2 R103, R3 ;  /* 0x0000000300677308 */ /* 0x0005620000000800 */
[----:B------:R-:W-:Y:S02]  /*58b0*/  FADD.FTZ R5, R69, R68 ;  /* 0x0000004445057221 */ /* 0x000fe40000010000 */
[----:B------:R-:W-:Y:S01]  /*58c0*/  FADD.FTZ R4, R72, R4 ;  /* 0x0000000448047221 */ /* 0x000fe20000010000 */
[----:B---3--:R-:W-:-:S03]  /*58d0*/  F2FP.BF16.PACK_AB R6, R138, R136 ;  /* 0x000000888a06723e */ /* 0x008fc600000010ff */
[----:B------:R-:W-:Y:S01]  /*58e0*/  FADD.FTZ R12, R75, R4 ;  /* 0x000000044b0c7221 */ /* 0x000fe20000010000 */
[----:B------:R-:W-:Y:S01]  /*58f0*/  F2FP.BF16.PACK_AB R4, R137, R92 ;  /* 0x0000005c8904723e */ /* 0x000fe200000010ff */
[----:B--2---:R-:W-:Y:S01]  /*5900*/  FADD.FTZ R3, R70, R5 ;  /* 0x0000000546037221 */ /* 0x004fe20000010000 */
[----:B----4-:R-:W-:Y:S02]  /*5910*/  F2FP.BF16.PACK_AB R5, R102, R18 ;  /* 0x000000126605723e */ /* 0x010fe400000010ff */
[----:B-----5:R-:W-:-:S07]  /*5920*/  F2FP.BF16.PACK_AB R7, R103, R19 ;  /* 0x000000136707723e */ /* 0x020fce00000010ff */
        /* <DEDUP_REMOVED lines=15> */
[----:B------:R-:W-:-:S06]  /*5a20*/  FADD.FTZ R16, R73, R3 ;  /* 0x0000000349107221 */ /* 0x000fcc0000010000 */
[C---:B-1----:R-:W-:Y:S08]  /*5a30*/  HMMA.16816.F32.BF16 R68, R4.reuse, R8, R144 ;  /* 0x000000080444723c */ /* 0x042ff00000041890 */
[----:B------:R-:W-:Y:S01]  /*5a40*/  HMMA.16816.F32.BF16 R72, R4, R10, R132 ;  /* 0x0000000a0448723c */ /* 0x000fe20000041884 */
[----:B------:R-:W1:Y:S01]  /*5a50*/  LDSM.16.MT88.4 R8, [R171+0x3000] ;  /* 0x00300000ab08783b */ /* 0x000e620000004200 */
[----:B------:R-:W-:-:S02]  /*5a60*/  FFMA.FTZ R15, R87, c[0x0][0x2d0], -R0 ;  /* 0x0000b400570f7a23 */ /* 0x000fc40000010800 */
[--C-:B------:R-:W-:Y:S01]  /*5a70*/  FFMA.FTZ R14, R86, c[0x0][0x2d0], -R0.reuse ;  /* 0x0000b400560e7a23 */ /* 0x100fe20000010800 */
[----:B------:R-:W-:Y:S03]  /*5a80*/  LDSM.16.MT88.4 R132, [R234+0x1800] ;  /* 0x00180000ea84783b */ /* 0x000fe60000004200 */
[C---:B-1----:R-:W-:Y:S08]  /*5a90*/  HMMA.16816.F32.BF16 R180, R4.reuse, R8, R140 ;  /* 0x0000000804b4723c */ /* 0x042ff0000004188c */
[----:B------:R-:W-:Y:S01]  /*5aa0*/  HMMA.16816.F32.BF16 R152, R4, R10, R124 ;  /* 0x0000000a0498723c */ /* 0x000fe2000004187c */
[----:B------:R-:W1:Y:S01]  /*5ab0*/  LDSM.16.MT88.4 R8, [R234+0x3000] ;  /* 0x00300000ea08783b */ /* 0x000e620000004200 */
[----:B------:R-:W-:-:S02]  /*5ac0*/  FFMA.FTZ R13, R83, c[0x0][0x2d0], -R0 ;  /* 0x0000b400530d7a23 */ /* 0x000fc40000010800 */
[----:B------:R-:W-:Y:S01]  /*5ad0*/  FFMA.FTZ R0, R80, c[0x0][0x2d0], -R0 ;  /* 0x0000b40050007a23 */ /* 0x000fe20000010800 */
[----:B------:R-:W-:Y:S03]  /*5ae0*/  LDSM.16.MT88.4 R124, [R171+0x1800] ;  /* 0x00180000ab7c783b */ /* 0x000fe60000004200 */
[C---:B-1----:R-:W-:Y:S08]  /*5af0*/  HMMA.16816.F32.BF16 R144, R4.reuse, R8, R116 ;  /* 0x000000080490723c */ /* 0x042ff00000041874 */
[----:B------:R-:W-:Y:S01]  /*5b00*/  HMMA.16816.F32.BF16 R80, R4, R10, R108 ;  /* 0x0000000a0450723c */ /* 0x000fe2000004186c */
[----:B------:R-:W1:Y:S01]  /*5b10*/  LDSM.16.MT88.4 R8, [R170+0x5000] ;  /* 0x00500000aa08783b */ /* 0x000e620000004200 */
[----:B------:R2:W-:Y:S01]  /*5b20*/  MUFU.EX2 R17, R0 ;  /* 0x0000000000117308 */ /* 0x0005e20000000800 */
[----:B------:R-:W-:-:S02]  /*5b30*/  FADD.FTZ R3, R95, R12 ;  /* 0x0000000c5f037221 */ /* 0x000fc40000010000 */
[----:B------:R-:W-:Y:S04]  /*5b40*/  LDSM.16.MT88.4 R108, [R170+0x1800] ;  /* 0x00180000aa6c783b */ /* 0x000fe80000004200 */
[----:B------:R-:W-:Y:S01]  /*5b50*/  LDSM.16.MT88.4 R116, [R231+0x1800] ;  /* 0x00180000e774783b */ /* 0x000fe20000004200 */
[C---:B-1----:R-:W-:Y:S08]  /*5b60*/  HMMA.16816.F32.BF16 R76, R4.reuse, R8, R96 ;  /* 0x00000008044c723c */ /* 0x042ff00000041860 */
[C---:B------:R-:W-:Y:S01]  /*5b70*/  HMMA.16816.F32.BF16 R88, R4.reuse, R10, R88 ;  /* 0x0000000a0458723c */ /* 0x040fe20000041858 */
[----:B------:R-:W1:Y:S07]  /*5b80*/  LDSM.16.MT88.4 R8, [R231+0x5000] ;  /* 0x00500000e708783b */ /* 0x000e6e0000004200 */
[C---:B-1----:R-:W-:Y:S08]  /*5b90*/  HMMA.16816.F32.BF16 R156, R4.reuse, R8, R52 ;  /* 0x00000008049c723c */ /* 0x042ff00000041834 */
[C---:B------:R-:W-:Y:S01]  /*5ba0*/  HMMA.16816.F32.BF16 R148, R4.reuse, R10, R48 ;  /* 0x0000000a0494723c */ /* 0x040fe20000041830 */
[----:B------:R-:W1:Y:S01]  /*5bb0*/  LDSM.16.MT88.4 R8, [R171+0x5000] ;  /* 0x00500000ab08783b */ /* 0x000e620000004200 */
[--C-:B--2---:R-:W-:Y:S01]  /*5bc0*/  FFMA.FTZ R0, R178, c[0x0][0x2d0], -R2.reuse ;  /* 0x0000b400b2007a23 */ /* 0x104fe20000010802 */
[----:B------:R-:W-:Y:S02]  /*5bd0*/  MUFU.EX2 R15, R15 ;  /* 0x0000000f000f7308 */ /* 0x000fe40000000800 */
[----:B------:R-:W-:Y:S03]  /*5be0*/  LDSM.16.MT88.4 R48, [R231+0x3800] ;  /* 0x00380000e730783b */ /* 0x000fe60000004200 */
[C---:B-1----:R-:W-:Y:S08]  /*5bf0*/  HMMA.16816.F32.BF16 R84, R4.reuse, R8, R44 ;  /* 0x000000080454723c */ /* 0x042ff0000004182c */
[C---:B------:R-:W-:Y:S01]  /*5c00*/  HMMA.16816.F32.BF16 R140, R4.reuse, R10, R36 ;  /* 0x0000000a048c723c */ /* 0x040fe20000041824 */
[----:B------:R-:W1:Y:S01]  /*5c10*/  LDSM.16.MT88.4 R8, [R234+0x5000] ;  /* 0x00500000ea08783b */ /* 0x000e620000004200 */
[----:B------:R-:W2:Y:S08]  /*5c20*/  MUFU.EX2 R14, R14 ;  /* 0x0000000e000e7308 */ /* 0x000eb00000000800 */
[----:B------:R-:W3:Y:S01]  /*5c30*/  MUFU.EX2 R13, R13 ;  /* 0x0000000d000d7308 */ /* 0x000ee20000000800 */
[----:B--2---:R-:W-:Y:S01]  /*5c40*/  F2FP.BF16.PACK_AB R96, R14, R15 ;  /* 0x0000000f0e60723e */ /* 0x004fe200000010ff */
[C---:B-1----:R-:W-:Y:S06]  /*5c50*/  HMMA.16816.F32.BF16 R20, R4.reuse, R10, R20 ;  /* 0x0000000a0414723c */ /* 0x042fec0000041814 */
[----:B------:R1:W-:Y:S02]  /*5c60*/  MUFU.EX2 R10, R0 ;  /* 0x00000000000a7308 */ /* 0x0003e40000000800 */
[----:B------:R-:W-:Y:S07]  /*5c70*/  HMMA.16816.F32.BF16 R24, R4, R8, R24 ;  /* 0x000000080418723c */ /* 0x000fee0000041818 */
[----:B------:R-:W-:-:S02]  /*5c80*/  FFMA.FTZ R4, R175, c[0x0][0x2d0], -R2 ;  /* 0x0000b400af047a23 */ /* 0x000fc40000010802 */
[--C-:B-1----:R-:W-:Y:S02]  /*5c90*/  FFMA.FTZ R0, R176, c[0x0][0x2d0], -R2.reuse ;  /* 0x0000b400b0007a23 */ /* 0x102fe40000010802 */
[----:B------:R-:W-:Y:S01]  /*5ca0*/  FFMA.FTZ R2, R174, c[0x0][0x2d0], -R2 ;  /* 0x0000b400ae027a23 */ /* 0x000fe20000010802 */
[----:B------:R1:W-:Y:S08]  /*5cb0*/  MUFU.EX2 R8, R4 ;  /* 0x0000000400087308 */ /* 0x0003f00000000800 */
[----:B------:R-:W2:Y:S08]  /*5cc0*/  MUFU.EX2 R11, R0 ;  /* 0x00000000000b7308 */ /* 0x000eb00000000800 */
[----:B------:R-:W4:Y:S01]  /*5cd0*/  MUFU.EX2 R9, R2 ;  /* 0x0000000200097308 */ /* 0x000f220000000800 */
[----:B---3--:R-:W-:Y:S01]  /*5ce0*/  F2FP.BF16.PACK_AB R98, R17, R13 ;  /* 0x0000000d1162723e */ /* 0x008fe200000010ff */
[----:B------:R-:W-:Y:S01]  /*5cf0*/  FADD.FTZ R3, R160, R3 ;  /* 0x00000003a0037221 */ /* 0x000fe20000010000 */
[----:B-1----:R-:W-:Y:S01]  /*5d00*/  LDSM.16.MT88.4 R4, [R234+0x5800] ;  /* 0x00580000ea04783b */ /* 0x002fe20000004200 */
[----:B--2---:R-:W-:-:S02]  /*5d10*/  F2FP.BF16.PACK_AB R97, R11, R10 ;  /* 0x0000000a0b61723e */ /* 0x004fc400000010ff */
[----:B----4-:R-:W-:-:S07]  /*5d20*/  F2FP.BF16.PACK_AB R99, R9, R8 ;  /* 0x000000080963723e */ /* 0x010fce00000010ff */
[C---:B------:R-:W-:Y:S08]  /*5d30*/  HMMA.16816.F32.BF16 R120, R96.reuse, R124, R120 ;  /* 0x0000007c6078723c */ /* 0x040ff00000041878 */
[C---:B------:R-:W-:Y:S01]  /*5d40*/  HMMA.16816.F32.BF16 R124, R96.reuse, R126, R40 ;  /* 0x0000007e607c723c */ /* 0x040fe20000041828 */
[----:B------:R-:W1:Y:S07]  /*5d50*/  LDSM.16.MT88.4 R40, [R170+0x3800] ;  /* 0x00380000aa28783b */ /* 0x000e6e0000004200 */
[C---:B------:R-:W-:Y:S08]  /*5d60*/  HMMA.16816.F32.BF16 R44, R96.reuse, R48, R68 ;  /* 0x00000030602c723c */ /* 0x040ff00000041844 */
[C---:B------:R-:W-:Y:S01]  /*5d70*/  HMMA.16816.F32.BF16 R48, R96.reuse, R50, R72 ;  /* 0x000000326030723c */ /* 0x040fe20000041848 */
[----:B------:R-:W2:Y:S07]  /*5d80*/  LDSM.16.MT88.4 R72, [R170+0x5800] ;  /* 0x00580000aa48783b */ /* 0x000eae0000004200 */
[C---:B-1----:R-:W-:Y:S08]  /*5d90*/  HMMA.16816.F32.BF16 R36, R96.reuse, R40, R60 ;  /* 0x000000286024723c */ /* 0x042ff0000004183c */
[----:B------:R-:W-:Y:S01]  /*5da0*/  HMMA.16816.F32.BF16 R40, R96, R42, R64 ;  /* 0x0000002a6028723c */ /* 0x000fe20000041840 */
[----:B------:R-:W1:Y:S01]  /*5db0*/  LDSM.16.MT88.4 R64, [R234+0x3800] ;  /* 0x00380000ea40783b */ /* 0x000e620000004200 */
[----:B------:R-:W-:-:S06]  /*5dc0*/  FADD.FTZ R0, R93, R16 ;  /* 0x000000105d007221 */ /* 0x000fcc0000010000 */
[----:B------:R-:W-:Y:S01]  /*5dd0*/  HMMA.16816.F32.BF16 R128, R96, R132, R128 ;  /* 0x000000846080723c */ /* 0x000fe20000041880 */
[----:B------:R-:W-:-:S07]  /*5de0*/  FADD.FTZ R2, R139, R0 ;  /* 0x000000008b027221 */ /* 0x000fce0000010000 */
[----:B--2---:R-:W-:Y:S01]  /*5df0*/  HMMA.16816.F32.BF16 R68, R96, R72, R76 ;  /* 0x000000486044723c */ /* 0x004fe2000004184c */
[----:B------:R-:W-:-:S07]  /*5e00*/  FADD.FTZ R0, R172, R3 ;  /* 0x00000003ac007221 */ /* 0x000fce0000010000 */
[C---:B------:R-:W-:Y:S01]  /*5e10*/  HMMA.16816.F32.BF16 R132, R96.reuse, R134, R56 ;  /* 0x000000866084723c */ /* 0x040fe20000041838 */
[----:B------:R-:W2:Y:S07]  /*5e20*/  LDSM.16.MT88.4 R56, [R171+0x3800] ;  /* 0x00380000ab38783b */ /* 0x000eae0000004200 */
[C---:B------:R-:W-:Y:S01]  /*5e30*/  HMMA.16816.F32.BF16 R72, R96.reuse, R74, R88 ;  /* 0x0000004a6048723c */ /* 0x040fe20000041858 */
[----:B------:R-:W-:Y:S07]  /*5e40*/  LDSM.16.MT88.4 R88, [R171+0x5800] ;  /* 0x00580000ab58783b */ /* 0x000fee0000004200 */
[C---:B-1----:R-:W-:Y:S08]  /*5e50*/  HMMA.16816.F32.BF16 R60, R96.reuse, R64, R144 ;  /* 0x00000040603c723c */ /* 0x042ff00000041890 */
[----:B------:R-:W-:Y:S01]  /*5e60*/  HMMA.16816.F32.BF16 R64, R96, R66, R80 ;  /* 0x000000426040723c */ /* 0x000fe20000041850 */
[----:B------:R-:W1:Y:S01]  /*5e70*/  LDSM.16.MT88.4 R80, [R231+0x5800] ;  /* 0x00580000e750783b */ /* 0x000e620000004200 */
        /* <DEDUP_REMOVED lines=24> */
[C---:B--2---:R-:W-:Y:S08]  /*6000*/  HMMA.16816.F32.BF16 R52, R96.reuse, R56, R180 ;  /* 0x000000386034723c */ /* 0x044ff000000418b4 */
[C---:B-1----:R-:W-:Y:S08]  /*6010*/  HMMA.16816.F32.BF16 R76, R96.reuse, R80, R156 ;  /* 0x00000050604c723c */ /* 0x042ff0000004189c */
        /* <DEDUP_REMOVED lines=26> */
[----:B------:R-:W-:Y:S01]  /*61c0*/  SHF.L.U64.HI R15, R201, 0x1, R186 ;  /* 0x00000001c90f7819 */ /* 0x000fe200000102ba */
[----:B------:R-:W-:Y:S01]  /*61d0*/  IMAD.SHL.U32 R17, R200, 0x2, RZ ;  /* 0x00000002c8117824 */ /* 0x000fe200078e00ff */
[----:B------:R-:W-:Y:S01]  /*61e0*/  SHF.R.S32.HI R186, RZ, 0x1f, R192 ;  /* 0x0000001fffba7819 */ /* 0x000fe200000114c0 */
        /* <DEDUP_REMOVED lines=18> */
.L_x_2804:
        /* <DEDUP_REMOVED lines=21> */
.L_x_2805:
        /* <DEDUP_REMOVED lines=21> */
.L_x_2703:
[----:B------:R-:W-:Y:S05]  /*65b0*/  BSYNC B0 ;  /* 0x0000000000007941 */ /* 0x000fea0003800000 */
.L_x_2702:
[----:B-1----:R-:W-:Y:S01]  /*65c0*/  @P4 IMAD.HI.U32 R2, R225, c[0x0][0x2c8], RZ ;  /* 0x0000b200e1024a27 */ /* 0x002fe200078e00ff */
[----:B------:R-:W-:Y:S01]  /*65d0*/  IADD3 R172, R185, -0x2, RZ ;  /* 0xfffffffeb9ac7810 */ /* 0x000fe20007ffe0ff */
[----:B------:R-:W0:Y:S02]  /*65e0*/  LDGDEPBAR ;  /* 0x00000000000079af */ /* 0x000e240000000000 */
[----:B------:R-:W-:Y:S01]  /*65f0*/  IMAD.MOV.U32 R0, RZ, RZ, R225 ;  /* 0x000000ffff007224 */ /* 0x000fe200078e00e1 */
[----:B------:R-:W-:Y:S01]  /*6600*/  @P4 SHF.R.U32.HI R0, RZ, c[0x0][0x2cc], R2 ;  /* 0x0000b300ff004a19 */ /* 0x000fe20000011602 */
[----:B------:R-:W-:-:S02]  /*6610*/  IMAD.MOV.U32 R161, RZ, RZ, 0x1 ;  /* 0x00000001ffa17424 */ /* 0x000fc400078e00ff */
[----:B------:R-:W-:Y:S01]  /*6620*/  IMAD.MOV.U32 R198, RZ, RZ, RZ ;  /* 0x000000ffffc67224 */ /* 0x000fe200078e00ff */
[----:B------:R-:W-:-:S04]  /*6630*/  IADD3 R0, R0, R220, -R221 ;  /* 0x000000dc00007210 */ /* 0x000fc80007ffe8dd */
        /* <DEDUP_REMOVED lines=10> */
.L_x_2715:
        /* <DEDUP_REMOVED lines=43> */
.L_x_2806:
[----:B------:R-:W-:-:S05]  /*6990*/  BRA.DIV ~URZ, `(.L_x_2710) ;  /* 0x0000be327f007947 */ /* 0x000fca000b800000 */
[----:B------:R-:W5:Y:S01]  /*69a0*/  SHFL.IDX PT, R2, R14, RZ, 0x181f ;  /* 0x00181fff0e027589 */ /* 0x000f6200000e0000 */
[----:B------:R-:W-:Y:S01]  /*69b0*/  ISETP.GE.AND P5, PT, R192, c[0x0][0x1d4], PT ;  /* 0x00007500c0007a0c */ /* 0x000fe20003fa6270 */
[----:B------:R-:W-:Y:S01]  /*69c0*/  IMAD R4, R198, 0x6000, R222 ;  /* 0x00006000c6047824 */ /* 0x000fe200078e02de */
[----:B------:R-:W-:Y:S04]  /*69d0*/  ISETP.GE.AND P1, PT, R200, c[0x0][0x1d4], PT ;  /* 0x00007500c8007a0c */ /* 0x000fe80003f26270 */
[----:B------:R-:W-:Y:S02]  /*69e0*/  SEL R13, RZ, 0x10, P1 ;  /* 0x00000010ff0d7807 */ /* 0x000fe40000800000 */
[C---:B-----5:R-:W-:Y:S05]  /*69f0*/  IADD3 R6, P0, R2.reuse, R22, RZ ;  /* 0x0000001602067210 */ /* 0x060fea0007f1e0ff */
[----:B---3--:R-:W-:Y:S01]  /*6a00*/  IMAD.X R7, R5, 0x1, R15, P0 ;  /* 0x0000000105077824 */ /* 0x008fe200000e060f */
        /* <DEDUP_REMOVED lines=14> */
.L_x_2807:
[C---:B------:R-:W-:Y:S02]  /*6af0*/  IADD3 R3, -R6.reuse, 0x10, RZ ;  /* 0x0000001006037810 */ /* 0x040fe40007ffe1ff */
[----:B------:R-:W-:Y:S02]  /*6b00*/  ISETP.NE.U32.AND P5, PT, R6, RZ, PT ;  /* 0x000000ff0600720c */ /* 0x000fe40003fa5070 */
[----:B------:R-:W-:Y:S02]  /*6b10*/  LOP3.LUT R3, R3, 0xf, RZ, 0xc0, !PT ;  /* 0x0000000f03037812 */ /* 0x000fe400078ec0ff */
[----:B------:R-:W-:Y:S02]  /*6b20*/  ISETP.NE.U32.AND P6, PT, R13, RZ, PT ;  /* 0x000000ff0d00720c */ /* 0x000fe40003fc5070 */
[-C--:B---3--:R-:W-:Y:S02]  /*6b30*/  IADD3 R6, P1, P0, R3, R2.reuse, R22 ;  /* 0x0000000203067210 */ /* 0x088fe4000783e016 */
[----:B------:R-:W-:Y:S02]  /*6b40*/  IADD3 R3, -R13, 0x10, RZ ;  /* 0x000000100d037810 */ /* 0x000fe40007ffe1ff */
[-C--:B------:R-:W-:Y:S02]  /*6b50*/  IADD3.X R7, RZ, R5.reuse, R15, P1, P0 ;  /* 0x00000005ff077210 */ /* 0x080fe40000fe040f */
[----:B------:R-:W-:Y:S03]  /*6b60*/  LOP3.LUT R3, R3, 0xf, RZ, 0xc0, !PT ;  /* 0x0000000f03037812 */ /* 0x000fe600078ec0ff */
[----:B------:R-:W-:Y:S01]  /*6b70*/  @!PT LDS RZ, [RZ] ;  /* 0x00000000fffff984 */ /* 0x000fe20000000800 */
[----:B------:R-:W-:Y:S01]  /*6b80*/  @!PT LDS RZ, [RZ] ;  /* 0x00000000fffff984 */ /* 0x000fe20000000800 */
[----:B------:R-:W-:Y:S01]  /*6b90*/  @!PT LDS RZ, [RZ] ;  /* 0x00000000fffff984 */ /* 0x000fe20000000800 */
[----:B------:R3:W-:Y:S01]  /*6ba0*/  LDGSTS.E.BYPASS.LTC128B.128.ZFILL [R4+0x1000], [R6.64], P5 ;  /* 0x0100000006047fae */ /* 0x0007e2000a941d48 */
[C---:B------:R-:W-:Y:S02]  /*6bb0*/  ISETP.NE.U32.AND P5, PT, R12.reuse, RZ, PT ;  /* 0x000000ff0c00720c */ /* 0x040fe40003fa5070 */
[-C--:B---3--:R-:W-:Y:S02]  /*6bc0*/  IADD3 R6, P1, P0, R3, R2.reuse, R23 ;  /* 0x0000000203067210 */ /* 0x088fe4000783e017 */
[----:B------:R-:W-:Y:S02]  /*6bd0*/  IADD3 R3, -R12, 0x10, RZ ;  /* 0x000000100c037810 */ /* 0x000fe40007ffe1ff */
[-C--:B------:R-:W-:Y:S02]  /*6be0*/  IADD3.X R7, RZ, R5.reuse, R20, P1, P0 ;  /* 0x00000005ff077210 */ /* 0x080fe40000fe0414 */
[----:B------:R-:W-:Y:S03]  /*6bf0*/  LOP3.LUT R3, R3, 0xf, RZ, 0xc0, !PT ;  /* 0x0000000f03037812 */ /* 0x000fe600078ec0ff */
[----:B------:R3:W-:Y:S01]  /*6c00*/  LDGSTS.E.BYPASS.LTC128B.128.ZFILL [R4+0x3000], [R6.64], P6 ;  /* 0x0300000006047fae */ /* 0x0007e2000b141d48 */
[----:B------:R-:W-:Y:S04]  /*6c10*/  IADD3 R2, P1, P0, R3, R2, R28 ;  /* 0x0000000203027210 */ /* 0x000fe8000783e01c */
[----:B------:R-:W-:Y:S05]  /*6c20*/  IADD3.X R3, RZ, R5, R21, P1, P0 ;  /* 0x00000005ff037210 */ /* 0x000fea0000fe0415 */
[----:B------:R3:W-:Y:S04]  /*6c30*/  LDGSTS.E.BYPASS.LTC128B.128.ZFILL [R4+0x5000], [R2.64], P5 ;  /* 0x0500000002047fae */ /* 0x0007e8000a941d48 */
.L_x_2708:
[----:B------:R-:W-:Y:S05]  /*6c40*/  BSYNC B0 ;  /* 0x0000000000007941 */ /* 0x000fea0003800000 */
.L_x_2707:
[----:B------:R-:W0:Y:S01]  /*6c50*/  LDGDEPBAR ;  /* 0x00000000000079af */ /* 0x000e220000000000 */
[----:B------:R-:W-:Y:S01]  /*6c60*/  WARPSYNC 0xffffffff ;  /* 0xffffffff00007948 */ /* 0x000fe20003800000 */
[C---:B--23--:R-:W-:Y:S01]  /*6c70*/  HMMA.16816.F32.BF16 R4, R32.reuse, R8, RZ ;  /* 0x000000082004723c */ /* 0x04cfe200000418ff */
[----:B------:R-:W-:Y:S03]  /*6c80*/  BSSY B0, `(.L_x_2711) ;  /* 0x00002d3000007945 */ /* 0x000fe60003800000 */
[-C--:B------:R-:W-:Y:S02]  /*6c90*/  IADD3 R3, R166, R0.reuse, RZ ;  /* 0x00000000a6037210 */ /* 0x080fe40007ffe0ff */
[CC--:B------:R-:W-:Y:S02]  /*6ca0*/  IADD3 R100, R167.reuse, R0.reuse, RZ ;  /* 0x00000000a7647210 */ /* 0x0c0fe40007ffe0ff */
[C---:B------:R-:W-:Y:S01]  /*6cb0*/  HMMA.16816.F32.BF16 R8, R32.reuse, R10, RZ ;  /* 0x0000000a2008723c */ /* 0x040fe200000418ff */
[----:B------:R-:W-:Y:S03]  /*6cc0*/  IADD3 R2, R167, R0, R166 ;  /* 0x00000000a7027210 */ /* 0x000fe60007ffe0a6 */
        /* <DEDUP_REMOVED lines=17> */
[C---:B------:R-:W-:Y:S07]  /*6de0*/  HMMA.16816.F32.BF16 R28, R140.reuse, R156, R28 ;  /* 0x0000009c8c1c723c */ /* 0x040fee000004181c */
[----:B------:R-:W-:Y:S01]  /*6df0*/  IADD3 R156, R166, R101, RZ ;  /* 0x00000065a69c7210 */ /* 0x000fe20007ffe0ff */
        /* <DEDUP_REMOVED lines=13> */
[----:B------:R-:W2:Y:S08]  /*6ed0*/  LDSM.16.M88.4 R136, [R156+0x800] ;  /* 0x000800009c88783b */ /* 0x000eb00000000200 */
        /* <DEDUP_REMOVED lines=79> */
[----:B------:R-:W3:Y:S01]  /*73d0*/  LDSM.16.M88.4 R144, [R100+0x5000] ;  /* 0x005000006490783b */ /* 0x000ee20000000200 */
        /* <DEDUP_REMOVED lines=9> */
[C---:B------:R-:W-:Y:S08]  /*7470*/  HMMA.16816.F32.BF16 R28, R136.reuse, R152, R28 ;  /* 0x00000098881c723c */ /* 0x040ff0000004181c */
        /* <DEDUP_REMOVED lines=11> */
[----:B------:R-:W1:Y:S07]  /*7530*/  LDSM.16.M88.4 R148, [R156+0x4000] ;  /* 0x004000009c94783b */ /* 0x000e6e0000000200 */
[C---:B--2---:R-:W-:Y:S01]  /*7540*/  HMMA.16816.F32.BF16 R20, R140.reuse, R136, R20 ;  /* 0x000000888c14723c */ /* 0x044fe20000041814 */
[----:B------:R2:W-:Y:S07]  /*7550*/  SHFL.IDX PT, R100, R0, RZ, 0x1c1f ;  /* 0x001c1fff00647589 */ /* 0x0005ee00000e0000 */
[C---:B------:R-:W-:Y:S01]  /*7560*/  HMMA.16816.F32.BF16 R24, R140.reuse, R138, R24 ;  /* 0x0000008a8c18723c */ /* 0x040fe20000041818 */
[----:B------:R-:W3:Y:S07]  /*7570*/  LDSM.16.M88.4 R136, [R2+0x4800] ;  /* 0x004800000288783b */ /* 0x000eee0000000200 */
[C---:B----4-:R-:W-:Y:S08]  /*7580*/  HMMA.16816.F32.BF16 R28, R140.reuse, R152, R28 ;  /* 0x000000988c1c723c */ /* 0x050ff0000004181c */
[----:B------:R-:W-:Y:S01]  /*7590*/  HMMA.16816.F32.BF16 R32, R140, R154, R32 ;  /* 0x0000009a8c20723c */ /* 0x000fe20000041820 */
[----:B------:R-:W4:Y:S03]  /*75a0*/  LDSM.16.M88.4 R140, [R2+0x5000] ;  /* 0x00500000028c783b */ /* 0x000f260000000200 */
[----:B--2---:R-:W-:Y:S04]  /*75b0*/  IADD3 R0, -R228, 0x1, -R199 ;  /* 0x00000001e4007810 */ /* 0x004fe80007ffe9c7 */
[----:B------:R-:W-:Y:S01]  /*75c0*/  IADD3 R0, -R221, R0, R220 ;  /* 0x00000000dd007210 */ /* 0x000fe20007ffe1dc */
[C---:B-1----:R-:W-:Y:S08]  /*75d0*/  HMMA.16816.F32.BF16 R4, R144.reuse, R148, R4 ;  /* 0x000000949004723c */ /* 0x042ff00000041804 */
[C---:B------:R-:W-:Y:S01]  /*75e0*/  HMMA.16816.F32.BF16 R8, R144.reuse, R150, R8 ;  /* 0x000000969008723c */ /* 0x040fe20000041808 */
[----:B------:R1:W2:Y:S01]  /*75f0*/  LDSM.16.M88.4 R148, [R2+0x5800] ;  /* 0x005800000294783b */ /* 0x0002a20000000200 */
[----:B------:R-:W-:Y:S06]  /*7600*/  DEPBAR.LE SB0, 0x2 ;  /* 0x000080800000791a */ /* 0x000fec0000000000 */
[C---:B---3--:R-:W-:Y:S01]  /*7610*/  HMMA.16816.F32.BF16 R12, R144.reuse, R136, R12 ;  /* 0x00000088900c723c */ /* 0x048fe2000004180c */
[----:B------:R-:W-:Y:S07]  /*7620*/  BAR.SYNC.DEFER_BLOCKING 0x0 ;  /* 0x0000000000007b1d */ /* 0x000fee0000010000 */
[C---:B------:R-:W-:Y:S08]  /*7630*/  HMMA.16816.F32.BF16 R16, R144.reuse, R138, R16 ;  /* 0x0000008a9010723c */ /* 0x040ff00000041810 */
[C---:B----4-:R-:W-:Y:S04]  /*7640*/  HMMA.16816.F32.BF16 R20, R144.reuse, R140, R20 ;  /* 0x0000008c9014723c */ /* 0x050fe80000041814 */
[C---:B-1----:R-:W-:Y:S02]  /*7650*/  IADD3 R2, R0.reuse, R100, RZ ;  /* 0x0000006400027210 */ /* 0x042fe40007ffe0ff */
[----:B------:R-:W-:Y:S02]  /*7660*/  IADD3 R0, R0, R3, RZ ;  /* 0x0000000300007210 */ /* 0x000fe40007ffe0ff */
[C---:B------:R-:W-:Y:S03]  /*7670*/  HMMA.16816.F32.BF16 R24, R144.reuse, R142, R24 ;  /* 0x0000008e9018723c */ /* 0x040fe60000041818 */
[C---:B------:R-:W-:Y:S02]  /*7680*/  ISETP.GT.AND P6, PT, R2.reuse, RZ, PT ;  /* 0x000000ff0200720c */ /* 0x040fe40003fc4270 */
[----:B------:R-:W-:Y:S02]  /*7690*/  ISETP.GT.AND P5, PT, R2, 0x1, PT ;  /* 0x000000010200780c */ /* 0x000fe40003fa4270 */
[----:B------:R-:W-:Y:S01]  /*76a0*/  FSEL R136, R4, -INF , P6 ;  /* 0xff80000004887808 */ /* 0x000fe20003000000 */
[C---:B--2---:R-:W-:Y:S04]  /*76b0*/  HMMA.16816.F32.BF16 R28, R144.reuse, R148, R28 ;  /* 0x00000094901c723c */ /* 0x044fe8000004181c */
[----:B------:R-:W-:Y:S02]  /*76c0*/  FMNMX.FTZ R3, R136, R102, !PT ;  /* 0x0000006688037209 */ /* 0x000fe40007810000 */
[----:B------:R-:W-:Y:S02]  /*76d0*/  FSEL R100, R5, -INF , P5 ;  /* 0xff80000005647808 */ /* 0x000fe40002800000 */
[C---:B------:R-:W-:Y:S01]  /*76e0*/  ISETP.GT.AND P6, PT, R2.reuse, 0x8, PT ;  /* 0x000000080200780c */ /* 0x040fe20003fc4270 */
[----:B------:R-:W-:Y:S03]  /*76f0*/  HMMA.16816.F32.BF16 R32, R144, R150, R32 ;  /* 0x000000969020723c */ /* 0x000fe60000041820 */
[----:B------:R-:W-:Y:S02]  /*7700*/  ISETP.GT.AND P5, PT, R2, 0x9, PT ;  /* 0x000000090200780c */ /* 0x000fe40003fa4270 */
[----:B------:R-:W-:Y:S02]  /*7710*/  FSEL R5, R8, -INF , P6 ;  /* 0xff80000008057808 */ /* 0x000fe40003000000 */
[----:B------:R-:W-:Y:S02]  /*7720*/  FMNMX.FTZ R3, R100, R3, !PT ;  /* 0x0000000364037209 */ /* 0x000fe40007810000 */
[----:B------:R-:W-:Y:S02]  /*7730*/  ISETP.GT.AND P1, PT, R0, RZ, PT ;  /* 0x000000ff0000720c */ /* 0x000fe40003f24270 */
[----:B------:R-:W-:Y:S02]  /*7740*/  ISETP.GT.AND P6, PT, R2, 0x10, PT ;  /* 0x000000100200780c */ /* 0x000fe40003fc4270 */
[----:B------:R-:W-:Y:S02]  /*7750*/  FMNMX.FTZ R3, R5, R3, !PT ;  /* 0x0000000305037209 */ /* 0x000fe40007810000 */
[----:B------:R-:W-:Y:S02]  /*7760*/  FSEL R138, R6, -INF , P1 ;  /* 0xff800000068a7808 */ /* 0x000fe40000800000 */
[----:B------:R-:W-:Y:S02]  /*7770*/  FSEL R6, R9, -INF , P5 ;  /* 0xff80000009067808 */ /* 0x000fe40002800000 */
[----:B------:R-:W-:Y:S02]  /*7780*/  FSEL R143, R12, -INF , P6 ;  /* 0xff8000000c8f7808 */ /* 0x000fe40003000000 */
[----:B------:R-:W-:Y:S02]  /*7790*/  ISETP.GT.AND P5, PT, R2, 0x11, PT ;  /* 0x000000110200780c */ /* 0x000fe40003fa4270 */
[----:B------:R-:W-:Y:S02]  /*77a0*/  FMNMX.FTZ R3, R6, R3, !PT ;  /* 0x0000000306037209 */ /* 0x000fe40007810000 */
[C---:B------:R-:W-:Y:S02]  /*77b0*/  ISETP.GT.AND P1, PT, R0.reuse, 0x8, PT ;  /* 0x000000080000780c */ /* 0x040fe40003f24270 */
[----:B------:R-:W-:Y:S02]  /*77c0*/  ISETP.GT.AND P0, PT, R0, 0x1, PT ;  /* 0x000000010000780c */ /* 0x000fe40003f04270 */
[----:B------:R-:W-:Y:S02]  /*77d0*/  FSEL R152, R13, -INF , P5 ;  /* 0xff8000000d987808 */ /* 0x000fe40002800000 */
        /* <DEDUP_REMOVED lines=9> */
[----:B------:R-:W-:Y:S02]  /*7870*/  ISETP.GT.AND P5, PT, R2, 0x19, PT ;  /* 0x000000190200780c */ /* 0x000fe40003fa4270 */
[----:B------:R-:W-:Y:S02]  /*7880*/  ISETP.GT.AND P1, PT, R0, 0x18, PT ;  /* 0x000000180000780c */ /* 0x000fe40003f24270 */
[----:B------:R-:W-:Y:S02]  /*7890*/  FSEL R148, R16, -INF , P6 ;  /* 0xff80000010947808 */ /* 0x000fe40003000000 */
[----:B------:R-:W-:Y:S02]  /*78a0*/  FMNMX.FTZ R3, R152, R3, !PT ;  /* 0x0000000398037209 */ /* 0x000fe40007810000 */
[----:B------:R-:W-:Y:S02]  /*78b0*/  FSEL R154, R15, -INF , P0 ;  /* 0xff8000000f9a7808 */ /* 0x000fe40000000000 */
[----:B------:R-:W-:Y:S02]  /*78c0*/  FSEL R149, R17, -INF , P5 ;  /* 0xff80000011957808 */ /* 0x000fe40002800000 */
[----:B------:R-:W-:Y:S02]  /*78d0*/  FSEL R155, R18, -INF , P1 ;  /* 0xff800000129b7808 */ /* 0x000fe40000800000 */
[----:B------:R-:W-:Y:S02]  /*78e0*/  ISETP.GT.AND P1, PT, R2, 0x20, PT ;  /* 0x000000200200780c */ /* 0x000fe40003f24270 */
[----:B------:R-:W-:Y:S02]  /*78f0*/  ISETP.GT.AND P0, PT, R0, 0x19, PT ;  /* 0x000000190000780c */ /* 0x000fe40003f04270 */
[----:B------:R-:W-:Y:S02]  /*7900*/  FMNMX.FTZ R3, R148, R3, !PT ;  /* 0x0000000394037209 */ /* 0x000fe40007810000 */
[----:B------:R-:W-:Y:S02]  /*7910*/  FSEL R146, R20, -INF , P1 ;  /* 0xff80000014927808 */ /* 0x000fe40000800000 */
[----:B------:R-:W-:Y:S02]  /*7920*/  FSEL R156, R19, -INF , P0 ;  /* 0xff800000139c7808 */ /* 0x000fe40000000000 */
[----:B------:R-:W-:Y:S02]  /*7930*/  ISETP.GT.AND P0, PT, R2, 0x21, PT ;  /* 0x000000210200780c */ /* 0x000fe40003f04270 */
[----:B------:R-:W-:Y:S02]  /*7940*/  FMNMX.FTZ R3, R149, R3, !PT ;  /* 0x0000000395037209 */ /* 0x000fe40007810000 */
[----:B------:R-:W-:Y:S02]  /*7950*/  FSEL R151, R21, -INF , P0 ;  /* 0xff80000015977808 */ /* 0x000fe40000000000 */
[----:B------:R-:W-:Y:S02]  /*7960*/  FMNMX.FTZ R3, R146, R3, !PT ;  /* 0x0000000392037209 */ /* 0x000fe40007810000 */
[C---:B------:R-:W-:Y:S02]  /*7970*/  ISETP.GT.AND P5, PT, R2.reuse, 0x28, PT ;  /* 0x000000280200780c */ /* 0x040fe40003fa4270 */
[----:B------:R-:W-:Y:S02]  /*7980*/  ISETP.GT.AND P1, PT, R2, 0x29, PT ;  /* 0x000000290200780c */ /* 0x000fe40003f24270 */
[----:B------:R-:W-:Y:S02]  /*7990*/  FSEL R158, R24, -INF , P5 ;  /* 0xff800000189e7808 */ /* 0x000fe40002800000 */
[----:B------:R-:W-:Y:S02]  /*79a0*/  FMNMX.FTZ R3, R151, R3, !PT ;  /* 0x0000000397037209 */ /* 0x000fe40007810000 */
[----:B------:R-:W-:Y:S02]  /*79b0*/  ISETP.GT.AND P6, PT, R0, 0x20, PT ;  /* 0x000000200000780c */ /* 0x000fe40003fc4270 */
[----:B------:R-:W-:Y:S02]  /*79c0*/  ISETP.GT.AND P0, PT, R2, 0x30, PT ;  /* 0x000000300200780c */ /* 0x000fe40003f04270 */
[----:B------:R-:W-:Y:S02]  /*79d0*/  FSEL R150, R25, -INF , P1 ;  /* 0xff80000019967808 */ /* 0x000fe40000800000 */
[----:B------:R-:W-:Y:S02]  /*79e0*/  FMNMX.FTZ R3, R158, R3, !PT ;  /* 0x000000039e037209 */ /* 0x000fe40007810000 */
[----:B------:R-:W-:Y:S02]  /*79f0*/  FMNMX.FTZ R4, R138, R103, !PT ;  /* 0x000000678a047209 */ /* 0x000fe40007810000 */
[----:B------:R-:W-:Y:S02]  /*7a00*/  FSEL R147, R22, -INF , P6 ;  /* 0xff80000016937808 */ /* 0x000fe40003000000 */
[----:B------:R-:W-:Y:S02]  /*7a10*/  FSEL R186, R28, -INF , P0 ;  /* 0xff8000001cba7808 */ /* 0x000fe40000000000 */
[----:B------:R-:W-:Y:S02]  /*7a20*/  ISETP.GT.AND P6, PT, R2, 0x31, PT ;  /* 0x000000310200780c */ /* 0x000fe40003fc4270 */
        /* <DEDUP_REMOVED lines=11> */
[----:B------:R-:W-:Y:S02]  /*7ae0*/  FMNMX.FTZ R3, R182, R3, !PT ;  /* 0x00000003b6037209 */ /* 0x000fe40007810000 */
[----:B------:R-:W-:Y:S02]  /*7af0*/  FMNMX.FTZ R4, R153, R4, !PT ;  /* 0x0000000499047209 */ /* 0x000fe40007810000 */
[----:B------:R-:W-:Y:S02]  /*7b00*/  FMNMX.FTZ R3, R181, R3, !PT ;  /* 0x00000003b5037209 */ /* 0x000fe40007810000 */
[----:B------:R-:W-:Y:S02]  /*7b10*/  FMNMX.FTZ R2, R154, R4, !PT ;  /* 0x000000049a027209 */ /* 0x000fe40007810000 */
[C---:B------:R-:W-:Y:S01]  /*7b20*/  ISETP.GT.AND P0, PT, R0.reuse, 0x21, PT ;  /* 0x000000210000780c */ /* 0x040fe20003f04270 */
[----:B------:R-:W1:Y:S01]  /*7b30*/  SHFL.BFLY PT, R4, R3, 0x2, 0x1f ;  /* 0x0c401f0003047f89 */ /* 0x000e6200000e0000 */
[C---:B------:R-:W-:Y:S02]  /*7b40*/  ISETP.GT.AND P1, PT, R0.reuse, 0x29, PT ;  /* 0x000000290000780c */ /* 0x040fe40003f24270 */
[----:B------:R-:W-:Y:S02]  /*7b50*/  FSEL R144, R23, -INF , P0 ;  /* 0xff80000017907808 */ /* 0x000fe40000000000 */
[----:B------:R-:W-:Y:S02]  /*7b60*/  ISETP.GT.AND P0, PT, R0, 0x28, PT ;  /* 0x000000280000780c */ /* 0x000fe40003f04270 */
[----:B------:R-:W-:Y:S02]  /*7b70*/  FSEL R157, R27, -INF , P1 ;  /* 0xff8000001b9d7808 */ /* 0x000fe40000800000 */
[----:B------:R-:W-:Y:S02]  /*7b80*/  FSEL R145, R26, -INF , P0 ;  /* 0xff8000001a917808 */ /* 0x000fe40000000000 */
[C---:B------:R-:W-:Y:S02]  /*7b90*/  ISETP.GT.AND P1, PT, R0.reuse, 0x30, PT ;  /* 0x000000300000780c */ /* 0x040fe40003f24270 */
[----:B------:R-:W-:Y:S02]  /*7ba0*/  ISETP.GT.AND P0, PT, R0, 0x31, PT ;  /* 0x000000310000780c */ /* 0x000fe40003f04270 */
[----:B------:R-:W-:Y:S02]  /*7bb0*/  FSEL R184, R30, -INF , P1 ;  /* 0xff8000001eb87808 */ /* 0x000fe40000800000 */
[----:B------:R-:W-:Y:S02]  /*7bc0*/  FSEL R183, R31, -INF , P0 ;  /* 0xff8000001fb77808 */ /* 0x000fe40000000000 */
[C---:B------:R-:W-:Y:S02]  /*7bd0*/  ISETP.GT.AND P1, PT, R0.reuse, 0x38, PT ;  /* 0x000000380000780c */ /* 0x040fe40003f24270 */
[----:B------:R-:W-:Y:S02]  /*7be0*/  ISETP.GT.AND P0, PT, R0, 0x39, PT ;  /* 0x000000390000780c */ /* 0x000fe40003f04270 */
[----:B------:R-:W-:Y:S02]  /*7bf0*/  FMNMX.FTZ R2, R155, R2, !PT ;  /* 0x000000029b027209 */ /* 0x000fe40007810000 */
[----:B-1----:R-:W-:Y:S02]  /*7c00*/  FMNMX.FTZ R0, R3, R4, !PT ;  /* 0x0000000403007209 */ /* 0x002fe40007810000 */
[----:B------:R-:W-:Y:S02]  /*7c10*/  FMNMX.FTZ R2, R156, R2, !PT ;  /* 0x000000029c027209 */ /* 0x000fe40007810000 */
[----:B------:R-:W-:Y:S01]  /*7c20*/  FSEL R187, R34, -INF , P1 ;  /* 0xff80000022bb7808 */ /* 0x000fe20000800000 */
[----:B------:R-:W1:Y:S01]  /*7c30*/  SHFL.BFLY PT, R4, R0, 0x1, 0x1f ;  /* 0x0c201f0000047f89 */ /* 0x000e6200000e0000 */
[----:B------:R-:W-:Y:S02]  /*7c40*/  FMNMX.FTZ R2, R147, R2, !PT ;  /* 0x0000000293027209 */ /* 0x000fe40007810000 */
[----:B------:R-:W-:Y:S02]  /*7c50*/  FSEL R191, R35, -INF , P0 ;  /* 0xff80000023bf7808 */ /* 0x000fe40000000000 */
[----:B------:R-:W-:Y:S04]  /*7c60*/  FMNMX.FTZ R2, R144, R2, !PT ;  /* 0x0000000290027209 */ /* 0x000fe80007810000 */
[----:B------:R-:W-:Y:S04]  /*7c70*/  FMNMX.FTZ R2, R145, R2, !PT ;  /* 0x0000000291027209 */ /* 0x000fe80007810000 */
[----:B------:R-:W-:Y:S04]  /*7c80*/  FMNMX.FTZ R2, R157, R2, !PT ;  /* 0x000000029d027209 */ /* 0x000fe80007810000 */
[----:B------:R-:W-:Y:S04]  /*7c90*/  FMNMX.FTZ R2, R184, R2, !PT ;  /* 0x00000002b8027209 */ /* 0x000fe80007810000 */
[----:B------:R-:W-:Y:S02]  /*7ca0*/  FMNMX.FTZ R2, R183, R2, !PT ;  /* 0x00000002b7027209 */ /* 0x000fe40007810000 */
[----:B-1----:R-:W-:Y:S02]  /*7cb0*/  FMNMX.FTZ R101, R0, R4, !PT ;  /* 0x0000000400657209 */ /* 0x002fe40007810000 */
[----:B------:R-:W-:Y:S02]  /*7cc0*/  FMNMX.FTZ R2, R187, R2, !PT ;  /* 0x00000002bb027209 */ /* 0x000fe40007810000 */
[C---:B------:R-:W-:Y:S01]  /*7cd0*/  FSETP.NEU.FTZ.AND P1, PT, R101.reuse, -INF , PT ;  /* 0xff8000006500780b */ /* 0x040fe20003f3d000 */
[----:B------:R-:W-:Y:S01]  /*7ce0*/  FMUL.FTZ R0, R101, c[0x0][0x2d0] ;  /* 0x0000b40065007a20 */ /* 0x000fe20000410000 */
[----:B------:R-:W-:Y:S04]  /*7cf0*/  FMNMX.FTZ R2, R191, R2, !PT ;  /* 0x00000002bf027209 */ /* 0x000fe80007810000 */
[----:B------:R-:W-:Y:S01]  /*7d00*/  FSEL R141, R0, RZ, P1 ;  /* 0x000000ff008d7208 */ /* 0x000fe20000800000 */
[----:B------:R-:W1:Y:S04]  /*7d10*/  SHFL.BFLY PT, R3, R2, 0x2, 0x1f ;  /* 0x0c401f0002037f89 */ /* 0x000e6800000e0000 */
[--C-:B------:R-:W-:Y:S04]  /*7d20*/  FFMA.FTZ R0, R136, c[0x0][0x2d0], -R141.reuse ;  /* 0x0000b40088007a23 */ /* 0x100fe8000001088d */
[----:B------:R2:W-:Y:S01]  /*7d30*/  MUFU.EX2 R190, R0 ;  /* 0x0000000000be7308 */ /* 0x0005e20000000800 */
[----:B-1----:R-:W-:Y:S05]  /*7d40*/  FMNMX.FTZ R2, R2, R3, !PT ;  /* 0x0000000302027209 */ /* 0x002fea0007810000 */
[----:B------:R-:W1:Y:S01]  /*7d50*/  SHFL.BFLY PT, R3, R2, 0x1, 0x1f ;  /* 0x0c201f0002037f89 */ /* 0x000e6200000e0000 */
[--C-:B--2---:R-:W-:Y:S04]  /*7d60*/  FFMA.FTZ R0, R100, c[0x0][0x2d0], -R141.reuse ;  /* 0x0000b40064007a23 */ /* 0x104fe8000001088d */
[----:B------:R2:W3:Y:S01]  /*7d70*/  MUFU.EX2 R189, R0 ;  /* 0x0000000000bd7308 */ /* 0x0004e20000000800 */
[----:B-1----:R-:W-:Y:S01]  /*7d80*/  FMNMX.FTZ R100, R2, R3, !PT ;  /* 0x0000000302647209 */ /* 0x002fe20007810000 */
[--C-:B------:R-:W-:Y:S03]  /*7d90*/  FFMA.FTZ R2, R6, c[0x0][0x2d0], -R141.reuse ;  /* 0x0000b40006027a23 */ /* 0x100fe6000001088d */
[----:B------:R-:W-:Y:S05]  /*7da0*/  FSETP.NEU.FTZ.AND P0, PT, R100, -INF , PT ;  /* 0xff8000006400780b */ /* 0x000fea0003f1d000 */
[----:B------:R1:W-:Y:S01]  /*7db0*/  MUFU.EX2 R196, R2 ;  /* 0x0000000200c47308 */ /* 0x0003e20000000800 */
[----:B--2---:R-:W-:Y:S01]  /*7dc0*/  FFMA.FTZ R0, R5, c[0x0][0x2d0], -R141 ;  /* 0x0000b40005007a23 */ /* 0x004fe2000001088d */
[----:B---3--:R-:W-:Y:S08]  /*7dd0*/  F2FP.BF16.PACK_AB R136, R189, R190 ;  /* 0x000000bebd88723e */ /* 0x008ff000000010ff */
[----:B------:R2:W3:Y:S01]  /*7de0*/  MUFU.EX2 R197, R0 ;  /* 0x0000000000c57308 */ /* 0x0004e20000000800 */
[----:B-1----:R-:W-:Y:S02]  /*7df0*/  FSEL R2, R101, RZ, P1 ;  /* 0x000000ff65027208 */ /* 0x002fe40000800000 */
[----:B------:R-:W-:Y:S03]  /*7e00*/  ISETP.GE.AND P1, PT, R198, 0x1, PT ;  /* 0x00000001c600780c */ /* 0x000fe60003f26270 */
[----:B------:R-:W-:Y:S01]  /*7e10*/  FADD.FTZ R2, -R2, R102 ;  /* 0x0000006602027221 */ /* 0x000fe20000010100 */
[----:B------:R-:W-:Y:S03]  /*7e20*/  IADD3 R102, R170, R160, RZ ;  /* 0x000000a0aa667210 */ /* 0x000fe60007ffe0ff */
[----:B------:R-:W-:Y:S01]  /*7e30*/  FMUL.FTZ R2, R2, c[0x0][0x2d0] ;  /* 0x0000b40002027a20 */ /* 0x000fe20000410000 */
[----:B------:R-:W-:Y:S01]  /*7e40*/  IADD3 R140, R168, R102, RZ ;  /* 0x00000066a88c7210 */ /* 0x000fe20007ffe0ff */
[----:B--2---:R-:W-:Y:S01]  /*7e50*/  FMUL.FTZ R0, R100, c[0x0][0x2d0] ;  /* 0x0000b40064007a20 */ /* 0x004fe20000410000 */
[----:B------:R-:W1:Y:S03]  /*7e60*/  LDSM.16.MT88.4 R12, [R102] ;  /* 0x00000000660c783b */ /* 0x000e660000004200 */
[----:B------:R-:W2:Y:S01]  /*7e70*/  MUFU.EX2 R2, R2 ;  /* 0x0000000200027308 */ /* 0x000ea20000000800 */
[----:B------:R-:W-:Y:S04]  /*7e80*/  FSEL R142, R0, RZ, P0 ;  /* 0x000000ff008e7208 */ /* 0x000fe80000000000 */
[----:B------:R-:W4:Y:S01]  /*7e90*/  LDSM.16.MT88.4 R20, [R140] ;  /* 0x000000008c14783b */ /* 0x000f220000004200 */
[--C-:B------:R-:W-:Y:S02]  /*7ea0*/  FFMA.FTZ R0, R137, c[0x0][0x2d0], -R142.reuse ;  /* 0x0000b40089007a23 */ /* 0x100fe4000001088e */
[--C-:B------:R-:W-:Y:S01]  /*7eb0*/  FFMA.FTZ R3, R138, c[0x0][0x2d0], -R142.reuse ;  /* 0x0000b4008a037a23 */ /* 0x100fe2000001088e */
[----:B---3--:R-:W-:Y:S01]  /*7ec0*/  F2FP.BF16.PACK_AB R138, R196, R197 ;  /* 0x000000c5c48a723e */ /* 0x008fe200000010ff */
[----:B------:R3:W-:Y:S10]  /*7ed0*/  MUFU.EX2 R195, R0 ;  /* 0x0000000000c37308 */ /* 0x0007f40000000800 */
[----:B------:R-:W5:Y:S01]  /*7ee0*/  MUFU.EX2 R188, R3 ;  /* 0x0000000300bc7308 */ /* 0x000f620000000800 */
[C---:B--2---:R-:W-:Y:S02]  /*7ef0*/  FMUL.FTZ R4, R2.reuse, R104 ;  /* 0x0000006802047220 */ /* 0x044fe40000410000 */
[C---:B------:R-:W-:Y:S02]  /*7f00*/  FMUL.FTZ R5, R2.reuse, R105 ;  /* 0x0000006902057220 */ /* 0x040fe40000410000 */
[C---:B------:R-:W-:Y:S02]  /*7f10*/  FMUL.FTZ R8, R2.reuse, R108 ;  /* 0x0000006c02087220 */ /* 0x040fe40000410000 */
[C---:B------:R-:W-:Y:S02]  /*7f20*/  FMUL.FTZ R9, R2.reuse, R109 ;  /* 0x0000006d02097220 */ /* 0x040fe40000410000 */
[C---:B------:R-:W-:Y:S02]  /*7f30*/  FMUL.FTZ R17, R2.reuse, R117 ;  /* 0x0000007502117220 */ /* 0x040fe40000410000 */
[--C-:B---3--:R-:W-:Y:S02]  /*7f40*/  FFMA.FTZ R0, R7, c[0x0][0x2d0], -R142.reuse ;  /* 0x0000b40007007a23 */ /* 0x108fe4000001088e */
[C---:B------:R-:W-:Y:S02]  /*7f50*/  FMUL.FTZ R16, R2.reuse, R116 ;  /* 0x0000007402107220 */ /* 0x040fe40000410000 */
[----:B------:R2:W-:Y:S01]  /*7f60*/  MUFU.EX2 R194, R0 ;  /* 0x0000000000c27308 */ /* 0x0005e20000000800 */
[C---:B------:R-:W-:Y:S02]  /*7f70*/  FMUL.FTZ R24, R2.reuse, R124 ;  /* 0x0000007c02187220 */ /* 0x040fe40000410000 */
[C---:B------:R-:W-:Y:S02]  /*7f80*/  FMUL.FTZ R25, R2.reuse, R125 ;  /* 0x0000007d02197220 */ /* 0x040fe40000410000 */
[C---:B------:R-:W-:Y:S01]  /*7f90*/  FMUL.FTZ R32, R2.reuse, R132 ;  /* 0x0000008402207220 */ /* 0x040fe20000410000 */
[----:B-----5:R-:W-:Y:S01]  /*7fa0*/  F2FP.BF16.PACK_AB R137, R195, R188 ;  /* 0x000000bcc389723e */ /* 0x020fe200000010ff */
[----:B------:R-:W-:Y:S02]  /*7fb0*/  FFMA.FTZ R3, R11, c[0x0][0x2d0], -R142 ;  /* 0x0000b4000b037a23 */ /* 0x000fe4000001088e */
[C---:B------:R-:W-:Y:S02]  /*7fc0*/  FMUL.FTZ R33, R2.reuse, R133 ;  /* 0x0000008502217220 */ /* 0x040fe40000410000 */
[----:B------:R-:W3:Y:S01]  /*7fd0*/  MUFU.EX2 R193, R3 ;  /* 0x0000000300c17308 */ /* 0x000ee20000000800 */
[C---:B------:R-:W-:Y:S02]  /*7fe0*/  FMUL.FTZ R36, R2.reuse, R36 ;  /* 0x0000002402247220 */ /* 0x040fe40000410000 */
[C---:B------:R-:W-:Y:S02]  /*7ff0*/  FMUL.FTZ R37, R2.reuse, R37 ;  /* 0x0000002502257220 */ /* 0x040fe40000410000 */
[C---:B------:R-:W-:Y:S02]  /*8000*/  FMUL.FTZ R40, R2.reuse, R40 ;  /* 0x0000002802287220 */ /* 0x040fe40000410000 */
[C---:B------:R-:W-:Y:S02]  /*8010*/  FMUL.FTZ R41, R2.reuse, R41 ;  /* 0x0000002902297220 */ /* 0x040fe40000410000 */
[C---:B------:R-:W-:Y:S02]  /*8020*/  FMUL.FTZ R44, R2.reuse, R44 ;  /* 0x0000002c022c7220 */ /* 0x040fe40000410000 */
[----:B------:R-:W-:Y:S01]  /*8030*/  FMUL.FTZ R45, R2, R45 ;  /* 0x0000002d022d7220 */ /* 0x000fe20000410000 */
[----:B--2---:R-:W-:Y:S01]  /*8040*/  FSEL R0, R100, RZ, P0 ;  /* 0x000000ff64007208 */ /* 0x004fe20000000000 */
[C---:B------:R-:W-:Y:S02]  /*8050*/  FMUL.FTZ R48, R2.reuse, R48 ;  /* 0x0000003002307220 */ /* 0x040fe40000410000 */
[----:B------:R-:W-:Y:S02]  /*8060*/  FMUL.FTZ R49, R2, R49 ;  /* 0x0000003102317220 */ /* 0x000fe40000410000 */
[----:B------:R-:W-:Y:S02]  /*8070*/  FADD.FTZ R0, -R0, R103 ;  /* 0x0000006700007221 */ /* 0x000fe40000010100 */
[----:B------:R-:W-:Y:S02]  /*8080*/  FMUL.FTZ R52, R2, R52 ;  /* 0x0000003402347220 */ /* 0x000fe40000410000 */
[----:B------:R-:W-:Y:S01]  /*8090*/  FMUL.FTZ R0, R0, c[0x0][0x2d0] ;  /* 0x0000b40000007a20 */ /* 0x000fe20000410000 */
[----:B---3--:R-:W-:Y:S01]  /*80a0*/  F2FP.BF16.PACK_AB R139, R193, R194 ;  /* 0x000000c2c18b723e */ /* 0x008fe200000010ff */
[C---:B------:R-:W-:Y:S01]  /*80b0*/  FMUL.FTZ R53, R2.reuse, R53 ;  /* 0x0000003502357220 */ /* 0x040fe20000410000 */
[----:B------:R-:W-:Y:S01]  /*80c0*/  IADD3 R3, R171, R160, RZ ;  /* 0x000000a0ab037210 */ /* 0x000fe20007ffe0ff */
[C---:B------:R-:W-:Y:S02]  /*80d0*/  FMUL.FTZ R56, R2.reuse, R56 ;  /* 0x0000003802387220 */ /* 0x040fe40000410000 */
[----:B------:R-:W2:Y:S01]  /*80e0*/  MUFU.EX2 R0, R0 ;  /* 0x0000000000007308 */ /* 0x000ea20000000800 */
[----:B------:R-:W-:Y:S01]  /*80f0*/  FMUL.FTZ R57, R2, R57 ;  /* 0x0000003902397220 */ /* 0x000fe20000410000 */
[----:B------:R-:W-:Y:S01]  /*8100*/  IADD3 R103, R168, R3, RZ ;  /* 0x00000003a8677210 */ /* 0x000fe20007ffe0ff */
[----:B------:R-:W3:Y:S01]  /*8110*/  LDSM.16.MT88.4 R28, [R3] ;  /* 0x00000000031c783b */ /* 0x000ee20000004200 */
        /* <DEDUP_REMOVED lines=12> */
[----:B------:R-:W2:Y:S01]  /*81e0*/  LDSM.16.MT88.4 R104, [R103] ;  /* 0x000000006768783b */ /* 0x000ea20000004200 */
[C---:B------:R-:W-:Y:S02]  /*81f0*/  FMUL.FTZ R10, R0.reuse, R110 ;  /* 0x0000006e000a7220 */ /* 0x040fe40000410000 */
[C---:B------:R-:W-:Y:S02]  /*8200*/  FMUL.FTZ R11, R0.reuse, R111 ;  /* 0x0000006f000b7220 */ /* 0x040fe40000410000 */
[C---:B-1----:R-:W-:Y:S03]  /*8210*/  HMMA.16816.F32.BF16 R4, R136.reuse, R12, R4 ;  /* 0x0000000c8804723c */ /* 0x042fe60000041804 */
[----:B------:R-:W1:Y:S02]  /*8220*/  LDSM.16.MT88.4 R108, [R102+0x2000] ;  /* 0x00200000666c783b */ /* 0x000e640000004200 */
        /* <DEDUP_REMOVED lines=9> */
[----:B------:R-:W-:Y:S01]  /*82c0*/  LDSM.16.MT88.4 R124, [R3+0x1800] ;  /* 0x00180000037c783b */ /* 0x000fe20000004200 */
[C---:B----4-:R-:W-:Y:S03]  /*82d0*/  HMMA.16816.F32.BF16 R12, R136.reuse, R20, R12 ;  /* 0x00000014880c723c */ /* 0x050fe6000004180c */
[C---:B------:R-:W-:Y:S02]  /*82e0*/  FMUL.FTZ R34, R0.reuse, R134 ;  /* 0x0000008600227220 */ /* 0x040fe40000410000 */
[----:B------:R-:W-:Y:S02]  /*82f0*/  FMUL.FTZ R35, R0, R135 ;  /* 0x0000008700237220 */ /* 0x000fe40000410000 */
[----:B------:R-:W-:Y:S01]  /*8300*/  LDSM.16.MT88.4 R132, [R103+0x1800] ;  /* 0x001800006784783b */ /* 0x000fe20000004200 */
[C---:B------:R-:W-:Y:S04]  /*8310*/  HMMA.16816.F32.BF16 R16, R136.reuse, R22, R16 ;  /* 0x000000168810723c */ /* 0x040fe80000041810 */
[C---:B------:R-:W-:Y:S02]  /*8320*/  FMUL.FTZ R20, R2.reuse, R120 ;  /* 0x0000007802147220 */ /* 0x040fe40000410000 */
[----:B------:R-:W-:Y:S02]  /*8330*/  FMUL.FTZ R21, R2, R121 ;  /* 0x0000007902157220 */ /* 0x000fe40000410000 */
[C---:B------:R-:W-:Y:S04]  /*8340*/  FMUL.FTZ R22, R0.reuse, R122 ;  /* 0x0000007a00167220 */ /* 0x040fe80000410000 */
[----:B------:R-:W-:Y:S02]  /*8350*/  FMUL.FTZ R23, R0, R123 ;  /* 0x0000007b00177220 */ /* 0x000fe40000410000 */
[--C-:B------:R-:W-:Y:S02]  /*8360*/  FFMA.FTZ R120, R185, c[0x0][0x2d0], -R141.reuse ;  /* 0x0000b400b9787a23 */ /* 0x100fe4000001088d */
[--C-:B------:R-:W-:Y:S02]  /*8370*/  FFMA.FTZ R121, R182, c[0x0][0x2d0], -R141.reuse ;  /* 0x0000b400b6797a23 */ /* 0x100fe4000001088d */
[C---:B------:R-:W-:Y:S01]  /*8380*/  FMUL.FTZ R38, R0.reuse, R38 ;  /* 0x0000002600267220 */ /* 0x040fe20000410000 */
[C---:B---3--:R-:W-:Y:S03]  /*8390*/  HMMA.16816.F32.BF16 R20, R136.reuse, R28, R20 ;  /* 0x0000001c8814723c */ /* 0x048fe60000041814 */
        /* <DEDUP_REMOVED lines=18> */
[C---:B------:R-:W-:Y:S02]  /*84c0*/  FMUL.FTZ R59, R0.reuse, R59 ;  /* 0x0000003b003b7220 */ /* 0x040fe40000410000 */
[C---:B-1----:R-:W-:Y:S04]  /*84d0*/  HMMA.16816.F32.BF16 R36, R136.reuse, R108, R36 ;  /* 0x0000006c8824723c */ /* 0x042fe80000041824 */
[C---:B------:R-:W-:Y:S02]  /*84e0*/  FMUL.FTZ R62, R0.reuse, R62 ;  /* 0x0000003e003e7220 */ /* 0x040fe40000410000 */
[C---:B------:R-:W-:Y:S02]  /*84f0*/  FMUL.FTZ R63, R0.reuse, R63 ;  /* 0x0000003f003f7220 */ /* 0x040fe40000410000 */
        /* <DEDUP_REMOVED lines=20> */
[C---:B-1----:R-:W-:Y:S04]  /*8640*/  HMMA.16816.F32.BF16 R52, R136.reuse, R108, R52 ;  /* 0x0000006c8834723c */ /* 0x042fe80000041834 */
[----:B------:R-:W-:Y:S02]  /*8650*/  FMUL.FTZ R87, R0, R87 ;  /* 0x0000005700577220 */ /* 0x000fe40000410000 */
[C---:B------:R-:W-:Y:S02]  /*8660*/  FMUL.FTZ R88, R2.reuse, R88 ;  /* 0x0000005802587220 */ /* 0x040fe40000410000 */
[C---:B------:R-:W-:Y:S01]  /*8670*/  HMMA.16816.F32.BF16 R56, R136.reuse, R110, R56 ;  /* 0x0000006e8838723c */ /* 0x040fe20000041838 */
[----:B------:R-:W1:Y:S03]  /*8680*/  LDSM.16.MT88.4 R108, [R102+0x4000] ;  /* 0x00400000666c783b */ /* 0x000e660000004200 */
[----:B------:R-:W-:Y:S02]  /*8690*/  FMUL.FTZ R89, R2, R89 ;  /* 0x0000005902597220 */ /* 0x000fe40000410000 */
[C---:B------:R-:W-:Y:S02]  /*86a0*/  FMUL.FTZ R90, R0.reuse, R90 ;  /* 0x0000005a005a7220 */ /* 0x040fe40000410000 */
[----:B------:R-:W-:Y:S04]  /*86b0*/  FMUL.FTZ R91, R0, R91 ;  /* 0x0000005b005b7220 */ /* 0x000fe80000410000 */
[--C-:B------:R-:W-:Y:S02]  /*86c0*/  FFMA.FTZ R112, R143, c[0x0][0x2d0], -R141.reuse ;  /* 0x0000b4008f707a23 */ /* 0x100fe4000001088d */
[C---:B------:R-:W-:Y:S02]  /*86d0*/  FMUL.FTZ R92, R2.reuse, R92 ;  /* 0x0000005c025c7220 */ /* 0x040fe40000410000 */
[----:B------:R3:W4:Y:S01]  /*86e0*/  MUFU.EX2 R180, R112 ;  /* 0x0000007000b47308 */ /* 0x0007220000000800 */
[----:B------:R-:W-:Y:S02]  /*86f0*/  FMUL.FTZ R93, R2, R93 ;  /* 0x0000005d025d7220 */ /* 0x000fe40000410000 */
[C---:B------:R-:W-:Y:S02]  /*8700*/  FMUL.FTZ R94, R0.reuse, R94 ;  /* 0x0000005e005e7220 */ /* 0x040fe40000410000 */
[----:B------:R-:W-:Y:S02]  /*8710*/  FMUL.FTZ R95, R0, R95 ;  /* 0x0000005f005f7220 */ /* 0x000fe40000410000 */
[C---:B------:R-:W-:Y:S01]  /*8720*/  FMUL.FTZ R96, R2.reuse, R96 ;  /* 0x0000006002607220 */ /* 0x040fe20000410000 */
[C---:B--2---:R-:W-:Y:S03]  /*8730*/  HMMA.16816.F32.BF16 R60, R136.reuse, R104, R60 ;  /* 0x00000068883c723c */ /* 0x044fe6000004183c */
[----:B------:R-:W-:Y:S02]  /*8740*/  FMUL.FTZ R97, R2, R97 ;  /* 0x0000006102617220 */ /* 0x000fe40000410000 */
[C---:B------:R-:W-:Y:S02]  /*8750*/  FMUL.FTZ R98, R0.reuse, R98 ;  /* 0x0000006200627220 */ /* 0x040fe40000410000 */
[----:B------:R-:W-:Y:S01]  /*8760*/  FMUL.FTZ R99, R0, R99 ;  /* 0x0000006300637220 */ /* 0x000fe20000410000 */
[C---:B------:R-:W-:Y:S01]  /*8770*/  HMMA.16816.F32.BF16 R64, R136.reuse, R106, R64 ;  /* 0x0000006a8840723c */ /* 0x040fe20000041840 */
[----:B------:R-:W2:Y:S03]  /*8780*/  LDSM.16.MT88.4 R104, [R140+0x4000] ;  /* 0x004000008c68783b */ /* 0x000ea60000004200 */
[--C-:B------:R-:W-:Y:S02]  /*8790*/  FFMA.FTZ R116, R151, c[0x0][0x2d0], -R141.reuse ;  /* 0x0000b40097747a23 */ /* 0x100fe4000001088d */
[----:B------:R-:W-:Y:S02]  /*87a0*/  FFMA.FTZ R2, R2, R203, R190 ;  /* 0x000000cb02027223 */ /* 0x000fe400000100be */
[C---:B-1----:R-:W-:Y:S04]  /*87b0*/  HMMA.16816.F32.BF16 R68, R136.reuse, R108, R68 ;  /* 0x0000006c8844723c */ /* 0x042fe80000041844 */
[----:B---3--:R-:W-:Y:S02]  /*87c0*/  FFMA.FTZ R112, R153, c[0x0][0x2d0], -R142 ;  /* 0x0000b40099707a23 */ /* 0x008fe4000001088e */
[----:B------:R1:W-:Y:S01]  /*87d0*/  MUFU.EX2 R153, R116 ;  /* 0x0000007400997308 */ /* 0x0003e20000000800 */
[----:B------:R-:W-:Y:S01]  /*87e0*/  FFMA.FTZ R0, R0, R202, R188 ;  /* 0x000000ca00007223 */ /* 0x000fe200000100bc */
[C---:B------:R-:W-:Y:S01]  /*87f0*/  HMMA.16816.F32.BF16 R72, R136.reuse, R110, R72 ;  /* 0x0000006e8848723c */ /* 0x040fe20000041848 */
[----:B------:R-:W3:Y:S03]  /*8800*/  LDSM.16.MT88.4 R108, [R3+0x4000] ;  /* 0x00400000036c783b */ /* 0x000ee60000004200 */
[----:B------:R-:W-:Y:S02]  /*8810*/  FADD.FTZ R2, R189, R2 ;  /* 0x00000002bd027221 */ /* 0x000fe40000010000 */
[----:B------:R-:W-:Y:S02]  /*8820*/  FADD.FTZ R0, R195, R0 ;  /* 0x00000000c3007221 */ /* 0x000fe40000010000 */
[----:B------:R5:W5:Y:S01]  /*8830*/  MUFU.EX2 R178, R112 ;  /* 0x0000007000b27308 */ /* 0x000b620000000800 */
[----:B------:R-:W-:Y:S03]  /*8840*/  FADD.FTZ R2, R197, R2 ;  /* 0x00000002c5027221 */ /* 0x000fe60000010000 */
[----:B------:R-:W-:Y:S02]  /*8850*/  FADD.FTZ R0, R194, R0 ;  /* 0x00000000c2007221 */ /* 0x000fe40000010000 */
[----:B------:R-:W-:Y:S02]  /*8860*/  FADD.FTZ R2, R196, R2 ;  /* 0x00000002c4027221 */ /* 0x000fe40000010000 */
[----:B------:R-:W-:Y:S02]  /*8870*/  FADD.FTZ R0, R193, R0 ;  /* 0x00000000c1007221 */ /* 0x000fe40000010000 */
[----:B----4-:R-:W-:Y:S02]  /*8880*/  FADD.FTZ R2, R180, R2 ;  /* 0x00000002b4027221 */ /* 0x010fe40000010000 */
[--C-:B-1----:R-:W-:Y:S02]  /*8890*/  FFMA.FTZ R116, R147, c[0x0][0x2d0], -R142.reuse ;  /* 0x0000b40093747a23 */ /* 0x102fe4000001088e */
[----:B------:R-:W-:Y:S01]  /*88a0*/  MUFU.EX2 R147, R120 ;  /* 0x0000007800937308 */ /* 0x000fe20000000800 */
[C---:B--2---:R-:W-:Y:S07]  /*88b0*/  HMMA.16816.F32.BF16 R76, R136.reuse, R104, R76 ;  /* 0x00000068884c723c */ /* 0x044fee000004184c */
[--C-:B------:R-:W-:Y:S01]  /*88c0*/  FFMA.FTZ R104, R152, c[0x0][0x2d0], -R141.reuse ;  /* 0x0000b40098687a23 */ /* 0x100fe2000001088d */
[C---:B------:R-:W-:Y:S01]  /*88d0*/  HMMA.16816.F32.BF16 R80, R136.reuse, R106, R80 ;  /* 0x0000006a8850723c */ /* 0x040fe20000041850 */
[----:B------:R1:W-:Y:S03]  /*88e0*/  MUFU.EX2 R151, R116 ;  /* 0x0000007400977308 */ /* 0x0003e60000000800 */
[----:B-----5:R-:W-:Y:S02]  /*88f0*/  FFMA.FTZ R112, R154, c[0x0][0x2d0], -R142 ;  /* 0x0000b4009a707a23 */ /* 0x020fe4000001088e */
[----:B------:R-:W-:Y:S02]  /*8900*/  FADD.FTZ R0, R178, R0 ;  /* 0x00000000b2007221 */ /* 0x000fe40000010000 */
[C---:B---3--:R-:W-:Y:S03]  /*8910*/  HMMA.16816.F32.BF16 R84, R136.reuse, R108, R84 ;  /* 0x0000006c8854723c */ /* 0x048fe60000041854 */
[----:B------:R2:W3:Y:S04]  /*8920*/  MUFU.EX2 R179, R104 ;  /* 0x0000006800b37308 */ /* 0x0004e80000000800 */
[--C-:B------:R-:W-:Y:S01]  /*8930*/  FFMA.FTZ R108, R148, c[0x0][0x2d0], -R141.reuse ;  /* 0x0000b400946c7a23 */ /* 0x100fe2000001088d */
[C---:B------:R-:W-:Y:S05]  /*8940*/  HMMA.16816.F32.BF16 R88, R136.reuse, R110, R88 ;  /* 0x0000006e8858723c */ /* 0x040fea0000041858 */
[----:B------:R4:W5:Y:S01]  /*8950*/  MUFU.EX2 R175, R108 ;  /* 0x0000006c00af7308 */ /* 0x0009620000000800 */
[----:B-1----:R-:W-:Y:S09]  /*8960*/  FFMA.FTZ R116, R144, c[0x0][0x2d0], -R142 ;  /* 0x0000b40090747a23 */ /* 0x002ff2000001088e */
[----:B------:R1:W1:Y:S01]  /*8970*/  MUFU.EX2 R176, R112 ;  /* 0x0000007000b07308 */ /* 0x0002620000000800 */
[----:B--2---:R-:W2:Y:S01]  /*8980*/  LDSM.16.MT88.4 R104, [R103+0x4000] ;  /* 0x004000006768783b */ /* 0x004ea20000004200 */
[----:B---3--:R-:W-:Y:S08]  /*8990*/  FADD.FTZ R2, R179, R2 ;  /* 0x00000002b3027221 */ /* 0x008ff00000010000 */
[----:B------:R3:W-:Y:S01]  /*89a0*/  MUFU.EX2 R152, R116 ;  /* 0x0000007400987308 */ /* 0x0007e20000000800 */
[--C-:B----4-:R-:W-:Y:S02]  /*89b0*/  FFMA.FTZ R108, R149, c[0x0][0x2d0], -R141.reuse ;  /* 0x0000b400956c7a23 */ /* 0x110fe4000001088d */
[----:B-----5:R-:W-:Y:S07]  /*89c0*/  FADD.FTZ R2, R175, R2 ;  /* 0x00000002af027221 */ /* 0x020fee0000010000 */
[----:B------:R4:W5:Y:S01]  /*89d0*/  MUFU.EX2 R174, R108 ;  /* 0x0000006c00ae7308 */ /* 0x0009620000000800 */
[----:B-1----:R-:W-:Y:S01]  /*89e0*/  LDSM.16.MT88.4 R112, [R140+0x800] ;  /* 0x000800008c70783b */ /* 0x002fe20000004200 */
[----:B------:R-:W-:Y:S02]  /*89f0*/  FADD.FTZ R0, R176, R0 ;  /* 0x00000000b0007221 */ /* 0x000fe40000010000 */
[--C-:B---3--:R-:W-:Y:S06]  /*8a00*/  FFMA.FTZ R116, R158, c[0x0][0x2d0], -R141.reuse ;  /* 0x0000b4009e747a23 */ /* 0x108fec000001088d */
[----:B------:R1:W-:Y:S01]  /*8a10*/  MUFU.EX2 R154, R116 ;  /* 0x00000074009a7308 */ /* 0x0003e20000000800 */
[C---:B--2---:R-:W-:Y:S01]  /*8a20*/  HMMA.16816.F32.BF16 R92, R136.reuse, R104, R92 ;  /* 0x00000068885c723c */ /* 0x044fe2000004185c */
[----:B----4-:R-:W2:Y:S02]  /*8a30*/  LDSM.16.MT88.4 R108, [R102+0x800] ;  /* 0x00080000666c783b */ /* 0x010ea40000004200 */
[----:B-----5:R-:W-:Y:S04]  /*8a40*/  FADD.FTZ R2, R174, R2 ;  /* 0x00000002ae027221 */ /* 0x020fe80000010000 */
[--C-:B------:R-:W-:Y:S01]  /*8a50*/  FFMA.FTZ R104, R155, c[0x0][0x2d0], -R142.reuse ;  /* 0x0000b4009b687a23 */ /* 0x100fe2000001088e */
[----:B------:R-:W-:Y:S03]  /*8a60*/  HMMA.16816.F32.BF16 R96, R136, R106, R96 ;  /* 0x0000006a8860723c */ /* 0x000fe60000041860 */
[----:B------:R3:W4:Y:S01]  /*8a70*/  MUFU.EX2 R160, R104 ;  /* 0x0000006800a07308 */ /* 0x0007220000000800 */
[----:B------:R-:W-:Y:S03]  /*8a80*/  F2FP.BF16.PACK_AB R105, R176, R178 ;  /* 0x000000b2b069723e */ /* 0x000fe600000010ff */
[----:B------:R-:W-:Y:S01]  /*8a90*/  F2FP.BF16.PACK_AB R106, R174, R175 ;  /* 0x000000afae6a723e */ /* 0x000fe200000010ff */
[--C-:B-1----:R-:W-:Y:S05]  /*8aa0*/  FFMA.FTZ R116, R150, c[0x0][0x2d0], -R141.reuse ;  /* 0x0000b40096747a23 */ /* 0x102fea000001088d */
[----:B------:R1:W-:Y:S01]  /*8ab0*/  MUFU.EX2 R155, R116 ;  /* 0x00000074009b7308 */ /* 0x0003e20000000800 */
[----:B---3--:R-:W-:Y:S02]  /*8ac0*/  FFMA.FTZ R104, R156, c[0x0][0x2d0], -R142 ;  /* 0x0000b4009c687a23 */ /* 0x008fe4000001088e */
[----:B----4-:R-:W-:Y:S07]  /*8ad0*/  FADD.FTZ R0, R160, R0 ;  /* 0x00000000a0007221 */ /* 0x010fee0000010000 */
[----:B------:R3:W4:Y:S01]  /*8ae0*/  MUFU.EX2 R159, R104 ;  /* 0x00000068009f7308 */ /* 0x0007220000000800 */
[--C-:B-1----:R-:W-:Y:S09]  /*8af0*/  FFMA.FTZ R116, R186, c[0x0][0x2d0], -R141.reuse ;  /* 0x0000b400ba747a23 */ /* 0x102ff2000001088d */
[----:B------:R1:W5:Y:S01]  /*8b00*/  MUFU.EX2 R144, R116 ;  /* 0x0000007400907308 */ /* 0x0003620000000800 */
[----:B---3--:R-:W-:Y:S01]  /*8b10*/  F2FP.BF16.PACK_AB R104, R179, R180 ;  /* 0x000000b4b368723e */ /* 0x008fe200000010ff */
[C---:B----4-:R-:W-:Y:S01]  /*8b20*/  FADD.FTZ R0, R159.reuse, R0 ;  /* 0x000000009f007221 */ /* 0x050fe20000010000 */
[----:B------:R-:W-:Y:S03]  /*8b30*/  F2FP.BF16.PACK_AB R107, R159, R160 ;  /* 0x000000a09f6b723e */ /* 0x000fe600000010ff */
[----:B------:R-:W-:Y:S04]  /*8b40*/  FADD.FTZ R0, R151, R0 ;  /* 0x0000000097007221 */ /* 0x000fe80000010000 */
[C---:B--2---:R-:W-:Y:S01]  /*8b50*/  HMMA.16816.F32.BF16 R4, R104.reuse, R108, R4 ;  /* 0x0000006c6804723c */ /* 0x044fe20000041804 */
[----:B-1----:R-:W-:Y:S04]  /*8b60*/  LDSM.16.MT88.4 R116, [R103+0x5000] ;  /* 0x005000006774783b */ /* 0x002fe80000004200 */
[----:B-----5:R-:W-:Y:S01]  /*8b70*/  F2FP.BF16.PACK_AB R136, R147, R144 ;  /* 0x000000909388723e */ /* 0x020fe200000010ff */
[----:B------:R-:W-:Y:S02]  /*8b80*/  FADD.FTZ R0, R152, R0 ;  /* 0x0000000098007221 */ /* 0x000fe40000010000 */
        /* <DEDUP_REMOVED lines=29> */
[----:B------:R2:W-:Y:S03]  /*8d60*/  MUFU.EX2 R146, R121 ;  /* 0x0000007900927308 */ /* 0x0005e60000000800 */
[----:B------:R-:W-:Y:S07]  /*8d70*/  FFMA.FTZ R141, R181, c[0x0][0x2d0], -R141 ;  /* 0x0000b400b58d7a23 */ /* 0x000fee000001088d */
[----:B------:R3:W4:Y:S10]  /*8d80*/  MUFU.EX2 R156, R112 ;  /* 0x00000070009c7308 */ /* 0x0007340000000800 */
[----:B------:R-:W5:Y:S01]  /*8d90*/  MUFU.EX2 R148, R141 ;  /* 0x0000008d00947308 */ /* 0x000f620000000800 */
[C---:B-1----:R-:W-:Y:S01]  /*8da0*/  HMMA.16816.F32.BF16 R84, R104.reuse, R108, R84 ;  /* 0x0000006c6854723c */ /* 0x042fe20000041854 */
[----:B--2---:R-:W-:Y:S06]  /*8db0*/  LDSM.16.MT88.4 R120, [R140+0x1800] ;  /* 0x001800008c78783b */ /* 0x004fec0000004200 */
[----:B------:R-:W-:Y:S01]  /*8dc0*/  FFMA.FTZ R108, R145, c[0x0][0x2d0], -R142 ;  /* 0x0000b400916c7a23 */ /* 0x000fe2000001088e */
[C---:B------:R-:W-:Y:S01]  /*8dd0*/  HMMA.16816.F32.BF16 R88, R104.reuse, R110, R88 ;  /* 0x0000006e6858723c */ /* 0x040fe20000041858 */
[----:B---3--:R-:W1:Y:S02]  /*8de0*/  LDSM.16.MT88.4 R112, [R103+0x4800] ;  /* 0x004800006770783b */ /* 0x008e640000004200 */
[----:B------:R2:W3:Y:S01]  /*8df0*/  MUFU.EX2 R150, R108 ;  /* 0x0000006c00967308 */ /* 0x0004e20000000800 */
[----:B----4-:R-:W-:Y:S04]  /*8e00*/  FADD.FTZ R2, R156, R2 ;  /* 0x000000029c027221 */ /* 0x010fe80000010000 */
[----:B------:R-:W-:Y:S01]  /*8e10*/  FADD.FTZ R2, R153, R2 ;  /* 0x0000000299027221 */ /* 0x000fe20000010000 */
[----:B-----5:R-:W-:Y:S03]  /*8e20*/  F2FP.BF16.PACK_AB R138, R148, R146 ;  /* 0x00000092948a723e */ /* 0x020fe600000010ff */
[----:B------:R-:W-:Y:S04]  /*8e30*/  FADD.FTZ R2, R154, R2 ;  /* 0x000000029a027221 */ /* 0x000fe80000010000 */
[----:B------:R-:W-:Y:S01]  /*8e40*/  FADD.FTZ R2, R155, R2 ;  /* 0x000000029b027221 */ /* 0x000fe20000010000 */
[----:B--2---:R-:W2:Y:S01]  /*8e50*/  LDSM.16.MT88.4 R108, [R102+0x1000] ;  /* 0x00100000666c783b */ /* 0x004ea20000004200 */
[----:B---3--:R-:W-:Y:S01]  /*8e60*/  FADD.FTZ R0, R150, R0 ;  /* 0x0000000096007221 */ /* 0x008fe20000010000 */
        /* <DEDUP_REMOVED lines=41> */
[C---:B------:R-:W-:Y:S08]  /*9100*/  HMMA.16816.F32.BF16 R88, R104.reuse, R110, R88 ;  /* 0x0000006e6858723c */ /* 0x040ff00000041858 */
[C---:B------:R-:W-:Y:S04]  /*9110*/  HMMA.16816.F32.BF16 R92, R104.reuse, R116, R92 ;  /* 0x00000074685c723c */ /* 0x040fe8000004185c */
[--C-:B-1----:R-:W-:Y:S04]  /*9120*/  FFMA.FTZ R112, R183, c[0x0][0x2d0], -R142.reuse ;  /* 0x0000b400b7707a23 */ /* 0x102fe8000001088e */
[----:B------:R-:W-:Y:S01]  /*9130*/  HMMA.16816.F32.BF16 R96, R104, R118, R96 ;  /* 0x000000766860723c */ /* 0x000fe20000041860 */
[----:B------:R1:W2:Y:S03]  /*9140*/  MUFU.EX2 R145, R112 ;  /* 0x0000007000917308 */ /* 0x0002a60000000800 */
[--C-:B-1----:R-:W-:Y:S01]  /*9150*/  FFMA.FTZ R112, R187, c[0x0][0x2d0], -R142.reuse ;  /* 0x0000b400bb707a23 */ /* 0x102fe2000001088e */
[----:B--2---:R-:W-:Y:S01]  /*9160*/  F2FP.BF16.PACK_AB R137, R145, R143 ;  /* 0x0000008f9189723e */ /* 0x004fe200000010ff */
[----:B------:R-:W-:Y:S05]  /*9170*/  FFMA.FTZ R142, R191, c[0x0][0x2d0], -R142 ;  /* 0x0000b400bf8e7a23 */ /* 0x000fea000001088e */
[----:B------:R1:W-:Y:S10]  /*9180*/  MUFU.EX2 R141, R112 ;  /* 0x00000070008d7308 */ /* 0x0003f40000000800 */
[----:B------:R-:W2:Y:S01]  /*9190*/  MUFU.EX2 R142, R142 ;  /* 0x0000008e008e7308 */ /* 0x000ea20000000800 */
[----:B-1----:R-:W1:Y:S01]  /*91a0*/  LDSM.16.MT88.4 R112, [R102+0x1800] ;  /* 0x001800006670783b */ /* 0x002e620000004200 */
[----:B--2---:R-:W-:Y:S07]  /*91b0*/  F2FP.BF16.PACK_AB R139, R142, R141 ;  /* 0x0000008d8e8b723e */ /* 0x004fee00000010ff */
        /* <DEDUP_REMOVED lines=8> */
[C---:B------:R-:W-:Y:S01]  /*9240*/  HMMA.16816.F32.BF16 R120, R136.reuse, R124, R20 ;  /* 0x0000007c8878723c */ /* 0x040fe20000041814 */
[----:B------:R-:W-:Y:S07]  /*9250*/  LDSM.16.MT88.4 R20, [R140+0x5800] ;  /* 0x005800008c14783b */ /* 0x000fee0000004200 */
        /* <DEDUP_REMOVED lines=8> */
[----:B------:R2:W5:Y:S07]  /*92e0*/  LDSM.16.MT88.4 R8, [R3+0x5800] ;  /* 0x005800000308783b */ /* 0x00056e0000004200 */
[C---:B---3--:R-:W-:Y:S08]  /*92f0*/  HMMA.16816.F32.BF16 R52, R136.reuse, R12, R52 ;  /* 0x0000000c8834723c */ /* 0x048ff00000041834 */
[C---:B------:R-:W-:Y:S08]  /*9300*/  HMMA.16816.F32.BF16 R56, R136.reuse, R14, R56 ;  /* 0x0000000e8838723c */ /* 0x040ff00000041838 */
[C---:B----4-:R-:W-:Y:S04]  /*9310*/  HMMA.16816.F32.BF16 R60, R136.reuse, R16, R60 ;  /* 0x00000010883c723c */ /* 0x050fe8000004183c */
[----:B--2---:R-:W-:Y:S02]  /*9320*/  FADD.FTZ R3, R149, R0 ;  /* 0x0000000095037221 */ /* 0x004fe40000010000 */
        /* <DEDUP_REMOVED lines=16> */
[C---:B-----5:R-:W-:Y:S08]  /*9430*/  HMMA.16816.F32.BF16 R84, R136.reuse, R8, R84 ;  /* 0x000000088854723c */ /* 0x060ff00000041854 */
        /* <DEDUP_REMOVED lines=10> */
[C---:B------:R-:W-:Y:S01]  /*94e0*/  IMAD.SHL.U32 R18, R201.reuse, 0x2, RZ ;  /* 0x00000002c9127824 */ /* 0x040fe200078e00ff */
[----:B------:R-:W-:Y:S01]  /*94f0*/  IADD3 R2, R2, -0x80, RZ ;  /* 0xffffff8002027810 */ /* 0x000fe20007ffe0ff */
[----:B------:R-:W-:Y:S01]  /*9500*/  IMAD.SHL.U32 R17, R200, 0x2, RZ ;  /* 0x00000002c8117824 */ /* 0x000fe200078e00ff */
        /* <DEDUP_REMOVED lines=31> */
.L_x_2808:
[----:B------:R-:W-:-:S05]  /*9700*/  BRA.DIV ~URZ, `(.L_x_2714) ;  /* 0x000093827f007947 */ /* 0x000fca000b800000 */
[----:B------:R-:W3:Y:S01]  /*9710*/  SHFL.IDX PT, R2, R12, RZ, 0x181f ;  /* 0x00181fff0c027589 */ /* 0x000ee200000e0000 */
[----:B------:R-:W-:Y:S01]  /*9720*/  ISETP.GE.AND P5, PT, R192, c[0x0][0x1d4], PT ;  /* 0x00007500c0007a0c */ /* 0x000fe20003fa6270 */
[----:B------:R-:W-:Y:S01]  /*9730*/  IMAD R0, R198, 0x6000, R223 ;  /* 0x00006000c6007824 */ /* 0x000fe200078e02df */
[----:B------:R-:W-:Y:S02]  /*9740*/  ISETP.GE.AND P1, PT, R200, c[0x0][0x1d4], PT ;  /* 0x00007500c8007a0c */ /* 0x000fe40003f26270 */
[C---:B---3--:R-:W-:Y:S02]  /*9750*/  IADD3 R8, P0, R2.reuse, R16, RZ ;  /* 0x0000001002087210 */ /* 0x048fe40007f1e0ff */
[----:B------:R-:W-:Y:S03]  /*9760*/  IADD3 R6, P6, R2, R17, RZ ;  /* 0x0000001102067210 */ /* 0x000fe60007fde0ff */
[C---:B--2---:R-:W-:Y:S01]  /*9770*/  IMAD.X R9, R4.reuse, 0x1, R13, P0 ;  /* 0x0000000104097824 */ /* 0x044fe200000e060d */
        /* <DEDUP_REMOVED lines=14> */
.L_x_2809:
[----:B--2-4-:R-:W-:Y:S02]  /*9860*/  IADD3 R6, -R10, 0x10, RZ ;  /* 0x000000100a067810 */ /* 0x014fe40007ffe1ff */
[----:B------:R-:W-:Y:S02]  /*9870*/  IADD3 R3, -R11, 0x10, RZ ;  /* 0x000000100b037810 */ /* 0x000fe40007ffe1ff */
[----:B------:R-:W-:Y:S02]  /*9880*/  LOP3.LUT R6, R6, 0xf, RZ, 0xc0, !PT ;  /* 0x0000000f06067812 */ /* 0x000fe400078ec0ff */
[----:B------:R-:W-:Y:S02]  /*9890*/  LOP3.LUT R3, R3, 0xf, RZ, 0xc0, !PT ;  /* 0x0000000f03037812 */ /* 0x000fe400078ec0ff */
[----:B------:R-:W-:Y:S02]  /*98a0*/  IADD3 R7, -R5, 0x10, RZ ;  /* 0x0000001005077810 */ /* 0x000fe40007ffe1ff */
[-C--:B------:R-:W-:Y:S02]  /*98b0*/  IADD3 R6, P6, P5, R6, R2.reuse, R17 ;  /* 0x0000000206067210 */ /* 0x080fe40007dde011 */
[----:B------:R-:W-:Y:S02]  /*98c0*/  IADD3 R8, P1, P0, R3, R2, R16 ;  /* 0x0000000203087210 */ /* 0x000fe4000783e010 */
[----:B------:R-:W-:Y:S02]  /*98d0*/  LOP3.LUT R3, R7, 0xf, RZ, 0xc0, !PT ;  /* 0x0000000f07037812 */ /* 0x000fe400078ec0ff */
        /* <DEDUP_REMOVED lines=13> */
.L_x_2712:
[----:B------:R-:W-:Y:S05]  /*99b0*/  BSYNC B0 ;  /* 0x0000000000007941 */ /* 0x000fea0003800000 */
.L_x_2711:
[C---:B------:R-:W-:Y:S01]  /*99c0*/  ISETP.GT.AND P0, PT, R172.reuse, R208, PT ;  /* 0x000000d0ac00720c */ /* 0x040fe20003f04270 */
[----:B------:R-:W0:Y:S01]  /*99d0*/  LDGDEPBAR ;  /* 0x00000000000079af */ /* 0x000e220000000000 */
[C---:B------:R-:W-:Y:S01]  /*99e0*/  ISETP.GE.AND P1, PT, R161.reuse, 0x1, PT ;  /* 0x00000001a100780c */ /* 0x040fe20003f26270 */
[----:B------:R-:W-:Y:S01]  /*99f0*/  IMAD.MOV.U32 R103, RZ, RZ, R100 ;  /* 0x000000ffff677224 */ /* 0x000fe200078e0064 */
[----:B-1----:R-:W-:Y:S01]  /*9a00*/  IADD3 R0, R161, 0x1, RZ ;  /* 0x00000001a1007810 */ /* 0x002fe20007ffe0ff */
[----:B------:R-:W-:Y:S01]  /*9a10*/  IMAD.MOV.U32 R102, RZ, RZ, R101 ;  /* 0x000000ffff667224 */ /* 0x000fe200078e0065 */
[----:B------:R-:W-:Y:S02]  /*9a20*/  IADD3 R172, R172, -0x1, RZ ;  /* 0xffffffffacac7810 */ /* 0x000fe40007ffe0ff */
[----:B------:R-:W-:Y:S05]  /*9a30*/  SEL R161, R0, RZ, !P1 ;  /* 0x000000ff00a17207 */ /* 0x000fea0004800000 */
[----:B------:R-:W-:-:S05]  /*9a40*/  @P0 BRA `(.L_x_2715) ;  /* 0xffffcc9000000947 */ /* 0x000fca000383ffff */
.L_x_2706:
[----:B------:R-:W-:Y:S01]  /*9a50*/  ISETP.GE.AND P0, PT, R172, R204, PT ;  /* 0x000000ccac00720c */ /* 0x000fe20003f06270 */
[----:B------:R-:W-:Y:S01]  /*9a60*/  IMAD.MOV.U32 R182, RZ, RZ, 0x1f ;  /* 0x0000001fffb67424 */ /* 0x000fe200078e00ff */
[----:B------:R-:W-:-:S11]  /*9a70*/  MOV R181, 0xffffffff ;  /* 0xffffffff00b57802 */ /* 0x000fd60000000f00 */
[----:B------:R-:W-:Y:S05]  /*9a80*/  @!P0 BRA `(.L_x_2716) ;  /* 0x00002ea000008947 */ /* 0x000fea0003800000 */
[----:B------:R-:W-:Y:S02]  /*9a90*/  MOV R102, R100 ;  /* 0x0000006400667202 */ /* 0x000fe40000000f00 */
[----:B------:R-:W-:Y:S02]  /*9aa0*/  MOV R0, R101 ;  /* 0x0000006500007202 */ /* 0x000fe40000000f00 */
.L_x_2726:
        /* <DEDUP_REMOVED lines=43> */
.L_x_2810:
        /* <DEDUP_REMOVED lines=22> */
.L_x_2811:
        /* <DEDUP_REMOVED lines=21> */
.L_x_2718:
[----:B------:R-:W-:Y:S05]  /*a010*/  BSYNC B0 ;  /* 0x0000000000007941 */ /* 0x000fea0003800000 */
.L_x_2717:
        /* <DEDUP_REMOVED lines=25> */
[----:B------:R-:W-:Y:S01]  /*a1b0*/  IMAD.IADD R156, R166, 0x1, R103 ;  /* 0x00000001a69c7824 */ /* 0x000fe200078e0267 */
        /* <DEDUP_REMOVED lines=13> */
[----:B------:R-:W2:Y:S07]  /*a290*/  LDSM.16.M88.4 R136, [R156+0x800] ;  /* 0x000800009c88783b */ /* 0x000eae0000000200 */
        /* <DEDUP_REMOVED lines=149> */
.L_x_2812:
        /* <DEDUP_REMOVED lines=21> */
[--C-:B-1----:R-:W-:Y:S02]  /*ad40*/  FFMA.FTZ R100, R9, c[0x0][0x2d0], -R3.reuse ;  /* 0x0000b40009647a23 */ /* 0x102fe40000010803 */
        /* <DEDUP_REMOVED lines=81> */
[----:B------:R-:W-:Y:S02]  /*b260*/  FFMA.FTZ R159, R31, c[0x0][0x2d0], -R3 ;  /* 0x0000b4001f9f7a23 */ /* 0x000fe40000010803 */
[----:B------:R-:W-:Y:S02]  /*b270*/  FADD.FTZ R3, R12, R4 ;  /* 0x000000040c037221 */ /* 0x000fe40000010000 */
[C---:B------:R-:W-:Y:S01]  /*b280*/  FMUL.FTZ R4, R2.reuse, R104 ;  /* 0x0000006802047220 */ /* 0x040fe20000410000 */
[----:B------:R3:W-:Y:S01]  /*b290*/  MUFU.EX2 R124, R10 ;  /* 0x0000000a007c7308 */ /* 0x0007e20000000800 */
[----:B------:R-:W-:Y:S02]  /*b2a0*/  FADD.FTZ R3, R5, R3 ;  /* 0x0000000305037221 */ /* 0x000fe40000010000 */
        /* <DEDUP_REMOVED lines=9> */
[----:B------:R-:W-:Y:S01]  /*b340*/  FMUL.FTZ R97, R2, R97 ;  /* 0x0000006102617220 */ /* 0x000fe20000410000 */
[----:B------:R-:W-:Y:S01]  /*b350*/  IADD3 R2, R170, R160, RZ ;  /* 0x000000a0aa027210 */ /* 0x000fe20007ffe0ff */
[----:B-1----:R-:W-:Y:S01]  /*b360*/  FFMA.FTZ R6, R0, R202, R14 ;  /* 0x000000ca00067223 */ /* 0x002fe2000001000e */
[----:B------:R-:W-:Y:S01]  /*b370*/  MUFU.EX2 R109, R149 ;  /* 0x00000095006d7308 */ /* 0x000fe20000000800 */
[----:B------:R-:W-:Y:S01]  /*b380*/  FADD.FTZ R3, R137, R3 ;  /* 0x0000000389037221 */ /* 0x000fe20000010000 */
[----:B------:R-:W-:Y:S01]  /*b390*/  IADD3 R102, R168, R2, RZ ;  /* 0x00000002a8667210 */ /* 0x000fe20007ffe0ff */
[----:B------:R-:W1:Y:S01]  /*b3a0*/  LDSM.16.MT88.4 R140, [R2] ;  /* 0x00000000028c783b */ /* 0x000e620000004200 */
[C---:B--2---:R-:W-:Y:S01]  /*b3b0*/  FADD.FTZ R120, R7.reuse, R6 ;  /* 0x0000000607787221 */ /* 0x044fe20000010000 */
[----:B------:R-:W-:Y:S01]  /*b3c0*/  F2FP.BF16.PACK_AB R137, R7, R14 ;  /* 0x0000000e0789723e */ /* 0x000fe200000010ff */
[C---:B------:R-:W-:Y:S02]  /*b3d0*/  FMUL.FTZ R6, R0.reuse, R106 ;  /* 0x0000006a00067220 */ /* 0x040fe40000410000 */
[C---:B------:R-:W-:Y:S02]  /*b3e0*/  FMUL.FTZ R7, R0.reuse, R107 ;  /* 0x0000006b00077220 */ /* 0x040fe40000410000 */
[C---:B---3--:R-:W-:Y:S01]  /*b3f0*/  FMUL.FTZ R10, R0.reuse, R110 ;  /* 0x0000006e000a7220 */ /* 0x048fe20000410000 */
[----:B------:R-:W2:Y:S01]  /*b400*/  LDSM.16.MT88.4 R104, [R102] ;  /* 0x000000006668783b */ /* 0x000ea20000004200 */
[----:B----4-:R-:W-:Y:S01]  /*b410*/  F2FP.BF16.PACK_AB R139, R125, R124 ;  /* 0x0000007c7d8b723e */ /* 0x010fe200000010ff */
[C---:B------:R-:W-:Y:S01]  /*b420*/  FMUL.FTZ R14, R0.reuse, R114 ;  /* 0x00000072000e7220 */ /* 0x040fe20000410000 */
[----:B------:R-:W-:Y:S01]  /*b430*/  MUFU.EX2 R110, R148 ;  /* 0x00000094006e7308 */ /* 0x000fe20000000800 */
[C---:B------:R-:W-:Y:S02]  /*b440*/  FMUL.FTZ R15, R0.reuse, R115 ;  /* 0x00000073000f7220 */ /* 0x040fe40000410000 */
[C---:B------:R-:W-:Y:S02]  /*b450*/  FMUL.FTZ R26, R0.reuse, R126 ;  /* 0x0000007e001a7220 */ /* 0x040fe40000410000 */
[C---:B------:R-:W-:Y:S02]  /*b460*/  FMUL.FTZ R27, R0.reuse, R127 ;  /* 0x0000007f001b7220 */ /* 0x040fe40000410000 */
[C---:B------:R-:W-:Y:S02]  /*b470*/  FMUL.FTZ R34, R0.reuse, R134 ;  /* 0x0000008600227220 */ /* 0x040fe40000410000 */
[----:B------:R-:W-:Y:S01]  /*b480*/  FMUL.FTZ R35, R0, R135 ;  /* 0x0000008700237220 */ /* 0x000fe20000410000 */
        /* <DEDUP_REMOVED lines=11> */
[C---:B-1----:R-:W-:Y:S02]  /*b540*/  HMMA.16816.F32.BF16 R4, R136.reuse, R140, R4 ;  /* 0x0000008c8804723c */ /* 0x042fe40000041804 */
[----:B------:R-:W-:Y:S03]  /*b550*/  MUFU.EX2 R118, R179 ;  /* 0x000000b300767308 */ /* 0x000fe60000000800 */
[C---:B------:R-:W-:Y:S02]  /*b560*/  FMUL.FTZ R39, R0.reuse, R39 ;  /* 0x0000002700277220 */ /* 0x040fe40000410000 */
[C---:B------:R-:W-:Y:S01]  /*b570*/  FMUL.FTZ R42, R0.reuse, R42 ;  /* 0x0000002a002a7220 */ /* 0x040fe20000410000 */
[C---:B------:R-:W-:Y:S04]  /*b580*/  HMMA.16816.F32.BF16 R8, R136.reuse, R142, R8 ;  /* 0x0000008e8808723c */ /* 0x040fe80000041808 */
[----:B------:R-:W-:Y:S01]  /*b590*/  MUFU.EX2 R123, R144 ;  /* 0x00000090007b7308 */ /* 0x000fe20000000800 */
[C---:B------:R-:W-:Y:S02]  /*b5a0*/  FMUL.FTZ R43, R0.reuse, R43 ;  /* 0x0000002b002b7220 */ /* 0x040fe40000410000 */
[C---:B------:R-:W-:Y:S01]  /*b5b0*/  FMUL.FTZ R46, R0.reuse, R46 ;  /* 0x0000002e002e7220 */ /* 0x040fe20000410000 */
[C---:B--2---:R-:W-:Y:S04]  /*b5c0*/  HMMA.16816.F32.BF16 R12, R136.reuse, R104, R12 ;  /* 0x00000068880c723c */ /* 0x044fe8000004180c */
[C---:B------:R-:W-:Y:S02]  /*b5d0*/  FMUL.FTZ R47, R0.reuse, R47 ;  /* 0x0000002f002f7220 */ /* 0x040fe40000410000 */
[----:B------:R-:W-:Y:S01]  /*b5e0*/  MUFU.EX2 R122, R146 ;  /* 0x00000092007a7308 */ /* 0x000fe20000000800 */
[C---:B------:R-:W-:Y:S01]  /*b5f0*/  FMUL.FTZ R50, R0.reuse, R50 ;  /* 0x0000003200327220 */ /* 0x040fe20000410000 */
[C---:B------:R-:W-:Y:S04]  /*b600*/  HMMA.16816.F32.BF16 R16, R136.reuse, R106, R16 ;  /* 0x0000006a8810723c */ /* 0x040fe80000041810 */
[C---:B------:R-:W-:Y:S02]  /*b610*/  FMUL.FTZ R51, R0.reuse, R51 ;  /* 0x0000003300337220 */ /* 0x040fe40000410000 */
[C---:B------:R-:W-:Y:S02]  /*b620*/  FMUL.FTZ R54, R0.reuse, R54 ;  /* 0x0000003600367220 */ /* 0x040fe40000410000 */
[----:B------:R-:W1:Y:S01]  /*b630*/  MUFU.EX2 R148, R147 ;  /* 0x0000009300947308 */ /* 0x000e620000000800 */
[C---:B------:R-:W-:Y:S03]  /*b640*/  FMUL.FTZ R55, R0.reuse, R55 ;  /* 0x0000003700377220 */ /* 0x040fe60000410000 */
[C---:B------:R-:W-:Y:S02]  /*b650*/  FMUL.FTZ R58, R0.reuse, R58 ;  /* 0x0000003a003a7220 */ /* 0x040fe40000410000 */
[C---:B------:R-:W-:Y:S02]  /*b660*/  FMUL.FTZ R59, R0.reuse, R59 ;  /* 0x0000003b003b7220 */ /* 0x040fe40000410000 */
[C---:B------:R-:W-:Y:S02]  /*b670*/  FMUL.FTZ R62, R0.reuse, R62 ;  /* 0x0000003e003e7220 */ /* 0x040fe40000410000 */
        /* <DEDUP_REMOVED lines=33> */
[----:B------:R-:W-:Y:S01]  /*b890*/  LDSM.16.MT88.4 R132, [R3+0x1800] ;  /* 0x001800000384783b */ /* 0x000fe20000004200 */
[----:B------:R-:W-:Y:S01]  /*b8a0*/  F2FP.BF16.PACK_AB R109, R123, R121 ;  /* 0x000000797b6d723e */ /* 0x000fe200000010ff */
[----:B------:R-:W-:Y:S07]  /*b8b0*/  FADD.FTZ R103, R113, R103 ;  /* 0x0000006771677221 */ /* 0x000fee0000010000 */
[----:B------:R-:W3:Y:S10]  /*b8c0*/  MUFU.EX2 R142, R159 ;  /* 0x0000009f008e7308 */ /* 0x000ef40000000800 */
[----:B------:R-:W-:Y:S01]  /*b8d0*/  MUFU.EX2 R141, R175 ;  /* 0x000000af008d7308 */ /* 0x000fe20000000800 */
[----:B--2---:R-:W-:Y:S04]  /*b8e0*/  FADD.FTZ R103, R112, R103 ;  /* 0x0000006770677221 */ /* 0x004fe80000010000 */
[----:B------:R-:W-:Y:S05]  /*b8f0*/  FADD.FTZ R103, R117, R103 ;  /* 0x0000006775677221 */ /* 0x000fea0000010000 */
[----:B------:R-:W2:Y:S01]  /*b900*/  MUFU.EX2 R140, R180 ;  /* 0x000000b4008c7308 */ /* 0x000ea20000000800 */
        /* <DEDUP_REMOVED lines=33> */
[----:B--2---:R-:W-:Y:S01]  /*bb20*/  F2FP.BF16.PACK_AB R139, R140, R141 ;  /* 0x0000008d8c8b723e */ /* 0x004fe200000010ff */
        /* <DEDUP_REMOVED lines=51> */
[C---:B--2---:R-:W-:Y:S01]  /*be60*/  HMMA.16816.F32.BF16 R12, R104.reuse, R112, R12 ;  /* 0x00000070680c723c */ /* 0x044fe2000004180c */
[----:B------:R-:W-:Y:S07]  /*be70*/  LDSM.16.MT88.4 R116, [R102+0x1800] ;  /* 0x001800006674783b */ /* 0x000fee0000004200 */
        /* <DEDUP_REMOVED lines=29> */
[----:B------:R-:W-:Y:S03]  /*c050*/  LDSM.16.MT88.4 R124, [R0+0x1800] ;  /* 0x00180000007c783b */ /* 0x000fe60000004200 */
[----:B------:R-:W-:Y:S04]  /*c060*/  FADD.FTZ R108, R121, R108 ;  /* 0x0000006c796c7221 */ /* 0x000fe80000010000 */
[C---:B--2---:R-:W-:Y:S04]  /*c070*/  HMMA.16816.F32.BF16 R92, R104.reuse, R112, R92 ;  /* 0x00000070685c723c */ /* 0x044fe8000004185c */
[----:B------:R-:W-:Y:S02]  /*c080*/  FADD.FTZ R120, R123, R108 ;  /* 0x0000006c7b787221 */ /* 0x000fe40000010000 */
[----:B------:R-:W1:Y:S02]  /*c090*/  LDSM.16.MT88.4 R108, [R2+0x1800] ;  /* 0x00180000026c783b */ /* 0x000e640000004200 */
[----:B------:R-:W-:Y:S04]  /*c0a0*/  HMMA.16816.F32.BF16 R96, R104, R114, R96 ;  /* 0x000000726860723c */ /* 0x000fe80000041860 */
[----:B------:R-:W-:Y:S04]  /*c0b0*/  FADD.FTZ R103, R122, R120 ;  /* 0x000000787a677221 */ /* 0x000fe80000010000 */
[C---:B-1----:R-:W-:Y:S01]  /*c0c0*/  HMMA.16816.F32.BF16 R104, R136.reuse, R108, R4 ;  /* 0x0000006c8868723c */ /* 0x042fe20000041804 */
[----:B------:R-:W1:Y:S07]  /*c0d0*/  LDSM.16.MT88.4 R4, [R2+0x3800] ;  /* 0x003800000204783b */ /* 0x000e6e0000004200 */
[C---:B------:R-:W-:Y:S01]  /*c0e0*/  HMMA.16816.F32.BF16 R108, R136.reuse, R110, R8 ;  /* 0x0000006e886c723c */ /* 0x040fe20000041808 */
[----:B------:R-:W2:Y:S07]  /*c0f0*/  LDSM.16.MT88.4 R8, [R102+0x3800] ;  /* 0x003800006608783b */ /* 0x000eae0000004200 */
[C---:B------:R-:W-:Y:S01]  /*c100*/  HMMA.16816.F32.BF16 R112, R136.reuse, R116, R12 ;  /* 0x000000748870723c */ /* 0x040fe2000004180c */
[----:B------:R-:W3:Y:S07]  /*c110*/  LDSM.16.MT88.4 R12, [R0+0x3800] ;  /* 0x00380000000c783b */ /* 0x000eee0000004200 */
[C---:B------:R-:W-:Y:S01]  /*c120*/  HMMA.16816.F32.BF16 R116, R136.reuse, R118, R16 ;  /* 0x000000768874723c */ /* 0x040fe20000041810 */
[----:B------:R-:W-:Y:S07]  /*c130*/  LDSM.16.MT88.4 R16, [R102+0x5800] ;  /* 0x005800006610783b */ /* 0x000fee0000004200 */
[C---:B------:R-:W-:Y:S01]  /*c140*/  HMMA.16816.F32.BF16 R120, R136.reuse, R124, R20 ;  /* 0x0000007c8878723c */ /* 0x040fe20000041814 */
[----:B------:R4:W-:Y:S07]  /*c150*/  LDSM.16.MT88.4 R20, [R0+0x5800] ;  /* 0x005800000014783b */ /* 0x0009ee0000004200 */
[C---:B------:R-:W-:Y:S08]  /*c160*/  HMMA.16816.F32.BF16 R124, R136.reuse, R126, R24 ;  /* 0x0000007e887c723c */ /* 0x040ff00000041818 */
[C---:B------:R-:W-:Y:S08]  /*c170*/  HMMA.16816.F32.BF16 R128, R136.reuse, R132, R28 ;  /* 0x000000848880723c */ /* 0x040ff0000004181c */
[C---:B------:R-:W-:Y:S04]  /*c180*/  HMMA.16816.F32.BF16 R132, R136.reuse, R134, R32 ;  /* 0x000000868884723c */ /* 0x040fe80000041820 */
[----:B----4-:R-:W-:Y:S04]  /*c190*/  FADD.FTZ R0, R148, R103 ;  /* 0x0000006794007221 */ /* 0x010fe80000010000 */
[C---:B-1----:R-:W-:Y:S04]  /*c1a0*/  HMMA.16816.F32.BF16 R36, R136.reuse, R4, R36 ;  /* 0x000000048824723c */ /* 0x042fe80000041824 */
[----:B------:R-:W-:Y:S04]  /*c1b0*/  FADD.FTZ R0, R146, R0 ;  /* 0x0000000092007221 */ /* 0x000fe80000010000 */
[C---:B------:R-:W-:Y:S01]  /*c1c0*/  HMMA.16816.F32.BF16 R40, R136.reuse, R6, R40 ;  /* 0x000000068828723c */ /* 0x040fe20000041828 */
[----:B------:R-:W1:Y:S03]  /*c1d0*/  LDSM.16.MT88.4 R4, [R3+0x3800] ;  /* 0x003800000304783b */ /* 0x000e660000004200 */
[----:B------:R-:W-:Y:S04]  /*c1e0*/  FADD.FTZ R0, R147, R0 ;  /* 0x0000000093007221 */ /* 0x000fe80000010000 */
[C---:B--2---:R-:W-:Y:S04]  /*c1f0*/  HMMA.16816.F32.BF16 R44, R136.reuse, R8, R44 ;  /* 0x00000008882c723c */ /* 0x044fe8000004182c */
[----:B------:R-:W-:Y:S04]  /*c200*/  FADD.FTZ R0, R144, R0 ;  /* 0x0000000090007221 */ /* 0x000fe80000010000 */
[C---:B------:R-:W-:Y:S01]  /*c210*/  HMMA.16816.F32.BF16 R48, R136.reuse, R10, R48 ;  /* 0x0000000a8830723c */ /* 0x040fe20000041830 */
[----:B------:R2:W4:Y:S03]  /*c220*/  LDSM.16.MT88.4 R8, [R2+0x5800] ;  /* 0x005800000208783b */ /* 0x0005260000004200 */
[----:B------:R-:W-:Y:S04]  /*c230*/  FADD.FTZ R0, R145, R0 ;  /* 0x0000000091007221 */ /* 0x000fe80000010000 */
[C---:B---3--:R-:W-:Y:S04]  /*c240*/  HMMA.16816.F32.BF16 R52, R136.reuse, R12, R52 ;  /* 0x0000000c8834723c */ /* 0x048fe80000041834 */
[----:B------:R-:W-:Y:S04]  /*c250*/  FADD.FTZ R0, R143, R0 ;  /* 0x000000008f007221 */ /* 0x000fe80000010000 */
[C---:B------:R-:W-:Y:S01]  /*c260*/  HMMA.16816.F32.BF16 R56, R136.reuse, R14, R56 ;  /* 0x0000000e8838723c */ /* 0x040fe20000041838 */
[----:B------:R-:W3:Y:S03]  /*c270*/  LDSM.16.MT88.4 R12, [R3+0x5800] ;  /* 0x00580000030c783b */ /* 0x000ee60000004200 */
[----:B------:R-:W-:Y:S01]  /*c280*/  FADD.FTZ R0, R142, R0 ;  /* 0x000000008e007221 */ /* 0x000fe20000010000 */
[----:B--2---:R-:W-:Y:S03]  /*c290*/  IADD3 R2, R172, -0x2, RZ ;  /* 0xfffffffeac027810 */ /* 0x004fe60007ffe0ff */
        /* <DEDUP_REMOVED lines=19> */
[C---:B------:R-:W-:Y:S01]  /*c3d0*/  IMAD.SHL.U32 R18, R201.reuse, 0x2, RZ ;  /* 0x00000002c9127824 */ /* 0x040fe200078e00ff */
[----:B------:R-:W-:Y:S01]  /*c3e0*/  IADD3 R2, R2, -0x80, R207 ;  /* 0xffffff8002027810 */ /* 0x000fe20007ffe0cf */
[----:B------:R-:W-:Y:S01]  /*c3f0*/  IMAD.SHL.U32 R17, R200, 0x2, RZ ;  /* 0x00000002c8117824 */ /* 0x000fe200078e00ff */
        /* <DEDUP_REMOVED lines=30> */
.L_x_2813:
        /* <DEDUP_REMOVED lines=21> */
.L_x_2814:
[----:B--23--:R-:W-:Y:S02]  /*c730*/  IADD3 R3, -R5, 0x10, RZ ;  /* 0x0000001005037810 */ /* 0x00cfe40007ffe1ff */
[----:B------:R-:W-:Y:S02]  /*c740*/  IADD3 R6, -R10, 0x10, RZ ;  /* 0x000000100a067810 */ /* 0x000fe40007ffe1ff */
[----:B------:R-:W-:Y:S02]  /*c750*/  LOP3.LUT R3, R3, 0xf, RZ, 0xc0, !PT ;  /* 0x0000000f03037812 */ /* 0x000fe400078ec0ff */
[----:B------:R-:W-:Y:S02]  /*c760*/  IADD3 R9, -R7, 0x10, RZ ;  /* 0x0000001007097810 */ /* 0x000fe40007ffe1ff */
[----:B------:R-:W-:Y:S02]  /*c770*/  IADD3 R8, P5, P4, R3, R2, R16 ;  /* 0x0000000203087210 */ /* 0x000fe40007cbe010 */
[----:B------:R-:W-:Y:S02]  /*c780*/  ISETP.NE.U32.AND P6, PT, R5, RZ, PT ;  /* 0x000000ff0500720c */ /* 0x000fe40003fc5070 */
[----:B------:R-:W-:Y:S02]  /*c790*/  LOP3.LUT R6, R6, 0xf, RZ, 0xc0, !PT ;  /* 0x0000000f06067812 */ /* 0x000fe400078ec0ff */
[----:B------:R-:W-:Y:S02]  /*c7a0*/  LOP3.LUT R3, R9, 0xf, RZ, 0xc0, !PT ;  /* 0x0000000f09037812 */ /* 0x000fe400078ec0ff */
[----:B------:R-:W-:Y:S02]  /*c7b0*/  IADD3.X R9, RZ, R4, R13, P5, P4 ;  /* 0x00000004ff097210 */ /* 0x000fe40002fe840d */
[----:B------:R-:W-:Y:S02]  /*c7c0*/  ISETP.NE.U32.AND P5, PT, R10, RZ, PT ;  /* 0x000000ff0a00720c */ /* 0x000fe40003fa5070 */
[----:B------:R-:W-:Y:S02]  /*c7d0*/  IADD3 R6, P1, P0, R6, R2, R17 ;  /* 0x0000000206067210 */ /* 0x000fe4000783e011 */
[----:B------:R-:W-:Y:S01]  /*c7e0*/  ISETP.NE.U32.AND P4, PT, R7, RZ, PT ;  /* 0x000000ff0700720c */ /* 0x000fe20003f85070 */
[----:B------:R-:W-:Y:S01]  /*c7f0*/  @!PT LDS RZ, [RZ] ;  /* 0x00000000fffff984 */ /* 0x000fe20000000800 */
[----:B------:R-:W-:Y:S01]  /*c800*/  @!PT LDS RZ, [RZ] ;  /* 0x00000000fffff984 */ /* 0x000fe20000000800 */
[----:B------:R-:W-:Y:S01]  /*c810*/  @!PT LDS RZ, [RZ] ;  /* 0x00000000fffff984 */ /* 0x000fe20000000800 */
[----:B------:R1:W-:Y:S01]  /*c820*/  LDGSTS.E.BYPASS.LTC128B.128.ZFILL [R0+0x1000], [R8.64], P6 ;  /* 0x0100000008007fae */ /* 0x0003e2000b141d48 */
[----:B------:R-:W-:Y:S02]  /*c830*/  IADD3.X R7, RZ, R4, R14, P1, P0 ;  /* 0x00000004ff077210 */ /* 0x000fe40000fe040e */
[----:B------:R-:W-:Y:S04]  /*c840*/  IADD3 R2, P1, P0, R3, R2, R18 ;  /* 0x0000000203027210 */ /* 0x000fe8000783e012 */
[----:B------:R-:W-:Y:S01]  /*c850*/  IADD3.X R3, RZ, R4, R15, P1, P0 ;  /* 0x00000004ff037210 */ /* 0x000fe20000fe040f */
[----:B------:R1:W-:Y:S04]  /*c860*/  LDGSTS.E.BYPASS.LTC128B.128.ZFILL [R0+0x3000], [R6.64], P5 ;  /* 0x0300000006007fae */ /* 0x0003e8000a941d48 */
[----:B------:R1:W-:Y:S04]  /*c870*/  LDGSTS.E.BYPASS.LTC128B.128.ZFILL [R0+0x5000], [R2.64], P4 ;  /* 0x0500000002007fae */ /* 0x0003e8000a141d48 */
.L_x_2723:
[----:B------:R-:W-:Y:S05]  /*c880*/  BSYNC B0 ;  /* 0x0000000000007941 */ /* 0x000fea0003800000 */
.L_x_2722:
        /* <DEDUP_REMOVED lines=10> */
.L_x_2716:
[----:B------:R-:W-:Y:S05]  /*c930*/  BRA.DIV ~URZ, `(.L_x_2727) ;  /* 0x000069827f007947 */ /* 0x000fea000b800000 */
[----:B------:R1:W2:Y:S02]  /*c940*/  SHFL.BFLY PT, R0, R203, 0x2, 0x1f ;  /* 0x0c401f00cb007f89 */ /* 0x0002a400000e0000 */
.L_x_2815:
[----:B--2---:R-:W-:Y:S01]  /*c950*/  FADD.FTZ R0, R0, R203 ;  /* 0x000000cb00007221 */ /* 0x004fe20000010000 */
[----:B------:R-:W-:Y:S05]  /*c960*/  BRA.DIV ~URZ, `(.L_x_2728) ;  /* 0x000069b27f007947 */ /* 0x000fea000b800000 */
[----:B------:R-:W2:Y:S04]  /*c970*/  SHFL.BFLY PT, R2, R202, 0x2, 0x1f ;  /* 0x0c401f00ca027f89 */ /* 0x000ea800000e0000 */
[----:B------:R-:W3:Y:S01]  /*c980*/  SHFL.BFLY PT, R5, R0, 0x1, 0x1f ;  /* 0x0c201f0000057f89 */ /* 0x000ee200000e0000 */
[----:B--2---:R-:W-:-:S02]  /*c990*/  FADD.FTZ R4, R2, R202 ;  /* 0x000000ca02047221 */ /* 0x004fc40000010000 */
[----:B---3--:R-:W-:-:S03]  /*c9a0*/  FADD.FTZ R0, R0, R5 ;  /* 0x0000000500007221 */ /* 0x008fc60000010000 */
[----:B------:R2:W3:Y:S04]  /*c9b0*/  SHFL.BFLY PT, R3, R4, 0x1, 0x1f ;  /* 0x0c201f0004037f89 */ /* 0x0004e800000e0000 */
.L_x_2816:
        /* <DEDUP_REMOVED lines=74> */
[C---:B------:R-:W-:Y:S02]  /*ce60*/  FMUL.FTZ R123, R0.reuse, R127 ;  /* 0x0000007f007b7220 */ /* 0x040fe40000410000 */
[C---:B------:R-:W-:Y:S02]  /*ce70*/  FMUL.FTZ R110, R0.reuse, R130 ;  /* 0x00000082006e7220 */ /* 0x040fe40000410000 */
[----:B------:R-:W-:Y:S02]  /*ce80*/  FMUL.FTZ R111, R0, R131 ;  /* 0x00000083006f7220 */ /* 0x000fe40000410000 */
[----:B-----5:R-:W-:Y:S02]  /*ce90*/  @P0 FMUL.FTZ R2, R2, 0.69314718246459960938 ;  /* 0x3f31721802020820 */ /* 0x020fe40000410000 */
        /* <DEDUP_REMOVED lines=39> */
.L_x_2681:
        /* <DEDUP_REMOVED lines=17> */
.L_x_2730:
[----:B------:R-:W-:Y:S05]  /*d220*/  BSYNC B0 ;  /* 0x0000000000007941 */ /* 0x000fea0003800000 */
.L_x_2729:
        /* <DEDUP_REMOVED lines=8> */
[----:B------:R-:W4:Y:S01]  /*d2b0*/  LDL R6, [R1] ;  /* 0x0000000001067983 */ /* 0x000f220000100800 */
        /* <DEDUP_REMOVED lines=27> */
[----:B--2---:R1:W-:Y:S04]  /*d470*/  STS [R8], R3 ;  /* 0x0000000308007388 */ /* 0x0043e80000000800 */
[----:B------:R2:W-:Y:S04]  /*d480*/  STS [R8+0x400], R0 ;  /* 0x0004000008007388 */ /* 0x0005e80000000800 */
[----:B---3--:R3:W-:Y:S01]  /*d490*/  STS [R5], R2 ;  /* 0x0000000205007388 */ /* 0x0087e20000000800 */
[----:B-1----:R-:W-:-:S02]  /*d4a0*/  F2FP.BF16.PACK_AB R3, R123, R122 ;  /* 0x0000007a7b03723e */ /* 0x002fc400000010ff */
[----:B--2---:R-:W-:-:S03]  /*d4b0*/  F2FP.BF16.PACK_AB R0, R113, R112 ;  /* 0x000000707100723e */ /* 0x004fc600000010ff */
[----:B------:R1:W-:Y:S01]  /*d4c0*/  STS [R5+0x400], R3 ;  /* 0x0004000305007388 */ /* 0x0003e20000000800 */
[----:B---3--:R-:W-:-:S03]  /*d4d0*/  F2FP.BF16.PACK_AB R2, R111, R110 ;  /* 0x0000006e6f02723e */ /* 0x008fc600000010ff */
        /* <DEDUP_REMOVED lines=67> */
[----:B------:R2:W-:Y:S01]  /*d910*/  STS [R7+0x8400], R2 ;  /* 0x0084000207007388 */ /* 0x0005e20000000800 */
[----:B-1----:R-:W-:-:S05]  /*d920*/  F2FP.BF16.PACK_AB R0, R25, R24 ;  /* 0x000000181900723e */ /* 0x002fca00000010ff */
[----:B------:R-:W-:Y:S04]  /*d930*/  STS [R6+0x8000], R0 ;  /* 0x0080000006007388 */ /* 0x000fe80000000800 */
[----:B------:R1:W-:Y:S04]  /*d940*/  STS [R6+0x8400], R3 ;  /* 0x0084000306007388 */ /* 0x0003e80000000800 */
[----:B------:R-:W-:Y:S01]  /*d950*/  BAR.SYNC.DEFER_BLOCKING 0x1, 0x100 ;  /* 0x0044000000007b1d */ /* 0x000fe20000010000 */
[----:B--2---:R-:W-:Y:S01]  /*d960*/  IADD3 R2, P1, R232, c[0x0][0x500], RZ ;  /* 0x00014000e8027a10 */ /* 0x004fe20007f3e0ff */
[----:B-1----:R-:W-:-:S03]  /*d970*/  IMAD.MOV.U32 R6, RZ, RZ, RZ ;  /* 0x000000ffff067224 */ /* 0x002fc600078e00ff */
[----:B------:R-:W-:Y:S02]  /*d980*/  IADD3.X R3, R233, c[0x0][0x504], RZ, P1, !PT ;  /* 0x00014100e9037a10 */ /* 0x000fe40000ffe4ff */
        /* <DEDUP_REMOVED lines=9> */
.L_x_2733:
[----:B--2---:R-:W2:Y:S01]  /*da20*/  LDL R2, [R1+0x14] ;  /* 0x0000140001027983 */ /* 0x004ea20000100800 */
[----:B------:R-:W-:Y:S01]  /*da30*/  IMAD.MOV.U32 R9, RZ, RZ, 0x368 ;  /* 0x00000368ff097424 */ /* 0x000fe200078e00ff */
[----:B------:R-:W-:Y:S01]  /*da40*/  ISETP.GT.AND P3, PT, R4, 0x1, PT ;  /* 0x000000010400780c */ /* 0x000fe20003f64270 */
[----:B------:R-:W-:Y:S01]  /*da50*/  IMAD.MOV.U32 R0, RZ, RZ, c[0x0][0x4e8] ;  /* 0x00013a00ff007624 */ /* 0x000fe200078e00ff */
[----:B------:R-:W3:Y:S01]  /*da60*/  LDL R29, [R1+0x18] ;  /* 0x00001800011d7983 */ /* 0x000ee20000100800 */
[----:B------:R-:W-:-:S02]  /*da70*/  ISETP.NE.U32.AND P0, PT, RZ, c[0x0][0x500], PT ;  /* 0x00014000ff007a0c */ /* 0x000fc40003f05070 */
[----:B------:R-:W-:Y:S02]  /*da80*/  SEL R9, R9, 0x328, P3 ;  /* 0x0000032809097807 */ /* 0x000fe40001800000 */
[----:B------:R-:W-:Y:S02]  /*da90*/  ISETP.NE.AND P2, PT, R0, 0x1, PT ;  /* 0x000000010000780c */ /* 0x000fe40003f45270 */
[----:B------:R-:W1:Y:S01]  /*daa0*/  LDC.64 R4, c[0x0][R9+0x170] ;  /* 0x00005c0009047b82 */ /* 0x000e620000000a00 */
[----:B------:R-:W-:-:S04]  /*dab0*/  ISETP.NE.AND.EX P0, PT, RZ, c[0x0][0x504], PT, P0 ;  /* 0x00014100ff007a0c */ /* 0x000fc80003f05300 */
[----:B------:R-:W-:-:S03]  /*dac0*/  SEL R7, R230, RZ, !P0 ;  /* 0x000000ffe6077207 */ /* 0x000fc60004000000 */
[----:B------:R-:W4:Y:S08]  /*dad0*/  LDC.64 R14, c[0x0][R9+0x168] ;  /* 0x00005a00090e7b82 */ /* 0x000f300000000a00 */
[----:B------:R4:W2:Y:S08]  /*dae0*/  LDC.64 R18, c[0x0][R9+0x178] ;  /* 0x00005e0009127b82 */ /* 0x0008b00000000a00 */
[----:B------:R4:W2:Y:S01]  /*daf0*/  LDC.64 R20, c[0x0][R9+0x160] ;  /* 0x0000580009147b82 */ /* 0x0008a20000000a00 */
[----:B------:R-:W-:Y:S01]  /*db00*/  LOP3.LUT R11, R226, 0xffff, RZ, 0xc0, !PT ;  /* 0x0000ffffe20b7812 */ /* 0x000fe200078ec0ff */
[----:B------:R-:W4:Y:S01]  /*db10*/  S2R R30, SR_TID.X ;  /* 0x00000000001e7919 */ /* 0x000f220000002100 */
[----:B-1----:R-:W-:-:S03]  /*db20*/  IMAD R0, R5, R7, RZ ;  /* 0x0000000705007224 */ /* 0x002fc600078e02ff */
[----:B----4-:R-:W-:Y:S01]  /*db30*/  IMAD R9, R15, R11, RZ ;  /* 0x0000000b0f097224 */ /* 0x010fe200078e02ff */
[----:B------:R-:W-:-:S04]  /*db40*/  SHF.R.S32.HI R23, RZ, 0x1f, R30 ;  /* 0x0000001fff177819 */ /* 0x000fc8000001141e */
[----:B------:R-:W-:-:S04]  /*db50*/  LEA.HI R23, R23, R30, RZ, 0x5 ;  /* 0x0000001e17177211 */ /* 0x000fc800078f28ff */
[----:B------:R-:W-:-:S05]  /*db60*/  LOP3.LUT R23, R23, 0xffffffe0, RZ, 0xc0, !PT ;  /* 0xffffffe017177812 */ /* 0x000fca00078ec0ff */
[----:B------:R-:W-:Y:S02]  /*db70*/  IMAD.IADD R23, R30, 0x1, -R23 ;  /* 0x000000011e177824 */ /* 0x000fe400078e0a17 */
[----:B--2---:R-:W-:Y:S01]  /*db80*/  IMAD.IADD R13, R2, 0x1, R225 ;  /* 0x00000001020d7824 */ /* 0x004fe200078e02e1 */
[----:B------:R-:W-:-:S03]  /*db90*/  SEL R2, R237, RZ, !P0 ;  /* 0x000000ffed027207 */ /* 0x000fc60004000000 */
[----:B------:R-:W-:-:S04]  /*dba0*/  @P2 IMAD.HI.U32 R8, R13, c[0x0][0x4ec], RZ ;  /* 0x00013b000d082a27 */ /* 0x000fc800078e00ff */
[C---:B------:R-:W-:Y:S02]  /*dbb0*/  IMAD R10, R4.reuse, R2, R0 ;  /* 0x00000002040a7224 */ /* 0x040fe400078e0200 */
[----:B------:R-:W-:-:S04]  /*dbc0*/  IMAD.WIDE.U32 R2, R4, R7, RZ ;  /* 0x0000000704027225 */ /* 0x000fc800078e00ff */
[----:B------:R-:W-:-:S04]  /*dbd0*/  IMAD.WIDE.U32 R4, R14, R11, RZ ;  /* 0x0000000b0e047225 */ /* 0x000fc800078e00ff */
[----:B------:R-:W-:Y:S01]  /*dbe0*/  IMAD.MOV.U32 R0, RZ, RZ, R13 ;  /* 0x000000ffff007224 */ /* 0x000fe200078e000d */
[----:B------:R-:W-:Y:S02]  /*dbf0*/  @P2 SHF.R.U32.HI R0, RZ, c[0x0][0x4f0], R8 ;  /* 0x00013c00ff002a19 */ /* 0x000fe40000011608 */
[----:B------:R-:W-:Y:S01]  /*dc00*/  SEL R8, R236, RZ, P3 ;  /* 0x000000ffec087207 */ /* 0x000fe20001800000 */
[----:B------:R-:W-:Y:S01]  /*dc10*/  IMAD.IADD R12, R3, 0x1, R10 ;  /* 0x00000001030c7824 */ /* 0x000fe200078e020a */
[--C-:B-----5:R-:W-:Y:S01]  /*dc20*/  IADD3 R14, P1, P0, R2, R4, R6.reuse ;  /* 0x00000004020e7210 */ /* 0x120fe2000783e006 */
[----:B------:R-:W-:Y:S01]  /*dc30*/  IMAD.IADD R2, R5, 0x1, R9 ;  /* 0x0000000105027824 */ /* 0x000fe200078e0209 */
[----:B------:R-:W-:Y:S01]  /*dc40*/  SHF.R.S32.HI R9, RZ, 0x1f, R6 ;  /* 0x0000001fff097819 */ /* 0x000fe20000011406 */
[----:B------:R-:W-:Y:S02]  /*dc50*/  IMAD R10, R19, R8, RZ ;  /* 0x00000008130a7224 */ /* 0x000fe400078e02ff */
[----:B------:R-:W-:-:S02]  /*dc60*/  IMAD.MOV R3, RZ, RZ, -R0 ;  /* 0x000000ffff037224 */ /* 0x000fc400078e0a00 */
        /* <DEDUP_REMOVED lines=15> */
[----:B------:R-:W-:Y:S02]  /*dd60*/  LEA R0, P0, R2, R4, 0x2 ;  /* 0x0000000402007211 */ /* 0x000fe400078010ff */
[----:B------:R-:W-:-:S04]  /*dd70*/  SEL R5, R5, c[0x0][0x454], P3 ;  /* 0x0001150005057a07 */ /* 0x000fc80001800000 */
[----:B------:R-:W-:Y:S01]  /*dd80*/  LEA.HI.X R3, R2, R5, R3, 0x2, P0 ;  /* 0x0000000502037211 */ /* 0x000fe200000f1403 */
[----:B------:R-:W-:Y:S04]  /*dd90*/  SHFL.IDX PT, R4, R0, RZ, 0x1c1f ;  /* 0x001c1fff00047589 */ /* 0x000fe800000e0000 */
[----:B------:R-:W1:Y:S04]  /*dda0*/  SHFL.IDX PT, R5, R3, RZ, 0x1c1f ;  /* 0x001c1fff03057589 */ /* 0x000e6800000e0000 */
[----:B------:R3:W-:Y:S04]  /*ddb0*/  SHFL.IDX PT, R2, R0, 0x1, 0x1c1f ;  /* 0x003c1f0000027f89 */ /* 0x0007e800000e0000 */
[----:B------:R-:W2:Y:S01]  /*ddc0*/  SHFL.IDX PT, R3, R3, 0x1, 0x1c1f ;  /* 0x003c1f0003037f89 */ /* 0x000ea200000e0000 */
[----:B------:R-:W-:Y:S01]  /*ddd0*/  IMAD R12, R16, c[0x0][0x4e8], RZ ;  /* 0x00013a00100c7a24 */ /* 0x000fe200078e02ff */
[----:B------:R-:W-:Y:S01]  /*dde0*/  LOP3.LUT P0, RZ, R23, 0x3, RZ, 0xc0, !PT ;  /* 0x0000000317ff7812 */ /* 0x000fe2000780c0ff */
        /* <DEDUP_REMOVED lines=9> */
[----:B------:R-:W-:Y:S01]  /*de80*/  IMAD R0, R9, c[0x0][0x3a0], RZ ;  /* 0x0000e80009007a24 */ /* 0x000fe200078e02ff */
[----:B-1----:R-:W-:Y:S01]  /*de90*/  IADD3 R4, R207, R225, RZ ;  /* 0x000000e1cf047210 */ /* 0x002fe20007ffe0ff */
[C---:B------:R-:W-:Y:S01]  /*dea0*/  IMAD.WIDE.U32 R2, R6.reuse, c[0x0][0x3a0], RZ ;  /* 0x0000e80006027a25 */ /* 0x040fe200078e00ff */
[----:B------:R-:W-:Y:S01]  /*deb0*/  SHF.R.S32.HI R5, RZ, 0x1f, R7 ;  /* 0x0000001fff057819 */ /* 0x000fe20000011407 */
[----:B------:R1:W2:Y:S02]  /*dec0*/  LDS.128 R24, [R209+0x80] ;  /* 0x00008000d1187984 */ /* 0x0002a40000000c00 */
[----:B------:R-:W-:Y:S01]  /*ded0*/  IMAD R6, R6, c[0x0][0x3a4], R0 ;  /* 0x0000e90006067a24 */ /* 0x000fe200078e0200 */
[----:B------:R-:W-:Y:S01]  /*dee0*/  MOV R0, R4 ;  /* 0x0000000400007202 */ /* 0x000fe20000000f00 */
[----:B------:R1:W3:Y:S01]  /*def0*/  LDS.128 R40, [R209+0x1080] ;  /* 0x00108000d1287984 */ /* 0x0002e20000000c00 */
[----:B------:R-:W-:-:S02]  /*df00*/  IMAD R5, R5, c[0x0][0x3f0], RZ ;  /* 0x0000fc0005057a24 */ /* 0x000fc400078e02ff */
[----:B------:R-:W-:Y:S01]  /*df10*/  IADD3 R3, R3, R6, RZ ;  /* 0x0000000603037210 */ /* 0x000fe20007ffe0ff */
[----:B------:R-:W-:Y:S01]  /*df20*/  @P2 IMAD.HI.U32 R6, R4, c[0x0][0x4ec], RZ ;  /* 0x00013b0004062a27 */ /* 0x000fe200078e00ff */
[----:B------:R1:W4:Y:S03]  /*df30*/  LDS.128 R52, [R209+0x2080] ;  /* 0x00208000d1347984 */ /* 0x0003260000000c00 */
        /* <DEDUP_REMOVED lines=31> */
.L_x_2817:
[----:B------:R-:W-:Y:S05]  /*e130*/  BRA.DIV ~URZ, `(.L_x_2736) ;  /* 0x000053527f007947 */ /* 0x000fea000b800000 */
[----:B------:R4:W2:Y:S02]  /*e140*/  SHFL.IDX PT, R0, R11, RZ, 0x181f ;  /* 0x00181fff0b007589 */ /* 0x0008a400000e0000 */
.L_x_2818:
        /* <DEDUP_REMOVED lines=19> */
.L_x_2738:
[----:B------:R-:W-:Y:S05]  /*e280*/  BSYNC B0 ;  /* 0x0000000000007941 */ /* 0x000fea0003800000 */
.L_x_2737:
[----:B------:R-:W-:Y:S05]  /*e290*/  BRA.DIV ~URZ, `(.L_x_2739) ;  /* 0x000052627f007947 */ /* 0x000fea000b800000 */
[----:B---3--:R3:W4:Y:S04]  /*e2a0*/  SHFL.IDX PT, R8, R9, 0x1, 0x181f ;  /* 0x00381f0009087f89 */ /* 0x00872800000e0000 */
[----:B--2---:R3:W2:Y:S02]  /*e2b0*/  SHFL.IDX PT, R0, R11, 0x1, 0x181f ;  /* 0x00381f000b007f89 */ /* 0x0046a400000e0000 */
.L_x_2819:
        /* <DEDUP_REMOVED lines=19> */
.L_x_2741:
[----:B------:R-:W-:Y:S05]  /*e3f0*/  BSYNC B0 ;  /* 0x0000000000007941 */ /* 0x000fea0003800000 */
.L_x_2740:
[----:B------:R-:W-:Y:S05]  /*e400*/  BRA.DIV ~URZ, `(.L_x_2742) ;  /* 0x000051c27f007947 */ /* 0x000fea000b800000 */
[----:B----4-:R4:W3:Y:S02]  /*e410*/  SHFL.IDX PT, R8, R9, 0x2, 0x181f ;  /* 0x00581f0009087f89 */ /* 0x0108e400000e0000 */
.L_x_2820:
[----:B------:R-:W-:Y:S05]  /*e420*/  BRA.DIV ~URZ, `(.L_x_2743) ;  /* 0x000052127f007947 */ /* 0x000fea000b800000 */
[----:B--2---:R2:W4:Y:S02]  /*e430*/  SHFL.IDX PT, R0, R11, 0x2, 0x181f ;  /* 0x00581f000b007f89 */ /* 0x00452400000e0000 */
.L_x_2821:
        /* <DEDUP_REMOVED lines=19> */
.L_x_2745:
[----:B------:R-:W-:Y:S05]  /*e570*/  BSYNC B0 ;  /* 0x0000000000007941 */ /* 0x000fea0003800000 */
.L_x_2744:
[----:B------:R-:W-:Y:S05]  /*e580*/  BRA.DIV ~URZ, `(.L_x_2746) ;  /* 0x000051227f007947 */ /* 0x000fea000b800000 */
[----:B---3--:R3:W2:Y:S04]  /*e590*/  SHFL.IDX PT, R6, R9, 0x3, 0x181f ;  /* 0x00781f0009067f89 */ /* 0x0086a800000e0000 */
[----:B----4-:R3:W4:Y:S02]  /*e5a0*/  SHFL.IDX PT, R0, R11, 0x3, 0x181f ;  /* 0x00781f000b007f89 */ /* 0x01072400000e0000 */
.L_x_2822:
        /* <DEDUP_REMOVED lines=20> */
.L_x_2734:
        /* <DEDUP_REMOVED lines=32> */
.L_x_2823:
[----:B------:R-:W-:Y:S05]  /*e8f0*/  BRA.DIV ~URZ, `(.L_x_2749) ;  /* 0x00004ef27f007947 */ /* 0x000fea000b800000 */
[----:B------:R3:W4:Y:S02]  /*e900*/  SHFL.IDX PT, R0, R12, RZ, 0x1c1f ;  /* 0x001c1fff0c007589 */ /* 0x00072400000e0000 */
.L_x_2824:
[----:B------:R-:W-:Y:S01]  /*e910*/  BSSY B0, `(.L_x_2750) ;  /* 0x0000092000007945 */ /* 0x000fe20003800000 */
[----:B------:R-:W-:Y:S05]  /*e920*/  @P1 BRA `(.L_x_2751) ;  /* 0x0000090000001947 */ /* 0x000fea0003800000 */
[C---:B------:R-:W-:Y:S02]  /*e930*/  IADD3 R9, R228.reuse, 0x8, RZ ;  /* 0x00000008e4097810 */ /* 0x040fe40007ffe0ff */
[C---:B------:R-:W-:Y:S02]  /*e940*/  ISETP.GE.AND P4, PT, R228.reuse, c[0x0][0x3c8], PT ;  /* 0x0000f200e4007a0c */ /* 0x040fe40003f86270 */
[----:B------:R-:W-:Y:S02]  /*e950*/  ISETP.GE.AND P2, PT, R9, c[0x0][0x3c8], PT ;  /* 0x0000f20009007a0c */ /* 0x000fe40003f46270 */
[C---:B------:R-:W-:Y:S02]  /*e960*/  IADD3 R11, R228.reuse, 0x10, RZ ;  /* 0x00000010e40b7810 */ /* 0x040fe40007ffe0ff */
[----:B------:R-:W-:-:S02]  /*e970*/  IADD3 R8, R228, 0x18, RZ ;  /* 0x00000018e4087810 */ /* 0x000fc40007ffe0ff */
[----:B------:R-:W-:Y:S02]  /*e980*/  ISETP.GE.AND P5, PT, R11, c[0x0][0x3c8], PT ;  /* 0x0000f2000b007a0c */ /* 0x000fe40003fa6270 */
[----:B------:R-:W-:Y:S02]  /*e990*/  IADD3 R10, R228, 0x8, RZ ;  /* 0x00000008e40a7810 */ /* 0x000fe40007ffe0ff */
[----:B------:R-:W-:Y:S01]  /*e9a0*/  ISETP.GE.AND P1, PT, R8, c[0x0][0x3c8], PT ;  /* 0x0000f20008007a0c */ /* 0x000fe20003f26270 */
[----:B----4-:R-:W-:Y:S01]  /*e9b0*/  @!P4 IMAD.MOV.U32 R6, RZ, RZ, R0 ;  /* 0x000000ffff06c224 */ /* 0x010fe200078e0000 */
[----:B------:R-:W-:Y:S01]  /*e9c0*/  SHF.R.S32.HI R10, RZ, 0x1f, R10 ;  /* 0x0000001fff0a7819 */ /* 0x000fe2000001140a */
[----:B--2---:R-:W-:Y:S01]  /*e9d0*/  @!P4 IMAD.MOV.U32 R7, RZ, RZ, R4 ;  /* 0x000000ffff07c224 */ /* 0x004fe200078e0004 */
[C---:B------:R-:W-:Y:S02]  /*e9e0*/  @!P2 LEA R2, P3, R9.reuse, R0, 0x2 ;  /* 0x000000000902a211 */ /* 0x040fe400078610ff */
        /* <DEDUP_REMOVED lines=9> */
[----:B------:R-:W-:Y:S02]  /*ea80*/  SHF.R.S32.HI R14, RZ, 0x1f, R14 ;  /* 0x0000001fff0e7819 */ /* 0x000fe4000001140e */
[----:B------:R-:W-:-:S02]  /*ea90*/  ISETP.GE.AND P2, PT, R9, c[0x0][0x3c8], PT ;  /* 0x0000f20009007a0c */ /* 0x000fc40003f46270 */
[----:B------:R-:W-:Y:S02]  /*eaa0*/  SHF.R.S32.HI R10, RZ, 0x1f, R10 ;  /* 0x0000001fff0a7819 */ /* 0x000fe4000001140a */
[----:B------:R-:W-:-:S04]  /*eab0*/  IADD3 R15, R228, 0x40, RZ ;  /* 0x00000040e40f7810 */ /* 0x000fc80007ffe0ff */
[----:B------:R-:W-:Y:S02]  /*eac0*/  SHF.R.S32.HI R15, RZ, 0x1f, R15 ;  /* 0x0000001fff0f7819 */ /* 0x000fe4000001140f */
[CC--:B--2---:R-:W-:Y:S02]  /*ead0*/  @!P5 LEA R6, P4, R11.reuse, R0.reuse, 0x2 ;  /* 0x000000000b06d211 */ /* 0x0c4fe400078810ff */
[----:B----4-:R-:W-:Y:S02]  /*eae0*/  @!P1 LEA R2, P3, R8, R0, 0x2 ;  /* 0x0000000008029211 */ /* 0x010fe400078610ff */
[-C--:B------:R-:W-:Y:S02]  /*eaf0*/  @!P5 LEA.HI.X R7, R11, R4.reuse, R14, 0x2, P4 ;  /* 0x000000040b07d211 */ /* 0x080fe400020f140e */
[----:B------:R-:W-:Y:S02]  /*eb00*/  IADD3 R11, R228, 0x30, RZ ;  /* 0x00000030e40b7810 */ /* 0x000fe40007ffe0ff */
[----:B------:R-:W-:Y:S01]  /*eb10*/  @!P1 LEA.HI.X R3, R8, R4, R10, 0x2, P3 ;  /* 0x0000000408039211 */ /* 0x000fe200018f140a */
[----:B------:R2:W-:Y:S01]  /*eb20*/  @!P5 ST.E.64 [R6.64], R34 ;  /* 0x000000220600d985 */ /* 0x0005e2000c101b08 */
[----:B------:R-:W-:-:S02]  /*eb30*/  IADD3 R14, R228, 0x20, RZ ;  /* 0x00000020e40e7810 */ /* 0x000fc40007ffe0ff */
[C---:B------:R-:W-:Y:S01]  /*eb40*/  IADD3 R8, R228.reuse, 0x38, RZ ;  /* 0x00000038e4087810 */ /* 0x040fe20007ffe0ff */
[----:B------:R4:W-:Y:S01]  /*eb50*/  @!P1 ST.E.64 [R2.64], R102 ;  /* 0x0000006602009985 */ /* 0x0009e2000c101b08 */
[----:B------:R-:W-:Y:S02]  /*eb60*/  ISETP.GE.AND P5, PT, R11, c[0x0][0x3c8], PT ;  /* 0x0000f2000b007a0c */ /* 0x000fe40003fa6270 */
[----:B------:R-:W-:Y:S02]  /*eb70*/  IADD3 R10, R228, 0x28, RZ ;  /* 0x00000028e40a7810 */ /* 0x000fe40007ffe0ff */
[----:B------:R-:W-:Y:S02]  /*eb80*/  SHF.R.S32.HI R14, RZ, 0x1f, R14 ;  /* 0x0000001fff0e7819 */ /* 0x000fe4000001140e */
[----:B------:R-:W-:Y:S02]  /*eb90*/  ISETP.GE.AND P1, PT, R8, c[0x0][0x3c8], PT ;  /* 0x0000f20008007a0c */ /* 0x000fe40003f26270 */
[----:B------:R-:W-:-:S02]  /*eba0*/  SHF.R.S32.HI R10, RZ, 0x1f, R10 ;  /* 0x0000001fff0a7819 */ /* 0x000fc4000001140a */
[-C--:B--2---:R-:W-:Y:S02]  /*ebb0*/  @!P6 LEA R6, P4, R13, R0.reuse, 0x2 ;  /* 0x000000000d06e211 */ /* 0x084fe400078810ff */
[----:B----4-:R-:W-:Y:S02]  /*ebc0*/  @!P2 LEA R2, P3, R9, R0, 0x2 ;  /* 0x000000000902a211 */ /* 0x010fe400078610ff */
[-C--:B------:R-:W-:Y:S02]  /*ebd0*/  @!P6 LEA.HI.X R7, R13, R4.reuse, R14, 0x2, P4 ;  /* 0x000000040d07e211 */ /* 0x080fe400020f140e */
[C---:B------:R-:W-:Y:S02]  /*ebe0*/  IADD3 R14, R228.reuse, 0x40, RZ ;  /* 0x00000040e40e7810 */ /* 0x040fe40007ffe0ff */
[----:B------:R-:W-:Y:S01]  /*ebf0*/  @!P2 LEA.HI.X R3, R9, R4, R10, 0x2, P3 ;  /* 0x000000040903a211 */ /* 0x000fe200018f140a */
[----:B------:R2:W-:Y:S01]  /*ec00*/  @!P6 ST.E.64 [R6.64], R104 ;  /* 0x000000680600e985 */ /* 0x0005e2000c101b08 */
[----:B------:R-:W-:-:S02]  /*ec10*/  IADD3 R13, R228, 0x30, RZ ;  /* 0x00000030e40d7810 */ /* 0x000fc40007ffe0ff */
[----:B------:R-:W-:Y:S01]  /*ec20*/  IADD3 R10, R228, 0x48, RZ ;  /* 0x00000048e40a7810 */ /* 0x000fe20007ffe0ff */
[----:B------:R4:W-:Y:S01]  /*ec30*/  @!P2 ST.E.64 [R2.64], R108 ;  /* 0x0000006c0200a985 */ /* 0x0009e2000c101b08 */
[----:B------:R-:W-:Y:S02]  /*ec40*/  ISETP.GE.AND P6, PT, R14, c[0x0][0x3c8], PT ;  /* 0x0000f2000e007a0c */ /* 0x000fe40003fc6270 */
[----:B------:R-:W-:Y:S02]  /*ec50*/  IADD3 R9, R228, 0x38, RZ ;  /* 0x00000038e4097810 */ /* 0x000fe40007ffe0ff */
[----:B------:R-:W-:Y:S02]  /*ec60*/  SHF.R.S32.HI R13, RZ, 0x1f, R13 ;  /* 0x0000001fff0d7819 */ /* 0x000fe4000001140d */
[----:B------:R-:W-:Y:S02]  /*ec70*/  ISETP.GE.AND P2, PT, R10, c[0x0][0x3c8], PT ;  /* 0x0000f2000a007a0c */ /* 0x000fe40003f46270 */
[----:B------:R-:W-:-:S02]  /*ec80*/  SHF.R.S32.HI R9, RZ, 0x1f, R9 ;  /* 0x0000001fff097819 */ /* 0x000fc40000011409 */
[CC--:B--2---:R-:W-:Y:S02]  /*ec90*/  @!P5 LEA R6, P4, R11.reuse, R0.reuse, 0x2 ;  /* 0x000000000b06d211 */ /* 0x0c4fe400078810ff */
[----:B----4-:R-:W-:Y:S02]  /*eca0*/  @!P1 LEA R2, P3, R8, R0, 0x2 ;  /* 0x0000000008029211 */ /* 0x010fe400078610ff */
[-C--:B------:R-:W-:Y:S02]  /*ecb0*/  @!P5 LEA.HI.X R7, R11, R4.reuse, R13, 0x2, P4 ;  /* 0x000000040b07d211 */ /* 0x080fe400020f140d */
[----:B------:R-:W-:Y:S02]  /*ecc0*/  IADD3 R11, R228, 0x50, RZ ;  /* 0x00000050e40b7810 */ /* 0x000fe40007ffe0ff */
[----:B------:R-:W-:Y:S01]  /*ecd0*/  @!P1 LEA.HI.X R3, R8, R4, R9, 0x2, P3 ;  /* 0x0000000408039211 */ /* 0x000fe200018f1409 */
[----:B------:R2:W-:Y:S01]  /*ece0*/  @!P5 ST.E.64 [R6.64], R112 ;  /* 0x000000700600d985 */ /* 0x0005e2000c101b08 */
[----:B------:R-:W-:-:S02]  /*ecf0*/  IADD3 R8, R228, 0x58, RZ ;  /* 0x00000058e4087810 */ /* 0x000fc40007ffe0ff */
[----:B------:R-:W-:Y:S01]  /*ed00*/  ISETP.GE.AND P5, PT, R11, c[0x0][0x3c8], PT ;  /* 0x0000f2000b007a0c */ /* 0x000fe20003fa6270 */
[----:B------:R4:W-:Y:S01]  /*ed10*/  @!P1 ST.E.64 [R2.64], R116 ;  /* 0x0000007402009985 */ /* 0x0009e2000c101b08 */
[----:B------:R-:W-:Y:S02]  /*ed20*/  IADD3 R13, R228, 0x48, RZ ;  /* 0x00000048e40d7810 */ /* 0x000fe40007ffe0ff */
[----:B------:R-:W-:Y:S02]  /*ed30*/  ISETP.GE.AND P1, PT, R8, c[0x0][0x3c8], PT ;  /* 0x0000f20008007a0c */ /* 0x000fe40003f26270 */
[----:B------:R-:W-:Y:S02]  /*ed40*/  SHF.R.S32.HI R13, RZ, 0x1f, R13 ;  /* 0x0000001fff0d7819 */ /* 0x000fe4000001140d */
[----:B------:R-:W-:Y:S02]  /*ed50*/  IADD3 R9, R228, 0x60, RZ ;  /* 0x00000060e4097810 */ /* 0x000fe40007ffe0ff */
[----:B--2---:R-:W-:-:S02]  /*ed60*/  @!P6 LEA R6, P4, R14, R0, 0x2 ;  /* 0x000000000e06e211 */ /* 0x004fc400078810ff */
[----:B----4-:R-:W-:Y:S02]  /*ed70*/  @!P2 LEA R2, P3, R10, R0, 0x2 ;  /* 0x000000000a02a211 */ /* 0x010fe400078610ff */
[-C--:B------:R-:W-:Y:S02]  /*ed80*/  @!P6 LEA.HI.X R7, R14, R4.reuse, R15, 0x2, P4 ;  /* 0x000000040e07e211 */ /* 0x080fe400020f140f */
[----:B------:R-:W-:Y:S02]  /*ed90*/  @!P2 LEA.HI.X R3, R10, R4, R13, 0x2, P3 ;  /* 0x000000040a03a211 */ /* 0x000fe400018f140d */
[C---:B------:R-:W-:Y:S01]  /*eda0*/  IADD3 R13, R228.reuse, 0x50, RZ ;  /* 0x00000050e40d7810 */ /* 0x040fe20007ffe0ff */
[----:B------:R2:W-:Y:S01]  /*edb0*/  @!P6 ST.E.64 [R6.64], R36 ;  /* 0x000000240600e985 */ /* 0x0005e2000c101b08 */
[----:B------:R-:W-:Y:S02]  /*edc0*/  ISETP.GE.AND P6, PT, R9, c[0x0][0x3c8], PT ;  /* 0x0000f20009007a0c */ /* 0x000fe40003fc6270 */
[----:B------:R-:W-:Y:S01]  /*edd0*/  IADD3 R10, R228, 0x58, RZ ;  /* 0x00000058e40a7810 */ /* 0x000fe20007ffe0ff */
[----:B------:R4:W-:Y:S01]  /*ede0*/  @!P2 ST.E.64 [R2.64], R40 ;  /* 0x000000280200a985 */ /* 0x0009e2000c101b08 */
[----:B------:R-:W-:-:S02]  /*edf0*/  SHF.R.S32.HI R13, RZ, 0x1f, R13 ;  /* 0x0000001fff0d7819 */ /* 0x000fc4000001140d */
[----:B------:R-:W-:Y:S02]  /*ee00*/  SHF.R.S32.HI R10, RZ, 0x1f, R10 ;  /* 0x0000001fff0a7819 */ /* 0x000fe4000001140a */
[----:B------:R-:W-:Y:S02]  /*ee10*/  ISETP.GE.AND P2, PT, R252, c[0x0][0x3c8], PT ;  /* 0x0000f200fc007a0c */ /* 0x000fe40003f46270 */
[----:B------:R-:W-:Y:S02]  /*ee20*/  SHF.R.S32.HI R15, RZ, 0x1f, R244 ;  /* 0x0000001fff0f7819 */ /* 0x000fe400000114f4 */
[----:B------:R-:W-:Y:S02]  /*ee30*/  SHF.R.S32.HI R14, RZ, 0x1f, R243 ;  /* 0x0000001fff0e7819 */ /* 0x000fe400000114f3 */
[-C--:B--2---:R-:W-:Y:S02]  /*ee40*/  @!P5 LEA R6, P4, R11, R0.reuse, 0x2 ;  /* 0x000000000b06d211 */ /* 0x084fe400078810ff */
[----:B----4-:R-:W-:-:S02]  /*ee50*/  @!P1 LEA R2, P3, R8, R0, 0x2 ;  /* 0x0000000008029211 */ /* 0x010fc400078610ff */
[-C--:B------:R-:W-:Y:S02]  /*ee60*/  @!P5 LEA.HI.X R7, R11, R4.reuse, R13, 0x2, P4 ;  /* 0x000000040b07d211 */ /* 0x080fe400020f140d */
[----:B------:R-:W-:Y:S02]  /*ee70*/  @!P1 LEA.HI.X R3, R8, R4, R10, 0x2, P3 ;  /* 0x0000000408039211 */ /* 0x000fe400018f140a */
[----:B------:R-:W-:Y:S01]  /*ee80*/  IADD3 R10, R228, 0x60, RZ ;  /* 0x00000060e40a7810 */ /* 0x000fe20007ffe0ff */
[----:B------:R2:W-:Y:S01]  /*ee90*/  @!P5 ST.E.64 [R6.64], R44 ;  /* 0x0000002c0600d985 */ /* 0x0005e2000c101b08 */
[----:B------:R-:W-:Y:S02]  /*eea0*/  ISETP.GE.AND P5, PT, R251, c[0x0][0x3c8], PT ;  /* 0x0000f200fb007a0c */ /* 0x000fe40003fa6270 */
[----:B------:R-:W-:Y:S01]  /*eeb0*/  SHF.R.S32.HI R10, RZ, 0x1f, R10 ;  /* 0x0000001fff0a7819 */ /* 0x000fe2000001140a */
[----:B------:R4:W-:Y:S01]  /*eec0*/  @!P1 ST.E.64 [R2.64], R48 ;  /* 0x0000003002009985 */ /* 0x0009e2000c101b08 */
        /* <DEDUP_REMOVED lines=11> */
[----:B------:R-:W-:Y:S01]  /*ef80*/  ISETP.GE.AND P4, PT, R248, c[0x0][0x3c8], PT ;  /* 0x0000f200f8007a0c */ /* 0x000fe20003f86270 */
[----:B------:R4:W-:Y:S01]  /*ef90*/  @!P2 ST.E.64 [R2.64], R56 ;  /* 0x000000380200a985 */ /* 0x0009e2000c101b08 */
[----:B------:R-:W-:Y:S02]  /*efa0*/  SHF.R.S32.HI R8, RZ, 0x1f, R250 ;  /* 0x0000001fff087819 */ /* 0x000fe400000114fa */
[----:B------:R-:W-:-:S02]  /*efb0*/  SHF.R.S32.HI R10, RZ, 0x1f, R249 ;  /* 0x0000001fff0a7819 */ /* 0x000fc400000114f9 */
[CC--:B--2---:R-:W-:Y:S02]  /*efc0*/  @!P5 LEA R6, P3, R251.reuse, R0.reuse, 0x2 ;  /* 0x00000000fb06d211 */ /* 0x0c4fe400078610ff */
[C---:B----4-:R-:W-:Y:S02]  /*efd0*/  @!P1 LEA R2, P2, R250.reuse, R0, 0x2 ;  /* 0x00000000fa029211 */ /* 0x050fe400078410ff */
        /* <DEDUP_REMOVED lines=37> */
.L_x_2751:
[----:B------:R-:W-:Y:S05]  /*f230*/  BSYNC B0 ;  /* 0x0000000000007941 */ /* 0x000fea0003800000 */
.L_x_2750:
[----:B------:R-:W-:Y:S05]  /*f240*/  BRA.DIV ~URZ, `(.L_x_2752) ;  /* 0x000046127f007947 */ /* 0x000fea000b800000 */
[----:B--2---:R2:W1:Y:S04]  /*f250*/  SHFL.IDX PT, R4, R5, 0x1, 0x1c1f ;  /* 0x003c1f0005047f89 */ /* 0x00446800000e0000 */
[----:B----4-:R2:W4:Y:S02]  /*f260*/  SHFL.IDX PT, R0, R12, 0x1, 0x1c1f ;  /* 0x003c1f000c007f89 */ /* 0x01052400000e0000 */
.L_x_2825:
[----:B------:R-:W-:Y:S05]  /*f270*/  @P0 BRA `(.L_x_2747) ;  /* 0x000015a000000947 */ /* 0x000fea0003800000 */
[C---:B-12---:R-:W-:Y:S02]  /*f280*/  IADD3 R5, R228.reuse, 0x8, RZ ;  /* 0x00000008e4057810 */ /* 0x046fe40007ffe0ff */
[C---:B---3--:R-:W-:Y:S02]  /*f290*/  IADD3 R12, R228.reuse, 0x10, RZ ;  /* 0x00000010e40c7810 */ /* 0x048fe40007ffe0ff */
[----:B------:R-:W-:Y:S02]  /*f2a0*/  ISETP.GE.AND P3, PT, R5, c[0x0][0x3c8], PT ;  /* 0x0000f20005007a0c */ /* 0x000fe40003f66270 */
[----:B------:R-:W-:-:S02]  /*f2b0*/  ISETP.GE.AND P4, PT, R228, c[0x0][0x3c8], PT ;  /* 0x0000f200e4007a0c */ /* 0x000fc40003f86270 */
[----:B------:R-:W-:Y:S02]  /*f2c0*/  ISETP.GE.AND P2, PT, R12, c[0x0][0x3c8], PT ;  /* 0x0000f2000c007a0c */ /* 0x000fe40003f46270 */
[C---:B------:R-:W-:Y:S02]  /*f2d0*/  IADD3 R8, R228.reuse, 0x8, RZ ;  /* 0x00000008e4087810 */ /* 0x040fe40007ffe0ff */
[C---:B------:R-:W-:Y:S02]  /*f2e0*/  IADD3 R13, R228.reuse, 0x18, RZ ;  /* 0x00000018e40d7810 */ /* 0x040fe40007ffe0ff */
[----:B------:R-:W-:Y:S02]  /*f2f0*/  SHF.R.S32.HI R8, RZ, 0x1f, R8 ;  /* 0x0000001fff087819 */ /* 0x000fe40000011408 */
[----:B------:R-:W-:Y:S02]  /*f300*/  ISETP.GE.AND P1, PT, R13, c[0x0][0x3c8], PT ;  /* 0x0000f2000d007a0c */ /* 0x000fe40003f26270 */
[----:B----4-:R-:W-:Y:S01]  /*f310*/  @!P3 LEA R2, P5, R5, R0, 0x2 ;  /* 0x000000000502b211 */ /* 0x010fe200078a10ff */
[----:B------:R-:W-:Y:S01]  /*f320*/  @!P4 IMAD.MOV.U32 R6, RZ, RZ, R0 ;  /* 0x000000ffff06c224 */ /* 0x000fe200078e0000 */
[C---:B------:R-:W-:Y:S01]  /*f330*/  IADD3 R15, R228.reuse, 0x10, RZ ;  /* 0x00000010e40f7810 */ /* 0x040fe20007ffe0ff */
[----:B------:R-:W-:Y:S01]  /*f340*/  @!P4 IMAD.MOV.U32 R7, RZ, RZ, R4 ;  /* 0x000000ffff07c224 */ /* 0x000fe200078e0004 */
[----:B------:R-:W-:-:S02]  /*f350*/  IADD3 R11, R228, 0x20, RZ ;  /* 0x00000020e40b7810 */ /* 0x000fc40007ffe0ff */
[----:B------:R-:W-:Y:S01]  /*f360*/  @!P3 LEA.HI.X R3, R5, R4, R8, 0x2, P5 ;  /* 0x000000040503b211 */ /* 0x000fe200028f1408 */
[----:B------:R-:W-:Y:S01]  /*f370*/  @!P4 IMAD.WIDE R6, R228, 0x4, R6 ;  /* 0x00000004e406c825 */ /* 0x000fe200078e0206 */
[----:B------:R-:W-:Y:S02]  /*f380*/  @!P2 LEA R8, P6, R12, R0, 0x2 ;  /* 0x000000000c08a211 */ /* 0x000fe400078c10ff */
[----:B------:R-:W-:Y:S02]  /*f390*/  SHF.R.S32.HI R15, RZ, 0x1f, R15 ;  /* 0x0000001fff0f7819 */ /* 0x000fe4000001140f */
[----:B------:R-:W-:Y:S01]  /*f3a0*/  ISETP.GE.AND P0, PT, R11, c[0x0][0x3c8], PT ;  /* 0x0000f2000b007a0c */ /* 0x000fe20003f06270 */
[----:B------:R1:W-:Y:S01]  /*f3b0*/  @!P4 ST.E.64 [R6.64], R96 ;  /* 0x000000600600c985 */ /* 0x0003e2000c101b08 */
[----:B------:R-:W-:Y:S02]  /*f3c0*/  IADD3 R10, R228, 0x28, RZ ;  /* 0x00000028e40a7810 */ /* 0x000fe40007ffe0ff */
[----:B------:R-:W-:Y:S01]  /*f3d0*/  @!P2 LEA.HI.X R9, R12, R4, R15, 0x2, P6 ;  /* 0x000000040c09a211 */ /* 0x000fe200030f140f */
[----:B------:R2:W-:Y:S01]  /*f3e0*/  @!P3 ST.E.64 [R2.64], R84 ;  /* 0x000000540200b985 */ /* 0x0005e2000c101b08 */
[----:B------:R-:W-:-:S02]  /*f3f0*/  IADD3 R15, R228, 0x18, RZ ;  /* 0x00000018e40f7810 */ /* 0x000fc40007ffe0ff */
[----:B------:R-:W-:Y:S01]  /*f400*/  ISETP.GE.AND P5, PT, R10, c[0x0][0x3c8], PT ;  /* 0x0000f2000a007a0c */ /* 0x000fe20003fa6270 */
[----:B------:R3:W-:Y:S01]  /*f410*/  @!P2 ST.E.64 [R8.64], R132 ;  /* 0x000000840800a985 */ /* 0x0007e2000c101b08 */
[----:B------:R-:W-:Y:S02]  /*f420*/  SHF.R.S32.HI R15, RZ, 0x1f, R15 ;  /* 0x0000001fff0f7819 */ /* 0x000fe4000001140f */
[C---:B------:R-:W-:Y:S02]  /*f430*/  IADD3 R14, R228.reuse, 0x30, RZ ;  /* 0x00000030e40e7810 */ /* 0x040fe40007ffe0ff */
[----:B------:R-:W-:Y:S02]  /*f440*/  IADD3 R12, R228, 0x20, RZ ;  /* 0x00000020e40c7810 */ /* 0x000fe40007ffe0ff */
[----:B------:R-:W-:Y:S02]  /*f450*/  ISETP.GE.AND P4, PT, R14, c[0x0][0x3c8], PT ;  /* 0x0000f2000e007a0c */ /* 0x000fe40003f86270 */
[----:B------:R-:W-:-:S02]  /*f460*/  IADD3 R5, R228, 0x38, RZ ;  /* 0x00000038e4057810 */ /* 0x000fc40007ffe0ff */
[----:B------:R-:W-:Y:S02]  /*f470*/  SHF.R.S32.HI R12, RZ, 0x1f, R12 ;  /* 0x0000001fff0c7819 */ /* 0x000fe4000001140c */
[----:B-1----:R-:W-:-:S04]  /*f480*/  @!P1 LEA R6, P3, R13, R0, 0x2 ;  /* 0x000000000d069211 */ /* 0x002fc800078610ff */
[----:B------:R-:W-:Y:S02]  /*f490*/  @!P1 LEA.HI.X R7, R13, R4, R15, 0x2, P3 ;  /* 0x000000040d079211 */ /* 0x000fe400018f140f */
[----:B--2---:R-:W-:Y:S02]  /*f4a0*/  @!P0 LEA R2, P6, R11, R0, 0x2 ;  /* 0x000000000b028211 */ /* 0x004fe400078c10ff */
[----:B------:R-:W-:Y:S01]  /*f4b0*/  IADD3 R15, R228, 0x28, RZ ;  /* 0x00000028e40f7810 */ /* 0x000fe20007ffe0ff */
[----:B------:R1:W-:Y:S01]  /*f4c0*/  @!P1 ST.E.64 [R6.64], R106 ;  /* 0x0000006a06009985 */ /* 0x0003e2000c101b08 */
[----:B------:R-:W-:Y:S02]  /*f4d0*/  ISETP.GE.AND P3, PT, R5, c[0x0][0x3c8], PT ;  /* 0x0000f20005007a0c */ /* 0x000fe40003f66270 */
[----:B------:R-:W-:Y:S02]  /*f4e0*/  @!P0 LEA.HI.X R3, R11, R4, R12, 0x2, P6 ;  /* 0x000000040b038211 */ /* 0x000fe400030f140c */
[----:B---3--:R-:W-:-:S02]  /*f4f0*/  @!P5 LEA R8, P1, R10, R0, 0x2 ;  /* 0x000000000a08d211 */ /* 0x008fc400078210ff */
[----:B------:R-:W-:Y:S01]  /*f500*/  SHF.R.S32.HI R15, RZ, 0x1f, R15 ;  /* 0x0000001fff0f7819 */ /* 0x000fe2000001140f */
[----:B------:R2:W-:Y:S01]  /*f510*/  @!P0 ST.E.64 [R2.64], R88 ;  /* 0x0000005802008985 */ /* 0x0005e2000c101b08 */
[----:B------:R-:W-:Y:S02]  /*f520*/  IADD3 R12, R228, 0x40, RZ ;  /* 0x00000040e40c7810 */ /* 0x000fe40007ffe0ff */
[----:B------:R-:W-:Y:S02]  /*f530*/  @!P5 LEA.HI.X R9, R10, R4, R15, 0x2, P1 ;  /* 0x000000040a09d211 */ /* 0x000fe400008f140f */
[----:B------:R-:W-:Y:S02]  /*f540*/  ISETP.GE.AND P2, PT, R12, c[0x0][0x3c8], PT ;  /* 0x0000f2000c007a0c */ /* 0x000fe40003f46270 */
[C---:B------:R-:W-:Y:S01]  /*f550*/  IADD3 R15, R228.reuse, 0x30, RZ ;  /* 0x00000030e40f7810 */ /* 0x040fe20007ffe0ff */
[----:B------:R3:W-:Y:S01]  /*f560*/  @!P5 ST.E.64 [R8.64], R122 ;  /* 0x0000007a0800d985 */ /* 0x0007e2000c101b08 */
[----:B------:R-:W-:-:S02]  /*f570*/  IADD3 R10, R228, 0x38, RZ ;  /* 0x00000038e40a7810 */ /* 0x000fc40007ffe0ff */
[----:B------:R-:W-:Y:S02]  /*f580*/  SHF.R.S32.HI R15, RZ, 0x1f, R15 ;  /* 0x0000001fff0f7819 */ /* 0x000fe4000001140f */
[C---:B------:R-:W-:Y:S02]  /*f590*/  IADD3 R13, R228.reuse, 0x48, RZ ;  /* 0x00000048e40d7810 */ /* 0x040fe40007ffe0ff */
[----:B------:R-:W-:Y:S02]  /*f5a0*/  IADD3 R11, R228, 0x50, RZ ;  /* 0x00000050e40b7810 */ /* 0x000fe40007ffe0ff */
[----:B------:R-:W-:Y:S02]  /*f5b0*/  SHF.R.S32.HI R10, RZ, 0x1f, R10 ;  /* 0x0000001fff0a7819 */ /* 0x000fe4000001140a */
[----:B------:R-:W-:Y:S02]  /*f5c0*/  ISETP.GE.AND P1, PT, R13, c[0x0][0x3c8], PT ;  /* 0x0000f2000d007a0c */ /* 0x000fe40003f26270 */
[----:B-1----:R-:W-:-:S04]  /*f5d0*/  @!P4 LEA R6, P0, R14, R0, 0x2 ;  /* 0x000000000e06c211 */ /* 0x002fc800078010ff */
[----:B------:R-:W-:Y:S02]  /*f5e0*/  @!P4 LEA.HI.X R7, R14, R4, R15, 0x2, P0 ;  /* 0x000000040e07c211 */ /* 0x000fe400000f140f */
[----:B------:R-:W-:Y:S02]  /*f5f0*/  IADD3 R14, R228, 0x40, RZ ;  /* 0x00000040e40e7810 */ /* 0x000fe40007ffe0ff */
[----:B--2---:R-:W-:Y:S01]  /*f600*/  @!P3 LEA R2, P6, R5, R0, 0x2 ;  /* 0x000000000502b211 */ /* 0x004fe200078c10ff */
[----:B------:R1:W-:Y:S01]  /*f610*/  @!P4 ST.E.64 [R6.64], R110 ;  /* 0x0000006e0600c985 */ /* 0x0003e2000c101b08 */
[----:B------:R-:W-:Y:S02]  /*f620*/  ISETP.GE.AND P0, PT, R11, c[0x0][0x3c8], PT ;  /* 0x0000f2000b007a0c */ /* 0x000fe40003f06270 */
[----:B------:R-:W-:Y:S02]  /*f630*/  @!P3 LEA.HI.X R3, R5, R4, R10, 0x2, P6 ;  /* 0x000000040503b211 */ /* 0x000fe400030f140a */
[----:B------:R-:W-:-:S02]  /*f640*/  SHF.R.S32.HI R14, RZ, 0x1f, R14 ;  /* 0x0000001fff0e7819 */ /* 0x000fc4000001140e */
[----:B---3--:R-:W-:Y:S01]  /*f650*/  @!P2 LEA R8, P6, R12, R0, 0x2 ;  /* 0x000000000c08a211 */ /* 0x008fe200078c10ff */
[----:B------:R2:W-:Y:S01]  /*f660*/  @!P3 ST.E.64 [R2.64], R92 ;  /* 0x0000005c0200b985 */ /* 0x0005e2000c101b08 */
[----:B------:R-:W-:Y:S02]  /*f670*/  IADD3 R10, R228, 0x60, RZ ;  /* 0x00000060e40a7810 */ /* 0x000fe40007ffe0ff */
[----:B------:R-:W-:Y:S02]  /*f680*/  @!P2 LEA.HI.X R9, R12, R4, R14, 0x2, P6 ;  /* 0x000000040c09a211 */ /* 0x000fe400030f140e */
[C---:B------:R-:W-:Y:S02]  /*f690*/  IADD3 R14, R228.reuse, 0x48, RZ ;  /* 0x00000048e40e7810 */ /* 0x040fe40007ffe0ff */
[C---:B------:R-:W-:Y:S01]  /*f6a0*/  IADD3 R5, R228.reuse, 0x58, RZ ;  /* 0x00000058e4057810 */ /* 0x040fe20007ffe0ff */
[----:B------:R3:W-:Y:S01]  /*f6b0*/  @!P2 ST.E.64 [R8.64], R126 ;  /* 0x0000007e0800a985 */ /* 0x0007e2000c101b08 */
[----:B------:R-:W-:-:S02]  /*f6c0*/  IADD3 R12, R228, 0x50, RZ ;  /* 0x00000050e40c7810 */ /* 0x000fc40007ffe0ff */
[----:B------:R-:W-:Y:S02]  /*f6d0*/  ISETP.GE.AND P4, PT, R10, c[0x0][0x3c8], PT ;  /* 0x0000f2000a007a0c */ /* 0x000fe40003f86270 */
[----:B------:R-:W-:Y:S02]  /*f6e0*/  SHF.R.S32.HI R14, RZ, 0x1f, R14 ;  /* 0x0000001fff0e7819 */ /* 0x000fe4000001140e */
[----:B------:R-:W-:Y:S02]  /*f6f0*/  ISETP.GE.AND P5, PT, R5, c[0x0][0x3c8], PT ;  /* 0x0000f20005007a0c */ /* 0x000fe40003fa6270 */
[----:B------:R-:W-:Y:S02]  /*f700*/  SHF.R.S32.HI R12, RZ, 0x1f, R12 ;  /* 0x0000001fff0c7819 */ /* 0x000fe4000001140c */
[----:B------:R-:W-:Y:S02]  /*f710*/  ISETP.GE.AND P2, PT, R251, c[0x0][0x3c8], PT ;  /* 0x0000f200fb007a0c */ /* 0x000fe40003f46270 */
[----:B-1----:R-:W-:-:S04]  /*f720*/  @!P1 LEA R6, P3, R13, R0, 0x2 ;  /* 0x000000000d069211 */ /* 0x002fc800078610ff */
[----:B------:R-:W-:Y:S02]  /*f730*/  @!P1 LEA.HI.X R7, R13, R4, R14, 0x2, P3 ;  /* 0x000000040d079211 */ /* 0x000fe400018f140e */
[----:B------:R-:W-:Y:S02]  /*f740*/  ISETP.GE.AND P3, PT, R252, c[0x0][0x3c8], PT ;  /* 0x0000f200fc007a0c */ /* 0x000fe40003f66270 */
[C---:B--2---:R-:W-:Y:S01]  /*f750*/  @!P0 LEA R2, P6, R11.reuse, R0, 0x2 ;  /* 0x000000000b028211 */ /* 0x044fe200078c10ff */
[----:B------:R1:W-:Y:S01]  /*f760*/  @!P1 ST.E.64 [R6.64], R114 ;  /* 0x0000007206009985 */ /* 0x0003e2000c101b08 */
[----:B------:R-:W-:Y:S02]  /*f770*/  ISETP.GE.AND P1, PT, R250, c[0x0][0x3c8], PT ;  /* 0x0000f200fa007a0c */ /* 0x000fe40003f26270 */
[----:B------:R-:W-:Y:S02]  /*f780*/  @!P0 LEA.HI.X R3, R11, R4, R12, 0x2, P6 ;  /* 0x000000040b038211 */ /* 0x000fe400030f140c */
[----:B------:R-:W-:-:S02]  /*f790*/  IADD3 R11, R228, 0x60, RZ ;  /* 0x00000060e40b7810 */ /* 0x000fc40007ffe0ff */
[----:B------:R-:W-:Y:S01]  /*f7a0*/  IADD3 R12, R228, 0x58, RZ ;  /* 0x00000058e40c7810 */ /* 0x000fe20007ffe0ff */
[----:B------:R2:W-:Y:S01]  /*f7b0*/  @!P0 ST.E.64 [R2.64], R46 ;  /* 0x0000002e02008985 */ /* 0x0005e2000c101b08 */
[----:B------:R-:W-:Y:S02]  /*f7c0*/  SHF.R.S32.HI R11, RZ, 0x1f, R11 ;  /* 0x0000001fff0b7819 */ /* 0x000fe4000001140b */
[C---:B---3--:R-:W-:Y:S02]  /*f7d0*/  @!P5 LEA R8, P6, R5.reuse, R0, 0x2 ;  /* 0x000000000508d211 */ /* 0x048fe400078c10ff */
[----:B------:R-:W-:Y:S02]  /*f7e0*/  SHF.R.S32.HI R12, RZ, 0x1f, R12 ;  /* 0x0000001fff0c7819 */ /* 0x000fe4000001140c */
[----:B------:R-:W-:Y:S02]  /*f7f0*/  SHF.R.S32.HI R13, RZ, 0x1f, R245 ;  /* 0x0000001fff0d7819 */ /* 0x000fe400000114f5 */
[----:B------:R-:W-:-:S02]  /*f800*/  @!P5 LEA.HI.X R9, R5, R4, R12, 0x2, P6 ;  /* 0x000000040509d211 */ /* 0x000fc400030f140c */
[----:B------:R-:W-:Y:S02]  /*f810*/  SHF.R.S32.HI R5, RZ, 0x1f, R252 ;  /* 0x0000001fff057819 */ /* 0x000fe400000114fc */
[----:B------:R-:W-:Y:S01]  /*f820*/  SHF.R.S32.HI R12, RZ, 0x1f, R244 ;  /* 0x0000001fff0c7819 */ /* 0x000fe200000114f4 */
        /* <DEDUP_REMOVED lines=9> */
[----:B------:R-:W-:Y:S01]  /*f8c0*/  SHF.R.S32.HI R10, RZ, 0x1f, R250 ;  /* 0x0000001fff0a7819 */ /* 0x000fe200000114fa */
[----:B------:R2:W-:Y:S01]  /*f8d0*/  @!P3 ST.E.64 [R2.64], R50 ;  /* 0x000000320200b985 */ /* 0x0005e2000c101b08 */
[----:B------:R-:W-:Y:S02]  /*f8e0*/  SHF.R.S32.HI R5, RZ, 0x1f, R249 ;  /* 0x0000001fff057819 */ /* 0x000fe400000114f9 */
[----:B---3--:R-:W-:-:S04]  /*f8f0*/  @!P2 LEA R8, P5, R251, R0, 0x2 ;  /* 0x00000000fb08a211 */ /* 0x008fc800078a10ff */
        /* <DEDUP_REMOVED lines=42> */
.L_x_2732:
        /* <DEDUP_REMOVED lines=19> */
.L_x_2753:
        /* <DEDUP_REMOVED lines=55> */
.L_x_2755:
[----:B------:R-:W-:Y:S05]  /*10040*/  BSYNC B0 ;  /* 0x0000000000007941 */ /* 0x000fea0003800000 */
.L_x_2754:
        /* <DEDUP_REMOVED lines=34> */
.L_x_2826:
[----:B------:R-:W-:Y:S05]  /*10270*/  BRA.DIV ~URZ, `(.L_x_2757) ;  /* 0x000037227f007947 */ /* 0x000fea000b800000 */
[----:B------:R3:W4:Y:S02]  /*10280*/  SHFL.IDX PT, R0, R12, RZ, 0x181f ;  /* 0x00181fff0c007589 */ /* 0x00072400000e0000 */
.L_x_2827:
        /* <DEDUP_REMOVED lines=20> */
.L_x_2759:
[----:B------:R-:W-:Y:S05]  /*103d0*/  BSYNC B0 ;  /* 0x0000000000007941 */ /* 0x000fea0003800000 */
.L_x_2758:
[----:B------:R-:W-:Y:S05]  /*103e0*/  BRA.DIV ~URZ, `(.L_x_2760) ;  /* 0x000036227f007947 */ /* 0x000fea000b800000 */
[----:B--2---:R2:W1:Y:S04]  /*103f0*/  SHFL.IDX PT, R8, R9, 0x1, 0x181f ;  /* 0x00381f0009087f89 */ /* 0x00446800000e0000 */
[----:B----4-:R2:W4:Y:S02]  /*10400*/  SHFL.IDX PT, R0, R12, 0x1, 0x181f ;  /* 0x00381f000c007f89 */ /* 0x01052400000e0000 */
.L_x_2828:
        /* <DEDUP_REMOVED lines=19> */
.L_x_2762:
[----:B------:R-:W-:Y:S05]  /*10540*/  BSYNC B0 ;  /* 0x0000000000007941 */ /* 0x000fea0003800000 */
.L_x_2761:
[----:B------:R-:W-:Y:S05]  /*10550*/  BRA.DIV ~URZ, `(.L_x_2763) ;  /* 0x000035827f007947 */ /* 0x000fea000b800000 */
[----:B-1----:R1:W2:Y:S02]  /*10560*/  SHFL.IDX PT, R8, R9, 0x2, 0x181f ;  /* 0x00581f0009087f89 */ /* 0x0022a400000e0000 */
.L_x_2829:
[----:B------:R-:W-:Y:S05]  /*10570*/  BRA.DIV ~URZ, `(.L_x_2764) ;  /* 0x000035d27f007947 */ /* 0x000fea000b800000 */
[----:B----4-:R4:W1:Y:S02]  /*10580*/  SHFL.IDX PT, R0, R12, 0x2, 0x181f ;  /* 0x00581f000c007f89 */ /* 0x01086400000e0000 */
.L_x_2830:
        /* <DEDUP_REMOVED lines=19> */
.L_x_2766:
[----:B------:R-:W-:Y:S05]  /*106c0*/  BSYNC B0 ;  /* 0x0000000000007941 */ /* 0x000fea0003800000 */
.L_x_2765:
[----:B------:R-:W-:Y:S05]  /*106d0*/  BRA.DIV ~URZ, `(.L_x_2767) ;  /* 0x000034e27f007947 */ /* 0x000fea000b800000 */
[----:B--2---:R2:W3:Y:S04]  /*106e0*/  SHFL.IDX PT, R8, R9, 0x3, 0x181f ;  /* 0x00781f0009087f89 */ /* 0x0044e800000e0000 */
[----:B-1----:R2:W1:Y:S02]  /*106f0*/  SHFL.IDX PT, R0, R12, 0x3, 0x181f ;  /* 0x00781f000c007f89 */ /* 0x00246400000e0000 */
.L_x_2831:
        /* <DEDUP_REMOVED lines=18> */
.L_x_2747:
[----:B------:R-:W-:Y:S05]  /*10820*/  BSYNC B1 ;  /* 0x0000000000017941 */ /* 0x000fea0003800000 */
.L_x_2731:
[----:B------:R-:W-:-:S13]  /*10830*/  ISETP.NE.AND P0, PT, RZ, UR6, PT ;  /* 0x00000006ff007c0c */ /* 0x000fda000bf05270 */
[----:B------:R-:W-:Y:S01]  /*10840*/  @P0 WARPSYNC 0xffffffff ;  /* 0xffffffff00000948 */ /* 0x000fe20003800000 */
[----:B------:R-:W-:Y:S06]  /*10850*/  @P0 BAR.SYNC.DEFER_BLOCKING 0x5, 0x100 ;  /* 0x0144000000000b1d */ /* 0x000fec0000010000 */
[----:B------:R-:W4:Y:S04]  /*10860*/  @P0 LDS.128 R224, [0x24100] ;  /* 0x02410000ffe00984 */ /* 0x000f280000000c00 */
[----:B------:R-:W-:Y:S06]  /*10870*/  @P0 BAR.ARV 0x4, 0x100 ;  /* 0x0104000000000b1d */ /* 0x000fec0000002000 */
[----:B------:R-:W-:Y:S05]  /*10880*/  @P0 BRA `(.L_x_2768) ;  /* 0x00000f7000000947 */ /* 0x000fea0003800000 */
[----:B-1--4-:R-:W1:Y:S01]  /*10890*/  S2R R0, SR_TID.X ;  /* 0x0000000000007919 */ /* 0x012e620000002100 */
[----:B---3--:R-:W-:Y:S01]  /*108a0*/  IMAD.MOV.U32 R7, RZ, RZ, RZ ;  /* 0x000000ffff077224 */ /* 0x008fe200078e00ff */
[----:B-1----:R-:W-:-:S04]  /*108b0*/  LOP3.LUT R13, R0, 0x1f, RZ, 0xc0, !PT ;  /* 0x0000001f000d7812 */ /* 0x002fc800078ec0ff */
[----:B------:R-:W-:Y:S01]  /*108c0*/  ISETP.NE.AND P5, PT, R13, 0x1f, PT ;  /* 0x0000001f0d00780c */ /* 0x000fe20003fa5270 */
[----:B------:R-:W-:Y:S10]  /*108d0*/  BRA.DIV ~URZ, `(.L_x_2769) ;  /* 0x000033b27f007947 */ /* 0x000ff4000b800000 */
[----:B--2---:R1:W2:Y:S02]  /*108e0*/  SHFL.IDX PT, R9, R28, RZ, 0x1f ;  /* 0x00001fff1c097589 */ /* 0x0042a400000e0000 */
.L_x_2832:
[----:B------:R-:W-:Y:S05]  /*108f0*/  BRA.DIV ~URZ, `(.L_x_2770) ;  /* 0x000034027f007947 */ /* 0x000fea000b800000 */
[----:B------:R3:W4:Y:S02]  /*10900*/  SHFL.IDX PT, R8, R28, 0x1, 0x1f ;  /* 0x00201f001c087f89 */ /* 0x00072400000e0000 */
.L_x_2833:
        /* <DEDUP_REMOVED lines=18> */
.L_x_2834:
        /* <DEDUP_REMOVED lines=16> */
.L_x_2835:
[----:B---3--:R-:W-:Y:S01]  /*10b30*/  IMAD R0, R0, c[0x0][0x538], RZ ;  /* 0x00014e0000007a24 */ /* 0x008fe200078e02ff */
[----:B------:R-:W-:Y:S04]  /*10b40*/  BSSY B1, `(.L_x_2773) ;  /* 0x00000c6000017945 */ /* 0x000fe80003800000 */
[----:B----4-:R-:W-:-:S04]  /*10b50*/  IADD3 R8, R0, R8, RZ ;  /* 0x0000000800087210 */ /* 0x010fc80007ffe0ff */
[----:B--2---:R-:W-:-:S13]  /*10b60*/  ISETP.GT.AND P6, PT, R8, R9, PT ;  /* 0x000000090800720c */ /* 0x004fda0003fc4270 */
[----:B------:R-:W-:Y:S05]  /*10b70*/  @P6 BRA `(.L_x_2774) ;  /* 0x0000024000006947 */ /* 0x000fea0003800000 */
.L_x_2778:
        /* <DEDUP_REMOVED lines=16> */
.L_x_2836:
        /* <DEDUP_REMOVED lines=16> */
.L_x_2837:
[----:B--2---:R-:W-:-:S05]  /*10d80*/  IMAD R0, R0, c[0x0][0x538], RZ ;  /* 0x00014e0000007a24 */ /* 0x004fca00078e02ff */
[----:B------:R-:W-:-:S04]  /*10d90*/  IADD3 R8, R0, R8, RZ ;  /* 0x0000000800087210 */ /* 0x000fc80007ffe0ff */
[----:B------:R-:W-:-:S13]  /*10da0*/  ISETP.GT.AND P6, PT, R8, R9, PT ;  /* 0x000000090800720c */ /* 0x000fda0003fc4270 */
[----:B-1----:R-:W-:Y:S05]  /*10db0*/  @!P6 BRA `(.L_x_2778) ;  /* 0xfffffdc00000e947 */ /* 0x002fea000383ffff */
.L_x_2774:
[----:B------:R-:W-:-:S05]  /*10dc0*/  IADD3 R8, -R0, R8, RZ ;  /* 0x0000000800087210 */ /* 0x000fca0007ffe1ff */
[----:B------:R-:W-:-:S05]  /*10dd0*/  IMAD R0, R4, c[0x0][0x538], R8 ;  /* 0x00014e0004007a24 */ /* 0x000fca00078e0208 */
[----:B------:R-:W-:Y:S01]  /*10de0*/  ISETP.GT.AND P0, PT, R0, R9, PT ;  /* 0x000000090000720c */ /* 0x000fe20003f04270 */
[----:B------:R-:W-:-:S12]  /*10df0*/  BRA.DIV ~URZ, `(.L_x_2779) ;  /* 0x000033627f007947 */ /* 0x000fd8000b800000 */
[----:B------:R-:W-:-:S04]  /*10e00*/  VOTE.ANY R5, PT, !P0 ;  /* 0x0000000000057806 */ /* 0x000fc800040e0100 */
.L_x_2838:
[----:B------:R-:W2:Y:S02]  /*10e10*/  POPC R0, R5 ;  /* 0x0000000500007309 */ /* 0x000ea40000000000 */
[----:B--2---:R-:W-:Y:S01]  /*10e20*/  IADD3 R227, R0, R227, RZ ;  /* 0x000000e300e37210 */ /* 0x004fe20007ffe0ff */
[----:B------:R-:W-:Y:S05]  /*10e30*/  BRA.DIV ~URZ, `(.L_x_2780) ;  /* 0x000033727f007947 */ /* 0x000fea000b800000 */
[----:B------:R2:W3:Y:S04]  /*10e40*/  SHFL.IDX PT, R11, R6, R0, 0x1f ;  /* 0x00001f00060b7589 */ /* 0x0004e800000e0000 */
[----:B------:R2:W4:Y:S02]  /*10e50*/  SHFL.IDX PT, R7, R7, R0, 0x1f ;  /* 0x00001f0007077589 */ /* 0x00052400000e0000 */
.L_x_2839:
[----:B------:R-:W-:Y:S01]  /*10e60*/  ISETP.NE.AND P0, PT, R5, RZ, PT ;  /* 0x000000ff0500720c */ /* 0x000fe20003f05270 */
[----:B------:R-:W-:-:S12]  /*10e70*/  BSSY B0, `(.L_x_2781) ;  /* 0x0000005000007945 */ /* 0x000fd80003800000 */
[----:B------:R-:W-:Y:S05]  /*10e80*/  @!P0 BRA `(.L_x_2782) ;  /* 0x0000003000008947 */ /* 0x000fea0003800000 */
[----:B--2---:R-:W-:Y:S01]  /*10e90*/  IADD3 R0, R0, -0x1, RZ ;  /* 0xffffffff00007810 */ /* 0x004fe20007ffe0ff */
[----:B------:R-:W-:Y:S05]  /*10ea0*/  BRA.DIV ~URZ, `(.L_x_2783) ;  /* 0x000033d27f007947 */ /* 0x000fea000b800000 */
[----:B------:R2:W1:Y:S02]  /*10eb0*/  SHFL.IDX PT, R10, R4, R0, 0x1f ;  /* 0x00001f00040a7589 */ /* 0x00046400000e0000 */
.L_x_2782:
[----:B------:R-:W-:Y:S05]  /*10ec0*/  BSYNC B0 ;  /* 0x0000000000007941 */ /* 0x000fea0003800000 */
.L_x_2781:
        /* <DEDUP_REMOVED lines=67> */
.L_x_2785:
        /* <DEDUP_REMOVED lines=66> */
.L_x_2786:
[----:B------:R-:W-:Y:S05]  /*11720*/  BSYNC B0 ;  /* 0x0000000000007941 */ /* 0x000fea0003800000 */
.L_x_2784:
[----:B------:R-:W-:-:S04]  /*11730*/  LOP3.LUT R0, RZ, R0, RZ, 0x33, !PT ;  /* 0x00000000ff007212 */ /* 0x000fc800078e33ff */
[----:B------:R-:W-:Y:S01]  /*11740*/  IADD3 R225, R0, R11, RZ ;  /* 0x0000000b00e17210 */ /* 0x000fe20007ffe0ff */
[----:B------:R-:W-:Y:S05]  /*11750*/  BRA `(.L_x_2787) ;  /* 0x0000004000007947 */ /* 0x000fea0003800000 */
.L_x_2775:
[----:B------:R-:W-:Y:S01]  /*11760*/  IMAD.MOV.U32 R224, RZ, RZ, R9 ;  /* 0x000000ffffe07224 */ /* 0x000fe200078e0009 */
[----:B------:R-:W-:Y:S01]  /*11770*/  MOV R226, RZ ;  /* 0x000000ff00e27202 */ /* 0x000fe20000000f00 */
[----:B------:R-:W-:Y:S01]  /*11780*/  IMAD.MOV.U32 R225, RZ, RZ, RZ ;  /* 0x000000ffffe17224 */ /* 0x000fe200078e00ff */
[----:B------:R-:W-:Y:S02]  /*11790*/  MOV R227, c[0x0][0x53c] ;  /* 0x00014f0000e37a02 */ /* 0x000fe40000000f00 */
.L_x_2787:
[----:B------:R-:W-:Y:S05]  /*117a0*/  BSYNC B1 ;  /* 0x0000000000017941 */ /* 0x000fea0003800000 */
.L_x_2773:
[----:B------:R-:W-:Y:S01]  /*117b0*/  WARPSYNC 0xffffffff ;  /* 0xffffffff00007948 */ /* 0x000fe20003800000 */
[----:B------:R-:W-:Y:S01]  /*117c0*/  BAR.SYNC.DEFER_BLOCKING 0x4, 0x100 ;  /* 0x0104000000007b1d */ /* 0x000fe20000010000 */
[----:B------:R-:W-:-:S13]  /*117d0*/  ISETP.NE.AND P0, PT, R13, RZ, PT ;  /* 0x000000ff0d00720c */ /* 0x000fda0003f05270 */
[----:B------:R2:W-:Y:S04]  /*117e0*/  @!P0 STS.128 [0x24100], R224 ;  /* 0x024100e0ff008388 */ /* 0x0005e80000000c00 */
[----:B------:R-:W-:Y:S06]  /*117f0*/  BAR.ARV 0x5, 0x100 ;  /* 0x0144000000007b1d */ /* 0x000fec0000002000 */
.L_x_2768:
[----:B----4-:R-:W-:-:S13]  /*11800*/  ISETP.GE.AND P0, PT, R227, c[0x0][0x53c], PT ;  /* 0x00014f00e3007a0c */ /* 0x010fda0003f06270 */
[----:B-123--:R-:W-:Y:S01]  /*11810*/  @P0 CALL.REL.NOINC `(.L_x_2788) ;  /* 0x0000001000000944 */ /* 0x00efe20003c00000 */
[----:B------:R-:W-:Y:S05]  /*11820*/  BRA `(.L_x_2789) ;  /* 0xffff026000007947 */ /* 0x000fea000383ffff */
.L_x_2788:
[----:B------:R-:W-:Y:S05]  /*11830*/  EXIT ;  /* 0x000000000000794d */ /* 0x000fea0003800000 */
.L_x_2664:
[----:B------:R-:W-:Y:S01]  /*11840*/  IMAD.MOV.U32 R0, RZ, RZ, R5 ;  /* 0x000000ffff007224 */ /* 0x000fe200078e0005 */
[----:B------:R-:W-:Y:S02]  /*11850*/  MOV R2, 0x1 ;  /* 0x0000000100027802 */ /* 0x000fe40000000f00 */
[----:B------:R-:W-:Y:S02]  /*11860*/  MOV R3, 0x11880 ;  /* 0x0001188000037802 */ /* 0x000fe40000000f00 */
[----:B-1----:R-:W-:Y:S05]  /*11870*/  CALL.REL.NOINC `($__internal_46_$__cuda_sm70_shflsync_up_p) ;  /* 0x00002b2000007944 */ /* 0x002fea0003c00000 */
[----:B------:R-:W-:Y:S01]  /*11880*/  MOV R0, R4 ;  /* 0x0000000400007202 */ /* 0x000fe20000000f00 */
[----:B------:R-:W-:Y:S05]  /*11890*/  BRA `(.L_x_2790) ;  /* 0xfffeeba000007947 */ /* 0x000fea000383ffff */
.L_x_2665:
[----:B------:R-:W-:Y:S01]  /*118a0*/  IMAD.MOV.U32 R0, RZ, RZ, R5 ;  /* 0x000000ffff007224 */ /* 0x000fe200078e0005 */
[----:B------:R-:W-:Y:S02]  /*118b0*/  MOV R2, 0x2 ;  /* 0x0000000200027802 */ /* 0x000fe40000000f00 */
[----:B------:R-:W-:Y:S02]  /*118c0*/  MOV R3, 0x118e0 ;  /* 0x000118e000037802 */ /* 0x000fe40000000f00 */
[----:B-1----:R-:W-:Y:S05]  /*118d0*/  CALL.REL.NOINC `($__internal_46_$__cuda_sm70_shflsync_up_p) ;  /* 0x00002ac000007944 */ /* 0x002fea0003c00000 */
[----:B------:R-:W-:Y:S01]  /*118e0*/  SEL R0, R4, RZ, P4 ;  /* 0x000000ff04007207 */ /* 0x000fe20002000000 */
[----:B------:R-:W-:Y:S01]  /*118f0*/  IMAD.MOV.U32 R2, RZ, RZ, 0x4 ;  /* 0x00000004ff027424 */ /* 0x000fe200078e00ff */
[----:B------:R-:W-:-:S03]  /*11900*/  MOV R3, 0x11930 ;  /* 0x0001193000037802 */ /* 0x000fc60000000f00 */
[----:B------:R-:W-:Y:S02]  /*11910*/  IMAD.IADD R0, R5, 0x1, R0 ;  /* 0x0000000105007824 */ /* 0x000fe400078e0200 */
[----:B------:R-:W-:Y:S05]  /*11920*/  CALL.REL.NOINC `($__internal_46_$__cuda_sm70_shflsync_up_p) ;  /* 0x00002a7000007944 */ /* 0x000fea0003c00000 */
        /* <DEDUP_REMOVED lines=12> */
[----:B------:R-:W-:Y:S02]  /*119f0*/  MOV R29, 0x1f ;  /* 0x0000001f001d7802 */ /* 0x000fe40000000f00 */
[----:B------:R-:W-:Y:S01]  /*11a00*/  MOV R3, 0x11a40 ;  /* 0x00011a4000037802 */ /* 0x000fe20000000f00 */
[----:B------:R-:W-:-:S04]  /*11a10*/  IMAD.IADD R4, R0, 0x1, R4 ;  /* 0x0000000100047824 */ /* 0x000fc800078e0204 */
[----:B------:R-:W-:Y:S02]  /*11a20*/  IMAD.MOV.U32 R30, RZ, RZ, R4 ;  /* 0x000000ffff1e7224 */ /* 0x000fe400078e0004 */
[----:B------:R-:W-:Y:S05]  /*11a30*/  CALL.REL.NOINC `($__internal_45_$__cuda_sm70_shflsync_idx_p) ;  /* 0x0000290000007944 */ /* 0x000fea0003c00000 */
[----:B------:R-:W-:Y:S01]  /*11a40*/  MOV R0, R29 ;  /* 0x0000001d00007202 */ /* 0x000fe20000000f00 */
[----:B------:R-:W-:Y:S05]  /*11a50*/  BRA `(.L_x_2791) ;  /* 0xfffeeae000007947 */ /* 0x000fea000383ffff */
.L_x_2667:
[----:B------:R-:W-:Y:S02]  /*11a60*/  SEL R0, RZ, 0x1, P0 ;  /* 0x00000001ff007807 */ /* 0x000fe40000000000 */
[----:B------:R-:W-:Y:S02]  /*11a70*/  MOV R2, 0x11a90 ;  /* 0x00011a9000027802 */ /* 0x000fe40000000f00 */
[----:B-1----:R-:W-:Y:S05]  /*11a80*/  CALL.REL.NOINC `($__internal_47_$__cuda_sm70_votesync_ballot) ;  /* 0x0000298000007944 */ /* 0x002fea0003c00000 */
[----:B------:R-:W-:Y:S01]  /*11a90*/  MOV R6, R0 ;  /* 0x0000000000067202 */ /* 0x000fe20000000f00 */
[----:B------:R-:W-:Y:S05]  /*11aa0*/  BRA `(.L_x_2792) ;  /* 0xfffeeb2000007947 */ /* 0x000fea000383ffff */
.L_x_2668:
[----:B------:R-:W-:Y:S01]  /*11ab0*/  IMAD.MOV.U32 R30, RZ, RZ, R9 ;  /* 0x000000ffff1e7224 */ /* 0x000fe200078e0009 */
[----:B------:R-:W-:Y:S01]  /*11ac0*/  MOV R2, R0 ;  /* 0x0000000000027202 */ /* 0x000fe20000000f00 */
[----:B------:R-:W-:Y:S01]  /*11ad0*/  IMAD.MOV.U32 R29, RZ, RZ, 0x1f ;  /* 0x0000001fff1d7424 */ /* 0x000fe200078e00ff */
[----:B------:R-:W-:Y:S02]  /*11ae0*/  MOV R3, 0x11b00 ;  /* 0x00011b0000037802 */ /* 0x000fe40000000f00 */
[----:B------:R-:W-:Y:S05]  /*11af0*/  CALL.REL.NOINC `($__internal_45_$__cuda_sm70_shflsync_idx_p) ;  /* 0x0000284000007944 */ /* 0x000fea0003c00000 */
[----:B------:R-:W-:Y:S01]  /*11b00*/  IMAD.MOV.U32 R225, RZ, RZ, R29 ;  /* 0x000000ffffe17224 */ /* 0x000fe200078e001d */
[----:B------:R-:W-:Y:S01]  /*11b10*/  MOV R30, R8 ;  /* 0x00000008001e7202 */ /* 0x000fe20000000f00 */
[----:B------:R-:W-:Y:S01]  /*11b20*/  IMAD.MOV.U32 R5, RZ, RZ, RZ ;  /* 0x000000ffff057224 */ /* 0x000fe200078e00ff */
[----:B------:R-:W-:Y:S01]  /*11b30*/  MOV R2, R0 ;  /* 0x0000000000027202 */ /* 0x000fe20000000f00 */
[----:B------:R-:W-:Y:S01]  /*11b40*/  IMAD.MOV.U32 R29, RZ, RZ, 0x1f ;  /* 0x0000001fff1d7424 */ /* 0x000fe200078e00ff */
[----:B------:R-:W-:-:S02]  /*11b50*/  MOV R3, 0x11b70 ;  /* 0x00011b7000037802 */ /* 0x000fc40000000f00 */
[----:B------:R-:W-:Y:S05]  /*11b60*/  CALL.REL.NOINC `($__internal_45_$__cuda_sm70_shflsync_idx_p) ;  /* 0x000027d000007944 */ /* 0x000fea0003c00000 */
[----:B------:R-:W-:Y:S01]  /*11b70*/  MOV R9, R29 ;  /* 0x0000001d00097202 */ /* 0x000fe20000000f00 */
[----:B------:R-:W-:Y:S05]  /*11b80*/  BRA `(.L_x_2793) ;  /* 0xfffeeaa000007947 */ /* 0x000fea000383ffff */
.L_x_2671:
[----:B------:R-:W-:Y:S01]  /*11b90*/  IMAD.MOV.U32 R30, RZ, RZ, R4 ;  /* 0x000000ffff1e7224 */ /* 0x000fe200078e0004 */
[----:B------:R-:W-:-:S02]  /*11ba0*/  MOV R29, 0x1f ;  /* 0x0000001f001d7802 */ /* 0x000fc40000000f00 */
[----:B------:R-:W-:Y:S02]  /*11bb0*/  MOV R3, 0x11bd0 ;  /* 0x00011bd000037802 */ /* 0x000fe40000000f00 */
[----:B-123--:R-:W-:Y:S05]  /*11bc0*/  CALL.REL.NOINC `($__internal_45_$__cuda_sm70_shflsync_idx_p) ;  /* 0x0000277000007944 */ /* 0x00efea0003c00000 */
[----:B------:R-:W-:Y:S01]  /*11bd0*/  MOV R5, R29 ;  /* 0x0000001d00057202 */ /* 0x000fe20000000f00 */
[----:B------:R-:W-:Y:S05]  /*11be0*/  BRA `(.L_x_2670) ;  /* 0xfffeeaa000007947 */ /* 0x000fea000383ffff */
.L_x_2682:
[----:B------:R-:W-:Y:S01]  /*11bf0*/  IMAD.MOV.U32 R30, RZ, RZ, R9 ;  /* 0x000000ffff1e7224 */ /* 0x000fe200078e0009 */
[----:B------:R-:W-:Y:S01]  /*11c00*/  MOV R2, RZ ;  /* 0x000000ff00027202 */ /* 0x000fe20000000f00 */
[----:B------:R-:W-:Y:S01]  /*11c10*/  IMAD.MOV.U32 R29, RZ, RZ, 0x181f ;  /* 0x0000181fff1d7424 */ /* 0x000fe200078e00ff */
[----:B------:R-:W-:Y:S02]  /*11c20*/  MOV R3, 0x11c40 ;  /* 0x00011c4000037802 */ /* 0x000fe40000000f00 */
[----:B-----5:R-:W-:Y:S05]  /*11c30*/  CALL.REL.NOINC `($__internal_45_$__cuda_sm70_shflsync_idx_p) ;  /* 0x0000270000007944 */ /* 0x020fea0003c00000 */
[----:B------:R-:W-:Y:S01]  /*11c40*/  MOV R8, R29 ;  /* 0x0000001d00087202 */ /* 0x000fe20000000f00 */
[----:B------:R-:W-:Y:S05]  /*11c50*/  BRA `(.L_x_2794) ;  /* 0xffff0af000007947 */ /* 0x000fea000383ffff */
.L_x_2683:
[----:B------:R-:W-:Y:S01]  /*11c60*/  IMAD.MOV.U32 R30, RZ, RZ, R12 ;  /* 0x000000ffff1e7224 */ /* 0x000fe200078e000c */
[----:B------:R-:W-:Y:S01]  /*11c70*/  MOV R2, RZ ;  /* 0x000000ff00027202 */ /* 0x000fe20000000f00 */
[----:B------:R-:W-:Y:S01]  /*11c80*/  IMAD.MOV.U32 R29, RZ, RZ, 0x181f ;  /* 0x0000181fff1d7424 */ /* 0x000fe200078e00ff */
[----:B------:R-:W-:Y:S02]  /*11c90*/  MOV R3, 0x11cb0 ;  /* 0x00011cb000037802 */ /* 0x000fe40000000f00 */
[----:B-12--5:R-:W-:Y:S05]  /*11ca0*/  CALL.REL.NOINC `($__internal_45_$__cuda_sm70_shflsync_idx_p) ;  /* 0x0000269000007944 */ /* 0x026fea0003c00000 */
[----:B------:R-:W-:Y:S01]  /*11cb0*/  MOV R0, R29 ;  /* 0x0000001d00007202 */ /* 0x000fe20000000f00 */
[----:B------:R-:W-:Y:S05]  /*11cc0*/  BRA `(.L_x_2795) ;  /* 0xffff0aa000007947 */ /* 0x000fea000383ffff */
.L_x_2686:
[----:B------:R-:W-:Y:S01]  /*11cd0*/  IMAD.MOV.U32 R30, RZ, RZ, R9 ;  /* 0x000000ffff1e7224 */ /* 0x000fe200078e0009 */
[----:B--2---:R-:W-:Y:S01]  /*11ce0*/  MOV R2, 0x1 ;  /* 0x0000000100027802 */ /* 0x004fe20000000f00 */
[----:B------:R-:W-:Y:S01]  /*11cf0*/  IMAD.MOV.U32 R29, RZ, RZ, 0x181f ;  /* 0x0000181fff1d7424 */ /* 0x000fe200078e00ff */
[----:B------:R-:W-:-:S02]  /*11d00*/  MOV R3, 0x11d20 ;  /* 0x00011d2000037802 */ /* 0x000fc40000000f00 */
[----:B-1-345:R-:W-:Y:S05]  /*11d10*/  CALL.REL.NOINC `($__internal_45_$__cuda_sm70_shflsync_idx_p) ;  /* 0x0000262000007944 */ /* 0x03afea0003c00000 */
[----:B------:R-:W-:Y:S01]  /*11d20*/  IMAD.MOV.U32 R8, RZ, RZ, R29 ;  /* 0x000000ffff087224 */ /* 0x000fe200078e001d */
[----:B------:R-:W-:Y:S01]  /*11d30*/  MOV R2, 0x1 ;  /* 0x0000000100027802 */ /* 0x000fe20000000f00 */
[----:B------:R-:W-:Y:S01]  /*11d40*/  IMAD.MOV.U32 R30, RZ, RZ, R12 ;  /* 0x000000ffff1e7224 */ /* 0x000fe200078e000c */
[----:B------:R-:W-:-:S02]  /*11d50*/  MOV R29, 0x181f ;  /* 0x0000181f001d7802 */ /* 0x000fc40000000f00 */
[----:B------:R-:W-:Y:S02]  /*11d60*/  MOV R3, 0x11d80 ;  /* 0x00011d8000037802 */ /* 0x000fe40000000f00 */
[----:B------:R-:W-:Y:S05]  /*11d70*/  CALL.REL.NOINC `($__internal_45_$__cuda_sm70_shflsync_idx_p) ;  /* 0x000025c000007944 */ /* 0x000fea0003c00000 */
[----:B------:R-:W-:Y:S01]  /*11d80*/  MOV R0, R29 ;  /* 0x0000001d00007202 */ /* 0x000fe20000000f00 */
[----:B------:R-:W-:Y:S05]  /*11d90*/  BRA `(.L_x_2796) ;  /* 0xffff0b5000007947 */ /* 0x000fea000383ffff */
.L_x_2689:
[----:B------:R-:W-:Y:S01]  /*11da0*/  IMAD.MOV.U32 R30, RZ, RZ, R9 ;  /* 0x000000ffff1e7224 */ /* 0x000fe200078e0009 */
[----:B-1----:R-:W-:Y:S01]  /*11db0*/  MOV R2, 0x2 ;  /* 0x0000000200027802 */ /* 0x002fe20000000f00 */
[----:B------:R-:W-:Y:S01]  /*11dc0*/  IMAD.MOV.U32 R29, RZ, RZ, 0x181f ;  /* 0x0000181fff1d7424 */ /* 0x000fe200078e00ff */
[----:B------:R-:W-:Y:S02]  /*11dd0*/  MOV R3, 0x11df0 ;  /* 0x00011df000037802 */ /* 0x000fe40000000f00 */
[----:B--2345:R-:W-:Y:S05]  /*11de0*/  CALL.REL.NOINC `($__internal_45_$__cuda_sm70_shflsync_idx_p) ;  /* 0x0000255000007944 */ /* 0x03cfea0003c00000 */
[----:B------:R-:W-:Y:S01]  /*11df0*/  MOV R8, R29 ;  /* 0x0000001d00087202 */ /* 0x000fe20000000f00 */
[----:B------:R-:W-:Y:S05]  /*11e00*/  BRA `(.L_x_2797) ;  /* 0xffff0c4000007947 */ /* 0x000fea000383ffff */
.L_x_2690:
[----:B------:R-:W-:Y:S01]  /*11e10*/  IMAD.MOV.U32 R30, RZ, RZ, R12 ;  /* 0x000000ffff1e7224 */ /* 0x000fe200078e000c */
[----:B------:R-:W-:Y:S01]  /*11e20*/  MOV R2, 0x2 ;  /* 0x0000000200027802 */ /* 0x000fe20000000f00 */
[----:B------:R-:W-:Y:S01]  /*11e30*/  IMAD.MOV.U32 R29, RZ, RZ, 0x181f ;  /* 0x0000181fff1d7424 */ /* 0x000fe200078e00ff */
[----:B------:R-:W-:Y:S02]  /*11e40*/  MOV R3, 0x11e60 ;  /* 0x00011e6000037802 */ /* 0x000fe40000000f00 */
[----:B-12345:R-:W-:Y:S05]  /*11e50*/  CALL.REL.NOINC `($__internal_45_$__cuda_sm70_shflsync_idx_p) ;  /* 0x000024e000007944 */ /* 0x03efea0003c00000 */
[----:B------:R-:W-:Y:S01]  /*11e60*/  MOV R0, R29 ;  /* 0x0000001d00007202 */ /* 0x000fe20000000f00 */
[----:B------:R-:W-:Y:S05]  /*11e70*/  BRA `(.L_x_2798) ;  /* 0xffff0bf000007947 */ /* 0x000fea000383ffff */
.L_x_2693:
[----:B------:R-:W-:Y:S01]  /*11e80*/  IMAD.MOV.U32 R30, RZ, RZ, R9 ;  /* 0x000000ffff1e7224 */ /* 0x000fe200078e0009 */
[----:B-1----:R-:W-:Y:S01]  /*11e90*/  MOV R2, 0x3 ;  /* 0x0000000300027802 */ /* 0x002fe20000000f00 */
[----:B------:R-:W-:Y:S01]  /*11ea0*/  IMAD.MOV.U32 R29, RZ, RZ, 0x181f ;  /* 0x0000181fff1d7424 */ /* 0x000fe200078e00ff */
[----:B------:R-:W-:-:S02]  /*11eb0*/  MOV R3, 0x11ed0 ;  /* 0x00011ed000037802 */ /* 0x000fc40000000f00 */
[----:B--2345:R-:W-:Y:S05]  /*11ec0*/  CALL.REL.NOINC `($__internal_45_$__cuda_sm70_shflsync_idx_p) ;  /* 0x0000247000007944 */ /* 0x03cfea0003c00000 */
        /* <DEDUP_REMOVED lines=8> */
.L_x_2696:
[----:B------:R-:W-:Y:S01]  /*11f50*/  IMAD.MOV.U32 R30, RZ, RZ, R9 ;  /* 0x000000ffff1e7224 */ /* 0x000fe200078e0009 */
[----:B------:R-:W-:Y:S01]  /*11f60*/  MOV R2, RZ ;  /* 0x000000ff00027202 */ /* 0x000fe20000000f00 */
[----:B------:R-:W-:Y:S01]  /*11f70*/  IMAD.MOV.U32 R29, RZ, RZ, 0x181f ;  /* 0x0000181fff1d7424 */ /* 0x000fe200078e00ff */
[----:B------:R-:W-:Y:S02]  /*11f80*/  MOV R3, 0x11fa0 ;  /* 0x00011fa000037802 */ /* 0x000fe40000000f00 */
[----:B------:R-:W-:Y:S05]  /*11f90*/  CALL.REL.NOINC `($__internal_45_$__cuda_sm70_shflsync_idx_p) ;  /* 0x000023a000007944 */ /* 0x000fea0003c00000 */
[----:B------:R-:W-:Y:S01]  /*11fa0*/  MOV R8, R29 ;  /* 0x0000001d00087202 */ /* 0x000fe20000000f00 */
[----:B------:R-:W-:Y:S05]  /*11fb0*/  BRA `(.L_x_2800) ;  /* 0xffff16f000007947 */ /* 0x000fea000383ffff */
.L_x_2697:
[----:B------:R-:W-:Y:S01]  /*11fc0*/  IMAD.MOV.U32 R30, RZ, RZ, R12 ;  /* 0x000000ffff1e7224 */ /* 0x000fe200078e000c */
[----:B------:R-:W-:Y:S01]  /*11fd0*/  MOV R2, RZ ;  /* 0x000000ff00027202 */ /* 0x000fe20000000f00 */
[----:B------:R-:W-:Y:S01]  /*11fe0*/  IMAD.MOV.U32 R29, RZ, RZ, 0x181f ;  /* 0x0000181fff1d7424 */ /* 0x000fe200078e00ff */
[----:B------:R-:W-:Y:S02]  /*11ff0*/  MOV R3, 0x12010 ;  /* 0x0001201000037802 */ /* 0x000fe40000000f00 */
[----:B-12---:R-:W-:Y:S05]  /*12000*/  CALL.REL.NOINC `($__internal_45_$__cuda_sm70_shflsync_idx_p) ;  /* 0x0000233000007944 */ /* 0x006fea0003c00000 */
[C---:B------:R-:W-:Y:S01]  /*12010*/  IADD3 R6, P6, R29.reuse, R17, RZ ;  /* 0x000000111d067210 */ /* 0x040fe20007fde0ff */
[----:B------:R-:W-:Y:S01]  /*12020*/  IMAD.MOV.U32 R30, RZ, RZ, R9 ;  /* 0x000000ffff1e7224 */ /* 0x000fe200078e0009 */
[----:B------:R-:W-:-:S02]  /*12030*/  IADD3 R4, P5, R29, R18, RZ ;  /* 0x000000121d047210 */ /* 0x000fc40007fbe0ff */
[----:B------:R-:W-:Y:S01]  /*12040*/  IADD3 R2, P0, R29, R19, RZ ;  /* 0x000000131d027210 */ /* 0x000fe20007f1e0ff */
[----:B------:R-:W-:Y:S01]  /*12050*/  IMAD.X R7, R8, 0x1, R14, P6 ;  /* 0x0000000108077824 */ /* 0x000fe200030e060e */
[----:B------:R-:W-:Y:S01]  /*12060*/  ISETP.GE.AND P6, PT, R192, c[0x0][0x1d4], PT ;  /* 0x00007500c0007a0c */ /* 0x000fe20003fc6270 */
[----:B------:R-:W-:Y:S01]  /*12070*/  IMAD.X R5, R8, 0x1, R16, P5 ;  /* 0x0000000108057824 */ /* 0x000fe200028e0610 */
        /* <DEDUP_REMOVED lines=15> */
[----:B-1----:R-:W-:Y:S05]  /*12170*/  CALL.REL.NOINC `($__internal_45_$__cuda_sm70_shflsync_idx_p) ;  /* 0x000021c000007944 */ /* 0x002fea0003c00000 */
        /* <DEDUP_REMOVED lines=8> */
.L_x_2700:
[----:B------:R-:W-:Y:S01]  /*12200*/  IMAD.MOV.U32 R30, RZ, RZ, R13 ;  /* 0x000000ffff1e7224 */ /* 0x000fe200078e000d */
[----:B------:R-:W-:Y:S01]  /*12210*/  MOV R2, RZ ;  /* 0x000000ff00027202 */ /* 0x000fe20000000f00 */
[----:B------:R-:W-:Y:S01]  /*12220*/  IMAD.MOV.U32 R29, RZ, RZ, 0x181f ;  /* 0x0000181fff1d7424 */ /* 0x000fe200078e00ff */
[----:B------:R-:W-:Y:S02]  /*12230*/  MOV R3, 0x12250 ;  /* 0x0001225000037802 */ /* 0x000fe40000000f00 */
[----:B-1234-:R-:W-:Y:S05]  /*12240*/  CALL.REL.NOINC `($__internal_45_$__cuda_sm70_shflsync_idx_p) ;  /* 0x000020f000007944 */ /* 0x01efea0003c00000 */
[----:B------:R-:W-:Y:S01]  /*12250*/  MOV R12, R29 ;  /* 0x0000001d000c7202 */ /* 0x000fe20000000f00 */
[----:B------:R-:W-:Y:S05]  /*12260*/  BRA `(.L_x_2802) ;  /* 0xffff19b000007947 */ /* 0x000fea000383ffff */
.L_x_2701:
[----:B------:R-:W-:Y:S01]  /*12270*/  IMAD.MOV.U32 R30, RZ, RZ, R21 ;  /* 0x000000ffff1e7224 */ /* 0x000fe200078e0015 */
[----:B------:R-:W-:Y:S01]  /*12280*/  MOV R2, RZ ;  /* 0x000000ff00027202 */ /* 0x000fe20000000f00 */
[----:B------:R-:W-:Y:S01]  /*12290*/  IMAD.MOV.U32 R29, RZ, RZ, 0x181f ;  /* 0x0000181fff1d7424 */ /* 0x000fe200078e00ff */
[----:B------:R-:W-:Y:S02]  /*122a0*/  MOV R3, 0x122c0 ;  /* 0x000122c000037802 */ /* 0x000fe40000000f00 */
[----:B-1234-:R-:W-:Y:S05]  /*122b0*/  CALL.REL.NOINC `($__internal_45_$__cuda_sm70_shflsync_idx_p) ;  /* 0x0000208000007944 */ /* 0x01efea0003c00000 */
[C---:B------:R-:W-:Y:S01]  /*122c0*/  IADD3 R16, P0, R29.reuse, R25, RZ ;  /* 0x000000191d107210 */ /* 0x040fe20007f1e0ff */
[----:B------:R-:W-:Y:S01]  /*122d0*/  IMAD.MOV.U32 R30, RZ, RZ, R13 ;  /* 0x000000ffff1e7224 */ /* 0x000fe200078e000d */
[----:B------:R-:W-:-:S02]  /*122e0*/  IADD3 R14, P1, R29, R26, RZ ;  /* 0x0000001a1d0e7210 */ /* 0x000fc40007f3e0ff */
[----:B------:R-:W-:Y:S01]  /*122f0*/  ISETP.GE.AND P6, PT, R192, c[0x0][0x1d4], PT ;  /* 0x00007500c0007a0c */ /* 0x000fe20003fc6270 */
[----:B------:R-:W-:Y:S01]  /*12300*/  IMAD.X R17, R12, 0x1, R22, P0 ;  /* 0x000000010c117824 */ /* 0x000fe200000e0616 */
[----:B------:R-:W-:Y:S01]  /*12310*/  ISETP.GE.AND P5, PT, R200, c[0x0][0x1d4], PT ;  /* 0x00007500c8007a0c */ /* 0x000fe20003fa6270 */
[C---:B------:R-:W-:Y:S01]  /*12320*/  IMAD.X R15, R12.reuse, 0x1, R23, P1 ;  /* 0x000000010c0f7824 */ /* 0x040fe200008e0617 */
        /* <DEDUP_REMOVED lines=24> */
.L_x_2704:
[----:B------:R-:W-:Y:S01]  /*124b0*/  IMAD.MOV.U32 R30, RZ, RZ, R5 ;  /* 0x000000ffff1e7224 */ /* 0x000fe200078e0005 */
[----:B------:R-:W-:Y:S01]  /*124c0*/  MOV R2, RZ ;  /* 0x000000ff00027202 */ /* 0x000fe20000000f00 */
[----:B------:R-:W-:Y:S01]  /*124d0*/  IMAD.MOV.U32 R29, RZ, RZ, 0x181f ;  /* 0x0000181fff1d7424 */ /* 0x000fe200078e00ff */
[----:B------:R-:W-:Y:S02]  /*124e0*/  MOV R3, 0x12500 ;  /* 0x0001250000037802 */ /* 0x000fe40000000f00 */
[----:B------:R-:W-:Y:S05]  /*124f0*/  CALL.REL.NOINC `($__internal_45_$__cuda_sm70_shflsync_idx_p) ;  /* 0x00001e4000007944 */ /* 0x000fea0003c00000 */
[----:B------:R-:W-:Y:S01]  /*12500*/  MOV R4, R29 ;  /* 0x0000001d00047202 */ /* 0x000fe20000000f00 */
[----:B------:R-:W-:Y:S05]  /*12510*/  BRA `(.L_x_2804) ;  /* 0xffff3df000007947 */ /* 0x000fea000383ffff */
.L_x_2705:
[----:B------:R-:W-:Y:S01]  /*12520*/  IMAD.MOV.U32 R30, RZ, RZ, R12 ;  /* 0x000000ffff1e7224 */ /* 0x000fe200078e000c */
[----:B------:R-:W-:Y:S01]  /*12530*/  MOV R2, RZ ;  /* 0x000000ff00027202 */ /* 0x000fe20000000f00 */
[----:B------:R-:W-:Y:S01]  /*12540*/  IMAD.MOV.U32 R29, RZ, RZ, 0x181f ;  /* 0x0000181fff1d7424 */ /* 0x000fe200078e00ff */
[----:B------:R-:W-:Y:S02]  /*12550*/  MOV R3, 0x12570 ;  /* 0x0001257000037802 */ /* 0x000fe40000000f00 */
[----:B-12---:R-:W-:Y:S05]  /*12560*/  CALL.REL.NOINC `($__internal_45_$__cuda_sm70_shflsync_idx_p) ;  /* 0x00001dd000007944 */ /* 0x006fea0003c00000 */
        /* <DEDUP_REMOVED lines=22> */
[----:B-1----:R-:W-:Y:S05]  /*126d0*/  CALL.REL.NOINC `($__internal_45_$__cuda_sm70_shflsync_idx_p) ;  /* 0x00001c6000007944 */ /* 0x002fea0003c00000 */
[----:B------:R-:W-:Y:S01]  /*126e0*/  IMAD.MOV.U32 R4, RZ, RZ, R29 ;  /* 0x000000ffff047224 */ /* 0x000fe200078e001d */
[----:B------:R-:W-:Y:S01]  /*126f0*/  MOV R2, 0x1 ;  /* 0x0000000100027802 */ /* 0x000fe20000000f00 */
[----:B------:R-:W-:Y:S01]  /*12700*/  IMAD.MOV.U32 R30, RZ, RZ, R12 ;  /* 0x000000ffff1e7224 */ /* 0x000fe200078e000c */
[----:B------:R-:W-:Y:S02]  /*12710*/  MOV R29, 0x181f ;  /* 0x0000181f001d7802 */ /* 0x000fe40000000f00 */
[----:B------:R-:W-:Y:S02]  /*12720*/  MOV R3, 0x12740 ;  /* 0x0001274000037802 */ /* 0x000fe40000000f00 */
[----:B------:R-:W-:Y:S05]  /*12730*/  CALL.REL.NOINC `($__internal_45_$__cuda_sm70_shflsync_idx_p) ;  /* 0x00001c0000007944 */ /* 0x000fea0003c00000 */
[----:B------:R-:W-:Y:S01]  /*12740*/  MOV R0, R29 ;  /* 0x0000001d00007202 */ /* 0x000fe20000000f00 */
[----:B------:R-:W-:Y:S05]  /*12750*/  BRA `(.L_x_2805) ;  /* 0xffff3d0000007947 */ /* 0x000fea000383ffff */
.L_x_2709:
[----:B------:R-:W-:Y:S01]  /*12760*/  MOV R2, RZ ;  /* 0x000000ff00027202 */ /* 0x000fe20000000f00 */
[----:B------:R-:W-:Y:S01]  /*12770*/  IMAD.MOV.U32 R30, RZ, RZ, R12 ;  /* 0x000000ffff1e7224 */ /* 0x000fe200078e000c */
[----:B------:R-:W-:Y:S01]  /*12780*/  MOV R3, 0x127b0 ;  /* 0x000127b000037802 */ /* 0x000fe20000000f00 */
[----:B------:R-:W-:Y:S02]  /*12790*/  IMAD.MOV.U32 R29, RZ, RZ, 0x181f ;  /* 0x0000181fff1d7424 */ /* 0x000fe400078e00ff */
[----:B-1234-:R-:W-:Y:S05]  /*127a0*/  CALL.REL.NOINC `($__internal_45_$__cuda_sm70_shflsync_idx_p) ;  /* 0x00001b9000007944 */ /* 0x01efea0003c00000 */
[----:B------:R-:W-:Y:S01]  /*127b0*/  MOV R5, R29 ;  /* 0x0000001d00057202 */ /* 0x000fe20000000f00 */
[----:B------:R-:W-:-:S05]  /*127c0*/  BRA `(.L_x_2806) ;  /* 0xffff41c000007947 */ /* 0x000fca000383ffff */
.L_x_2710:
[----:B------:R-:W-:Y:S01]  /*127d0*/  MOV R2, RZ ;  /* 0x000000ff00027202 */ /* 0x000fe20000000f00 */
[----:B------:R-:W-:Y:S01]  /*127e0*/  IMAD.MOV.U32 R30, RZ, RZ, R14 ;  /* 0x000000ffff1e7224 */ /* 0x000fe200078e000e */
[----:B------:R-:W-:Y:S01]  /*127f0*/  MOV R3, 0x12820 ;  /* 0x0001282000037802 */ /* 0x000fe20000000f00 */
[----:B------:R-:W-:Y:S02]  /*12800*/  IMAD.MOV.U32 R29, RZ, RZ, 0x181f ;  /* 0x0000181fff1d7424 */ /* 0x000fe400078e00ff */
[----:B-1234-:R-:W-:Y:S05]  /*12810*/  CALL.REL.NOINC `($__internal_45_$__cuda_sm70_shflsync_idx_p) ;  /* 0x00001b2000007944 */ /* 0x01efea0003c00000 */
[----:B------:R-:W-:Y:S01]  /*12820*/  ISETP.GE.AND P6, PT, R192, c[0x0][0x1d4], PT ;  /* 0x00007500c0007a0c */ /* 0x000fe20003fc6270 */
[----:B------:R-:W-:Y:S01]  /*12830*/  IMAD R4, R198, 0x6000, R222 ;  /* 0x00006000c6047824 */ /* 0x000fe200078e02de */
[C---:B------:R-:W-:Y:S01]  /*12840*/  IADD3 R2, P0, R29.reuse, R22, RZ ;  /* 0x000000161d027210 */ /* 0x040fe20007f1e0ff */
[----:B------:R-:W-:Y:S01]  /*12850*/  IMAD.MOV.U32 R30, RZ, RZ, R12 ;  /* 0x000000ffff1e7224 */ /* 0x000fe200078e000c */
[----:B------:R-:W-:Y:S02]  /*12860*/  ISETP.GE.AND P5, PT, R200, c[0x0][0x1d4], PT ;  /* 0x00007500c8007a0c */ /* 0x000fe40003fa6270 */
[----:B------:R-:W-:Y:S01]  /*12870*/  IADD3 R6, P1, R29, R23, RZ ;  /* 0x000000171d067210 */ /* 0x000fe20007f3e0ff */
[----:B------:R-:W-:Y:S01]  /*12880*/  IMAD.X R3, R5, 0x1, R15, P0 ;  /* 0x0000000105037824 */ /* 0x000fe200000e060f */
        /* <DEDUP_REMOVED lines=16> */
[----:B------:R-:W-:Y:S05]  /*12990*/  CALL.REL.NOINC `($__internal_45_$__cuda_sm70_shflsync_idx_p) ;  /* 0x000019a000007944 */ /* 0x000fea0003c00000 */
[----:B------:R-:W-:Y:S01]  /*129a0*/  MOV R2, 0x1 ;  /* 0x0000000100027802 */ /* 0x000fe20000000f00 */
[----:B------:R-:W-:Y:S01]  /*129b0*/  IMAD.MOV.U32 R5, RZ, RZ, R29 ;  /* 0x000000ffff057224 */ /* 0x000fe200078e001d */
[----:B------:R-:W-:Y:S01]  /*129c0*/  MOV R29, 0x181f ;  /* 0x0000181f001d7802 */ /* 0x000fe20000000f00 */
[----:B------:R-:W-:Y:S01]  /*129d0*/  IMAD.MOV.U32 R30, RZ, RZ, R14 ;  /* 0x000000ffff1e7224 */ /* 0x000fe200078e000e */
[----:B------:R-:W-:Y:S02]  /*129e0*/  MOV R3, 0x12a00 ;  /* 0x00012a0000037802 */ /* 0x000fe40000000f00 */
[----:B------:R-:W-:Y:S05]  /*129f0*/  CALL.REL.NOINC `($__internal_45_$__cuda_sm70_shflsync_idx_p) ;  /* 0x0000194000007944 */ /* 0x000fea0003c00000 */
[----:B------:R-:W-:Y:S01]  /*12a00*/  MOV R2, R29 ;  /* 0x0000001d00027202 */ /* 0x000fe20000000f00 */
[----:B------:R-:W-:-:S05]  /*12a10*/  BRA `(.L_x_2807) ;  /* 0xffff40d000007947 */ /* 0x000fca000383ffff */
.L_x_2713:
[----:B------:R-:W-:Y:S01]  /*12a20*/  MOV R2, RZ ;  /* 0x000000ff00027202 */ /* 0x000fe20000000f00 */
[----:B------:R-:W-:Y:S01]  /*12a30*/  IMAD.MOV.U32 R30, RZ, RZ, R5 ;  /* 0x000000ffff1e7224 */ /* 0x000fe200078e0005 */
[----:B------:R-:W-:Y:S01]  /*12a40*/  MOV R3, 0x12a70 ;  /* 0x00012a7000037802 */ /* 0x000fe20000000f00 */
[----:B------:R-:W-:Y:S02]  /*12a50*/  IMAD.MOV.U32 R29, RZ, RZ, 0x181f ;  /* 0x0000181fff1d7424 */ /* 0x000fe400078e00ff */
[----:B------:R-:W-:Y:S05]  /*12a60*/  CALL.REL.NOINC `($__internal_45_$__cuda_sm70_shflsync_idx_p) ;  /* 0x000018d000007944 */ /* 0x000fea0003c00000 */
[----:B------:R-:W-:Y:S01]  /*12a70*/  MOV R4, R29 ;  /* 0x0000001d00047202 */ /* 0x000fe20000000f00 */
[----:B------:R-:W-:-:S05]  /*12a80*/  BRA `(.L_x_2808) ;  /* 0xffff6c7000007947 */ /* 0x000fca000383ffff */
.L_x_2714:
[----:B------:R-:W-:Y:S01]  /*12a90*/  MOV R2, RZ ;  /* 0x000000ff00027202 */ /* 0x000fe20000000f00 */
[----:B------:R-:W-:Y:S01]  /*12aa0*/  IMAD.MOV.U32 R30, RZ, RZ, R12 ;  /* 0x000000ffff1e7224 */ /* 0x000fe200078e000c */
[----:B------:R-:W-:Y:S01]  /*12ab0*/  MOV R3, 0x12ae0 ;  /* 0x00012ae000037802 */ /* 0x000fe20000000f00 */
[----:B------:R-:W-:Y:S02]  /*12ac0*/  IMAD.MOV.U32 R29, RZ, RZ, 0x181f ;  /* 0x0000181fff1d7424 */ /* 0x000fe400078e00ff */
[----:B-12---:R-:W-:Y:S05]  /*12ad0*/  CALL.REL.NOINC `($__internal_45_$__cuda_sm70_shflsync_idx_p) ;  /* 0x0000186000007944 */ /* 0x006fea0003c00000 */
[----:B------:R-:W-:Y:S01]  /*12ae0*/  ISETP.GE.AND P6, PT, R192, c[0x0][0x1d4], PT ;  /* 0x00007500c0007a0c */ /* 0x000fe20003fc6270 */
[----:B------:R-:W-:Y:S01]  /*12af0*/  IMAD R0, R198, 0x6000, R223 ;  /* 0x00006000c6007824 */ /* 0x000fe200078e02df */
[C---:B------:R-:W-:Y:S01]  /*12b00*/  IADD3 R2, P0, R29.reuse, R16, RZ ;  /* 0x000000101d027210 */ /* 0x040fe20007f1e0ff */
[----:B------:R-:W-:Y:S01]  /*12b10*/  IMAD.MOV.U32 R30, RZ, RZ, R5 ;  /* 0x000000ffff1e7224 */ /* 0x000fe200078e0005 */
[----:B------:R-:W-:Y:S02]  /*12b20*/  ISETP.GE.AND P5, PT, R200, c[0x0][0x1d4], PT ;  /* 0x00007500c8007a0c */ /* 0x000fe40003fa6270 */
[----:B------:R-:W-:Y:S01]  /*12b30*/  IADD3 R6, P1, R29, R17, RZ ;  /* 0x000000111d067210 */ /* 0x000fe20007f3e0ff */
[C---:B------:R-:W-:Y:S01]  /*12b40*/  IMAD.X R3, R4.reuse, 0x1, R13, P0 ;  /* 0x0000000104037824 */ /* 0x040fe200000e060d */
        /* <DEDUP_REMOVED lines=16> */
[----:B--2---:R-:W-:Y:S05]  /*12c50*/  CALL.REL.NOINC `($__internal_45_$__cuda_sm70_shflsync_idx_p) ;  /* 0x000016e000007944 */ /* 0x004fea0003c00000 */
        /* <DEDUP_REMOVED lines=8> */
.L_x_2719:
[----:B------:R-:W-:Y:S01]  /*12ce0*/  MOV R2, RZ ;  /* 0x000000ff00027202 */ /* 0x000fe20000000f00 */
[----:B------:R-:W-:Y:S01]  /*12cf0*/  IMAD.MOV.U32 R30, RZ, RZ, R12 ;  /* 0x000000ffff1e7224 */ /* 0x000fe200078e000c */
[----:B------:R-:W-:Y:S01]  /*12d00*/  MOV R3, 0x12d30 ;  /* 0x00012d3000037802 */ /* 0x000fe20000000f00 */
[----:B------:R-:W-:Y:S02]  /*12d10*/  IMAD.MOV.U32 R29, RZ, RZ, 0x181f ;  /* 0x0000181fff1d7424 */ /* 0x000fe400078e00ff */
[----:B-1234-:R-:W-:Y:S05]  /*12d20*/  CALL.REL.NOINC `($__internal_45_$__cuda_sm70_shflsync_idx_p) ;  /* 0x0000161000007944 */ /* 0x01efea0003c00000 */
[----:B------:R-:W-:Y:S01]  /*12d30*/  MOV R5, R29 ;  /* 0x0000001d00057202 */ /* 0x000fe20000000f00 */
[----:B------:R-:W-:-:S05]  /*12d40*/  BRA `(.L_x_2810) ;  /* 0xffff701000007947 */ /* 0x000fca000383ffff */
.L_x_2720:
        /* <DEDUP_REMOVED lines=37> */
.L_x_2721:
[----:B------:R-:W-:Y:S01]  /*12fa0*/  MOV R136, 0x2 ;  /* 0x0000000200887802 */ /* 0x000fe20000000f00 */
[----:B------:R-:W-:Y:S01]  /*12fb0*/  IMAD.MOV.U32 R2, RZ, RZ, R100 ;  /* 0x000000ffff027224 */ /* 0x000fe200078e0064 */
[----:B------:R-:W-:Y:S02]  /*12fc0*/  MOV R3, 0x12fe0 ;  /* 0x00012fe000037802 */ /* 0x000fe40000000f00 */
[----:B------:R-:W-:Y:S05]  /*12fd0*/  CALL.REL.NOINC `($__internal_44_$__cuda_sm70_shflsync_bfly_p) ;  /* 0x0000131000007944 */ /* 0x000fea0003c00000 */
[----:B------:R-:W-:Y:S01]  /*12fe0*/  MOV R2, R136 ;  /* 0x0000008800027202 */ /* 0x000fe20000000f00 */
[----:B------:R-:W-:-:S05]  /*12ff0*/  BRA `(.L_x_2812) ;  /* 0xffff7bf000007947 */ /* 0x000fca000383ffff */
.L_x_2724:
[----:B------:R-:W-:Y:S01]  /*13000*/  MOV R2, RZ ;  /* 0x000000ff00027202 */ /* 0x000fe20000000f00 */
[----:B------:R-:W-:Y:S01]  /*13010*/  IMAD.MOV.U32 R30, RZ, RZ, R5 ;  /* 0x000000ffff1e7224 */ /* 0x000fe200078e0005 */
[----:B------:R-:W-:Y:S01]  /*13020*/  MOV R3, 0x13050 ;  /* 0x0001305000037802 */ /* 0x000fe20000000f00 */
[----:B------:R-:W-:Y:S02]  /*13030*/  IMAD.MOV.U32 R29, RZ, RZ, 0x181f ;  /* 0x0000181fff1d7424 */ /* 0x000fe400078e00ff */
[----:B------:R-:W-:Y:S05]  /*13040*/  CALL.REL.NOINC `($__internal_45_$__cuda_sm70_shflsync_idx_p) ;  /* 0x000012f000007944 */ /* 0x000fea0003c00000 */
[----:B------:R-:W-:Y:S01]  /*13050*/  MOV R4, R29 ;  /* 0x0000001d00047202 */ /* 0x000fe20000000f00 */
[----:B------:R-:W-:-:S05]  /*13060*/  BRA `(.L_x_2813) ;  /* 0xffff957000007947 */ /* 0x000fca000383ffff */
.L_x_2725:
        /* <DEDUP_REMOVED lines=37> */
.L_x_2727:
[----:B------:R-:W-:Y:S01]  /*132c0*/  IMAD.MOV.U32 R2, RZ, RZ, R203 ;  /* 0x000000ffff027224 */ /* 0x000fe200078e00cb */
[----:B------:R-:W-:-:S02]  /*132d0*/  MOV R136, 0x2 ;  /* 0x0000000200887802 */ /* 0x000fc40000000f00 */
[----:B------:R-:W-:Y:S02]  /*132e0*/  MOV R3, 0x13300 ;  /* 0x0001330000037802 */ /* 0x000fe40000000f00 */
[----:B------:R-:W-:Y:S05]  /*132f0*/  CALL.REL.NOINC `($__internal_44_$__cuda_sm70_shflsync_bfly_p) ;  /* 0x00000ff000007944 */ /* 0x000fea0003c00000 */
[----:B------:R-:W-:Y:S01]  /*13300*/  MOV R0, R136 ;  /* 0x0000008800007202 */ /* 0x000fe20000000f00 */
[----:B------:R-:W-:Y:S05]  /*13310*/  BRA `(.L_x_2815) ;  /* 0xffff963000007947 */ /* 0x000fea000383ffff */
.L_x_2728:
[----:B------:R-:W-:Y:S01]  /*13320*/  IMAD.MOV.U32 R2, RZ, RZ, R0 ;  /* 0x000000ffff027224 */ /* 0x000fe200078e0000 */
[----:B------:R-:W-:Y:S02]  /*13330*/  MOV R136, 0x1 ;  /* 0x0000000100887802 */ /* 0x000fe40000000f00 */
[----:B------:R-:W-:Y:S02]  /*13340*/  MOV R3, 0x13360 ;  /* 0x0001336000037802 */ /* 0x000fe40000000f00 */
[----:B-1----:R-:W-:Y:S05]  /*13350*/  CALL.REL.NOINC `($__internal_44_$__cuda_sm70_shflsync_bfly_p) ;  /* 0x00000f9000007944 */ /* 0x002fea0003c00000 */
[----:B------:R-:W-:Y:S01]  /*13360*/  FADD.FTZ R0, R0, R136 ;  /* 0x0000008800007221 */ /* 0x000fe20000010000 */
[----:B------:R-:W-:Y:S02]  /*13370*/  MOV R2, R202 ;  /* 0x000000ca00027202 */ /* 0x000fe40000000f00 */
[----:B------:R-:W-:Y:S02]  /*13380*/  MOV R136, 0x2 ;  /* 0x0000000200887802 */ /* 0x000fe40000000f00 */
[----:B------:R-:W-:Y:S02]  /*13390*/  MOV R3, 0x133b0 ;  /* 0x000133b000037802 */ /* 0x000fe40000000f00 */
[----:B------:R-:W-:Y:S05]  /*133a0*/  CALL.REL.NOINC `($__internal_44_$__cuda_sm70_shflsync_bfly_p) ;  /* 0x00000f4000007944 */ /* 0x000fea0003c00000 */
[----:B------:R-:W-:Y:S01]  /*133b0*/  FADD.FTZ R4, R202, R136 ;  /* 0x00000088ca047221 */ /* 0x000fe20000010000 */
[----:B------:R-:W-:-:S02]  /*133c0*/  MOV R136, 0x1 ;  /* 0x0000000100887802 */ /* 0x000fc40000000f00 */
[----:B------:R-:W-:Y:S02]  /*133d0*/  MOV R3, 0x13400 ;  /* 0x0001340000037802 */ /* 0x000fe40000000f00 */
[----:B------:R-:W-:Y:S02]  /*133e0*/  MOV R2, R4 ;  /* 0x0000000400027202 */ /* 0x000fe40000000f00 */
[----:B------:R-:W-:Y:S05]  /*133f0*/  CALL.REL.NOINC `($__internal_44_$__cuda_sm70_shflsync_bfly_p) ;  /* 0x00000ef000007944 */ /* 0x000fea0003c00000 */
[----:B------:R-:W-:Y:S01]  /*13400*/  MOV R3, R136 ;  /* 0x0000008800037202 */ /* 0x000fe20000000f00 */
[----:B------:R-:W-:Y:S05]  /*13410*/  BRA `(.L_x_2816) ;  /* 0xffff95a000007947 */ /* 0x000fea000383ffff */
.L_x_2735:
[----:B--234-:R-:W-:Y:S01]  /*13420*/  IMAD.MOV.U32 R30, RZ, RZ, R9 ;  /* 0x000000ffff1e7224 */ /* 0x01cfe200078e0009 */
[----:B------:R-:W-:Y:S01]  /*13430*/  MOV R2, RZ ;  /* 0x000000ff00027202 */ /* 0x000fe20000000f00 */
[----:B------:R-:W-:Y:S01]  /*13440*/  IMAD.MOV.U32 R29, RZ, RZ, 0x181f ;  /* 0x0000181fff1d7424 */ /* 0x000fe200078e00ff */
[----:B------:R-:W-:Y:S02]  /*13450*/  MOV R3, 0x13470 ;  /* 0x0001347000037802 */ /* 0x000fe40000000f00 */
[----:B-1----:R-:W-:Y:S05]  /*13460*/  CALL.REL.NOINC `($__internal_45_$__cuda_sm70_shflsync_idx_p) ;  /* 0x00000ed000007944 */ /* 0x002fea0003c00000 */
[----:B------:R-:W-:Y:S01]  /*13470*/  MOV R8, R29 ;  /* 0x0000001d00087202 */ /* 0x000fe20000000f00 */
[----:B------:R-:W-:Y:S05]  /*13480*/  BRA `(.L_x_2817) ;  /* 0xffffaca000007947 */ /* 0x000fea000383ffff */
.L_x_2736:
[----:B------:R-:W-:Y:S01]  /*13490*/  IMAD.MOV.U32 R30, RZ, RZ, R11 ;  /* 0x000000ffff1e7224 */ /* 0x000fe200078e000b */
[----:B------:R-:W-:Y:S01]  /*134a0*/  MOV R2, RZ ;  /* 0x000000ff00027202 */ /* 0x000fe20000000f00 */
[----:B------:R-:W-:Y:S01]  /*134b0*/  IMAD.MOV.U32 R29, RZ, RZ, 0x181f ;  /* 0x0000181fff1d7424 */ /* 0x000fe200078e00ff */
[----:B------:R-:W-:-:S02]  /*134c0*/  MOV R3, 0x134e0 ;  /* 0x000134e000037802 */ /* 0x000fc40000000f00 */
[----:B-123--:R-:W-:Y:S05]  /*134d0*/  CALL.REL.NOINC `($__internal_45_$__cuda_sm70_shflsync_idx_p) ;  /* 0x00000e6000007944 */ /* 0x00efea0003c00000 */
[----:B------:R-:W-:Y:S01]  /*134e0*/  MOV R0, R29 ;  /* 0x0000001d00007202 */ /* 0x000fe20000000f00 */
[----:B------:R-:W-:Y:S05]  /*134f0*/  BRA `(.L_x_2818) ;  /* 0xffffac5000007947 */ /* 0x000fea000383ffff */
.L_x_2739:
[----:B------:R-:W-:Y:S01]  /*13500*/  IMAD.MOV.U32 R30, RZ, RZ, R9 ;  /* 0x000000ffff1e7224 */ /* 0x000fe200078e0009 */
[----:B--2---:R-:W-:Y:S01]  /*13510*/  MOV R2, 0x1 ;  /* 0x0000000100027802 */ /* 0x004fe20000000f00 */
[----:B------:R-:W-:Y:S01]  /*13520*/  IMAD.MOV.U32 R29, RZ, RZ, 0x181f ;  /* 0x0000181fff1d7424 */ /* 0x000fe200078e00ff */
[----:B------:R-:W-:-:S02]  /*13530*/  MOV R3, 0x13550 ;  /* 0x0001355000037802 */ /* 0x000fc40000000f00 */
[----:B-1-34-:R-:W-:Y:S05]  /*13540*/  CALL.REL.NOINC `($__internal_45_$__cuda_sm70_shflsync_idx_p) ;  /* 0x00000df000007944 */ /* 0x01afea0003c00000 */
        /* <DEDUP_REMOVED lines=8> */
.L_x_2742:
[----:B------:R-:W-:Y:S01]  /*135d0*/  IMAD.MOV.U32 R30, RZ, RZ, R9 ;  /* 0x000000ffff1e7224 */ /* 0x000fe200078e0009 */
[----:B--2---:R-:W-:Y:S01]  /*135e0*/  MOV R2, 0x2 ;  /* 0x0000000200027802 */ /* 0x004fe20000000f00 */
[----:B------:R-:W-:Y:S01]  /*135f0*/  IMAD.MOV.U32 R29, RZ, RZ, 0x181f ;  /* 0x0000181fff1d7424 */ /* 0x000fe200078e00ff */
[----:B------:R-:W-:Y:S02]  /*13600*/  MOV R3, 0x13620 ;  /* 0x0001362000037802 */ /* 0x000fe40000000f00 */
[----:B-1-34-:R-:W-:Y:S05]  /*13610*/  CALL.REL.NOINC `($__internal_45_$__cuda_sm70_shflsync_idx_p) ;  /* 0x00000d2000007944 */ /* 0x01afea0003c00000 */
[----:B------:R-:W-:Y:S01]  /*13620*/  MOV R8, R29 ;  /* 0x0000001d00087202 */ /* 0x000fe20000000f00 */
[----:B------:R-:W-:Y:S05]  /*13630*/  BRA `(.L_x_2820) ;  /* 0xffffade000007947 */ /* 0x000fea000383ffff */
.L_x_2743:
[----:B------:R-:W-:Y:S01]  /*13640*/  IMAD.MOV.U32 R30, RZ, RZ, R11 ;  /* 0x000000ffff1e7224 */ /* 0x000fe200078e000b */
[----:B--2---:R-:W-:Y:S01]  /*13650*/  MOV R2, 0x2 ;  /* 0x0000000200027802 */ /* 0x004fe20000000f00 */
[----:B------:R-:W-:Y:S01]  /*13660*/  IMAD.MOV.U32 R29, RZ, RZ, 0x181f ;  /* 0x0000181fff1d7424 */ /* 0x000fe200078e00ff */
[----:B------:R-:W-:Y:S02]  /*13670*/  MOV R3, 0x13690 ;  /* 0x0001369000037802 */ /* 0x000fe40000000f00 */
[----:B-1-34-:R-:W-:Y:S05]  /*13680*/  CALL.REL.NOINC `($__internal_45_$__cuda_sm70_shflsync_idx_p) ;  /* 0x00000cb000007944 */ /* 0x01afea0003c00000 */
[----:B------:R-:W-:Y:S01]  /*13690*/  MOV R0, R29 ;  /* 0x0000001d00007202 */ /* 0x000fe20000000f00 */
[----:B------:R-:W-:Y:S05]  /*136a0*/  BRA `(.L_x_2821) ;  /* 0xffffad9000007947 */ /* 0x000fea000383ffff */
.L_x_2746:
[----:B------:R-:W-:Y:S01]  /*136b0*/  IMAD.MOV.U32 R30, RZ, RZ, R9 ;  /* 0x000000ffff1e7224 */ /* 0x000fe200078e0009 */
[----:B---3--:R-:W-:Y:S01]  /*136c0*/  MOV R2, 0x3 ;  /* 0x0000000300027802 */ /* 0x008fe20000000f00 */
        /* <DEDUP_REMOVED lines=11> */
.L_x_2748:
[----:B------:R-:W-:Y:S01]  /*13780*/  IMAD.MOV.U32 R30, RZ, RZ, R5 ;  /* 0x000000ffff1e7224 */ /* 0x000fe200078e0005 */
[----:B------:R-:W-:Y:S01]  /*13790*/  MOV R2, RZ ;  /* 0x000000ff00027202 */ /* 0x000fe20000000f00 */
[----:B------:R-:W-:Y:S01]  /*137a0*/  IMAD.MOV.U32 R29, RZ, RZ, 0x1c1f ;  /* 0x00001c1fff1d7424 */ /* 0x000fe200078e00ff */
[----:B------:R-:W-:Y:S02]  /*137b0*/  MOV R3, 0x137d0 ;  /* 0x000137d000037802 */ /* 0x000fe40000000f00 */
[----:B------:R-:W-:Y:S05]  /*137c0*/  CALL.REL.NOINC `($__internal_45_$__cuda_sm70_shflsync_idx_p) ;  /* 0x00000b7000007944 */ /* 0x000fea0003c00000 */
[----:B------:R-:W-:Y:S01]  /*137d0*/  MOV R4, R29 ;  /* 0x0000001d00047202 */ /* 0x000fe20000000f00 */
[----:B------:R-:W-:Y:S05]  /*137e0*/  BRA `(.L_x_2823) ;  /* 0xffffb10000007947 */ /* 0x000fea000383ffff */
.L_x_2749:
[----:B------:R-:W-:Y:S01]  /*137f0*/  IMAD.MOV.U32 R30, RZ, RZ, R12 ;  /* 0x000000ffff1e7224 */ /* 0x000fe200078e000c */
[----:B------:R-:W-:Y:S01]  /*13800*/  MOV R2, RZ ;  /* 0x000000ff00027202 */ /* 0x000fe20000000f00 */
[----:B------:R-:W-:Y:S01]  /*13810*/  IMAD.MOV.U32 R29, RZ, RZ, 0x1c1f ;  /* 0x00001c1fff1d7424 */ /* 0x000fe200078e00ff */
[----:B------:R-:W-:Y:S02]  /*13820*/  MOV R3, 0x13840 ;  /* 0x0001384000037802 */ /* 0x000fe40000000f00 */
[----:B-12---:R-:W-:Y:S05]  /*13830*/  CALL.REL.NOINC `($__internal_45_$__cuda_sm70_shflsync_idx_p) ;  /* 0x00000b0000007944 */ /* 0x006fea0003c00000 */
[----:B------:R-:W-:Y:S01]  /*13840*/  MOV R0, R29 ;  /* 0x0000001d00007202 */ /* 0x000fe20000000f00 */
[----:B------:R-:W-:Y:S05]  /*13850*/  BRA `(.L_x_2824) ;  /* 0xffffb0b000007947 */ /* 0x000fea000383ffff */
.L_x_2752:
[----:B------:R-:W-:Y:S01]  /*13860*/  IMAD.MOV.U32 R30, RZ, RZ, R5 ;  /* 0x000000ffff1e7224 */ /* 0x000fe200078e0005 */
[----:B----4-:R-:W-:Y:S01]  /*13870*/  MOV R2, 0x1 ;  /* 0x0000000100027802 */ /* 0x010fe20000000f00 */
[----:B------:R-:W-:Y:S01]  /*13880*/  IMAD.MOV.U32 R29, RZ, RZ, 0x1c1f ;  /* 0x00001c1fff1d7424 */ /* 0x000fe200078e00ff */
[----:B------:R-:W-:-:S02]  /*13890*/  MOV R3, 0x138b0 ;  /* 0x000138b000037802 */ /* 0x000fc40000000f00 */
[----:B-123--:R-:W-:Y:S05]  /*138a0*/  CALL.REL.NOINC `($__internal_45_$__cuda_sm70_shflsync_idx_p) ;  /* 0x00000a9000007944 */ /* 0x00efea0003c00000 */
        /* <DEDUP_REMOVED lines=8> */
.L_x_2756:
[----:B------:R-:W-:Y:S01]  /*13930*/  IMAD.MOV.U32 R30, RZ, RZ, R9 ;  /* 0x000000ffff1e7224 */ /* 0x000fe200078e0009 */
[----:B------:R-:W-:Y:S01]  /*13940*/  MOV R2, RZ ;  /* 0x000000ff00027202 */ /* 0x000fe20000000f00 */
[----:B------:R-:W-:Y:S01]  /*13950*/  IMAD.MOV.U32 R29, RZ, RZ, 0x181f ;  /* 0x0000181fff1d7424 */ /* 0x000fe200078e00ff */
[----:B------:R-:W-:Y:S02]  /*13960*/  MOV R3, 0x13980 ;  /* 0x0001398000037802 */ /* 0x000fe40000000f00 */
[----:B------:R-:W-:Y:S05]  /*13970*/  CALL.REL.NOINC `($__internal_45_$__cuda_sm70_shflsync_idx_p) ;  /* 0x000009c000007944 */ /* 0x000fea0003c00000 */
[----:B------:R-:W-:Y:S01]  /*13980*/  MOV R8, R29 ;  /* 0x0000001d00087202 */ /* 0x000fe20000000f00 */
[----:B------:R-:W-:Y:S05]  /*13990*/  BRA `(.L_x_2826) ;  /* 0xffffc8d000007947 */ /* 0x000fea000383ffff */
.L_x_2757:
[----:B------:R-:W-:Y:S01]  /*139a0*/  IMAD.MOV.U32 R30, RZ, RZ, R12 ;  /* 0x000000ffff1e7224 */ /* 0x000fe200078e000c */
[----:B------:R-:W-:Y:S01]  /*139b0*/  MOV R2, RZ ;  /* 0x000000ff00027202 */ /* 0x000fe20000000f00 */
[----:B------:R-:W-:Y:S01]  /*139c0*/  IMAD.MOV.U32 R29, RZ, RZ, 0x181f ;  /* 0x0000181fff1d7424 */ /* 0x000fe200078e00ff */
[----:B------:R-:W-:Y:S02]  /*139d0*/  MOV R3, 0x139f0 ;  /* 0x000139f000037802 */ /* 0x000fe40000000f00 */
[----:B-12---:R-:W-:Y:S05]  /*139e0*/  CALL.REL.NOINC `($__internal_45_$__cuda_sm70_shflsync_idx_p) ;  /* 0x0000095000007944 */ /* 0x006fea0003c00000 */
[----:B------:R-:W-:Y:S01]  /*139f0*/  MOV R0, R29 ;  /* 0x0000001d00007202 */ /* 0x000fe20000000f00 */
[----:B------:R-:W-:Y:S05]  /*13a00*/  BRA `(.L_x_2827) ;  /* 0xffffc88000007947 */ /* 0x000fea000383ffff */
.L_x_2760:
        /* <DEDUP_REMOVED lines=13> */
.L_x_2763:
[----:B------:R-:W-:Y:S01]  /*13ae0*/  IMAD.MOV.U32 R30, RZ, RZ, R9 ;  /* 0x000000ffff1e7224 */ /* 0x000fe200078e0009 */
[----:B-1----:R-:W-:Y:S01]  /*13af0*/  MOV R2, 0x2 ;  /* 0x0000000200027802 */ /* 0x002fe20000000f00 */
[----:B------:R-:W-:Y:S01]  /*13b00*/  IMAD.MOV.U32 R29, RZ, RZ, 0x181f ;  /* 0x0000181fff1d7424 */ /* 0x000fe200078e00ff */
[----:B------:R-:W-:Y:S02]  /*13b10*/  MOV R3, 0x13b30 ;  /* 0x00013b3000037802 */ /* 0x000fe40000000f00 */
[----:B--234-:R-:W-:Y:S05]  /*13b20*/  CALL.REL.NOINC `($__internal_45_$__cuda_sm70_shflsync_idx_p) ;  /* 0x0000081000007944 */ /* 0x01cfea0003c00000 */
[----:B------:R-:W-:Y:S01]  /*13b30*/  MOV R8, R29 ;  /* 0x0000001d00087202 */ /* 0x000fe20000000f00 */
[----:B------:R-:W-:Y:S05]  /*13b40*/  BRA `(.L_x_2829) ;  /* 0xffffca2000007947 */ /* 0x000fea000383ffff */
.L_x_2764:
[----:B------:R-:W-:Y:S01]  /*13b50*/  IMAD.MOV.U32 R30, RZ, RZ, R12 ;  /* 0x000000ffff1e7224 */ /* 0x000fe200078e000c */
[----:B------:R-:W-:Y:S01]  /*13b60*/  MOV R2, 0x2 ;  /* 0x0000000200027802 */ /* 0x000fe20000000f00 */
[----:B------:R-:W-:Y:S01]  /*13b70*/  IMAD.MOV.U32 R29, RZ, RZ, 0x181f ;  /* 0x0000181fff1d7424 */ /* 0x000fe200078e00ff */
[----:B------:R-:W-:Y:S02]  /*13b80*/  MOV R3, 0x13ba0 ;  /* 0x00013ba000037802 */ /* 0x000fe40000000f00 */
[----:B-1234-:R-:W-:Y:S05]  /*13b90*/  CALL.REL.NOINC `($__internal_45_$__cuda_sm70_shflsync_idx_p) ;  /* 0x000007a000007944 */ /* 0x01efea0003c00000 */
[----:B------:R-:W-:Y:S01]  /*13ba0*/  MOV R0, R29 ;  /* 0x0000001d00007202 */ /* 0x000fe20000000f00 */
[----:B------:R-:W-:Y:S05]  /*13bb0*/  BRA `(.L_x_2830) ;  /* 0xffffc9d000007947 */ /* 0x000fea000383ffff */
.L_x_2767:
[----:B------:R-:W-:Y:S01]  /*13bc0*/  IMAD.MOV.U32 R30, RZ, RZ, R9 ;  /* 0x000000ffff1e7224 */ /* 0x000fe200078e0009 */
[----:B-1----:R-:W-:Y:S01]  /*13bd0*/  MOV R2, 0x3 ;  /* 0x0000000300027802 */ /* 0x002fe20000000f00 */
[----:B------:R-:W-:Y:S01]  /*13be0*/  IMAD.MOV.U32 R29, RZ, RZ, 0x181f ;  /* 0x0000181fff1d7424 */ /* 0x000fe200078e00ff */
[----:B------:R-:W-:-:S02]  /*13bf0*/  MOV R3, 0x13c10 ;  /* 0x00013c1000037802 */ /* 0x000fc40000000f00 */
[----:B--234-:R-:W-:Y:S05]  /*13c00*/  CALL.REL.NOINC `($__internal_45_$__cuda_sm70_shflsync_idx_p) ;  /* 0x0000073000007944 */ /* 0x01cfea0003c00000 */
        /* <DEDUP_REMOVED lines=8> */
.L_x_2769:
[----:B------:R-:W-:Y:S01]  /*13c90*/  IMAD.MOV.U32 R30, RZ, RZ, R28 ;  /* 0x000000ffff1e7224 */ /* 0x000fe200078e001c */
[----:B------:R-:W-:Y:S01]  /*13ca0*/  MOV R2, RZ ;  /* 0x000000ff00027202 */ /* 0x000fe20000000f00 */
[----:B------:R-:W-:Y:S01]  /*13cb0*/  IMAD.MOV.U32 R29, RZ, RZ, 0x1f ;  /* 0x0000001fff1d7424 */ /* 0x000fe200078e00ff */
[----:B------:R-:W-:Y:S02]  /*13cc0*/  MOV R3, 0x13ce0 ;  /* 0x00013ce000037802 */ /* 0x000fe40000000f00 */
[----:B--2---:R-:W-:Y:S05]  /*13cd0*/  CALL.REL.NOINC `($__internal_45_$__cuda_sm70_shflsync_idx_p) ;  /* 0x0000066000007944 */ /* 0x004fea0003c00000 */
[----:B------:R-:W-:Y:S01]  /*13ce0*/  MOV R9, R29 ;  /* 0x0000001d00097202 */ /* 0x000fe20000000f00 */
[----:B------:R-:W-:Y:S05]  /*13cf0*/  BRA `(.L_x_2832) ;  /* 0xffffcbf000007947 */ /* 0x000fea000383ffff */
.L_x_2770:
[----:B------:R-:W-:Y:S01]  /*13d00*/  IMAD.MOV.U32 R30, RZ, RZ, R28 ;  /* 0x000000ffff1e7224 */ /* 0x000fe200078e001c */
[----:B------:R-:W-:Y:S01]  /*13d10*/  MOV R2, 0x1 ;  /* 0x0000000100027802 */ /* 0x000fe20000000f00 */
[----:B------:R-:W-:Y:S01]  /*13d20*/  IMAD.MOV.U32 R29, RZ, RZ, 0x1f ;  /* 0x0000001fff1d7424 */ /* 0x000fe200078e00ff */
[----:B------:R-:W-:Y:S02]  /*13d30*/  MOV R3, 0x13d50 ;  /* 0x00013d5000037802 */ /* 0x000fe40000000f00 */
[----:B-12---:R-:W-:Y:S05]  /*13d40*/  CALL.REL.NOINC `($__internal_45_$__cuda_sm70_shflsync_idx_p) ;  /* 0x000005f000007944 */ /* 0x006fea0003c00000 */
[----:B------:R-:W-:Y:S01]  /*13d50*/  MOV R8, R29 ;  /* 0x0000001d00087202 */ /* 0x000fe20000000f00 */
[----:B------:R-:W-:Y:S05]  /*13d60*/  BRA `(.L_x_2833) ;  /* 0xffffcba000007947 */ /* 0x000fea000383ffff */
.L_x_2771:
[----:B------:R-:W-:Y:S02]  /*13d70*/  MOV R2, 0x1 ;  /* 0x0000000100027802 */ /* 0x000fe40000000f00 */
[----:B------:R-:W-:-:S02]  /*13d80*/  MOV R3, 0x13da0 ;  /* 0x00013da000037802 */ /* 0x000fc40000000f00 */
[----:B-1234-:R-:W-:Y:S05]  /*13d90*/  CALL.REL.NOINC `($__internal_46_$__cuda_sm70_shflsync_up_p) ;  /* 0x0000060000007944 */ /* 0x01efea0003c00000 */
[----:B------:R-:W-:Y:S05]  /*13da0*/  BRA `(.L_x_2834) ;  /* 0xffffcc8000007947 */ /* 0x000fea000383ffff */
.L_x_2772:
[----:B------:R-:W-:Y:S02]  /*13db0*/  MOV R2, 0x2 ;  /* 0x0000000200027802 */ /* 0x000fe40000000f00 */
[----:B------:R-:W-:-:S02]  /*13dc0*/  MOV R3, 0x13de0 ;  /* 0x00013de000037802 */ /* 0x000fc40000000f00 */
[----:B--2-4-:R-:W-:Y:S05]  /*13dd0*/  CALL.REL.NOINC `($__internal_46_$__cuda_sm70_shflsync_up_p) ;  /* 0x000005c000007944 */ /* 0x014fea0003c00000 */
        /* <DEDUP_REMOVED lines=24> */
.L_x_2776:
[----:B------:R-:W-:Y:S02]  /*13f60*/  MOV R2, 0x1 ;  /* 0x0000000100027802 */ /* 0x000fe40000000f00 */
[----:B------:R-:W-:Y:S02]  /*13f70*/  MOV R3, 0x13f90 ;  /* 0x00013f9000037802 */ /* 0x000fe40000000f00 */
[----:B------:R-:W-:Y:S05]  /*13f80*/  CALL.REL.NOINC `($__internal_46_$__cuda_sm70_shflsync_up_p) ;  /* 0x0000041000007944 */ /* 0x000fea0003c00000 */
[----:B------:R-:W-:Y:S01]  /*13f90*/  MOV R2, R4 ;  /* 0x0000000400027202 */ /* 0x000fe20000000f00 */
[----:B------:R-:W-:Y:S05]  /*13fa0*/  BRA `(.L_x_2836) ;  /* 0xffffccd000007947 */ /* 0x000fea000383ffff */
.L_x_2777:
[----:B------:R-:W-:Y:S02]  /*13fb0*/  MOV R2, 0x2 ;  /* 0x0000000200027802 */ /* 0x000fe40000000f00 */
[----:B------:R-:W-:Y:S02]  /*13fc0*/  MOV R3, 0x13fe0 ;  /* 0x00013fe000037802 */ /* 0x000fe40000000f00 */
        /* <DEDUP_REMOVED lines=25> */
.L_x_2779:
[----:B------:R-:W-:Y:S02]  /*14160*/  SEL R0, RZ, 0x1, P0 ;  /* 0x00000001ff007807 */ /* 0x000fe40000000000 */
[----:B------:R-:W-:Y:S02]  /*14170*/  MOV R2, 0x14190 ;  /* 0x0001419000027802 */ /* 0x000fe40000000f00 */
[----:B-1----:R-:W-:Y:S05]  /*14180*/  CALL.REL.NOINC `($__internal_47_$__cuda_sm70_votesync_ballot) ;  /* 0x0000028000007944 */ /* 0x002fea0003c00000 */
[----:B------:R-:W-:Y:S01]  /*14190*/  MOV R5, R0 ;  /* 0x0000000000057202 */ /* 0x000fe20000000f00 */
[----:B------:R-:W-:Y:S05]  /*141a0*/  BRA `(.L_x_2838) ;  /* 0xffffcc6000007947 */ /* 0x000fea000383ffff */
.L_x_2780:
[----:B------:R-:W-:Y:S01]  /*141b0*/  IMAD.MOV.U32 R30, RZ, RZ, R6 ;  /* 0x000000ffff1e7224 */ /* 0x000fe200078e0006 */
[----:B------:R-:W-:Y:S01]  /*141c0*/  MOV R2, R0 ;  /* 0x0000000000027202 */ /* 0x000fe20000000f00 */
[----:B------:R-:W-:Y:S01]  /*141d0*/  IMAD.MOV.U32 R29, RZ, RZ, 0x1f ;  /* 0x0000001fff1d7424 */ /* 0x000fe200078e00ff */
[----:B------:R-:W-:Y:S02]  /*141e0*/  MOV R3, 0x14200 ;  /* 0x0001420000037802 */ /* 0x000fe40000000f00 */
[----:B-1----:R-:W-:Y:S05]  /*141f0*/  CALL.REL.NOINC `($__internal_45_$__cuda_sm70_shflsync_idx_p) ;  /* 0x0000014000007944 */ /* 0x002fea0003c00000 */
[----:B------:R-:W-:Y:S01]  /*14200*/  IMAD.MOV.U32 R11, RZ, RZ, R29 ;  /* 0x000000ffff0b7224 */ /* 0x000fe200078e001d */
[----:B------:R-:W-:Y:S01]  /*14210*/  MOV R2, R0 ;  /* 0x0000000000027202 */ /* 0x000fe20000000f00 */
[----:B------:R-:W-:Y:S01]  /*14220*/  IMAD.MOV.U32 R30, RZ, RZ, R7 ;  /* 0x000000ffff1e7224 */ /* 0x000fe200078e0007 */
[----:B------:R-:W-:-:S02]  /*14230*/  MOV R29, 0x1f ;  /* 0x0000001f001d7802 */ /* 0x000fc40000000f00 */
[----:B------:R-:W-:Y:S02]  /*14240*/  MOV R3, 0x14260 ;  /* 0x0001426000037802 */ /* 0x000fe40000000f00 */
[----:B------:R-:W-:Y:S05]  /*14250*/  CALL.REL.NOINC `($__internal_45_$__cuda_sm70_shflsync_idx_p) ;  /* 0x000000e000007944 */ /* 0x000fea0003c00000 */
[----:B------:R-:W-:Y:S01]  /*14260*/  MOV R7, R29 ;  /* 0x0000001d00077202 */ /* 0x000fe20000000f00 */
[----:B------:R-:W-:Y:S05]  /*14270*/  BRA `(.L_x_2839) ;  /* 0xffffcbe000007947 */ /* 0x000fea000383ffff */
.L_x_2783:
[----:B------:R-:W-:Y:S01]  /*14280*/  IMAD.MOV.U32 R30, RZ, RZ, R4 ;  /* 0x000000ffff1e7224 */ /* 0x000fe200078e0004 */
[----:B------:R-:W-:Y:S01]  /*14290*/  MOV R2, R0 ;  /* 0x0000000000027202 */ /* 0x000fe20000000f00 */
[----:B------:R-:W-:Y:S01]  /*142a0*/  IMAD.MOV.U32 R29, RZ, RZ, 0x1f ;  /* 0x0000001fff1d7424 */ /* 0x000fe200078e00ff */
[----:B------:R-:W-:Y:S02]  /*142b0*/  MOV R3, 0x142d0 ;  /* 0x000142d000037802 */ /* 0x000fe40000000f00 */
[----:B-1-34-:R-:W-:Y:S05]  /*142c0*/  CALL.REL.NOINC `($__internal_45_$__cuda_sm70_shflsync_idx_p) ;  /* 0x0000007000007944 */ /* 0x01afea0003c00000 */
[----:B------:R-:W-:Y:S01]  /*142d0*/  MOV R10, R29 ;  /* 0x0000001d000a7202 */ /* 0x000fe20000000f00 */
[----:B------:R-:W-:Y:S05]  /*142e0*/  BRA `(.L_x_2782) ;  /* 0xffffcbd000007947 */ /* 0x000fea000383ffff */
        .weak           $__internal_44_$__cuda_sm70_shflsync_bfly_p
        .type           $__internal_44_$__cuda_sm70_shflsync_bfly_p,@function
        .size           $__internal_44_$__cuda_sm70_shflsync_bfly_p,($__internal_45_$__cuda_sm70_shflsync_idx_p - $__internal_44_$__cuda_sm70_shflsync_bfly_p)
$__internal_44_$__cuda_sm70_shflsync_bfly_p:
[----:B------:R-:W-:Y:S04]  /*142f0*/  WARPSYNC R181 ;  /* 0x000000b500007348 */ /* 0x000fe80003800000 */
[----:B------:R1:W2:Y:S02]  /*14300*/  SHFL.BFLY PT, R136, R2, R136, R182 ;  /* 0x0c00008802887389 */ /* 0x0002a400000e00b6 */
[----:B-1----:R-:W-:-:S02]  /*14310*/  MOV R2, R3 ;  /* 0x0000000300027202 */ /* 0x002fc40000000f00 */
[----:B------:R-:W-:-:S04]  /*14320*/  MOV R3, 0x0 ;  /* 0x0000000000037802 */ /* 0x000fc80000000f00 */
[----:B--2---:R-:W-:Y:S05]  /*14330*/  RET.REL.NODEC R2 `(_ZN7cutlass13device_kernelIN5flash19enable_sm80_to_sm89INS1_16FlashAttnFwdSm80INS1_25CollectiveMainloopFwdSm80ILi8ELi2ELb0EN4cute5tupleIJNS5_1CILi128EEENS7_ILi64EEENS7_ILi192EEEEEELi192ENS_10bfloat16_tEfNS_4arch4Sm80ELb1ELb0ELb0ELb1ELb1ELb0ELb1ELb1EEENS1_21CollectiveEpilogueFwdINS6_IJS8_SA_S9_EEENS6_IJNS7_ILi1EEESI_SI_EEESC_SE_Li256ELb1ELb1ELb1ELb0EEENS1_36VarlenDynamicPersistentTileSchedulerILi128ELi64ELi256ELi256ELb1ELb1ELb0ELb1ELb1ELb1EEEEEEEEEvNT_6ParamsE) ;  /* 0xfffebcc002007950 */ /* 0x004fea0003c3ffff */
        .weak           $__internal_45_$__cuda_sm70_shflsync_idx_p
        .type           $__internal_45_$__cuda_sm70_shflsync_idx_p,@function
        .size           $__internal_45_$__cuda_sm70_shflsync_idx_p,($__internal_46_$__cuda_sm70_shflsync_up_p - $__internal_45_$__cuda_sm70_shflsync_idx_p)
$__internal_45_$__cuda_sm70_shflsync_idx_p:
[----:B------:R-:W-:-:S04]  /*14340*/  MOV R31, 0xffffffff ;  /* 0xffffffff001f7802 */ /* 0x000fc80000000f00 */
[----:B------:R-:W-:Y:S04]  /*14350*/  WARPSYNC R31 ;  /* 0x0000001f00007348 */ /* 0x000fe80003800000 */
[----:B------:R1:W2:Y:S02]  /*14360*/  SHFL.IDX PT, R29, R30, R2, R29 ;  /* 0x000000021e1d7389 */ /* 0x0002a400000e001d */
[----:B-1----:R-:W-:Y:S02]  /*14370*/  MOV R2, R3 ;  /* 0x0000000300027202 */ /* 0x002fe40000000f00 */
[----:B------:R-:W-:-:S04]  /*14380*/  MOV R3, 0x0 ;  /* 0x0000000000037802 */ /* 0x000fc80000000f00 */
[----:B--2---:R-:W-:Y:S05]  /*14390*/  RET.REL.NODEC R2 `(_ZN7cutlass13device_kernelIN5flash19enable_sm80_to_sm89INS1_16FlashAttnFwdSm80INS1_25CollectiveMainloopFwdSm80ILi8ELi2ELb0EN4cute5tupleIJNS5_1CILi128EEENS7_ILi64EEENS7_ILi192EEEEEELi192ENS_10bfloat16_tEfNS_4arch4Sm80ELb1ELb0ELb0ELb1ELb1ELb0ELb1ELb1EEENS1_21CollectiveEpilogueFwdINS6_IJS8_SA_S9_EEENS6_IJNS7_ILi1EEESI_SI_EEESC_SE_Li256ELb1ELb1ELb1ELb0EEENS1_36VarlenDynamicPersistentTileSchedulerILi128ELi64ELi256ELi256ELb1ELb1ELb0ELb1ELb1ELb1EEEEEEEEEvNT_6ParamsE) ;  /* 0xfffebc6002007950 */ /* 0x004fea0003c3ffff */
        .weak           $__internal_46_$__cuda_sm70_shflsync_up_p
        .type           $__internal_46_$__cuda_sm70_shflsync_up_p,@function
        .size           $__internal_46_$__cuda_sm70_shflsync_up_p,($__internal_47_$__cuda_sm70_votesync_ballot - $__internal_46_$__cuda_sm70_shflsync_up_p)
$__internal_46_$__cuda_sm70_shflsync_up_p:
[----:B------:R-:W-:Y:S02]  /*143a0*/  IMAD.MOV.U32 R4, RZ, RZ, RZ ;  /* 0x000000ffff047224 */ /* 0x000fe400078e00ff */
[----:B------:R-:W-:-:S04]  /*143b0*/  IMAD.MOV.U32 R11, RZ, RZ, -0x1 ;  /* 0xffffffffff0b7424 */ /* 0x000fc800078e00ff */
[----:B------:R-:W-:Y:S04]  /*143c0*/  WARPSYNC R11 ;  /* 0x0000000b00007348 */ /* 0x000fe80003800000 */
[----:B------:R1:W2:Y:S02]  /*143d0*/  SHFL.UP PT, R4, R0, R2, R4 ;  /* 0x0400000200047389 */ /* 0x0002a400000e0004 */
[----:B-1----:R-:W-:Y:S02]  /*143e0*/  MOV R2, R3 ;  /* 0x0000000300027202 */ /* 0x002fe40000000f00 */
[----:B------:R-:W-:-:S04]  /*143f0*/  MOV R3, 0x0 ;  /* 0x0000000000037802 */ /* 0x000fc80000000f00 */
[----:B--2---:R-:W-:Y:S05]  /*14400*/  RET.REL.NODEC R2 `(_ZN7cutlass13device_kernelIN5flash19enable_sm80_to_sm89INS1_16FlashAttnFwdSm80INS1_25CollectiveMainloopFwdSm80ILi8ELi2ELb0EN4cute5tupleIJNS5_1CILi128EEENS7_ILi64EEENS7_ILi192EEEEEELi192ENS_10bfloat16_tEfNS_4arch4Sm80ELb1ELb0ELb0ELb1ELb1ELb0ELb1ELb1EEENS1_21CollectiveEpilogueFwdINS6_IJS8_SA_S9_EEENS6_IJNS7_ILi1EEESI_SI_EEESC_SE_Li256ELb1ELb1ELb1ELb0EEENS1_36VarlenDynamicPersistentTileSchedulerILi128ELi64ELi256ELi256ELb1ELb1ELb0ELb1ELb1ELb1EEEEEEEEEvNT_6ParamsE) ;  /* 0xfffebbf002007950 */ /* 0x004fea0003c3ffff */
        .weak           $__internal_47_$__cuda_sm70_votesync_ballot
        .type           $__internal_47_$__cuda_sm70_votesync_ballot,@function
        .size           $__internal_47_$__cuda_sm70_votesync_ballot,(.L_x_3167 - $__internal_47_$__cuda_sm70_votesync_ballot)
$__internal_47_$__cuda_sm70_votesync_ballot:
[----:B------:R-:W-:Y:S01]  /*14410*/  ISETP.NE.U32.AND P0, PT, R0, 0x1, PT ;  /* 0x000000010000780c */ /* 0x000fe20003f05070 */
[----:B------:R-:W-:-:S04]  /*14420*/  IMAD.MOV.U32 R3, RZ, RZ, -0x1 ;  /* 0xffffffffff037424 */ /* 0x000fc800078e00ff */
[----:B------:R-:W-:Y:S08]  /*14430*/  WARPSYNC R3 ;  /* 0x0000000300007348 */ /* 0x000ff00003800000 */
[----:B------:R-:W-:-:S04]  /*14440*/  VOTE.ANY R0, PT, !P0 ;  /* 0x0000000000007806 */ /* 0x000fc800040e0100 */
[----:B------:R-:W-:Y:S01]  /*14450*/  LOP3.LUT R0, R0, R3, RZ, 0xc0, !PT ;  /* 0x0000000300007212 */ /* 0x000fe200078ec0ff */
[----:B------:R-:W-:-:S04]  /*14460*/  IMAD.MOV.U32 R3, RZ, RZ, 0x0 ;  /* 0x00000000ff037424 */ /* 0x000fc800078e00ff */
[----:B------:R-:W-:Y:S05]  /*14470*/  RET.REL.NODEC R2 `(_ZN7cutlass13device_kernelIN5flash19enable_sm80_to_sm89INS1_16FlashAttnFwdSm80INS1_25CollectiveMainloopFwdSm80ILi8ELi2ELb0EN4cute5tupleIJNS5_1CILi128EEENS7_ILi64EEENS7_ILi192EEEEEELi192ENS_10bfloat16_tEfNS_4arch4Sm80ELb1ELb0ELb0ELb1ELb1ELb0ELb1ELb1EEENS1_21CollectiveEpilogueFwdINS6_IJS8_SA_S9_EEENS6_IJNS7_ILi1EEESI_SI_EEESC_SE_Li256ELb1ELb1ELb1ELb0EEENS1_36VarlenDynamicPersistentTileSchedulerILi128ELi64ELi256ELi256ELb1ELb1ELb0ELb1ELb1ELb1EEEEEEEEEvNT_6ParamsE) ;  /* 0xfffebb8002007950 */ /* 0x000fea0003c3ffff */
.L_x_2840:
        /* <DEDUP_REMOVED lines=16> */
.L_x_3167:


//--------------------- .text._ZN7cutlass13device_kernelIN5flash19enable_sm80_to_sm89INS1_16FlashAttnFwdSm80INS1_25CollectiveMainloopFwdSm80ILi8ELi2ELb0EN4cute5tupleIJNS5_1CILi128EEENS7_ILi64EEENS7_ILi192EEEEEELi192ENS_10bfloat16_tEfNS_4arch4Sm80ELb1ELb0ELb0ELb1ELb1ELb1ELb1ELb1EEENS1_21CollectiveEpilogueFwdINS6_IJS8_SA_S9_EEENS6_IJNS7_ILi1EEESI_SI_EEESC_SE_Li256ELb1ELb1ELb1ELb0EEENS1_36VarlenDynamicPersistentTileSchedulerILi128ELi64ELi256ELi256ELb1ELb1ELb0ELb1ELb1ELb1EEEEEEEEEvNT_6ParamsE --------------------------
	.section	.text._ZN7cutlass13device_kernelIN5flash19enable_sm80_to_sm89INS1_16FlashAttnFwdSm80INS1_25CollectiveMainloopFwdSm80ILi8ELi2ELb0EN4cute5tupleIJNS5_1CILi128EEENS7_ILi64EEENS7_ILi192EEEEEELi192ENS_10bfloat16_tEfNS_4arch4Sm80ELb1ELb0ELb0ELb1ELb1ELb1ELb1ELb1EEENS1_21CollectiveEpilogueFwdINS6_IJS8_SA_S9_EEENS6_IJNS7_ILi1EEESI_SI_EEESC_SE_Li256ELb1ELb1ELb1ELb0EEENS1_36VarlenDynamicPersistentTileSchedulerILi128ELi64ELi256ELi256ELb1ELb1ELb0ELb1ELb1ELb1EEEEEEEEEvNT_6ParamsE,"ax",@progbits
	.sectioninfo	@"SHI_REGISTERS=255"
	.align	128
.text._ZN7cutlass13device_kernelIN5flash19enable_sm80_to_sm89INS1_16FlashAttnFwdSm80INS1_25CollectiveMainloopFwdSm80ILi8ELi2ELb0EN4cute5tupleIJNS5_1CILi128EEENS7_ILi64EEENS7_ILi192EEEEEELi192ENS_10bfloat16_tEfNS_4arch4Sm80ELb1ELb0ELb0ELb1ELb1ELb1ELb1ELb1EEENS1_21CollectiveEpilogueFwdINS6_IJS8_SA_S9_EEENS6_IJNS7_ILi1EEESI_SI_EEESC_SE_Li256ELb1ELb1ELb1ELb0EEENS1_36VarlenDynamicPersistentTileSchedulerILi128ELi64ELi256ELi256ELb1ELb1ELb0ELb1ELb1ELb1EEEEEEEEEvNT_6ParamsE:
        .type           _ZN7cutlass13device_kernelIN5flash19enable_sm80_to_sm89INS1_16FlashAttnFwdSm80INS1_25CollectiveMainloopFwdSm80ILi8ELi2ELb0EN4cute5tupleIJNS5_1CILi128EEENS7_ILi64EEENS7_ILi192EEEEEELi192ENS_10bfloat16_tEfNS_4arch4Sm80ELb1ELb0ELb0ELb1ELb1ELb1ELb1ELb1EEENS1_21CollectiveEpilogueFwdINS6_IJS8_SA_S9_EEENS6_IJNS7_ILi1EEESI_SI_EEESC_SE_Li256ELb1ELb1ELb1ELb0EEENS1_36VarlenDynamicPersistentTileSchedulerILi128ELi64ELi256ELi256ELb1ELb1ELb0ELb1ELb1ELb1EEEEEEEEEvNT_6ParamsE,@function
        .size           _ZN7cutlass13device_kernelIN5flash19enable_sm80_to_sm89INS1_16FlashAttnFwdSm80INS1_25CollectiveMainloopFwdSm80ILi8ELi2ELb0EN4cute5tupleIJNS5_1CILi128EEENS7_ILi64EEENS7_ILi192EEEEEELi192ENS_10bfloat16_tEfNS_4arch4Sm80ELb1ELb0ELb0ELb1ELb1ELb1ELb1ELb1EEENS1_21CollectiveEpilogueFwdINS6_IJS8_SA_S9_EEENS6_IJNS7_ILi1EEESI_SI_EEESC_SE_Li256ELb1ELb1ELb1ELb0EEENS1_36VarlenDynamicPersistentTileSchedulerILi128ELi64ELi256ELi256ELb1ELb1ELb0ELb1ELb1ELb1EEEEEEEEEvNT_6ParamsE,(.L_x_3172 - _ZN7cutlass13device_kernelIN5flash19enable_sm80_to_sm89INS1_16FlashAttnFwdSm80INS1_25CollectiveMainloopFwdSm80ILi8ELi2ELb0EN4cute5tupleIJNS5_1CILi128EEENS7_ILi64EEENS7_ILi192EEEEEELi192ENS_10bfloat16_tEfNS_4arch4Sm80ELb1ELb0ELb0ELb1ELb1ELb1ELb1ELb1EEENS1_21CollectiveEpilogueFwdINS6_IJS8_SA_S9_EEENS6_IJNS7_ILi1EEESI_SI_EEESC_SE_Li256ELb1ELb1ELb1ELb0EEENS1_36VarlenDynamicPersistentTileSchedulerILi128ELi64ELi256ELi256ELb1ELb1ELb0ELb1ELb1ELb1EEEEEEEEEvNT_6ParamsE)
        .other          _ZN7cutlass13device_kernelIN5flash19enable_sm80_to_sm89INS1_16FlashAttnFwdSm80INS1_25CollectiveMainloopFwdSm80ILi8ELi2ELb0EN4cute5tupleIJNS5_1CILi128EEENS7_ILi64EEENS7_ILi192EEEEEELi192ENS_10bfloat16_tEfNS_4arch4Sm80ELb1ELb0ELb0ELb1ELb1ELb1ELb1ELb1EEENS1_21CollectiveEpilogueFwdINS6_IJS8_SA_S9_EEENS6_IJNS7_ILi1EEESI_SI_EEESC_SE_Li256ELb1ELb1ELb1ELb0EEENS1_36VarlenDynamicPersistentTileSchedulerILi128ELi64ELi256ELi256ELb1ELb1ELb0ELb1ELb1ELb1EEEEEEEEEvNT_6ParamsE,@"STO_CUDA_ENTRY STV_DEFAULT"
_ZN7cutlass13device_kernelIN5flash19enable_sm80_to_sm89INS1_16FlashAttnFwdSm80INS1_25CollectiveMainloopFwdSm80ILi8ELi2ELb0EN4cute5tupleIJNS5_1CILi128EEENS7_ILi64EEENS7_ILi192EEEEEELi192ENS_10bfloat16_tEfNS_4arch4Sm80ELb1ELb0ELb0ELb1ELb1ELb1ELb1ELb1EEENS1_21CollectiveEpilogueFwdINS6_IJS8_SA_S9_EEENS6_IJNS7_ILi1EEESI_SI_EEESC_SE_Li256ELb1ELb1ELb1ELb0EEENS1_36VarlenDynamicPersistentTileSchedulerILi128ELi64ELi256ELi256ELb1ELb1ELb0ELb1ELb1ELb1EEEEEEEEEvNT_6ParamsE:
[----:B------:R-:W-:-:S03]  /*0000*/  MOV R1, c[0x0][0x28] ;  /* 0x00000a0000017a02 */ /* 0x000fc60000000f00 */
[----:B------:R-:W1:Y:S01]  /*0010*/  S2R R2, SR_TID.X ;  /* 0x0000000000027919 */ /* 0x000e620000002100 */
[----:B------:R-:W-:Y:S01]  /*0020*/  IADD3 R1, R1, -0x70, RZ ;  /* 0xffffff9001017810 */ /* 0x000fe20007ffe0ff */
[----:B------:R-:W-:Y:S01]  /*0030*/  ULDC.64 UR8, c[0x0][0x118] ;  /* 0x0000460000087ab9 */ /* 0x000fe20000000a00 */
[----:B-1----:R-:W-:-:S05]  /*0040*/  SHF.R.U32.HI R0, RZ, 0x5, R2 ;  /* 0x00000005ff007819 */ /* 0x002fca0000011602 */
[----:B------:R-:W1:Y:S02]  /*0050*/  SHFL.IDX PT, R3, R0, RZ, 0x1f ;  /* 0x00001fff00037589 */ /* 0x000e6400000e0000 */
[----:B-1----:R-:W-:Y:S02]  /*0060*/  ISETP.NE.AND P0, PT, R3, RZ, PT ;  /* 0x000000ff0300720c */ /* 0x002fe40003f05270 */
[----:B------:R-:W-:Y:S11]  /*0070*/  STL [R1+0x68], R3 ;  /* 0x0000680301007387 */ /* 0x000ff60000100800 */
[----:B------:R-:W-:Y:S06]  /*0080*/  @P0 BAR.SYNC.DEFER_BLOCKING 0x5, 0x100 ;  /* 0x0144000000000b1d */ /* 0x000fec0000010000 */
[----:B------:R-:W1:Y:S04]  /*0090*/  @P0 LDS.128 R4, [0x24100] ;  /* 0x02410000ff040984 */ /* 0x000e680000000c00 */
[----:B-1----:R1:W-:Y:S04]  /*00a0*/  @P0 STL.64 [R1], R4 ;  /* 0x0000000401000387 */ /* 0x0023e80000100a00 */
[----:B------:R1:W-:Y:S04]  /*00b0*/  @P0 STL.64 [R1+0x8], R6 ;  /* 0x0000080601000387 */ /* 0x0003e80000100a00 */
[----:B------:R-:W-:Y:S06]  /*00c0*/  @P0 BAR.ARV 0x4, 0x100 ;  /* 0x0104000000000b1d */ /* 0x000fec0000002000 */
[----:B------:R-:W-:Y:S05]  /*00d0*/  @P0 BRA `(.L_x_2841) ;  /* 0x00000fd000000947 */ /* 0x000fea0003800000 */
[----:B------:R-:W-:Y:S01]  /*00e0*/  LOP3.LUT R13, R2, 0x1f, RZ, 0xc0, !PT ;  /* 0x0000001f020d7812 */ /* 0x000fe200078ec0ff */
[----:B------:R-:W-:-:S03]  /*00f0*/  CS2R R8, SRZ ;  /* 0x0000000000087805 */ /* 0x000fc6000001ff00 */
[----:B------:R-:W-:-:S04]  /*0100*/  ISETP.NE.AND P6, PT, R13, 0x1f, PT ;  /* 0x0000001f0d00780c */ /* 0x000fc80003fc5270 */
[----:B------:R-:W-:-:S13]  /*0110*/  ISETP.GE.OR P0, PT, R13, c[0x0][0x53c], !P6 ;  /* 0x00014f000d007a0c */ /* 0x000fda0007706670 */
[----:B-1----:R-:W-:Y:S02]  /*0120*/  @!P0 IMAD.MOV.U32 R4, RZ, RZ, 0x4 ;  /* 0x00000004ff048424 */ /* 0x002fe400078e00ff */
[----:B------:R-:W-:Y:S02]  /*0130*/  @!P0 IMAD.MOV.U32 R2, RZ, RZ, 0x4 ;  /* 0x00000004ff028424 */ /* 0x000fe400078e00ff */
[----:B------:R-:W-:-:S04]  /*0140*/  @!P0 IMAD.WIDE.U32 R4, R13, R4, c[0x0][0x580] ;  /* 0x000160000d048625 */ /* 0x000fc800078e0004 */
[C---:B------:R-:W-:Y:S01]  /*0150*/  @!P0 IMAD.WIDE.U32 R2, R13.reuse, R2, c[0x0][0x578] ;  /* 0x00015e000d028625 */ /* 0x040fe200078e0002 */
[----:B------:R-:W2:Y:S04]  /*0160*/  @!P0 LDG.E R9, [R4.64] ;  /* 0x0000000804098981 */ /* 0x000ea8000c1e1900 */
[----:B------:R-:W2:Y:S01]  /*0170*/  @!P0 LDG.E R8, [R2.64] ;  /* 0x0000000802088981 */ /* 0x000ea2000c1e1900 */
[C---:B------:R-:W-:Y:S01]  /*0180*/  ISETP.NE.AND P5, PT, R13.reuse, RZ, PT ;  /* 0x000000ff0d00720c */ /* 0x040fe20003fa5270 */
[----:B------:R-:W1:Y:S01]  /*0190*/  S2UR UR4, SR_CTAID.X ;  /* 0x00000000000479c3 */ /* 0x000e620000002500 */
        /* <DEDUP_REMOVED lines=28> */
.L_x_2846:
        /* <DEDUP_REMOVED lines=16> */
.L_x_3048:
        /* <DEDUP_REMOVED lines=16> */
.L_x_3049:
[----:B--2---:R-:W-:-:S05]  /*0560*/  IMAD R0, R0, c[0x0][0x538], RZ ;  /* 0x00014e0000007a24 */ /* 0x004fca00078e02ff */
[----:B------:R-:W-:-:S04]  /*0570*/  IADD3 R6, R0, R6, RZ ;  /* 0x0000000600067210 */ /* 0x000fc80007ffe0ff */
[----:B------:R-:W-:-:S13]  /*0580*/  ISETP.GT.AND P0, PT, R6, UR4, PT ;  /* 0x0000000406007c0c */ /* 0x000fda000bf04270 */
[----:B-1----:R-:W-:Y:S05]  /*0590*/  @!P0 BRA `(.L_x_2846) ;  /* 0xfffffdc000008947 */ /* 0x002fea000383ffff */
.L_x_2842:
[----:B------:R-:W-:-:S05]  /*05a0*/  IADD3 R10, -R0, R6, RZ ;  /* 0x00000006000a7210 */ /* 0x000fca0007ffe1ff */
[----:B------:R-:W-:-:S05]  /*05b0*/  IMAD R0, R4, c[0x0][0x538], R10 ;  /* 0x00014e0004007a24 */ /* 0x000fca00078e020a */
[----:B------:R-:W-:Y:S01]  /*05c0*/  ISETP.GT.AND P0, PT, R0, UR4, PT ;  /* 0x0000000400007c0c */ /* 0x000fe2000bf04270 */
[----:B------:R-:W-:-:S12]  /*05d0*/  BRA.DIV ~URZ, `(.L_x_2847) ;  /* 0x0001eac27f007947 */ /* 0x000fd8000b800000 */
[----:B------:R-:W-:-:S04]  /*05e0*/  VOTE.ANY R6, PT, !P0 ;  /* 0x0000000000067806 */ /* 0x000fc800040e0100 */
.L_x_3050:
[----:B------:R-:W1:Y:S02]  /*05f0*/  POPC R0, R6 ;  /* 0x0000000600007309 */ /* 0x000e640000000000 */
[----:B-1----:R-:W-:-:S05]  /*0600*/  IADD3 R2, R0, R7, RZ ;  /* 0x0000000700027210 */ /* 0x002fca0007ffe0ff */
[----:B------:R1:W-:Y:S01]  /*0610*/  STL [R1+0xc], R2 ;  /* 0x00000c0201007387 */ /* 0x0003e20000100800 */
[----:B------:R-:W-:Y:S05]  /*0620*/  BRA.DIV ~URZ, `(.L_x_2848) ;  /* 0x0001eac27f007947 */ /* 0x000fea000b800000 */
[----:B------:R2:W3:Y:S01]  /*0630*/  SHFL.IDX PT, R12, R9, R0, 0x1f ;  /* 0x00001f00090c7589 */ /* 0x0004e200000e0000 */
[----:B------:R-:W-:-:S03]  /*0640*/  MOV R5, RZ ;  /* 0x000000ff00057202 */ /* 0x000fc60000000f00 */
[----:B------:R2:W4:Y:S04]  /*0650*/  SHFL.IDX PT, R9, R8, R0, 0x1f ;  /* 0x00001f0008097589 */ /* 0x00052800000e0000 */
.L_x_3051:
[----:B------:R-:W-:Y:S01]  /*0660*/  ISETP.NE.AND P0, PT, R6, RZ, PT ;  /* 0x000000ff0600720c */ /* 0x000fe20003f05270 */
[----:B------:R-:W-:-:S12]  /*0670*/  BSSY B0, `(.L_x_2849) ;  /* 0x0000005000007945 */ /* 0x000fd80003800000 */
[----:B------:R-:W-:Y:S05]  /*0680*/  @!P0 BRA `(.L_x_2850) ;  /* 0x0000003000008947 */ /* 0x000fea0003800000 */
[----:B-1----:R-:W-:Y:S01]  /*0690*/  IADD3 R2, R0, -0x1, RZ ;  /* 0xffffffff00027810 */ /* 0x002fe20007ffe0ff */
[----:B------:R-:W-:Y:S05]  /*06a0*/  BRA.DIV ~URZ, `(.L_x_2851) ;  /* 0x0001eb227f007947 */ /* 0x000fea000b800000 */
[----:B------:R1:W2:Y:S02]  /*06b0*/  SHFL.IDX PT, R5, R4, R2, 0x1f ;  /* 0x00001f0204057589 */ /* 0x0002a400000e0000 */
.L_x_2850:
[----:B------:R-:W-:Y:S05]  /*06c0*/  BSYNC B0 ;  /* 0x0000000000007941 */ /* 0x000fea0003800000 */
.L_x_2849:
[----:B--2---:R-:W-:Y:S01]  /*06d0*/  IMAD R0, R5, c[0x0][0x538], R10 ;  /* 0x00014e0005007a24 */ /* 0x004fe200078e020a */
[----:B----4-:R-:W-:Y:S01]  /*06e0*/  ISETP.NE.AND P0, PT, R9, 0x1, PT ;  /* 0x000000010900780c */ /* 0x010fe20003f05270 */
[----:B------:R-:W-:Y:S03]  /*06f0*/  BSSY B0, `(.L_x_2852) ;  /* 0x0000089000007945 */ /* 0x000fe60003800000 */
[----:B------:R2:W-:Y:S01]  /*0700*/  STL [R1], R0 ;  /* 0x0000000001007387 */ /* 0x0005e20000100800 */
[----:B------:R-:W-:-:S08]  /*0710*/  IADD3 R11, -R0, UR4, RZ ;  /* 0x00000004000b7c10 */ /* 0x000fd0000fffe1ff */
[----:B------:R-:W-:Y:S05]  /*0720*/  @!P0 BRA `(.L_x_2853) ;  /* 0x000003f000008947 */ /* 0x000fea0003800000 */
[-C--:B--23--:R-:W-:Y:S02]  /*0730*/  IABS R0, R12.reuse ;  /* 0x0000000c00007213 */ /* 0x08cfe40000000000 */
[----:B------:R-:W-:-:S03]  /*0740*/  IABS R6, R12 ;  /* 0x0000000c00067213 */ /* 0x000fc60000000000 */
[----:B------:R-:W-:Y:S01]  /*0750*/  IMAD.MOV.U32 R5, RZ, RZ, R0 ;  /* 0x000000ffff057224 */ /* 0x000fe200078e0000 */
[----:B------:R-:W-:-:S03]  /*0760*/  IABS R0, R9 ;  /* 0x0000000900007213 */ /* 0x000fc60000000000 */
[----:B-1----:R-:W1:Y:S02]  /*0770*/  I2F.RP R2, R5 ;  /* 0x0000000500027306 */ /* 0x002e640000209400 */
        /* <DEDUP_REMOVED lines=55> */
[----:B------:R-:W-:-:S05]  /*0af0*/  IMAD R2, R3, 0x10000, R2 ;  /* 0x0001000003027824 */ /* 0x000fca00078e0202 */
[----:B------:R1:W-:Y:S01]  /*0b00*/  STL [R1+0x8], R2 ;  /* 0x0000080201007387 */ /* 0x0003e20000100800 */
[----:B------:R-:W-:Y:S05]  /*0b10*/  BRA `(.L_x_2854) ;  /* 0x0000046000007947 */ /* 0x000fea0003800000 */
.L_x_2853:
[----:B------:R-:W4:Y:S01]  /*0b20*/  LDL R3, [R1+0xc] ;  /* 0x00000c0001037983 */ /* 0x000f220000100800 */
[----:B-1----:R-:W-:-:S04]  /*0b30*/  IMAD.MOV.U32 R2, RZ, RZ, 0x4 ;  /* 0x00000004ff027424 */ /* 0x002fc800078e00ff */
[----:B----4-:R-:W-:-:S05]  /*0b40*/  IMAD.WIDE R2, R3, R2, c[0x0][0x590] ;  /* 0x0001640003027625 */ /* 0x010fca00078e0202 */
[----:B------:R-:W4:Y:S02]  /*0b50*/  LDG.E R7, [R2.64] ;  /* 0x0000000802077981 */ /* 0x000f24000c1e1900 */
[----:B---34-:R-:W-:-:S05]  /*0b60*/  IMAD R9, R7, R12, RZ ;  /* 0x0000000c07097224 */ /* 0x018fca00078e02ff */
[-C--:B--2---:R-:W-:Y:S02]  /*0b70*/  IABS R0, R9.reuse ;  /* 0x0000000900007213 */ /* 0x084fe40000000000 */
        /* <DEDUP_REMOVED lines=62> */
[----:B------:R-:W-:-:S05]  /*0f60*/  IMAD R2, R0, R2, R3 ;  /* 0x0000000200027224 */ /* 0x000fca00078e0203 */
[----:B------:R1:W-:Y:S02]  /*0f70*/  STL [R1+0x8], R2 ;  /* 0x0000080201007387 */ /* 0x0003e40000100800 */
.L_x_2854:
[----:B------:R-:W-:Y:S05]  /*0f80*/  BSYNC B0 ;  /* 0x0000000000007941 */ /* 0x000fea0003800000 */
.L_x_2852:
[----:B------:R-:W-:-:S04]  /*0f90*/  LOP3.LUT R0, RZ, R0, RZ, 0x33, !PT ;  /* 0x00000000ff007212 */ /* 0x000fc800078e33ff */
[----:B------:R-:W-:-:S05]  /*0fa0*/  IADD3 R0, R0, R12, RZ ;  /* 0x0000000c00007210 */ /* 0x000fca0007ffe0ff */
[----:B------:R2:W-:Y:S01]  /*0fb0*/  STL [R1+0x4], R0 ;  /* 0x0000040001007387 */ /* 0x0005e20000100800 */
[----:B------:R-:W-:Y:S05]  /*0fc0*/  BRA `(.L_x_2855) ;  /* 0x0000006000007947 */ /* 0x000fea0003800000 */
.L_x_2843:
[----:B------:R-:W-:Y:S01]  /*0fd0*/  MOV R0, UR4 ;  /* 0x0000000400007c02 */ /* 0x000fe20008000f00 */
[----:B------:R-:W-:Y:S04]  /*0fe0*/  STL [R1+0x4], RZ ;  /* 0x000004ff01007387 */ /* 0x000fe80000100800 */
[----:B------:R1:W-:Y:S04]  /*0ff0*/  STL [R1], R0 ;  /* 0x0000000001007387 */ /* 0x0003e80000100800 */
[----:B------:R2:W-:Y:S01]  /*1000*/  STL [R1+0x8], RZ ;  /* 0x000008ff01007387 */ /* 0x0005e20000100800 */
[----:B-1----:R-:W-:-:S05]  /*1010*/  MOV R0, c[0x0][0x53c] ;  /* 0x00014f0000007a02 */ /* 0x002fca0000000f00 */
[----:B------:R2:W-:Y:S02]  /*1020*/  STL [R1+0xc], R0 ;  /* 0x00000c0001007387 */ /* 0x0005e40000100800 */
.L_x_2855:
[----:B------:R-:W3:Y:S04]  /*1030*/  LDL R4, [R1] ;  /* 0x0000000001047983 */ /* 0x000ee80000100800 */
[----:B------:R-:W3:Y:S04]  /*1040*/  LDL R5, [R1+0x4] ;  /* 0x0000040001057983 */ /* 0x000ee80000100800 */
[----:B------:R-:W3:Y:S04]  /*1050*/  LDL R6, [R1+0x8] ;  /* 0x0000080001067983 */ /* 0x000ee80000100800 */
[----:B------:R-:W3:Y:S01]  /*1060*/  LDL R7, [R1+0xc] ;  /* 0x00000c0001077983 */ /* 0x000ee20000100800 */
[----:B------:R-:W-:Y:S01]  /*1070*/  ISETP.NE.AND P0, PT, R13, RZ, PT ;  /* 0x000000ff0d00720c */ /* 0x000fe20003f05270 */
[----:B------:R-:W-:-:S12]  /*1080*/  WARPSYNC 0xffffffff ;  /* 0xffffffff00007948 */ /* 0x000fd80003800000 */
[----:B---3--:R3:W-:Y:S04]  /*1090*/  @!P0 STS.128 [0x24100], R4 ;  /* 0x02410004ff008388 */ /* 0x0087e80000000c00 */
[----:B------:R-:W-:Y:S06]  /*10a0*/  BAR.ARV 0x5, 0x100 ;  /* 0x0144000000007b1d */ /* 0x000fec0000002000 */
.L_x_2841:
[----:B--2---:R-:W2:Y:S02]  /*10b0*/  LDL R0, [R1+0xc] ;  /* 0x00000c0001007983 */ /* 0x004ea40000100800 */
[----:B--2---:R-:W-:-:S13]  /*10c0*/  ISETP.GE.AND P0, PT, R0, c[0x0][0x53c], PT ;  /* 0x00014f0000007a0c */ /* 0x004fda0003f06270 */
[----:B------:R-:W-:Y:S05]  /*10d0*/  @P0 EXIT ;  /* 0x000000000000094d */ /* 0x000fea0003800000 */
[----:B------:R-:W2:Y:S01]  /*10e0*/  S2R R14, SR_TID.X ;  /* 0x00000000000e7919 */ /* 0x000ea20000002100 */
[----:B------:R-:W-:Y:S02]  /*10f0*/  ULDC UR4, c[0x0][0x2ac] ;  /* 0x0000ab0000047ab9 */ /* 0x000fe40000000800 */
[----:B------:R-:W-:Y:S02]  /*1100*/  ULDC UR6, c[0x0][0x1d0] ;  /* 0x0000740000067ab9 */ /* 0x000fe40000000800 */
[----:B------:R-:W-:Y:S01]  /*1110*/  UIMAD UR6, UR4, UR6, URZ ;  /* 0x00000006040672a4 */ /* 0x000fe2000f8e023f */
[----:B--2---:R-:W-:-:S04]  /*1120*/  SHF.R.S32.HI R12, RZ, 0x1f, R14 ;  /* 0x0000001fff0c7819 */ /* 0x004fc8000001140e */
[CC--:B-1----:R-:W-:Y:S02]  /*1130*/  LEA.HI R2, R12.reuse, R14.reuse, RZ, 0x4 ;  /* 0x0000000e0c027211 */ /* 0x0c2fe400078f20ff */
[-C--:B------:R-:W-:Y:S02]  /*1140*/  LEA.HI R11, R12, R14.reuse, RZ, 0x3 ;  /* 0x0000000e0c0b7211 */ /* 0x080fe400078f18ff */
[----:B------:R-:W-:Y:S02]  /*1150*/  LOP3.LUT R0, R2, 0xfffffff0, RZ, 0xc0, !PT ;  /* 0xfffffff002007812 */ /* 0x000fe400078ec0ff */
[----:B------:R-:W-:Y:S02]  /*1160*/  SHF.R.S32.HI R250, RZ, 0x3, R11 ;  /* 0x00000003fffa7819 */ /* 0x000fe4000001140b */
[----:B---3--:R-:W-:Y:S01]  /*1170*/  LOP3.LUT R4, R11, 0xfffffff8, RZ, 0xc0, !PT ;  /* 0xfffffff80b047812 */ /* 0x008fe200078ec0ff */
[----:B------:R-:W-:Y:S01]  /*1180*/  IMAD.IADD R0, R14, 0x1, -R0 ;  /* 0x000000010e007824 */ /* 0x000fe200078e0a00 */
[----:B------:R-:W-:Y:S01]  /*1190*/  SHF.R.S32.HI R3, RZ, 0x4, R2 ;  /* 0x00000004ff037819 */ /* 0x000fe20000011402 */
[----:B------:R-:W-:Y:S01]  /*11a0*/  IMAD.SHL.U32 R5, R250, 0x40, RZ ;  /* 0x00000040fa057824 */ /* 0x000fe200078e00ff */
[----:B------:R-:W-:Y:S01]  /*11b0*/  LEA.HI R8, R12, R14, RZ, 0x6 ;  /* 0x0000000e0c087211 */ /* 0x000fe200078f30ff */
[----:B------:R-:W-:Y:S01]  /*11c0*/  IMAD.IADD R21, R14, 0x1, -R4 ;  /* 0x000000010e157824 */ /* 0x000fe200078e0a04 */
[----:B------:R-:W-:-:S02]  /*11d0*/  SHF.R.S32.HI R6, RZ, 0x1f, R0 ;  /* 0x0000001fff067819 */ /* 0x000fc40000011400 */
[----:B------:R-:W-:Y:S01]  /*11e0*/  LEA.HI R4, R2, R3, RZ, 0x1 ;  /* 0x0000000302047211 */ /* 0x000fe200078f08ff */
[C---:B------:R-:W-:Y:S01]  /*11f0*/  IMAD.SHL.U32 R216, R21.reuse, 0x8, RZ ;  /* 0x0000000815d87824 */ /* 0x040fe200078e00ff */
[----:B------:R-:W-:Y:S01]  /*1200*/  LEA.HI R13, R6, R0, RZ, 0x3 ;  /* 0x00000000060d7211 */ /* 0x000fe200078f18ff */
[----:B------:R-:W-:Y:S01]  /*1210*/  IMAD R230, R21, 0x20, R250 ;  /* 0x0000002015e67824 */ /* 0x000fe200078e02fa */
[----:B------:R-:W-:Y:S02]  /*1220*/  LOP3.LUT R2, R5, 0x1c0, RZ, 0xc0, !PT ;  /* 0x000001c005027812 */ /* 0x000fe400078ec0ff */
[----:B------:R-:W-:Y:S02]  /*1230*/  LOP3.LUT R6, R4, 0xfffffffe, RZ, 0xc0, !PT ;  /* 0xfffffffe04067812 */ /* 0x000fe400078ec0ff */
[----:B------:R-:W-:Y:S02]  /*1240*/  SHF.R.U32.HI R5, RZ, 0x3, R2 ;  /* 0x00000003ff057819 */ /* 0x000fe40000011602 */
[----:B------:R-:W-:Y:S01]  /*1250*/  LOP3.LUT R4, R13, 0xfffffff8, RZ, 0xc0, !PT ;  /* 0xfffffff80d047812 */ /* 0x000fe200078ec0ff */
[----:B------:R-:W-:Y:S01]  /*1260*/  IMAD.IADD R9, R3, 0x1, -R6 ;  /* 0x0000000103097824 */ /* 0x000fe200078e0a06 */
[----:B------:R-:W-:-:S02]  /*1270*/  LOP3.LUT R2, R2, 0x38, R216, 0xf8, !PT ;  /* 0x0000003802027812 */ /* 0x000fc400078ef8d8 */
[----:B------:R-:W-:Y:S01]  /*1280*/  LEA.HI R3, R12, R14, RZ, 0x5 ;  /* 0x0000000e0c037211 */ /* 0x000fe200078f28ff */
[----:B------:R-:W-:Y:S01]  /*1290*/  IMAD.IADD R6, R0, 0x1, -R4 ;  /* 0x0000000100067824 */ /* 0x000fe200078e0a04 */
[----:B------:R-:W-:Y:S01]  /*12a0*/  LOP3.LUT R7, R2, R5, RZ, 0x3c, !PT ;  /* 0x0000000502077212 */ /* 0x000fe200078e3cff */
[----:B------:R-:W-:Y:S01]  /*12b0*/  IMAD.SHL.U32 R0, R21, 0x40, RZ ;  /* 0x0000004015007824 */ /* 0x000fe200078e00ff */
[----:B------:R-:W-:Y:S02]  /*12c0*/  LOP3.LUT R2, R3, 0xffffffe0, RZ, 0xc0, !PT ;  /* 0xffffffe003027812 */ /* 0x000fe400078ec0ff */
[--C-:B------:R-:W-:Y:S02]  /*12d0*/  SHF.R.S32.HI R10, RZ, 0x5, R3.reuse ;  /* 0x00000005ff0a7819 */ /* 0x100fe40000011403 */
[----:B------:R-:W-:Y:S01]  /*12e0*/  LOP3.LUT R0, R0, 0x1c0, RZ, 0xc0, !PT ;  /* 0x000001c000007812 */ /* 0x000fe200078ec0ff */
[----:B------:R-:W-:Y:S01]  /*12f0*/  IMAD.IADD R19, R14, 0x1, -R2 ;  /* 0x000000010e137824 */ /* 0x000fe200078e0a02 */
[----:B------:R-:W-:Y:S01]  /*1300*/  SHF.R.S32.HI R3, RZ, 0x1f, R3 ;  /* 0x0000001fff037819 */ /* 0x000fe20000011403 */
[----:B------:R-:W-:Y:S01]  /*1310*/  IMAD.SHL.U32 R151, R10, 0x200, RZ ;  /* 0x000002000a977824 */ /* 0x000fe200078e00ff */
[----:B------:R-:W-:-:S02]  /*1320*/  LOP3.LUT R5, R0, 0x8, R11, 0xf8, !PT ;  /* 0x0000000800057812 */ /* 0x000fc400078ef80b */
[----:B------:R-:W-:Y:S01]  /*1330*/  LEA.HI R2, R3, R10, RZ, 0x3 ;  /* 0x0000000a03027211 */ /* 0x000fe200078f18ff */
[----:B------:R-:W-:Y:S01]  /*1340*/  IMAD.SHL.U32 R3, R8, 0x8, RZ ;  /* 0x0000000808037824 */ /* 0x000fe200078e00ff */
[----:B------:R-:W-:Y:S02]  /*1350*/  SHF.R.S32.HI R11, RZ, 0x1f, R19 ;  /* 0x0000001fff0b7819 */ /* 0x000fe40000011413 */
[----:B------:R-:W-:Y:S02]  /*1360*/  SHF.R.U32.HI R4, RZ, 0x3, R0 ;  /* 0x00000003ff047819 */ /* 0x000fe40000011600 */
[----:B------:R-:W-:Y:S02]  /*1370*/  LOP3.LUT R0, R2, 0xffffff8, RZ, 0xc0, !PT ;  /* 0x0ffffff802007812 */ /* 0x000fe400078ec0ff */
[----:B------:R-:W-:Y:S02]  /*1380*/  LEA.HI R11, R11, R19, RZ, 0x2 ;  /* 0x000000130b0b7211 */ /* 0x000fe400078f10ff */
[----:B------:R-:W-:Y:S01]  /*1390*/  LOP3.LUT R144, R7, 0x7ffffe00, R3, 0xf8, !PT ;  /* 0x7ffffe0007907812 */ /* 0x000fe200078ef803 */
[----:B------:R-:W-:Y:S01]  /*13a0*/  IMAD.IADD R3, R10, 0x1, -R0 ;  /* 0x000000010a037824 */ /* 0x000fe200078e0a00 */
[----:B------:R-:W-:Y:S01]  /*13b0*/  SHF.R.S32.HI R2, RZ, 0x2, R11 ;  /* 0x00000002ff027819 */ /* 0x000fe2000001140b */
[----:B------:R-:W-:Y:S01]  /*13c0*/  IMAD.SHL.U32 R0, R6, 0x40, RZ ;  /* 0x0000004006007824 */ /* 0x000fe200078e00ff */
[----:B------:R-:W-:Y:S01]  /*13d0*/  LEA.HI R7, R12, R14, RZ, 0x2 ;  /* 0x0000000e0c077211 */ /* 0x000fe200078f10ff */
[----:B------:R-:W-:Y:S01]  /*13e0*/  IMAD.SHL.U32 R10, R10, 0x400, RZ ;  /* 0x000004000a0a7824 */ /* 0x000fe200078e00ff */
[----:B------:R-:W-:Y:S01]  /*13f0*/  LOP3.LUT R8, R5, R4, RZ, 0x3c, !PT ;  /* 0x0000000405087212 */ /* 0x000fe200078e3cff */
[----:B------:R-:W-:Y:S01]  /*1400*/  IMAD R18, R3, 0x10, R2 ;  /* 0x0000001003127824 */ /* 0x000fe200078e0202 */
[----:B------:R-:W-:Y:S01]  /*1410*/  LOP3.LUT R2, R7, 0xfffffffc, RZ, 0xc0, !PT ;  /* 0xfffffffc07027812 */ /* 0x000fe200078ec0ff */
[----:B------:R-:W-:Y:S01]  /*1420*/  IMAD.SHL.U32 R4, R9, 0x8, RZ ;  /* 0x0000000809047824 */ /* 0x000fe200078e00ff */
[--C-:B------:R-:W-:Y:S01]  /*1430*/  SHF.R.S32.HI R226, RZ, 0x2, R7.reuse ;  /* 0x00000002ffe27819 */ /* 0x100fe20000011407 */
[----:B------:R-:W-:Y:S01]  /*1440*/  IMAD.SHL.U32 R144, R144, 0x2, RZ ;  /* 0x0000000290907824 */ /* 0x000fe200078e00ff */
[----:B------:R-:W-:Y:S01]  /*1450*/  SHF.R.S32.HI R3, RZ, 0x1f, R7 ;  /* 0x0000001fff037819 */ /* 0x000fe20000011407 */
[----:B------:R-:W-:Y:S01]  /*1460*/  IMAD.IADD R252, R14, 0x1, -R2 ;  /* 0x000000010efc7824 */ /* 0x000fe200078e0a02 */
[----:B------:R-:W-:Y:S01]  /*1470*/  LOP3.LUT R0, R0, 0x1c0, RZ, 0xc0, !PT ;  /* 0x000001c000007812 */ /* 0x000fe200078ec0ff */
[----:B------:R-:W-:Y:S01]  /*1480*/  STL [R1+0x6c], R18 ;  /* 0x00006c1201007387 */ /* 0x000fe20000100800 */
[----:B------:R-:W-:Y:S01]  /*1490*/  LEA.HI R3, R3, R226, RZ, 0x3 ;  /* 0x000000e203037211 */ /* 0x000fe200078f18ff */
[----:B------:R-:W-:Y:S01]  /*14a0*/  IMAD.SHL.U32 R110, R252, 0x4, RZ ;  /* 0x00000004fc6e7824 */ /* 0x000fe200078e00ff */
[----:B------:R-:W-:Y:S01]  /*14b0*/  LOP3.LUT R5, R0, 0x8, R4, 0xf8, !PT ;  /* 0x0000000800057812 */ /* 0x000fe200078ef804 */
[----:B------:R-:W-:Y:S01]  /*14c0*/  IMAD.SHL.U32 R104, R252, 0x8, RZ ;  /* 0x00000008fc687824 */ /* 0x000fe200078e00ff */
[----:B------:R-:W-:-:S02]  /*14d0*/  R2P PR, R6, 0x6 ;  /* 0x0000000606007804 */ /* 0x000fc40000000000 */
[----:B------:R-:W-:Y:S01]  /*14e0*/  SHF.R.U32.HI R4, RZ, 0x3, R0 ;  /* 0x00000003ff047819 */ /* 0x000fe20000011600 */
[----:B------:R-:W-:Y:S01]  /*14f0*/  IMAD R0, R9, 0x200, R8 ;  /* 0x0000020009007824 */ /* 0x000fe200078e0208 */
[----:B------:R-:W-:Y:S02]  /*1500*/  IADD3 R6, R226, 0x40, RZ ;  /* 0x00000040e2067810 */ /* 0x000fe40007ffe0ff */
[----:B------:R-:W-:Y:S02]  /*1510*/  LOP3.LUT R3, R3, 0xfffffff8, RZ, 0xc0, !PT ;  /* 0xfffffff803037812 */ /* 0x000fe400078ec0ff */
[----:B------:R-:W-:Y:S01]  /*1520*/  IADD3 R146, R110, 0x20, RZ ;  /* 0x000000206e927810 */ /* 0x000fe20007ffe0ff */
[----:B------:R-:W-:Y:S01]  /*1530*/  IMAD.SHL.U32 R2, R6, 0x40, RZ ;  /* 0x0000004006027824 */ /* 0x000fe200078e00ff */
[----:B------:R-:W-:Y:S01]  /*1540*/  LOP3.LUT R9, R5, R4, RZ, 0x3c, !PT ;  /* 0x0000000405097212 */ /* 0x000fe200078e3cff */
[----:B------:R-:W-:Y:S01]  /*1550*/  IMAD.IADD R5, R226, 0x1, -R3 ;  /* 0x00000001e2057824 */ /* 0x000fe200078e0a03 */
[----:B------:R-:W-:Y:S01]  /*1560*/  SHF.R.S32.HI R4, RZ, 0x1f, R6 ;  /* 0x0000001fff047819 */ /* 0x000fe20000011406 */
[----:B------:R-:W-:Y:S01]  /*1570*/  IMAD.IADD R109, R110, 0x1, R146 ;  /* 0x000000016e6d7824 */ /* 0x000fe200078e0292 */
[----:B------:R-:W-:-:S02]  /*1580*/  LOP3.LUT R20, R2, 0x1c0, RZ, 0xc0, !PT ;  /* 0x000001c002147812 */ /* 0x000fc400078ec0ff */
[----:B------:R-:W-:Y:S01]  /*1590*/  LEA.HI R3, R4, R6, RZ, 0x3 ;  /* 0x0000000604037211 */ /* 0x000fe200078f18ff */
[----:B------:R-:W-:Y:S01]  /*15a0*/  IMAD.SHL.U32 R4, R5, 0x40, RZ ;  /* 0x0000004005047824 */ /* 0x000fe200078e00ff */
[----:B------:R-:W-:Y:S01]  /*15b0*/  IADD3 R145, R110, 0x40, RZ ;  /* 0x000000406e917810 */ /* 0x000fe20007ffe0ff */
[----:B------:R1:W-:Y:S01]  /*15c0*/  STL [R1+0x10], R5 ;  /* 0x0000100501007387 */ /* 0x0003e20000100800 */
[----:B------:R-:W-:Y:S01]  /*15d0*/  SHF.R.S32.HI R2, RZ, 0x1f, R109 ;  /* 0x0000001fff027819 */ /* 0x000fe2000001146d */
[----:B------:R-:W-:Y:S01]  /*15e0*/  IMAD.SHL.U32 R3, R3, 0x40, RZ ;  /* 0x0000004003037824 */ /* 0x000fe200078e00ff */
[----:B------:R-:W-:Y:S01]  /*15f0*/  LOP3.LUT R232, R4, 0x1c0, RZ, 0xc0, !PT ;  /* 0x000001c004e87812 */ /* 0x000fe200078ec0ff */
[----:B------:R-:W-:Y:S01]  /*1600*/  IMAD.IADD R108, R110, 0x1, R145 ;  /* 0x000000016e6c7824 */ /* 0x000fe200078e0291 */
[CC--:B------:R-:W-:Y:S02]  /*1610*/  LEA.HI R4, R2.reuse, R109.reuse, RZ, 0x6 ;  /* 0x0000006d02047211 */ /* 0x0c0fe400078f30ff */
[----:B------:R-:W-:-:S02]  /*1620*/  LEA.HI R8, R2, R109, RZ, 0x3 ;  /* 0x0000006d02087211 */ /* 0x000fc400078f18ff */
[----:B------:R-:W-:Y:S01]  /*1630*/  LOP3.LUT R16, R3, 0xfffffe00, RZ, 0xc0, !PT ;  /* 0xfffffe0003107812 */ /* 0x000fe200078ec0ff */
[----:B------:R-:W-:Y:S01]  /*1640*/  IMAD.SHL.U32 R2, R4, 0x80, RZ ;  /* 0x0000008004027824 */ /* 0x000fe200078e00ff */
[----:B------:R-:W-:Y:S02]  /*1650*/  SHF.R.U32.HI R150, RZ, 0x3, R232 ;  /* 0x00000003ff967819 */ /* 0x000fe400000116e8 */
[----:B------:R-:W-:Y:S01]  /*1660*/  SHF.R.U32.HI R17, RZ, 0x3, R20 ;  /* 0x00000003ff117819 */ /* 0x000fe20000011614 */
[----:B------:R-:W-:Y:S01]  /*1670*/  STL [R1+0x34], R16 ;  /* 0x0000341001007387 */ /* 0x000fe20000100800 */
[----:B------:R-:W-:Y:S02]  /*1680*/  LOP3.LUT R4, R20, 0x38, R8, 0xf8, !PT ;  /* 0x0000003814047812 */ /* 0x000fe400078ef808 */
[----:B------:R-:W-:Y:S02]  /*1690*/  SHF.R.S32.HI R3, RZ, 0x1f, R108 ;  /* 0x0000001fff037819 */ /* 0x000fe4000001146c */
[----:B------:R-:W-:-:S02]  /*16a0*/  LOP3.LUT R2, R2, 0xffffe000, RZ, 0xc0, !PT ;  /* 0xffffe00002027812 */ /* 0x000fc400078ec0ff */
[----:B------:R-:W-:Y:S02]  /*16b0*/  LOP3.LUT R4, R4, R17, RZ, 0x3c, !PT ;  /* 0x0000001104047212 */ /* 0x000fe400078e3cff */
[----:B------:R-:W-:Y:S02]  /*16c0*/  LEA.HI R7, R3, R108, RZ, 0x3 ;  /* 0x0000006c03077211 */ /* 0x000fe400078f18ff */
[----:B-1----:R-:W-:Y:S02]  /*16d0*/  LOP3.LUT R5, R232, 0x38, R8, 0xf8, !PT ;  /* 0x00000038e8057812 */ /* 0x002fe400078ef808 */
[----:B------:R-:W-:Y:S02]  /*16e0*/  IADD3 R14, R4, R2, R16 ;  /* 0x00000002040e7210 */ /* 0x000fe40007ffe010 */
[----:B------:R-:W-:Y:S02]  /*16f0*/  LOP3.LUT R6, R5, R150, RZ, 0x3c, !PT ;  /* 0x0000009605067212 */ /* 0x000fe400078e3cff */
[----:B------:R-:W-:-:S02]  /*1700*/  LEA.HI R5, R3, R108, RZ, 0x6 ;  /* 0x0000006c03057211 */ /* 0x000fc400078f30ff */
[----:B------:R-:W-:Y:S01]  /*1710*/  IADD3 R15, R6, R2, R151 ;  /* 0x00000002060f7210 */ /* 0x000fe20007ffe097 */
[----:B------:R-:W-:Y:S01]  /*1720*/  IMAD.SHL.U32 R6, R13, 0x40, RZ ;  /* 0x000000400d067824 */ /* 0x000fe200078e00ff */
[--C-:B------:R-:W-:Y:S01]  /*1730*/  LOP3.LUT R4, R232, 0x38, R7.reuse, 0xf8, !PT ;  /* 0x00000038e8047812 */ /* 0x100fe200078ef807 */
[----:B------:R-:W-:Y:S01]  /*1740*/  IMAD.SHL.U32 R2, R5, 0x80, RZ ;  /* 0x0000008005027824 */ /* 0x000fe200078e00ff */
[----:B------:R-:W-:Y:S02]  /*1750*/  LOP3.LUT R3, R20, 0x38, R7, 0xf8, !PT ;  /* 0x0000003814037812 */ /* 0x000fe400078ef807 */
[----:B------:R-:W-:Y:S02]  /*1760*/  LOP3.LUT R5, R4, R150, RZ, 0x3c, !PT ;  /* 0x0000009604057212 */ /* 0x000fe400078e3cff */
[----:B------:R-:W-:Y:S02]  /*1770*/  LOP3.LUT R2, R2, 0xffffe000, RZ, 0xc0, !PT ;  /* 0xffffe00002027812 */ /* 0x000fe400078ec0ff */
[----:B------:R-:W-:-:S02]  /*1780*/  LOP3.LUT R4, R3, R17, RZ, 0x3c, !PT ;  /* 0x0000001103047212 */ /* 0x000fc400078e3cff */
[----:B------:R-:W-:Y:S02]  /*1790*/  IADD3 R13, R5, R2, R151 ;  /* 0x00000002050d7210 */ /* 0x000fe40007ffe097 */
[----:B------:R-:W-:Y:S02]  /*17a0*/  LEA.HI R5, R252, R252, RZ, 0x1 ;  /* 0x000000fcfc057211 */ /* 0x000fe400078f08ff */
[----:B------:R-:W-:Y:S02]  /*17b0*/  LOP3.LUT R3, R6, 0xfffffe00, RZ, 0xc0, !PT ;  /* 0xfffffe0006037812 */ /* 0x000fe400078ec0ff */
[----:B------:R-:W-:Y:S02]  /*17c0*/  LOP3.LUT R5, R5, 0x1ffffffe, RZ, 0xc0, !PT ;  /* 0x1ffffffe05057812 */ /* 0x000fe400078ec0ff */
[----:B------:R-:W-:Y:S01]  /*17d0*/  IADD3 R12, R4, R2, R16 ;  /* 0x00000002040c7210 */ /* 0x000fe20007ffe010 */
[----:B------:R-:W-:Y:S01]  /*17e0*/  IMAD.MOV.U32 R4, RZ, RZ, 0x20 ;  /* 0x00000020ff047424 */ /* 0x000fe200078e00ff */
[----:B------:R-:W-:Y:S01]  /*17f0*/  IADD3 R2, R9, R3, R10 ;  /* 0x0000000309027210 */ /* 0x000fe20007ffe00a */
[----:B------:R-:W-:Y:S01]  /*1800*/  IMAD.MOV.U32 R10, RZ, RZ, 0x40 ;  /* 0x00000040ff0a7424 */ /* 0x000fe200078e00ff */
[----:B------:R-:W-:-:S02]  /*1810*/  IADD3 R149, R110, 0x10, RZ ;  /* 0x000000106e957810 */ /* 0x000fc40007ffe0ff */
[----:B------:R-:W-:Y:S01]  /*1820*/  LOP3.LUT R3, R9, R3, RZ, 0xfc, !PT ;  /* 0x0000000309037212 */ /* 0x000fe200078efcff */
[----:B------:R-:W-:Y:S01]  /*1830*/  IMAD.IADD R9, R252, 0x1, -R5 ;  /* 0x00000001fc097824 */ /* 0x000fe200078e0a05 */
[----:B------:R-:W-:Y:S02]  /*1840*/  LOP3.LUT R6, R11, 0x7ffffffc, RZ, 0xc0, !PT ;  /* 0x7ffffffc0b067812 */ /* 0x000fe400078ec0ff */
[----:B------:R-:W-:Y:S02]  /*1850*/  LOP3.LUT R5, R20, 0x38, R104, 0xf8, !PT ;  /* 0x0000003814057812 */ /* 0x000fe400078ef868 */
[----:B------:R-:W-:Y:S01]  /*1860*/  SHF.R.S32.HI R20, RZ, 0x1f, R149 ;  /* 0x0000001fff147819 */ /* 0x000fe20000011495 */
[----:B------:R-:W-:Y:S01]  /*1870*/  IMAD.IADD R6, R19, 0x1, -R6 ;  /* 0x0000000113067824 */ /* 0x000fe200078e0a06 */
[C---:B------:R-:W-:Y:S02]  /*1880*/  IADD3 R148, R110.reuse, 0x30, RZ ;  /* 0x000000306e947810 */ /* 0x040fe40007ffe0ff */
[----:B------:R-:W-:Y:S01]  /*1890*/  SHF.R.S32.HI R11, RZ, 0x1f, R146 ;  /* 0x0000001fff0b7819 */ /* 0x000fe20000011492 */
[----:B------:R1:W-:Y:S01]  /*18a0*/  STL [R1+0x48], R20 ;  /* 0x0000481401007387 */ /* 0x0003e20000100800 */
[----:B------:R-:W-:Y:S01]  /*18b0*/  IADD3 R147, R110, 0x50, RZ ;  /* 0x000000506e937810 */ /* 0x000fe20007ffe0ff */
[----:B------:R-:W-:Y:S01]  /*18c0*/  IMAD.SHL.U32 R251, R6, 0x2, RZ ;  /* 0x0000000206fb7824 */ /* 0x000fe200078e00ff */
[----:B------:R-:W-:Y:S01]  /*18d0*/  SHF.R.S32.HI R21, RZ, 0x1f, R148 ;  /* 0x0000001fff157819 */ /* 0x000fe20000011494 */
[----:B------:R2:W-:Y:S01]  /*18e0*/  STL [R1+0x44], R11 ;  /* 0x0000440b01007387 */ /* 0x0005e20000100800 */
[----:B------:R-:W-:Y:S01]  /*18f0*/  LOP3.LUT R5, R16, R5, R17, 0xf6, !PT ;  /* 0x0000000510057212 */ /* 0x000fe200078ef611 */
[----:B------:R-:W-:Y:S01]  /*1900*/  IMAD R6, R9, 0x8, R18 ;  /* 0x0000000809067824 */ /* 0x000fe200078e0212 */
[----:B------:R-:W-:Y:S01]  /*1910*/  IADD3 R34, R251, 0x8, RZ ;  /* 0x00000008fb227810 */ /* 0x000fe20007ffe0ff */
[----:B------:R-:W-:Y:S01]  /*1920*/  STL [R1+0x40], R21 ;  /* 0x0000401501007387 */ /* 0x000fe20000100800 */
[----:B------:R-:W-:-:S02]  /*1930*/  LEA R5, R5, 0x18100, 0x1 ;  /* 0x0001810005057811 */ /* 0x000fc400078e08ff */
[C---:B------:R-:W-:Y:S02]  /*1940*/  IADD3 R33, R251.reuse, 0x10, RZ ;  /* 0x00000010fb217810 */ /* 0x040fe40007ffe0ff */
[C---:B------:R-:W-:Y:S02]  /*1950*/  IADD3 R32, R251.reuse, 0x18, RZ ;  /* 0x00000018fb207810 */ /* 0x040fe40007ffe0ff */
[C---:B------:R-:W-:Y:S02]  /*1960*/  IADD3 R31, R251.reuse, 0x20, RZ ;  /* 0x00000020fb1f7810 */ /* 0x040fe40007ffe0ff */
[C---:B------:R-:W-:Y:S02]  /*1970*/  IADD3 R29, R251.reuse, 0x30, RZ ;  /* 0x00000030fb1d7810 */ /* 0x040fe40007ffe0ff */
[C---:B------:R-:W-:Y:S02]  /*1980*/  IADD3 R28, R251.reuse, 0x38, RZ ;  /* 0x00000038fb1c7810 */ /* 0x040fe40007ffe0ff */
[----:B------:R-:W-:-:S02]  /*1990*/  IADD3 R26, R251, 0x48, RZ ;  /* 0x00000048fb1a7810 */ /* 0x000fc40007ffe0ff */
[----:B------:R-:W-:Y:S02]  /*19a0*/  SEL R184, R4, 0xffffffe0, !P1 ;  /* 0xffffffe004b87807 */ /* 0x000fe40004800000 */
[----:B-1----:R-:W-:Y:S02]  /*19b0*/  SHF.R.S32.HI R20, RZ, 0x1f, R145 ;  /* 0x0000001fff147819 */ /* 0x002fe40000011491 */
[C---:B------:R-:W-:Y:S02]  /*19c0*/  IADD3 R25, R251.reuse, 0x50, RZ ;  /* 0x00000050fb197810 */ /* 0x040fe40007ffe0ff */
[----:B--2---:R-:W-:Y:S01]  /*19d0*/  SHF.R.S32.HI R11, RZ, 0x1f, R147 ;  /* 0x0000001fff0b7819 */ /* 0x004fe20000011493 */
[----:B------:R1:W-:Y:S01]  /*19e0*/  STL [R1+0x3c], R20 ;  /* 0x00003c1401007387 */ /* 0x0003e20000100800 */
[C---:B------:R-:W-:Y:S02]  /*19f0*/  IADD3 R23, R251.reuse, 0x60, RZ ;  /* 0x00000060fb177810 */ /* 0x040fe40007ffe0ff */
[----:B------:R-:W-:Y:S01]  /*1a00*/  IADD3 R22, R251, 0x68, RZ ;  /* 0x00000068fb167810 */ /* 0x000fe20007ffe0ff */
[----:B------:R-:W-:Y:S01]  /*1a10*/  STL [R1+0x38], R11 ;  /* 0x0000380b01007387 */ /* 0x000fe20000100800 */
[----:B------:R-:W-:-:S02]  /*1a20*/  SHF.R.S32.HI R4, RZ, 0x1f, R33 ;  /* 0x0000001fff047819 */ /* 0x000fc40000011421 */
[----:B------:R-:W-:Y:S01]  /*1a30*/  SHF.R.S32.HI R234, RZ, 0x3, R8 ;  /* 0x00000003ffea7819 */ /* 0x000fe20000011408 */
[----:B------:R-:W-:Y:S01]  /*1a40*/  STL [R1+0x64], R6 ;  /* 0x0000640601007387 */ /* 0x000fe20000100800 */
[C---:B------:R-:W-:Y:S02]  /*1a50*/  IADD3 R19, R251.reuse, 0x80, RZ ;  /* 0x00000080fb137810 */ /* 0x040fe40007ffe0ff */
[C---:B------:R-:W-:Y:S01]  /*1a60*/  IADD3 R17, R251.reuse, 0x90, RZ ;  /* 0x00000090fb117810 */ /* 0x040fe20007ffe0ff */
[----:B------:R2:W-:Y:S01]  /*1a70*/  STL [R1+0x60], R5 ;  /* 0x0000600501007387 */ /* 0x0005e20000100800 */
[----:B------:R-:W-:Y:S02]  /*1a80*/  SHF.R.S32.HI R4, RZ, 0x1f, R31 ;  /* 0x0000001fff047819 */ /* 0x000fe4000001141f */
[----:B------:R-:W-:Y:S02]  /*1a90*/  SHF.R.S32.HI R233, RZ, 0x3, R7 ;  /* 0x00000003ffe97819 */ /* 0x000fe40000011407 */
[----:B------:R-:W-:-:S02]  /*1aa0*/  IADD3 R16, R251, 0x98, RZ ;  /* 0x00000098fb107810 */ /* 0x000fc40007ffe0ff */
[C---:B------:R-:W-:Y:S02]  /*1ab0*/  IADD3 R8, R251.reuse, 0xa8, RZ ;  /* 0x000000a8fb087810 */ /* 0x040fe40007ffe0ff */
[----:B------:R-:W-:Y:S02]  /*1ac0*/  SHF.R.S32.HI R4, RZ, 0x1f, R28 ;  /* 0x0000001fff047819 */ /* 0x000fe4000001141c */
[C---:B------:R-:W-:Y:S02]  /*1ad0*/  IADD3 R7, R251.reuse, 0xb0, RZ ;  /* 0x000000b0fb077810 */ /* 0x040fe40007ffe0ff */
[----:B-1----:R-:W-:Y:S02]  /*1ae0*/  IADD3 R20, R251, 0x78, RZ ;  /* 0x00000078fb147810 */ /* 0x002fe40007ffe0ff */
[----:B------:R-:W-:Y:S02]  /*1af0*/  SHF.R.S32.HI R4, RZ, 0x1f, R25 ;  /* 0x0000001fff047819 */ /* 0x000fe40000011419 */
[----:B------:R-:W-:-:S02]  /*1b00*/  SHF.R.S32.HI R4, RZ, 0x1f, R22 ;  /* 0x0000001fff047819 */ /* 0x000fc40000011416 */
[----:B------:R-:W-:Y:S02]  /*1b10*/  SHF.R.S32.HI R4, RZ, 0x1f, R19 ;  /* 0x0000001fff047819 */ /* 0x000fe40000011413 */
[----:B------:R-:W-:Y:S02]  /*1b20*/  SHF.R.S32.HI R4, RZ, 0x1f, R16 ;  /* 0x0000001fff047819 */ /* 0x000fe40000011410 */
[----:B------:R-:W-:Y:S02]  /*1b30*/  SHF.R.S32.HI R4, RZ, 0x1f, R7 ;  /* 0x0000001fff047819 */ /* 0x000fe40000011407 */
[----:B--2---:R-:W-:Y:S02]  /*1b40*/  SHF.R.S32.HI R5, RZ, 0x1f, R34 ;  /* 0x0000001fff057819 */ /* 0x004fe40000011422 */
        /* <DEDUP_REMOVED lines=8> */
[----:B------:R-:W-:Y:S02]  /*1bd0*/  LEA R4, R14, 0x18100, 0x1 ;  /* 0x000181000e047811 */ /* 0x000fe400078e08ff */
[----:B------:R-:W-:Y:S01]  /*1be0*/  LEA R180, R2, 0x18100, 0x1 ;  /* 0x0001810002b47811 */ /* 0x000fe200078e08ff */
[----:B------:R-:W-:Y:S01]  /*1bf0*/  STL [R1+0x5c], R5 ;  /* 0x00005c0501007387 */ /* 0x000fe20000100800 */
[----:B------:R-:W-:Y:S02]  /*1c00*/  LEA R2, R13, 0x18100, 0x1 ;  /* 0x000181000d027811 */ /* 0x000fe400078e08ff */
[----:B------:R-:W-:Y:S01]  /*1c10*/  LEA R186, R3, 0x100, 0x1 ;  /* 0x0000010003ba7811 */ /* 0x000fe200078e08ff */
[----:B------:R-:W-:Y:S01]  /*1c20*/  STL [R1+0x58], R4 ;  /* 0x0000580401007387 */ /* 0x000fe20000100800 */
[----:B------:R-:W-:Y:S01]  /*1c30*/  LEA R185, R0, 0xc100, 0x1 ;  /* 0x0000c10000b97811 */ /* 0x000fe200078e08ff */
[----:B------:R-:W-:Y:S01]  /*1c40*/  IMAD.IADD R181, R180, 0x1, R184 ;  /* 0x00000001b4b57824 */ /* 0x000fe200078e02b8 */
[----:B------:R-:W-:Y:S01]  /*1c50*/  SEL R0, R10, 0xffffffc0, !P2 ;  /* 0xffffffc00a007807 */ /* 0x000fe20005000000 */
[----:B------:R1:W-:Y:S01]  /*1c60*/  STL [R1+0x54], R2 ;  /* 0x0000540201007387 */ /* 0x0003e20000100800 */
[----:B------:R-:W-:-:S02]  /*1c70*/  LEA R3, R12, 0x18100, 0x1 ;  /* 0x000181000c037811 */ /* 0x000fc400078e08ff */
[----:B------:R-:W-:Y:S01]  /*1c80*/  IADD3 R215, R216, 0x40, RZ ;  /* 0x00000040d8d77810 */ /* 0x000fe20007ffe0ff */
[----:B------:R-:W-:Y:S01]  /*1c90*/  IMAD.IADD R187, R0, 0x1, R186 ;  /* 0x0000000100bb7824 */ /* 0x000fe200078e02ba */
[----:B------:R-:W-:Y:S01]  /*1ca0*/  IADD3 R218, R216, 0x80, RZ ;  /* 0x00000080d8da7810 */ /* 0x000fe20007ffe0ff */
[----:B------:R-:W-:Y:S01]  /*1cb0*/  STL [R1+0x50], R3 ;  /* 0x0000500301007387 */ /* 0x000fe20000100800 */
[--C-:B------:R-:W-:Y:S01]  /*1cc0*/  IMAD.IADD R183, R180, 0x1, R0.reuse ;  /* 0x00000001b4b77824 */ /* 0x100fe200078e0200 */
[C---:B------:R-:W-:Y:S01]  /*1cd0*/  IADD3 R223, R104.reuse, 0x60, RZ ;  /* 0x0000006068df7810 */ /* 0x040fe20007ffe0ff */
[----:B------:R-:W-:Y:S01]  /*1ce0*/  IMAD.IADD R182, R181, 0x1, R0 ;  /* 0x00000001b5b67824 */ /* 0x000fe200078e0200 */
[C---:B------:R-:W-:Y:S02]  /*1cf0*/  IADD3 R222, R104.reuse, 0x80, RZ ;  /* 0x0000008068de7810 */ /* 0x040fe40007ffe0ff */
[----:B------:R-:W-:Y:S02]  /*1d00*/  IADD3 R221, R104, 0xa0, RZ ;  /* 0x000000a068dd7810 */ /* 0x000fe40007ffe0ff */
[----:B------:R-:W-:-:S02]  /*1d10*/  IADD3 R30, R251, 0x28, RZ ;  /* 0x00000028fb1e7810 */ /* 0x000fc40007ffe0ff */
[C---:B------:R-:W-:Y:S02]  /*1d20*/  IADD3 R27, R251.reuse, 0x40, RZ ;  /* 0x00000040fb1b7810 */ /* 0x040fe40007ffe0ff */
[C---:B------:R-:W-:Y:S02]  /*1d30*/  IADD3 R24, R251.reuse, 0x58, RZ ;  /* 0x00000058fb187810 */ /* 0x040fe40007ffe0ff */
[C---:B------:R-:W-:Y:S02]  /*1d40*/  IADD3 R21, R251.reuse, 0x70, RZ ;  /* 0x00000070fb157810 */ /* 0x040fe40007ffe0ff */
[C---:B------:R-:W-:Y:S02]  /*1d50*/  IADD3 R18, R251.reuse, 0x88, RZ ;  /* 0x00000088fb127810 */ /* 0x040fe40007ffe0ff */
[C---:B------:R-:W-:Y:S01]  /*1d60*/  IADD3 R9, R251.reuse, 0xa0, RZ ;  /* 0x000000a0fb097810 */ /* 0x040fe20007ffe0ff */
[----:B-1----:R-:W-:Y:S01]  /*1d70*/  IMAD.IADD R2, R184, 0x1, R186 ;  /* 0x00000001b8027824 */ /* 0x002fe200078e02ba */
[----:B------:R-:W-:-:S02]  /*1d80*/  IADD3 R6, R251, 0xb8, RZ ;  /* 0x000000b8fb067810 */ /* 0x000fc40007ffe0ff */
[----:B------:R-:W-:Y:S02]  /*1d90*/  SHF.R.S32.HI R217, RZ, 0x1f, R216 ;  /* 0x0000001fffd97819 */ /* 0x000fe400000114d8 */
        /* <DEDUP_REMOVED lines=8> */
[----:B------:R-:W-:Y:S02]  /*1e20*/  IADD3 R10, R144, 0x100, RZ ;  /* 0x00000100900a7810 */ /* 0x000fe40007ffe0ff */
[----:B------:R-:W-:Y:S02]  /*1e30*/  SHF.R.S32.HI R30, RZ, 0x1f, R30 ;  /* 0x0000001fff1e7819 */ /* 0x000fe4000001141e */
[----:B------:R-:W-:Y:S02]  /*1e40*/  SHF.R.S32.HI R27, RZ, 0x1f, R27 ;  /* 0x0000001fff1b7819 */ /* 0x000fe4000001141b */
[----:B------:R-:W-:-:S02]  /*1e50*/  SHF.R.S32.HI R24, RZ, 0x1f, R24 ;  /* 0x0000001fff187819 */ /* 0x000fc40000011418 */
[----:B------:R-:W-:Y:S01]  /*1e60*/  SHF.R.S32.HI R21, RZ, 0x1f, R21 ;  /* 0x0000001fff157819 */ /* 0x000fe20000011415 */
[----:B-1----:R-:W-:Y:S01]  /*1e70*/  IMAD.IADD R2, R0, 0x1, R2 ;  /* 0x0000000100027824 */ /* 0x002fe200078e0202 */
[----:B------:R-:W-:Y:S01]  /*1e80*/  SHF.R.S32.HI R18, RZ, 0x1f, R18 ;  /* 0x0000001fff127819 */ /* 0x000fe20000011412 */
[----:B------:R-:W-:Y:S01]  /*1e90*/  IMAD.IADD R0, R184, 0x1, R187 ;  /* 0x00000001b8007824 */ /* 0x000fe200078e02bb */
[----:B------:R-:W-:Y:S02]  /*1ea0*/  SHF.R.S32.HI R9, RZ, 0x1f, R9 ;  /* 0x0000001fff097819 */ /* 0x000fe40000011409 */
[----:B------:R-:W-:Y:S02]  /*1eb0*/  SHF.R.S32.HI R6, RZ, 0x1f, R6 ;  /* 0x0000001fff067819 */ /* 0x000fe40000011406 */
[----:B------:R1:W-:Y:S04]  /*1ec0*/  STL [R1+0x24], R0 ;  /* 0x0000240001007387 */ /* 0x0003e80000100800 */
[----:B------:R1:W-:Y:S02]  /*1ed0*/  STL [R1+0x4c], R2 ;  /* 0x00004c0201007387 */ /* 0x0003e40000100800 */
.L_x_3047:
[----:B-1----:R-:W2:Y:S01]  /*1ee0*/  LDL R0, [R1+0xc] ;  /* 0x00000c0001007983 */ /* 0x002ea20000100800 */
[----:B------:R-:W-:Y:S01]  /*1ef0*/  IMAD.MOV.U32 R2, RZ, RZ, 0x4 ;  /* 0x00000004ff027424 */ /* 0x000fe200078e00ff */
[----:B------:R-:W-:-:S02]  /*1f00*/  ISETP.NE.U32.AND P0, PT, RZ, c[0x0][0x370], PT ;  /* 0x0000dc00ff007a0c */ /* 0x000fc40003f05070 */
[----:B------:R-:W-:Y:S02]  /*1f10*/  ISETP.NE.U32.AND P4, PT, RZ, c[0x0][0x360], PT ;  /* 0x0000d800ff007a0c */ /* 0x000fe40003f85070 */
[----:B------:R-:W-:Y:S01]  /*1f20*/  ISETP.NE.AND.EX P1, PT, RZ, c[0x0][0x374], PT, P0 ;  /* 0x0000dd00ff007a0c */ /* 0x000fe20003f25300 */
[----:B--2---:R-:W-:-:S05]  /*1f30*/  IMAD.WIDE R2, R0, R2, c[0x0][0x588] ;  /* 0x0001620000027625 */ /* 0x004fca00078e0202 */
[----:B------:R-:W2:Y:S01]  /*1f40*/  LDG.E R24, [R2.64] ;  /* 0x0000000802187981 */ /* 0x000ea2000c1e1900 */
[----:B------:R-:W-:Y:S01]  /*1f50*/  ISETP.NE.AND.EX P4, PT, RZ, c[0x0][0x364], PT, P4 ;  /* 0x0000d900ff007a0c */ /* 0x000fe20003f85340 */
[----:B------:R-:W-:Y:S01]  /*1f60*/  IMAD.MOV.U32 R247, RZ, RZ, RZ ;  /* 0x000000fffff77224 */ /* 0x000fe200078e00ff */
[----:B------:R-:W-:Y:S02]  /*1f70*/  ISETP.NE.U32.AND P3, PT, RZ, c[0x0][0x348], PT ;  /* 0x0000d200ff007a0c */ /* 0x000fe40003f65070 */
[----:B------:R-:W-:Y:S02]  /*1f80*/  ISETP.NE.U32.AND P5, PT, RZ, c[0x0][0x350], PT ;  /* 0x0000d400ff007a0c */ /* 0x000fe40003fa5070 */
[----:B------:R-:W-:Y:S02]  /*1f90*/  ISETP.NE.U32.AND P6, PT, RZ, c[0x0][0x358], PT ;  /* 0x0000d600ff007a0c */ /* 0x000fe40003fc5070 */
[----:B------:R-:W-:Y:S02]  /*1fa0*/  ISETP.NE.AND.EX P3, PT, RZ, c[0x0][0x34c], PT, P3 ;  /* 0x0000d300ff007a0c */ /* 0x000fe40003f65330 */
[----:B------:R-:W-:-:S02]  /*1fb0*/  ISETP.NE.AND.EX P5, PT, RZ, c[0x0][0x354], PT, P5 ;  /* 0x0000d500ff007a0c */ /* 0x000fc40003fa5350 */
[----:B------:R-:W-:Y:S01]  /*1fc0*/  ISETP.NE.AND.EX P6, PT, RZ, c[0x0][0x35c], PT, P6 ;  /* 0x0000d700ff007a0c */ /* 0x000fe20003fc5360 */
[----:B------:R-:W-:Y:S02]  /*1fd0*/  IMAD.MOV.U32 R139, RZ, RZ, RZ ;  /* 0x000000ffff8b7224 */ /* 0x000fe400078e00ff */
[----:B------:R-:W-:Y:S02]  /*1fe0*/  IMAD.MOV.U32 R20, RZ, RZ, RZ ;  /* 0x000000ffff147224 */ /* 0x000fe400078e00ff */
[----:B------:R-:W-:Y:S01]  /*1ff0*/  IMAD.MOV.U32 R13, RZ, RZ, RZ ;  /* 0x000000ffff0d7224 */ /* 0x000fe200078e00ff */
[----:B--2---:R-:W-:Y:S01]  /*2000*/  SHF.R.S32.HI R21, RZ, 0x1f, R24 ;  /* 0x0000001fff157819 */ /* 0x004fe20000011418 */
[C---:B------:R-:W-:Y:S01]  /*2010*/  IMAD.SHL.U32 R22, R24.reuse, 0x4, RZ ;  /* 0x0000000418167824 */ /* 0x040fe200078e00ff */
[C---:B------:R-:W-:Y:S01]  /*2020*/  @P1 LEA R4, P0, R24.reuse, c[0x0][0x370], 0x2 ;  /* 0x0000dc0018041a11 */ /* 0x040fe200078010ff */
[----:B------:R1:W-:Y:S01]  /*2030*/  STL [R1+0x1c], R24 ;  /* 0x00001c1801007387 */ /* 0x0003e20000100800 */
[----:B------:R-:W-:-:S02]  /*2040*/  SHF.L.U64.HI R16, R24, 0x2, R21 ;  /* 0x0000000218107819 */ /* 0x000fc40000010215 */
[----:B------:R-:W-:Y:S01]  /*2050*/  @P1 LEA.HI.X R5, R24, c[0x0][0x374], R21, 0x2, P0 ;  /* 0x0000dd0018051a11 */ /* 0x000fe200000f1415 */
[----:B------:R1:W-:Y:S01]  /*2060*/  STL [R1+0x28], R21 ;  /* 0x0000281501007387 */ /* 0x0003e20000100800 */
[C---:B------:R-:W-:Y:S02]  /*2070*/  @P4 IADD3 R2, P0, R22.reuse, c[0x0][0x360], RZ ;  /* 0x0000d80016024a10 */ /* 0x040fe40007f1e0ff */
[----:B------:R-:W-:Y:S01]  /*2080*/  IADD3 R6, P2, R22, c[0x0][0x348], RZ ;  /* 0x0000d20016067a10 */ /* 0x000fe20007f5e0ff */
[----:B------:R2:W5:Y:S01]  /*2090*/  @P1 LDG.E R247, [R4.64] ;  /* 0x0000000804f71981 */ /* 0x000562000c1e1900 */
[----:B------:R-:W-:-:S03]  /*20a0*/  @P4 IADD3.X R3, R16, c[0x0][0x364], RZ, P0, !PT ;  /* 0x0000d90010034a10 */ /* 0x000fc600007fe4ff */
[----:B------:R1:W-:Y:S04]  /*20b0*/  STL [R1+0x14], R22 ;  /* 0x0000141601007387 */ /* 0x0003e80000100800 */
[----:B------:R3:W5:Y:S01]  /*20c0*/  @P4 LDG.E R249, [R2.64] ;  /* 0x0000000802f94981 */ /* 0x000762000c1e1900 */
[----:B------:R-:W-:-:S03]  /*20d0*/  IADD3.X R7, R16, c[0x0][0x34c], RZ, P2, !PT ;  /* 0x0000d30010077a10 */ /* 0x000fc600017fe4ff */
[----:B------:R1:W-:Y:S04]  /*20e0*/  STL [R1+0x18], R16 ;  /* 0x0000181001007387 */ /* 0x0003e80000100800 */
[----:B------:R1:W5:Y:S01]  /*20f0*/  @P3 LDG.E R139, [R6.64] ;  /* 0x00000008068b3981 */ /* 0x000362000c1e1900 */
[----:B--2---:R-:W-:-:S04]  /*2100*/  IADD3 R4, P1, R22, c[0x0][0x350], RZ ;  /* 0x0000d40016047a10 */ /* 0x004fc80007f3e0ff */
[----:B------:R-:W-:Y:S02]  /*2110*/  IADD3.X R5, R16, c[0x0][0x354], RZ, P1, !PT ;  /* 0x0000d50010057a10 */ /* 0x000fe40000ffe4ff */
[----:B---3--:R-:W-:-:S03]  /*2120*/  IADD3 R2, P0, R22, c[0x0][0x358], RZ ;  /* 0x0000d60016027a10 */ /* 0x008fc60007f1e0ff */
[----:B------:R1:W5:Y:S01]  /*2130*/  @P5 LDG.E R20, [R4.64] ;  /* 0x0000000804145981 */ /* 0x000362000c1e1900 */
[----:B------:R-:W-:-:S05]  /*2140*/  IADD3.X R3, R16, c[0x0][0x35c], RZ, P0, !PT ;  /* 0x0000d70010037a10 */ /* 0x000fca00007fe4ff */
[----:B------:R1:W5:Y:S01]  /*2150*/  @P6 LDG.E R13, [R2.64] ;  /* 0x00000008020d6981 */ /* 0x000362000c1e1900 */
[----:B------:R-:W-:Y:S01]  /*2160*/  YIELD ;  /* 0x0000000000007946 */ /* 0x000fe20003800000 */
[----:B------:R-:W-:Y:S05]  /*2170*/  @P4 BRA `(.L_x_2856) ;  /* 0x0000005000004947 */ /* 0x000fea0003800000 */
[----:B-----5:R-:W-:Y:S01]  /*2180*/  MOV R249, c[0x0][0x168] ;  /* 0x00005a0000f97a02 */ /* 0x020fe20000000f00 */
[----:B------:R-:W-:Y:S05]  /*2190*/  @!P3 BRA `(.L_x_2856) ;  /* 0x000000300000b947 */ /* 0x000fea0003800000 */
[----:B------:R-:W2:Y:S04]  /*21a0*/  LDG.E R8, [R6.64] ;  /* 0x0000000806087981 */ /* 0x000ea8000c1e1900 */
[----:B------:R-:W2:Y:S02]  /*21b0*/  LDG.E R0, [R6.64+0x4] ;  /* 0x0000040806007981 */ /* 0x000ea4000c1e1900 */
[----:B--2---:R-:W-:Y:S02]  /*21c0*/  IADD3 R249, -R8, R0, RZ ;  /* 0x0000000008f97210 */ /* 0x004fe40007ffe1ff */
.L_x_2856:
[----:B------:R-:W-:-:S04]  /*21d0*/  ISETP.NE.U32.AND P0, PT, RZ, c[0x0][0x368], PT ;  /* 0x0000da00ff007a0c */ /* 0x000fc80003f05070 */
[----:B------:R-:W-:-:S13]  /*21e0*/  ISETP.NE.AND.EX P0, PT, RZ, c[0x0][0x36c], PT, P0 ;  /* 0x0000db00ff007a0c */ /* 0x000fda0003f05300 */
[----:B------:R-:W-:Y:S05]  /*21f0*/  @!P0 BRA `(.L_x_2857) ;  /* 0x0000004000008947 */ /* 0x000fea0003800000 */
[----:B-1----:R-:W-:-:S04]  /*2200*/  IADD3 R4, P0, R22, c[0x0][0x368], RZ ;  /* 0x0000da0016047a10 */ /* 0x002fc80007f1e0ff */
[----:B------:R-:W-:-:S05]  /*2210*/  IADD3.X R5, R16, c[0x0][0x36c], RZ, P0, !PT ;  /* 0x0000db0010057a10 */ /* 0x000fca00007fe4ff */
[----:B------:R1:W5:Y:S01]  /*2220*/  LDG.E R15, [R4.64] ;  /* 0x00000008040f7981 */ /* 0x000362000c1e1900 */
[----:B------:R-:W-:Y:S05]  /*2230*/  BRA `(.L_x_2858) ;  /* 0x0000005000007947 */ /* 0x000fea0003800000 */
.L_x_2857:
[----:B------:R-:W-:Y:S01]  /*2240*/  MOV R15, UR6 ;  /* 0x00000006000f7c02 */ /* 0x000fe20008000f00 */
[----:B------:R-:W-:Y:S05]  /*2250*/  @!P5 BRA `(.L_x_2858) ;  /* 0x000000300000d947 */ /* 0x000fea0003800000 */
[----:B-1----:R-:W2:Y:S04]  /*2260*/  LDG.E R6, [R4.64] ;  /* 0x0000000804067981 */ /* 0x002ea8000c1e1900 */
[----:B------:R-:W2:Y:S02]  /*2270*/  LDG.E R0, [R4.64+0x4] ;  /* 0x0000040804007981 */ /* 0x000ea4000c1e1900 */
[----:B--2---:R-:W-:Y:S02]  /*2280*/  IADD3 R15, -R6, R0, RZ ;  /* 0x00000000060f7210 */ /* 0x004fe40007ffe1ff */
.L_x_2858:
[----:B------:R-:W2:Y:S04]  /*2290*/  LDL.LU R0, [R1+0x4] ;  /* 0x0000040001007983 */ /* 0x000ea80000300800 */
[----:B-1----:R1:W3:Y:S04]  /*22a0*/  @P6 LDG.E R5, [R2.64] ;  /* 0x0000000802056981 */ /* 0x0022e8000c1e1900 */
[----:B------:R1:W3:Y:S04]  /*22b0*/  @P6 LDG.E R4, [R2.64+0x4] ;  /* 0x0000040802046981 */ /* 0x0002e8000c1e1900 */
[----:B------:R-:W4:Y:S01]  /*22c0*/  LDL R14, [R1+0x8] ;  /* 0x00000800010e7983 */ /* 0x000f220000100800 */
[----:B------:R-:W-:-:S04]  /*22d0*/  ISETP.NE.U32.AND P0, PT, RZ, c[0x0][0x378], PT ;  /* 0x0000de00ff007a0c */ /* 0x000fc80003f05070 */
[----:B------:R-:W-:Y:S01]  /*22e0*/  ISETP.NE.AND.EX P1, PT, RZ, c[0x0][0x37c], PT, P0 ;  /* 0x0000df00ff007a0c */ /* 0x000fe20003f25300 */
[----:B------:R-:W-:-:S05]  /*22f0*/  IMAD.MOV.U32 R6, RZ, RZ, c[0x0][0x2c4] ;  /* 0x0000b100ff067624 */ /* 0x000fca00078e00ff */
[----:B------:R-:W-:Y:S01]  /*2300*/  ISETP.NE.AND P2, PT, R6, 0x1, PT ;  /* 0x000000010600780c */ /* 0x000fe20003f45270 */
[----:B-----5:R-:W-:Y:S02]  /*2310*/  IMAD.MOV.U32 R138, RZ, RZ, R15 ;  /* 0x000000ffff8a7224 */ /* 0x020fe400078e000f */
[----:B------:R-:W-:-:S04]  /*2320*/  IMAD.MOV.U32 R67, RZ, RZ, c[0x0][0x228] ;  /* 0x00008a00ff437624 */ /* 0x000fc800078e00ff */
[----:B-1----:R-:W-:Y:S01]  /*2330*/  @P1 IADD3 R2, P0, R22, c[0x0][0x378], RZ ;  /* 0x0000de0016021a10 */ /* 0x002fe20007f1e0ff */
[----:B------:R-:W-:-:S03]  /*2340*/  IMAD.IADD R7, R15, 0x1, -R247 ;  /* 0x000000010f077824 */ /* 0x000fc600078e0af7 */
[----:B------:R-:W-:-:S05]  /*2350*/  @P1 IADD3.X R3, R16, c[0x0][0x37c], RZ, P0, !PT ;  /* 0x0000df0010031a10 */ /* 0x000fca00007fe4ff */
[----:B------:R4:W5:Y:S01]  /*2360*/  @P1 LDG.E R138, [R2.64] ;  /* 0x00000008028a1981 */ /* 0x000962000c1e1900 */
[----:B------:R-:W-:Y:S01]  /*2370*/  LOP3.LUT R231, R231, 0xffffffbf, RZ, 0xc0, !PT ;  /* 0xffffffbfe7e77812 */ /* 0x000fe200078ec0ff */
[----:B------:R-:W-:Y:S03]  /*2380*/  BSSY B0, `(.L_x_2859) ;  /* 0x000003c000007945 */ /* 0x000fe60003800000 */
[----:B------:R-:W-:Y:S01]  /*2390*/  @P2 LOP3.LUT R231, R231, 0x40, RZ, 0xfc, !PT ;  /* 0x00000040e7e72812 */ /* 0x000fe200078efcff */
[----:B--2---:R-:W-:-:S05]  /*23a0*/  IMAD.SHL.U32 R0, R0, 0x80, RZ ;  /* 0x0000008000007824 */ /* 0x004fca00078e00ff */
[----:B------:R1:W-:Y:S01]  /*23b0*/  STL [R1+0x4], R0 ;  /* 0x0000040001007387 */ /* 0x0003e20000100800 */
[----:B---3--:R-:W-:-:S04]  /*23c0*/  @P6 IMAD.IADD R67, R4, 0x1, -R5 ;  /* 0x0000000104436824 */ /* 0x008fc800078e0a05 */
[----:B------:R-:W-:Y:S01]  /*23d0*/  IMAD.IADD R248, R7, 0x1, R67 ;  /* 0x0000000107f87824 */ /* 0x000fe200078e0243 */
[----:B----4-:R-:W-:-:S04]  /*23e0*/  LOP3.LUT R3, R14, 0xff000000, RZ, 0xc0, !PT ;  /* 0xff0000000e037812 */ /* 0x010fc800078ec0ff */
[----:B------:R-:W-:Y:S02]  /*23f0*/  IADD3 R119, R248, 0x40, -R249 ;  /* 0x00000040f8777810 */ /* 0x000fe40007ffe8f9 */
[----:B-1----:R-:W-:-:S05]  /*2400*/  IADD3 R0, R0, 0x7f, RZ ;  /* 0x0000007f00007810 */ /* 0x002fca0007ffe0ff */
[----:B------:R-:W-:-:S05]  /*2410*/  @P2 IMAD.HI.U32 R2, R0, c[0x0][0x2c8], RZ ;  /* 0x0000b20000022a27 */ /* 0x000fca00078e00ff */
[----:B------:R-:W-:Y:S02]  /*2420*/  @P2 SHF.R.U32.HI R0, RZ, c[0x0][0x2cc], R2 ;  /* 0x0000b300ff002a19 */ /* 0x000fe40000011602 */
[----:B------:R-:W-:-:S03]  /*2430*/  IADD3 R2, R248, 0x3f, RZ ;  /* 0x0000003ff8027810 */ /* 0x000fc60007ffe0ff */
[----:B------:R-:W-:Y:S01]  /*2440*/  IMAD.IADD R0, R119, 0x1, R0 ;  /* 0x0000000177007824 */ /* 0x000fe200078e0200 */
[----:B------:R-:W-:Y:S02]  /*2450*/  SHF.R.S32.HI R4, RZ, 0x1f, R2 ;  /* 0x0000001fff047819 */ /* 0x000fe40000011402 */
[----:B------:R-:W-:Y:S02]  /*2460*/  LOP3.LUT R8, R14, 0xff0000, RZ, 0xc0, !PT ;  /* 0x00ff00000e087812 */ /* 0x000fe400078ec0ff */
[----:B------:R-:W-:Y:S02]  /*2470*/  SHF.R.U32.HI R6, RZ, 0x8, R3 ;  /* 0x00000008ff067819 */ /* 0x000fe40000011603 */
[----:B------:R-:W-:Y:S02]  /*2480*/  SHF.R.S32.HI R5, RZ, 0x1f, R0 ;  /* 0x0000001fff057819 */ /* 0x000fe40000011400 */
[----:B------:R-:W-:Y:S02]  /*2490*/  LEA.HI R3, R4, R2, RZ, 0x6 ;  /* 0x0000000204037211 */ /* 0x000fe400078f30ff */
[----:B------:R-:W-:-:S02]  /*24a0*/  LEA.HI R2, R8, R6, RZ, 0x10 ;  /* 0x0000000608027211 */ /* 0x000fc400078f80ff */
[----:B------:R-:W-:Y:S02]  /*24b0*/  LEA.HI R0, R5, R0, RZ, 0x6 ;  /* 0x0000000005007211 */ /* 0x000fe400078f30ff */
[----:B------:R-:W-:Y:S02]  /*24c0*/  SHF.R.U32.HI R9, RZ, 0x10, R2 ;  /* 0x00000010ff097819 */ /* 0x000fe40000011602 */
[----:B------:R-:W-:Y:S02]  /*24d0*/  LOP3.LUT R17, R2, 0xff, RZ, 0xc0, !PT ;  /* 0x000000ff02117812 */ /* 0x000fe400078ec0ff */
[----:B------:R-:W-:Y:S02]  /*24e0*/  SHF.R.S32.HI R118, RZ, 0x6, R3 ;  /* 0x00000006ff767819 */ /* 0x000fe40000011403 */
[----:B------:R-:W-:Y:S01]  /*24f0*/  SHF.R.S32.HI R0, RZ, 0x6, R0 ;  /* 0x00000006ff007819 */ /* 0x000fe20000011400 */
[----:B------:R1:W-:Y:S03]  /*2500*/  STL [R1+0x2c], R9 ;  /* 0x00002c0901007387 */ /* 0x0003e60000100800 */
[----:B------:R-:W-:Y:S01]  /*2510*/  IMNMX R6, R118, R0, PT ;  /* 0x0000000076067217 */ /* 0x000fe20003800200 */
[----:B------:R1:W-:Y:S03]  /*2520*/  STL [R1+0x30], R17 ;  /* 0x0000301101007387 */ /* 0x0003e60000100800 */
[----:B------:R-:W-:-:S02]  /*2530*/  ISETP.GE.AND P0, PT, R6, 0x1, PT ;  /* 0x000000010600780c */ /* 0x000fc40003f06270 */
[----:B------:R-:W-:Y:S01]  /*2540*/  ISETP.NE.AND P1, PT, R9, RZ, PT ;  /* 0x000000ff0900720c */ /* 0x000fe20003f25270 */
[----:B------:R-:W-:-:S03]  /*2550*/  IMAD.MOV.U32 R0, RZ, RZ, RZ ;  /* 0x000000ffff007224 */ /* 0x000fc600078e00ff */
[----:B------:R-:W-:-:S07]  /*2560*/  SEL R116, R9, c[0x0][0x338], P1 ;  /* 0x0000ce0009747a07 */ /* 0x000fce0000800000 */
        /* <DEDUP_REMOVED lines=13> */
[----:B-1----:R-:W-:Y:S02]  /*2640*/  IMAD.MOV R9, RZ, RZ, -R0 ;  /* 0x000000ffff097224 */ /* 0x002fe400078e0a00 */
        /* <DEDUP_REMOVED lines=15> */
.L_x_2860:
[----:B------:R-:W-:Y:S05]  /*2740*/  BSYNC B0 ;  /* 0x0000000000007941 */ /* 0x000fea0003800000 */
.L_x_2859:
[----:B------:R-:W-:-:S04]  /*2750*/  IMAD R2, R17, R0, RZ ;  /* 0x0000000011027224 */ /* 0x000fc800078e02ff */
        /* <DEDUP_REMOVED lines=15> */
[----:B------:R-:W-:Y:S02]  /*2850*/  SHF.R.S32.HI R2, RZ, 0x1f, R13 ;  /* 0x0000001fff027819 */ /* 0x000fe4000001140d */
[----:B------:R-:W-:Y:S01]  /*2860*/  IADD3 R0, P0, R250, R13, RZ ;  /* 0x0000000dfa007210 */ /* 0x000fe20007f1e0ff */
[----:B------:R-:W-:Y:S01]  /*2870*/  IMAD.MOV.U32 R13, RZ, RZ, c[0x0][0x238] ;  /* 0x00008e00ff0d7624 */ /* 0x000fe200078e00ff */
[----:B------:R-:W-:Y:S02]  /*2880*/  LOP3.LUT R23, R14, 0xffff, RZ, 0xc0, !PT ;  /* 0x0000ffff0e177812 */ /* 0x000fe400078ec0ff */
[----:B-1----:R-:W-:Y:S01]  /*2890*/  LEA.HI.X.SX32 R17, R250, R2, 0x1, P0 ;  /* 0x00000002fa117211 */ /* 0x002fe200000f0eff */
[----:B------:R-:W-:Y:S01]  /*28a0*/  IMAD.WIDE.U32 R2, R0, c[0x0][0x238], R216 ;  /* 0x00008e0000027a25 */ /* 0x000fe200078e00d8 */
[----:B------:R-:W-:Y:S02]  /*28b0*/  SEL R12, R21, RZ, !P6 ;  /* 0x000000ff150c7207 */ /* 0x000fe40007000000 */
[----:B------:R-:W-:Y:S01]  /*28c0*/  IADD3 R18, R8, -0x1, RZ ;  /* 0xffffffff08127810 */ /* 0x000fe20007ffe0ff */
[----:B------:R-:W-:Y:S01]  /*28d0*/  IMAD R4, R17, c[0x0][0x238], RZ ;  /* 0x00008e0011047a24 */ /* 0x000fe200078e02ff */
[----:B------:R-:W-:Y:S01]  /*28e0*/  SEL R9, R24, RZ, !P6 ;  /* 0x000000ff18097207 */ /* 0x000fe20007000000 */
[----:B------:R-:W-:Y:S01]  /*28f0*/  IMAD R5, R12, c[0x0][0x248], RZ ;  /* 0x000092000c057a24 */ /* 0x000fe200078e02ff */
[----:B------:R-:W-:Y:S01]  /*2900*/  MOV R121, 0x6 ;  /* 0x0000000600797802 */ /* 0x000fe20000000f00 */
[----:B------:R-:W-:Y:S01]  /*2910*/  IMAD R4, R0, c[0x0][0x23c], R4 ;  /* 0x00008f0000047a24 */ /* 0x000fe200078e0204 */
[----:B------:R-:W-:Y:S01]  /*2920*/  SHF.R.S32.HI R19, RZ, 0x1f, R18 ;  /* 0x0000001fff137819 */ /* 0x000fe20000011412 */
[----:B------:R-:W-:Y:S01]  /*2930*/  IMAD R5, R9, c[0x0][0x24c], R5 ;  /* 0x0000930009057a24 */ /* 0x000fe200078e0205 */
        /* <DEDUP_REMOVED lines=8> */
[----:B------:R-:W-:Y:S01]  /*29c0*/  IMAD R3, R23, c[0x0][0x244], R3 ;  /* 0x0000910017037a24 */ /* 0x000fe200078e0203 */
[----:B------:R-:W-:Y:S01]  /*29d0*/  P2R R14, PR, RZ, 0x10 ;  /* 0x00000010ff0e7803 */ /* 0x000fe20000000000 */
[----:B------:R-:W-:Y:S01]  /*29e0*/  IMAD R4, R18, -0x40, R4 ;  /* 0xffffffc012047824 */ /* 0x000fe200078e0204 */
[----:B------:R-:W-:Y:S01]  /*29f0*/  ISETP.GE.AND P6, PT, R216, c[0x0][0x1d4], PT ;  /* 0x00007500d8007a0c */ /* 0x000fe20003fc6270 */
[----:B------:R-:W-:Y:S01]  /*2a00*/  IMAD.WIDE.U32 R78, R9, c[0x0][0x248], R2 ;  /* 0x00009200094e7a25 */ /* 0x000fe200078e0002 */
[----:B------:R-:W-:Y:S02]  /*2a10*/  ISETP.GE.AND P5, PT, R215, c[0x0][0x1d4], PT ;  /* 0x00007500d7007a0c */ /* 0x000fe40003fa6270 */
[C---:B------:R-:W-:Y:S01]  /*2a20*/  ISETP.GE.AND P1, PT, R4.reuse, 0x21, PT ;  /* 0x000000210400780c */ /* 0x040fe20003f26270 */
[----:B------:R-:W-:Y:S01]  /*2a30*/  IMAD.SHL.U32 R126, R13, 0x40, RZ ;  /* 0x000000400d7e7824 */ /* 0x000fe200078e00ff */
[----:B------:R-:W-:Y:S01]  /*2a40*/  ISETP.GE.AND P2, PT, R4, 0x1, PT ;  /* 0x000000010400780c */ /* 0x000fe20003f46270 */
[----:B------:R-:W-:-:S02]  /*2a50*/  IMAD R3, R125, R18, RZ ;  /* 0x000000127d037224 */ /* 0x000fc400078e02ff */
[----:B------:R-:W-:Y:S02]  /*2a60*/  IMAD.IADD R75, R79, 0x1, R5 ;  /* 0x000000014f4b7824 */ /* 0x000fe400078e0205 */
[----:B------:R-:W-:Y:S02]  /*2a70*/  IMAD.MOV.U32 R74, RZ, RZ, R78 ;  /* 0x000000ffff4a7224 */ /* 0x000fe400078e004e */
[-C--:B------:R-:W-:Y:S02]  /*2a80*/  IMAD R3, R19, R126.reuse, R3 ;  /* 0x0000007e13037224 */ /* 0x080fe400078e0203 */
[----:B------:R-:W-:-:S04]  /*2a90*/  IMAD.WIDE.U32 R6, R18, R126, R74 ;  /* 0x0000007e12067225 */ /* 0x000fc800078e004a */
[----:B------:R-:W-:Y:S01]  /*2aa0*/  IMAD.SHL.U32 R127, R13, 0x20, RZ ;  /* 0x000000200d7f7824 */ /* 0x000fe200078e00ff */
[----:B------:R-:W-:Y:S02]  /*2ab0*/  IADD3 R3, R7, R3, RZ ;  /* 0x0000000307037210 */ /* 0x000fe40007ffe0ff */
[C---:B------:R-:W-:Y:S02]  /*2ac0*/  @P2 LEA R4, P3, R6.reuse, c[0x0][0x220], 0x1 ;  /* 0x0000880006042a11 */ /* 0x040fe400078608ff */
[----:B------:R-:W-:Y:S02]  /*2ad0*/  @P1 IADD3 R7, P0, R127, R6, RZ ;  /* 0x000000067f071210 */ /* 0x000fe40007f1e0ff */
[----:B------:R-:W-:Y:S02]  /*2ae0*/  @P2 LEA.HI.X R5, R6, c[0x0][0x224], R3, 0x1, P3 ;  /* 0x0000890006052a11 */ /* 0x000fe400018f0c03 */
[----:B------:R-:W-:Y:S01]  /*2af0*/  @P4 IADD3 R6, P3, R22, c[0x0][0x340], RZ ;  /* 0x0000d00016064a10 */ /* 0x000fe20007f7e0ff */
[----:B------:R-:W-:Y:S01]  /*2b00*/  @P1 IMAD.X R13, R3, 0x1, R122, P0 ;  /* 0x00000001030d1824 */ /* 0x000fe200000e067a */
[----:B------:R-:W-:Y:S01]  /*2b10*/  @P1 LEA R2, P0, R7, c[0x0][0x220], 0x1 ;  /* 0x0000880007021a11 */ /* 0x000fe200078008ff */
[----:B------:R-:W-:Y:S01]  /*2b20*/  @!PT LDS RZ, [RZ] ;  /* 0x00000000fffff984 */ /* 0x000fe20000000800 */
[----:B------:R-:W-:Y:S01]  /*2b30*/  @!PT LDS RZ, [RZ] ;  /* 0x00000000fffff984 */ /* 0x000fe20000000800 */
[----:B------:R-:W-:Y:S01]  /*2b40*/  @!PT LDS RZ, [RZ] ;  /* 0x00000000fffff984 */ /* 0x000fe20000000800 */
[----:B------:R1:W-:Y:S01]  /*2b50*/  @P2 LDGSTS.E.BYPASS.LTC128B.128 [R144+0xc100], [R4.64], !P6 ;  /* 0x0c10000004902fae */ /* 0x0003e2000f101d48 */
[----:B------:R-:W-:-:S02]  /*2b60*/  ISETP.GE.AND P4, PT, R218, c[0x0][0x1d4], PT ;  /* 0x00007500da007a0c */ /* 0x000fc40003f86270 */
[----:B------:R-:W-:Y:S01]  /*2b70*/  @P1 LEA.HI.X R3, R7, c[0x0][0x224], R13, 0x1, P0 ;  /* 0x0000890007031a11 */ /* 0x000fe200000f0c0d */
[----:B------:R1:W-:Y:S01]  /*2b80*/  @P2 LDGSTS.E.BYPASS.LTC128B.128 [R144+0xe100], [R4.64+0x80], !P5 ;  /* 0x0e10008004902fae */ /* 0x0003e2000e901d48 */
[----:B------:R-:W-:-:S09]  /*2b90*/  ISETP.NE.AND P0, PT, R14, RZ, PT ;  /* 0x000000ff0e00720c */ /* 0x000fd20003f05270 */
[----:B------:R1:W-:Y:S04]  /*2ba0*/  @P2 LDGSTS.E.BYPASS.LTC128B.128 [R144+0x10100], [R4.64+0x100], !P4 ;  /* 0x1010010004902fae */ /* 0x0003e8000e101d48 */
[----:B------:R-:W-:Y:S01]  /*2bb0*/  @P0 IADD3.X R7, R16, c[0x0][0x344], RZ, P3, !PT ;  /* 0x0000d10010070a10 */ /* 0x000fe20001ffe4ff */
[----:B------:R2:W-:Y:S04]  /*2bc0*/  @P1 LDGSTS.E.BYPASS.LTC128B.128 [R144+0xd100], [R2.64], !P6 ;  /* 0x0d10000002901fae */ /* 0x0005e8000f101d48 */
        /* <DEDUP_REMOVED lines=9> */
[----:B------:R-:W-:Y:S01]  /*2c60*/  SHF.L.U64.HI R124, R131, R121, c[0x0][0x25c] ;  /* 0x00009700837c7619 */ /* 0x000fe20000010279 */
[----:B-1----:R-:W-:Y:S01]  /*2c70*/  IMAD R4, R17, c[0x0][0x258], RZ ;  /* 0x0000960011047a24 */ /* 0x002fe200078e02ff */
[----:B------:R-:W-:Y:S01]  /*2c80*/  SHF.R.S32.HI R111, RZ, 0x1f, R110 ;  /* 0x0000001fff6f7819 */ /* 0x000fe2000001146e */
[C---:B------:R-:W-:Y:S01]  /*2c90*/  IMAD.SHL.U32 R130, R131.reuse, 0x40, RZ ;  /* 0x0000004083827824 */ /* 0x040fe200078e00ff */
[----:B------:R-:W-:Y:S01]  /*2ca0*/  SHF.L.U32 R131, R131, 0x5, RZ ;  /* 0x0000000583837819 */ /* 0x000fe200000006ff */
[----:B------:R-:W-:Y:S02]  /*2cb0*/  IMAD.SHL.U32 R117, R117, 0x2, RZ ;  /* 0x0000000275757824 */ /* 0x000fe400078e00ff */
[----:B------:R-:W-:Y:S02]  /*2cc0*/  IMAD.MOV.U32 R28, RZ, RZ, R18 ;  /* 0x000000ffff1c7224 */ /* 0x000fe400078e0012 */
[----:B------:R-:W-:Y:S02]  /*2cd0*/  IMAD R73, R23, c[0x0][0x1ec], R69 ;  /* 0x00007b0017497a24 */ /* 0x000fe400078e0245 */
[----:B--2---:R-:W-:-:S04]  /*2ce0*/  IMAD.WIDE.U32 R2, R0, c[0x0][0x258], R216 ;  /* 0x0000960000027a25 */ /* 0x004fc800078e00d8 */
[----:B------:R-:W-:-:S04]  /*2cf0*/  IMAD R0, R0, c[0x0][0x25c], R4 ;  /* 0x0000970000007a24 */ /* 0x000fc800078e0204 */
[----:B------:R-:W-:Y:S02]  /*2d00*/  IMAD.IADD R3, R3, 0x1, R0 ;  /* 0x0000000103037824 */ /* 0x000fe400078e0200 */
[----:B------:R-:W-:Y:S01]  /*2d10*/  IMAD R0, R12, c[0x0][0x268], RZ ;  /* 0x00009a000c007a24 */ /* 0x000fe200078e02ff */
[----:B------:R-:W-:Y:S01]  /*2d20*/  SHF.R.S32.HI R12, RZ, 0x1f, R226 ;  /* 0x0000001fff0c7819 */ /* 0x000fe200000114e2 */
        /* <DEDUP_REMOVED lines=8> */
[----:B------:R-:W2:Y:S01]  /*2db0*/  LDL R24, [R1+0x10] ;  /* 0x0000100001187983 */ /* 0x000ea20000100800 */
[----:B------:R-:W-:Y:S01]  /*2dc0*/  IMAD R0, R124, R18, RZ ;  /* 0x000000127c007224 */ /* 0x000fe200078e02ff */
[----:B------:R-:W-:Y:S01]  /*2dd0*/  ISETP.GE.AND P3, PT, R109, c[0x0][0x27c], PT ;  /* 0x00009f006d007a0c */ /* 0x000fe20003f66270 */
[----:B------:R-:W-:Y:S01]  /*2de0*/  IMAD.MOV.U32 R2, RZ, RZ, R76 ;  /* 0x000000ffff027224 */ /* 0x000fe200078e004c */
[----:B------:R-:W-:Y:S01]  /*2df0*/  LOP3.LUT R231, R231, 0xfffffffd, RZ, 0xc0, !PT ;  /* 0xfffffffde7e77812 */ /* 0x000fe200078ec0ff */
[----:B------:R-:W-:Y:S01]  /*2e00*/  IMAD.MOV.U32 R3, RZ, RZ, R92 ;  /* 0x000000ffff037224 */ /* 0x000fe200078e005c */
[----:B------:R-:W-:Y:S01]  /*2e10*/  ULDC.U8 UR5, c[0x0][0x298] ;  /* 0x0000a60000057ab9 */ /* 0x000fe20000000000 */
[----:B------:R-:W-:-:S02]  /*2e20*/  IMAD R0, R19, R130, R0 ;  /* 0x0000008213007224 */ /* 0x000fc400078e0200 */
[----:B------:R-:W-:-:S04]  /*2e30*/  IMAD.WIDE.U32 R2, R18, R130, R2 ;  /* 0x0000008212027225 */ /* 0x000fc800078e0002 */
[----:B------:R-:W-:Y:S01]  /*2e40*/  IMAD.IADD R0, R3, 0x1, R0 ;  /* 0x0000000103007824 */ /* 0x000fe200078e0200 */
[C---:B------:R-:W-:Y:S01]  /*2e50*/  @P2 LEA R6, P0, R2.reuse, c[0x0][0x250], 0x1 ;  /* 0x0000940002062a11 */ /* 0x040fe200078008ff */
[----:B------:R-:W-:Y:S02]  /*2e60*/  IMAD.IADD R114, R15, 0x1, R20 ;  /* 0x000000010f727824 */ /* 0x000fe400078e0214 */
[----:B------:R-:W-:Y:S01]  /*2e70*/  IMAD.MOV.U32 R133, RZ, RZ, 0x1 ;  /* 0x00000001ff857424 */ /* 0x000fe200078e00ff */
[----:B------:R-:W-:Y:S01]  /*2e80*/  @P2 LEA.HI.X R7, R2, c[0x0][0x254], R0, 0x1, P0 ;  /* 0x0000950002072a11 */ /* 0x000fe200000f0c00 */
[----:B------:R-:W-:Y:S01]  /*2e90*/  BAR.SYNC.DEFER_BLOCKING 0x0 ;  /* 0x0000000000007b1d */ /* 0x000fe20000010000 */
[----:B------:R-:W-:Y:S01]  /*2ea0*/  @P1 IADD3 R2, P0, R131, R2, RZ ;  /* 0x0000000283021210 */ /* 0x000fe20007f1e0ff */
[----:B------:R-:W-:-:S04]  /*2eb0*/  IMAD.WIDE.U32 R90, R16, c[0x0][0x2b0], RZ ;  /* 0x0000ac00105a7a25 */ /* 0x000fc800078e00ff */
[----:B------:R-:W-:Y:S01]  /*2ec0*/  @P1 IMAD.X R0, R0, 0x1, R123, P0 ;  /* 0x0000000100001824 */ /* 0x000fe200000e067b */
[C---:B------:R-:W-:Y:S01]  /*2ed0*/  @P1 LEA R4, P0, R2.reuse, c[0x0][0x250], 0x1 ;  /* 0x0000940002041a11 */ /* 0x040fe200078008ff */
[----:B------:R-:W-:Y:S02]  /*2ee0*/  IMAD.MOV.U32 R129, RZ, RZ, c[0x0][0x290] ;  /* 0x0000a400ff817624 */ /* 0x000fe400078e00ff */
[----:B------:R-:W-:Y:S01]  /*2ef0*/  IMAD.MOV.U32 R128, RZ, RZ, c[0x0][0x280] ;  /* 0x0000a000ff807624 */ /* 0x000fe200078e00ff */
[----:B------:R-:W-:Y:S01]  /*2f00*/  @P1 LEA.HI.X R5, R2, c[0x0][0x254], R0, 0x1, P0 ;  /* 0x0000950002051a11 */ /* 0x000fe200000f0c00 */
[----:B------:R-:W-:Y:S01]  /*2f10*/  IMAD.WIDE.U32 R88, R23, c[0x0][0x210], RZ ;  /* 0x0000840017587a25 */ /* 0x000fe200078e00ff */
[----:B------:R-:W-:Y:S02]  /*2f20*/  ISETP.GT.AND P0, PT, R28, R31, PT ;  /* 0x0000001f1c00720c */ /* 0x000fe40003f04270 */
[-C--:B------:R-:W-:Y:S01]  /*2f30*/  SHF.L.U64.HI R120, R129, R121.reuse, c[0x0][0x294] ;  /* 0x0000a50081787619 */ /* 0x080fe20000010279 */
[----:B------:R-:W-:Y:S01]  /*2f40*/  IMAD R132, R252, 0x40, R226 ;  /* 0x00000040fc847824 */ /* 0x000fe200078e02e2 */
[----:B------:R-:W-:Y:S01]  /*2f50*/  SHF.L.U64.HI R121, R128, R121, c[0x0][0x284] ;  /* 0x0000a10080797619 */ /* 0x000fe20000010279 */
[----:B------:R-:W-:-:S02]  /*2f60*/  IMAD.MOV.U32 R32, RZ, RZ, RZ ;  /* 0x000000ffff207224 */ /* 0x000fc400078e00ff */
[----:B------:R-:W-:Y:S02]  /*2f70*/  IMAD.MOV.U32 R35, RZ, RZ, 0x1 ;  /* 0x00000001ff237424 */ /* 0x000fe400078e00ff */
[----:B------:R-:W-:Y:S01]  /*2f80*/  IMAD.SHL.U32 R129, R129, 0x40, RZ ;  /* 0x0000004081817824 */ /* 0x000fe200078e00ff */
[----:B------:R-:W-:Y:S01]  /*2f90*/  @!PT LDS RZ, [RZ] ;  /* 0x00000000fffff984 */ /* 0x000fe20000000800 */
[----:B------:R-:W-:Y:S01]  /*2fa0*/  @!PT LDS RZ, [RZ] ;  /* 0x00000000fffff984 */ /* 0x000fe20000000800 */
[----:B------:R-:W-:Y:S01]  /*2fb0*/  @!PT LDS RZ, [RZ] ;  /* 0x00000000fffff984 */ /* 0x000fe20000000800 */
[----:B------:R1:W-:Y:S01]  /*2fc0*/  @P2 LDGSTS.E.BYPASS.LTC128B.128 [R144+0x100], [R6.64], !P6 ;  /* 0x0010000006902fae */ /* 0x0003e2000f101d48 */
[----:B------:R-:W-:Y:S02]  /*2fd0*/  IMAD.SHL.U32 R128, R128, 0x40, RZ ;  /* 0x0000004080807824 */ /* 0x000fe400078e00ff */
[----:B------:R-:W-:Y:S01]  /*2fe0*/  @P0 IADD3 R0, R8, -0x2, RZ ;  /* 0xfffffffe08000810 */ /* 0x000fe20007ffe0ff */
[----:B------:R-:W-:Y:S01]  /*2ff0*/  IMAD R106, R23, c[0x0][0x214], R89 ;  /* 0x00008500176a7a24 */ /* 0x000fe200078e0259 */
[----:B------:R1:W-:Y:S02]  /*3000*/  @P2 LDGSTS.E.BYPASS.LTC128B.128 [R144+0x2100], [R6.64+0x80], !P5 ;  /* 0x0210008006902fae */ /* 0x0003e4000e901d48 */
[----:B------:R-:W-:Y:S01]  /*3010*/  @P0 SHF.R.S32.HI R3, RZ, 0x1f, R0 ;  /* 0x0000001fff030819 */ /* 0x000fe20000011400 */
[----:B------:R-:W-:Y:S01]  /*3020*/  @P0 IMAD R2, R125, R0, RZ ;  /* 0x000000007d020224 */ /* 0x000fe200078e02ff */
[----:B------:R1:W-:Y:S01]  /*3030*/  @P2 LDGSTS.E.BYPASS.LTC128B.128 [R144+0x4100], [R6.64+0x100], !P4 ;  /* 0x0410010006902fae */ /* 0x0003e2000e101d48 */
[----:B------:R-:W-:-:S03]  /*3040*/  @P0 IMAD.WIDE.U32 R8, R0, R126, R74 ;  /* 0x0000007e00080225 */ /* 0x000fc600078e004a */
[----:B------:R3:W-:Y:S01]  /*3050*/  @P1 LDGSTS.E.BYPASS.LTC128B.128 [R144+0x1100], [R4.64], !P6 ;  /* 0x0110000004901fae */ /* 0x0007e2000f101d48 */
[----:B------:R-:W-:Y:S01]  /*3060*/  @P0 IMAD R3, R3, R126, R2 ;  /* 0x0000007e03030224 */ /* 0x000fe200078e0202 */
[----:B------:R-:W-:Y:S01]  /*3070*/  @P0 LEA R2, P2, R8, c[0x0][0x220], 0x1 ;  /* 0x0000880008020a11 */ /* 0x000fe200078408ff */
[----:B------:R-:W-:Y:S01]  /*3080*/  IMAD R0, R12, c[0x0][0x290], RZ ;  /* 0x0000a4000c007a24 */ /* 0x000fe200078e02ff */
[----:B------:R3:W-:Y:S01]  /*3090*/  @P1 LDGSTS.E.BYPASS.LTC128B.128 [R144+0x3100], [R4.64+0x80], !P5 ;  /* 0x0310008004901fae */ /* 0x0007e2000e901d48 */
[----:B------:R-:W-:Y:S02]  /*30a0*/  @P0 IMAD.IADD R3, R9, 0x1, R3 ;  /* 0x0000000109030824 */ /* 0x000fe400078e0203 */
[----:B------:R-:W-:Y:S01]  /*30b0*/  IMAD R0, R226, c[0x0][0x294], R0 ;  /* 0x0000a500e2007a24 */ /* 0x000fe200078e0200 */
[----:B------:R3:W-:Y:S02]  /*30c0*/  @P1 LDGSTS.E.BYPASS.LTC128B.128 [R144+0x5100], [R4.64+0x100], !P4 ;  /* 0x0510010004901fae */ /* 0x0007e4000e101d48 */
[----:B------:R-:W-:-:S02]  /*30d0*/  @P0 LEA.HI.X R3, R8, c[0x0][0x224], R3, 0x1, P2 ;  /* 0x0000890008030a11 */ /* 0x000fc400010f0c03 */
[----:B------:R-:W-:Y:S01]  /*30e0*/  ISETP.GE.AND P2, PT, R104, c[0x0][0x27c], PT ;  /* 0x00009f0068007a0c */ /* 0x000fe20003f46270 */
[----:B------:R-:W0:Y:S04]  /*30f0*/  LDGDEPBAR ;  /* 0x00000000000079af */ /* 0x000e280000000000 */
[----:B------:R4:W-:Y:S04]  /*3100*/  @P0 LDGSTS.E.BYPASS.LTC128B.128 [R144+0x12100], [R2.64], !P6 ;  /* 0x1210000002900fae */ /* 0x0009e8000f101d48 */
[----:B------:R4:W-:Y:S01]  /*3110*/  @P0 LDGSTS.E.BYPASS.LTC128B.128 [R144+0x14100], [R2.64+0x80], !P5 ;  /* 0x1410008002900fae */ /* 0x0009e2000e901d48 */
[----:B-1----:R-:W-:-:S03]  /*3120*/  IMAD.WIDE.U32 R6, R226, c[0x0][0x290], R104 ;  /* 0x0000a400e2067a25 */ /* 0x002fc600078e0068 */
[----:B------:R4:W-:Y:S01]  /*3130*/  @P0 LDGSTS.E.BYPASS.LTC128B.128 [R144+0x16100], [R2.64+0x100], !P4 ;  /* 0x1610010002900fae */ /* 0x0009e2000e101d48 */
[----:B------:R-:W-:Y:S01]  /*3140*/  @P2 LOP3.LUT R231, R231, 0x2, RZ, 0xfc, !PT ;  /* 0x00000002e7e72812 */ /* 0x000fe200078efcff */
[----:B------:R-:W-:Y:S02]  /*3150*/  IMAD.MOV.U32 R8, RZ, RZ, R6 ;  /* 0x000000ffff087224 */ /* 0x000fe400078e0006 */
[----:B------:R-:W-:Y:S01]  /*3160*/  IMAD R6, R12, c[0x0][0x280], RZ ;  /* 0x0000a0000c067a24 */ /* 0x000fe200078e02ff */
[----:B------:R-:W-:Y:S01]  /*3170*/  SEL R12, RZ, c[0x0][0x27c], !P3 ;  /* 0x00009f00ff0c7a07 */ /* 0x000fe20005800000 */
[----:B------:R-:W-:Y:S01]  /*3180*/  IMAD.IADD R9, R7, 0x1, R0 ;  /* 0x0000000107097824 */ /* 0x000fe200078e0200 */
[----:B------:R-:W-:Y:S01]  /*3190*/  LOP3.LUT R231, R231, 0xfffffffe, RZ, 0xc0, !PT ;  /* 0xfffffffee7e77812 */ /* 0x000fe200078ec0ff */
[----:B------:R-:W-:Y:S01]  /*31a0*/  IMAD R15, R226, c[0x0][0x284], R6 ;  /* 0x0000a100e20f7a24 */ /* 0x000fe200078e0206 */
[----:B------:R-:W-:Y:S01]  /*31b0*/  SEL R6, RZ, c[0x0][0x27c], !P2 ;  /* 0x00009f00ff067a07 */ /* 0x000fe20005000000 */
[----:B------:R-:W-:Y:S01]  /*31c0*/  IMAD.IADD R12, R109, 0x1, R12 ;  /* 0x000000016d0c7824 */ /* 0x000fe200078e020c */
[----:B---3--:R-:W-:Y:S01]  /*31d0*/  @P0 LEA R4, P1, R127, R2, 0x1 ;  /* 0x000000027f040211 */ /* 0x008fe200078208ff */
[----:B-----5:R-:W-:Y:S01]  /*31e0*/  IMAD.WIDE.U32 R86, R138, c[0x0][0x290], R8 ;  /* 0x0000a4008a567a25 */ /* 0x020fe200078e0008 */
[----:B------:R-:W-:-:S02]  /*31f0*/  @P3 LOP3.LUT R231, R231, 0x1, RZ, 0xfc, !PT ;  /* 0x00000001e7e73812 */ /* 0x000fc400078efcff */
[----:B------:R-:W-:Y:S02]  /*3200*/  @P0 LEA.HI.X R5, R127, R3, R122, 0x1, P1 ;  /* 0x000000037f050211 */ /* 0x000fe400008f0c7a */
[----:B------:R-:W-:Y:S02]  /*3210*/  SHF.R.S32.HI R18, RZ, 0x1f, R12 ;  /* 0x0000001fff127819 */ /* 0x000fe4000001140c */
[----:B------:R-:W-:Y:S01]  /*3220*/  LOP3.LUT R231, R231, 0xfffffffb, RZ, 0xc0, !PT ;  /* 0xfffffffbe7e77812 */ /* 0x000fe200078ec0ff */
[----:B------:R1:W-:Y:S01]  /*3230*/  @P0 LDGSTS.E.BYPASS.LTC128B.128 [R144+0x13100], [R4.64], !P6 ;  /* 0x1310000004900fae */ /* 0x0003e2000f101d48 */
[CC--:B------:R-:W-:Y:S02]  /*3240*/  LEA.HI R13, R18.reuse, R12.reuse, RZ, 0x3 ;  /* 0x0000000c120d7211 */ /* 0x0c0fe400078f18ff */
[----:B------:R-:W-:Y:S01]  /*3250*/  LEA.HI R18, R18, R12, RZ, 0x6 ;  /* 0x0000000c12127211 */ /* 0x000fe200078f30ff */
[----:B------:R1:W-:Y:S01]  /*3260*/  @P0 LDGSTS.E.BYPASS.LTC128B.128 [R144+0x15100], [R4.64+0x80], !P5 ;  /* 0x1510008004900fae */ /* 0x0003e2000e901d48 */
[----:B------:R-:W-:Y:S01]  /*3270*/  ISETP.NE.AND P1, PT, R133, c[0x0][0x2b8], PT ;  /* 0x0000ae0085007a0c */ /* 0x000fe20003f25270 */
[----:B----4-:R-:W-:-:S02]  /*3280*/  IMAD.WIDE.U32 R2, R226, c[0x0][0x280], R104 ;  /* 0x0000a000e2027a25 */ /* 0x010fc400078e0068 */
[----:B------:R1:W-:Y:S01]  /*3290*/  @P0 LDGSTS.E.BYPASS.LTC128B.128 [R144+0x17100], [R4.64+0x100], !P4 ;  /* 0x1710010004900fae */ /* 0x0003e2000e101d48 */
[----:B------:R-:W-:Y:S01]  /*32a0*/  ISETP.GE.AND P0, PT, R108, c[0x0][0x27c], PT ;  /* 0x00009f006c007a0c */ /* 0x000fe20003f06270 */
[----:B------:R-:W-:Y:S02]  /*32b0*/  IMAD.IADD R7, R3, 0x1, R15 ;  /* 0x0000000103077824 */ /* 0x000fe400078e020f */
[----:B------:R-:W0:Y:S01]  /*32c0*/  LDGDEPBAR ;  /* 0x00000000000079af */ /* 0x000e220000000000 */
[----:B------:R-:W-:Y:S01]  /*32d0*/  IMAD.IADD R3, R104, 0x1, R6 ;  /* 0x0000000168037824 */ /* 0x000fe200078e0206 */
[----:B------:R-:W-:Y:S01]  /*32e0*/  LOP3.LUT R71, R13, 0xfffffff8, RZ, 0xc0, !PT ;  /* 0xfffffff80d477812 */ /* 0x000fe200078ec0ff */
[----:B------:R-:W-:Y:S01]  /*32f0*/  IMAD.MOV.U32 R6, RZ, RZ, R2 ;  /* 0x000000ffff067224 */ /* 0x000fe200078e0002 */
[----:B------:R-:W-:Y:S01]  /*3300*/  SHF.R.S32.HI R101, RZ, 0x3, R13 ;  /* 0x00000003ff657819 */ /* 0x000fe2000001140d */
[----:B------:R-:W-:Y:S01]  /*3310*/  IMAD.SHL.U32 R18, R18, 0x40, RZ ;  /* 0x0000004012127824 */ /* 0x000fe200078e00ff */
[----:B------:R-:W-:Y:S01]  /*3320*/  SHF.R.S32.HI R2, RZ, 0x1f, R3 ;  /* 0x0000001fff027819 */ /* 0x000fe20000011403 */
[----:B------:R-:W-:Y:S01]  /*3330*/  IMAD.WIDE.U32 R84, R138, c[0x0][0x280], R6 ;  /* 0x0000a0008a547a25 */ /* 0x000fe200078e0006 */
[----:B------:R-:W-:-:S02]  /*3340*/  SHF.R.S32.HI R95, RZ, 0x1f, R71 ;  /* 0x0000001fff5f7819 */ /* 0x000fc40000011447 */
[CC--:B------:R-:W-:Y:S02]  /*3350*/  LEA.HI R19, R2.reuse, R3.reuse, RZ, 0x6 ;  /* 0x0000000302137211 */ /* 0x0c0fe400078f30ff */
[----:B------:R-:W-:Y:S01]  /*3360*/  LEA.HI R14, R2, R3, RZ, 0x3 ;  /* 0x00000003020e7211 */ /* 0x000fe200078f18ff */
[----:B------:R-:W-:Y:S01]  /*3370*/  IMAD.WIDE.U32 R2, R226, c[0x0][0x280], R110 ;  /* 0x0000a000e2027a25 */ /* 0x000fe200078e006e */
[----:B------:R-:W-:Y:S02]  /*3380*/  @P0 LOP3.LUT R231, R231, 0x4, RZ, 0xfc, !PT ;  /* 0x00000004e7e70812 */ /* 0x000fe400078efcff */
[----:B------:R-:W-:Y:S01]  /*3390*/  LOP3.LUT R18, R18, 0xfffff000, RZ, 0xc0, !PT ;  /* 0xfffff00012127812 */ /* 0x000fe200078ec0ff */
[----:B------:R-:W-:Y:S01]  /*33a0*/  IMAD.SHL.U32 R19, R19, 0x40, RZ ;  /* 0x0000004013137824 */ /* 0x000fe200078e00ff */
[----:B------:R-:W-:Y:S01]  /*33b0*/  LOP3.LUT R231, R231, 0xfffffff7, RZ, 0xc0, !PT ;  /* 0xfffffff7e7e77812 */ /* 0x000fe200078ec0ff */
[----:B------:R-:W-:Y:S01]  /*33c0*/  IMAD.IADD R3, R15, 0x1, R3 ;  /* 0x000000010f037824 */ /* 0x000fe200078e0203 */
[----:B------:R-:W-:-:S02]  /*33d0*/  LOP3.LUT R15, R232, 0x38, R13, 0xf8, !PT ;  /* 0x00000038e80f7812 */ /* 0x000fc400078ef80d */
[----:B------:R-:W-:Y:S01]  /*33e0*/  LOP3.LUT R21, R19, 0xfffff000, RZ, 0xc0, !PT ;  /* 0xfffff00013157812 */ /* 0x000fe200078ec0ff */
[----:B-1----:R-:W-:Y:S01]  /*33f0*/  IMAD.WIDE.U32 R4, R226, c[0x0][0x290], R110 ;  /* 0x0000a400e2047a25 */ /* 0x002fe200078e006e */
[----:B------:R-:W-:Y:S02]  /*3400*/  LOP3.LUT R72, R14, 0xfffffff8, RZ, 0xc0, !PT ;  /* 0xfffffff80e487812 */ /* 0x000fe400078ec0ff */
[----:B------:R-:W-:Y:S01]  /*3410*/  SHF.R.S32.HI R102, RZ, 0x3, R14 ;  /* 0x00000003ff667819 */ /* 0x000fe2000001140e */
[----:B------:R-:W-:Y:S01]  /*3420*/  IMAD.IADD R5, R0, 0x1, R5 ;  /* 0x0000000100057824 */ /* 0x000fe200078e0205 */
[----:B------:R-:W-:Y:S01]  /*3430*/  SEL R0, RZ, c[0x0][0x27c], !P0 ;  /* 0x00009f00ff007a07 */ /* 0x000fe20004000000 */
[----:B------:R-:W-:Y:S01]  /*3440*/  IMAD.WIDE.U32 R80, R138, c[0x0][0x280], R2 ;  /* 0x0000a0008a507a25 */ /* 0x000fe200078e0002 */
[----:B------:R-:W-:-:S03]  /*3450*/  SHF.R.S32.HI R96, RZ, 0x1f, R72 ;  /* 0x0000001fff607819 */ /* 0x000fc60000011448 */
[----:B------:R-:W-:Y:S02]  /*3460*/  IMAD.IADD R0, R108, 0x1, R0 ;  /* 0x000000016c007824 */ /* 0x000fe400078e0200 */
[----:B------:R-:W-:-:S03]  /*3470*/  IMAD.WIDE.U32 R82, R138, c[0x0][0x290], R4 ;  /* 0x0000a4008a527a25 */ /* 0x000fc600078e0004 */
[----:B------:R-:W-:-:S04]  /*3480*/  SHF.R.S32.HI R17, RZ, 0x1f, R0 ;  /* 0x0000001fff117819 */ /* 0x000fc80000011400 */
[CC--:B------:R-:W-:Y:S02]  /*3490*/  LEA.HI R12, R17.reuse, R0.reuse, RZ, 0x3 ;  /* 0x00000000110c7211 */ /* 0x0c0fe400078f18ff */
[----:B------:R-:W-:Y:S02]  /*34a0*/  LEA.HI R0, R17, R0, RZ, 0x6 ;  /* 0x0000000011007211 */ /* 0x000fe400078f30ff */
[C---:B------:R-:W-:Y:S02]  /*34b0*/  LOP3.LUT R17, R232.reuse, 0x38, R14, 0xf8, !PT ;  /* 0x00000038e8117812 */ /* 0x040fe400078ef80e */
[----:B------:R-:W-:Y:S01]  /*34c0*/  LOP3.LUT R20, R232, 0x38, R12, 0xf8, !PT ;  /* 0x00000038e8147812 */ /* 0x000fe200078ef80c */
[----:B------:R-:W-:Y:S01]  /*34d0*/  IMAD.SHL.U32 R0, R0, 0x40, RZ ;  /* 0x0000004000007824 */ /* 0x000fe200078e00ff */
[-C--:B------:R-:W-:Y:S02]  /*34e0*/  LOP3.LUT R19, R17, R150.reuse, RZ, 0x3c, !PT ;  /* 0x0000009611137212 */ /* 0x080fe400078e3cff */
[----:B------:R-:W-:-:S02]  /*34f0*/  LOP3.LUT R17, R15, R150, RZ, 0x3c, !PT ;  /* 0x000000960f117212 */ /* 0x000fc400078e3cff */
[----:B------:R-:W-:Y:S02]  /*3500*/  LOP3.LUT R15, R0, 0xfffff000, RZ, 0xc0, !PT ;  /* 0xfffff000000f7812 */ /* 0x000fe400078ec0ff */
[----:B------:R-:W-:Y:S02]  /*3510*/  LOP3.LUT R0, R20, R150, RZ, 0x3c, !PT ;  /* 0x0000009614007212 */ /* 0x000fe400078e3cff */
[--C-:B------:R-:W-:Y:S02]  /*3520*/  IADD3 R112, R17, R18, R151.reuse ;  /* 0x0000001211707210 */ /* 0x100fe40007ffe097 */
[--C-:B------:R-:W-:Y:S01]  /*3530*/  IADD3 R107, R0, R15, R151.reuse ;  /* 0x0000000f006b7210 */ /* 0x100fe20007ffe097 */
[----:B------:R-:W-:Y:S01]  /*3540*/  IMAD R0, R22, c[0x0][0x2b0], RZ ;  /* 0x0000ac0016007a24 */ /* 0x000fe200078e02ff */
[----:B------:R-:W-:Y:S02]  /*3550*/  SHF.R.S32.HI R15, RZ, 0x1f, R138 ;  /* 0x0000001fff0f7819 */ /* 0x000fe4000001148a */
[----:B------:R-:W-:Y:S01]  /*3560*/  LOP3.LUT R70, R12, 0xfffffff8, RZ, 0xc0, !PT ;  /* 0xfffffff80c467812 */ /* 0x000fe200078ec0ff */
[----:B------:R-:W-:Y:S01]  /*3570*/  IMAD R17, R16, c[0x0][0x2b4], R0 ;  /* 0x0000ad0010117a24 */ /* 0x000fe200078e0200 */
[----:B------:R-:W-:Y:S01]  /*3580*/  LOP3.LUT R0, R232, 0x18, R104, 0xf8, !PT ;  /* 0x00000018e8007812 */ /* 0x000fe200078ef868 */
[----:B------:R-:W-:Y:S01]  /*3590*/  IMAD R16, R15, c[0x0][0x290], RZ ;  /* 0x0000a4000f107a24 */ /* 0x000fe200078e02ff */
[----:B------:R-:W-:Y:S01]  /*35a0*/  IADD3 R113, R19, R21, R151 ;  /* 0x0000001513717210 */ /* 0x000fe20007ffe097 */
[----:B------:R-:W-:Y:S01]  /*35b0*/  IMAD R15, R15, c[0x0][0x280], RZ ;  /* 0x0000a0000f0f7a24 */ /* 0x000fe200078e02ff */
[----:B------:R-:W-:Y:S01]  /*35c0*/  LOP3.LUT R0, R151, R0, R150, 0xf6, !PT ;  /* 0x0000000097007212 */ /* 0x000fe200078ef696 */
[C---:B------:R-:W-:Y:S01]  /*35d0*/  IMAD R16, R138.reuse, c[0x0][0x294], R16 ;  /* 0x0000a5008a107a24 */ /* 0x040fe200078e0210 */
[----:B------:R-:W-:Y:S01]  /*35e0*/  SHF.R.S32.HI R100, RZ, 0x3, R12 ;  /* 0x00000003ff647819 */ /* 0x000fe2000001140c */
[----:B------:R-:W-:Y:S01]  /*35f0*/  IMAD R15, R138, c[0x0][0x284], R15 ;  /* 0x0000a1008a0f7a24 */ /* 0x000fe200078e020f */
[----:B------:R-:W-:Y:S01]  /*3600*/  SHF.R.S32.HI R94, RZ, 0x1f, R70 ;  /* 0x0000001fff5e7819 */ /* 0x000fe20000011446 */
[----:B------:R-:W-:-:S02]  /*3610*/  IMAD.IADD R103, R91, 0x1, R17 ;  /* 0x000000015b677824 */ /* 0x000fc400078e0211 */
[----:B------:R-:W-:Y:S02]  /*3620*/  IMAD.IADD R99, R87, 0x1, R16 ;  /* 0x0000000157637824 */ /* 0x000fe400078e0210 */
[----:B------:R-:W-:Y:S02]  /*3630*/  IMAD.IADD R97, R16, 0x1, R83 ;  /* 0x0000000110617824 */ /* 0x000fe400078e0253 */
[----:B------:R-:W-:Y:S02]  /*3640*/  IMAD.IADD R98, R85, 0x1, R15 ;  /* 0x0000000155627824 */ /* 0x000fe400078e020f */
[----:B------:R-:W-:Y:S01]  /*3650*/  IMAD.IADD R93, R15, 0x1, R81 ;  /* 0x000000010f5d7824 */ /* 0x000fe200078e0251 */
[----:B--2---:R-:W-:-:S13]  /*3660*/  LOP3.LUT P0, RZ, R24, 0x4, RZ, 0xc0, !PT ;  /* 0x0000000418ff7812 */ /* 0x004fda000780c0ff */
[----:B------:R-:W-:Y:S02]  /*3670*/  @P0 LOP3.LUT R231, R231, 0x8, RZ, 0xfc, !PT ;  /* 0x00000008e7e70812 */ /* 0x000fe400078efcff */
[----:B------:R-:W-:Y:S02]  /*3680*/  ISETP.LE.AND P0, PT, R133, c[0x0][0x27c], PT ;  /* 0x00009f0085007a0c */ /* 0x000fe40003f03270 */
[----:B------:R-:W-:-:S04]  /*3690*/  LOP3.LUT R231, R231, 0xffffffdf, RZ, 0xc0, !PT ;  /* 0xffffffdfe7e77812 */ /* 0x000fc800078ec0ff */
[----:B------:R-:W-:-:S04]  /*36a0*/  LOP3.LUT R231, R231, 0xffffffef, RZ, 0xc0, !PT ;  /* 0xffffffefe7e77812 */ /* 0x000fc800078ec0ff */
[----:B------:R-:W-:-:S04]  /*36b0*/  @P1 LOP3.LUT R231, R231, 0x10, RZ, 0xfc, !PT ;  /* 0x00000010e7e71812 */ /* 0x000fc800078efcff */
[----:B------:R-:W-:Y:S02]  /*36c0*/  @P0 LOP3.LUT R231, R231, 0x20, RZ, 0xfc, !PT ;  /* 0x00000020e7e70812 */ /* 0x000fe400078efcff */
.L_x_2886:
[----:B------:R-:W-:Y:S01]  /*36d0*/  ISETP.NE.AND P1, PT, R133, c[0x0][0x2b8], PT ;  /* 0x0000ae0085007a0c */ /* 0x000fe20003f25270 */
[----:B------:R-:W-:Y:S01]  /*36e0*/  IMAD.SHL.U32 R8, R28, 0x40, RZ ;  /* 0x000000401c087824 */ /* 0x000fe200078e00ff */
[----:B------:R-:W2:Y:S01]  /*36f0*/  LDL R9, [R1+0x10] ;  /* 0x0000100001097983 */ /* 0x000ea20000100800 */
[----:B------:R-:W-:Y:S01]  /*3700*/  IMAD.MOV.U32 R60, RZ, RZ, RZ ;  /* 0x000000ffff3c7224 */ /* 0x000fe200078e00ff */
[----:B------:R-:W-:Y:S04]  /*3710*/  DEPBAR.LE SB0, 0x2 ;  /* 0x000080800000791a */ /* 0x000fe80000000000 */
[----:B-1----:R-:W-:Y:S01]  /*3720*/  IMAD.IADD R2, R132, 0x1, R8 ;  /* 0x0000000184027824 */ /* 0x002fe200078e0208 */
        /* <DEDUP_REMOVED lines=17> */
[C---:B------:R-:W-:Y:S01]  /*3840*/  LEA R61, R2.reuse, 0x100, 0x1 ;  /* 0x00000100023d7811 */ /* 0x040fe200078e08ff */
[----:B------:R-:W-:Y:S01]  /*3850*/  BAR.SYNC.DEFER_BLOCKING 0x0 ;  /* 0x0000000000007b1d */ /* 0x000fe20000010000 */
[----:B--2---:R-:W-:Y:S11]  /*3860*/  LOP3.LUT P2, RZ, R9, 0x4, RZ, 0xc0, !PT ;  /* 0x0000000409ff7812 */ /* 0x004ff6000784c0ff */
[----:B------:R-:W-:Y:S02]  /*3870*/  @!UPT UIADD3 URZ, URZ, URZ, URZ ;  /* 0x0000003f3f3ff290 */ /* 0x000fe4000fffe03f */
[----:B------:R-:W-:Y:S02]  /*3880*/  @P2 IADD3 R5, R2, -0x20, RZ ;  /* 0xffffffe002052810 */ /* 0x000fe40007ffe0ff */
[----:B------:R-:W-:Y:S02]  /*3890*/  ISETP.LE.AND P2, PT, R133, c[0x0][0x27c], PT ;  /* 0x00009f0085007a0c */ /* 0x000fe40003f43270 */
[----:B------:R-:W-:Y:S11]  /*38a0*/  LEA R62, R5, 0x100, 0x1 ;  /* 0x00000100053e7811 */ /* 0x000ff600078e08ff */
[----:B----4-:R-:W-:-:S05]  /*38b0*/  @!P2 BRA `(.L_x_2863) ;  /* 0x00003b100000a947 */ /* 0x010fca0003800000 */
[----:B-1----:R-:W-:Y:S01]  /*38c0*/  IMAD.WIDE.U32 R2, R63, c[0x0][0x1e0], RZ ;  /* 0x000078003f027a25 */ /* 0x002fe200078e00ff */
        /* <DEDUP_REMOVED lines=84> */
.L_x_2866:
[----:B------:R-:W-:Y:S05]  /*3e10*/  BSYNC B0 ;  /* 0x0000000000007941 */ /* 0x000fea0003800000 */
.L_x_2865:
        /* <DEDUP_REMOVED lines=36> */
[----:B------:R-:W-:Y:S01]  /*4060*/  ISETP.GE.AND P0, PT, R110, c[0x0][0x27c], PT ;  /* 0x00009f006e007a0c */ /* 0x000fe20003f06270 */
[----:B------:R-:W1:Y:S01]  /*4070*/  LDS.128 R12, [R61+0xc000] ;  /* 0x00c000003d0c7984 */ /* 0x000e620000000c00 */
[----:B------:R-:W-:Y:S01]  /*4080*/  MOV R4, R2 ;  /* 0x0000000200047202 */ /* 0x000fe20000000f00 */
[----:B------:R-:W-:Y:S02]  /*4090*/  IMAD.MOV.U32 R30, RZ, RZ, R16 ;  /* 0x000000ffff1e7224 */ /* 0x000fe400078e0010 */
[--C-:B------:R-:W-:Y:S08]  /*40a0*/  IMAD.MOV.U32 R46, RZ, RZ, R17.reuse ;  /* 0x000000ffff2e7224 */ /* 0x100ff000078e0011 */
[----:B--2---:R-:W-:Y:S02]  /*40b0*/  @!P0 SHF.R.U64 R33, R16, 0x10, R17 ;  /* 0x0000001010218819 */ /* 0x004fe40000001211 */
[----:B------:R-:W-:Y:S02]  /*40c0*/  @!P0 SHF.R.U64 R5, R2, 0x10, R3 ;  /* 0x0000001002058819 */ /* 0x000fe40000001203 */
[----:B------:R-:W-:Y:S02]  /*40d0*/  @!P0 PRMT R33, R30, 0x5410, R33 ;  /* 0x000054101e218816 */ /* 0x000fe40000000021 */
[----:B------:R-:W-:Y:S02]  /*40e0*/  @!P0 PRMT R4, R4, 0x5410, R5 ;  /* 0x0000541004048816 */ /* 0x000fe40000000005 */
[----:B------:R-:W-:Y:S01]  /*40f0*/  @!P0 SHF.R.U32.HI R34, RZ, 0x10, R17 ;  /* 0x00000010ff228819 */ /* 0x000fe20000011611 */
[----:B------:R-:W-:Y:S01]  /*4100*/  @!P0 IMAD.U32 R30, R33, 0x10000, RZ ;  /* 0x00010000211e8824 */ /* 0x000fe200078e00ff */
[--C-:B------:R-:W-:Y:S01]  /*4110*/  @!P0 SHF.R.U32.HI R16, RZ, 0x10, R3.reuse ;  /* 0x00000010ff108819 */ /* 0x100fe20000011603 */
[----:B------:R-:W-:Y:S01]  /*4120*/  IMAD.MOV.U32 R17, RZ, RZ, R3 ;  /* 0x000000ffff117224 */ /* 0x000fe200078e0003 */
[----:B------:R-:W-:Y:S02]  /*4130*/  @!P0 SHF.L.U32 R3, R4, 0x10, RZ ;  /* 0x0000001004038819 */ /* 0x000fe400000006ff */
[----:B------:R-:W-:Y:S02]  /*4140*/  @!P0 PRMT R34, R46, 0x5410, R34 ;  /* 0x000054102e228816 */ /* 0x000fe40000000022 */
[----:B------:R-:W-:Y:S02]  /*4150*/  @!P0 LOP3.LUT R4, R4, 0xffff0000, RZ, 0xc0, !PT ;  /* 0xffff000004048812 */ /* 0x000fe400078ec0ff */
[----:B------:R-:W-:Y:S02]  /*4160*/  @!P0 PRMT R16, R17, 0x5410, R16 ;  /* 0x0000541011108816 */ /* 0x000fe40000000010 */
[----:B------:R-:W-:Y:S02]  /*4170*/  @!P0 SHF.L.U32 R17, R34, 0x10, RZ ;  /* 0x0000001022118819 */ /* 0x000fe400000006ff */
[----:B------:R-:W-:Y:S01]  /*4180*/  @!P0 LOP3.LUT R33, R33, 0xffff0000, RZ, 0xc0, !PT ;  /* 0xffff000021218812 */ /* 0x000fe200078ec0ff */
[C---:B-1----:R-:W-:Y:S01]  /*4190*/  @!P0 IMAD.U32 R5, R12.reuse, 0x10000, RZ ;  /* 0x000100000c058824 */ /* 0x042fe200078e00ff */
[----:B------:R-:W-:Y:S05]  /*41a0*/  @!P0 LOP3.LUT R2, R12, 0xffff0000, RZ, 0xc0, !PT ;  /* 0xffff00000c028812 */ /* 0x000fea00078ec0ff */
[C---:B------:R-:W-:Y:S02]  /*41b0*/  @!P0 FMUL.FTZ R46, R2.reuse, R30 ;  /* 0x0000001e022e8220 */ /* 0x040fe40000410000 */
[-C--:B------:R-:W-:Y:S02]  /*41c0*/  @!P0 FMUL.FTZ R2, R2, R3.reuse ;  /* 0x0000000302028220 */ /* 0x080fe40000410000 */
[----:B------:R-:W-:Y:S01]  /*41d0*/  @!P0 FFMA.FTZ R46, R5, R3, -R46 ;  /* 0x00000003052e8223 */ /* 0x000fe2000001082e */
[C---:B------:R-:W-:Y:S01]  /*41e0*/  @!P0 LOP3.LUT R3, R13.reuse, 0xffff0000, RZ, 0xc0, !PT ;  /* 0xffff00000d038812 */ /* 0x040fe200078ec0ff */
[----:B------:R-:W-:Y:S02]  /*41f0*/  @!P0 FFMA.FTZ R2, R30, R5, R2 ;  /* 0x000000051e028223 */ /* 0x000fe40000010002 */
[----:B------:R-:W-:Y:S02]  /*4200*/  @!P0 IMAD.U32 R5, R13, 0x10000, RZ ;  /* 0x000100000d058824 */ /* 0x000fe400078e00ff */
[C---:B------:R-:W-:Y:S02]  /*4210*/  @!P0 FMUL.FTZ R30, R3.reuse, R33 ;  /* 0x00000021031e8220 */ /* 0x040fe40000410000 */
[-C--:B------:R-:W-:Y:S02]  /*4220*/  @!P0 FMUL.FTZ R3, R3, R4.reuse ;  /* 0x0000000403038220 */ /* 0x080fe40000410000 */
[----:B------:R-:W-:Y:S01]  /*4230*/  @!P0 FFMA.FTZ R55, R5, R4, -R30 ;  /* 0x0000000405378223 */ /* 0x000fe2000001081e */
[----:B------:R-:W-:Y:S01]  /*4240*/  @!P0 LOP3.LUT R4, R14, 0xffff0000, RZ, 0xc0, !PT ;  /* 0xffff00000e048812 */ /* 0x000fe200078ec0ff */
        /* <DEDUP_REMOVED lines=19> */
[C---:B----4-:R-:W-:Y:S02]  /*4380*/  LEA R16, P1, R104.reuse, R52, 0x1 ;  /* 0x0000003468107211 */ /* 0x050fe400078208ff */
[----:B------:R-:W-:Y:S01]  /*4390*/  @!P0 F2FP.BF16.PACK_AB R2, R5, R34 ;  /* 0x000000220502823e */ /* 0x000fe200000010ff */
[----:B------:R-:W-:Y:S01]  /*43a0*/  @!P0 IMAD.MOV.U32 R14, RZ, RZ, R3 ;  /* 0x000000ffff0e8224 */ /* 0x000fe200078e0003 */
[----:B---3--:R-:W-:Y:S02]  /*43b0*/  LEA.HI.X R17, R104, R53, R105, 0x1, P1 ;  /* 0x0000003568117211 */ /* 0x008fe400008f0c69 */
[----:B------:R-:W-:Y:S02]  /*43c0*/  @!P0 MOV R13, R30 ;  /* 0x0000001e000d8202 */ /* 0x000fe40000000f00 */
[----:B------:R-:W-:Y:S05]  /*43d0*/  @!P0 MOV R15, R2 ;  /* 0x00000002000f8202 */ /* 0x000fea0000000f00 */
[----:B------:R1:W-:Y:S02]  /*43e0*/  ST.E.128 [R16.64], R12 ;  /* 0x0000000c10007985 */ /* 0x0003e4000c101d08 */
.L_x_2869:
[----:B------:R-:W-:Y:S05]  /*43f0*/  BSYNC B0 ;  /* 0x0000000000007941 */ /* 0x000fea0003800000 */
.L_x_2868:
        /* <DEDUP_REMOVED lines=16> */
[----:B--2---:R-:W-:Y:S02]  /*4500*/  @!P0 PRMT R33, R47, 0x5432, R4 ;  /* 0x000054322f218816 */ /* 0x004fe40000000004 */
        /* <DEDUP_REMOVED lines=29> */
[----:B------:R-:W-:Y:S01]  /*46e0*/  IMAD.SHL.U32 R7, R234, 0x8, RZ ;  /* 0x00000008ea077824 */ /* 0x000fe200078e00ff */
[----:B------:R-:W-:Y:S01]  /*46f0*/  @!P0 F2FP.BF16.PACK_AB R17, R2, R47 ;  /* 0x0000002f0211823e */ /* 0x000fe200000010ff */
[----:B------:R-:W-:Y:S01]  /*4700*/  @!P0 FFMA.FTZ R37, R34, R6, -R37 ;  /* 0x0000000622258223 */ /* 0x000fe20000010825 */
[----:B------:R-:W-:Y:S01]  /*4710*/  @!P0 F2FP.BF16.PACK_AB R3, R4, R46 ;  /* 0x0000002e0403823e */ /* 0x000fe200000010ff */
[----:B------:R-:W-:Y:S01]  /*4720*/  @!P0 FFMA.FTZ R5, R33, R34, R5 ;  /* 0x0000002221058223 */ /* 0x000fe20000010005 */
[----:B----4-:R-:W-:Y:S01]  /*4730*/  LEA R6, P1, R7, R52, 0x1 ;  /* 0x0000003407067211 */ /* 0x010fe200078208ff */
[----:B------:R-:W-:Y:S01]  /*4740*/  @!P0 IMAD.MOV.U32 R13, RZ, RZ, R16 ;  /* 0x000000ffff0d8224 */ /* 0x000fe200078e0010 */
[----:B------:R-:W-:Y:S01]  /*4750*/  @!P0 MOV R12, R17 ;  /* 0x00000011000c8202 */ /* 0x000fe20000000f00 */
[----:B------:R-:W-:Y:S01]  /*4760*/  @!P0 IMAD.MOV.U32 R14, RZ, RZ, R3 ;  /* 0x000000ffff0e8224 */ /* 0x000fe200078e0003 */
[----:B------:R-:W-:Y:S02]  /*4770*/  @!P0 F2FP.BF16.PACK_AB R2, R5, R37 ;  /* 0x000000250502823e */ /* 0x000fe400000010ff */
[----:B---3--:R-:W-:Y:S02]  /*4780*/  LEA.HI.X.SX32 R7, R7, R53, 0x1, P1 ;  /* 0x0000003507077211 */ /* 0x008fe400008f0eff */
[----:B------:R-:W-:Y:S05]  /*4790*/  @!P0 MOV R15, R2 ;  /* 0x00000002000f8202 */ /* 0x000fea0000000f00 */
[----:B------:R1:W-:Y:S02]  /*47a0*/  ST.E.128 [R6.64], R12 ;  /* 0x0000000c06007985 */ /* 0x0003e4000c101d08 */
.L_x_2871:
[----:B------:R-:W-:Y:S05]  /*47b0*/  BSYNC B0 ;  /* 0x0000000000007941 */ /* 0x000fea0003800000 */
.L_x_2870:
        /* <DEDUP_REMOVED lines=39> */
[----:B--2---:R-:W-:Y:S01]  /*4a30*/  @!P0 FFMA.FTZ R34, R17, R5, -R30 ;  /* 0x0000000511228223 */ /* 0x004fe2000001081e */
        /* <DEDUP_REMOVED lines=21> */
.L_x_2873:
[----:B------:R-:W-:Y:S05]  /*4b90*/  BSYNC B0 ;  /* 0x0000000000007941 */ /* 0x000fea0003800000 */
.L_x_2872:
        /* <DEDUP_REMOVED lines=28> */
[----:B--2---:R-:W-:Y:S01]  /*4d60*/  @!P0 FFMA.FTZ R34, R9, R7, -R19 ;  /* 0x0000000709228223 */ /* 0x004fe20000010813 */
        /* <DEDUP_REMOVED lines=29> */
.L_x_2875:
[----:B------:R-:W-:Y:S05]  /*4f40*/  BSYNC B0 ;  /* 0x0000000000007941 */ /* 0x000fea0003800000 */
.L_x_2874:
        /* <DEDUP_REMOVED lines=58> */
.L_x_2877:
[----:B------:R-:W-:Y:S05]  /*52f0*/  BSYNC B0 ;  /* 0x0000000000007941 */ /* 0x000fea0003800000 */
.L_x_2876:
        /* <DEDUP_REMOVED lines=58> */
.L_x_2864:
        /* <DEDUP_REMOVED lines=47> */
.L_x_2879:
[----:B------:R-:W-:Y:S05]  /*5990*/  BSYNC B0 ;  /* 0x0000000000007941 */ /* 0x000fea0003800000 */
.L_x_2878:
        /* <DEDUP_REMOVED lines=37> */
[----:B------:R-:W-:Y:S02]  /*5bf0*/  IMAD.MOV.U32 R21, RZ, RZ, R12 ;  /* 0x000000ffff157224 */ /* 0x000fe400078e000c */
[----:B--2---:R-:W-:Y:S01]  /*5c00*/  IMAD.MOV.U32 R33, RZ, RZ, R14 ;  /* 0x000000ffff217224 */ /* 0x004fe200078e000e */
[----:B------:R-:W-:Y:S01]  /*5c10*/  SHF.R.S32.HI R3, RZ, 0x1f, R2 ;  /* 0x0000001fff037819 */ /* 0x000fe20000011402 */
[----:B------:R-:W-:Y:S03]  /*5c20*/  IMAD.MOV.U32 R20, RZ, RZ, R5 ;  /* 0x000000ffff147224 */ /* 0x000fe600078e0005 */
[----:B------:R-:W-:Y:S03]  /*5c30*/  LEA.HI R2, R3, R2, RZ, 0x4 ;  /* 0x0000000203027211 */ /* 0x000fe600078f20ff */
[--C-:B------:R-:W-:Y:S02]  /*5c40*/  @!P0 SHF.R.U64 R12, R12, 0x10, R13.reuse ;  /* 0x000000100c0c8819 */ /* 0x100fe4000000120d */
[----:B------:R-:W-:Y:S02]  /*5c50*/  LEA.HI.SX32 R2, R2, R102, 0x1c ;  /* 0x0000006602027211 */ /* 0x000fe400078fe2ff */
[----:B------:R-:W-:Y:S02]  /*5c60*/  @!P0 SHF.R.U32.HI R36, RZ, 0x10, R13 ;  /* 0x00000010ff248819 */ /* 0x000fe4000001160d */
[----:B------:R-:W-:Y:S01]  /*5c70*/  SHF.R.S32.HI R3, RZ, 0x1f, R2 ;  /* 0x0000001fff037819 */ /* 0x000fe20000011402 */
[----:B------:R-:W-:Y:S01]  /*5c80*/  IMAD.SHL.U32 R59, R2, 0x8, RZ ;  /* 0x00000008023b7824 */ /* 0x000fe200078e00ff */
[--C-:B------:R-:W-:Y:S02]  /*5c90*/  @!P0 SHF.R.U64 R34, R14, 0x10, R15.reuse ;  /* 0x000000100e228819 */ /* 0x100fe4000000120f */
        /* <DEDUP_REMOVED lines=12> */
[----:B------:R-:W-:Y:S01]  /*5d60*/  @!P0 PRMT R51, R37, 0x5410, R36 ;  /* 0x0000541025338816 */ /* 0x000fe20000000024 */
[----:B------:R-:W-:Y:S01]  /*5d70*/  IMAD.IADD R4, R58, 0x1, R4 ;  /* 0x000000013a047824 */ /* 0x000fe200078e0204 */
[----:B------:R-:W-:Y:S01]  /*5d80*/  @!P0 SHF.R.U32.HI R8, RZ, 0x10, R5 ;  /* 0x00000010ff088819 */ /* 0x000fe20000011605 */
        /* <DEDUP_REMOVED lines=99> */
.L_x_2881:
[----:B------:R-:W-:Y:S05]  /*63c0*/  BSYNC B0 ;  /* 0x0000000000007941 */ /* 0x000fea0003800000 */
.L_x_2880:
        /* <DEDUP_REMOVED lines=16> */
[----:B------:R-:W-:Y:S02]  /*64d0*/  @!P0 PRMT R9, R52, 0x5410, R6 ;  /* 0x0000541034098816 */ /* 0x000fe40000000006 */
[----:B------:R-:W-:Y:S01]  /*64e0*/  @!P0 PRMT R5, R22, 0x5432, R5 ;  /* 0x0000543216058816 */ /* 0x000fe20000000005 */
[----:B------:R-:W-:Y:S01]  /*64f0*/  IMAD.SHL.U32 R2, R2, 0x200, RZ ;  /* 0x0000020002027824 */ /* 0x000fe200078e00ff */
[----:B------:R-:W-:Y:S02]  /*6500*/  LOP3.LUT R3, R232, 0x38, R48, 0xf8, !PT ;  /* 0x00000038e8037812 */ /* 0x000fe400078ef830 */
[----:B------:R-:W-:Y:S02]  /*6510*/  @!P0 SHF.R.U64 R4, R18, 0x10, R19 ;  /* 0x0000001012048819 */ /* 0x000fe40000001213 */
[----:B------:R-:W-:Y:S02]  /*6520*/  LOP3.LUT R3, R3, R150, RZ, 0x3c, !PT ;  /* 0x0000009603037212 */ /* 0x000fe400078e3cff */
[----:B------:R-:W-:Y:S02]  /*6530*/  LOP3.LUT R2, R2, 0x7ffff000, RZ, 0xc0, !PT ;  /* 0x7ffff00002027812 */ /* 0x000fe400078ec0ff */
[----:B------:R-:W-:Y:S02]  /*6540*/  @!P0 SHF.R.U32.HI R16, RZ, 0x10, R43 ;  /* 0x00000010ff108819 */ /* 0x000fe4000001162b */
[----:B------:R-:W-:Y:S01]  /*6550*/  IADD3 R2, R3, R2, R151 ;  /* 0x0000000203027210 */ /* 0x000fe20007ffe097 */
[----:B------:R-:W-:Y:S01]  /*6560*/  IMAD.IADD R3, R112, 0x1, R58 ;  /* 0x0000000170037824 */ /* 0x000fe200078e023a */
[----:B------:R-:W-:Y:S02]  /*6570*/  @!P0 PRMT R21, R52, 0x5432, R7 ;  /* 0x0000543234158816 */ /* 0x000fe40000000007 */
[----:B------:R-:W-:Y:S01]  /*6580*/  @!P0 SHF.L.U32 R6, R9, 0x10, RZ ;  /* 0x0000001009068819 */ /* 0x000fe200000006ff */
[----:B------:R-:W-:Y:S01]  /*6590*/  IMAD.IADD R2, R58, 0x1, R2 ;  /* 0x000000013a027824 */ /* 0x000fe200078e0202 */
[----:B------:R-:W-:Y:S01]  /*65a0*/  @!P0 SHF.R.U64 R8, R42, 0x10, R43 ;  /* 0x000000102a088819 */ /* 0x000fe2000000122b */
[----:B------:R-:W-:Y:S01]  /*65b0*/  IMAD.SHL.U32 R3, R3, 0x2, RZ ;  /* 0x0000000203037824 */ /* 0x000fe200078e00ff */
[C---:B--2---:R-:W-:Y:S01]  /*65c0*/  @!P0 PRMT R33, R53.reuse, 0x5432, R16 ;  /* 0x0000543235218816 */ /* 0x044fe20000000010 */
[----:B------:R-:W-:Y:S01]  /*65d0*/  IMAD.SHL.U32 R2, R2, 0x2, RZ ;  /* 0x0000000202027824 */ /* 0x000fe200078e00ff */
[----:B------:R-:W-:Y:S02]  /*65e0*/  @!P0 PRMT R34, R53, 0x5410, R8 ;  /* 0x0000541035228816 */ /* 0x000fe40000000008 */
[----:B------:R1:W2:Y:S01]  /*65f0*/  LDS.128 R36, [R3+0xc100] ;  /* 0x00c1000003247984 */ /* 0x0002a20000000c00 */
[----:B------:R-:W-:Y:S07]  /*6600*/  @!P0 LOP3.LUT R9, R9, 0xffff0000, RZ, 0xc0, !PT ;  /* 0xffff000009098812 */ /* 0x000fee00078ec0ff */
[----:B------:R5:W4:Y:S01]  /*6610*/  LDS.128 R12, [R2+0xc100] ;  /* 0x00c10000020c7984 */ /* 0x000b220000000c00 */
[----:B-1----:R-:W-:Y:S01]  /*6620*/  @!P0 SHF.R.U32.HI R3, RZ, 0x10, R19 ;  /* 0x00000010ff038819 */ /* 0x002fe20000011613 */
[C---:B------:R-:W-:Y:S01]  /*6630*/  @!P0 IMAD.U32 R19, R21.reuse, 0x10000, RZ ;  /* 0x0001000015138824 */ /* 0x040fe200078e00ff */
[----:B------:R-:W-:Y:S02]  /*6640*/  @!P0 LOP3.LUT R21, R21, 0xffff0000, RZ, 0xc0, !PT ;  /* 0xffff000015158812 */ /* 0x000fe400078ec0ff */
[C---:B------:R-:W-:Y:S02]  /*6650*/  @!P0 PRMT R16, R23.reuse, 0x5432, R3 ;  /* 0x0000543217108816 */ /* 0x040fe40000000003 */
[----:B-----5:R-:W-:Y:S02]  /*6660*/  @!P0 SHF.R.U32.HI R2, RZ, 0x10, R17 ;  /* 0x00000010ff028819 */ /* 0x020fe40000011611 */
[----:B------:R-:W-:Y:S01]  /*6670*/  @!P0 PRMT R17, R23, 0x5410, R4 ;  /* 0x0000541017118816 */ /* 0x000fe20000000004 */
[----:B------:R-:W-:Y:S01]  /*6680*/  @!P0 IMAD.U32 R4, R5, 0x10000, RZ ;  /* 0x0001000005048824 */ /* 0x000fe200078e00ff */
[----:B------:R-:W-:Y:S01]  /*6690*/  @!P0 PRMT R7, R22, 0x5410, R2 ;  /* 0x0000541016078816 */ /* 0x000fe20000000002 */
[----:B--2---:R-:W-:Y:S02]  /*66a0*/  @!P0 IMAD.U32 R8, R36, 0x10000, RZ ;  /* 0x0001000024088824 */ /* 0x004fe400078e00ff */
[----:B------:R-:W-:Y:S02]  /*66b0*/  @!P0 IMAD.U32 R20, R37, 0x10000, RZ ;  /* 0x0001000025148824 */ /* 0x000fe400078e00ff */
[----:B----4-:R-:W-:Y:S01]  /*66c0*/  @!P0 IMAD.U32 R2, R12, 0x10000, RZ ;  /* 0x000100000c028824 */ /* 0x010fe200078e00ff */
[----:B------:R-:W-:Y:S03]  /*66d0*/  @!P0 SHF.L.U32 R3, R13, 0x10, RZ ;  /* 0x000000100d038819 */ /* 0x000fe600000006ff */
[C---:B------:R-:W-:Y:S02]  /*66e0*/  @!P0 FMUL.FTZ R18, R2.reuse, R6 ;  /* 0x0000000602128220 */ /* 0x040fe40000410000 */
[-C--:B------:R-:W-:Y:S02]  /*66f0*/  @!P0 FMUL.FTZ R2, R2, R4.reuse ;  /* 0x0000000402028220 */ /* 0x080fe40000410000 */
[----:B------:R-:W-:Y:S02]  /*6700*/  @!P0 FFMA.FTZ R49, R8, R4, -R18 ;  /* 0x0000000408318223 */ /* 0x000fe40000010812 */
[----:B------:R-:W-:Y:S01]  /*6710*/  @!P0 FFMA.FTZ R2, R6, R8, R2 ;  /* 0x0000000806028223 */ /* 0x000fe20000010002 */
[----:B------:R-:W-:Y:S01]  /*6720*/  @!P0 LOP3.LUT R6, R12, 0xffff0000, RZ, 0xc0, !PT ;  /* 0xffff00000c068812 */ /* 0x000fe200078ec0ff */
[C---:B------:R-:W-:Y:S01]  /*6730*/  @!P0 IMAD.U32 R8, R7.reuse, 0x10000, RZ ;  /* 0x0001000007088824 */ /* 0x040fe200078e00ff */
[----:B------:R-:W-:Y:S01]  /*6740*/  @!P0 LOP3.LUT R7, R7, 0xffff0000, RZ, 0xc0, !PT ;  /* 0xffff000007078812 */ /* 0x000fe200078ec0ff */
[C---:B------:R-:W-:Y:S02]  /*6750*/  @!P0 FMUL.FTZ R18, R3.reuse, R19 ;  /* 0x0000001303128220 */ /* 0x040fe40000410000 */
[-C--:B------:R-:W-:Y:S02]  /*6760*/  @!P0 FMUL.FTZ R4, R3, R8.reuse ;  /* 0x0000000803048220 */ /* 0x080fe40000410000 */
[----:B------:R-:W-:Y:S01]  /*6770*/  @!P0 FFMA.FTZ R42, R20, R8, -R18 ;  /* 0x00000008142a8223 */ /* 0x000fe20000010812 */
[----:B------:R-:W-:Y:S01]  /*6780*/  @!P0 LOP3.LUT R8, R5, 0xffff0000, RZ, 0xc0, !PT ;  /* 0xffff000005088812 */ /* 0x000fe200078ec0ff */
[----:B------:R-:W-:Y:S01]  /*6790*/  @!P0 FMUL.FTZ R22, R6, R9 ;  /* 0x0000000906168220 */ /* 0x000fe20000410000 */
[----:B------:R-:W-:Y:S02]  /*67a0*/  @!P0 LOP3.LUT R18, R36, 0xffff0000, RZ, 0xc0, !PT ;  /* 0xffff000024128812 */ /* 0x000fe400078ec0ff */
[----:B------:R-:W-:Y:S01]  /*67b0*/  @!P0 LOP3.LUT R5, R13, 0xffff0000, RZ, 0xc0, !PT ;  /* 0xffff00000d058812 */ /* 0x000fe200078ec0ff */
[-C--:B------:R-:W-:Y:S02]  /*67c0*/  @!P0 FMUL.FTZ R3, R6, R8.reuse ;  /* 0x0000000806038220 */ /* 0x080fe40000410000 */
[----:B------:R-:W-:Y:S01]  /*67d0*/  @!P0 FFMA.FTZ R43, R18, R8, -R22 ;  /* 0x00000008122b8223 */ /* 0x000fe20000010816 */
[----:B------:R-:W-:Y:S01]  /*67e0*/  @!P0 LOP3.LUT R22, R37, 0xffff0000, RZ, 0xc0, !PT ;  /* 0xffff000025168812 */ /* 0x000fe200078ec0ff */
[----:B------:R-:W-:Y:S01]  /*67f0*/  @!P0 FMUL.FTZ R6, R5, R21 ;  /* 0x0000001505068220 */ /* 0x000fe20000410000 */
[----:B------:R-:W-:Y:S01]  /*6800*/  @!P0 SHF.L.U32 R8, R17, 0x10, RZ ;  /* 0x0000001011088819 */ /* 0x000fe200000006ff */
[----:B------:R-:W-:Y:S02]  /*6810*/  @!P0 FFMA.FTZ R3, R9, R18, R3 ;  /* 0x0000001209038223 */ /* 0x000fe40000010003 */
[-C--:B------:R-:W-:Y:S02]  /*6820*/  @!P0 FFMA.FTZ R40, R22, R7.reuse, -R6 ;  /* 0x0000000716288223 */ /* 0x080fe40000010806 */
[----:B------:R-:W-:Y:S02]  /*6830*/  @!P0 IMAD.U32 R9, R34, 0x10000, RZ ;  /* 0x0001000022098824 */ /* 0x000fe400078e00ff */
[----:B------:R-:W-:Y:S01]  /*6840*/  @!P0 IMAD.U32 R6, R14, 0x10000, RZ ;  /* 0x000100000e068824 */ /* 0x000fe200078e00ff */
[----:B------:R-:W-:Y:S01]  /*6850*/  @!P0 F2FP.BF16.PACK_AB R40, R40, R42 ;  /* 0x0000002a2828823e */ /* 0x000fe200000010ff */
[----:B------:R-:W-:Y:S02]  /*6860*/  @!P0 FMUL.FTZ R5, R5, R7 ;  /* 0x0000000705058220 */ /* 0x000fe40000410000 */
[----:B------:R-:W-:Y:S02]  /*6870*/  @!P0 FFMA.FTZ R4, R19, R20, R4 ;  /* 0x0000001413048223 */ /* 0x000fe40000010004 */
[----:B------:R-:W-:Y:S02]  /*6880*/  @!P0 IMAD.U32 R18, R38, 0x10000, RZ ;  /* 0x0001000026128824 */ /* 0x000fe400078e00ff */
[C---:B------:R-:W-:Y:S02]  /*6890*/  @!P0 FMUL.FTZ R20, R6.reuse, R9 ;  /* 0x0000000906148220 */ /* 0x040fe40000410000 */
[----:B------:R-:W-:Y:S02]  /*68a0*/  @!P0 FMUL.FTZ R6, R6, R8 ;  /* 0x0000000806068220 */ /* 0x000fe40000410000 */
[----:B------:R-:W-:Y:S01]  /*68b0*/  @!P0 FFMA.FTZ R5, R21, R22, R5 ;  /* 0x0000001615058223 */ /* 0x000fe20000010005 */
[C---:B------:R-:W-:Y:S01]  /*68c0*/  @!P0 LOP3.LUT R21, R33.reuse, 0xffff0000, RZ, 0xc0, !PT ;  /* 0xffff000021158812 */ /* 0x040fe200078ec0ff */
[----:B------:R-:W-:Y:S01]  /*68d0*/  @!P0 IMAD.U32 R19, R33, 0x10000, RZ ;  /* 0x0001000021138824 */ /* 0x000fe200078e00ff */
[----:B------:R-:W-:Y:S01]  /*68e0*/  @!P0 LOP3.LUT R22, R39, 0xffff0000, RZ, 0xc0, !PT ;  /* 0xffff000027168812 */ /* 0x000fe200078ec0ff */
[----:B------:R-:W-:Y:S01]  /*68f0*/  @!P0 IMAD.U32 R7, R15, 0x10000, RZ ;  /* 0x000100000f078824 */ /* 0x000fe200078e00ff */
[----:B------:R-:W-:Y:S01]  /*6900*/  @!P0 F2FP.BF16.PACK_AB R33, R43, R49 ;  /* 0x000000312b21823e */ /* 0x000fe200000010ff */
[----:B------:R-:W-:Y:S01]  /*6910*/  @!P0 FFMA.FTZ R6, R9, R18, R6 ;  /* 0x0000001209068223 */ /* 0x000fe20000010006 */
[----:B------:R-:W-:Y:S01]  /*6920*/  @!P0 F2FP.BF16.PACK_AB R4, R5, R4 ;  /* 0x000000040504823e */ /* 0x000fe200000010ff */
[----:B------:R-:W-:Y:S02]  /*6930*/  @!P0 IMAD.U32 R9, R16, 0x10000, RZ ;  /* 0x0001000010098824 */ /* 0x000fe400078e00ff */
[----:B------:R-:W-:Y:S01]  /*6940*/  @!P0 FFMA.FTZ R41, R18, R8, -R20 ;  /* 0x0000000812298223 */ /* 0x000fe20000010814 */
[----:B------:R-:W-:Y:S01]  /*6950*/  @!P0 SHF.L.U32 R20, R39, 0x10, RZ ;  /* 0x0000001027148819 */ /* 0x000fe200000006ff */
[C---:B------:R-:W-:Y:S02]  /*6960*/  @!P0 FMUL.FTZ R18, R7.reuse, R19 ;  /* 0x0000001307128220 */ /* 0x040fe40000410000 */
[-C--:B------:R-:W-:Y:S01]  /*6970*/  @!P0 FMUL.FTZ R8, R7, R9.reuse ;  /* 0x0000000907088220 */ /* 0x080fe20000410000 */
[----:B------:R-:W-:Y:S01]  /*6980*/  @!P0 LOP3.LUT R7, R15, 0xffff0000, RZ, 0xc0, !PT ;  /* 0xffff00000f078812 */ /* 0x000fe200078ec0ff */
[----:B------:R-:W-:Y:S01]  /*6990*/  @!P0 FFMA.FTZ R23, R20, R9, -R18 ;  /* 0x0000000914178223 */ /* 0x000fe20000010812 */
[----:B------:R-:W-:Y:S01]  /*69a0*/  @!P0 LOP3.LUT R9, R16, 0xffff0000, RZ, 0xc0, !PT ;  /* 0xffff000010098812 */ /* 0x000fe200078ec0ff */
[----:B------:R-:W-:Y:S01]  /*69b0*/  @!P0 IMAD.MOV.U32 R36, RZ, RZ, R33 ;  /* 0x000000ffff248224 */ /* 0x000fe200078e0021 */
[----:B------:R-:W-:Y:S01]  /*69c0*/  @!P0 LOP3.LUT R18, R34, 0xffff0000, RZ, 0xc0, !PT ;  /* 0xffff000022128812 */ /* 0x000fe200078ec0ff */
[C---:B------:R-:W-:Y:S02]  /*69d0*/  @!P0 FMUL.FTZ R16, R7.reuse, R21 ;  /* 0x0000001507108220 */ /* 0x040fe40000410000 */
[----:B------:R-:W-:Y:S02]  /*69e0*/  @!P0 IMAD.MOV.U32 R37, RZ, RZ, R40 ;  /* 0x000000ffff258224 */ /* 0x000fe400078e0028 */
[-C--:B------:R-:W-:Y:S02]  /*69f0*/  @!P0 FFMA.FTZ R16, R22, R9.reuse, -R16 ;  /* 0x0000000916108223 */ /* 0x080fe40000010810 */
[----:B------:R-:W-:Y:S01]  /*6a00*/  @!P0 FMUL.FTZ R9, R7, R9 ;  /* 0x0000000907098220 */ /* 0x000fe20000410000 */
[----:B------:R-:W-:Y:S01]  /*6a10*/  @!P0 LOP3.LUT R7, R14, 0xffff0000, RZ, 0xc0, !PT ;  /* 0xffff00000e078812 */ /* 0x000fe200078ec0ff */
[----:B------:R-:W-:Y:S01]  /*6a20*/  @!P0 IMAD.MOV.U32 R13, RZ, RZ, R4 ;  /* 0x000000ffff0d8224 */ /* 0x000fe200078e0004 */
[----:B------:R-:W-:Y:S02]  /*6a30*/  @!P0 F2FP.BF16.PACK_AB R23, R16, R23 ;  /* 0x000000171017823e */ /* 0x000fe400000010ff */
[----:B------:R-:W-:Y:S01]  /*6a40*/  @!P0 LOP3.LUT R16, R17, 0xffff0000, RZ, 0xc0, !PT ;  /* 0xffff000011108812 */ /* 0x000fe200078ec0ff */
[C---:B------:R-:W-:Y:S01]  /*6a50*/  @!P0 FMUL.FTZ R34, R7.reuse, R18 ;  /* 0x0000001207228220 */ /* 0x040fe20000410000 */
[----:B------:R-:W-:Y:S01]  /*6a60*/  @!P0 LOP3.LUT R17, R38, 0xffff0000, RZ, 0xc0, !PT ;  /* 0xffff000026118812 */ /* 0x000fe200078ec0ff */
[----:B------:R-:W-:Y:S02]  /*6a70*/  @!P0 IMAD.MOV.U32 R39, RZ, RZ, R23 ;  /* 0x000000ffff278224 */ /* 0x000fe400078e0017 */
[-C--:B------:R-:W-:Y:S02]  /*6a80*/  @!P0 FMUL.FTZ R7, R7, R16.reuse ;  /* 0x0000001007078220 */ /* 0x080fe40000410000 */
[----:B------:R-:W-:Y:S01]  /*6a90*/  @!P0 FFMA.FTZ R34, R17, R16, -R34 ;  /* 0x0000001011228223 */ /* 0x000fe20000010822 */
[----:B------:R-:W-:Y:S01]  /*6aa0*/  @!P0 F2FP.BF16.PACK_AB R16, R3, R2 ;  /* 0x000000020310823e */ /* 0x000fe200000010ff */
[----:B------:R-:W-:Y:S02]  /*6ab0*/  @!P0 FFMA.FTZ R7, R18, R17, R7 ;  /* 0x0000001112078223 */ /* 0x000fe40000010007 */
[----:B------:R-:W-:Y:S01]  /*6ac0*/  @!P0 FFMA.FTZ R8, R19, R20, R8 ;  /* 0x0000001413088223 */ /* 0x000fe20000010008 */
[----:B------:R-:W-:Y:S01]  /*6ad0*/  @!P0 F2FP.BF16.PACK_AB R17, R34, R41 ;  /* 0x000000292211823e */ /* 0x000fe200000010ff */
[----:B------:R-:W-:Y:S01]  /*6ae0*/  @!P0 FFMA.FTZ R9, R21, R22, R9 ;  /* 0x0000001615098223 */ /* 0x000fe20000010009 */
[----:B------:R-:W-:Y:S02]  /*6af0*/  @!P0 F2FP.BF16.PACK_AB R3, R7, R6 ;  /* 0x000000060703823e */ /* 0x000fe400000010ff */
[----:B------:R-:W-:Y:S01]  /*6b00*/  @!P0 MOV R12, R16 ;  /* 0x00000010000c8202 */ /* 0x000fe20000000f00 */
[----:B------:R-:W-:Y:S01]  /*6b10*/  @!P0 IMAD.MOV.U32 R38, RZ, RZ, R17 ;  /* 0x000000ffff268224 */ /* 0x000fe200078e0011 */
        /* <DEDUP_REMOVED lines=9> */
.L_x_2883:
[----:B------:R-:W-:Y:S05]  /*6bb0*/  BSYNC B0 ;  /* 0x0000000000007941 */ /* 0x000fea0003800000 */
.L_x_2882:
        /* <DEDUP_REMOVED lines=19> */
[--C-:B------:R-:W-:Y:S02]  /*6cf0*/  @!P0 SHF.R.U64 R7, R44, 0x10, R45.reuse ;  /* 0x000000102c078819 */ /* 0x100fe4000000122d */
[----:B------:R-:W-:Y:S02]  /*6d00*/  LOP3.LUT R3, R3, R150, RZ, 0x3c, !PT ;  /* 0x0000009603037212 */ /* 0x000fe400078e3cff */
[----:B------:R-:W-:Y:S02]  /*6d10*/  LOP3.LUT R2, R2, 0x7ffff000, RZ, 0xc0, !PT ;  /* 0x7ffff00002027812 */ /* 0x000fe400078ec0ff */
[----:B------:R-:W-:Y:S02]  /*6d20*/  @!P0 SHF.R.U32.HI R6, RZ, 0x10, R45 ;  /* 0x00000010ff068819 */ /* 0x000fe4000001162d */
[----:B------:R-:W-:Y:S01]  /*6d30*/  IADD3 R2, R3, R2, R151 ;  /* 0x0000000203027210 */ /* 0x000fe20007ffe097 */
[----:B------:R-:W-:Y:S01]  /*6d40*/  IMAD.IADD R3, R107, 0x1, R58 ;  /* 0x000000016b037824 */ /* 0x000fe200078e023a */
[----:B------:R-:W-:Y:S02]  /*6d50*/  @!P0 SHF.R.U64 R9, R46, 0x10, R47 ;  /* 0x000000102e098819 */ /* 0x000fe4000000122f */
[----:B------:R-:W-:Y:S01]  /*6d60*/  @!P0 PRMT R7, R54, 0x5410, R7 ;  /* 0x0000541036078816 */ /* 0x000fe20000000007 */
[----:B------:R-:W-:Y:S01]  /*6d70*/  IMAD.IADD R2, R58, 0x1, R2 ;  /* 0x000000013a027824 */ /* 0x000fe200078e0202 */
[----:B------:R-:W-:Y:S01]  /*6d80*/  @!P0 SHF.R.U32.HI R8, RZ, 0x10, R47 ;  /* 0x00000010ff088819 */ /* 0x000fe2000001162f */
[----:B------:R-:W-:Y:S01]  /*6d90*/  IMAD.SHL.U32 R3, R3, 0x2, RZ ;  /* 0x0000000203037824 */ /* 0x000fe200078e00ff */
[----:B------:R-:W-:Y:S01]  /*6da0*/  @!P0 LOP3.LUT R18, R7, 0xffff0000, RZ, 0xc0, !PT ;  /* 0xffff000007128812 */ /* 0x000fe200078ec0ff */
[----:B------:R-:W-:Y:S01]  /*6db0*/  IMAD.SHL.U32 R2, R2, 0x2, RZ ;  /* 0x0000000202027824 */ /* 0x000fe200078e00ff */
[----:B------:R-:W-:Y:S02]  /*6dc0*/  @!P0 PRMT R26, R55, 0x5432, R9 ;  /* 0x00005432371a8816 */ /* 0x000fe40000000009 */
[----:B------:R1:W3:Y:S01]  /*6dd0*/  LDS.128 R36, [R3+0xc100] ;  /* 0x00c1000003247984 */ /* 0x0002e20000000c00 */
[----:B------:R-:W-:Y:S02]  /*6de0*/  @!P0 SHF.L.U32 R9, R7, 0x10, RZ ;  /* 0x0000001007098819 */ /* 0x000fe400000006ff */
[----:B------:R-:W-:Y:S05]  /*6df0*/  @!P0 PRMT R22, R54, 0x5432, R6 ;  /* 0x0000543236168816 */ /* 0x000fea0000000006 */
[----:B------:R4:W5:Y:S01]  /*6e00*/  LDS.128 R12, [R2+0xc100] ;  /* 0x00c10000020c7984 */ /* 0x0009620000000c00 */
[----:B-1----:R-:W-:Y:S04]  /*6e10*/  @!P0 SHF.R.U32.HI R3, RZ, 0x10, R25 ;  /* 0x00000010ff038819 */ /* 0x002fe80000011619 */
[----:B------:R-:W-:Y:S02]  /*6e20*/  @!P0 PRMT R6, R29, 0x5410, R3 ;  /* 0x000054101d068816 */ /* 0x000fe40000000003 */
[----:B----4-:R-:W-:Y:S02]  /*6e30*/  @!P0 SHF.R.U64 R2, R24, 0x10, R25 ;  /* 0x0000001018028819 */ /* 0x010fe40000001219 */
[----:B------:R-:W-:Y:S02]  /*6e40*/  @!P0 PRMT R24, R55, 0x5410, R8 ;  /* 0x0000541037188816 */ /* 0x000fe40000000008 */
[----:B------:R-:W-:Y:S02]  /*6e50*/  @!P0 PRMT R8, R30, 0x5410, R5 ;  /* 0x000054101e088816 */ /* 0x000fe40000000005 */
[----:B--2---:R-:W-:Y:S02]  /*6e60*/  @!P0 LOP3.LUT R33, R24, 0xffff0000, RZ, 0xc0, !PT ;  /* 0xffff000018218812 */ /* 0x004fe400078ec0ff */
[----:B------:R-:W-:Y:S01]  /*6e70*/  @!P0 PRMT R2, R29, 0x5432, R2 ;  /* 0x000054321d028816 */ /* 0x000fe20000000002 */
[C---:B---3--:R-:W-:Y:S01]  /*6e80*/  @!P0 IMAD.U32 R17, R36.reuse, 0x10000, RZ ;  /* 0x0001000024118824 */ /* 0x048fe200078e00ff */
[----:B------:R-:W-:Y:S01]  /*6e90*/  @!P0 LOP3.LUT R19, R36, 0xffff0000, RZ, 0xc0, !PT ;  /* 0xffff000024138812 */ /* 0x000fe200078ec0ff */
[C---:B------:R-:W-:Y:S01]  /*6ea0*/  @!P0 IMAD.U32 R21, R37.reuse, 0x10000, RZ ;  /* 0x0001000025158824 */ /* 0x040fe200078e00ff */
[----:B------:R-:W-:Y:S01]  /*6eb0*/  @!P0 LOP3.LUT R23, R37, 0xffff0000, RZ, 0xc0, !PT ;  /* 0xffff000025178812 */ /* 0x000fe200078ec0ff */
[----:B------:R-:W-:Y:S01]  /*6ec0*/  @!P0 IMAD.U32 R7, R2, 0x10000, RZ ;  /* 0x0001000002078824 */ /* 0x000fe200078e00ff */
[C---:B------:R-:W-:Y:S01]  /*6ed0*/  @!P0 LOP3.LUT R34, R39.reuse, 0xffff0000, RZ, 0xc0, !PT ;  /* 0xffff000027228812 */ /* 0x040fe200078ec0ff */
[----:B------:R-:W-:Y:S01]  /*6ee0*/  @!P0 IMAD.U32 R29, R24, 0x10000, RZ ;  /* 0x00010000181d8824 */ /* 0x000fe200078e00ff */
[----:B------:R-:W-:Y:S01]  /*6ef0*/  @!P0 LOP3.LUT R27, R38, 0xffff0000, RZ, 0xc0, !PT ;  /* 0xffff0000261b8812 */ /* 0x000fe200078ec0ff */
[C---:B-----5:R-:W-:Y:S01]  /*6f00*/  @!P0 IMAD.U32 R4, R12.reuse, 0x10000, RZ ;  /* 0x000100000c048824 */ /* 0x060fe200078e00ff */
[----:B------:R-:W-:Y:S01]  /*6f10*/  @!P0 LOP3.LUT R3, R12, 0xffff0000, RZ, 0xc0, !PT ;  /* 0xffff00000c038812 */ /* 0x000fe200078ec0ff */
[----:B------:R-:W-:Y:S01]  /*6f20*/  @!P0 IMAD.U32 R30, R39, 0x10000, RZ ;  /* 0x00010000271e8824 */ /* 0x000fe200078e00ff */
        /* <DEDUP_REMOVED lines=23> */
[----:B------:R-:W-:Y:S01]  /*70a0*/  @!P0 FMUL.FTZ R24, R6, R29 ;  /* 0x0000001d06188220 */ /* 0x000fe20000410000 */
[----:B------:R-:W-:Y:S01]  /*70b0*/  @!P0 LOP3.LUT R7, R15, 0xffff0000, RZ, 0xc0, !PT ;  /* 0xffff00000f078812 */ /* 0x000fe200078ec0ff */
[----:B------:R-:W-:Y:S01]  /*70c0*/  @!P0 FFMA.FTZ R3, R18, R19, R3 ;  /* 0x0000001312038223 */ /* 0x000fe20000010003 */
[----:B------:R-:W-:Y:S01]  /*70d0*/  @!P0 F2FP.BF16.PACK_AB R19, R47, R50 ;  /* 0x000000322f13823e */ /* 0x000fe200000010ff */
[----:B------:R-:W-:Y:S02]  /*70e0*/  @!P0 FMUL.FTZ R8, R6, R9 ;  /* 0x0000000906088220 */ /* 0x000fe40000410000 */
[C---:B------:R-:W-:Y:S02]  /*70f0*/  @!P0 FMUL.FTZ R25, R7.reuse, R33 ;  /* 0x0000002107198220 */ /* 0x040fe40000410000 */
[----:B------:R-:W-:Y:S02]  /*7100*/  @!P0 FFMA.FTZ R44, R30, R9, -R24 ;  /* 0x000000091e2c8223 */ /* 0x000fe40000010818 */
[-C--:B------:R-:W-:Y:S01]  /*7110*/  @!P0 FMUL.FTZ R9, R7, R17.reuse ;  /* 0x0000001107098220 */ /* 0x080fe20000410000 */
[----:B------:R-:W-:Y:S01]  /*7120*/  @!P0 LOP3.LUT R7, R14, 0xffff0000, RZ, 0xc0, !PT ;  /* 0xffff00000e078812 */ /* 0x000fe200078ec0ff */
[C---:B------:R-:W-:Y:S01]  /*7130*/  @!P0 IMAD.U32 R24, R26.reuse, 0x10000, RZ ;  /* 0x000100001a188824 */ /* 0x040fe200078e00ff */
[----:B------:R-:W-:Y:S01]  /*7140*/  @!P0 LOP3.LUT R26, R26, 0xffff0000, RZ, 0xc0, !PT ;  /* 0xffff00001a1a8812 */ /* 0x000fe200078ec0ff */
[----:B------:R-:W-:Y:S02]  /*7150*/  @!P0 IMAD.U32 R6, R14, 0x10000, RZ ;  /* 0x000100000e068824 */ /* 0x000fe400078e00ff */
[----:B------:R-:W-:Y:S01]  /*7160*/  @!P0 FFMA.FTZ R43, R34, R17, -R25 ;  /* 0x00000011222b8223 */ /* 0x000fe20000010819 */
[----:B------:R-:W-:Y:S01]  /*7170*/  @!P0 SHF.L.U32 R25, R38, 0x10, RZ ;  /* 0x0000001026198819 */ /* 0x000fe200000006ff */
[C---:B------:R-:W-:Y:S01]  /*7180*/  @!P0 IMAD.U32 R17, R16.reuse, 0x10000, RZ ;  /* 0x0001000010118824 */ /* 0x040fe200078e00ff */
[----:B------:R-:W-:Y:S01]  /*7190*/  @!P0 LOP3.LUT R16, R16, 0xffff0000, RZ, 0xc0, !PT ;  /* 0xffff000010108812 */ /* 0x000fe200078ec0ff */
[C---:B------:R-:W-:Y:S01]  /*71a0*/  @!P0 FMUL.FTZ R40, R6.reuse, R24 ;  /* 0x0000001806288220 */ /* 0x040fe20000410000 */
[----:B------:R-:W-:Y:S01]  /*71b0*/  @!P0 F2FP.BF16.PACK_AB R18, R43, R44 ;  /* 0x0000002c2b12823e */ /* 0x000fe200000010ff */
        /* <DEDUP_REMOVED lines=8> */
[----:B------:R-:W-:Y:S01]  /*7240*/  @!P0 FFMA.FTZ R5, R22, R23, R5 ;  /* 0x0000001716058223 */ /* 0x000fe20000010005 */
[----:B------:R-:W-:Y:S01]  /*7250*/  @!P0 F2FP.BF16.PACK_AB R16, R3, R2 ;  /* 0x000000020310823e */ /* 0x000fe200000010ff */
[----:B------:R-:W-:Y:S02]  /*7260*/  @!P0 FFMA.FTZ R6, R24, R25, R6 ;  /* 0x0000001918068223 */ /* 0x000fe40000010006 */
[----:B------:R-:W-:Y:S01]  /*7270*/  @!P0 FFMA.FTZ R7, R26, R27, R7 ;  /* 0x0000001b1a078223 */ /* 0x000fe20000010007 */
[----:B------:R-:W-:Y:S01]  /*7280*/  @!P0 F2FP.BF16.PACK_AB R4, R5, R4 ;  /* 0x000000040504823e */ /* 0x000fe200000010ff */
[----:B------:R-:W-:Y:S01]  /*7290*/  @!P0 FFMA.FTZ R8, R29, R30, R8 ;  /* 0x0000001e1d088223 */ /* 0x000fe20000010008 */
[----:B------:R-:W-:Y:S01]  /*72a0*/  @!P0 MOV R12, R16 ;  /* 0x00000010000c8202 */ /* 0x000fe20000000f00 */
        /* <DEDUP_REMOVED lines=18> */
.L_x_2863:
[----:B-1----:R-:W-:Y:S01]  /*73d0*/  IMAD.WIDE.U32 R2, R63, c[0x0][0x1e0], RZ ;  /* 0x000078003f027a25 */ /* 0x002fe200078e00ff */
        /* <DEDUP_REMOVED lines=12> */
[----:B------:R-:W1:Y:S08]  /*74a0*/  SHFL.IDX PT, R2, R3, RZ, 0x1c1f ;  /* 0x001c1fff03027589 */ /* 0x000e7000000e0000 */
[----:B------:R2:W3:Y:S02]  /*74b0*/  SHFL.IDX PT, R3, R4, RZ, 0x1c1f ;  /* 0x001c1fff04037589 */ /* 0x0004e400000e0000 */
[----:B--2---:R-:W-:Y:S05]  /*74c0*/  IMAD.IADD R4, R67, 0x1, -R8 ;  /* 0x0000000143047824 */ /* 0x004fea00078e0a08 */
[----:B------:R-:W-:Y:S04]  /*74d0*/  IMNMX R64, R4, 0x40, PT ;  /* 0x0000004004407817 */ /* 0x000fe80003800200 */
[----:B------:R-:W-:Y:S11]  /*74e0*/  ISETP.GT.AND P0, PT, R64, R226, PT ;  /* 0x000000e24000720c */ /* 0x000ff60003f04270 */
[----:B------:R-:W-:Y:S02]  /*74f0*/  @!UPT UIADD3 URZ, URZ, URZ, URZ ;  /* 0x0000003f3f3ff290 */ /* 0x000fe4000fffe03f */
[----:B------:R-:W-:-:S05]  /*7500*/  @!P0 BRA `(.L_x_2867) ;  /* 0x0000020000008947 */ /* 0x000fca0003800000 */
[----:B-1-3--:R-:W-:Y:S02]  /*7510*/  ISETP.GE.AND P1, PT, R104, c[0x0][0x1d4], PT ;  /* 0x0000750068007a0c */ /* 0x00afe40003f26270 */
[C---:B------:R-:W-:Y:S02]  /*7520*/  ISETP.GE.AND P3, PT, R223.reuse, c[0x0][0x1d4], PT ;  /* 0x00007500df007a0c */ /* 0x040fe40003f66270 */
[----:B------:R-:W-:Y:S09]  /*7530*/  ISETP.GE.AND P2, PT, R222, c[0x0][0x1d4], PT ;  /* 0x00007500de007a0c */ /* 0x000ff20003f46270 */
[----:B------:R-:W1:Y:S01]  /*7540*/  @!P1 LDS.128 R12, [R61+0xc000] ;  /* 0x00c000003d0c9984 */ /* 0x000e620000000c00 */
        /* <DEDUP_REMOVED lines=28> */
.L_x_2867:
[----:B-1-3--:R-:W-:Y:S05]  /*7710*/  BSYNC B1 ;  /* 0x0000000000017941 */ /* 0x00afea0003800000 */
.L_x_2862:
[----:B------:R-:W-:Y:S01]  /*7720*/  ISETP.GT.AND P0, PT, R28, R31, PT ;  /* 0x0000001f1c00720c */ /* 0x000fe20003f04270 */
[----:B-----5:R-:W-:Y:S01]  /*7730*/  IMAD R8, R66, c[0x0][0x218], RZ ;  /* 0x0000860042087a24 */ /* 0x020fe200078e02ff */
[C---:B------:R-:W-:Y:S01]  /*7740*/  ISETP.GE.AND P1, PT, R35.reuse, 0x1, PT ;  /* 0x000000012300780c */ /* 0x040fe20003f26270 */
[----:B------:R-:W-:Y:S01]  /*7750*/  BSSY B0, `(.L_x_2884) ;  /* 0x000004a000007945 */ /* 0x000fe20003800000 */
[C---:B--2---:R-:W-:Y:S01]  /*7760*/  IADD3 R3, R35.reuse, 0x1, RZ ;  /* 0x0000000123037810 */ /* 0x044fe20007ffe0ff */
        /* <DEDUP_REMOVED lines=36> */
[----:B------:R2:W3:Y:S01]  /*79b0*/  SHFL.IDX PT, R5, R3, RZ, 0x1c1f ;  /* 0x001c1fff03057589 */ /* 0x0004e200000e0000 */
[----:B------:R-:W-:Y:S04]  /*79c0*/  DEPBAR.LE SB0, 0x2 ;  /* 0x000080800000791a */ /* 0x000fe80000000000 */
[----:B------:R-:W-:Y:S06]  /*79d0*/  BAR.SYNC.DEFER_BLOCKING 0x0 ;  /* 0x0000000000007b1d */ /* 0x000fec0000010000 */
[----:B------:R-:W-:-:S05]  /*79e0*/  @!P0 BRA `(.L_x_2885) ;  /* 0x0000020000008947 */ /* 0x000fca0003800000 */
[----:B-123--:R-:W-:Y:S02]  /*79f0*/  ISETP.GE.AND P1, PT, R104, c[0x0][0x1d4], PT ;  /* 0x0000750068007a0c */ /* 0x00efe40003f26270 */
[C---:B------:R-:W-:Y:S02]  /*7a00*/  ISETP.GE.AND P3, PT, R223.reuse, c[0x0][0x1d4], PT ;  /* 0x00007500df007a0c */ /* 0x040fe40003f66270 */
[----:B------:R-:W-:Y:S09]  /*7a10*/  ISETP.GE.AND P2, PT, R222, c[0x0][0x1d4], PT ;  /* 0x00007500de007a0c */ /* 0x000ff20003f46270 */
        /* <DEDUP_REMOVED lines=29> */
.L_x_2885:
[----:B-123--:R-:W-:Y:S05]  /*7bf0*/  BSYNC B0 ;  /* 0x0000000000007941 */ /* 0x00efea0003800000 */
.L_x_2884:
        /* <DEDUP_REMOVED lines=33> */
.L_x_2861:
[----:B------:R-:W2:Y:S01]  /*7e10*/  LDL R16, [R1+0x4] ;  /* 0x0000040001107983 */ /* 0x000ea20000100800 */
[----:B------:R-:W-:-:S05]  /*7e20*/  IMAD.MOV.U32 R0, RZ, RZ, c[0x0][0x2c4] ;  /* 0x0000b100ff007624 */ /* 0x000fca00078e00ff */
[----:B------:R-:W-:Y:S01]  /*7e30*/  ISETP.NE.AND P3, PT, R0, 0x1, PT ;  /* 0x000000010000780c */ /* 0x000fe20003f65270 */
[----:B------:R-:W-:Y:S01]  /*7e40*/  BSSY B0, `(.L_x_2887) ;  /* 0x0000028000007945 */ /* 0x000fe20003800000 */
[----:B--2---:R-:W-:-:S11]  /*7e50*/  IADD3 R0, R16, 0x7f, RZ ;  /* 0x0000007f10007810 */ /* 0x004fd60007ffe0ff */
[----:B-1----:R-:W-:-:S05]  /*7e60*/  @P3 IMAD.HI.U32 R2, R0, c[0x0][0x2c8], RZ ;  /* 0x0000b20000023a27 */ /* 0x002fca00078e00ff */
[----:B------:R-:W-:-:S05]  /*7e70*/  @P3 SHF.R.U32.HI R0, RZ, c[0x0][0x2cc], R2 ;  /* 0x0000b300ff003a19 */ /* 0x000fca0000011602 */
[----:B------:R-:W-:-:S05]  /*7e80*/  IMAD.IADD R0, R119, 0x1, R0 ;  /* 0x0000000177007824 */ /* 0x000fca00078e0200 */
[----:B------:R-:W-:-:S04]  /*7e90*/  SHF.R.S32.HI R2, RZ, 0x1f, R0 ;  /* 0x0000001fff027819 */ /* 0x000fc80000011400 */
[----:B------:R-:W-:-:S04]  /*7ea0*/  LEA.HI R0, R2, R0, RZ, 0x6 ;  /* 0x0000000002007211 */ /* 0x000fc800078f30ff */
[----:B------:R-:W-:-:S04]  /*7eb0*/  SHF.R.S32.HI R0, RZ, 0x6, R0 ;  /* 0x00000006ff007819 */ /* 0x000fc80000011400 */
[----:B------:R-:W-:-:S04]  /*7ec0*/  IMNMX R6, R118, R0, PT ;  /* 0x0000000076067217 */ /* 0x000fc80003800200 */
[----:B------:R-:W-:Y:S01]  /*7ed0*/  ISETP.GE.AND P0, PT, R6, 0x1, PT ;  /* 0x000000010600780c */ /* 0x000fe20003f06270 */
[----:B------:R-:W-:-:S12]  /*7ee0*/  IMAD.MOV.U32 R0, RZ, RZ, RZ ;  /* 0x000000ffff007224 */ /* 0x000fd800078e00ff */
        /* <DEDUP_REMOVED lines=29> */
.L_x_2888:
[----:B------:R-:W-:Y:S05]  /*80c0*/  BSYNC B0 ;  /* 0x0000000000007941 */ /* 0x000fea0003800000 */
.L_x_2887:
[----:B------:R-:W2:Y:S01]  /*80d0*/  LDL R2, [R1+0x30] ;  /* 0x0000300001027983 */ /* 0x000ea20000100800 */
[----:B------:R-:W-:Y:S01]  /*80e0*/  MOV R17, RZ ;  /* 0x000000ff00117202 */ /* 0x000fe20000000f00 */
[----:B------:R-:W-:Y:S01]  /*80f0*/  IMAD.MOV.U32 R22, RZ, RZ, RZ ;  /* 0x000000ffff167224 */ /* 0x000fe200078e00ff */
        /* <DEDUP_REMOVED lines=54> */
[----:B------:R-:W2:Y:S04]  /*8460*/  LDL R3, [R1+0x14] ;  /* 0x0000140001037983 */ /* 0x000ea80000100800 */
[----:B------:R-:W3:Y:S04]  /*8470*/  LDL R7, [R1+0x18] ;  /* 0x0000180001077983 */ /* 0x000ee80000100800 */
[----:B------:R-:W4:Y:S04]  /*8480*/  LDL R4, [R1+0x8] ;  /* 0x0000080001047983 */ /* 0x000f280000100800 */
[----:B------:R-:W4:Y:S04]  /*8490*/  LDL R5, [R1+0x28] ;  /* 0x0000280001057983 */ /* 0x000f280000100800 */
[----:B------:R-:W4:Y:S01]  /*84a0*/  LDL R8, [R1+0x1c] ;  /* 0x00001c0001087983 */ /* 0x000f220000100800 */
[----:B------:R-:W-:-:S04]  /*84b0*/  ISETP.NE.U32.AND P0, PT, RZ, c[0x0][0x340], PT ;  /* 0x0000d000ff007a0c */ /* 0x000fc80003f05070 */
[----:B------:R-:W-:Y:S02]  /*84c0*/  ISETP.NE.AND.EX P1, PT, RZ, c[0x0][0x344], PT, P0 ;  /* 0x0000d100ff007a0c */ /* 0x000fe40003f25300 */
[----:B------:R-:W-:-:S05]  /*84d0*/  SHF.R.S32.HI R0, RZ, 0x1f, R139 ;  /* 0x0000001fff007819 */ /* 0x000fca000001148b */
[----:B------:R-:W-:-:S04]  /*84e0*/  IMAD R0, R0, c[0x0][0x178], RZ ;  /* 0x00005e0000007a24 */ /* 0x000fc800078e02ff */
[----:B------:R-:W-:Y:S02]  /*84f0*/  IMAD R0, R139, c[0x0][0x17c], R0 ;  /* 0x00005f008b007a24 */ /* 0x000fe400078e0200 */
[----:B--2---:R-:W-:-:S04]  /*8500*/  @P1 IADD3 R2, P0, R3, c[0x0][0x340], RZ ;  /* 0x0000d00003021a10 */ /* 0x004fc80007f1e0ff */
[----:B---3--:R-:W-:-:S05]  /*8510*/  @P1 IADD3.X R3, R7, c[0x0][0x344], RZ, P0, !PT ;  /* 0x0000d10007031a10 */ /* 0x008fca00007fe4ff */
[----:B------:R1:W5:Y:S01]  /*8520*/  @P1 LDG.E R14, [R2.64] ;  /* 0x00000008020e1981 */ /* 0x000362000c1e1900 */
[----:B------:R-:W-:Y:S02]  /*8530*/  ISETP.NE.U32.AND P0, PT, RZ, c[0x0][0x348], PT ;  /* 0x0000d200ff007a0c */ /* 0x000fe40003f05070 */
[----:B----4-:R-:W-:Y:S01]  /*8540*/  LOP3.LUT R15, R4, 0xffff, RZ, 0xc0, !PT ;  /* 0x0000ffff040f7812 */ /* 0x010fe200078ec0ff */
[----:B------:R-:W-:Y:S01]  /*8550*/  IMAD.IADD R4, R230, 0x1, R16 ;  /* 0x00000001e6047824 */ /* 0x000fe200078e0210 */
[----:B------:R-:W-:Y:S02]  /*8560*/  ISETP.NE.AND.EX P0, PT, RZ, c[0x0][0x34c], PT, P0 ;  /* 0x0000d300ff007a0c */ /* 0x000fe40003f05300 */
[----:B------:R-:W-:Y:S01]  /*8570*/  ISETP.GE.AND P5, PT, R216, c[0x0][0x198], PT ;  /* 0x00006600d8007a0c */ /* 0x000fe20003fa6270 */
[----:B------:R-:W-:Y:S01]  /*8580*/  @P3 IMAD.HI.U32 R7, R4, c[0x0][0x2c8], RZ ;  /* 0x0000b20004073a27 */ /* 0x000fe200078e00ff */
[----:B------:R-:W-:Y:S02]  /*8590*/  SEL R6, R5, RZ, !P0 ;  /* 0x000000ff05067207 */ /* 0x000fe40004000000 */
[----:B------:R-:W-:-:S02]  /*85a0*/  SEL R5, R8, RZ, !P0 ;  /* 0x000000ff08057207 */ /* 0x000fc40004000000 */
        /* <DEDUP_REMOVED lines=8> */
[C---:B------:R-:W-:Y:S01]  /*8630*/  IMAD.WIDE.U32 R2, R15.reuse, c[0x0][0x1b8], R2 ;  /* 0x00006e000f027a25 */ /* 0x040fe200078e0002 */
[----:B------:R-:W-:Y:S02]  /*8640*/  ISETP.GE.AND P3, PT, R218, c[0x0][0x198], PT ;  /* 0x00006600da007a0c */ /* 0x000fe40003f66270 */
        /* <DEDUP_REMOVED lines=15> */
[----:B------:R-:W-:-:S03]  /*8740*/  IMAD.IADD R5, R250, 0x1, R16 ;  /* 0x00000001fa057824 */ /* 0x000fc600078e0210 */
[----:B------:R-:W-:-:S04]  /*8750*/  IADD3 R0, R3, R0, RZ ;  /* 0x0000000003007210 */ /* 0x000fc80007ffe0ff */
[----:B------:R-:W-:Y:S02]  /*8760*/  LEA.HI.X R12, R2, c[0x0][0x164], R0, 0x1, P0 ;  /* 0x00005900020c7a11 */ /* 0x000fe400000f0c00 */
[----:B------:R-:W-:Y:S01]  /*8770*/  @!P1 MOV R14, R8 ;  /* 0x00000008000e9202 */ /* 0x000fe20000000f00 */
[----:B------:R-:W-:Y:S05]  /*8780*/  BRA.DIV ~URZ, `(.L_x_2890) ;  /* 0x00016aa27f007947 */ /* 0x000fea000b800000 */
[----:B------:R1:W2:Y:S02]  /*8790*/  SHFL.IDX PT, R4, R12, RZ, 0x181f ;  /* 0x00181fff0c047589 */ /* 0x0002a400000e0000 */
.L_x_3052:
[----:B------:R-:W-:Y:S05]  /*87a0*/  BRA.DIV ~URZ, `(.L_x_2891) ;  /* 0x00016af27f007947 */ /* 0x000fea000b800000 */
[----:B------:R3:W4:Y:S02]  /*87b0*/  SHFL.IDX PT, R0, R13, RZ, 0x181f ;  /* 0x00181fff0d007589 */ /* 0x00072400000e0000 */
.L_x_3053:
        /* <DEDUP_REMOVED lines=16> */
.L_x_2893:
[----:B------:R-:W-:Y:S05]  /*88c0*/  BSYNC B0 ;  /* 0x0000000000007941 */ /* 0x000fea0003800000 */
.L_x_2892:
[----:B------:R-:W-:Y:S05]  /*88d0*/  BRA.DIV ~URZ, `(.L_x_2894) ;  /* 0x00016a327f007947 */ /* 0x000fea000b800000 */
[----:B--2---:R2:W1:Y:S04]  /*88e0*/  SHFL.IDX PT, R4, R12, 0x1, 0x181f ;  /* 0x00381f000c047f89 */ /* 0x00446800000e0000 */
[----:B----4-:R2:W4:Y:S02]  /*88f0*/  SHFL.IDX PT, R0, R13, 0x1, 0x181f ;  /* 0x00381f000d007f89 */ /* 0x01052400000e0000 */
.L_x_3054:
        /* <DEDUP_REMOVED lines=16> */
.L_x_2896:
[----:B------:R-:W-:Y:S05]  /*8a00*/  BSYNC B0 ;  /* 0x0000000000007941 */ /* 0x000fea0003800000 */
.L_x_2895:
[----:B------:R-:W-:Y:S05]  /*8a10*/  BRA.DIV ~URZ, `(.L_x_2897) ;  /* 0x000169c27f007947 */ /* 0x000fea000b800000 */
[----:B-1----:R1:W2:Y:S02]  /*8a20*/  SHFL.IDX PT, R4, R12, 0x2, 0x181f ;  /* 0x00581f000c047f89 */ /* 0x0022a400000e0000 */
.L_x_3055:
[----:B------:R-:W-:Y:S05]  /*8a30*/  BRA.DIV ~URZ, `(.L_x_2898) ;  /* 0x00016a127f007947 */ /* 0x000fea000b800000 */
[----:B----4-:R4:W1:Y:S02]  /*8a40*/  SHFL.IDX PT, R0, R13, 0x2, 0x181f ;  /* 0x00581f000d007f89 */ /* 0x01086400000e0000 */
.L_x_3056:
        /* <DEDUP_REMOVED lines=16> */
.L_x_2900:
[----:B------:R-:W-:Y:S05]  /*8b50*/  BSYNC B0 ;  /* 0x0000000000007941 */ /* 0x000fea0003800000 */
.L_x_2899:
[----:B------:R-:W-:Y:S05]  /*8b60*/  BRA.DIV ~URZ, `(.L_x_2901) ;  /* 0x000169527f007947 */ /* 0x000fea000b800000 */
[----:B--2---:R2:W3:Y:S04]  /*8b70*/  SHFL.IDX PT, R4, R12, 0x3, 0x181f ;  /* 0x00781f000c047f89 */ /* 0x0044e800000e0000 */
[----:B-1----:R2:W1:Y:S02]  /*8b80*/  SHFL.IDX PT, R0, R13, 0x3, 0x181f ;  /* 0x00781f000d007f89 */ /* 0x00246400000e0000 */
.L_x_3057:
[----:B------:R-:W-:Y:S01]  /*8b90*/  IADD3 R2, R5, 0x60, RZ ;  /* 0x0000006005027810 */ /* 0x000fe20007ffe0ff */
[----:B-----5:R-:W-:-:S03]  /*8ba0*/  IMAD.WIDE.U32 R238, R14, c[0x0][0x2b0], RZ ;  /* 0x0000ac000eee7a25 */ /* 0x020fc600078e00ff */
[----:B------:R-:W-:-:S13]  /*8bb0*/  ISETP.GE.AND P0, PT, R2, R52, PT ;  /* 0x000000340200720c */ /* 0x000fda0003f06270 */
        /* <DEDUP_REMOVED lines=44> */
[----:B------:R-:W-:-:S04]  /*8e80*/  IMAD.WIDE.U32 R2, R204, c[0x0][0x1e0], RZ ;  /* 0x00007800cc027a25 */ /* 0x000fc800078e00ff */
[----:B------:R-:W-:Y:S02]  /*8e90*/  IMAD R97, R106, -0x40, R248 ;  /* 0xffffffc06a617824 */ /* 0x000fe400078e02f8 */
        /* <DEDUP_REMOVED lines=8> */
[----:B------:R-:W-:-:S04]  /*8f20*/  IMAD R0, R204, c[0x0][0x1e4], R0 ;  /* 0x00007900cc007a24 */ /* 0x000fc800078e0200 */
[----:B------:R-:W-:Y:S02]  /*8f30*/  IMAD.IADD R3, R3, 0x1, R0 ;  /* 0x0000000103037824 */ /* 0x000fe400078e0200 */
[----:B------:R-:W-:Y:S02]  /*8f40*/  @P1 ISETP.GE.AND P5, PT, R215, c[0x0][0x1d4], PT ;  /* 0x00007500d7001a0c */ /* 0x000fe40003fa6270 */
[----:B------:R-:W-:Y:S02]  /*8f50*/  @P1 ISETP.GE.AND P4, PT, R218, c[0x0][0x1d4], PT ;  /* 0x00007500da001a0c */ /* 0x000fe40003f86270 */
[----:B---3--:R-:W-:Y:S01]  /*8f60*/  SHF.R.S32.HI R7, RZ, 0x1f, R190 ;  /* 0x0000001fff077819 */ /* 0x008fe200000114be */
[----:B------:R-:W-:-:S04]  /*8f70*/  IMAD.WIDE.U32 R2, R190, c[0x0][0x1f0], R2 ;  /* 0x00007c00be027a25 */ /* 0x000fc800078e0002 */
[C---:B------:R-:W-:Y:S02]  /*8f80*/  IMAD R0, R7.reuse, c[0x0][0x1f0], RZ ;  /* 0x00007c0007007a24 */ /* 0x040fe400078e02ff */
[----:B------:R-:W-:Y:S02]  /*8f90*/  IMAD R7, R7, c[0x0][0x218], RZ ;  /* 0x0000860007077a24 */ /* 0x000fe400078e02ff */
[----:B------:R-:W-:Y:S01]  /*8fa0*/  IMAD R5, R190, c[0x0][0x1f4], R0 ;  /* 0x00007d00be057a24 */ /* 0x000fe200078e0200 */
[----:B------:R-:W-:Y:S01]  /*8fb0*/  IADD3 R0, P0, R2, R236, RZ ;  /* 0x000000ec02007210 */ /* 0x000fe20007f1e0ff */
[----:B--2-4-:R-:W-:-:S03]  /*8fc0*/  IMAD R13, R190, c[0x0][0x21c], R7 ;  /* 0x00008700be0d7a24 */ /* 0x014fc600078e0207 */
[----:B------:R-:W-:Y:S01]  /*8fd0*/  IADD3.X R2, R235, R3, R5, P0, !PT ;  /* 0x00000003eb027210 */ /* 0x000fe200007fe405 */
[----:B------:R-:W-:Y:S01]  /*8fe0*/  IMAD R5, R204, c[0x0][0x20c], R4 ;  /* 0x00008300cc057a24 */ /* 0x000fe200078e0204 */
[----:B------:R-:W-:-:S04]  /*8ff0*/  LEA R6, P0, R0, c[0x0][0x1c8], 0x1 ;  /* 0x0000720000067a11 */ /* 0x000fc800078008ff */
[----:B------:R-:W-:Y:S01]  /*9000*/  LEA.HI.X R12, R0, c[0x0][0x1cc], R2, 0x1, P0 ;  /* 0x00007300000c7a11 */ /* 0x000fe200000f0c02 */
[----:B------:R-:W-:Y:S01]  /*9010*/  IMAD.WIDE.U32 R2, R204, c[0x0][0x208], RZ ;  /* 0x00008200cc027a25 */ /* 0x000fe200078e00ff */
[----:B------:R-:W1:Y:S01]  /*9020*/  SHFL.IDX PT, R0, R6, RZ, 0x181f ;  /* 0x00181fff06007589 */ /* 0x000e6200000e0000 */
[----:B------:R-:W-:Y:S02]  /*9030*/  @P1 ISETP.GE.AND P0, PT, R216, c[0x0][0x1d4], PT ;  /* 0x00007500d8001a0c */ /* 0x000fe40003f06270 */
[----:B------:R-:W-:Y:S01]  /*9040*/  IMAD.IADD R3, R3, 0x1, R5 ;  /* 0x0000000103037824 */ /* 0x000fe200078e0205 */
[----:B------:R-:W2:Y:S03]  /*9050*/  SHFL.IDX PT, R8, R12, RZ, 0x181f ;  /* 0x00181fff0c087589 */ /* 0x000ea600000e0000 */
[----:B------:R-:W-:Y:S01]  /*9060*/  IMAD.WIDE.U32 R2, R190, c[0x0][0x218], R2 ;  /* 0x00008600be027a25 */ /* 0x000fe200078e0002 */
[----:B------:R3:W4:Y:S04]  /*9070*/  SHFL.IDX PT, R9, R6, 0x1, 0x181f ;  /* 0x00381f0006097f89 */ /* 0x00072800000e0000 */
[----:B------:R-:W5:Y:S01]  /*9080*/  SHFL.IDX PT, R12, R12, 0x1, 0x181f ;  /* 0x00381f000c0c7f89 */ /* 0x000f6200000e0000 */
[----:B-1----:R-:W-:-:S04]  /*9090*/  @P1 LEA R4, P2, R216, R0, 0x1 ;  /* 0x00000000d8041211 */ /* 0x002fc800078408ff */
[----:B--2---:R-:W-:-:S05]  /*90a0*/  @P1 LEA.HI.X R5, R216, R8, R217, 0x1, P2 ;  /* 0x00000008d8051211 */ /* 0x004fca00010f0cd9 */
[----:B------:R1:W-:Y:S01]  /*90b0*/  @P1 LDGSTS.E.BYPASS.LTC128B.128 [R144+0xc100], [R4.64], !P0 ;  /* 0x0c10000004901fae */ /* 0x0003e2000c101d48 */
[----:B---3--:R-:W-:-:S04]  /*90c0*/  @P1 LEA R6, P0, R215, R0, 0x1 ;  /* 0x00000000d7061211 */ /* 0x008fc800078008ff */
[----:B------:R-:W-:Y:S02]  /*90d0*/  @P1 LEA.HI.X R7, R215, R8, R229, 0x1, P0 ;  /* 0x00000008d7071211 */ /* 0x000fe400000f0ce5 */
[----:B------:R-:W-:-:S03]  /*90e0*/  ISETP.GE.AND P0, PT, R14, 0x21, PT ;  /* 0x000000210e00780c */ /* 0x000fc60003f06270 */
[----:B------:R4:W-:Y:S01]  /*90f0*/  @P1 LDGSTS.E.BYPASS.LTC128B.128 [R144+0xe100], [R6.64], !P5 ;  /* 0x0e10000006901fae */ /* 0x0009e2000e901d48 */
[----:B-1----:R-:W-:Y:S02]  /*9100*/  @P1 LEA R4, P3, R218, R0, 0x1 ;  /* 0x00000000da041211 */ /* 0x002fe400078608ff */
[----:B------:R-:W-:Y:S02]  /*9110*/  IADD3 R0, P2, R2, R240, RZ ;  /* 0x000000f002007210 */ /* 0x000fe40007f5e0ff */
[----:B------:R-:W-:Y:S02]  /*9120*/  @P1 LEA.HI.X R5, R218, R8, R228, 0x1, P3 ;  /* 0x00000008da051211 */ /* 0x000fe400018f0ce4 */
[----:B------:R-:W-:Y:S02]  /*9130*/  IADD3.X R2, R246, R3, R13, P2, !PT ;  /* 0x00000003f6027210 */ /* 0x000fe400017fe40d */
[----:B------:R-:W-:Y:S01]  /*9140*/  LEA R15, P2, R0, c[0x0][0x1f8], 0x1 ;  /* 0x00007e00000f7a11 */ /* 0x000fe200078408ff */
[----:B------:R1:W-:Y:S01]  /*9150*/  @P1 LDGSTS.E.BYPASS.LTC128B.128 [R144+0x10100], [R4.64], !P4 ;  /* 0x1010000004901fae */ /* 0x0003e2000e101d48 */
[----:B----4-:R-:W-:-:S02]  /*9160*/  @P0 LEA R6, P1, R216, R9, 0x1 ;  /* 0x00000009d8060211 */ /* 0x010fc400078208ff */
[----:B------:R-:W-:Y:S01]  /*9170*/  LEA.HI.X R17, R0, c[0x0][0x1fc], R2, 0x1, P2 ;  /* 0x00007f0000117a11 */ /* 0x000fe200010f0c02 */
[----:B------:R-:W2:Y:S01]  /*9180*/  SHFL.IDX PT, R8, R15, RZ, 0x181f ;  /* 0x00181fff0f087589 */ /* 0x000ea200000e0000 */
[C---:B------:R-:W-:Y:S02]  /*9190*/  @P0 ISETP.GE.AND P4, PT, R216.reuse, c[0x0][0x1d4], PT ;  /* 0x00007500d8000a0c */ /* 0x040fe40003f86270 */
[C---:B------:R-:W-:Y:S01]  /*91a0*/  @P0 ISETP.GE.AND P3, PT, R215.reuse, c[0x0][0x1d4], PT ;  /* 0x00007500d7000a0c */ /* 0x040fe20003f66270 */
[----:B------:R-:W3:Y:S01]  /*91b0*/  SHFL.IDX PT, R13, R17, RZ, 0x181f ;  /* 0x00181fff110d7589 */ /* 0x000ee200000e0000 */
[----:B-----5:R-:W-:Y:S02]  /*91c0*/  @P0 LEA.HI.X R7, R216, R12, R217, 0x1, P1 ;  /* 0x0000000cd8070211 */ /* 0x020fe400008f0cd9 */
[----:B------:R-:W-:Y:S01]  /*91d0*/  @P0 ISETP.GE.AND P2, PT, R218, c[0x0][0x1d4], PT ;  /* 0x00007500da000a0c */ /* 0x000fe20003f46270 */
[----:B------:R4:W5:Y:S06]  /*91e0*/  SHFL.IDX PT, R0, R15, 0x1, 0x181f ;  /* 0x00381f000f007f89 */ /* 0x00096c00000e0000 */
[----:B------:R5:W-:Y:S01]  /*91f0*/  @P0 LDGSTS.E.BYPASS.LTC128B.128 [R144+0xd100], [R6.64], !P4 ;  /* 0x0d10000006900fae */ /* 0x000be2000e101d48 */
[----:B------:R-:W-:-:S02]  /*9200*/  ISETP.GE.AND P4, PT, R215, c[0x0][0x1d4], PT ;  /* 0x00007500d7007a0c */ /* 0x000fc40003f86270 */
[----:B-1----:R-:W-:-:S04]  /*9210*/  @P0 LEA R4, P1, R215, R9, 0x1 ;  /* 0x00000009d7040211 */ /* 0x002fc800078208ff */
[-C--:B------:R-:W-:Y:S02]  /*9220*/  @P0 LEA.HI.X R5, R215, R12.reuse, R229, 0x1, P1 ;  /* 0x0000000cd7050211 */ /* 0x080fe400008f0ce5 */
[----:B------:R-:W-:Y:S01]  /*9230*/  @P0 LEA R2, P1, R218, R9, 0x1 ;  /* 0x00000009da020211 */ /* 0x000fe200078208ff */
[----:B----4-:R-:W-:Y:S02]  /*9240*/  IMAD.SHL.U32 R15, R216, 0x2, RZ ;  /* 0x00000002d80f7824 */ /* 0x010fe400078e00ff */
        /* <DEDUP_REMOVED lines=10> */
[----:B------:R-:W-:Y:S02]  /*92f0*/  ISETP.GT.AND P4, PT, R106, R225, PT ;  /* 0x000000e16a00720c */ /* 0x000fe40003f84270 */
[----:B--2---:R-:W-:Y:S01]  /*9300*/  IADD3 R4, P0, R8, R15, RZ ;  /* 0x0000000f08047210 */ /* 0x004fe20007f1e0ff */
[----:B-1----:R-:W-:-:S04]  /*9310*/  IMAD.SHL.U32 R17, R215, 0x2, RZ ;  /* 0x00000002d7117824 */ /* 0x002fc800078e00ff */
[----:B---3--:R-:W-:Y:S01]  /*9320*/  IMAD.X R5, R13, 0x1, R16, P0 ;  /* 0x000000010d057824 */ /* 0x008fe200000e0610 */
[----:B----4-:R-:W-:-:S04]  /*9330*/  IADD3 R2, P0, R8, R17, RZ ;  /* 0x0000001108027210 */ /* 0x010fc80007f1e0ff */
[----:B------:R1:W-:Y:S01]  /*9340*/  LDGSTS.E.BYPASS.LTC128B.128 [R144+0x100], [R4.64], !P2 ;  /* 0x0010000004907fae */ /* 0x0003e2000d101d48 */
[----:B------:R-:W-:Y:S01]  /*9350*/  ISETP.GE.AND P2, PT, R218, c[0x0][0x1d4], PT ;  /* 0x00007500da007a0c */ /* 0x000fe20003f46270 */
[----:B------:R-:W-:Y:S01]  /*9360*/  IMAD.X R3, R13, 0x1, R20, P0 ;  /* 0x000000010d037824 */ /* 0x000fe200000e0614 */
[----:B-----5:R-:W-:Y:S02]  /*9370*/  IADD3 R6, P0, R0, R15, RZ ;  /* 0x0000000f00067210 */ /* 0x020fe40007f1e0ff */
[----:B------:R-:W-:Y:S02]  /*9380*/  ISETP.LT.OR P5, PT, R14, 0x1, P2 ;  /* 0x000000010e00780c */ /* 0x000fe400017a1670 */
[----:B------:R2:W-:Y:S01]  /*9390*/  LDGSTS.E.BYPASS.LTC128B.128 [R144+0x2100], [R2.64], !P1 ;  /* 0x0210000002907fae */ /* 0x0005e2000c901d48 */
[----:B------:R-:W-:Y:S01]  /*93a0*/  IADD3 R8, P1, R8, R19, RZ ;  /* 0x0000001308087210 */ /* 0x000fe20007f3e0ff */
[----:B------:R-:W-:-:S04]  /*93b0*/  IMAD.X R7, R12, 0x1, R16, P0 ;  /* 0x000000010c077824 */ /* 0x000fc800000e0610 */
[----:B------:R-:W-:Y:S01]  /*93c0*/  IMAD.X R9, R13, 0x1, R18, P1 ;  /* 0x000000010d097824 */ /* 0x000fe200008e0612 */
[----:B------:R-:W-:-:S04]  /*93d0*/  ISETP.LT.OR P1, PT, R14, 0x21, P2 ;  /* 0x000000210e00780c */ /* 0x000fc80001721670 */
[----:B------:R3:W-:Y:S04]  /*93e0*/  LDGSTS.E.BYPASS.LTC128B.128 [R144+0x4100], [R8.64], !P5 ;  /* 0x0410000008907fae */ /* 0x0007e8000e901d48 */
[----:B------:R3:W-:Y:S01]  /*93f0*/  LDGSTS.E.BYPASS.LTC128B.128 [R144+0x1100], [R6.64], !P6 ;  /* 0x0110000006907fae */ /* 0x0007e2000f101d48 */
[----:B------:R-:W-:Y:S02]  /*9400*/  ISETP.GT.AND P6, PT, R230, 0x3f, PT ;  /* 0x0000003fe600780c */ /* 0x000fe40003fc4270 */
[----:B-1----:R-:W-:-:S05]  /*9410*/  IADD3 R4, P0, R0, R17, RZ ;  /* 0x0000001100047210 */ /* 0x002fca0007f1e0ff */
[----:B------:R-:W-:Y:S01]  /*9420*/  IMAD.X R5, R12, 0x1, R20, P0 ;  /* 0x000000010c057824 */ /* 0x000fe200000e0614 */
[----:B--2---:R-:W-:-:S04]  /*9430*/  IADD3 R2, P0, R0, R19, RZ ;  /* 0x0000001300027210 */ /* 0x004fc80007f1e0ff */
[----:B------:R3:W-:Y:S01]  /*9440*/  LDGSTS.E.BYPASS.LTC128B.128 [R144+0x3100], [R4.64], !P3 ;  /* 0x0310000004907fae */ /* 0x0007e2000d901d48 */
[----:B------:R-:W-:-:S05]  /*9450*/  IMAD.X R3, R12, 0x1, R18, P0 ;  /* 0x000000010c037824 */ /* 0x000fca00000e0612 */
[----:B------:R3:W-:Y:S04]  /*9460*/  LDGSTS.E.BYPASS.LTC128B.128 [R144+0x5100], [R2.64], !P1 ;  /* 0x0510000002907fae */ /* 0x0007e8000c901d48 */
[----:B------:R-:W0:Y:S01]  /*9470*/  LDGDEPBAR ;  /* 0x00000000000079af */ /* 0x000e220000000000 */
[----:B------:R-:W-:Y:S05]  /*9480*/  @!P4 BRA `(.L_x_2903) ;  /* 0x000004600000c947 */ /* 0x000fea0003800000 */
[----:B------:R-:W-:Y:S01]  /*9490*/  ISETP.NE.AND P2, PT, R21, 0x1, PT ;  /* 0x000000011500780c */ /* 0x000fe20003f45270 */
[----:B---3--:R-:W-:Y:S02]  /*94a0*/  IMAD R2, R106, 0x40, R247 ;  /* 0x000000406a027824 */ /* 0x008fe400078e02f7 */
        /* <DEDUP_REMOVED lines=27> */
.L_x_3058:
        /* <DEDUP_REMOVED lines=20> */
.L_x_3059:
        /* <DEDUP_REMOVED lines=21> */
.L_x_2903:
[----:B------:R-:W-:Y:S05]  /*98f0*/  BSYNC B0 ;  /* 0x0000000000007941 */ /* 0x000fea0003800000 */
.L_x_2902:
[----:B------:R-:W-:Y:S01]  /*9900*/  ISETP.LT.AND P0, PT, RZ, c[0x0][0x27c], PT ;  /* 0x00009f00ff007a0c */ /* 0x000fe20003f01270 */
[----:B------:R-:W0:Y:S01]  /*9910*/  LDGDEPBAR ;  /* 0x00000000000079af */ /* 0x000e220000000000 */
[----:B------:R-:W-:Y:S11]  /*9920*/  BSSY B2, `(.L_x_2906) ;  /* 0x0000701000027945 */ /* 0x000ff60003800000 */
[----:B------:R-:W-:Y:S05]  /*9930*/  @P0 BRA `(.L_x_2907) ;  /* 0x0000002000000947 */ /* 0x000fea0003800000 */
[----:B------:R-:W-:-:S04]  /*9940*/  DEPBAR.LE SB0, 0x3 ;  /* 0x000080c00000791a */ /* 0x000fc80000000000 */
[----:B------:R-:W-:Y:S05]  /*9950*/  BRA `(.L_x_2908) ;  /* 0x00006fd000007947 */ /* 0x000fea0003800000 */
.L_x_2907:
[----:B-1-3--:R-:W2:Y:S01]  /*9960*/  LDL R2, [R1+0x4] ;  /* 0x0000040001027983 */ /* 0x00aea20000100800 */
[----:B------:R-:W-:Y:S01]  /*9970*/  ULDC.U8 UR4, c[0x0][0x298] ;  /* 0x0000a60000047ab9 */ /* 0x000fe20000000000 */
[----:B------:R-:W-:Y:S01]  /*9980*/  SHF.R.S32.HI R0, RZ, 0x1f, R138 ;  /* 0x0000001fff007819 */ /* 0x000fe2000001148a */
[----:B------:R-:W-:Y:S01]  /*9990*/  IMAD.WIDE.U32 R4, R138, c[0x0][0x280], RZ ;  /* 0x0000a0008a047a25 */ /* 0x000fe200078e00ff */
[----:B------:R-:W-:Y:S02]  /*99a0*/  ISETP.NE.AND P0, PT, RZ, UR4, PT ;  /* 0x00000004ff007c0c */ /* 0x000fe4000bf05270 */
[----:B--2---:R-:W-:Y:S01]  /*99b0*/  IADD3 R35, R226, R2, RZ ;  /* 0x00000002e2237210 */ /* 0x004fe20007ffe0ff */
        /* <DEDUP_REMOVED lines=9> */
[----:B------:R-:W-:Y:S02]  /*9a50*/  IMAD.MOV.U32 R8, RZ, RZ, c[0x0][0x2c4] ;  /* 0x0000b100ff087624 */ /* 0x000fe400078e00ff */
[----:B------:R-:W-:Y:S01]  /*9a60*/  IMAD.MOV.U32 R5, RZ, RZ, R7 ;  /* 0x000000ffff057224 */ /* 0x000fe200078e0007 */
[----:B------:R-:W-:Y:S01]  /*9a70*/  MOV R7, R6 ;  /* 0x0000000600077202 */ /* 0x000fe20000000f00 */
[----:B------:R-:W-:Y:S01]  /*9a80*/  IMAD.MOV.U32 R6, RZ, RZ, R2 ;  /* 0x000000ffff067224 */ /* 0x000fe200078e0002 */
[----:B------:R-:W-:-:S13]  /*9a90*/  ISETP.NE.AND P1, PT, R8, 0x1, PT ;  /* 0x000000010800780c */ /* 0x000fda0003f25270 */
[----:B------:R-:W-:-:S05]  /*9aa0*/  @P1 IMAD.HI.U32 R3, R0, c[0x0][0x2c8], RZ ;  /* 0x0000b20000031a27 */ /* 0x000fca00078e00ff */
[----:B------:R-:W-:-:S04]  /*9ab0*/  @P1 SHF.R.U32.HI R0, RZ, c[0x0][0x2cc], R3 ;  /* 0x0000b300ff001a19 */ /* 0x000fc80000011603 */
[----:B------:R-:W-:Y:S01]  /*9ac0*/  SHF.R.S32.HI R3, RZ, 0x1f, R0 ;  /* 0x0000001fff037819 */ /* 0x000fe20000011400 */
[----:B------:R-:W-:-:S04]  /*9ad0*/  IMAD.WIDE.U32 R4, R0, c[0x0][0x280], R4 ;  /* 0x0000a00000047a25 */ /* 0x000fc800078e0004 */
[C---:B------:R-:W-:Y:S01]  /*9ae0*/  IMAD R9, R3.reuse, c[0x0][0x280], RZ ;  /* 0x0000a00003097a24 */ /* 0x040fe200078e02ff */
[----:B------:R-:W-:Y:S01]  /*9af0*/  LEA R43, P1, R4, c[0x0][0x270], 0x1 ;  /* 0x00009c00042b7a11 */ /* 0x000fe200078208ff */
[----:B------:R-:W-:Y:S02]  /*9b00*/  IMAD R8, R3, c[0x0][0x290], RZ ;  /* 0x0000a40003087a24 */ /* 0x000fe400078e02ff */
[----:B------:R-:W-:-:S04]  /*9b10*/  IMAD.WIDE.U32 R2, R0, c[0x0][0x290], R6 ;  /* 0x0000a40000027a25 */ /* 0x000fc800078e0006 */
[----:B------:R-:W-:Y:S01]  /*9b20*/  IMAD R6, R0, c[0x0][0x284], R9 ;  /* 0x0000a10000067a24 */ /* 0x000fe200078e0209 */
[----:B------:R-:W-:Y:S01]  /*9b30*/  LEA R48, P0, R2, c[0x0][0x288], 0x1 ;  /* 0x0000a20002307a11 */ /* 0x000fe200078008ff */
[----:B------:R-:W-:-:S03]  /*9b40*/  IMAD R0, R0, c[0x0][0x294], R8 ;  /* 0x0000a50000007a24 */ /* 0x000fc600078e0208 */
[----:B------:R-:W-:Y:S02]  /*9b50*/  IADD3 R6, R5, R6, RZ ;  /* 0x0000000605067210 */ /* 0x000fe40007ffe0ff */
[----:B------:R-:W-:Y:S02]  /*9b60*/  IADD3 R0, R3, R0, RZ ;  /* 0x0000000003007210 */ /* 0x000fe40007ffe0ff */
[----:B------:R-:W-:Y:S02]  /*9b70*/  LEA.HI.X R42, R4, c[0x0][0x274], R6, 0x1, P1 ;  /* 0x00009d00042a7a11 */ /* 0x000fe400008f0c06 */
[----:B------:R-:W-:Y:S01]  /*9b80*/  LEA.HI.X R13, R2, c[0x0][0x28c], R0, 0x1, P0 ;  /* 0x0000a300020d7a11 */ /* 0x000fe200000f0c00 */
[----:B------:R-:W-:Y:S05]  /*9b90*/  BRA.DIV ~URZ, `(.L_x_2910) ;  /* 0x00015ca27f007947 */ /* 0x000fea000b800000 */
[----:B------:R1:W2:Y:S02]  /*9ba0*/  SHFL.IDX PT, R5, R42, RZ, 0x1c1f ;  /* 0x001c1fff2a057589 */ /* 0x0002a400000e0000 */
.L_x_3060:
[----:B------:R-:W-:Y:S05]  /*9bb0*/  BRA.DIV ~URZ, `(.L_x_2911) ;  /* 0x00015cf27f007947 */ /* 0x000fea000b800000 */
[----:B------:R3:W4:Y:S04]  /*9bc0*/  SHFL.IDX PT, R4, R43, RZ, 0x1c1f ;  /* 0x001c1fff2b047589 */ /* 0x00072800000e0000 */
[----:B------:R3:W1:Y:S04]  /*9bd0*/  SHFL.IDX PT, R12, R13, RZ, 0x1c1f ;  /* 0x001c1fff0d0c7589 */ /* 0x00066800000e0000 */
[----:B------:R3:W2:Y:S02]  /*9be0*/  SHFL.IDX PT, R0, R48, RZ, 0x1c1f ;  /* 0x001c1fff30007589 */ /* 0x0006a400000e0000 */
.L_x_3061:
        /* <DEDUP_REMOVED lines=16> */
[----:B---3--:R-:W3:Y:S04]  /*9cf0*/  LDL R3, [R1+0x48] ;  /* 0x0000480001037983 */ /* 0x008ee80000100800 */
[----:B----4-:R-:W4:Y:S04]  /*9d00*/  LDL R15, [R1+0x44] ;  /* 0x00004400010f7983 */ /* 0x010f280000100800 */
[----:B--2---:R-:W2:Y:S01]  /*9d10*/  LDL R14, [R1+0x40] ;  /* 0x00004000010e7983 */ /* 0x004ea20000100800 */
[----:B------:R-:W-:-:S02]  /*9d20*/  ISETP.GE.AND P0, PT, R149, c[0x0][0x27c], PT ;  /* 0x00009f0095007a0c */ /* 0x000fc40003f06270 */
[----:B------:R-:W-:Y:S01]  /*9d30*/  ISETP.GE.AND P1, PT, R146, c[0x0][0x27c], PT ;  /* 0x00009f0092007a0c */ /* 0x000fe20003f26270 */
[----:B------:R-:W2:Y:S04]  /*9d40*/  LDL R9, [R1+0x3c] ;  /* 0x00003c0001097983 */ /* 0x000ea80000100800 */
[----:B------:R-:W2:Y:S06]  /*9d50*/  LDL R32, [R1+0x38] ;  /* 0x0000380001207983 */ /* 0x000eac0000100800 */
[----:B------:R-:W-:-:S05]  /*9d60*/  @!P0 IMAD.SHL.U32 R2, R149, 0x2, RZ ;  /* 0x0000000295028824 */ /* 0x000fca00078e00ff */
[----:B------:R-:W-:Y:S01]  /*9d70*/  @!P0 IADD3 R6, P2, R4, R2, RZ ;  /* 0x0000000204068210 */ /* 0x000fe20007f5e0ff */
[----:B------:R-:W-:Y:S01]  /*9d80*/  CS2R R22, SRZ ;  /* 0x0000000000167805 */ /* 0x000fe2000001ff00 */
[----:B------:R-:W-:Y:S01]  /*9d90*/  CS2R R24, SRZ ;  /* 0x0000000000187805 */ /* 0x000fe2000001ff00 */
[----:B------:R-:W-:Y:S01]  /*9da0*/  @!P1 IMAD.SHL.U32 R8, R146, 0x2, RZ ;  /* 0x0000000292089824 */ /* 0x000fe200078e00ff */
        /* <DEDUP_REMOVED lines=8> */
[----:B---3--:R-:W-:-:S05]  /*9e30*/  @!P0 SHF.L.U64.HI R3, R149, 0x1, R3 ;  /* 0x0000000195038819 */ /* 0x008fca0000010203 */
[----:B------:R-:W-:Y:S01]  /*9e40*/  @!P0 IMAD.X R7, R5, 0x1, R3, P2 ;  /* 0x0000000105078824 */ /* 0x000fe200010e0603 */
[----:B------:R-:W-:-:S04]  /*9e50*/  @!P0 IADD3 R2, P2, R0, R2, RZ ;  /* 0x0000000200028210 */ /* 0x000fc80007f5e0ff */
[----:B------:R3:W5:Y:S01]  /*9e60*/  @!P0 LD.E.64 R22, [R6.64] ;  /* 0x0000000806168980 */ /* 0x000762000c101b00 */
[----:B-1----:R-:W-:-:S05]  /*9e70*/  @!P0 IMAD.X R3, R12, 0x1, R3, P2 ;  /* 0x000000010c038824 */ /* 0x002fca00010e0603 */
[----:B------:R4:W5:Y:S01]  /*9e80*/  @!P0 LD.E.64 R24, [R2.64] ;  /* 0x0000000802188980 */ /* 0x000962000c101b00 */
[----:B------:R-:W-:Y:S02]  /*9e90*/  ISETP.GE.AND P0, PT, R148, c[0x0][0x27c], PT ;  /* 0x00009f0094007a0c */ /* 0x000fe40003f06270 */
[----:B---3--:R-:W-:Y:S02]  /*9ea0*/  @!P1 IADD3 R6, P2, R4, R8, RZ ;  /* 0x0000000804069210 */ /* 0x008fe40007f5e0ff */
[----:B----4-:R-:W-:-:S05]  /*9eb0*/  @!P1 SHF.L.U64.HI R3, R146, 0x1, R15 ;  /* 0x0000000192039819 */ /* 0x010fca000001020f */
[----:B------:R-:W-:Y:S01]  /*9ec0*/  @!P1 IMAD.X R7, R5, 0x1, R3, P2 ;  /* 0x0000000105079824 */ /* 0x000fe200010e0603 */
[----:B------:R-:W-:-:S03]  /*9ed0*/  @!P1 IADD3 R2, P2, R0, R8, RZ ;  /* 0x0000000800029210 */ /* 0x000fc60007f5e0ff */
[----:B------:R-:W-:Y:S01]  /*9ee0*/  @!P0 IMAD.SHL.U32 R8, R148, 0x2, RZ ;  /* 0x0000000294088824 */ /* 0x000fe200078e00ff */
[----:B------:R1:W5:Y:S01]  /*9ef0*/  @!P1 LD.E.64 R26, [R6.64] ;  /* 0x00000008061a9980 */ /* 0x000362000c101b00 */
[----:B------:R-:W-:Y:S01]  /*9f00*/  @!P1 IMAD.X R3, R12, 0x1, R3, P2 ;  /* 0x000000010c039824 */ /* 0x000fe200010e0603 */
[----:B------:R-:W-:-:S04]  /*9f10*/  ISETP.GE.AND P2, PT, R145, c[0x0][0x27c], PT ;  /* 0x00009f0091007a0c */ /* 0x000fc80003f46270 */
[----:B------:R2:W5:Y:S01]  /*9f20*/  @!P1 LD.E.64 R28, [R2.64] ;  /* 0x00000008021c9980 */ /* 0x000562000c101b00 */
[----:B-1----:R-:W-:Y:S02]  /*9f30*/  @!P0 IADD3 R6, P1, R4, R8, RZ ;  /* 0x0000000804068210 */ /* 0x002fe40007f3e0ff */
[----:B--2---:R-:W-:-:S05]  /*9f40*/  @!P0 SHF.L.U64.HI R3, R148, 0x1, R14 ;  /* 0x0000000194038819 */ /* 0x004fca000001020e */
[----:B------:R-:W-:Y:S01]  /*9f50*/  @!P0 IMAD.X R7, R5, 0x1, R3, P1 ;  /* 0x0000000105078824 */ /* 0x000fe200008e0603 */
[----:B------:R-:W-:Y:S01]  /*9f60*/  @!P0 IADD3 R2, P1, R0, R8, RZ ;  /* 0x0000000800028210 */ /* 0x000fe20007f3e0ff */
[----:B------:R-:W-:-:S03]  /*9f70*/  @!P2 IMAD.SHL.U32 R8, R145, 0x2, RZ ;  /* 0x000000029108a824 */ /* 0x000fc600078e00ff */
[----:B------:R1:W5:Y:S01]  /*9f80*/  @!P0 LD.E.64 R30, [R6.64] ;  /* 0x00000008061e8980 */ /* 0x000362000c101b00 */
[----:B------:R-:W-:Y:S01]  /*9f90*/  @!P0 IMAD.X R3, R12, 0x1, R3, P1 ;  /* 0x000000010c038824 */ /* 0x000fe200008e0603 */
[----:B------:R-:W-:-:S04]  /*9fa0*/  ISETP.GE.AND P1, PT, R110, c[0x0][0x27c], PT ;  /* 0x00009f006e007a0c */ /* 0x000fc80003f26270 */
[----:B------:R2:W5:Y:S01]  /*9fb0*/  @!P0 LD.E.64 R36, [R2.64] ;  /* 0x0000000802248980 */ /* 0x000562000c101b00 */
[-C--:B------:R-:W-:Y:S02]  /*9fc0*/  @!P2 IADD3 R14, P0, R0, R8.reuse, RZ ;  /* 0x00000008000ea210 */ /* 0x080fe40007f1e0ff */
[----:B------:R-:W-:Y:S02]  /*9fd0*/  @!P2 IADD3 R16, P3, R4, R8, RZ ;  /* 0x000000080410a210 */ /* 0x000fe40007f7e0ff */
[----:B-1----:R-:W-:-:S05]  /*9fe0*/  @!P2 SHF.L.U64.HI R6, R145, 0x1, R9 ;  /* 0x000000019106a819 */ /* 0x002fca0000010209 */
[----:B------:R-:W-:Y:S01]  /*9ff0*/  @!P2 IMAD.X R15, R12, 0x1, R6, P0 ;  /* 0x000000010c0fa824 */ /* 0x000fe200000e0606 */
[----:B------:R-:W-:Y:S01]  /*a000*/  ISETP.GE.AND P0, PT, R147, c[0x0][0x27c], PT ;  /* 0x00009f0093007a0c */ /* 0x000fe20003f06270 */
[----:B--2---:R-:W-:Y:S02]  /*a010*/  @!P1 IMAD.MOV.U32 R2, RZ, RZ, R4 ;  /* 0x000000ffff029224 */ /* 0x004fe400078e0004 */
[----:B------:R-:W-:Y:S02]  /*a020*/  @!P1 IMAD.MOV.U32 R3, RZ, RZ, R5 ;  /* 0x000000ffff039224 */ /* 0x000fe400078e0005 */
[----:B------:R-:W-:Y:S02]  /*a030*/  @!P1 IMAD.MOV.U32 R18, RZ, RZ, R0 ;  /* 0x000000ffff129224 */ /* 0x000fe400078e0000 */
[----:B------:R-:W-:Y:S01]  /*a040*/  @!P1 IMAD.MOV.U32 R19, RZ, RZ, R12 ;  /* 0x000000ffff139224 */ /* 0x000fe200078e000c */
[----:B------:R-:W-:Y:S01]  /*a050*/  CS2R R8, SRZ ;  /* 0x0000000000087805 */ /* 0x000fe2000001ff00 */
[----:B------:R-:W-:Y:S01]  /*a060*/  @!P2 IMAD.X R17, R5, 0x1, R6, P3 ;  /* 0x000000010511a824 */ /* 0x000fe200018e0606 */
[----:B------:R1:W5:Y:S01]  /*a070*/  @!P2 LD.E.64 R40, [R14.64] ;  /* 0x000000080e28a980 */ /* 0x000362000c101b00 */
[----:B------:R-:W-:Y:S01]  /*a080*/  CS2R R6, SRZ ;  /* 0x0000000000067805 */ /* 0x000fe2000001ff00 */
[----:B------:R-:W-:-:S02]  /*a090*/  @!P1 IMAD.WIDE R20, R110, 0x2, R2 ;  /* 0x000000026e149825 */ /* 0x000fc400078e0202 */
[----:B------:R1:W5:Y:S02]  /*a0a0*/  @!P2 LD.E.64 R38, [R16.64] ;  /* 0x000000081026a980 */ /* 0x000364000c101b00 */
[----:B------:R-:W-:Y:S01]  /*a0b0*/  @!P1 IMAD.WIDE R18, R110, 0x2, R18 ;  /* 0x000000026e129825 */ /* 0x000fe200078e0212 */
[C---:B------:R-:W-:Y:S01]  /*a0c0*/  @!P0 SHF.L.U64.HI R3, R147.reuse, 0x1, R32 ;  /* 0x0000000193038819 */ /* 0x040fe20000010220 */
[----:B------:R1:W5:Y:S02]  /*a0d0*/  @!P1 LD.E.64 R8, [R20.64] ;  /* 0x0000000814089980 */ /* 0x000364000c101b00 */
[----:B------:R-:W-:Y:S02]  /*a0e0*/  @!P0 IMAD.SHL.U32 R2, R147, 0x2, RZ ;  /* 0x0000000293028824 */ /* 0x000fe400078e00ff */
[----:B------:R1:W5:Y:S03]  /*a0f0*/  @!P1 LD.E.64 R6, [R18.64] ;  /* 0x0000000812069980 */ /* 0x000366000c101b00 */
[----:B------:R-:W-:-:S05]  /*a100*/  @!P0 IADD3 R4, P1, R4, R2, RZ ;  /* 0x0000000204048210 */ /* 0x000fca0007f3e0ff */
[----:B------:R-:W-:Y:S01]  /*a110*/  @!P0 IMAD.X R5, R5, 0x1, R3, P1 ;  /* 0x0000000105058824 */ /* 0x000fe200008e0603 */
[----:B------:R-:W-:-:S04]  /*a120*/  @!P0 IADD3 R2, P1, R0, R2, RZ ;  /* 0x0000000200028210 */ /* 0x000fc80007f3e0ff */
[----:B------:R1:W5:Y:S01]  /*a130*/  @!P0 LD.E.64 R44, [R4.64] ;  /* 0x00000008042c8980 */ /* 0x000362000c101b00 */
[----:B------:R-:W-:-:S05]  /*a140*/  @!P0 IMAD.X R3, R12, 0x1, R3, P1 ;  /* 0x000000010c038824 */ /* 0x000fca00008e0603 */
[----:B------:R1:W5:Y:S03]  /*a150*/  @!P0 LD.E.64 R46, [R2.64] ;  /* 0x00000008022e8980 */ /* 0x000366000c101b00 */
.L_x_2913:
[----:B------:R-:W-:Y:S05]  /*a160*/  BSYNC B0 ;  /* 0x0000000000007941 */ /* 0x000fea0003800000 */
.L_x_2912:
[----:B-1--45:R-:W-:Y:S01]  /*a170*/  IMAD.MOV.U32 R4, RZ, RZ, R44 ;  /* 0x000000ffff047224 */ /* 0x032fe200078e002c */
[----:B--2---:R-:W-:Y:S01]  /*a180*/  MOV R0, R39 ;  /* 0x0000002700007202 */ /* 0x004fe20000000f00 */
[----:B------:R-:W-:Y:S02]  /*a190*/  IMAD.MOV.U32 R3, RZ, RZ, R45 ;  /* 0x000000ffff037224 */ /* 0x000fe400078e002d */
        /* <DEDUP_REMOVED lines=38> */
.L_x_3062:
[----:B------:R-:W-:Y:S01]  /*a400*/  IADD3 R2, R35, 0x40, RZ ;  /* 0x0000004023027810 */ /* 0x000fe20007ffe0ff */
[----:B------:R-:W-:Y:S01]  /*a410*/  BSSY B0, `(.L_x_2915) ;  /* 0x0000055000007945 */ /* 0x000fe20003800000 */
[----:B------:R-:W-:Y:S01]  /*a420*/  CS2R R62, SRZ ;  /* 0x00000000003e7805 */ /* 0x000fe2000001ff00 */
[----:B------:R-:W-:Y:S01]  /*a430*/  CS2R R56, SRZ ;  /* 0x0000000000387805 */ /* 0x000fe2000001ff00 */
[----:B------:R-:W-:Y:S01]  /*a440*/  ISETP.GE.AND P0, PT, R2, R52, PT ;  /* 0x000000340200720c */ /* 0x000fe20003f06270 */
        /* <DEDUP_REMOVED lines=8> */
[----:B------:R-:W-:-:S04]  /*a4d0*/  CS2R R34, SRZ ;  /* 0x0000000000227805 */ /* 0x000fc8000001ff00 */
[----:B------:R-:W-:Y:S05]  /*a4e0*/  @P0 BRA `(.L_x_2916) ;  /* 0x0000047000000947 */ /* 0x000fea0003800000 */
[----:B------:R-:W3:Y:S04]  /*a4f0*/  LDL R3, [R1+0x48] ;  /* 0x0000480001037983 */ /* 0x000ee80000100800 */
[----:B----4-:R-:W4:Y:S04]  /*a500*/  LDL R18, [R1+0x44] ;  /* 0x0000440001127983 */ /* 0x010f280000100800 */
[----:B--2---:R-:W2:Y:S01]  /*a510*/  LDL R17, [R1+0x40] ;  /* 0x0000400001117983 */ /* 0x004ea20000100800 */
[C---:B------:R-:W-:Y:S02]  /*a520*/  ISETP.GE.AND P0, PT, R149.reuse, c[0x0][0x27c], PT ;  /* 0x00009f0095007a0c */ /* 0x040fe40003f06270 */
        /* <DEDUP_REMOVED lines=21> */
[----:B------:R-:W-:-:S05]  /*a680*/  @!P0 IMAD.X R3, R12, 0x1, R3, P2 ;  /* 0x000000010c038824 */ /* 0x000fca00010e0603 */
[----:B------:R4:W5:Y:S01]  /*a690*/  @!P0 LD.E.64 R48, [R2.64] ;  /* 0x0000000802308980 */ /* 0x000962000c101b00 */
[----:B------:R-:W-:Y:S02]  /*a6a0*/  ISETP.GE.AND P0, PT, R148, c[0x0][0x27c], PT ;  /* 0x00009f0094007a0c */ /* 0x000fe40003f06270 */
[----:B-1----:R-:W-:Y:S02]  /*a6b0*/  @!P1 IADD3 R14, P2, R4, R13, RZ ;  /* 0x0000000d040e9210 */ /* 0x002fe40007f5e0ff */
        /* <DEDUP_REMOVED lines=15> */
[----:B------:R-:W-:Y:S02]  /*a7b0*/  @!P2 SHF.L.U64.HI R13, R145, 0x1, R16 ;  /* 0x00000001910da819 */ /* 0x000fe40000010210 */
[----:B------:R-:W-:Y:S02]  /*a7c0*/  ISETP.GE.AND P1, PT, R110, c[0x0][0x27c], PT ;  /* 0x00009f006e007a0c */ /* 0x000fe40003f26270 */
[----:B------:R2:W5:Y:S01]  /*a7d0*/  @!P0 LD.E.64 R58, [R2.64] ;  /* 0x00000008023a8980 */ /* 0x000562000c101b00 */
[-C--:B------:R-:W-:Y:S02]  /*a7e0*/  @!P2 IADD3 R16, P3, R4, R18.reuse, RZ ;  /* 0x000000120410a210 */ /* 0x080fe40007f7e0ff */
[----:B-1----:R-:W-:-:S05]  /*a7f0*/  @!P2 IADD3 R14, P0, R0, R18, RZ ;  /* 0x00000012000ea210 */ /* 0x002fca0007f1e0ff */
[----:B------:R-:W-:Y:S01]  /*a800*/  @!P2 IMAD.X R15, R12, 0x1, R13, P0 ;  /* 0x000000010c0fa824 */ /* 0x000fe200000e060d */
[----:B------:R-:W-:Y:S02]  /*a810*/  ISETP.GE.AND P0, PT, R147, c[0x0][0x27c], PT ;  /* 0x00009f0093007a0c */ /* 0x000fe40003f06270 */
[----:B--2---:R-:W-:Y:S02]  /*a820*/  @!P1 IMAD.MOV.U32 R2, RZ, RZ, R4 ;  /* 0x000000ffff029224 */ /* 0x004fe400078e0004 */
[----:B------:R-:W-:Y:S02]  /*a830*/  @!P1 IMAD.MOV.U32 R3, RZ, RZ, R5 ;  /* 0x000000ffff039224 */ /* 0x000fe400078e0005 */
[----:B------:R-:W-:Y:S02]  /*a840*/  @!P1 IMAD.MOV.U32 R18, RZ, RZ, R0 ;  /* 0x000000ffff129224 */ /* 0x000fe400078e0000 */
[----:B------:R-:W-:Y:S02]  /*a850*/  @!P1 IMAD.MOV.U32 R19, RZ, RZ, R12 ;  /* 0x000000ffff139224 */ /* 0x000fe400078e000c */
[----:B------:R-:W-:-:S04]  /*a860*/  @!P1 IMAD.WIDE R20, R110, 0x2, R2 ;  /* 0x000000026e149825 */ /* 0x000fc800078e0202 */
[----:B------:R-:W-:Y:S01]  /*a870*/  @!P1 IMAD.WIDE R18, R110, 0x2, R18 ;  /* 0x000000026e129825 */ /* 0x000fe200078e0212 */
[----:B------:R1:W5:Y:S03]  /*a880*/  @!P1 LD.E.64 R32, [R20.64] ;  /* 0x0000000814209980 */ /* 0x000366000c101b00 */
[C---:B------:R-:W-:Y:S01]  /*a890*/  @!P0 IMAD.SHL.U32 R2, R147.reuse, 0x2, RZ ;  /* 0x0000000293028824 */ /* 0x040fe200078e00ff */
[----:B------:R1:W5:Y:S01]  /*a8a0*/  @!P1 LD.E.64 R34, [R18.64] ;  /* 0x0000000812229980 */ /* 0x000362000c101b00 */
[----:B------:R-:W-:-:S03]  /*a8b0*/  @!P0 SHF.L.U64.HI R3, R147, 0x1, R60 ;  /* 0x0000000193038819 */ /* 0x000fc6000001023c */
[----:B------:R-:W-:Y:S01]  /*a8c0*/  @!P0 IADD3 R4, P1, R4, R2, RZ ;  /* 0x0000000204048210 */ /* 0x000fe20007f3e0ff */
[----:B------:R-:W-:-:S04]  /*a8d0*/  @!P2 IMAD.X R17, R5, 0x1, R13, P3 ;  /* 0x000000010511a824 */ /* 0x000fc800018e060d */
[--C-:B------:R-:W-:Y:S01]  /*a8e0*/  @!P0 IMAD.X R5, R5, 0x1, R3.reuse, P1 ;  /* 0x0000000105058824 */ /* 0x100fe200008e0603 */
[----:B------:R-:W-:Y:S01]  /*a8f0*/  @!P0 IADD3 R2, P1, R0, R2, RZ ;  /* 0x0000000200028210 */ /* 0x000fe20007f3e0ff */
[----:B------:R-:W-:Y:S01]  /*a900*/  CS2R R60, SRZ ;  /* 0x00000000003c7805 */ /* 0x000fe2000001ff00 */
[----:B------:R1:W5:Y:S03]  /*a910*/  @!P2 LD.E.64 R62, [R16.64] ;  /* 0x00000008103ea980 */ /* 0x000366000c101b00 */
[----:B------:R-:W-:Y:S01]  /*a920*/  @!P0 IMAD.X R3, R12, 0x1, R3, P1 ;  /* 0x000000010c038824 */ /* 0x000fe200008e0603 */
[----:B------:R1:W5:Y:S04]  /*a930*/  @!P0 LD.E.64 R66, [R4.64] ;  /* 0x0000000804428980 */ /* 0x000368000c101b00 */
[----:B------:R1:W5:Y:S04]  /*a940*/  @!P2 LD.E.64 R60, [R14.64] ;  /* 0x000000080e3ca980 */ /* 0x000368000c101b00 */
[----:B------:R1:W5:Y:S02]  /*a950*/  @!P0 LD.E.64 R64, [R2.64] ;  /* 0x0000000802408980 */ /* 0x000364000c101b00 */
.L_x_2916:
[----:B------:R-:W-:Y:S05]  /*a960*/  BSYNC B0 ;  /* 0x0000000000007941 */ /* 0x000fea0003800000 */
.L_x_2915:
[----:B------:R-:W3:Y:S04]  /*a970*/  LDL R12, [R1+0x4] ;  /* 0x00000400010c7983 */ /* 0x000ee80000100800 */
[----:B-12---:R-:W2:Y:S01]  /*a980*/  LDL R5, [R1+0x10] ;  /* 0x0000100001057983 */ /* 0x006ea20000100800 */
[----:B----45:R-:W-:Y:S01]  /*a990*/  IMAD.MOV.U32 R4, RZ, RZ, R66 ;  /* 0x000000ffff047224 */ /* 0x030fe200078e0042 */
[----:B------:R-:W-:-:S04]  /*a9a0*/  DEPBAR.LE SB0, 0x3 ;  /* 0x000080c00000791a */ /* 0x000fc80000000000 */
[----:B------:R-:W-:Y:S01]  /*a9b0*/  IMAD.MOV.U32 R3, RZ, RZ, R67 ;  /* 0x000000ffff037224 */ /* 0x000fe200078e0043 */
[----:B------:R-:W-:Y:S01]  /*a9c0*/  WARPSYNC 0xffffffff ;  /* 0xffffffff00007948 */ /* 0x000fe20003800000 */
[----:B------:R-:W-:Y:S01]  /*a9d0*/  IMAD.MOV.U32 R2, RZ, RZ, R62 ;  /* 0x000000ffff027224 */ /* 0x000fe200078e003e */
[----:B------:R-:W-:Y:S01]  /*a9e0*/  BSSY B1, `(.L_x_2917) ;  /* 0x0000159000017945 */ /* 0x000fe20003800000 */
[----:B------:R-:W-:Y:S01]  /*a9f0*/  IMAD.MOV.U32 R0, RZ, RZ, R63 ;  /* 0x000000ffff007224 */ /* 0x000fe200078e003f */
[----:B------:R-:W-:Y:S01]  /*aa00*/  PRMT R90, R3, 0x5410, R4 ;  /* 0x00005410035a7816 */ /* 0x000fe20000000004 */
        /* <DEDUP_REMOVED lines=24> */
[----:B------:R-:W-:-:S04]  /*ab90*/  MOV R4, R49 ;  /* 0x0000003100047202 */ /* 0x000fc80000000f00 */
[----:B------:R-:W-:Y:S01]  /*aba0*/  PRMT R83, R0, 0x5410, R2 ;  /* 0x0000541000537816 */ /* 0x000fe20000000002 */
[----:B------:R-:W-:Y:S01]  /*abb0*/  IMAD.MOV.U32 R2, RZ, RZ, R48 ;  /* 0x000000ffff027224 */ /* 0x000fe200078e0030 */
[----:B------:R-:W-:-:S04]  /*abc0*/  LOP3.LUT R0, R232, 0x18, R104, 0xf8, !PT ;  /* 0x00000018e8007812 */ /* 0x000fc800078ef868 */
[----:B------:R-:W-:Y:S02]  /*abd0*/  LOP3.LUT R0, R151, R0, R150, 0xf6, !PT ;  /* 0x0000000097007212 */ /* 0x000fe400078ef696 */
[----:B------:R-:W-:Y:S01]  /*abe0*/  PRMT R80, R80, 0x5410, R2 ;  /* 0x0000541050507816 */ /* 0x000fe20000000002 */
[----:B------:R-:W-:Y:S02]  /*abf0*/  IMAD.MOV.U32 R2, RZ, RZ, R34 ;  /* 0x000000ffff027224 */ /* 0x000fe400078e0022 */
[----:B------:R-:W-:Y:S01]  /*ac00*/  IMAD.SHL.U32 R17, R0, 0x2, RZ ;  /* 0x0000000200117824 */ /* 0x000fe200078e00ff */
[----:B------:R-:W-:Y:S01]  /*ac10*/  PRMT R80, R4, 0x7610, R80 ;  /* 0x0000761004507816 */ /* 0x000fe20000000050 */
[----:B------:R-:W-:-:S03]  /*ac20*/  IMAD.MOV.U32 R0, RZ, RZ, R35 ;  /* 0x000000ffff007224 */ /* 0x000fc600078e0023 */
[----:B------:R-:W-:Y:S02]  /*ac30*/  IADD3 R19, R17, 0x18140, RZ ;  /* 0x0001814011137810 */ /* 0x000fe40007ffe0ff */
[----:B------:R-:W-:Y:S01]  /*ac40*/  PRMT R76, R0, 0x5410, R2 ;  /* 0x00005410004c7816 */ /* 0x000fe20000000002 */
[----:B------:R-:W-:Y:S01]  /*ac50*/  BAR.SYNC.DEFER_BLOCKING 0x0 ;  /* 0x0000000000007b1d */ /* 0x000fe20000010000 */
[----:B---3--:R-:W-:Y:S01]  /*ac60*/  IMAD.IADD R3, R52, 0x1, -R12 ;  /* 0x0000000134037824 */ /* 0x008fe200078e0a0c */
[----:B--2---:R-:W-:-:S04]  /*ac70*/  LOP3.LUT P0, RZ, R5, 0x4, RZ, 0xc0, !PT ;  /* 0x0000000405ff7812 */ /* 0x004fc8000780c0ff */
[----:B------:R-:W-:Y:S02]  /*ac80*/  IMNMX R52, R3, 0x80, PT ;  /* 0x0000008003347817 */ /* 0x000fe40003800200 */
[----:B------:R-:W-:Y:S02]  /*ac90*/  IADD3 R3, R17, 0x18100, RZ ;  /* 0x0001810011037810 */ /* 0x000fe40007ffe0ff */
[----:B------:R-:W-:-:S05]  /*aca0*/  ISETP.GE.AND P1, PT, R226, R52, PT ;  /* 0x00000034e200720c */ /* 0x000fca0003f26270 */
[----:B------:R-:W-:-:S08]  /*acb0*/  @P0 IADD3 R19, R3, -0x40, RZ ;  /* 0xffffffc003130810 */ /* 0x000fd00007ffe0ff */
[----:B------:R-:W-:Y:S05]  /*acc0*/  @P1 BRA `(.L_x_2918) ;  /* 0x000012a000001947 */ /* 0x000fea0003800000 */
[----:B------:R-:W-:Y:S01]  /*acd0*/  ISETP.GE.AND P0, PT, R110, c[0x0][0x27c], PT ;  /* 0x00009f006e007a0c */ /* 0x000fe20003f06270 */
[----:B------:R-:W-:-:S12]  /*ace0*/  BSSY B0, `(.L_x_2919) ;  /* 0x0000030000007945 */ /* 0x000fd80003800000 */
[----:B------:R-:W-:Y:S05]  /*acf0*/  @P0 BRA `(.L_x_2920) ;  /* 0x000002e000000947 */ /* 0x000fea0003800000 */
[----:B------:R-:W1:Y:S01]  /*ad00*/  LDS.128 R12, [R17+0x18100] ;  /* 0x01810000110c7984 */ /* 0x000e620000000c00 */
[----:B------:R-:W-:Y:S02]  /*ad10*/  SHF.R.U32.HI R0, RZ, 0x10, R9 ;  /* 0x00000010ff007819 */ /* 0x000fe40000011609 */
[--C-:B------:R-:W-:Y:S02]  /*ad20*/  SHF.R.U32.HI R2, RZ, 0x10, R7.reuse ;  /* 0x00000010ff027819 */ /* 0x100fe40000011607 */
[----:B------:R-:W-:Y:S02]  /*ad30*/  SHF.R.U64 R4, R6, 0x10, R7 ;  /* 0x0000001006047819 */ /* 0x000fe40000001207 */
[----:B------:R-:W-:Y:S02]  /*ad40*/  PRMT R6, R68, 0x5410, R0 ;  /* 0x0000541044067816 */ /* 0x000fe40000000000 */
[----:B------:R-:W-:Y:S02]  /*ad50*/  PRMT R0, R53, 0x5410, R2 ;  /* 0x0000541035007816 */ /* 0x000fe40000000002 */
[----:B------:R-:W-:-:S02]  /*ad60*/  SHF.R.U64 R3, R8, 0x10, R9 ;  /* 0x0000001008037819 */ /* 0x000fc40000001209 */
[C---:B------:R-:W-:Y:S01]  /*ad70*/  LOP3.LUT R21, R0.reuse, 0xffff0000, RZ, 0xc0, !PT ;  /* 0xffff000000157812 */ /* 0x040fe200078ec0ff */
[----:B------:R-:W-:Y:S01]  /*ad80*/  IMAD.U32 R18, R0, 0x10000, RZ ;  /* 0x0001000000127824 */ /* 0x000fe200078e00ff */
[----:B------:R-:W-:Y:S02]  /*ad90*/  PRMT R8, R53, 0x5432, R4 ;  /* 0x0000543235087816 */ /* 0x000fe40000000004 */
[----:B------:R-:W-:Y:S02]  /*ada0*/  LOP3.LUT R20, R6, 0xffff0000, RZ, 0xc0, !PT ;  /* 0xffff000006147812 */ /* 0x000fe400078ec0ff */
[----:B------:R-:W-:Y:S01]  /*adb0*/  PRMT R9, R68, 0x5432, R3 ;  /* 0x0000543244097816 */ /* 0x000fe20000000003 */
[C---:B-1----:R-:W-:Y:S01]  /*adc0*/  IMAD.U32 R16, R14.reuse, 0x10000, RZ ;  /* 0x000100000e107824 */ /* 0x042fe200078e00ff */
[----:B------:R-:W-:Y:S01]  /*add0*/  LOP3.LUT R7, R14, 0xffff0000, RZ, 0xc0, !PT ;  /* 0xffff00000e077812 */ /* 0x000fe200078ec0ff */
[C---:B------:R-:W-:Y:S01]  /*ade0*/  IMAD.U32 R14, R15.reuse, 0x10000, RZ ;  /* 0x000100000f0e7824 */ /* 0x040fe200078e00ff */
[----:B------:R-:W-:Y:S01]  /*adf0*/  LOP3.LUT R2, R15, 0xffff0000, RZ, 0xc0, !PT ;  /* 0xffff00000f027812 */ /* 0x000fe200078ec0ff */
[----:B------:R-:W-:Y:S01]  /*ae00*/  IMAD.U32 R15, R6, 0x10000, RZ ;  /* 0x00010000060f7824 */ /* 0x000fe200078e00ff */
[----:B------:R-:W-:-:S02]  /*ae10*/  SHF.L.U32 R5, R12, 0x10, RZ ;  /* 0x000000100c057819 */ /* 0x000fc400000006ff */
[----:B------:R-:W-:Y:S01]  /*ae20*/  LOP3.LUT R4, R12, 0xffff0000, RZ, 0xc0, !PT ;  /* 0xffff00000c047812 */ /* 0x000fe200078ec0ff */
[-C--:B------:R-:W-:Y:S01]  /*ae30*/  FMUL.FTZ R12, R7, R18.reuse ;  /* 0x00000012070c7220 */ /* 0x080fe20000410000 */
[----:B------:R-:W-:Y:S01]  /*ae40*/  SHF.L.U32 R3, R13, 0x10, RZ ;  /* 0x000000100d037819 */ /* 0x000fe200000006ff */
[----:B------:R-:W-:Y:S01]  /*ae50*/  FMUL.FTZ R7, R7, R15 ;  /* 0x0000000f07077220 */ /* 0x000fe20000410000 */
[----:B------:R-:W-:Y:S01]  /*ae60*/  LOP3.LUT R0, R13, 0xffff0000, RZ, 0xc0, !PT ;  /* 0xffff00000d007812 */ /* 0x000fe200078ec0ff */
[----:B------:R-:W-:Y:S02]  /*ae70*/  FMUL.FTZ R6, R2, R21 ;  /* 0x0000001502067220 */ /* 0x000fe40000410000 */
[C---:B------:R-:W-:Y:S02]  /*ae80*/  FFMA.FTZ R15, R16.reuse, R15, -R12 ;  /* 0x0000000f100f7223 */ /* 0x040fe4000001080c */
[----:B------:R-:W-:Y:S01]  /*ae90*/  FFMA.FTZ R13, R16, R18, R7 ;  /* 0x00000012100d7223 */ /* 0x000fe20000010007 */
[C---:B------:R-:W-:Y:S01]  /*aea0*/  SHF.L.U32 R16, R9.reuse, 0x10, RZ ;  /* 0x0000001009107819 */ /* 0x040fe200000006ff */
[-C--:B------:R-:W-:Y:S01]  /*aeb0*/  FMUL.FTZ R2, R2, R20.reuse ;  /* 0x0000001402027220 */ /* 0x080fe20000410000 */
[----:B------:R-:W-:Y:S01]  /*aec0*/  LOP3.LUT R9, R9, 0xffff0000, RZ, 0xc0, !PT ;  /* 0xffff000009097812 */ /* 0x000fe200078ec0ff */
[----:B------:R-:W-:Y:S01]  /*aed0*/  FFMA.FTZ R12, R14, R20, -R6 ;  /* 0x000000140e0c7223 */ /* 0x000fe20000010806 */
[C---:B------:R-:W-:Y:S01]  /*aee0*/  LOP3.LUT R20, R8.reuse, 0xffff0000, RZ, 0xc0, !PT ;  /* 0xffff000008147812 */ /* 0x040fe200078ec0ff */
[----:B------:R-:W-:-:S02]  /*aef0*/  IMAD.U32 R18, R8, 0x10000, RZ ;  /* 0x0001000008127824 */ /* 0x000fc400078e00ff */
[----:B------:R-:W-:Y:S02]  /*af00*/  FFMA.FTZ R7, R14, R21, R2 ;  /* 0x000000150e077223 */ /* 0x000fe40000010002 */
[----:B------:R-:W-:Y:S02]  /*af10*/  FMUL.FTZ R6, R4, R18 ;  /* 0x0000001204067220 */ /* 0x000fe40000410000 */
[----:B------:R-:W-:Y:S01]  /*af20*/  FMUL.FTZ R2, R0, R20 ;  /* 0x0000001400027220 */ /* 0x000fe20000410000 */
[----:B------:R-:W-:Y:S01]  /*af30*/  F2FP.BF16.PACK_AB R7, R7, R12 ;  /* 0x0000000c0707723e */ /* 0x000fe200000010ff */
[-C--:B------:R-:W-:Y:S02]  /*af40*/  FMUL.FTZ R4, R4, R16.reuse ;  /* 0x0000001004047220 */ /* 0x080fe40000410000 */
[----:B------:R-:W-:Y:S02]  /*af50*/  FMUL.FTZ R0, R0, R9 ;  /* 0x0000000900007220 */ /* 0x000fe40000410000 */
[----:B------:R-:W-:Y:S01]  /*af60*/  FFMA.FTZ R8, R5, R16, -R6 ;  /* 0x0000001005087223 */ /* 0x000fe20000010806 */
[----:B------:R-:W-:Y:S01]  /*af70*/  F2FP.BF16.PACK_AB R6, R13, R15 ;  /* 0x0000000f0d06723e */ /* 0x000fe200000010ff */
[----:B------:R-:W-:-:S02]  /*af80*/  FFMA.FTZ R4, R5, R18, R4 ;  /* 0x0000001205047223 */ /* 0x000fc40000010004 */
[C---:B------:R-:W-:Y:S02]  /*af90*/  FFMA.FTZ R2, R3.reuse, R9, -R2 ;  /* 0x0000000903027223 */ /* 0x040fe40000010802 */
[----:B------:R-:W-:Y:S01]  /*afa0*/  FFMA.FTZ R0, R3, R20, R0 ;  /* 0x0000001403007223 */ /* 0x000fe20000010000 */
[----:B------:R-:W-:-:S04]  /*afb0*/  F2FP.BF16.PACK_AB R4, R4, R8 ;  /* 0x000000080404723e */ /* 0x000fc800000010ff */
[----:B------:R-:W-:-:S05]  /*afc0*/  F2FP.BF16.PACK_AB R5, R0, R2 ;  /* 0x000000020005723e */ /* 0x000fca00000010ff */
[----:B------:R1:W-:Y:S02]  /*afd0*/  STS.128 [R17+0x18100], R4 ;  /* 0x0181000411007388 */ /* 0x0003e40000000c00 */
.L_x_2920:
[----:B------:R-:W-:Y:S05]  /*afe0*/  BSYNC B0 ;  /* 0x0000000000007941 */ /* 0x000fea0003800000 */
.L_x_2919:
[----:B------:R-:W-:Y:S01]  /*aff0*/  ISETP.GE.AND P0, PT, R149, c[0x0][0x27c], PT ;  /* 0x00009f0095007a0c */ /* 0x000fe20003f06270 */
[----:B------:R-:W-:-:S12]  /*b000*/  BSSY B0, `(.L_x_2921) ;  /* 0x0000030000007945 */ /* 0x000fd80003800000 */
[----:B------:R-:W-:Y:S05]  /*b010*/  @P0 BRA `(.L_x_2922) ;  /* 0x000002e000000947 */ /* 0x000fea0003800000 */
[----:B-1----:R-:W1:Y:S01]  /*b020*/  LDS.128 R4, [R19] ;  /* 0x0000000013047984 */ /* 0x002e620000000c00 */
        /* <DEDUP_REMOVED lines=44> */
[----:B------:R1:W-:Y:S02]  /*b2f0*/  STS.128 [R19], R4 ;  /* 0x0000000413007388 */ /* 0x0003e40000000c00 */
.L_x_2922:
[----:B------:R-:W-:Y:S05]  /*b300*/  BSYNC B0 ;  /* 0x0000000000007941 */ /* 0x000fea0003800000 */
.L_x_2921:
        /* <DEDUP_REMOVED lines=49> */
.L_x_2924:
[----:B------:R-:W-:Y:S05]  /*b620*/  BSYNC B0 ;  /* 0x0000000000007941 */ /* 0x000fea0003800000 */
.L_x_2923:
        /* <DEDUP_REMOVED lines=49> */
.L_x_2926:
[----:B------:R-:W-:Y:S05]  /*b940*/  BSYNC B0 ;  /* 0x0000000000007941 */ /* 0x000fea0003800000 */
.L_x_2925:
        /* <DEDUP_REMOVED lines=49> */
.L_x_2928:
[----:B------:R-:W-:Y:S05]  /*bc60*/  BSYNC B0 ;  /* 0x0000000000007941 */ /* 0x000fea0003800000 */
.L_x_2927:
        /* <DEDUP_REMOVED lines=48> */
.L_x_2918:
[----:B------:R-:W-:Y:S05]  /*bf70*/  BSYNC B1 ;  /* 0x0000000000017941 */ /* 0x000fea0003800000 */
.L_x_2917:
        /* <DEDUP_REMOVED lines=52> */
.L_x_2930:
[----:B------:R-:W-:Y:S05]  /*c2c0*/  BSYNC B0 ;  /* 0x0000000000007941 */ /* 0x000fea0003800000 */
.L_x_2929:
        /* <DEDUP_REMOVED lines=49> */
.L_x_2932:
[----:B------:R-:W-:Y:S05]  /*c5e0*/  BSYNC B0 ;  /* 0x0000000000007941 */ /* 0x000fea0003800000 */
.L_x_2931:
        /* <DEDUP_REMOVED lines=49> */
.L_x_2934:
[----:B------:R-:W-:Y:S05]  /*c900*/  BSYNC B0 ;  /* 0x0000000000007941 */ /* 0x000fea0003800000 */
.L_x_2933:
        /* <DEDUP_REMOVED lines=49> */
.L_x_2936:
[----:B------:R-:W-:Y:S05]  /*cc20*/  BSYNC B0 ;  /* 0x0000000000007941 */ /* 0x000fea0003800000 */
.L_x_2935:
        /* <DEDUP_REMOVED lines=49> */
.L_x_2938:
[----:B------:R-:W-:Y:S05]  /*cf40*/  BSYNC B0 ;  /* 0x0000000000007941 */ /* 0x000fea0003800000 */
.L_x_2937:
        /* <DEDUP_REMOVED lines=49> */
.L_x_2909:
        /* <DEDUP_REMOVED lines=22> */
.L_x_3063:
[----:B------:R-:W-:Y:S05]  /*d3c0*/  BRA.DIV ~URZ, `(.L_x_2940) ;  /* 0x000128127f007947 */ /* 0x000fea000b800000 */
[----:B------:R3:W4:Y:S01]  /*d3d0*/  SHFL.IDX PT, R8, R23, RZ, 0x1c1f ;  /* 0x001c1fff17087589 */ /* 0x00072200000e0000 */
[----:B--2---:R-:W-:-:S03]  /*d3e0*/  MOV R9, R0 ;  /* 0x0000000000097202 */ /* 0x004fc60000000f00 */
[----:B------:R3:W2:Y:S04]  /*d3f0*/  SHFL.IDX PT, R20, R21, RZ, 0x1c1f ;  /* 0x001c1fff15147589 */ /* 0x0006a800000e0000 */
[----:B------:R3:W1:Y:S02]  /*d400*/  SHFL.IDX PT, R3, R24, RZ, 0x1c1f ;  /* 0x001c1fff18037589 */ /* 0x00066400000e0000 */
.L_x_3064:
        /* <DEDUP_REMOVED lines=16> */
[----:B------:R-:W-:Y:S01]  /*d510*/  ISETP.GE.AND P0, PT, R104, c[0x0][0x27c], PT ;  /* 0x00009f0068007a0c */ /* 0x000fe20003f06270 */
[----:B------:R-:W-:Y:S01]  /*d520*/  CS2R R30, SRZ ;  /* 0x00000000001e7805 */ /* 0x000fe2000001ff00 */
[----:B------:R-:W-:Y:S01]  /*d530*/  ISETP.GE.AND P2, PT, R109, c[0x0][0x27c], PT ;  /* 0x00009f006d007a0c */ /* 0x000fe20003f46270 */
[----:B------:R-:W-:Y:S01]  /*d540*/  CS2R R28, SRZ ;  /* 0x00000000001c7805 */ /* 0x000fe2000001ff00 */
[----:B------:R-:W-:Y:S01]  /*d550*/  CS2R R38, SRZ ;  /* 0x0000000000267805 */ /* 0x000fe2000001ff00 */
[----:B------:R-:W-:Y:S01]  /*d560*/  CS2R R36, SRZ ;  /* 0x0000000000247805 */ /* 0x000fe2000001ff00 */
[----:B------:R-:W-:Y:S01]  /*d570*/  CS2R R46, SRZ ;  /* 0x00000000002e7805 */ /* 0x000fe2000001ff00 */
[----:B------:R-:W-:-:S06]  /*d580*/  CS2R R44, SRZ ;  /* 0x00000000002c7805 */ /* 0x000fcc000001ff00 */
[C---:B------:R-:W-:Y:S01]  /*d590*/  @!P0 IMAD.SHL.U32 R2, R104.reuse, 0x2, RZ ;  /* 0x0000000268028824 */ /* 0x040fe200078e00ff */
[----:B------:R-:W-:Y:S02]  /*d5a0*/  @!P0 SHF.L.U64.HI R0, R104, 0x1, R105 ;  /* 0x0000000168008819 */ /* 0x000fe40000010269 */
[----:B------:R-:W-:Y:S02]  /*d5b0*/  @!P2 SHF.L.U32 R4, R234, 0x3, RZ ;  /* 0x00000003ea04a819 */ /* 0x000fe400000006ff */
[-C--:B----4-:R-:W-:Y:S02]  /*d5c0*/  @!P0 IADD3 R18, P1, R8, R2.reuse, RZ ;  /* 0x0000000208128210 */ /* 0x090fe40007f3e0ff */
[----:B-1----:R-:W-:Y:S01]  /*d5d0*/  @!P0 IADD3 R16, P3, R3, R2, RZ ;  /* 0x0000000203108210 */ /* 0x002fe20007f7e0ff */
[----:B------:R-:W-:Y:S01]  /*d5e0*/  @!P2 IMAD.WIDE R12, R4, 0x2, R8 ;  /* 0x00000002040ca825 */ /* 0x000fe200078e0208 */
[----:B------:R-:W-:Y:S02]  /*d5f0*/  @!P0 IADD3.X R19, R9, R0, RZ, P1, !PT ;  /* 0x0000000009138210 */ /* 0x000fe40000ffe4ff */
[----:B------:R-:W-:Y:S01]  /*d600*/  ISETP.GE.AND P1, PT, R108, c[0x0][0x27c], PT ;  /* 0x00009f006c007a0c */ /* 0x000fe20003f26270 */
[----:B--2---:R-:W-:Y:S01]  /*d610*/  @!P0 IMAD.X R17, R20, 0x1, R0, P3 ;  /* 0x0000000114118824 */ /* 0x004fe200018e0600 */
[----:B------:R-:W-:Y:S01]  /*d620*/  MOV R2, R3 ;  /* 0x0000000300027202 */ /* 0x000fe20000000f00 */
[----:B------:R-:W-:Y:S01]  /*d630*/  IMAD.MOV.U32 R3, RZ, RZ, R20 ;  /* 0x000000ffff037224 */ /* 0x000fe200078e0014 */
[----:B------:R1:W5:Y:S03]  /*d640*/  @!P2 LD.E.128 R28, [R12.64] ;  /* 0x000000080c1ca980 */ /* 0x000366000c101d00 */
[----:B------:R-:W-:Y:S01]  /*d650*/  @!P2 IMAD.WIDE R6, R4, 0x2, R2 ;  /* 0x000000020406a825 */ /* 0x000fe200078e0202 */
[----:B------:R-:W-:Y:S01]  /*d660*/  CS2R R42, SRZ ;  /* 0x00000000002a7805 */ /* 0x000fe2000001ff00 */
[----:B------:R-:W-:Y:S01]  /*d670*/  CS2R R40, SRZ ;  /* 0x0000000000287805 */ /* 0x000fe2000001ff00 */
[----:B------:R-:W-:-:S02]  /*d680*/  CS2R R14, SRZ ;  /* 0x00000000000e7805 */ /* 0x000fc4000001ff00 */
[----:B------:R2:W5:Y:S01]  /*d690*/  @!P2 LD.E.128 R36, [R6.64] ;  /* 0x000000080624a980 */ /* 0x000562000c101d00 */
[----:B------:R-:W-:-:S04]  /*d6a0*/  @!P1 IMAD.SHL.U32 R0, R233, 0x8, RZ ;  /* 0x00000008e9009824 */ /* 0x000fc800078e00ff */
[----:B------:R-:W-:-:S04]  /*d6b0*/  @!P1 IMAD.WIDE R4, R0, 0x2, R8 ;  /* 0x0000000200049825 */ /* 0x000fc800078e0208 */
[----:B------:R-:W-:Y:S01]  /*d6c0*/  @!P1 IMAD.WIDE R2, R0, 0x2, R2 ;  /* 0x0000000200029825 */ /* 0x000fe200078e0202 */
[----:B------:R4:W5:Y:S04]  /*d6d0*/  @!P1 LD.E.128 R44, [R4.64] ;  /* 0x00000008042c9980 */ /* 0x000968000c101d00 */
[----:B------:R3:W5:Y:S01]  /*d6e0*/  @!P1 LD.E.128 R40, [R2.64] ;  /* 0x0000000802289980 */ /* 0x000762000c101d00 */
[----:B-1----:R-:W-:-:S06]  /*d6f0*/  CS2R R12, SRZ ;  /* 0x00000000000c7805 */ /* 0x002fcc000001ff00 */
[----:B------:R3:W5:Y:S01]  /*d700*/  @!P0 LD.E.128 R12, [R18.64] ;  /* 0x00000008120c8980 */ /* 0x000762000c101d00 */
[----:B--2---:R-:W-:Y:S01]  /*d710*/  CS2R R6, SRZ ;  /* 0x0000000000067805 */ /* 0x004fe2000001ff00 */
[----:B----4-:R-:W-:-:S06]  /*d720*/  CS2R R4, SRZ ;  /* 0x0000000000047805 */ /* 0x010fcc000001ff00 */
[----:B------:R3:W5:Y:S02]  /*d730*/  @!P0 LD.E.128 R4, [R16.64] ;  /* 0x0000000810048980 */ /* 0x000764000c101d00 */
.L_x_2942:
[----:B------:R-:W-:Y:S05]  /*d740*/  BSYNC B0 ;  /* 0x0000000000007941 */ /* 0x000fea0003800000 */
.L_x_2941:
[----:B----45:R-:W-:Y:S01]  /*d750*/  IMAD.MOV.U32 R8, RZ, RZ, R46 ;  /* 0x000000ffff087224 */ /* 0x030fe200078e002e */
[----:B------:R-:W-:Y:S01]  /*d760*/  MOV R0, R45 ;  /* 0x0000002d00007202 */ /* 0x000fe20000000f00 */
[----:B-1-3--:R-:W-:Y:S02]  /*d770*/  IMAD.MOV.U32 R3, RZ, RZ, R47 ;  /* 0x000000ffff037224 */ /* 0x00afe400078e002f */
        /* <DEDUP_REMOVED lines=34> */
[----:B------:R1:W3:Y:S04]  /*d9a0*/  SHFL.IDX PT, R9, R22, 0x1, 0x1c1f ;  /* 0x003c1f0016097f89 */ /* 0x0002e800000e0000 */
[----:B------:R1:W4:Y:S04]  /*d9b0*/  SHFL.IDX PT, R8, R23, 0x1, 0x1c1f ;  /* 0x003c1f0017087f89 */ /* 0x00032800000e0000 */
[----:B--2---:R1:W2:Y:S04]  /*d9c0*/  SHFL.IDX PT, R20, R21, 0x1, 0x1c1f ;  /* 0x003c1f0015147f89 */ /* 0x0042a800000e0000 */
[----:B------:R1:W1:Y:S02]  /*d9d0*/  SHFL.IDX PT, R2, R24, 0x1, 0x1c1f ;  /* 0x003c1f0018027f89 */ /* 0x00026400000e0000 */
.L_x_3065:
        /* <DEDUP_REMOVED lines=24> */
[----:B------:R-:W-:-:S04]  /*db60*/  @!P0 SHF.L.U64.HI R3, R104, 0x1, R105 ;  /* 0x0000000168038819 */ /* 0x000fc80000010269 */
[-C--:B----4-:R-:W-:Y:S02]  /*db70*/  @!P0 IADD3 R18, P1, R8, R0.reuse, RZ ;  /* 0x0000000008128210 */ /* 0x090fe40007f3e0ff */
[----:B-1----:R-:W-:-:S03]  /*db80*/  @!P0 IADD3 R16, P3, R2, R0, RZ ;  /* 0x0000000002108210 */ /* 0x002fc60007f7e0ff */
[----:B---3--:R-:W-:Y:S01]  /*db90*/  @!P0 IMAD.X R19, R9, 0x1, R3, P1 ;  /* 0x0000000109138824 */ /* 0x008fe200008e0603 */
[----:B------:R-:W-:Y:S02]  /*dba0*/  ISETP.GE.AND P1, PT, R108, c[0x0][0x27c], PT ;  /* 0x00009f006c007a0c */ /* 0x000fe40003f26270 */
[----:B--2---:R-:W-:Y:S01]  /*dbb0*/  @!P0 IADD3.X R17, R20, R3, RZ, P3, !PT ;  /* 0x0000000314118210 */ /* 0x004fe20001ffe4ff */
[----:B------:R-:W-:Y:S01]  /*dbc0*/  IMAD.MOV.U32 R3, RZ, RZ, R20 ;  /* 0x000000ffff037224 */ /* 0x000fe200078e0014 */
[----:B------:R-:W-:Y:S01]  /*dbd0*/  @!P2 SHF.L.U32 R20, R234, 0x3, RZ ;  /* 0x00000003ea14a819 */ /* 0x000fe200000006ff */
[----:B------:R-:W-:Y:S01]  /*dbe0*/  CS2R R70, SRZ ;  /* 0x0000000000467805 */ /* 0x000fe2000001ff00 */
[----:B------:R-:W-:Y:S01]  /*dbf0*/  CS2R R68, SRZ ;  /* 0x0000000000447805 */ /* 0x000fe2000001ff00 */
[----:B------:R-:W-:Y:S01]  /*dc00*/  CS2R R50, SRZ ;  /* 0x0000000000327805 */ /* 0x000fe2000001ff00 */
[----:B------:R-:W-:Y:S01]  /*dc10*/  CS2R R48, SRZ ;  /* 0x0000000000307805 */ /* 0x000fe2000001ff00 */
[----:B------:R-:W-:Y:S01]  /*dc20*/  @!P2 IMAD.WIDE R22, R20, 0x2, R8 ;  /* 0x000000021416a825 */ /* 0x000fe200078e0208 */
[----:B------:R-:W-:-:S03]  /*dc30*/  CS2R R58, SRZ ;  /* 0x00000000003a7805 */ /* 0x000fc6000001ff00 */
[----:B------:R-:W-:Y:S01]  /*dc40*/  @!P1 IMAD.SHL.U32 R0, R233, 0x8, RZ ;  /* 0x00000008e9009824 */ /* 0x000fe200078e00ff */
[----:B------:R-:W-:Y:S01]  /*dc50*/  CS2R R56, SRZ ;  /* 0x0000000000387805 */ /* 0x000fe2000001ff00 */
[----:B------:R-:W-:Y:S01]  /*dc60*/  @!P2 IMAD.WIDE R20, R20, 0x2, R2 ;  /* 0x000000021414a825 */ /* 0x000fe200078e0202 */
[----:B------:R1:W5:Y:S03]  /*dc70*/  @!P2 LD.E.128 R60, [R22.64] ;  /* 0x00000008163ca980 */ /* 0x000366000c101d00 */
[C---:B------:R-:W-:Y:S01]  /*dc80*/  @!P1 IMAD.WIDE R8, R0.reuse, 0x2, R8 ;  /* 0x0000000200089825 */ /* 0x040fe200078e0208 */
[----:B------:R1:W5:Y:S03]  /*dc90*/  @!P2 LD.E.128 R64, [R20.64] ;  /* 0x000000081440a980 */ /* 0x000366000c101d00 */
[----:B------:R-:W-:Y:S01]  /*dca0*/  @!P1 IMAD.WIDE R2, R0, 0x2, R2 ;  /* 0x0000000200029825 */ /* 0x000fe200078e0202 */
[----:B------:R1:W5:Y:S04]  /*dcb0*/  @!P1 LD.E.128 R72, [R8.64] ;  /* 0x0000000808489980 */ /* 0x000368000c101d00 */
[----:B------:R1:W5:Y:S04]  /*dcc0*/  @!P1 LD.E.128 R68, [R2.64] ;  /* 0x0000000802449980 */ /* 0x000368000c101d00 */
[----:B------:R1:W5:Y:S04]  /*dcd0*/  @!P0 LD.E.128 R48, [R18.64] ;  /* 0x0000000812308980 */ /* 0x000368000c101d00 */
[----:B------:R1:W5:Y:S02]  /*dce0*/  @!P0 LD.E.128 R56, [R16.64] ;  /* 0x0000000810388980 */ /* 0x000364000c101d00 */
.L_x_2945:
[----:B------:R-:W-:Y:S05]  /*dcf0*/  BSYNC B0 ;  /* 0x0000000000007941 */ /* 0x000fea0003800000 */
.L_x_2944:
[----:B-1-3--:R-:W3:Y:S01]  /*dd00*/  LDL R9, [R1+0x4] ;  /* 0x0000040001097983 */ /* 0x00aee20000100800 */
[----:B-----5:R-:W-:Y:S01]  /*dd10*/  IMAD.MOV.U32 R0, RZ, RZ, R74 ;  /* 0x000000ffff007224 */ /* 0x020fe200078e004a */
[----:B------:R-:W-:-:S04]  /*dd20*/  DEPBAR.LE SB0, 0x3 ;  /* 0x000080c00000791a */ /* 0x000fc80000000000 */
[----:B----4-:R-:W-:Y:S01]  /*dd30*/  IMAD.MOV.U32 R8, RZ, RZ, R75 ;  /* 0x000000ffff087224 */ /* 0x010fe200078e004b */
[----:B------:R-:W-:Y:S01]  /*dd40*/  WARPSYNC 0xffffffff ;  /* 0xffffffff00007948 */ /* 0x000fe20003800000 */
[----:B------:R-:W-:Y:S01]  /*dd50*/  IMAD.MOV.U32 R3, RZ, RZ, R72 ;  /* 0x000000ffff037224 */ /* 0x000fe200078e0048 */
[----:B------:R-:W-:Y:S01]  /*dd60*/  BSSY B1, `(.L_x_2946) ;  /* 0x000016f000017945 */ /* 0x000fe20003800000 */
[----:B------:R-:W-:Y:S01]  /*dd70*/  IMAD.MOV.U32 R2, RZ, RZ, R73 ;  /* 0x000000ffff027224 */ /* 0x000fe200078e0049 */
[----:B------:R-:W-:Y:S01]  /*dd80*/  PRMT R96, R8, 0x5410, R0 ;  /* 0x0000541008607816 */ /* 0x000fe20000000000 */
[----:B------:R-:W-:Y:S01]  /*dd90*/  IMAD.MOV.U32 R0, RZ, RZ, R62 ;  /* 0x000000ffff007224 */ /* 0x000fe200078e003e */
[----:B------:R-:W-:Y:S02]  /*dda0*/  MOV R8, R63 ;  /* 0x0000003f00087202 */ /* 0x000fe40000000f00 */
[----:B------:R-:W-:Y:S01]  /*ddb0*/  PRMT R95, R2, 0x5410, R3 ;  /* 0x00005410025f7816 */ /* 0x000fe20000000003 */
[----:B------:R-:W-:Y:S01]  /*ddc0*/  IMAD.MOV.U32 R3, RZ, RZ, R60 ;  /* 0x000000ffff037224 */ /* 0x000fe200078e003c */
[----:B------:R-:W-:Y:S01]  /*ddd0*/  PRMT R92, R92, 0x5410, R0 ;  /* 0x000054105c5c7816 */ /* 0x000fe20000000000 */
[----:B------:R-:W-:-:S02]  /*dde0*/  IMAD.MOV.U32 R0, RZ, RZ, R50 ;  /* 0x000000ffff007224 */ /* 0x000fc400078e0032 */
        /* <DEDUP_REMOVED lines=12> */
[----:B------:R-:W-:Y:S02]  /*deb0*/  PRMT R94, R8, 0x7610, R94 ;  /* 0x00007610085e7816 */ /* 0x000fe4000000005e */
[----:B------:R-:W-:Y:S01]  /*dec0*/  PRMT R87, R2, 0x5410, R3 ;  /* 0x0000541002577816 */ /* 0x000fe20000000003 */
[----:B------:R-:W-:Y:S01]  /*ded0*/  IMAD.MOV.U32 R2, RZ, RZ, R69 ;  /* 0x000000ffff027224 */ /* 0x000fe200078e0045 */
[----:B------:R-:W-:Y:S02]  /*dee0*/  MOV R3, R68 ;  /* 0x0000004400037202 */ /* 0x000fe40000000f00 */
        /* <DEDUP_REMOVED lines=9> */
[----:B------:R-:W-:-:S04]  /*df80*/  MOV R3, R59 ;  /* 0x0000003b00037202 */ /* 0x000fc80000000f00 */
[----:B------:R-:W-:Y:S01]  /*df90*/  PRMT R85, R0, 0x5410, R2 ;  /* 0x0000541000557816 */ /* 0x000fe20000000002 */
[----:B------:R-:W-:Y:S01]  /*dfa0*/  BAR.SYNC.DEFER_BLOCKING 0x0 ;  /* 0x0000000000007b1d */ /* 0x000fe20000010000 */
[----:B---3--:R-:W-:-:S05]  /*dfb0*/  IMAD.IADD R8, R52, 0x1, -R9 ;  /* 0x0000000134087824 */ /* 0x008fca00078e0a09 */
[----:B------:R-:W-:Y:S01]  /*dfc0*/  IMNMX R76, R8, 0x80, PT ;  /* 0x00000080084c7817 */ /* 0x000fe20003800200 */
[----:B------:R-:W-:-:S03]  /*dfd0*/  IMAD.MOV.U32 R8, RZ, RZ, R58 ;  /* 0x000000ffff087224 */ /* 0x000fc600078e003a */
[----:B------:R-:W-:Y:S02]  /*dfe0*/  ISETP.GE.AND P0, PT, R226, R76, PT ;  /* 0x0000004ce200720c */ /* 0x000fe40003f06270 */
[----:B------:R-:W-:-:S11]  /*dff0*/  PRMT R86, R3, 0x5410, R8 ;  /* 0x0000541003567816 */ /* 0x000fd60000000008 */
[----:B------:R-:W-:Y:S05]  /*e000*/  @P0 BRA `(.L_x_2947) ;  /* 0x0000144000000947 */ /* 0x000fea0003800000 */
[----:B------:R-:W-:Y:S01]  /*e010*/  ISETP.GE.AND P0, PT, R104, c[0x0][0x27c], PT ;  /* 0x00009f0068007a0c */ /* 0x000fe20003f06270 */
[----:B------:R-:W-:-:S12]  /*e020*/  BSSY B0, `(.L_x_2948) ;  /* 0x000006c000007945 */ /* 0x000fd80003800000 */
[----:B------:R-:W-:Y:S05]  /*e030*/  @P0 BRA `(.L_x_2949) ;  /* 0x000006a000000947 */ /* 0x000fea0003800000 */
[----:B------:R-:W-:Y:S01]  /*e040*/  IMAD.MOV.U32 R0, RZ, RZ, c[0x0][0x27c] ;  /* 0x00009f00ff007624 */ /* 0x000fe200078e00ff */
[----:B------:R-:W-:Y:S02]  /*e050*/  SHF.R.U64 R4, R4, 0x10, R5 ;  /* 0x0000001004047819 */ /* 0x000fe40000001205 */
[----:B------:R-:W-:Y:S02]  /*e060*/  SHF.R.U64 R9, R14, 0x10, R15 ;  /* 0x000000100e097819 */ /* 0x000fe4000000120f */
[----:B------:R-:W-:Y:S02]  /*e070*/  LEA.HI R0, R0, R252, RZ, 0x1d ;  /* 0x000000fc00007211 */ /* 0x000fe400078fe8ff */
[----:B------:R-:W-:Y:S02]  /*e080*/  SHF.R.U32.HI R5, RZ, 0x10, R5 ;  /* 0x00000010ff057819 */ /* 0x000fe40000011605 */
[----:B------:R-:W-:Y:S01]  /*e090*/  SHF.R.S32.HI R3, RZ, 0x1f, R0 ;  /* 0x0000001fff037819 */ /* 0x000fe20000011400 */
[----:B------:R-:W-:-:S03]  /*e0a0*/  IMAD.SHL.U32 R2, R0, 0x8, RZ ;  /* 0x0000000800027824 */ /* 0x000fc600078e00ff */
[----:B------:R-:W-:Y:S02]  /*e0b0*/  LEA.HI R0, R3, R0, RZ, 0x3 ;  /* 0x0000000003007211 */ /* 0x000fe400078f18ff */
[C---:B------:R-:W-:Y:S02]  /*e0c0*/  LOP3.LUT R2, R232.reuse, 0x38, R2, 0xf8, !PT ;  /* 0x00000038e8027812 */ /* 0x040fe400078ef802 */
[----:B------:R-:W-:Y:S01]  /*e0d0*/  LOP3.LUT R3, R232, 0x38, R104, 0xf8, !PT ;  /* 0x00000038e8037812 */ /* 0x000fe200078ef868 */
[----:B------:R-:W-:Y:S01]  /*e0e0*/  IMAD.SHL.U32 R0, R0, 0x400, RZ ;  /* 0x0000040000007824 */ /* 0x000fe200078e00ff */
[----:B------:R-:W-:-:S04]  /*e0f0*/  LOP3.LUT R2, R2, R150, RZ, 0x3c, !PT ;  /* 0x0000009602027212 */ /* 0x000fc800078e3cff */
[----:B------:R-:W-:-:S04]  /*e100*/  LOP3.LUT R0, R0, 0x7fffe000, RZ, 0xc0, !PT ;  /* 0x7fffe00000007812 */ /* 0x000fc800078ec0ff */
[----:B------:R-:W-:Y:S02]  /*e110*/  IADD3 R0, R2, R0, R151 ;  /* 0x0000000002007210 */ /* 0x000fe40007ffe097 */
[----:B------:R-:W-:Y:S02]  /*e120*/  LOP3.LUT R2, R151, R3, R150, 0xf6, !PT ;  /* 0x0000000397027212 */ /* 0x000fe400078ef696 */
[----:B------:R-:W-:Y:S01]  /*e130*/  SHF.R.U64 R3, R12, 0x10, R13 ;  /* 0x000000100c037819 */ /* 0x000fe2000000120d */
[----:B------:R-:W-:Y:S01]  /*e140*/  IMAD.SHL.U32 R27, R0, 0x2, RZ ;  /* 0x00000002001b7824 */ /* 0x000fe200078e00ff */
[----:B------:R-:W-:Y:S01]  /*e150*/  SHF.R.U32.HI R0, RZ, 0x10, R15 ;  /* 0x00000010ff007819 */ /* 0x000fe2000001160f */
[----:B------:R-:W-:Y:S01]  /*e160*/  IMAD.SHL.U32 R26, R2, 0x2, RZ ;  /* 0x00000002021a7824 */ /* 0x000fe200078e00ff */
[----:B------:R-:W-:Y:S02]  /*e170*/  SHF.R.U64 R15, R6, 0x10, R7 ;  /* 0x00000010060f7819 */ /* 0x000fe40000001207 */
[----:B------:R-:W1:Y:S01]  /*e180*/  LDS.128 R16, [R27+0x18100] ;  /* 0x018100001b107984 */ /* 0x000e620000000c00 */
[----:B------:R-:W-:-:S02]  /*e190*/  SHF.R.U32.HI R2, RZ, 0x10, R13 ;  /* 0x00000010ff027819 */ /* 0x000fc4000001160d */
[----:B------:R-:W-:Y:S01]  /*e1a0*/  SHF.R.U32.HI R6, RZ, 0x10, R7 ;  /* 0x00000010ff067819 */ /* 0x000fe20000011607 */
[----:B--2---:R-:W2:Y:S01]  /*e1b0*/  LDS.128 R20, [R26+0x18100] ;  /* 0x018100001a147984 */ /* 0x004ea20000000c00 */
[----:B------:R-:W-:Y:S02]  /*e1c0*/  PRMT R8, R25, 0x5432, R3 ;  /* 0x0000543219087816 */ /* 0x000fe40000000003 */
[----:B------:R-:W-:Y:S02]  /*e1d0*/  PRMT R7, R53, 0x5410, R4 ;  /* 0x0000541035077816 */ /* 0x000fe40000000004 */
[----:B------:R-:W-:Y:S02]  /*e1e0*/  PRMT R12, R25, 0x5410, R2 ;  /* 0x00005410190c7816 */ /* 0x000fe40000000002 */
[C---:B------:R-:W-:Y:S01]  /*e1f0*/  PRMT R25, R54.reuse, 0x5432, R9 ;  /* 0x0000543236197816 */ /* 0x040fe20000000009 */
[----:B------:R-:W-:Y:S01]  /*e200*/  IMAD.U32 R14, R7, 0x10000, RZ ;  /* 0x00010000070e7824 */ /* 0x000fe200078e00ff */
[----:B------:R-:W-:-:S02]  /*e210*/  PRMT R24, R54, 0x5410, R0 ;  /* 0x0000541036187816 */ /* 0x000fc40000000000 */
[----:B------:R-:W-:Y:S02]  /*e220*/  SHF.L.U32 R13, R8, 0x10, RZ ;  /* 0x00000010080d7819 */ /* 0x000fe400000006ff */
[----:B------:R-:W-:Y:S01]  /*e230*/  PRMT R9, R53, 0x5432, R5 ;  /* 0x0000543235097816 */ /* 0x000fe20000000005 */
[----:B------:R-:W-:Y:S01]  /*e240*/  IMAD.U32 R5, R12, 0x10000, RZ ;  /* 0x000100000c057824 */ /* 0x000fe200078e00ff */
[----:B------:R-:W-:Y:S02]  /*e250*/  LOP3.LUT R8, R8, 0xffff0000, RZ, 0xc0, !PT ;  /* 0xffff000008087812 */ /* 0x000fe400078ec0ff */
[----:B------:R-:W-:Y:S01]  /*e260*/  PRMT R15, R55, 0x5432, R15 ;  /* 0x00005432370f7816 */ /* 0x000fe2000000000f */
[C---:B------:R-:W-:Y:S01]  /*e270*/  IMAD.U32 R33, R9.reuse, 0x10000, RZ ;  /* 0x0001000009217824 */ /* 0x040fe200078e00ff */
[----:B------:R-:W-:Y:S01]  /*e280*/  LOP3.LUT R9, R9, 0xffff0000, RZ, 0xc0, !PT ;  /* 0xffff000009097812 */ /* 0x000fe200078ec0ff */
[----:B-1----:R-:W-:Y:S02]  /*e290*/  IMAD.U32 R0, R16, 0x10000, RZ ;  /* 0x0001000010007824 */ /* 0x002fe400078e00ff */
[----:B--2---:R-:W-:-:S02]  /*e2a0*/  IMAD.U32 R2, R20, 0x10000, RZ ;  /* 0x0001000014027824 */ /* 0x004fc400078e00ff */
[CC--:B------:R-:W-:Y:S02]  /*e2b0*/  FMUL.FTZ R4, R0.reuse, R14.reuse ;  /* 0x0000000e00047220 */ /* 0x0c0fe40000410000 */
[-C--:B------:R-:W-:Y:S02]  /*e2c0*/  FMUL.FTZ R3, R0, R13.reuse ;  /* 0x0000000d00037220 */ /* 0x080fe40000410000 */
[----:B------:R-:W-:Y:S02]  /*e2d0*/  IMAD.U32 R0, R17, 0x10000, RZ ;  /* 0x0001000011007824 */ /* 0x000fe400078e00ff */
[C---:B------:R-:W-:Y:S02]  /*e2e0*/  FFMA.FTZ R52, R2.reuse, R13, -R4 ;  /* 0x0000000d02347223 */ /* 0x040fe40000010804 */
[----:B------:R-:W-:Y:S01]  /*e2f0*/  FFMA.FTZ R35, R2, R14, R3 ;  /* 0x0000000e02237223 */ /* 0x000fe20000010003 */
[----:B------:R-:W-:Y:S01]  /*e300*/  SHF.L.U32 R2, R21, 0x10, RZ ;  /* 0x0000001015027819 */ /* 0x000fe200000006ff */
[C---:B------:R-:W-:Y:S01]  /*e310*/  FMUL.FTZ R3, R0.reuse, R33 ;  /* 0x0000002100037220 */ /* 0x040fe20000410000 */
[----:B------:R-:W-:Y:S01]  /*e320*/  PRMT R14, R55, 0x5410, R6 ;  /* 0x00005410370e7816 */ /* 0x000fe20000000006 */
[-C--:B------:R-:W-:Y:S01]  /*e330*/  FMUL.FTZ R0, R0, R5.reuse ;  /* 0x0000000500007220 */ /* 0x080fe20000410000 */
[----:B------:R-:W-:Y:S01]  /*e340*/  LOP3.LUT R6, R21, 0xffff0000, RZ, 0xc0, !PT ;  /* 0xffff000015067812 */ /* 0x000fe200078ec0ff */
[----:B------:R-:W-:Y:S01]  /*e350*/  FFMA.FTZ R34, R2, R5, -R3 ;  /* 0x0000000502227223 */ /* 0x000fe20000010803 */
[----:B------:R-:W-:Y:S01]  /*e360*/  LOP3.LUT R3, R20, 0xffff0000, RZ, 0xc0, !PT ;  /* 0xffff000014037812 */ /* 0x000fe200078ec0ff */
[----:B------:R-:W-:-:S02]  /*e370*/  FFMA.FTZ R33, R2, R33, R0 ;  /* 0x0000002102217223 */ /* 0x000fc40000010000 */
[C---:B------:R-:W-:Y:S01]  /*e380*/  IMAD.U32 R13, R14.reuse, 0x10000, RZ ;  /* 0x000100000e0d7824 */ /* 0x040fe200078e00ff */
[----:B------:R-:W-:Y:S01]  /*e390*/  LOP3.LUT R14, R14, 0xffff0000, RZ, 0xc0, !PT ;  /* 0xffff00000e0e7812 */ /* 0x000fe200078ec0ff */
[----:B------:R-:W-:Y:S02]  /*e3a0*/  IMAD.U32 R2, R19, 0x10000, RZ ;  /* 0x0001000013027824 */ /* 0x000fe400078e00ff */
[----:B------:R-:W-:Y:S02]  /*e3b0*/  IMAD.U32 R5, R24, 0x10000, RZ ;  /* 0x0001000018057824 */ /* 0x000fe400078e00ff */
[C---:B------:R-:W-:Y:S02]  /*e3c0*/  FMUL.FTZ R4, R2.reuse, R13 ;  /* 0x0000000d02047220 */ /* 0x040fe40000410000 */
[----:B------:R-:W-:Y:S02]  /*e3d0*/  IMAD.U32 R0, R23, 0x10000, RZ ;  /* 0x0001000017007824 */ /* 0x000fe400078e00ff */
[----:B------:R-:W-:-:S02]  /*e3e0*/  FMUL.FTZ R2, R2, R5 ;  /* 0x0000000502027220 */ /* 0x000fc40000410000 */
[----:B------:R-:W-:Y:S01]  /*e3f0*/  FFMA.FTZ R32, R0, R5, -R4 ;  /* 0x0000000500207223 */ /* 0x000fe20000010804 */
[----:B------:R-:W-:Y:S01]  /*e400*/  SHF.L.U32 R5, R22, 0x10, RZ ;  /* 0x0000001016057819 */ /* 0x000fe200000006ff */
[----:B------:R-:W-:Y:S01]  /*e410*/  FFMA.FTZ R21, R0, R13, R2 ;  /* 0x0000000d00157223 */ /* 0x000fe20000010002 */
[----:B------:R-:W-:Y:S02]  /*e420*/  LOP3.LUT R13, R22, 0xffff0000, RZ, 0xc0, !PT ;  /* 0xffff0000160d7812 */ /* 0x000fe400078ec0ff */
[----:B------:R-:W-:Y:S02]  /*e430*/  LOP3.LUT R22, R7, 0xffff0000, RZ, 0xc0, !PT ;  /* 0xffff000007167812 */ /* 0x000fe400078ec0ff */
[----:B------:R-:W-:Y:S02]  /*e440*/  LOP3.LUT R2, R16, 0xffff0000, RZ, 0xc0, !PT ;  /* 0xffff000010027812 */ /* 0x000fe400078ec0ff */
[----:B------:R-:W-:Y:S02]  /*e450*/  LOP3.LUT R0, R17, 0xffff0000, RZ, 0xc0, !PT ;  /* 0xffff000011007812 */ /* 0x000fe400078ec0ff */
[----:B------:R-:W-:Y:S01]  /*e460*/  LOP3.LUT R4, R23, 0xffff0000, RZ, 0xc0, !PT ;  /* 0xffff000017047812 */ /* 0x000fe200078ec0ff */
[----:B------:R-:W-:-:S02]  /*e470*/  FMUL.FTZ R7, R2, R22 ;  /* 0x0000001602077220 */ /* 0x000fc40000410000 */
[-C--:B------:R-:W-:Y:S02]  /*e480*/  FMUL.FTZ R2, R2, R8.reuse ;  /* 0x0000000802027220 */ /* 0x080fe40000410000 */
[C---:B------:R-:W-:Y:S01]  /*e490*/  FFMA.FTZ R20, R3.reuse, R8, -R7 ;  /* 0x0000000803147223 */ /* 0x040fe20000010807 */
[----:B------:R-:W-:Y:S01]  /*e4a0*/  LOP3.LUT R7, R12, 0xffff0000, RZ, 0xc0, !PT ;  /* 0xffff00000c077812 */ /* 0x000fe200078ec0ff */
[----:B------:R-:W-:Y:S01]  /*e4b0*/  FFMA.FTZ R17, R3, R22, R2 ;  /* 0x0000001603117223 */ /* 0x000fe20000010002 */
[----:B------:R-:W-:Y:S01]  /*e4c0*/  LOP3.LUT R12, R24, 0xffff0000, RZ, 0xc0, !PT ;  /* 0xffff0000180c7812 */ /* 0x000fe200078ec0ff */
[C---:B------:R-:W-:Y:S02]  /*e4d0*/  FMUL.FTZ R2, R0.reuse, R9 ;  /* 0x0000000900027220 */ /* 0x040fe40000410000 */
[----:B------:R-:W-:Y:S02]  /*e4e0*/  FMUL.FTZ R0, R0, R7 ;  /* 0x0000000700007220 */ /* 0x000fe40000410000 */
[C---:B------:R-:W-:Y:S01]  /*e4f0*/  IMAD.U32 R22, R15.reuse, 0x10000, RZ ;  /* 0x000100000f167824 */ /* 0x040fe200078e00ff */
[----:B------:R-:W-:Y:S01]  /*e500*/  LOP3.LUT R15, R15, 0xffff0000, RZ, 0xc0, !PT ;  /* 0xffff00000f0f7812 */ /* 0x000fe200078ec0ff */
[----:B------:R-:W-:-:S02]  /*e510*/  IMAD.U32 R3, R18, 0x10000, RZ ;  /* 0x0001000012037824 */ /* 0x000fc400078e00ff */
[----:B------:R-:W-:Y:S01]  /*e520*/  FFMA.FTZ R16, R6, R7, -R2 ;  /* 0x0000000706107223 */ /* 0x000fe20000010802 */
[----:B------:R-:W-:Y:S01]  /*e530*/  LOP3.LUT R2, R18, 0xffff0000, RZ, 0xc0, !PT ;  /* 0xffff000012027812 */ /* 0x000fe200078ec0ff */
[----:B------:R-:W-:Y:S01]  /*e540*/  FFMA.FTZ R9, R6, R9, R0 ;  /* 0x0000000906097223 */ /* 0x000fe20000010000 */
[----:B------:R-:W-:Y:S01]  /*e550*/  LOP3.LUT R0, R19, 0xffff0000, RZ, 0xc0, !PT ;  /* 0xffff000013007812 */ /* 0x000fe200078ec0ff */
[----:B------:R-:W-:Y:S02]  /*e560*/  IMAD.U32 R7, R25, 0x10000, RZ ;  /* 0x0001000019077824 */ /* 0x000fe400078e00ff */
[CC--:B------:R-:W-:Y:S02]  /*e570*/  FMUL.FTZ R6, R3.reuse, R22.reuse ;  /* 0x0000001603067220 */ /* 0x0c0fe40000410000 */
[-C--:B------:R-:W-:Y:S02]  /*e580*/  FMUL.FTZ R3, R3, R7.reuse ;  /* 0x0000000703037220 */ /* 0x080fe40000410000 */
[----:B------:R-:W-:Y:S01]  /*e590*/  FFMA.FTZ R8, R5, R7, -R6 ;  /* 0x0000000705087223 */ /* 0x000fe20000010806 */
[----:B------:R-:W-:Y:S01]  /*e5a0*/  LOP3.LUT R6, R25, 0xffff0000, RZ, 0xc0, !PT ;  /* 0xffff000019067812 */ /* 0x000fe200078ec0ff */
[----:B------:R-:W-:-:S02]  /*e5b0*/  FFMA.FTZ R7, R5, R22, R3 ;  /* 0x0000001605077223 */ /* 0x000fc40000010003 */
[C---:B------:R-:W-:Y:S02]  /*e5c0*/  FMUL.FTZ R5, R2.reuse, R15 ;  /* 0x0000000f02057220 */ /* 0x040fe40000410000 */
[----:B------:R-:W-:Y:S02]  /*e5d0*/  FMUL.FTZ R3, R2, R6 ;  /* 0x0000000602037220 */ /* 0x000fe40000410000 */
[C---:B------:R-:W-:Y:S02]  /*e5e0*/  FMUL.FTZ R2, R0.reuse, R14 ;  /* 0x0000000e00027220 */ /* 0x040fe40000410000 */
[----:B------:R-:W-:Y:S02]  /*e5f0*/  FMUL.FTZ R0, R0, R12 ;  /* 0x0000000c00007220 */ /* 0x000fe40000410000 */
[----:B------:R-:W-:Y:S01]  /*e600*/  FFMA.FTZ R6, R13, R6, -R5 ;  /* 0x000000060d067223 */ /* 0x000fe20000010805 */
[----:B------:R-:W-:Y:S01]  /*e610*/  F2FP.BF16.PACK_AB R5, R9, R33 ;  /* 0x000000210905723e */ /* 0x000fe200000010ff */
[----:B------:R-:W-:Y:S01]  /*e620*/  FFMA.FTZ R3, R13, R15, R3 ;  /* 0x0000000f0d037223 */ /* 0x000fe20000010003 */
[----:B------:R-:W-:Y:S01]  /*e630*/  F2FP.BF16.PACK_AB R13, R16, R34 ;  /* 0x00000022100d723e */ /* 0x000fe200000010ff */
[----:B------:R-:W-:Y:S01]  /*e640*/  FFMA.FTZ R2, R4, R12, -R2 ;  /* 0x0000000c04027223 */ /* 0x000fe20000010802 */
[----:B------:R-:W-:Y:S01]  /*e650*/  F2FP.BF16.PACK_AB R12, R20, R52 ;  /* 0x00000034140c723e */ /* 0x000fe200000010ff */
[----:B------:R-:W-:Y:S01]  /*e660*/  FFMA.FTZ R0, R4, R14, R0 ;  /* 0x0000000e04007223 */ /* 0x000fe20000010000 */
[----:B------:R-:W-:-:S02]  /*e670*/  F2FP.BF16.PACK_AB R14, R6, R8 ;  /* 0x00000008060e723e */ /* 0x000fc400000010ff */
[----:B------:R-:W-:Y:S02]  /*e680*/  F2FP.BF16.PACK_AB R6, R3, R7 ;  /* 0x000000070306723e */ /* 0x000fe400000010ff */
[----:B------:R-:W-:Y:S02]  /*e690*/  F2FP.BF16.PACK_AB R15, R2, R32 ;  /* 0x00000020020f723e */ /* 0x000fe400000010ff */
[----:B------:R-:W-:Y:S02]  /*e6a0*/  F2FP.BF16.PACK_AB R4, R17, R35 ;  /* 0x000000231104723e */ /* 0x000fe400000010ff */
[----:B------:R-:W-:Y:S01]  /*e6b0*/  F2FP.BF16.PACK_AB R7, R0, R21 ;  /* 0x000000150007723e */ /* 0x000fe200000010ff */
[----:B------:R1:W-:Y:S04]  /*e6c0*/  STS.128 [R26+0x18100], R12 ;  /* 0x0181000c1a007388 */ /* 0x0003e80000000c00 */
[----:B------:R1:W-:Y:S02]  /*e6d0*/  STS.128 [R27+0x18100], R4 ;  /* 0x018100041b007388 */ /* 0x0003e40000000c00 */
.L_x_2949:
[----:B------:R-:W-:Y:S05]  /*e6e0*/  BSYNC B0 ;  /* 0x0000000000007941 */ /* 0x000fea0003800000 */
.L_x_2948:
[----:B------:R-:W-:Y:S01]  /*e6f0*/  ISETP.GE.AND P0, PT, R109, c[0x0][0x27c], PT ;  /* 0x00009f006d007a0c */ /* 0x000fe20003f06270 */
[----:B------:R-:W-:-:S12]  /*e700*/  BSSY B0, `(.L_x_2950) ;  /* 0x000006a000007945 */ /* 0x000fd80003800000 */
[----:B------:R-:W-:Y:S05]  /*e710*/  @P0 BRA `(.L_x_2951) ;  /* 0x0000068000000947 */ /* 0x000fea0003800000 */
[----:B------:R-:W3:Y:S01]  /*e720*/  LDL R52, [R1+0x5c] ;  /* 0x00005c0001347983 */ /* 0x000ee20000100800 */
[----:B------:R-:W-:Y:S01]  /*e730*/  IMAD.MOV.U32 R0, RZ, RZ, c[0x0][0x27c] ;  /* 0x00009f00ff007624 */ /* 0x000fe200078e00ff */
[----:B------:R-:W-:Y:S02]  /*e740*/  SHF.R.U64 R9, R36, 0x10, R37 ;  /* 0x0000001024097819 */ /* 0x000fe40000001225 */
[----:B------:R-:W-:Y:S02]  /*e750*/  SHF.R.U32.HI R21, RZ, 0x10, R39 ;  /* 0x00000010ff157819 */ /* 0x000fe40000011627 */
[----:B------:R-:W-:Y:S02]  /*e760*/  LEA.HI R0, R0, R234, RZ, 0x1d ;  /* 0x000000ea00007211 */ /* 0x000fe400078fe8ff */
[----:B------:R-:W-:Y:S02]  /*e770*/  PRMT R17, R77, 0x5432, R9 ;  /* 0x000054324d117816 */ /* 0x000fe40000000009 */
[----:B------:R-:W-:Y:S01]  /*e780*/  SHF.R.S32.HI R2, RZ, 0x1f, R0 ;  /* 0x0000001fff027819 */ /* 0x000fe20000011400 */
[----:B------:R-:W-:Y:S01]  /*e790*/  IMAD.SHL.U32 R3, R0, 0x8, RZ ;  /* 0x0000000800037824 */ /* 0x000fe200078e00ff */
[----:B------:R-:W-:-:S02]  /*e7a0*/  SHF.R.U32.HI R16, RZ, 0x10, R37 ;  /* 0x00000010ff107819 */ /* 0x000fc40000011625 */
[----:B------:R-:W-:Y:S02]  /*e7b0*/  LEA.HI R0, R2, R0, RZ, 0x3 ;  /* 0x0000000002007211 */ /* 0x000fe400078f18ff */
[----:B------:R-:W-:Y:S02]  /*e7c0*/  LOP3.LUT R2, R232, 0x38, R3, 0xf8, !PT ;  /* 0x00000038e8027812 */ /* 0x000fe400078ef803 */
[----:B--2---:R-:W-:Y:S01]  /*e7d0*/  SHF.R.U64 R20, R38, 0x10, R39 ;  /* 0x0000001026147819 */ /* 0x004fe20000001227 */
[----:B------:R-:W-:Y:S01]  /*e7e0*/  IMAD.SHL.U32 R0, R0, 0x400, RZ ;  /* 0x0000040000007824 */ /* 0x000fe200078e00ff */
[----:B------:R-:W-:Y:S02]  /*e7f0*/  LOP3.LUT R2, R2, R150, RZ, 0x3c, !PT ;  /* 0x0000009602027212 */ /* 0x000fe400078e3cff */
[----:B------:R-:W-:Y:S02]  /*e800*/  SHF.R.U64 R3, R30, 0x10, R31 ;  /* 0x000000101e037819 */ /* 0x000fe4000000121f */
[----:B------:R-:W-:-:S02]  /*e810*/  LOP3.LUT R0, R0, 0x7fffe000, RZ, 0xc0, !PT ;  /* 0x7fffe00000007812 */ /* 0x000fc400078ec0ff */
[----:B------:R-:W-:Y:S02]  /*e820*/  PRMT R25, R78, 0x5410, R21 ;  /* 0x000054104e197816 */ /* 0x000fe40000000015 */
[----:B------:R-:W-:Y:S02]  /*e830*/  IADD3 R0, R2, R0, R151 ;  /* 0x0000000002007210 */ /* 0x000fe40007ffe097 */
[----:B------:R-:W-:Y:S01]  /*e840*/  SHF.R.U32.HI R8, RZ, 0x10, R31 ;  /* 0x00000010ff087819 */ /* 0x000fe2000001161f */
[----:B------:R-:W-:Y:S01]  /*e850*/  IMAD.U32 R31, R17, 0x10000, RZ ;  /* 0x00010000111f7824 */ /* 0x000fe200078e00ff */
[--C-:B------:R-:W-:Y:S01]  /*e860*/  SHF.R.U32.HI R2, RZ, 0x10, R29.reuse ;  /* 0x00000010ff027819 */ /* 0x100fe2000001161d */
[----:B------:R-:W-:Y:S01]  /*e870*/  IMAD.SHL.U32 R32, R0, 0x2, RZ ;  /* 0x0000000200207824 */ /* 0x000fe200078e00ff */
[----:B------:R-:W-:Y:S01]  /*e880*/  SHF.R.U64 R0, R28, 0x10, R29 ;  /* 0x000000101c007819 */ /* 0x000fe2000000121d */
[----:B------:R-:W-:Y:S01]  /*e890*/  IMAD.U32 R34, R25, 0x10000, RZ ;  /* 0x0001000019227824 */ /* 0x000fe200078e00ff */
[----:B------:R-:W-:-:S02]  /*e8a0*/  PRMT R16, R77, 0x5410, R16 ;  /* 0x000054104d107816 */ /* 0x000fc40000000010 */
[----:B-1----:R-:W1:Y:S01]  /*e8b0*/  LDS.128 R4, [R32+0x18100] ;  /* 0x0181000020047984 */ /* 0x002e620000000c00 */
[----:B------:R-:W-:Y:S02]  /*e8c0*/  PRMT R19, R79, 0x5432, R0 ;  /* 0x000054324f137816 */ /* 0x000fe40000000000 */
[----:B------:R-:W-:Y:S01]  /*e8d0*/  PRMT R26, R78, 0x5432, R20 ;  /* 0x000054324e1a7816 */ /* 0x000fe20000000014 */
[----:B------:R-:W-:Y:S01]  /*e8e0*/  IMAD.U32 R35, R16, 0x10000, RZ ;  /* 0x0001000010237824 */ /* 0x000fe200078e00ff */
[C---:B------:R-:W-:Y:S01]  /*e8f0*/  PRMT R28, R80.reuse, 0x5432, R3 ;  /* 0x00005432501c7816 */ /* 0x040fe20000000003 */
[----:B------:R-:W-:Y:S01]  /*e900*/  IMAD.U32 R30, R19, 0x10000, RZ ;  /* 0x00010000131e7824 */ /* 0x000fe200078e00ff */
[----:B------:R-:W-:Y:S02]  /*e910*/  PRMT R27, R80, 0x5410, R8 ;  /* 0x00005410501b7816 */ /* 0x000fe40000000008 */
[----:B------:R-:W-:Y:S02]  /*e920*/  PRMT R18, R79, 0x5410, R2 ;  /* 0x000054104f127816 */ /* 0x000fe40000000002 */
[----:B------:R-:W-:-:S02]  /*e930*/  LOP3.LUT R16, R16, 0xffff0000, RZ, 0xc0, !PT ;  /* 0xffff000010107812 */ /* 0x000fc400078ec0ff */
[----:B-1----:R-:W-:Y:S01]  /*e940*/  LOP3.LUT R9, R4, 0xffff0000, RZ, 0xc0, !PT ;  /* 0xffff000004097812 */ /* 0x002fe200078ec0ff */
[----:B------:R-:W-:Y:S01]  /*e950*/  IMAD.U32 R2, R7, 0x10000, RZ ;  /* 0x0001000007027824 */ /* 0x000fe200078e00ff */
[----:B------:R-:W-:Y:S02]  /*e960*/  LOP3.LUT R3, R6, 0xffff0000, RZ, 0xc0, !PT ;  /* 0xffff000006037812 */ /* 0x000fe400078ec0ff */
[----:B------:R-:W-:Y:S02]  /*e970*/  SHF.L.U32 R8, R5, 0x10, RZ ;  /* 0x0000001005087819 */ /* 0x000fe400000006ff */
[----:B------:R-:W-:Y:S02]  /*e980*/  LOP3.LUT R0, R7, 0xffff0000, RZ, 0xc0, !PT ;  /* 0xffff000007007812 */ /* 0x000fe400078ec0ff */
[----:B------:R-:W-:Y:S01]  /*e990*/  LOP3.LUT R5, R5, 0xffff0000, RZ, 0xc0, !PT ;  /* 0xffff000005057812 */ /* 0x000fe200078ec0ff */
[----:B---3--:R-:W1:Y:S02]  /*e9a0*/  LDS.128 R12, [R52] ;  /* 0x00000000340c7984 */ /* 0x008e640000000c00 */
[C---:B-1----:R-:W-:Y:S01]  /*e9b0*/  IMAD.U32 R21, R12.reuse, 0x10000, RZ ;  /* 0x000100000c157824 */ /* 0x042fe200078e00ff */
[----:B------:R-:W-:Y:S01]  /*e9c0*/  LOP3.LUT R24, R12, 0xffff0000, RZ, 0xc0, !PT ;  /* 0xffff00000c187812 */ /* 0x000fe200078ec0ff */
[----:B------:R-:W-:Y:S01]  /*e9d0*/  IMAD.U32 R12, R4, 0x10000, RZ ;  /* 0x00010000040c7824 */ /* 0x000fe200078e00ff */
[C---:B------:R-:W-:Y:S01]  /*e9e0*/  SHF.L.U32 R20, R13.reuse, 0x10, RZ ;  /* 0x000000100d147819 */ /* 0x040fe200000006ff */
[C---:B------:R-:W-:Y:S01]  /*e9f0*/  IMAD.U32 R23, R14.reuse, 0x10000, RZ ;  /* 0x000100000e177824 */ /* 0x040fe200078e00ff */
[----:B------:R-:W-:Y:S01]  /*ea00*/  LOP3.LUT R22, R13, 0xffff0000, RZ, 0xc0, !PT ;  /* 0xffff00000d167812 */ /* 0x000fe200078ec0ff */
[----:B------:R-:W-:Y:S01]  /*ea10*/  IMAD.U32 R13, R15, 0x10000, RZ ;  /* 0x000100000f0d7824 */ /* 0x000fe200078e00ff */
[----:B------:R-:W-:-:S02]  /*ea20*/  LOP3.LUT R29, R14, 0xffff0000, RZ, 0xc0, !PT ;  /* 0xffff00000e1d7812 */ /* 0x000fc400078ec0ff */
[----:B------:R-:W-:Y:S01]  /*ea30*/  LOP3.LUT R14, R15, 0xffff0000, RZ, 0xc0, !PT ;  /* 0xffff00000f0e7812 */ /* 0x000fe200078ec0ff */
[-C--:B------:R-:W-:Y:S01]  /*ea40*/  FMUL.FTZ R15, R12, R31.reuse ;  /* 0x0000001f0c0f7220 */ /* 0x080fe20000410000 */
[----:B------:R-:W-:Y:S01]  /*ea50*/  SHF.L.U32 R4, R6, 0x10, RZ ;  /* 0x0000001006047819 */ /* 0x000fe200000006ff */
[-C--:B------:R-:W-:Y:S02]  /*ea60*/  FMUL.FTZ R6, R12, R30.reuse ;  /* 0x0000001e0c067220 */ /* 0x080fe40000410000 */
[C---:B------:R-:W-:Y:S02]  /*ea70*/  FFMA.FTZ R33, R21.reuse, R30, -R15 ;  /* 0x0000001e15217223 */ /* 0x040fe4000001080f */
[----:B------:R-:W-:Y:S01]  /*ea80*/  FFMA.FTZ R31, R21, R31, R6 ;  /* 0x0000001f151f7223 */ /* 0x000fe20000010006 */
[----:B------:R-:W-:Y:S01]  /*ea90*/  SHF.L.U32 R21, R27, 0x10, RZ ;  /* 0x000000101b157819 */ /* 0x000fe200000006ff */
[----:B------:R-:W-:Y:S02]  /*eaa0*/  IMAD.U32 R15, R18, 0x10000, RZ ;  /* 0x00010000120f7824 */ /* 0x000fe400078e00ff */
[----:B------:R-:W-:-:S02]  /*eab0*/  FMUL.FTZ R12, R8, R35 ;  /* 0x00000023080c7220 */ /* 0x000fc40000410000 */
[-C--:B------:R-:W-:Y:S02]  /*eac0*/  FMUL.FTZ R7, R8, R15.reuse ;  /* 0x0000000f08077220 */ /* 0x080fe40000410000 */
[----:B------:R-:W-:Y:S01]  /*ead0*/  FFMA.FTZ R30, R20, R15, -R12 ;  /* 0x0000000f141e7223 */ /* 0x000fe2000001080c */
[----:B------:R-:W-:Y:S01]  /*eae0*/  LOP3.LUT R15, R17, 0xffff0000, RZ, 0xc0, !PT ;  /* 0xffff0000110f7812 */ /* 0x000fe200078ec0ff */
[C---:B------:R-:W-:Y:S02]  /*eaf0*/  FMUL.FTZ R6, R2.reuse, R34 ;  /* 0x0000002202067220 */ /* 0x040fe40000410000 */
[----:B------:R-:W-:Y:S02]  /*eb00*/  FMUL.FTZ R2, R2, R21 ;  /* 0x0000001502027220 */ /* 0x000fe40000410000 */
[----:B------:R-:W-:Y:S01]  /*eb10*/  FFMA.FTZ R20, R20, R35, R7 ;  /* 0x0000002314147223 */ /* 0x000fe20000010007 */
[----:B------:R-:W-:Y:S01]  /*eb20*/  LOP3.LUT R7, R19, 0xffff0000, RZ, 0xc0, !PT ;  /* 0xffff000013077812 */ /* 0x000fe200078ec0ff */
[----:B------:R-:W-:-:S02]  /*eb30*/  FFMA.FTZ R21, R13, R21, -R6 ;  /* 0x000000150d157223 */ /* 0x000fc40000010806 */
[----:B------:R-:W-:Y:S01]  /*eb40*/  FFMA.FTZ R17, R13, R34, R2 ;  /* 0x000000220d117223 */ /* 0x000fe20000010002 */
[----:B------:R-:W-:Y:S01]  /*eb50*/  LOP3.LUT R13, R18, 0xffff0000, RZ, 0xc0, !PT ;  /* 0xffff0000120d7812 */ /* 0x000fe200078ec0ff */
[C---:B------:R-:W-:Y:S01]  /*eb60*/  FMUL.FTZ R2, R9.reuse, R15 ;  /* 0x0000000f09027220 */ /* 0x040fe20000410000 */
[C---:B------:R-:W-:Y:S01]  /*eb70*/  LOP3.LUT R18, R26.reuse, 0xffff0000, RZ, 0xc0, !PT ;  /* 0xffff00001a127812 */ /* 0x040fe200078ec0ff */
[----:B------:R-:W-:Y:S02]  /*eb80*/  IMAD.U32 R19, R26, 0x10000, RZ ;  /* 0x000100001a137824 */ /* 0x000fe400078e00ff */
[-C--:B------:R-:W-:Y:S02]  /*eb90*/  FFMA.FTZ R12, R24, R7.reuse, -R2 ;  /* 0x00000007180c7223 */ /* 0x080fe40000010802 */
[----:B------:R-:W-:Y:S02]  /*eba0*/  FMUL.FTZ R6, R9, R7 ;  /* 0x0000000709067220 */ /* 0x000fe40000410000 */
[----:B------:R-:W-:Y:S01]  /*ebb0*/  FMUL.FTZ R2, R5, R13 ;  /* 0x0000000d05027220 */ /* 0x000fe20000410000 */
[----:B------:R-:W-:Y:S01]  /*ebc0*/  F2FP.BF16.PACK_AB R12, R12, R33 ;  /* 0x000000210c0c723e */ /* 0x000fe200000010ff */
[----:B------:R-:W-:-:S02]  /*ebd0*/  IMAD.U32 R8, R28, 0x10000, RZ ;  /* 0x000100001c087824 */ /* 0x000fc400078e00ff */
[-C--:B------:R-:W-:Y:S02]  /*ebe0*/  FMUL.FTZ R7, R5, R16.reuse ;  /* 0x0000001005077220 */ /* 0x080fe40000410000 */
[----:B------:R-:W-:Y:S02]  /*ebf0*/  FMUL.FTZ R5, R4, R19 ;  /* 0x0000001304057220 */ /* 0x000fe40000410000 */
[----:B------:R-:W-:Y:S01]  /*ec00*/  FFMA.FTZ R9, R22, R16, R2 ;  /* 0x0000001016097223 */ /* 0x000fe20000010002 */
[----:B------:R-:W-:Y:S01]  /*ec10*/  LOP3.LUT R16, R25, 0xffff0000, RZ, 0xc0, !PT ;  /* 0xffff000019107812 */ /* 0x000fe200078ec0ff */
[----:B------:R-:W-:Y:S01]  /*ec20*/  FFMA.FTZ R15, R24, R15, R6 ;  /* 0x0000000f180f7223 */ /* 0x000fe20000010006 */
[----:B------:R-:W-:Y:S01]  /*ec30*/  LOP3.LUT R6, R28, 0xffff0000, RZ, 0xc0, !PT ;  /* 0xffff00001c067812 */ /* 0x000fe200078ec0ff */
[-C--:B------:R-:W-:Y:S02]  /*ec40*/  FMUL.FTZ R2, R4, R8.reuse ;  /* 0x0000000804027220 */ /* 0x080fe40000410000 */
[----:B------:R-:W-:Y:S01]  /*ec50*/  FFMA.FTZ R8, R23, R8, -R5 ;  /* 0x0000000817087223 */ /* 0x000fe20000010805 */
[----:B------:R-:W-:Y:S01]  /*ec60*/  LOP3.LUT R5, R27, 0xffff0000, RZ, 0xc0, !PT ;  /* 0xffff00001b057812 */ /* 0x000fe200078ec0ff */
[----:B------:R-:W-:-:S02]  /*ec70*/  FFMA.FTZ R13, R22, R13, -R7 ;  /* 0x0000000d160d7223 */ /* 0x000fc40000010807 */
[----:B------:R-:W-:Y:S02]  /*ec80*/  FFMA.FTZ R7, R23, R19, R2 ;  /* 0x0000001317077223 */ /* 0x000fe40000010002 */
[----:B------:R-:W-:Y:S01]  /*ec90*/  FMUL.FTZ R4, R3, R18 ;  /* 0x0000001203047220 */ /* 0x000fe20000410000 */
[----:B------:R-:W-:Y:S01]  /*eca0*/  F2FP.BF16.PACK_AB R13, R13, R30 ;  /* 0x0000001e0d0d723e */ /* 0x000fe200000010ff */
[----:B------:R-:W-:Y:S02]  /*ecb0*/  FMUL.FTZ R3, R3, R6 ;  /* 0x0000000603037220 */ /* 0x000fe40000410000 */
        /* <DEDUP_REMOVED lines=11> */
[----:B------:R-:W-:-:S03]  /*ed70*/  F2FP.BF16.PACK_AB R7, R0, R17 ;  /* 0x000000110007723e */ /* 0x000fc600000010ff */
[----:B------:R1:W-:Y:S04]  /*ed80*/  STS.128 [R52], R12 ;  /* 0x0000000c34007388 */ /* 0x0003e80000000c00 */
[----:B------:R1:W-:Y:S02]  /*ed90*/  STS.128 [R32+0x18100], R4 ;  /* 0x0181000420007388 */ /* 0x0003e40000000c00 */
.L_x_2951:
[----:B------:R-:W-:Y:S05]  /*eda0*/  BSYNC B0 ;  /* 0x0000000000007941 */ /* 0x000fea0003800000 */
.L_x_2950:
[----:B------:R-:W-:-:S13]  /*edb0*/  ISETP.GE.AND P0, PT, R108, c[0x0][0x27c], PT ;  /* 0x00009f006c007a0c */ /* 0x000fda0003f06270 */
        /* <DEDUP_REMOVED lines=9> */
[----:B------:R-:W-:Y:S01]  /*ee50*/  SHF.R.U32.HI R16, RZ, 0x10, R41 ;  /* 0x00000010ff107819 */ /* 0x000fe20000011629 */
[----:B-1----:R-:W-:Y:S01]  /*ee60*/  IMAD.U32 R32, R17, 0x10000, RZ ;  /* 0x0001000011207824 */ /* 0x002fe200078e00ff */
[----:B------:R-:W-:-:S02]  /*ee70*/  LEA.HI R0, R2, R0, RZ, 0x3 ;  /* 0x0000000002007211 */ /* 0x000fc400078f18ff */
[----:B------:R-:W-:Y:S02]  /*ee80*/  LOP3.LUT R2, R232, 0x38, R3, 0xf8, !PT ;  /* 0x00000038e8027812 */ /* 0x000fe400078ef803 */
[----:B--2---:R-:W-:Y:S01]  /*ee90*/  SHF.R.U64 R20, R42, 0x10, R43 ;  /* 0x000000102a147819 */ /* 0x004fe2000000122b */
[----:B------:R-:W-:Y:S01]  /*eea0*/  IMAD.SHL.U32 R0, R0, 0x400, RZ ;  /* 0x0000040000007824 */ /* 0x000fe200078e00ff */
[----:B------:R-:W-:Y:S02]  /*eeb0*/  LOP3.LUT R2, R2, R150, RZ, 0x3c, !PT ;  /* 0x0000009602027212 */ /* 0x000fe400078e3cff */
[----:B------:R-:W-:Y:S02]  /*eec0*/  SHF.R.U64 R3, R46, 0x10, R47 ;  /* 0x000000102e037819 */ /* 0x000fe4000000122f */
[----:B------:R-:W-:Y:S02]  /*eed0*/  LOP3.LUT R0, R0, 0x7fffe000, RZ, 0xc0, !PT ;  /* 0x7fffe00000007812 */ /* 0x000fe400078ec0ff */
[----:B------:R-:W-:-:S02]  /*eee0*/  PRMT R25, R82, 0x5410, R21 ;  /* 0x0000541052197816 */ /* 0x000fc40000000015 */
[----:B------:R-:W-:Y:S02]  /*eef0*/  IADD3 R0, R2, R0, R151 ;  /* 0x0000000002007210 */ /* 0x000fe40007ffe097 */
[----:B------:R-:W-:Y:S01]  /*ef00*/  SHF.R.U32.HI R8, RZ, 0x10, R47 ;  /* 0x00000010ff087819 */ /* 0x000fe2000001162f */
[----:B------:R-:W-:Y:S01]  /*ef10*/  IMAD.U32 R34, R25, 0x10000, RZ ;  /* 0x0001000019227824 */ /* 0x000fe200078e00ff */
[--C-:B------:R-:W-:Y:S01]  /*ef20*/  SHF.R.U32.HI R2, RZ, 0x10, R45.reuse ;  /* 0x00000010ff027819 */ /* 0x100fe2000001162d */
[----:B------:R-:W-:Y:S01]  /*ef30*/  IMAD.SHL.U32 R30, R0, 0x2, RZ ;  /* 0x00000002001e7824 */ /* 0x000fe200078e00ff */
[----:B------:R-:W-:Y:S02]  /*ef40*/  SHF.R.U64 R0, R44, 0x10, R45 ;  /* 0x000000102c007819 */ /* 0x000fe4000000122d */
[----:B------:R-:W-:Y:S02]  /*ef50*/  PRMT R16, R81, 0x5410, R16 ;  /* 0x0000541051107816 */ /* 0x000fe40000000010 */
[----:B------:R-:W1:Y:S01]  /*ef60*/  LDS.128 R4, [R30+0x18100] ;  /* 0x018100001e047984 */ /* 0x000e620000000c00 */
[----:B------:R-:W-:-:S02]  /*ef70*/  PRMT R19, R83, 0x5432, R0 ;  /* 0x0000543253137816 */ /* 0x000fc40000000000 */
[----:B------:R-:W-:Y:S01]  /*ef80*/  PRMT R26, R82, 0x5432, R20 ;  /* 0x00005432521a7816 */ /* 0x000fe20000000014 */
[----:B------:R-:W-:Y:S01]  /*ef90*/  IMAD.U32 R35, R16, 0x10000, RZ ;  /* 0x0001000010237824 */ /* 0x000fe200078e00ff */
[C---:B------:R-:W-:Y:S01]  /*efa0*/  PRMT R28, R84.reuse, 0x5432, R3 ;  /* 0x00005432541c7816 */ /* 0x040fe20000000003 */
[----:B------:R-:W-:Y:S01]  /*efb0*/  IMAD.U32 R31, R19, 0x10000, RZ ;  /* 0x00010000131f7824 */ /* 0x000fe200078e00ff */
[----:B------:R-:W-:Y:S02]  /*efc0*/  PRMT R27, R84, 0x5410, R8 ;  /* 0x00005410541b7816 */ /* 0x000fe40000000008 */
[----:B------:R-:W-:Y:S02]  /*efd0*/  PRMT R18, R83, 0x5410, R2 ;  /* 0x0000541053127816 */ /* 0x000fe40000000002 */
[----:B------:R-:W-:Y:S02]  /*efe0*/  LOP3.LUT R16, R16, 0xffff0000, RZ, 0xc0, !PT ;  /* 0xffff000010107812 */ /* 0x000fe400078ec0ff */
[----:B-1----:R-:W-:Y:S01]  /*eff0*/  LOP3.LUT R9, R4, 0xffff0000, RZ, 0xc0, !PT ;  /* 0xffff000004097812 */ /* 0x002fe200078ec0ff */
[----:B------:R-:W-:Y:S01]  /*f000*/  IMAD.U32 R2, R7, 0x10000, RZ ;  /* 0x0001000007027824 */ /* 0x000fe200078e00ff */
[----:B------:R-:W-:-:S02]  /*f010*/  LOP3.LUT R3, R6, 0xffff0000, RZ, 0xc0, !PT ;  /* 0xffff000006037812 */ /* 0x000fc400078ec0ff */
        /* <DEDUP_REMOVED lines=67> */
.L_x_2947:
[----:B------:R-:W-:Y:S05]  /*f450*/  BSYNC B1 ;  /* 0x0000000000017941 */ /* 0x000fea0003800000 */
.L_x_2946:
[----:B------:R-:W-:-:S04]  /*f460*/  IADD3 R0, R226, 0x40, RZ ;  /* 0x00000040e2007810 */ /* 0x000fc80007ffe0ff */
[----:B------:R-:W-:-:S13]  /*f470*/  ISETP.GE.AND P0, PT, R0, R76, PT ;  /* 0x0000004c0000720c */ /* 0x000fda0003f06270 */
[----:B------:R-:W-:Y:S05]  /*f480*/  @P0 BRA `(.L_x_2908) ;  /* 0x000014a000000947 */ /* 0x000fea0003800000 */
[----:B------:R3:W5:Y:S01]  /*f490*/  LDL R37, [R1+0x34] ;  /* 0x0000340001257983 */ /* 0x0007620000100800 */
        /* <DEDUP_REMOVED lines=10> */
[----:B-1----:R-:W4:Y:S01]  /*f540*/  LDL R36, [R1+0x60] ;  /* 0x0000600001247983 */ /* 0x002f220000100800 */
[----:B------:R-:W-:Y:S01]  /*f550*/  IMAD.MOV.U32 R0, RZ, RZ, c[0x0][0x27c] ;  /* 0x00009f00ff007624 */ /* 0x000fe200078e00ff */
[----:B------:R-:W-:Y:S02]  /*f560*/  SHF.R.U64 R9, R56, 0x10, R57 ;  /* 0x0000001038097819 */ /* 0x000fe40000001239 */
[----:B------:R-:W-:Y:S02]  /*f570*/  SHF.R.U32.HI R21, RZ, 0x10, R59 ;  /* 0x00000010ff157819 */ /* 0x000fe4000001163b */
        /* <DEDUP_REMOVED lines=8> */
[----:B--2---:R-:W-:Y:S01]  /*f600*/  SHF.R.U64 R20, R58, 0x10, R59 ;  /* 0x000000103a147819 */ /* 0x004fe2000000123b */
[----:B------:R-:W-:Y:S01]  /*f610*/  IMAD.SHL.U32 R0, R0, 0x400, RZ ;  /* 0x0000040000007824 */ /* 0x000fe200078e00ff */
[----:B------:R-:W-:-:S02]  /*f620*/  LOP3.LUT R2, R2, R38, RZ, 0x3c, !PT ;  /* 0x0000002602027212 */ /* 0x000fc400078e3cff */
[----:B------:R-:W-:Y:S02]  /*f630*/  SHF.R.U64 R3, R50, 0x10, R51 ;  /* 0x0000001032037819 */ /* 0x000fe40000001233 */
[----:B------:R-:W-:Y:S02]  /*f640*/  LOP3.LUT R0, R0, 0x7fffe000, RZ, 0xc0, !PT ;  /* 0x7fffe00000007812 */ /* 0x000fe400078ec0ff */
[----:B------:R-:W-:Y:S02]  /*f650*/  PRMT R25, R86, 0x5410, R21 ;  /* 0x0000541056197816 */ /* 0x000fe40000000015 */
[----:B-----5:R-:W-:Y:S02]  /*f660*/  IADD3 R0, R2, R0, R37 ;  /* 0x0000000002007210 */ /* 0x020fe40007ffe025 */
[----:B------:R-:W-:Y:S01]  /*f670*/  SHF.R.U32.HI R8, RZ, 0x10, R51 ;  /* 0x00000010ff087819 */ /* 0x000fe20000011633 */
[----:B------:R-:W-:Y:S01]  /*f680*/  IMAD.U32 R34, R25, 0x10000, RZ ;  /* 0x0001000019227824 */ /* 0x000fe200078e00ff */
[--C-:B------:R-:W-:Y:S01]  /*f690*/  SHF.R.U32.HI R2, RZ, 0x10, R49.reuse ;  /* 0x00000010ff027819 */ /* 0x100fe20000011631 */
[----:B------:R-:W-:Y:S01]  /*f6a0*/  IMAD.SHL.U32 R30, R0, 0x2, RZ ;  /* 0x00000002001e7824 */ /* 0x000fe200078e00ff */
[----:B------:R-:W-:-:S02]  /*f6b0*/  SHF.R.U64 R0, R48, 0x10, R49 ;  /* 0x0000001030007819 */ /* 0x000fc40000001231 */
[----:B------:R-:W-:Y:S02]  /*f6c0*/  PRMT R16, R85, 0x5410, R16 ;  /* 0x0000541055107816 */ /* 0x000fe40000000010 */
[----:B------:R-:W1:Y:S01]  /*f6d0*/  LDS.128 R4, [R30+0x18100] ;  /* 0x018100001e047984 */ /* 0x000e620000000c00 */
[----:B------:R-:W-:Y:S02]  /*f6e0*/  PRMT R19, R87, 0x5432, R0 ;  /* 0x0000543257137816 */ /* 0x000fe40000000000 */
[----:B------:R-:W-:Y:S01]  /*f6f0*/  PRMT R26, R86, 0x5432, R20 ;  /* 0x00005432561a7816 */ /* 0x000fe20000000014 */
[----:B------:R-:W-:Y:S01]  /*f700*/  IMAD.U32 R35, R16, 0x10000, RZ ;  /* 0x0001000010237824 */ /* 0x000fe200078e00ff */
[C---:B------:R-:W-:Y:S01]  /*f710*/  PRMT R28, R88.reuse, 0x5432, R3 ;  /* 0x00005432581c7816 */ /* 0x040fe20000000003 */
[----:B------:R-:W-:Y:S01]  /*f720*/  IMAD.U32 R31, R19, 0x10000, RZ ;  /* 0x00010000131f7824 */ /* 0x000fe200078e00ff */
[----:B------:R-:W-:Y:S02]  /*f730*/  PRMT R27, R88, 0x5410, R8 ;  /* 0x00005410581b7816 */ /* 0x000fe40000000008 */
[----:B------:R-:W-:-:S02]  /*f740*/  PRMT R18, R87, 0x5410, R2 ;  /* 0x0000541057127816 */ /* 0x000fc40000000002 */
[----:B------:R-:W-:Y:S02]  /*f750*/  LOP3.LUT R16, R16, 0xffff0000, RZ, 0xc0, !PT ;  /* 0xffff000010107812 */ /* 0x000fe400078ec0ff */
[----:B-1----:R-:W-:Y:S01]  /*f760*/  LOP3.LUT R9, R4, 0xffff0000, RZ, 0xc0, !PT ;  /* 0xffff000004097812 */ /* 0x002fe200078ec0ff */
[----:B------:R-:W-:Y:S01]  /*f770*/  IMAD.U32 R2, R7, 0x10000, RZ ;  /* 0x0001000007027824 */ /* 0x000fe200078e00ff */
[----:B------:R-:W-:Y:S02]  /*f780*/  LOP3.LUT R3, R6, 0xffff0000, RZ, 0xc0, !PT ;  /* 0xffff000006037812 */ /* 0x000fe400078ec0ff */
[----:B------:R-:W-:Y:S02]  /*f790*/  SHF.L.U32 R8, R5, 0x10, RZ ;  /* 0x0000001005087819 */ /* 0x000fe400000006ff */
[----:B------:R-:W-:Y:S02]  /*f7a0*/  LOP3.LUT R0, R7, 0xffff0000, RZ, 0xc0, !PT ;  /* 0xffff000007007812 */ /* 0x000fe400078ec0ff */
[----:B------:R-:W-:Y:S01]  /*f7b0*/  LOP3.LUT R5, R5, 0xffff0000, RZ, 0xc0, !PT ;  /* 0xffff000005057812 */ /* 0x000fe200078ec0ff */
[----:B----4-:R-:W1:Y:S02]  /*f7c0*/  LDS.128 R12, [R36] ;  /* 0x00000000240c7984 */ /* 0x010e640000000c00 */
        /* <DEDUP_REMOVED lines=63> */
.L_x_2953:
[----:B------:R-:W-:Y:S05]  /*fbc0*/  BSYNC B0 ;  /* 0x0000000000007941 */ /* 0x000fea0003800000 */
.L_x_2952:
[----:B------:R-:W-:Y:S01]  /*fbd0*/  ISETP.GE.AND P0, PT, R109, c[0x0][0x27c], PT ;  /* 0x00009f006d007a0c */ /* 0x000fe20003f06270 */
[----:B------:R-:W-:-:S12]  /*fbe0*/  BSSY B0, `(.L_x_2954) ;  /* 0x000006a000007945 */ /* 0x000fd80003800000 */
[----:B------:R-:W-:Y:S05]  /*fbf0*/  @P0 BRA `(.L_x_2955) ;  /* 0x0000068000000947 */ /* 0x000fea0003800000 */
[----:B-1----:R-:W4:Y:S01]  /*fc00*/  LDL R36, [R1+0x58] ;  /* 0x0000580001247983 */ /* 0x002f220000100800 */
        /* <DEDUP_REMOVED lines=17> */
[----:B-----5:R-:W-:Y:S02]  /*fd20*/  IADD3 R0, R2, R0, R37 ;  /* 0x0000000002007210 */ /* 0x020fe40007ffe025 */
        /* <DEDUP_REMOVED lines=85> */
.L_x_2955:
[----:B------:R-:W-:Y:S05]  /*10280*/  BSYNC B0 ;  /* 0x0000000000007941 */ /* 0x000fea0003800000 */
.L_x_2954:
[----:B------:R-:W-:-:S13]  /*10290*/  ISETP.GE.AND P0, PT, R108, c[0x0][0x27c], PT ;  /* 0x00009f006c007a0c */ /* 0x000fda0003f06270 */
        /* <DEDUP_REMOVED lines=105> */
.L_x_2908:
[----:B------:R-:W-:Y:S05]  /*10930*/  BSYNC B2 ;  /* 0x0000000000027941 */ /* 0x000fea0003800000 */
.L_x_2906:
[----:B-1-3--:R-:W1:Y:S01]  /*10940*/  S2R R2, SR_TID.X ;  /* 0x0000000000027919 */ /* 0x00ae620000002100 */
[----:B------:R-:W-:-:S04]  /*10950*/  DEPBAR.LE SB0, 0x2 ;  /* 0x000080800000791a */ /* 0x000fc80000000000 */
[----:B------:R-:W-:Y:S01]  /*10960*/  WARPSYNC 0xffffffff ;  /* 0xffffffff00007948 */ /* 0x000fe20003800000 */
[----:B------:R-:W-:Y:S06]  /*10970*/  BAR.SYNC.DEFER_BLOCKING 0x0 ;  /* 0x0000000000007b1d */ /* 0x000fec0000010000 */
[----:B------:R-:W-:Y:S01]  /*10980*/  BSSY B0, `(.L_x_2956) ;  /* 0x0000053000007945 */ /* 0x000fe20003800000 */
[----:B-1----:R-:W-:-:S04]  /*10990*/  SHF.R.S32.HI R0, RZ, 0x1f, R2 ;  /* 0x0000001fff007819 */ /* 0x002fc80000011402 */
[----:B------:R-:W-:Y:S01]  /*109a0*/  LEA.HI R0, R0, R2, RZ, 0x3 ;  /* 0x0000000200007211 */ /* 0x000fe200078f18ff */
[----:B------:R1:W3:Y:S03]  /*109b0*/  LDSM.16.M88.4 R4, [R180] ;  /* 0x00000000b404783b */ /* 0x0002e60000000200 */
[----:B------:R-:W-:Y:S01]  /*109c0*/  LOP3.LUT R0, R0, 0xfffffff8, RZ, 0xc0, !PT ;  /* 0xfffffff800007812 */ /* 0x000fe200078ec0ff */
[----:B-----5:R1:W4:Y:S04]  /*109d0*/  LDSM.16.M88.4 R36, [R185] ;  /* 0x00000000b924783b */ /* 0x0203280000000200 */
[----:B------:R-:W-:Y:S01]  /*109e0*/  IMAD.IADD R0, R2, 0x1, -R0 ;  /* 0x0000000102007824 */ /* 0x000fe200078e0a00 */
[----:B------:R1:W2:Y:S04]  /*109f0*/  LDSM.16.M88.4 R40, [R185+0x800] ;  /* 0x00080000b928783b */ /* 0x0002a80000000200 */
[----:B------:R-:W-:Y:S01]  /*10a00*/  LOP3.LUT P0, RZ, R0, 0x2, RZ, 0xc0, !PT ;  /* 0x0000000200ff7812 */ /* 0x000fe2000780c0ff */
[----:B------:R-:W-:Y:S01]  /*10a10*/  IMAD.MOV.U32 R0, RZ, RZ, 0x20 ;  /* 0x00000020ff007424 */ /* 0x000fe200078e00ff */
[----:B------:R1:W1:Y:S04]  /*10a20*/  LDSM.16.M88.4 R44, [R185+0x1000] ;  /* 0x00100000b92c783b */ /* 0x0002680000000200 */
[----:B------:R-:W-:Y:S01]  /*10a30*/  SEL R179, R0, 0xffffffe0, !P0 ;  /* 0xffffffe000b37807 */ /* 0x000fe20004000000 */
[----:B------:R1:W1:Y:S04]  /*10a40*/  LDSM.16.M88.4 R52, [R185+0x1800] ;  /* 0x00180000b934783b */ /* 0x0002680000000200 */
[----:B------:R-:W-:Y:S01]  /*10a50*/  IMAD.IADD R8, R185, 0x1, R179 ;  /* 0x00000001b9087824 */ /* 0x000fe200078e02b3 */
[----:B------:R1:W1:Y:S04]  /*10a60*/  LDSM.16.M88.4 R12, [R181] ;  /* 0x00000000b50c783b */ /* 0x0002680000000200 */
[----:B------:R1:W1:Y:S04]  /*10a70*/  LDSM.16.M88.4 R64, [R8] ;  /* 0x000000000840783b */ /* 0x0002680000000200 */
[----:B------:R1:W1:Y:S04]  /*10a80*/  LDSM.16.M88.4 R72, [R8+0x800] ;  /* 0x000800000848783b */ /* 0x0002680000000200 */
[----:B------:R1:W1:Y:S04]  /*10a90*/  LDSM.16.M88.4 R80, [R8+0x1000] ;  /* 0x001000000850783b */ /* 0x0002680000000200 */
[----:B------:R1:W1:Y:S01]  /*10aa0*/  LDSM.16.M88.4 R88, [R8+0x1800] ;  /* 0x001800000858783b */ /* 0x0002620000000200 */
[----:B------:R-:W-:Y:S05]  /*10ab0*/  @!P4 BRA `(.L_x_2957) ;  /* 0x000003f00000c947 */ /* 0x000fea0003800000 */
[----:B---3--:R-:W-:Y:S01]  /*10ac0*/  SHF.R.S32.HI R0, RZ, 0x1f, R204 ;  /* 0x0000001fff007819 */ /* 0x008fe200000114cc */
[----:B------:R-:W-:Y:S01]  /*10ad0*/  IMAD.WIDE.U32 R2, R204, c[0x0][0x208], RZ ;  /* 0x00008200cc027a25 */ /* 0x000fe200078e00ff */
[----:B------:R-:W-:-:S02]  /*10ae0*/  SHF.R.S32.HI R9, RZ, 0x1f, R190 ;  /* 0x0000001fff097819 */ /* 0x000fc400000114be */
[----:B------:R-:W-:Y:S01]  /*10af0*/  SHF.L.U64.HI R29, R218, 0x1, R228 ;  /* 0x00000001da1d7819 */ /* 0x000fe200000102e4 */
[----:B------:R-:W-:Y:S01]  /*10b00*/  IMAD R0, R0, c[0x0][0x208], RZ ;  /* 0x0000820000007a24 */ /* 0x000fe200078e02ff */
[C---:B------:R-:W-:Y:S01]  /*10b10*/  SHF.L.U64.HI R27, R215.reuse, 0x1, R229 ;  /* 0x00000001d71b7819 */ /* 0x040fe200000102e5 */
[----:B------:R-:W-:Y:S01]  /*10b20*/  IMAD.SHL.U32 R28, R218, 0x2, RZ ;  /* 0x00000002da1c7824 */ /* 0x000fe200078e00ff */
[----:B------:R-:W-:Y:S01]  /*10b30*/  SHF.L.U32 R25, R215, 0x1, RZ ;  /* 0x00000001d7197819 */ /* 0x000fe200000006ff */
[----:B------:R-:W-:Y:S01]  /*10b40*/  IMAD R0, R204, c[0x0][0x20c], R0 ;  /* 0x00008300cc007a24 */ /* 0x000fe200078e0200 */
[C---:B------:R-:W-:Y:S01]  /*10b50*/  SHF.L.U64.HI R26, R216.reuse, 0x1, R217 ;  /* 0x00000001d81a7819 */ /* 0x040fe200000102d9 */
[----:B------:R-:W-:Y:S02]  /*10b60*/  IMAD.SHL.U32 R24, R216, 0x2, RZ ;  /* 0x00000002d8187824 */ /* 0x000fe400078e00ff */
[----:B------:R-:W-:Y:S02]  /*10b70*/  IMAD.IADD R3, R3, 0x1, R0 ;  /* 0x0000000103037824 */ /* 0x000fe400078e0200 */
[----:B------:R-:W-:-:S02]  /*10b80*/  IMAD R0, R9, c[0x0][0x218], RZ ;  /* 0x0000860009007a24 */ /* 0x000fc400078e02ff */
[----:B------:R-:W-:-:S04]  /*10b90*/  IMAD.WIDE.U32 R2, R190, c[0x0][0x218], R2 ;  /* 0x00008600be027a25 */ /* 0x000fc800078e0002 */
[----:B------:R-:W-:Y:S01]  /*10ba0*/  IMAD R9, R190, c[0x0][0x21c], R0 ;  /* 0x00008700be097a24 */ /* 0x000fe200078e0200 */
[----:B------:R-:W-:-:S04]  /*10bb0*/  IADD3 R0, P0, R240, R2, RZ ;  /* 0x00000002f0007210 */ /* 0x000fc80007f1e0ff */
[----:B------:R-:W-:Y:S02]  /*10bc0*/  IADD3.X R2, R246, R3, R9, P0, !PT ;  /* 0x00000003f6027210 */ /* 0x000fe400007fe409 */
[----:B------:R-:W-:-:S04]  /*10bd0*/  LEA R23, P0, R0, c[0x0][0x1f8], 0x1 ;  /* 0x00007e0000177a11 */ /* 0x000fc800078008ff */
[----:B--2---:R-:W-:Y:S01]  /*10be0*/  LEA.HI.X R20, R0, c[0x0][0x1fc], R2, 0x1, P0 ;  /* 0x00007f0000147a11 */ /* 0x004fe200000f0c02 */
[----:B------:R-:W-:Y:S06]  /*10bf0*/  BRA.DIV ~URZ, `(.L_x_2958) ;  /* 0x0000f2c27f007947 */ /* 0x000fec000b800000 */
[----:B------:R2:W3:Y:S02]  /*10c00*/  SHFL.IDX PT, R9, R20, RZ, 0x181f ;  /* 0x00181fff14097589 */ /* 0x0004e400000e0000 */
.L_x_3066:
        /* <DEDUP_REMOVED lines=10> */
[C---:B------:R-:W-:Y:S01]  /*10cb0*/  IMAD.X R3, R9.reuse, 0x1, R27, P3 ;  /* 0x0000000109037824 */ /* 0x040fe200018e061b */
        /* <DEDUP_REMOVED lines=8> */
[----:B------:R5:W4:Y:S02]  /*10d40*/  SHFL.IDX PT, R9, R20, 0x1, 0x181f ;  /* 0x00381f0014097f89 */ /* 0x000b2400000e0000 */
[----:B--2--5:R-:W-:-:S02]  /*10d50*/  SEL R20, RZ, 0x10, P0 ;  /* 0x00000010ff147807 */ /* 0x024fc40000000000 */
.L_x_3067:
        /* <DEDUP_REMOVED lines=8> */
[-C--:B----4-:R-:W-:Y:S02]  /*10de0*/  IADD3.X R19, RZ, R9.reuse, R26, P1, P0 ;  /* 0x00000009ff137210 */ /* 0x090fe40000fe041a */
        /* <DEDUP_REMOVED lines=12> */
.L_x_2957:
[----:B---3--:R-:W-:Y:S05]  /*10eb0*/  BSYNC B0 ;  /* 0x0000000000007941 */ /* 0x008fea0003800000 */
.L_x_2956:
[----:B--2---:R-:W2:Y:S04]  /*10ec0*/  S2R R2, SR_TID.X ;  /* 0x0000000000027919 */ /* 0x004ea80000002100 */
[----:B------:R-:W3:Y:S04]  /*10ed0*/  LDL R9, [R1+0x4] ;  /* 0x0000040001097983 */ /* 0x000ee80000100800 */
[----:B------:R-:W3:Y:S04]  /*10ee0*/  LDL R3, [R1+0x64] ;  /* 0x0000640001037983 */ /* 0x000ee80000100800 */
[----:B------:R-:W0:Y:S01]  /*10ef0*/  LDGDEPBAR ;  /* 0x00000000000079af */ /* 0x000e220000000000 */
[----:B------:R-:W-:Y:S01]  /*10f00*/  WARPSYNC 0xffffffff ;  /* 0xffffffff00007948 */ /* 0x000fe20003800000 */
[C---:B----4-:R-:W-:Y:S02]  /*10f10*/  HMMA.16816.F32.BF16 R20, R4.reuse, R36, RZ ;  /* 0x000000240414723c */ /* 0x050fe400000418ff */
[----:B------:R-:W-:Y:S04]  /*10f20*/  LDSM.16.M88.4 R92, [R185+0x3800] ;  /* 0x00380000b95c783b */ /* 0x000fe80000000200 */
[----:B------:R-:W4:Y:S02]  /*10f30*/  LDL R176, [R1+0x20] ;  /* 0x0000200001b07983 */ /* 0x000f240000100800 */
[----:B------:R-:W-:Y:S01]  /*10f40*/  HMMA.16816.F32.BF16 R16, R4, R38, RZ ;  /* 0x000000260410723c */ /* 0x000fe200000418ff */
[----:B--2---:R-:W-:Y:S01]  /*10f50*/  SHF.R.S32.HI R0, RZ, 0x1f, R2 ;  /* 0x0000001fff007819 */ /* 0x004fe20000011402 */
[----:B------:R-:W2:Y:S03]  /*10f60*/  LDL R103, [R1+0x4c] ;  /* 0x00004c0001677983 */ /* 0x000ea60000100800 */
[----:B------:R-:W-:Y:S01]  /*10f70*/  LEA.HI R0, R0, R2, RZ, 0x3 ;  /* 0x0000000200007211 */ /* 0x000fe200078f18ff */
[----:B------:R-:W-:-:S02]  /*10f80*/  IMAD.MOV.U32 R96, RZ, RZ, c[0x0][0x2c4] ;  /* 0x0000b100ff607624 */ /* 0x000fc400078e00ff */
[----:B------:R-:W-:Y:S01]  /*10f90*/  HMMA.16816.F32.BF16 R28, R4, R40, RZ ;  /* 0x00000028041c723c */ /* 0x000fe200000418ff */
[----:B------:R-:W5:Y:S01]  /*10fa0*/  LDL R107, [R1+0x24] ;  /* 0x00002400016b7983 */ /* 0x000f620000100800 */
[----:B------:R-:W-:-:S05]  /*10fb0*/  LOP3.LUT R0, R0, 0xfffffff8, RZ, 0xc0, !PT ;  /* 0xfffffff800007812 */ /* 0x000fca00078ec0ff */
[----:B------:R-:W-:Y:S01]  /*10fc0*/  IMAD.IADD R0, R2, 0x1, -R0 ;  /* 0x0000000102007824 */ /* 0x000fe200078e0a00 */
[----:B------:R-:W-:Y:S04]  /*10fd0*/  HMMA.16816.F32.BF16 R36, R4, R42, RZ ;  /* 0x0000002a0424723c */ /* 0x000fe800000418ff */
[----:B------:R-:W-:Y:S01]  /*10fe0*/  LOP3.LUT P0, RZ, R0, 0x4, RZ, 0xc0, !PT ;  /* 0x0000000400ff7812 */ /* 0x000fe2000780c0ff */
[----:B------:R-:W-:-:S03]  /*10ff0*/  IMAD.MOV.U32 R0, RZ, RZ, 0x40 ;  /* 0x00000040ff007424 */ /* 0x000fc600078e00ff */
[----:B-1----:R-:W-:Y:S02]  /*11000*/  HMMA.16816.F32.BF16 R40, R4, R44, RZ ;  /* 0x0000002c0428723c */ /* 0x002fe400000418ff */
[----:B------:R-:W-:-:S05]  /*11010*/  SEL R178, R0, 0xffffffc0, !P0 ;  /* 0xffffffc000b27807 */ /* 0x000fca0004000000 */
[----:B------:R-:W-:Y:S01]  /*11020*/  IMAD.IADD R2, R185, 0x1, R178 ;  /* 0x00000001b9027824 */ /* 0x000fe200078e02b2 */
[C---:B------:R-:W-:Y:S04]  /*11030*/  HMMA.16816.F32.BF16 R48, R4.reuse, R52, RZ ;  /* 0x000000340430723c */ /* 0x040fe800000418ff */
[----:B------:R-:W-:Y:S04]  /*11040*/  LDSM.16.M88.4 R56, [R2] ;  /* 0x000000000238783b */ /* 0x000fe80000000200 */
[C---:B------:R-:W-:Y:S01]  /*11050*/  HMMA.16816.F32.BF16 R44, R4.reuse, R46, RZ ;  /* 0x0000002e042c723c */ /* 0x040fe200000418ff */
[----:B------:R-:W-:Y:S04]  /*11060*/  LDSM.16.M88.4 R60, [R2+0x800] ;  /* 0x00080000023c783b */ /* 0x000fe80000000200 */
[----:B------:R-:W-:Y:S03]  /*11070*/  LDSM.16.M88.4 R68, [R2+0x1000] ;  /* 0x001000000244783b */ /* 0x000fe60000000200 */
[----:B------:R-:W-:Y:S01]  /*11080*/  HMMA.16816.F32.BF16 R52, R4, R54, RZ ;  /* 0x000000360434723c */ /* 0x000fe200000418ff */
[----:B------:R-:W1:Y:S01]  /*11090*/  LDSM.16.M88.4 R4, [R183] ;  /* 0x00000000b704783b */ /* 0x000e620000000200 */
[----:B------:R-:W-:-:S03]  /*110a0*/  IADD3 R0, R178, R185, R179 ;  /* 0x000000b9b2007210 */ /* 0x000fc60007ffe0b3 */
[----:B------:R-:W1:Y:S03]  /*110b0*/  LDSM.16.M88.4 R76, [R2+0x1800] ;  /* 0x00180000024c783b */ /* 0x000e660000000200 */
[C---:B------:R-:W-:Y:S01]  /*110c0*/  HMMA.16816.F32.BF16 R32, R12.reuse, R64, R20 ;  /* 0x000000400c20723c */ /* 0x040fe20000041814 */
[----:B------:R-:W-:Y:S04]  /*110d0*/  LDSM.16.M88.4 R20, [R182] ;  /* 0x00000000b614783b */ /* 0x000fe80000000200 */
[----:B------:R-:W-:Y:S03]  /*110e0*/  LDSM.16.M88.4 R84, [R0+0x1800] ;  /* 0x001800000054783b */ /* 0x000fe60000000200 */
[C---:B------:R-:W-:Y:S01]  /*110f0*/  HMMA.16816.F32.BF16 R24, R12.reuse, R66, R16 ;  /* 0x000000420c18723c */ /* 0x040fe20000041810 */
[----:B------:R-:W1:Y:S07]  /*11100*/  LDSM.16.M88.4 R64, [R0] ;  /* 0x000000000040783b */ /* 0x000e6e0000000200 */
[C---:B------:R-:W-:Y:S08]  /*11110*/  HMMA.16816.F32.BF16 R16, R12.reuse, R72, R28 ;  /* 0x000000480c10723c */ /* 0x040ff0000004181c */
        /* <DEDUP_REMOVED lines=21> */
[C---:B------:R-:W-:Y:S08]  /*11270*/  HMMA.16816.F32.BF16 R40, R20.reuse, R64, R36 ;  /* 0x000000401428723c */ /* 0x040ff00000041824 */
[C---:B------:R-:W-:Y:S01]  /*11280*/  HMMA.16816.F32.BF16 R36, R20.reuse, R66, R32 ;  /* 0x000000421424723c */ /* 0x040fe20000041820 */
[----:B------:R-:W-:Y:S07]  /*11290*/  LDSM.16.M88.4 R64, [R8+0x2000] ;  /* 0x002000000840783b */ /* 0x000fee0000000200 */
[C---:B------:R-:W-:Y:S08]  /*112a0*/  HMMA.16816.F32.BF16 R32, R20.reuse, R72, R24 ;  /* 0x000000481420723c */ /* 0x040ff00000041818 */
[C---:B------:R-:W-:Y:S01]  /*112b0*/  HMMA.16816.F32.BF16 R24, R20.reuse, R74, R12 ;  /* 0x0000004a1418723c */ /* 0x040fe2000004180c */
[----:B------:R-:W2:Y:S04]  /*112c0*/  LDSM.16.M88.4 R12, [R181+0x4000] ;  /* 0x00400000b50c783b */ /* 0x000ea80000000200 */
[----:B------:R-:W2:Y:S03]  /*112d0*/  LDSM.16.M88.4 R72, [R8+0x2800] ;  /* 0x002800000848783b */ /* 0x000ea60000000200 */
[C---:B------:R-:W-:Y:S08]  /*112e0*/  HMMA.16816.F32.BF16 R4, R20.reuse, R80, R28 ;  /* 0x000000501404723c */ /* 0x040ff0000004181c */
[C---:B------:R-:W-:Y:S01]  /*112f0*/  HMMA.16816.F32.BF16 R28, R20.reuse, R82, R44 ;  /* 0x00000052141c723c */ /* 0x040fe2000004182c */
[----:B------:R-:W2:Y:S07]  /*11300*/  LDSM.16.M88.4 R80, [R8+0x3000] ;  /* 0x003000000850783b */ /* 0x000eae0000000200 */
        /* <DEDUP_REMOVED lines=9> */
[C---:B------:R-:W-:Y:S01]  /*113a0*/  HMMA.16816.F32.BF16 R24, R16.reuse, R68, R4 ;  /* 0x000000441018723c */ /* 0x040fe20000041804 */
[----:B------:R-:W1:Y:S07]  /*113b0*/  LDSM.16.M88.4 R4, [R183+0x4000] ;  /* 0x00400000b704783b */ /* 0x000e6e0000000200 */
[C---:B------:R-:W-:Y:S01]  /*113c0*/  HMMA.16816.F32.BF16 R20, R16.reuse, R70, R28 ;  /* 0x000000461014723c */ /* 0x040fe2000004181c */
[----:B------:R-:W1:Y:S07]  /*113d0*/  LDSM.16.M88.4 R68, [R2+0x2800] ;  /* 0x002800000244783b */ /* 0x000e6e0000000200 */
[C---:B------:R-:W-:Y:S08]  /*113e0*/  HMMA.16816.F32.BF16 R28, R16.reuse, R92, R48 ;  /* 0x0000005c101c723c */ /* 0x040ff00000041830 */
[----:B------:R-:W-:Y:S01]  /*113f0*/  HMMA.16816.F32.BF16 R52, R16, R94, R52 ;  /* 0x0000005e1034723c */ /* 0x000fe20000041834 */
[----:B------:R-:W1:Y:S04]  /*11400*/  LDSM.16.M88.4 R16, [R182+0x4000] ;  /* 0x00400000b610783b */ /* 0x000e680000000200 */
[----:B------:R-:W-:Y:S03]  /*11410*/  LDSM.16.M88.4 R92, [R0+0x4000] ;  /* 0x00400000005c783b */ /* 0x000fe60000000200 */
        /* <DEDUP_REMOVED lines=11> */
[----:B------:R-:W-:Y:S01]  /*114d0*/  HMMA.16816.F32.BF16 R12, R12, R90, R52 ;  /* 0x0000005a0c0c723c */ /* 0x000fe20000041834 */
[----:B------:R-:W-:Y:S07]  /*114e0*/  LDSM.16.M88.4 R88, [R2+0x4000] ;  /* 0x004000000258783b */ /* 0x000fee0000000200 */
        /* <DEDUP_REMOVED lines=10> */
[----:B------:R-:W3:Y:S04]  /*11590*/  LDSM.16.M88.4 R4, [R180+0x8000] ;  /* 0x00800000b404783b */ /* 0x000ee80000000200 */
[----:B------:R-:W3:Y:S03]  /*115a0*/  LDSM.16.M88.4 R84, [R185+0x5000] ;  /* 0x00500000b954783b */ /* 0x000ee60000000200 */
[C---:B------:R-:W-:Y:S08]  /*115b0*/  HMMA.16816.F32.BF16 R12, R16.reuse, R56, R52 ;  /* 0x00000038100c723c */ /* 0x040ff00000041834 */
[C---:B------:R-:W-:Y:S08]  /*115c0*/  HMMA.16816.F32.BF16 R60, R16.reuse, R58, R60 ;  /* 0x0000003a103c723c */ /* 0x040ff0000004183c */
[C---:B--2---:R-:W-:Y:S08]  /*115d0*/  HMMA.16816.F32.BF16 R56, R16.reuse, R64, R48 ;  /* 0x000000401038723c */ /* 0x044ff00000041830 */
        /* <DEDUP_REMOVED lines=8> */
[C---:B---3--:R-:W-:Y:S01]  /*11660*/  HMMA.16816.F32.BF16 R28, R4.reuse, R74, R60 ;  /* 0x0000004a041c723c */ /* 0x048fe2000004183c */
[----:B------:R-:W2:Y:S07]  /*11670*/  LDSM.16.M88.4 R60, [R8+0x5000] ;  /* 0x00500000083c783b */ /* 0x000eae0000000200 */
[C---:B------:R-:W-:Y:S08]  /*11680*/  HMMA.16816.F32.BF16 R24, R4.reuse, R68, R56 ;  /* 0x000000440418723c */ /* 0x040ff00000041838 */
[C---:B------:R-:W-:Y:S08]  /*11690*/  HMMA.16816.F32.BF16 R20, R4.reuse, R70, R52 ;  /* 0x000000460414723c */ /* 0x040ff00000041834 */
[C---:B------:R-:W-:Y:S08]  /*116a0*/  HMMA.16816.F32.BF16 R56, R4.reuse, R84, R64 ;  /* 0x000000540438723c */ /* 0x040ff00000041840 */
[C---:B------:R-:W-:Y:S01]  /*116b0*/  HMMA.16816.F32.BF16 R68, R4.reuse, R86, R76 ;  /* 0x000000560444723c */ /* 0x040fe2000004184c */
[----:B------:R-:W3:Y:S04]  /*116c0*/  LDSM.16.M88.4 R84, [R8+0x5800] ;  /* 0x005800000854783b */ /* 0x000ee80000000200 */
[----:B------:R-:W-:Y:S03]  /*116d0*/  LDSM.16.M88.4 R76, [R2+0x5800] ;  /* 0x00580000024c783b */ /* 0x000fe60000000200 */
[C---:B------:R-:W-:Y:S01]  /*116e0*/  HMMA.16816.F32.BF16 R32, R4.reuse, R72, R12 ;  /* 0x000000480420723c */ /* 0x040fe2000004180c */
[----:B------:R-:W2:Y:S04]  /*116f0*/  LDSM.16.M88.4 R12, [R183+0x8000] ;  /* 0x00800000b70c783b */ /* 0x000ea80000000200 */
[----:B------:R-:W2:Y:S03]  /*11700*/  LDSM.16.M88.4 R72, [R2+0x4800] ;  /* 0x004800000248783b */ /* 0x000ea60000000200 */
[C---:B------:R-:W-:Y:S08]  /*11710*/  HMMA.16816.F32.BF16 R64, R4.reuse, R80, R48 ;  /* 0x000000500440723c */ /* 0x040ff00000041830 */
[----:B------:R-:W-:Y:S01]  /*11720*/  HMMA.16816.F32.BF16 R52, R4, R82, R44 ;  /* 0x000000520434723c */ /* 0x000fe2000004182c */
[----:B------:R2:W3:Y:S04]  /*11730*/  LDSM.16.M88.4 R80, [R2+0x5000] ;  /* 0x005000000250783b */ /* 0x0004e80000000200 */
[----:B------:R-:W3:Y:S03]  /*11740*/  LDSM.16.M88.4 R4, [R182+0x8000] ;  /* 0x00800000b604783b */ /* 0x000ee60000000200 */
[C---:B-1----:R-:W-:Y:S08]  /*11750*/  HMMA.16816.F32.BF16 R48, R16.reuse, R40, R32 ;  /* 0x000000281030723c */ /* 0x042ff00000041820 */
[C---:B------:R-:W-:Y:S08]  /*11760*/  HMMA.16816.F32.BF16 R44, R16.reuse, R42, R28 ;  /* 0x0000002a102c723c */ /* 0x040ff0000004181c */
[C---:B------:R-:W-:Y:S08]  /*11770*/  HMMA.16816.F32.BF16 R40, R16.reuse, R36, R24 ;  /* 0x000000241028723c */ /* 0x040ff00000041818 */
[C---:B------:R-:W-:Y:S08]  /*11780*/  HMMA.16816.F32.BF16 R36, R16.reuse, R38, R20 ;  /* 0x000000261024723c */ /* 0x040ff00000041814 */
[C---:B--2---:R-:W-:Y:S01]  /*11790*/  HMMA.16816.F32.BF16 R32, R16.reuse, R60, R56 ;  /* 0x0000003c1020723c */ /* 0x044fe20000041838 */
[----:B------:R-:W-:Y:S01]  /*117a0*/  ISETP.NE.AND P1, PT, R96, 0x1, PT ;  /* 0x000000016000780c */ /* 0x000fe20003f25270 */
[----:B------:R-:W1:Y:S06]  /*117b0*/  LDSM.16.M88.4 R56, [R0+0x4800] ;  /* 0x004800000038783b */ /* 0x000e6c0000000200 */
[C---:B------:R-:W-:Y:S08]  /*117c0*/  HMMA.16816.F32.BF16 R28, R16.reuse, R62, R68 ;  /* 0x0000003e101c723c */ /* 0x040ff00000041844 */
[C---:B---3--:R-:W-:Y:S08]  /*117d0*/  HMMA.16816.F32.BF16 R24, R16.reuse, R84, R64 ;  /* 0x000000541018723c */ /* 0x048ff00000041840 */
[----:B------:R-:W-:Y:S01]  /*117e0*/  HMMA.16816.F32.BF16 R20, R16, R86, R52 ;  /* 0x000000561014723c */ /* 0x000fe20000041834 */
[----:B------:R-:W-:-:S04]  /*117f0*/  IMAD.IADD R224, R3, 0x1, R9 ;  /* 0x0000000103e07824 */ /* 0x000fc800078e0209 */
[----:B------:R-:W-:-:S03]  /*11800*/  @P1 IMAD.HI.U32 R2, R224, c[0x0][0x2c8], RZ ;  /* 0x0000b200e0021a27 */ /* 0x000fc600078e00ff */
[C---:B------:R-:W-:Y:S01]  /*11810*/  HMMA.16816.F32.BF16 R16, R12.reuse, R88, R48 ;  /* 0x000000580c10723c */ /* 0x040fe20000041830 */
[----:B------:R-:W-:Y:S07]  /*11820*/  LDSM.16.M88.4 R48, [R0+0x5000] ;  /* 0x005000000030783b */ /* 0x000fee0000000200 */
[C---:B------:R-:W-:Y:S08]  /*11830*/  HMMA.16816.F32.BF16 R52, R12.reuse, R74, R36 ;  /* 0x0000004a0c34723c */ /* 0x040ff00000041824 */
[C---:B------:R-:W-:Y:S08]  /*11840*/  HMMA.16816.F32.BF16 R36, R12.reuse, R80, R32 ;  /* 0x000000500c24723c */ /* 0x040ff00000041820 */
[C---:B------:R-:W-:Y:S08]  /*11850*/  HMMA.16816.F32.BF16 R32, R12.reuse, R82, R28 ;  /* 0x000000520c20723c */ /* 0x040ff0000004181c */
[C---:B------:R-:W-:Y:S08]  /*11860*/  HMMA.16816.F32.BF16 R44, R12.reuse, R90, R44 ;  /* 0x0000005a0c2c723c */ /* 0x040ff0000004182c */
[C---:B------:R-:W-:Y:S08]  /*11870*/  HMMA.16816.F32.BF16 R40, R12.reuse, R72, R40 ;  /* 0x000000480c28723c */ /* 0x040ff00000041828 */
[C---:B------:R-:W-:Y:S08]  /*11880*/  HMMA.16816.F32.BF16 R28, R12.reuse, R76, R24 ;  /* 0x0000004c0c1c723c */ /* 0x040ff00000041818 */
[----:B------:R-:W-:Y:S01]  /*11890*/  HMMA.16816.F32.BF16 R20, R12, R78, R20 ;  /* 0x0000004e0c14723c */ /* 0x000fe20000041814 */
[----:B------:R2:W-:Y:S01]  /*118a0*/  LDSM.16.M88.4 R12, [R0+0x5800] ;  /* 0x00580000000c783b */ /* 0x0005e20000000200 */
[----:B------:R-:W-:Y:S01]  /*118b0*/  IMAD.IADD R3, R97, 0x1, -R251 ;  /* 0x0000000161037824 */ /* 0x000fe200078e0afb */
[----:B------:R-:W-:-:S04]  /*118c0*/  DEPBAR.LE SB0, 0x2 ;  /* 0x000080800000791a */ /* 0x000fc80000000000 */
[----:B------:R-:W-:Y:S01]  /*118d0*/  BAR.SYNC.DEFER_BLOCKING 0x0 ;  /* 0x0000000000007b1d */ /* 0x000fe20000010000 */
[----:B--2---:R-:W-:Y:S01]  /*118e0*/  IMAD.MOV.U32 R0, RZ, RZ, R224 ;  /* 0x000000ffff007224 */ /* 0x004fe200078e00e0 */
[----:B------:R-:W-:-:S05]  /*118f0*/  @P1 SHF.R.U32.HI R0, RZ, c[0x0][0x2cc], R2 ;  /* 0x0000b300ff001a19 */ /* 0x000fca0000011602 */
[----:B------:R-:W2:Y:S04]  /*11900*/  SHFL.IDX PT, R2, R0, RZ, 0x1c1f ;  /* 0x001c1fff00027589 */ /* 0x000ea800000e0000 */
[----:B------:R3:W1:Y:S01]  /*11910*/  SHFL.IDX PT, R8, R0, 0x1, 0x1c1f ;  /* 0x003c1f0000087f89 */ /* 0x00066200000e0000 */
[C---:B------:R-:W-:Y:S03]  /*11920*/  HMMA.16816.F32.BF16 R16, R4.reuse, R92, R16 ;  /* 0x0000005c0410723c */ /* 0x040fe60000041810 */
[----:B------:R-:W-:Y:S04]  /*11930*/  LDSM.16.MT88.4 R60, [R186+0x2000] ;  /* 0x00200000ba3c783b */ /* 0x000fe80000004200 */
[----:B------:R-:W-:Y:S01]  /*11940*/  LDSM.16.MT88.4 R72, [R186+0x2800] ;  /* 0x00280000ba48783b */ /* 0x000fe20000004200 */
[----:B------:R-:W-:Y:S01]  /*11950*/  HMMA.16816.F32.BF16 R24, R4, R94, R44 ;  /* 0x0000005e0418723c */ /* 0x000fe2000004182c */
[----:B---3--:R-:W-:-:S04]  /*11960*/  IMAD.MOV.U32 R0, RZ, RZ, 0x1 ;  /* 0x00000001ff007424 */ /* 0x008fc800078e00ff */
[----:B------:R-:W-:-:S05]  /*11970*/  IMAD R0, R106, -0x40, R0 ;  /* 0xffffffc06a007824 */ /* 0x000fca00078e0200 */
[----:B------:R-:W-:-:S05]  /*11980*/  IADD3 R0, -R251, R0, R248 ;  /* 0x00000000fb007210 */ /* 0x000fca0007ffe1f8 */
[----:B------:R-:W-:Y:S01]  /*11990*/  IMAD.IADD R0, R0, 0x1, -R249 ;  /* 0x0000000100007824 */ /* 0x000fe200078e0af9 */
[----:B-1----:R-:W-:Y:S03]  /*119a0*/  HMMA.16816.F32.BF16 R40, R4, R56, R40 ;  /* 0x000000380428723c */ /* 0x002fe60000041828 */
[C---:B--2---:R-:W-:Y:S02]  /*119b0*/  IMAD.IADD R2, R0.reuse, 0x1, R2 ;  /* 0x0000000100027824 */ /* 0x044fe400078e0202 */
[----:B------:R-:W-:-:S03]  /*119c0*/  IMAD.IADD R0, R0, 0x1, R8 ;  /* 0x0000000100007824 */ /* 0x000fc600078e0208 */
[C---:B------:R-:W-:Y:S01]  /*119d0*/  IMNMX R2, R3.reuse, R2, PT ;  /* 0x0000000203027217 */ /* 0x040fe20003800200 */
[----:B------:R-:W-:Y:S01]  /*119e0*/  HMMA.16816.F32.BF16 R36, R4, R48, R36 ;  /* 0x000000300424723c */ /* 0x000fe20000041824 */
[----:B------:R-:W-:Y:S02]  /*119f0*/  IMNMX R0, R3, R0, PT ;  /* 0x0000000003007217 */ /* 0x000fe40003800200 */
[C---:B------:R-:W-:Y:S02]  /*11a00*/  ISETP.GT.AND P3, PT, R2.reuse, RZ, PT ;  /* 0x000000ff0200720c */ /* 0x040fe40003f64270 */
[----:B------:R-:W-:-:S03]  /*11a10*/  ISETP.GT.AND P2, PT, R2, 0x1, PT ;  /* 0x000000010200780c */ /* 0x000fc60003f44270 */
[C---:B------:R-:W-:Y:S01]  /*11a20*/  HMMA.16816.F32.BF16 R52, R4.reuse, R58, R52 ;  /* 0x0000003a0434723c */ /* 0x040fe20000041834 */
[C---:B------:R-:W-:Y:S01]  /*11a30*/  ISETP.GT.AND P1, PT, R0.reuse, RZ, PT ;  /* 0x000000ff0000720c */ /* 0x040fe20003f24270 */
[----:B------:R-:W-:Y:S06]  /*11a40*/  LDSM.16.MT88.4 R56, [R187+0x800] ;  /* 0x00080000bb38783b */ /* 0x000fec0000004200 */
[C---:B------:R-:W-:Y:S08]  /*11a50*/  HMMA.16816.F32.BF16 R48, R4.reuse, R50, R32 ;  /* 0x000000320430723c */ /* 0x040ff00000041820 */
[----:B------:R-:W-:Y:S01]  /*11a60*/  HMMA.16816.F32.BF16 R32, R4, R12, R28 ;  /* 0x0000000c0420723c */ /* 0x000fe2000004181c */
[----:B------:R-:W-:-:S07]  /*11a70*/  ISETP.GT.AND P0, PT, R0, 0x1, PT ;  /* 0x000000010000780c */ /* 0x000fce0003f04270 */
[----:B------:R-:W-:Y:S07]  /*11a80*/  HMMA.16816.F32.BF16 R28, R4, R14, R20 ;  /* 0x0000000e041c723c */ /* 0x000fee0000041814 */
[----:B------:R-:W-:Y:S02]  /*11a90*/  FSEL R5, R16, -INF , P3 ;  /* 0xff80000010057808 */ /* 0x000fe40001800000 */
[----:B------:R-:W-:Y:S02]  /*11aa0*/  ISETP.GT.AND P3, PT, R2, 0x8, PT ;  /* 0x000000080200780c */ /* 0x000fe40003f64270 */
[----:B------:R-:W-:-:S02]  /*11ab0*/  FSEL R6, R17, -INF , P2 ;  /* 0xff80000011067808 */ /* 0x000fc40001000000 */
[----:B------:R-:W-:Y:S02]  /*11ac0*/  ISETP.GT.AND P2, PT, R2, 0x9, PT ;  /* 0x000000090200780c */ /* 0x000fe40003f44270 */
[----:B------:R-:W-:Y:S02]  /*11ad0*/  FSEL R7, R24, -INF , P3 ;  /* 0xff80000018077808 */ /* 0x000fe40001800000 */
[----:B------:R-:W-:Y:S02]  /*11ae0*/  FMNMX.FTZ R3, R5, R6, !PT ;  /* 0x0000000605037209 */ /* 0x000fe40007810000 */
[----:B------:R-:W-:Y:S02]  /*11af0*/  FSEL R14, R18, -INF , P1 ;  /* 0xff800000120e7808 */ /* 0x000fe40000800000 */
[----:B------:R-:W-:Y:S02]  /*11b00*/  ISETP.GT.AND P1, PT, R0, 0x8, PT ;  /* 0x000000080000780c */ /* 0x000fe40003f24270 */
[----:B------:R-:W-:-:S02]  /*11b10*/  FSEL R12, R25, -INF , P2 ;  /* 0xff800000190c7808 */ /* 0x000fc40001000000 */
[----:B------:R-:W-:Y:S02]  /*11b20*/  ISETP.GT.AND P3, PT, R2, 0x10, PT ;  /* 0x000000100200780c */ /* 0x000fe40003f64270 */
[----:B------:R-:W-:Y:S02]  /*11b30*/  FMNMX.FTZ R3, R7, R3, !PT ;  /* 0x0000000307037209 */ /* 0x000fe40007810000 */
[----:B------:R-:W-:Y:S02]  /*11b40*/  FSEL R19, R19, -INF , P0 ;  /* 0xff80000013137808 */ /* 0x000fe40000000000 */
[----:B------:R-:W-:Y:S02]  /*11b50*/  ISETP.GT.AND P0, PT, R0, 0x9, PT ;  /* 0x000000090000780c */ /* 0x000fe40003f04270 */
[----:B------:R-:W-:Y:S02]  /*11b60*/  FSEL R16, R26, -INF , P1 ;  /* 0xff8000001a107808 */ /* 0x000fe40000800000 */
[----:B------:R-:W-:-:S02]  /*11b70*/  ISETP.GT.AND P1, PT, R0, 0x10, PT ;  /* 0x000000100000780c */ /* 0x000fc40003f24270 */
[----:B------:R-:W-:Y:S02]  /*11b80*/  ISETP.GT.AND P2, PT, R2, 0x11, PT ;  /* 0x000000110200780c */ /* 0x000fe40003f44270 */
[----:B------:R-:W-:Y:S02]  /*11b90*/  FSEL R13, R40, -INF , P3 ;  /* 0xff800000280d7808 */ /* 0x000fe40001800000 */
[----:B------:R-:W-:Y:S02]  /*11ba0*/  FMNMX.FTZ R3, R12, R3, !PT ;  /* 0x000000030c037209 */ /* 0x000fe40007810000 */
[----:B------:R-:W-:Y:S02]  /*11bb0*/  FSEL R17, R27, -INF , P0 ;  /* 0xff8000001b117808 */ /* 0x000fe40000000000 */
[----:B------:R-:W-:Y:S02]  /*11bc0*/  ISETP.GT.AND P0, PT, R0, 0x11, PT ;  /* 0x000000110000780c */ /* 0x000fe40003f04270 */
[----:B------:R-:W-:-:S02]  /*11bd0*/  FSEL R22, R42, -INF , P1 ;  /* 0xff8000002a167808 */ /* 0x000fc40000800000 */
[----:B------:R-:W-:Y:S02]  /*11be0*/  FSEL R20, R41, -INF , P2 ;  /* 0xff80000029147808 */ /* 0x000fe40001000000 */
[C---:B------:R-:W-:Y:S02]  /*11bf0*/  ISETP.GT.AND P1, PT, R2.reuse, 0x18, PT ;  /* 0x000000180200780c */ /* 0x040fe40003f24270 */
[----:B------:R-:W-:Y:S02]  /*11c00*/  FMNMX.FTZ R3, R13, R3, !PT ;  /* 0x000000030d037209 */ /* 0x000fe40007810000 */
[----:B------:R-:W-:Y:S02]  /*11c10*/  FSEL R23, R43, -INF , P0 ;  /* 0xff8000002b177808 */ /* 0x000fe40000000000 */
[----:B------:R-:W-:Y:S01]  /*11c20*/  ISETP.GT.AND P0, PT, R2, 0x19, PT ;  /* 0x000000190200780c */ /* 0x000fe20003f04270 */
[----:B------:R-:W-:Y:S01]  /*11c30*/  LDSM.16.MT88.4 R40, [R103] ;  /* 0x000000006728783b */ /* 0x000fe20000004200 */
[----:B------:R-:W-:-:S02]  /*11c40*/  FSEL R18, R52, -INF , P1 ;  /* 0xff80000034127808 */ /* 0x000fc40000800000 */
[----:B------:R-:W-:Y:S02]  /*11c50*/  FMNMX.FTZ R3, R20, R3, !PT ;  /* 0x0000000314037209 */ /* 0x000fe40007810000 */
[----:B------:R-:W-:Y:S02]  /*11c60*/  ISETP.GT.AND P4, PT, R2, 0x20, PT ;  /* 0x000000200200780c */ /* 0x000fe40003f84270 */
[----:B------:R-:W-:Y:S02]  /*11c70*/  FSEL R21, R53, -INF , P0 ;  /* 0xff80000035157808 */ /* 0x000fe40000000000 */
[----:B------:R-:W-:Y:S02]  /*11c80*/  FMNMX.FTZ R3, R18, R3, !PT ;  /* 0x0000000312037209 */ /* 0x000fe40007810000 */
[----:B------:R-:W-:Y:S02]  /*11c90*/  ISETP.GT.AND P3, PT, R2, 0x21, PT ;  /* 0x000000210200780c */ /* 0x000fe40003f64270 */
[----:B------:R-:W-:-:S02]  /*11ca0*/  FSEL R91, R36, -INF , P4 ;  /* 0xff800000245b7808 */ /* 0x000fc40002000000 */
[----:B------:R-:W-:Y:S02]  /*11cb0*/  FMNMX.FTZ R3, R21, R3, !PT ;  /* 0x0000000315037209 */ /* 0x000fe40007810000 */
[----:B------:R-:W-:Y:S02]  /*11cc0*/  FMNMX.FTZ R4, R14, R19, !PT ;  /* 0x000000130e047209 */ /* 0x000fe40007810000 */
[----:B------:R-:W-:Y:S02]  /*11cd0*/  ISETP.GT.AND P2, PT, R2, 0x28, PT ;  /* 0x000000280200780c */ /* 0x000fe40003f44270 */
[----:B------:R-:W-:Y:S02]  /*11ce0*/  FSEL R90, R37, -INF , P3 ;  /* 0xff800000255a7808 */ /* 0x000fe40001800000 */
[----:B------:R-:W-:Y:S02]  /*11cf0*/  FMNMX.FTZ R3, R91, R3, !PT ;  /* 0x000000035b037209 */ /* 0x000fe40007810000 */
[----:B------:R-:W-:-:S02]  /*11d00*/  FMNMX.FTZ R4, R16, R4, !PT ;  /* 0x0000000410047209 */ /* 0x000fc40007810000 */
[----:B------:R-:W-:Y:S02]  /*11d10*/  ISETP.GT.AND P1, PT, R2, 0x29, PT ;  /* 0x000000290200780c */ /* 0x000fe40003f24270 */
[----:B------:R-:W-:Y:S02]  /*11d20*/  FSEL R89, R48, -INF , P2 ;  /* 0xff80000030597808 */ /* 0x000fe40001000000 */
[----:B------:R-:W-:Y:S02]  /*11d30*/  FMNMX.FTZ R3, R90, R3, !PT ;  /* 0x000000035a037209 */ /* 0x000fe40007810000 */
[----:B------:R-:W-:Y:S02]  /*11d40*/  FMNMX.FTZ R4, R17, R4, !PT ;  /* 0x0000000411047209 */ /* 0x000fe40007810000 */
[C---:B------:R-:W-:Y:S02]  /*11d50*/  ISETP.GT.AND P0, PT, R2.reuse, 0x30, PT ;  /* 0x000000300200780c */ /* 0x040fe40003f04270 */
[----:B------:R-:W-:-:S02]  /*11d60*/  ISETP.GT.AND P3, PT, R2, 0x31, PT ;  /* 0x000000310200780c */ /* 0x000fc40003f64270 */
[----:B------:R-:W-:Y:S02]  /*11d70*/  FSEL R88, R49, -INF , P1 ;  /* 0xff80000031587808 */ /* 0x000fe40000800000 */
[C---:B------:R-:W-:Y:S02]  /*11d80*/  ISETP.GT.AND P4, PT, R2.reuse, 0x38, PT ;  /* 0x000000380200780c */ /* 0x040fe40003f84270 */
[----:B------:R-:W-:Y:S02]  /*11d90*/  ISETP.GT.AND P2, PT, R2, 0x39, PT ;  /* 0x000000390200780c */ /* 0x000fe40003f44270 */
[----:B------:R-:W-:Y:S02]  /*11da0*/  FMNMX.FTZ R3, R89, R3, !PT ;  /* 0x0000000359037209 */ /* 0x000fe40007810000 */
        /* <DEDUP_REMOVED lines=20> */
[----:B------:R-:W-:Y:S01]  /*11ef0*/  ISETP.GT.AND P1, PT, R0, 0x28, PT ;  /* 0x000000280000780c */ /* 0x000fe20003f24270 */
[----:B------:R-:W-:Y:S01]  /*11f00*/  LDSM.16.MT88.4 R36, [R186+0x800] ;  /* 0x00080000ba24783b */ /* 0x000fe20000004200 */
[----:B------:R-:W-:Y:S02]  /*11f10*/  FMNMX.FTZ R2, R98, R2, !PT ;  /* 0x0000000262027209 */ /* 0x000fe40007810000 */
[----:B------:R-:W-:Y:S02]  /*11f20*/  FMNMX.FTZ R3, R84, R3, !PT ;  /* 0x0000000354037209 */ /* 0x000fe40007810000 */
[----:B------:R-:W-:Y:S02]  /*11f30*/  ISETP.GT.AND P0, PT, R0, 0x29, PT ;  /* 0x000000290000780c */ /* 0x000fe40003f04270 */
[----:B------:R-:W-:Y:S02]  /*11f40*/  FSEL R94, R50, -INF , P1 ;  /* 0xff800000325e7808 */ /* 0x000fe40000800000 */
[----:B------:R-:W-:Y:S01]  /*11f50*/  FMNMX.FTZ R2, R99, R2, !PT ;  /* 0x0000000263027209 */ /* 0x000fe20007810000 */
[----:B------:R-:W1:Y:S01]  /*11f60*/  SHFL.BFLY PT, R4, R3, 0x2, 0x1f ;  /* 0x0c401f0003047f89 */ /* 0x000e6200000e0000 */
[----:B------:R-:W-:-:S02]  /*11f70*/  FSEL R97, R51, -INF , P0 ;  /* 0xff80000033617808 */ /* 0x000fc40000000000 */
[----:B------:R-:W-:Y:S01]  /*11f80*/  ISETP.GT.AND P1, PT, R0, 0x30, PT ;  /* 0x000000300000780c */ /* 0x000fe20003f24270 */
[----:B------:R-:W-:Y:S01]  /*11f90*/  LDSM.16.MT88.4 R48, [R187] ;  /* 0x00000000bb30783b */ /* 0x000fe20000004200 */
[----:B------:R-:W-:Y:S02]  /*11fa0*/  FMNMX.FTZ R2, R94, R2, !PT ;  /* 0x000000025e027209 */ /* 0x000fe40007810000 */
[----:B------:R-:W-:Y:S02]  /*11fb0*/  ISETP.GT.AND P0, PT, R0, 0x31, PT ;  /* 0x000000310000780c */ /* 0x000fe40003f04270 */
[----:B------:R-:W-:Y:S02]  /*11fc0*/  FSEL R96, R34, -INF , P1 ;  /* 0xff80000022607808 */ /* 0x000fe40000800000 */
[----:B------:R-:W-:Y:S02]  /*11fd0*/  FMNMX.FTZ R2, R97, R2, !PT ;  /* 0x0000000261027209 */ /* 0x000fe40007810000 */
[----:B------:R-:W-:-:S02]  /*11fe0*/  FSEL R95, R35, -INF , P0 ;  /* 0xff800000235f7808 */ /* 0x000fc40000000000 */
[----:B------:R-:W-:Y:S01]  /*11ff0*/  ISETP.GT.AND P1, PT, R0, 0x38, PT ;  /* 0x000000380000780c */ /* 0x000fe20003f24270 */
[----:B----4-:R-:W-:Y:S01]  /*12000*/  LDSM.16.MT88.4 R32, [R176+0x800] ;  /* 0x00080000b020783b */ /* 0x010fe20000004200 */
[----:B------:R-:W-:Y:S02]  /*12010*/  FMNMX.FTZ R2, R96, R2, !PT ;  /* 0x0000000260027209 */ /* 0x000fe40007810000 */
[----:B------:R-:W-:Y:S02]  /*12020*/  ISETP.GT.AND P0, PT, R0, 0x39, PT ;  /* 0x000000390000780c */ /* 0x000fe40003f04270 */
[----:B------:R-:W-:Y:S02]  /*12030*/  FSEL R93, R30, -INF , P1 ;  /* 0xff8000001e5d7808 */ /* 0x000fe40000800000 */
[----:B------:R-:W-:Y:S02]  /*12040*/  FMNMX.FTZ R2, R95, R2, !PT ;  /* 0x000000025f027209 */ /* 0x000fe40007810000 */
[----:B------:R-:W-:-:S02]  /*12050*/  FSEL R92, R31, -INF , P0 ;  /* 0xff8000001f5c7808 */ /* 0x000fc40000000000 */
        /* <DEDUP_REMOVED lines=12> */
[----:B------:R2:W-:Y:S01]  /*12120*/  MUFU.EX2 R67, R0 ;  /* 0x0000000000437308 */ /* 0x0005e20000000800 */
[----:B-1----:R-:W-:Y:S01]  /*12130*/  FMNMX.FTZ R8, R3, R4, !PT ;  /* 0x0000000403087209 */ /* 0x002fe20007810000 */
[----:B--2---:R-:W-:-:S06]  /*12140*/  FFMA.FTZ R0, R6, c[0x0][0x2d0], -R2 ;  /* 0x0000b40006007a23 */ /* 0x004fcc0000010802 */
[----:B------:R1:W2:Y:S01]  /*12150*/  MUFU.EX2 R66, R0 ;  /* 0x0000000000427308 */ /* 0x0002a20000000800 */
[--C-:B------:R-:W-:Y:S01]  /*12160*/  FFMA.FTZ R3, R12, c[0x0][0x2d0], -R2.reuse ;  /* 0x0000b4000c037a23 */ /* 0x100fe20000010802 */
[----:B------:R-:W-:Y:S01]  /*12170*/  FSETP.NEU.FTZ.AND P0, PT, R8, -INF , PT ;  /* 0xff8000000800780b */ /* 0x000fe20003f1d000 */
[----:B-1----:R-:W-:-:S05]  /*12180*/  FFMA.FTZ R0, R7, c[0x0][0x2d0], -R2 ;  /* 0x0000b40007007a23 */ /* 0x002fca0000010802 */
[----:B------:R1:W-:Y:S01]  /*12190*/  MUFU.EX2 R77, R3 ;  /* 0x00000003004d7308 */ /* 0x0003e20000000800 */
[----:B------:R-:W3:Y:S07]  /*121a0*/  LDSM.16.MT88.4 R4, [R176] ;  /* 0x00000000b004783b */ /* 0x000eee0000004200 */
[----:B------:R4:W2:Y:S01]  /*121b0*/  MUFU.EX2 R70, R0 ;  /* 0x0000000000467308 */ /* 0x0008a20000000800 */
[----:B-1----:R-:W-:Y:S02]  /*121c0*/  FFMA.FTZ R3, R13, c[0x0][0x2d0], -R2 ;  /* 0x0000b4000d037a23 */ /* 0x002fe40000010802 */
[----:B----4-:R-:W-:-:S05]  /*121d0*/  FMUL.FTZ R0, R8, c[0x0][0x2d0] ;  /* 0x0000b40008007a20 */ /* 0x010fca0000410000 */
[----:B------:R1:W-:Y:S01]  /*121e0*/  MUFU.EX2 R78, R3 ;  /* 0x00000003004e7308 */ /* 0x0003e20000000800 */
[----:B------:R-:W-:-:S05]  /*121f0*/  FSEL R0, R0, RZ, P0 ;  /* 0x000000ff00007208 */ /* 0x000fca0000000000 */
[--C-:B-1----:R-:W-:Y:S02]  /*12200*/  FFMA.FTZ R3, R14, c[0x0][0x2d0], -R0.reuse ;  /* 0x0000b4000e037a23 */ /* 0x102fe40000010800 */
[----:B------:R-:W1:Y:S02]  /*12210*/  LDSM.16.MT88.4 R12, [R186] ;  /* 0x00000000ba0c783b */ /* 0x000e640000004200 */
[----:B------:R4:W-:Y:S02]  /*12220*/  MUFU.EX2 R65, R3 ;  /* 0x0000000300417308 */ /* 0x0009e40000000800 */
[----:B----4-:R-:W-:-:S06]  /*12230*/  FFMA.FTZ R3, R19, c[0x0][0x2d0], -R0 ;  /* 0x0000b40013037a23 */ /* 0x010fcc0000010800 */
[----:B------:R4:W1:Y:S02]  /*12240*/  MUFU.EX2 R64, R3 ;  /* 0x0000000300407308 */ /* 0x0008640000000800 */
[----:B----4-:R-:W-:-:S06]  /*12250*/  FFMA.FTZ R3, R16, c[0x0][0x2d0], -R0 ;  /* 0x0000b40010037a23 */ /* 0x010fcc0000010800 */
[----:B------:R4:W-:Y:S02]  /*12260*/  MUFU.EX2 R69, R3 ;  /* 0x0000000300457308 */ /* 0x0009e40000000800 */
[----:B----4-:R-:W-:-:S06]  /*12270*/  FFMA.FTZ R3, R17, c[0x0][0x2d0], -R0 ;  /* 0x0000b40011037a23 */ /* 0x010fcc0000010800 */
[----:B------:R4:W1:Y:S02]  /*12280*/  MUFU.EX2 R71, R3 ;  /* 0x0000000300477308 */ /* 0x0008640000000800 */
[----:B----4-:R-:W-:-:S06]  /*12290*/  FFMA.FTZ R3, R20, c[0x0][0x2d0], -R2 ;  /* 0x0000b40014037a23 */ /* 0x010fcc0000010802 */
[----:B------:R4:W1:Y:S02]  /*122a0*/  MUFU.EX2 R79, R3 ;  /* 0x00000003004f7308 */ /* 0x0008640000000800 */
[----:B----4-:R-:W-:-:S06]  /*122b0*/  FFMA.FTZ R3, R18, c[0x0][0x2d0], -R2 ;  /* 0x0000b40012037a23 */ /* 0x010fcc0000010802 */
[----:B------:R4:W-:Y:S02]  /*122c0*/  MUFU.EX2 R82, R3 ;  /* 0x0000000300527308 */ /* 0x0009e40000000800 */
[----:B----4-:R-:W-:-:S06]  /*122d0*/  FFMA.FTZ R3, R21, c[0x0][0x2d0], -R2 ;  /* 0x0000b40015037a23 */ /* 0x010fcc0000010802 */
[----:B------:R4:W-:Y:S01]  /*122e0*/  MUFU.EX2 R83, R3 ;  /* 0x0000000300537308 */ /* 0x0009e20000000800 */
[----:B--2---:R-:W-:Y:S02]  /*122f0*/  F2FP.BF16.PACK_AB R16, R66, R67 ;  /* 0x000000434210723e */ /* 0x004fe400000010ff */
[----:B------:R-:W-:Y:S02]  /*12300*/  F2FP.BF16.PACK_AB R18, R77, R70 ;  /* 0x000000464d12723e */ /* 0x000fe400000010ff */
[----:B-1----:R-:W-:Y:S01]  /*12310*/  F2FP.BF16.PACK_AB R17, R64, R65 ;  /* 0x000000414011723e */ /* 0x002fe200000010ff */
[----:B----4-:R-:W-:-:S04]  /*12320*/  FFMA.FTZ R3, R22, c[0x0][0x2d0], -R0 ;  /* 0x0000b40016037a23 */ /* 0x010fc80000010800 */
[----:B------:R1:W-:Y:S01]  /*12330*/  MUFU.EX2 R68, R3 ;  /* 0x0000000300447308 */ /* 0x0003e20000000800 */
[----:B------:R-:W-:Y:S01]  /*12340*/  F2FP.BF16.PACK_AB R19, R71, R69 ;  /* 0x000000454713723e */ /* 0x000fe200000010ff */
[----:B-1----:R-:W-:-:S06]  /*12350*/  FFMA.FTZ R3, R23, c[0x0][0x2d0], -R0 ;  /* 0x0000b40017037a23 */ /* 0x002fcc0000010800 */
[----:B------:R1:W2:Y:S01]  /*12360*/  MUFU.EX2 R76, R3 ;  /* 0x00000003004c7308 */ /* 0x0002a20000000800 */
[----:B---3--:R-:W-:Y:S01]  /*12370*/  HMMA.16816.F32.BF16 R24, R16, R4, RZ ;  /* 0x000000041018723c */ /* 0x008fe200000418ff */
[----:B-1----:R-:W-:-:S06]  /*12380*/  FFMA.FTZ R3, R52, c[0x0][0x2d0], -R0 ;  /* 0x0000b40034037a23 */ /* 0x002fcc0000010800 */
[----:B------:R1:W-:Y:S01]  /*12390*/  MUFU.EX2 R81, R3 ;  /* 0x0000000300517308 */ /* 0x0003e20000000800 */
[----:B------:R-:W-:Y:S01]  /*123a0*/  HMMA.16816.F32.BF16 R20, R16, R6, RZ ;  /* 0x000000061014723c */ /* 0x000fe200000418ff */
[----:B-1----:R-:W-:-:S07]  /*123b0*/  FFMA.FTZ R3, R53, c[0x0][0x2d0], -R0 ;  /* 0x0000b40035037a23 */ /* 0x002fce0000010800 */
[C---:B------:R-:W-:Y:S01]  /*123c0*/  HMMA.16816.F32.BF16 R44, R16.reuse, R12, RZ ;  /* 0x0000000c102c723c */ /* 0x040fe200000418ff */
[----:B-----5:R-:W1:Y:S01]  /*123d0*/  LDSM.16.MT88.4 R52, [R107+0x800] ;  /* 0x000800006b34783b */ /* 0x020e620000004200 */
[----:B------:R-:W3:Y:S05]  /*123e0*/  MUFU.EX2 R80, R3 ;  /* 0x0000000300507308 */ /* 0x000eea0000000800 */
[----:B------:R-:W-:Y:S01]  /*123f0*/  F2FP.BF16.PACK_AB R12, R79, R78 ;  /* 0x0000004e4f0c723e */ /* 0x000fe200000010ff */
[----:B------:R-:W-:Y:S01]  /*12400*/  HMMA.16816.F32.BF16 R28, R16, R14, RZ ;  /* 0x0000000e101c723c */ /* 0x000fe200000418ff */
[----:B--2---:R-:W-:-:S06]  /*12410*/  F2FP.BF16.PACK_AB R13, R76, R68 ;  /* 0x000000444c0d723e */ /* 0x004fcc00000010ff */
[----:B------:R-:W-:Y:S02]  /*12420*/  F2FP.BF16.PACK_AB R14, R83, R82 ;  /* 0x00000052530e723e */ /* 0x000fe400000010ff */
[----:B---3--:R-:W-:-:S07]  /*12430*/  F2FP.BF16.PACK_AB R15, R80, R81 ;  /* 0x00000051500f723e */ /* 0x008fce00000010ff */
[C---:B------:R-:W-:Y:S08]  /*12440*/  HMMA.16816.F32.BF16 R192, R12.reuse, R32, R24 ;  /* 0x000000200cc0723c */ /* 0x040ff00000041818 */
[----:B------:R-:W-:Y:S01]  /*12450*/  HMMA.16816.F32.BF16 R128, R12, R34, R20 ;  /* 0x000000220c80723c */ /* 0x000fe20000041814 */
[----:B------:R-:W-:Y:S07]  /*12460*/  LDSM.16.MT88.4 R32, [R176+0x2800] ;  /* 0x00280000b020783b */ /* 0x000fee0000004200 */
[C---:B------:R-:W-:Y:S08]  /*12470*/  HMMA.16816.F32.BF16 R24, R16.reuse, R40, RZ ;  /* 0x000000281018723c */ /* 0x040ff000000418ff */
[C---:B------:R-:W-:Y:S01]  /*12480*/  HMMA.16816.F32.BF16 R20, R16.reuse, R42, RZ ;  /* 0x0000002a1014723c */ /* 0x040fe200000418ff */
[----:B------:R-:W2:Y:S07]  /*12490*/  LDSM.16.MT88.4 R40, [R176+0x2000] ;  /* 0x00200000b028783b */ /* 0x000eae0000004200 */
[----:B------:R-:W-:Y:S08]  /*124a0*/  HMMA.16816.F32.BF16 R4, R16, R48, RZ ;  /* 0x000000301004723c */ /* 0x000ff000000418ff */
[C---:B------:R-:W-:Y:S01]  /*124b0*/  HMMA.16816.F32.BF16 R112, R12.reuse, R36, R44 ;  /* 0x000000240c70723c */ /* 0x040fe2000004182c */
[----:B------:R-:W3:Y:S07]  /*124c0*/  LDSM.16.MT88.4 R44, [R187+0x2000] ;  /* 0x00200000bb2c783b */ /* 0x000eee0000004200 */
[C---:B------:R-:W-:Y:S01]  /*124d0*/  HMMA.16816.F32.BF16 R120, R12.reuse, R38, R28 ;  /* 0x000000260c78723c */ /* 0x040fe2000004181c */
[----:B------:R-:W4:Y:S07]  /*124e0*/  LDSM.16.MT88.4 R36, [R187+0x2800] ;  /* 0x00280000bb24783b */ /* 0x000f2e0000004200 */
        /* <DEDUP_REMOVED lines=11> */
[C---:B------:R-:W-:Y:S01]  /*125a0*/  HMMA.16816.F32.BF16 R56, R12.reuse, R32, R24 ;  /* 0x000000200c38723c */ /* 0x040fe20000041818 */
[----:B------:R-:W2:Y:S07]  /*125b0*/  LDSM.16.MT88.4 R24, [R107+0x2800] ;  /* 0x002800006b18783b */ /* 0x000eae0000004200 */
[----:B----4-:R-:W-:Y:S08]  /*125c0*/  HMMA.16816.F32.BF16 R156, R12, R36, R4 ;  /* 0x000000240c9c723c */ /* 0x010ff00000041804 */
[C---:B-1----:R-:W-:Y:S08]  /*125d0*/  HMMA.16816.F32.BF16 R4, R16.reuse, R40, RZ ;  /* 0x000000281004723c */ /* 0x042ff000000418ff */
[----:B------:R-:W-:Y:S11]  /*125e0*/  HMMA.16816.F32.BF16 R28, R16, R62, RZ ;  /* 0x0000003e101c723c */ /* 0x000ff600000418ff */
[----:B------:R-:W-:Y:S05]  /*125f0*/  @!UPT UIADD3 URZ, URZ, URZ, URZ ;  /* 0x0000003f3f3ff290 */ /* 0x000fea000fffe03f */
[C---:B--2---:R-:W-:Y:S08]  /*12600*/  HMMA.16816.F32.BF16 R140, R12.reuse, R24, R4 ;  /* 0x000000180c8c723c */ /* 0x044ff00000041804 */
[----:B------:R-:W-:Y:S01]  /*12610*/  HMMA.16816.F32.BF16 R48, R12, R74, R28 ;  /* 0x0000004a0c30723c */ /* 0x000fe2000004181c */
[----:B------:R-:W1:Y:S07]  /*12620*/  LDSM.16.MT88.4 R28, [R186+0x4000] ;  /* 0x00400000ba1c783b */ /* 0x000e6e0000004200 */
[----:B------:R-:W-:Y:S11]  /*12630*/  HMMA.16816.F32.BF16 R4, R16, R42, RZ ;  /* 0x0000002a1004723c */ /* 0x000ff600000418ff */
[----:B------:R-:W-:Y:S11]  /*12640*/  @!UPT UIADD3 URZ, URZ, URZ, URZ ;  /* 0x0000003f3f3ff290 */ /* 0x000ff6000fffe03f */
[----:B------:R-:W-:Y:S02]  /*12650*/  @!UPT UIADD3 URZ, URZ, URZ, URZ ;  /* 0x0000003f3f3ff290 */ /* 0x000fe4000fffe03f */
[----:B------:R-:W-:Y:S01]  /*12660*/  HMMA.16816.F32.BF16 R132, R12, R26, R4 ;  /* 0x0000001a0c84723c */ /* 0x000fe20000041804 */
[----:B------:R-:W2:Y:S07]  /*12670*/  LDSM.16.MT88.4 R24, [R186+0x4800] ;  /* 0x00480000ba18783b */ /* 0x000eae0000004200 */
[----:B-1----:R-:W-:Y:S08]  /*12680*/  HMMA.16816.F32.BF16 R4, R16, R28, RZ ;  /* 0x0000001c1004723c */ /* 0x002ff000000418ff */
[----:B------:R-:W-:Y:S08]  /*12690*/  HMMA.16816.F32.BF16 R60, R12, R34, R20 ;  /* 0x000000220c3c723c */ /* 0x000ff00000041814 */
[----:B------:R-:W-:Y:S01]  /*126a0*/  HMMA.16816.F32.BF16 R20, R16, R46, RZ ;  /* 0x0000002e1014723c */ /* 0x000fe200000418ff */
[----:B------:R-:W-:-:S07]  /*126b0*/  FADD.FTZ R3, R67, R66 ;  /* 0x0000004243037221 */ /* 0x000fce0000010000 */
[----:B--2---:R-:W-:Y:S08]  /*126c0*/  HMMA.16816.F32.BF16 R124, R12, R24, R4 ;  /* 0x000000180c7c723c */ /* 0x004ff00000041804 */
[----:B------:R-:W-:Y:S01]  /*126d0*/  HMMA.16816.F32.BF16 R4, R16, R30, RZ ;  /* 0x0000001e1004723c */ /* 0x000fe200000418ff */
[----:B------:R-:W-:-:S07]  /*126e0*/  FADD.FTZ R3, R70, R3 ;  /* 0x0000000346037221 */ /* 0x000fce0000010000 */
[----:B------:R-:W-:Y:S07]  /*126f0*/  HMMA.16816.F32.BF16 R72, R12, R38, R20 ;  /* 0x000000260c48723c */ /* 0x000fee0000041814 */
[----:B------:R-:W-:Y:S02]  /*12700*/  FADD.FTZ R21, R65, R64 ;  /* 0x0000004041157221 */ /* 0x000fe40000010000 */
[----:B------:R-:W-:Y:S02]  /*12710*/  FADD.FTZ R20, R77, R3 ;  /* 0x000000034d147221 */ /* 0x000fe40000010000 */
[----:B------:R-:W-:-:S04]  /*12720*/  FADD.FTZ R21, R69, R21 ;  /* 0x0000001545157221 */ /* 0x000fc80000010000 */
[----:B------:R-:W-:Y:S01]  /*12730*/  FADD.FTZ R3, R71, R21 ;  /* 0x0000001547037221 */ /* 0x000fe20000010000 */
[----:B------:R-:W-:Y:S01]  /*12740*/  HMMA.16816.F32.BF16 R116, R12, R26, R4 ;  /* 0x0000001a0c74723c */ /* 0x000fe20000041804 */
[----:B------:R-:W-:Y:S06]  /*12750*/  LDSM.16.MT88.4 R24, [R176+0x4800] ;  /* 0x00480000b018783b */ /* 0x000fec0000004200 */
[----:B------:R-:W-:Y:S02]  /*12760*/  FADD.FTZ R4, R78, R20 ;  /* 0x000000144e047221 */ /* 0x000fe40000010000 */
[----:B------:R-:W1:Y:S02]  /*12770*/  LDSM.16.MT88.4 R20, [R176+0x4000] ;  /* 0x00400000b014783b */ /* 0x000e640000004200 */
[----:B------:R-:W-:-:S02]  /*12780*/  FADD.FTZ R29, R79, R4 ;  /* 0x000000044f1d7221 */ /* 0x000fc40000010000 */
[----:B------:R-:W-:Y:S01]  /*12790*/  FADD.FTZ R3, R68, R3 ;  /* 0x0000000344037221 */ /* 0x000fe20000010000 */
[----:B-1----:R-:W-:Y:S01]  /*127a0*/  HMMA.16816.F32.BF16 R4, R16, R20, RZ ;  /* 0x000000141004723c */ /* 0x002fe200000418ff */
[--C-:B------:R-:W-:Y:S02]  /*127b0*/  FFMA.FTZ R28, R91, c[0x0][0x2d0], -R2.reuse ;  /* 0x0000b4005b1c7a23 */ /* 0x100fe40000010802 */
[--C-:B------:R-:W-:Y:S11]  /*127c0*/  FFMA.FTZ R30, R90, c[0x0][0x2d0], -R2.reuse ;  /* 0x0000b4005a1e7a23 */ /* 0x100ff60000010802 */
[----:B------:R-:W-:Y:S10]  /*127d0*/  @!UPT UIADD3 URZ, URZ, URZ, URZ ;  /* 0x0000003f3f3ff290 */ /* 0x000ff4000fffe03f */
[----:B------:R-:W-:Y:S08]  /*127e0*/  HMMA.16816.F32.BF16 R68, R12, R24, R4 ;  /* 0x000000180c44723c */ /* 0x000ff00000041804 */
[----:B------:R-:W-:Y:S01]  /*127f0*/  HMMA.16816.F32.BF16 R4, R16, R22, RZ ;  /* 0x000000161004723c */ /* 0x000fe200000418ff */
[----:B------:R-:W-:Y:S02]  /*12800*/  FADD.FTZ R31, R76, R3 ;  /* 0x000000034c1f7221 */ /* 0x000fe40000010000 */
[--C-:B------:R-:W-:Y:S01]  /*12810*/  FFMA.FTZ R32, R89, c[0x0][0x2d0], -R2.reuse ;  /* 0x0000b40059207a23 */ /* 0x100fe20000010802 */
[----:B------:R-:W1:Y:S01]  /*12820*/  MUFU.EX2 R3, R28 ;  /* 0x0000001c00037308 */ /* 0x000e620000000800 */
[----:B------:R-:W-:-:S02]  /*12830*/  FFMA.FTZ R33, R88, c[0x0][0x2d0], -R2 ;  /* 0x0000b40058217a23 */ /* 0x000fc40000010802 */
[--C-:B------:R-:W-:Y:S02]  /*12840*/  FFMA.FTZ R40, R87, c[0x0][0x2d0], -R2.reuse ;  /* 0x0000b40057287a23 */ /* 0x100fe40000010802 */
[--C-:B------:R-:W-:Y:S02]  /*12850*/  FFMA.FTZ R41, R86, c[0x0][0x2d0], -R2.reuse ;  /* 0x0000b40056297a23 */ /* 0x100fe40000010802 */
[--C-:B------:R-:W-:Y:S02]  /*12860*/  FFMA.FTZ R42, R85, c[0x0][0x2d0], -R2.reuse ;  /* 0x0000b400552a7a23 */ /* 0x100fe40000010802 */
[----:B------:R-:W-:Y:S02]  /*12870*/  FFMA.FTZ R43, R84, c[0x0][0x2d0], -R2 ;  /* 0x0000b400542b7a23 */ /* 0x000fe40000010802 */
[----:B------:R2:W-:Y:S01]  /*12880*/  MUFU.EX2 R2, R30 ;  /* 0x0000001e00027308 */ /* 0x0005e20000000800 */
[----:B------:R-:W-:Y:S01]  /*12890*/  FFMA.FTZ R35, R94, c[0x0][0x2d0], -R0 ;  /* 0x0000b4005e237a23 */ /* 0x000fe20000010800 */
[----:B------:R-:W-:Y:S07]  /*128a0*/  LDSM.16.MT88.4 R84, [R176+0x5800] ;  /* 0x00580000b054783b */ /* 0x000fee0000004200 */
[----:B------:R-:W-:Y:S01]  /*128b0*/  HMMA.16816.F32.BF16 R152, R12, R26, R4 ;  /* 0x0000001a0c98723c */ /* 0x000fe20000041804 */
[----:B------:R-:W-:Y:S01]  /*128c0*/  MUFU.EX2 R20, R32 ;  /* 0x0000002000147308 */ /* 0x000fe20000000800 */
[----:B------:R-:W-:Y:S05]  /*128d0*/  LDSM.16.MT88.4 R24, [R187+0x4800] ;  /* 0x00480000bb18783b */ /* 0x000fea0000004200 */
[----:B------:R-:W-:-:S02]  /*128e0*/  FADD.FTZ R4, R82, R29 ;  /* 0x0000001d52047221 */ /* 0x000fc40000010000 */
[----:B------:R-:W-:Y:S02]  /*128f0*/  FADD.FTZ R5, R81, R31 ;  /* 0x0000001f51057221 */ /* 0x000fe40000010000 */
[----:B--2---:R-:W2:Y:S01]  /*12900*/  LDSM.16.MT88.4 R28, [R187+0x4000] ;  /* 0x00400000bb1c783b */ /* 0x004ea20000004200 */
[--C-:B------:R-:W-:Y:S02]  /*12910*/  FFMA.FTZ R6, R98, c[0x0][0x2d0], -R0.reuse ;  /* 0x0000b40062067a23 */ /* 0x100fe40000010800 */
[----:B------:R-:W-:Y:S02]  /*12920*/  FADD.FTZ R22, R80, R5 ;  /* 0x0000000550167221 */ /* 0x000fe40000010000 */
[----:B------:R-:W-:Y:S02]  /*12930*/  FFMA.FTZ R5, R99, c[0x0][0x2d0], -R0 ;  /* 0x0000b40063057a23 */ /* 0x000fe40000010800 */
[----:B------:R-:W3:Y:S01]  /*12940*/  MUFU.EX2 R6, R6 ;  /* 0x0000000600067308 */ /* 0x000ee20000000800 */
[----:B------:R-:W-:-:S07]  /*12950*/  FADD.FTZ R4, R83, R4 ;  /* 0x0000000453047221 */ /* 0x000fce0000010000 */
[----:B------:R-:W4:Y:S08]  /*12960*/  MUFU.EX2 R5, R5 ;  /* 0x0000000500057308 */ /* 0x000f300000000800 */
[----:B------:R4:W5:Y:S01]  /*12970*/  MUFU.EX2 R7, R33 ;  /* 0x0000002100077308 */ /* 0x0009620000000800 */
[----:B-1----:R-:W-:Y:S02]  /*12980*/  FADD.FTZ R4, R3, R4 ;  /* 0x0000000403047221 */ /* 0x002fe40000010000 */
[----:B------:R-:W-:-:S02]  /*12990*/  FFMA.FTZ R34, R97, c[0x0][0x2d0], -R0 ;  /* 0x0000b40061227a23 */ /* 0x000fc40000010800 */
[--C-:B------:R-:W-:Y:S02]  /*129a0*/  FFMA.FTZ R37, R96, c[0x0][0x2d0], -R0.reuse ;  /* 0x0000b40060257a23 */ /* 0x100fe40000010800 */
[--C-:B------:R-:W-:Y:S02]  /*129b0*/  FFMA.FTZ R36, R95, c[0x0][0x2d0], -R0.reuse ;  /* 0x0000b4005f247a23 */ /* 0x100fe40000010800 */
[--C-:B------:R-:W-:Y:S02]  /*129c0*/  FFMA.FTZ R39, R93, c[0x0][0x2d0], -R0.reuse ;  /* 0x0000b4005d277a23 */ /* 0x100fe40000010800 */
[----:B------:R-:W-:Y:S02]  /*129d0*/  FFMA.FTZ R38, R92, c[0x0][0x2d0], -R0 ;  /* 0x0000b4005c267a23 */ /* 0x000fe40000010800 */
[----:B---3--:R-:W-:Y:S02]  /*129e0*/  FADD.FTZ R0, R6, R22 ;  /* 0x0000001606007221 */ /* 0x008fe40000010000 */
[C---:B------:R-:W-:Y:S01]  /*129f0*/  FADD.FTZ R21, R2.reuse, R4 ;  /* 0x0000000402157221 */ /* 0x040fe20000010000 */
[----:B------:R-:W-:Y:S01]  /*12a00*/  F2FP.BF16.PACK_AB R4, R2, R3 ;  /* 0x000000030204723e */ /* 0x000fe200000010ff */
[C---:B----4-:R-:W-:Y:S01]  /*12a10*/  FADD.FTZ R33, R5.reuse, R0 ;  /* 0x0000000005217221 */ /* 0x050fe20000010000 */
[----:B------:R-:W-:Y:S01]  /*12a20*/  F2FP.BF16.PACK_AB R5, R5, R6 ;  /* 0x000000060505723e */ /* 0x000fe200000010ff */
[----:B------:R-:W-:Y:S01]  /*12a30*/  FADD.FTZ R2, R20, R21 ;  /* 0x0000001514027221 */ /* 0x000fe20000010000 */
[----:B-----5:R-:W-:-:S02]  /*12a40*/  F2FP.BF16.PACK_AB R6, R7, R20 ;  /* 0x000000140706723e */ /* 0x020fc400000010ff */
[C---:B--2---:R-:W-:Y:S01]  /*12a50*/  HMMA.16816.F32.BF16 R20, R16.reuse, R28, RZ ;  /* 0x0000001c1014723c */ /* 0x044fe200000418ff */
[----:B------:R-:W-:Y:S02]  /*12a60*/  FADD.FTZ R32, R7, R2 ;  /* 0x0000000207207221 */ /* 0x000fe40000010000 */
[----:B------:R-:W1:Y:S05]  /*12a70*/  MUFU.EX2 R2, R35 ;  /* 0x0000002300027308 */ /* 0x000e6a0000000800 */
[----:B------:R-:W-:Y:S03]  /*12a80*/  HMMA.16816.F32.BF16 R28, R16, R30, RZ ;  /* 0x0000001e101c723c */ /* 0x000fe600000418ff */
[----:B------:R-:W-:Y:S08]  /*12a90*/  MUFU.EX2 R0, R34 ;  /* 0x0000002200007308 */ /* 0x000ff00000000800 */
[----:B------:R-:W-:Y:S05]  /*12aa0*/  MUFU.EX2 R3, R41 ;  /* 0x0000002900037308 */ /* 0x000fea0000000800 */
[----:B------:R-:W-:Y:S03]  /*12ab0*/  HMMA.16816.F32.BF16 R52, R12, R24, R20 ;  /* 0x000000180c34723c */ /* 0x000fe60000041814 */
[----:B------:R-:W2:Y:S01]  /*12ac0*/  MUFU.EX2 R20, R40 ;  /* 0x0000002800147308 */ /* 0x000ea20000000800 */
[----:B-1----:R-:W-:-:S07]  /*12ad0*/  FADD.FTZ R7, R2, R33 ;  /* 0x0000002102077221 */ /* 0x002fce0000010000 */
[----:B------:R-:W-:Y:S08]  /*12ae0*/  MUFU.EX2 R24, R42 ;  /* 0x0000002a00187308 */ /* 0x000ff00000000800 */
[----:B------:R-:W1:Y:S01]  /*12af0*/  MUFU.EX2 R22, R37 ;  /* 0x0000002500167308 */ /* 0x000e620000000800 */
[----:B--2---:R-:W-:Y:S01]  /*12b00*/  FADD.FTZ R25, R20, R32 ;  /* 0x0000002014197221 */ /* 0x004fe20000010000 */
[----:B------:R-:W-:Y:S06]  /*12b10*/  HMMA.16816.F32.BF16 R44, R12, R26, R28 ;  /* 0x0000001a0c2c723c */ /* 0x000fec000004181c */
[----:B------:R-:W2:Y:S01]  /*12b20*/  MUFU.EX2 R21, R36 ;  /* 0x0000002400157308 */ /* 0x000ea20000000800 */
[----:B------:R-:W-:-:S07]  /*12b30*/  FADD.FTZ R26, R0, R7 ;  /* 0x00000007001a7221 */ /* 0x000fce0000010000 */
[----:B------:R-:W3:Y:S01]  /*12b40*/  MUFU.EX2 R23, R43 ;  /* 0x0000002b00177308 */ /* 0x000ee20000000800 */
[----:B------:R-:W-:Y:S01]  /*12b50*/  F2FP.BF16.PACK_AB R7, R0, R2 ;  /* 0x000000020007723e */ /* 0x000fe200000010ff */
[C---:B------:R-:W-:Y:S02]  /*12b60*/  FADD.FTZ R2, R3.reuse, R25 ;  /* 0x0000001903027221 */ /* 0x040fe40000010000 */
[----:B-1----:R-:W-:Y:S02]  /*12b70*/  FADD.FTZ R0, R22, R26 ;  /* 0x0000001a16007221 */ /* 0x002fe40000010000 */
[----:B------:R-:W-:Y:S01]  /*12b80*/  FADD.FTZ R2, R24, R2 ;  /* 0x0000000218027221 */ /* 0x000fe20000010000 */
[----:B------:R-:W-:Y:S01]  /*12b90*/  F2FP.BF16.PACK_AB R100, R3, R20 ;  /* 0x000000140364723e */ /* 0x000fe200000010ff */
[C---:B--2---:R-:W-:Y:S01]  /*12ba0*/  FADD.FTZ R3, R21.reuse, R0 ;  /* 0x0000000015037221 */ /* 0x044fe20000010000 */
[----:B------:R-:W-:Y:S01]  /*12bb0*/  F2FP.BF16.PACK_AB R101, R21, R22 ;  /* 0x000000161565723e */ /* 0x000fe200000010ff */
[C---:B---3--:R-:W-:Y:S01]  /*12bc0*/  FADD.FTZ R220, R23.reuse, R2 ;  /* 0x0000000217dc7221 */ /* 0x048fe20000010000 */
[----:B------:R-:W-:-:S02]  /*12bd0*/  F2FP.BF16.PACK_AB R102, R23, R24 ;  /* 0x000000181766723e */ /* 0x000fc400000010ff */
[----:B------:R-:W1:Y:S02]  /*12be0*/  LDSM.16.MT88.4 R20, [R103+0x4000] ;  /* 0x004000006714783b */ /* 0x000e640000004200 */
[C---:B-1----:R-:W-:Y:S08]  /*12bf0*/  HMMA.16816.F32.BF16 R24, R16.reuse, R20, RZ ;  /* 0x000000141018723c */ /* 0x042ff000000418ff */
        /* <DEDUP_REMOVED lines=14> */
[----:B------:R-:W1:Y:S01]  /*12ce0*/  LDSM.16.MT88.4 R12, [R107+0x1000] ;  /* 0x001000006b0c783b */ /* 0x000e620000004200 */
[----:B------:R-:W-:Y:S08]  /*12cf0*/  MUFU.EX2 R2, R39 ;  /* 0x0000002700027308 */ /* 0x000ff00000000800 */
[----:B------:R2:W3:Y:S01]  /*12d00*/  MUFU.EX2 R0, R38 ;  /* 0x0000002600007308 */ /* 0x0004e20000000800 */
[C---:B-1----:R-:W-:Y:S08]  /*12d10*/  HMMA.16816.F32.BF16 R136, R4.reuse, R12, R168 ;  /* 0x0000000c0488723c */ /* 0x042ff000000418a8 */
[C---:B--2---:R-:W-:Y:S01]  /*12d20*/  HMMA.16816.F32.BF16 R36, R4.reuse, R14, R160 ;  /* 0x0000000e0424723c */ /* 0x044fe200000418a0 */
        /* <DEDUP_REMOVED lines=11> */
[----:B---3--:R-:W-:Y:S01]  /*12de0*/  F2FP.BF16.PACK_AB R103, R0, R2 ;  /* 0x000000020067723e */ /* 0x008fe200000010ff */
[----:B------:R-:W-:Y:S06]  /*12df0*/  LDSM.16.MT88.4 R140, [R107+0x1800] ;  /* 0x001800006b8c783b */ /* 0x000fec0000004200 */
        /* <DEDUP_REMOVED lines=13> */
[----:B------:R-:W1:Y:S07]  /*12ed0*/  LDSM.16.MT88.4 R44, [R186+0x3800] ;  /* 0x00380000ba2c783b */ /* 0x000e6e0000004200 */
[----:B------:R-:W-:Y:S01]  /*12ee0*/  HMMA.16816.F32.BF16 R160, R4, R12, R52 ;  /* 0x0000000c04a0723c */ /* 0x000fe20000041834 */
[----:B------:R-:W2:Y:S04]  /*12ef0*/  LDSM.16.MT88.4 R52, [R176+0x3800] ;  /* 0x00380000b034783b */ /* 0x000ea80000004200 */
[----:B------:R-:W-:Y:S03]  /*12f00*/  LDSM.16.MT88.4 R12, [R107+0x5000] ;  /* 0x005000006b0c783b */ /* 0x000fe60000004200 */
[C---:B-1----:R-:W-:Y:S08]  /*12f10*/  HMMA.16816.F32.BF16 R40, R100.reuse, R44, R40 ;  /* 0x0000002c6428723c */ /* 0x042ff00000041828 */
[C---:B------:R-:W-:Y:S08]  /*12f20*/  HMMA.16816.F32.BF16 R44, R100.reuse, R46, R48 ;  /* 0x0000002e642c723c */ /* 0x040ff00000041830 */
[C---:B--2---:R-:W-:Y:S08]  /*12f30*/  HMMA.16816.F32.BF16 R48, R100.reuse, R52, R56 ;  /* 0x000000346430723c */ /* 0x044ff00000041838 */
[C---:B------:R-:W-:Y:S01]  /*12f40*/  HMMA.16816.F32.BF16 R52, R100.reuse, R54, R60 ;  /* 0x000000366434723c */ /* 0x040fe2000004183c */
[----:B------:R-:W1:Y:S07]  /*12f50*/  LDSM.16.MT88.4 R60, [R187+0x3800] ;  /* 0x00380000bb3c783b */ /* 0x000e6e0000004200 */
[C---:B-1----:R-:W-:Y:S08]  /*12f60*/  HMMA.16816.F32.BF16 R56, R100.reuse, R60, R64 ;  /* 0x0000003c6438723c */ /* 0x042ff00000041840 */
[C---:B------:R-:W-:Y:S01]  /*12f70*/  HMMA.16816.F32.BF16 R64, R100.reuse, R68, R76 ;  /* 0x000000446440723c */ /* 0x040fe2000004184c */
[----:B------:R-:W1:Y:S07]  /*12f80*/  LDSM.16.MT88.4 R76, [R186+0x5800] ;  /* 0x00580000ba4c783b */ /* 0x000e6e0000004200 */
[----:B------:R-:W-:Y:S08]  /*12f90*/  HMMA.16816.F32.BF16 R60, R100, R62, R72 ;  /* 0x0000003e643c723c */ /* 0x000ff00000041848 */
[C---:B------:R-:W-:Y:S08]  /*12fa0*/  HMMA.16816.F32.BF16 R24, R4.reuse, R12, R24 ;  /* 0x0000000c0418723c */ /* 0x040ff00000041818 */
[----:B------:R-:W-:Y:S01]  /*12fb0*/  HMMA.16816.F32.BF16 R16, R4, R14, R16 ;  /* 0x0000000e0410723c */ /* 0x000fe20000041810 */
[----:B------:R-:W-:Y:S07]  /*12fc0*/  LDSM.16.MT88.4 R4, [R107+0x5800] ;  /* 0x005800006b04783b */ /* 0x000fee0000004200 */
[C---:B-1----:R-:W-:Y:S08]  /*12fd0*/  HMMA.16816.F32.BF16 R72, R100.reuse, R76, R88 ;  /* 0x0000004c6448723c */ /* 0x042ff00000041858 */
[----:B------:R-:W-:Y:S01]  /*12fe0*/  HMMA.16816.F32.BF16 R76, R100, R78, R92 ;  /* 0x0000004e644c723c */ /* 0x000fe2000004185c */
[----:B------:R-:W1:Y:S01]  /*12ff0*/  LDSM.16.MT88.4 R92, [R187+0x5800] ;  /* 0x00580000bb5c783b */ /* 0x000e620000004200 */
[----:B------:R-:W-:-:S04]  /*13000*/  FADD.FTZ R3, R2, R3 ;  /* 0x0000000302037221 */ /* 0x000fc80000010000 */
[----:B------:R-:W-:Y:S01]  /*13010*/  FADD.FTZ R219, R0, R3 ;  /* 0x0000000300db7221 */ /* 0x000fe20000010000 */
[----:B------:R-:W-:-:S04]  /*13020*/  IADD3 R0, R188, -0x3, RZ ;  /* 0xfffffffdbc007810 */ /* 0x000fc80007ffe0ff */
[----:B------:R-:W-:Y:S01]  /*13030*/  ISETP.GE.AND P0, PT, R0, R225, PT ;  /* 0x000000e10000720c */ /* 0x000fe20003f06270 */
[C---:B------:R-:W-:Y:S01]  /*13040*/  HMMA.16816.F32.BF16 R68, R100.reuse, R70, R80 ;  /* 0x000000466444723c */ /* 0x040fe20000041850 */
[----:B------:R-:W-:Y:S07]  /*13050*/  BSSY B0, `(.L_x_2960) ;  /* 0x000005f000007945 */ /* 0x000fee0003800000 */
        /* <DEDUP_REMOVED lines=20> */
[----:B------:R-:W-:-:S05]  /*131a0*/  IADD3 R2, R2, -0x80, R230 ;  /* 0xffffff8002027810 */ /* 0x000fca0007ffe0e6 */
        /* <DEDUP_REMOVED lines=8> */
[----:B------:R-:W-:Y:S01]  /*13230*/  IADD3 R0, -R0, RZ, RZ ;  /* 0x000000ff00007210 */ /* 0x000fe20007ffe1ff */
[C---:B------:R-:W-:Y:S01]  /*13240*/  IMAD.SHL.U32 R17, R218.reuse, 0x2, RZ ;  /* 0x00000002da117824 */ /* 0x040fe200078e00ff */
[----:B------:R-:W-:Y:S01]  /*13250*/  SHF.L.U64.HI R18, R218, 0x1, R228 ;  /* 0x00000001da127819 */ /* 0x000fe200000102e4 */
[----:B------:R-:W-:Y:S01]  /*13260*/  IMAD.SHL.U32 R13, R216, 0x2, RZ ;  /* 0x00000002d80d7824 */ /* 0x000fe200078e00ff */
[C---:B------:R-:W-:Y:S01]  /*13270*/  SHF.L.U64.HI R16, R215.reuse, 0x1, R229 ;  /* 0x00000001d7107819 */ /* 0x040fe200000102e5 */
[----:B------:R-:W-:Y:S01]  /*13280*/  IMAD R204, R0, c[0x0][0x2b8], R2 ;  /* 0x0000ae0000cc7a24 */ /* 0x000fe200078e0202 */
[----:B------:R-:W-:Y:S02]  /*13290*/  SHF.L.U32 R15, R215, 0x1, RZ ;  /* 0x00000001d70f7819 */ /* 0x000fe400000006ff */
[----:B------:R-:W-:Y:S01]  /*132a0*/  SHF.L.U64.HI R14, R216, 0x1, R217 ;  /* 0x00000001d80e7819 */ /* 0x000fe200000102d9 */
        /* <DEDUP_REMOVED lines=15> */
.L_x_3068:
[----:B------:R-:W-:Y:S05]  /*133a0*/  BRA.DIV ~URZ, `(.L_x_2963) ;  /* 0x0000ce327f007947 */ /* 0x000fea000b800000 */
[----:B------:R-:W3:Y:S01]  /*133b0*/  SHFL.IDX PT, R0, R12, RZ, 0x181f ;  /* 0x00181fff0c007589 */ /* 0x000ee200000e0000 */
[----:B------:R-:W-:Y:S02]  /*133c0*/  ISETP.GE.AND P2, PT, R216, c[0x0][0x1d4], PT ;  /* 0x00007500d8007a0c */ /* 0x000fe40003f46270 */
[----:B------:R-:W-:-:S04]  /*133d0*/  ISETP.GE.AND P1, PT, R215, c[0x0][0x1d4], PT ;  /* 0x00007500d7007a0c */ /* 0x000fc80003f26270 */
[----:B------:R-:W-:Y:S02]  /*133e0*/  SEL R7, RZ, 0x10, P1 ;  /* 0x00000010ff077807 */ /* 0x000fe40000800000 */
[----:B---3--:R-:W-:-:S05]  /*133f0*/  IADD3 R2, P0, R0, R13, RZ ;  /* 0x0000000d00027210 */ /* 0x008fca0007f1e0ff */
[----:B--2---:R-:W-:-:S05]  /*13400*/  IMAD.X R3, R4, 0x1, R14, P0 ;  /* 0x0000000104037824 */ /* 0x004fca00000e060e */
[----:B------:R-:W-:Y:S01]  /*13410*/  @!PT LDS RZ, [RZ] ;  /* 0x00000000fffff984 */ /* 0x000fe20000000800 */
[----:B------:R-:W-:Y:S01]  /*13420*/  @!PT LDS RZ, [RZ] ;  /* 0x00000000fffff984 */ /* 0x000fe20000000800 */
[----:B------:R2:W-:Y:S02]  /*13430*/  LDGSTS.E.BYPASS.LTC128B.128 [R144+0xc100], [R2.64], !P2 ;  /* 0x0c10000002907fae */ /* 0x0005e4000d101d48 */
[----:B--2---:R-:W-:-:S05]  /*13440*/  IADD3 R2, P0, R0, R15, RZ ;  /* 0x0000000f00027210 */ /* 0x004fca0007f1e0ff */
[----:B------:R-:W-:Y:S01]  /*13450*/  IMAD.X R3, R4, 0x1, R16, P0 ;  /* 0x0000000104037824 */ /* 0x000fe200000e0610 */
[----:B------:R-:W-:-:S04]  /*13460*/  ISETP.GE.AND P0, PT, R218, c[0x0][0x1d4], PT ;  /* 0x00007500da007a0c */ /* 0x000fc80003f06270 */
[----:B------:R2:W-:Y:S01]  /*13470*/  LDGSTS.E.BYPASS.LTC128B.128 [R144+0xe100], [R2.64], !P1 ;  /* 0x0e10000002907fae */ /* 0x0005e2000c901d48 */
[----:B------:R-:W-:Y:S02]  /*13480*/  SEL R6, RZ, 0x10, P0 ;  /* 0x00000010ff067807 */ /* 0x000fe40000000000 */
[----:B--2---:R-:W-:Y:S02]  /*13490*/  IADD3 R2, P3, R0, R17, RZ ;  /* 0x0000001100027210 */ /* 0x004fe40007f7e0ff */
[----:B------:R-:W2:Y:S03]  /*134a0*/  SHFL.IDX PT, R0, R12, 0x1, 0x181f ;  /* 0x00381f000c007f89 */ /* 0x000ea600000e0000 */
[----:B------:R-:W-:Y:S02]  /*134b0*/  IMAD.X R3, R4, 0x1, R18, P3 ;  /* 0x0000000104037824 */ /* 0x000fe400018e0612 */
[----:B------:R3:W4:Y:S04]  /*134c0*/  SHFL.IDX PT, R4, R5, 0x1, 0x181f ;  /* 0x00381f0005047f89 */ /* 0x00072800000e0000 */
[----:B------:R1:W-:Y:S02]  /*134d0*/  LDGSTS.E.BYPASS.LTC128B.128 [R144+0x10100], [R2.64], !P0 ;  /* 0x1010000002907fae */ /* 0x0003e4000c101d48 */
[----:B-1-3--:R-:W-:-:S04]  /*134e0*/  SEL R5, RZ, 0x10, P2 ;  /* 0x00000010ff057807 */ /* 0x00afc80001000000 */
.L_x_3069:
[C---:B--2---:R-:W-:Y:S02]  /*134f0*/  IADD3 R2, -R5.reuse, 0x10, RZ ;  /* 0x0000001005027810 */ /* 0x044fe40007ffe1ff */
[----:B------:R-:W-:-:S02]  /*13500*/  ISETP.NE.U32.AND P2, PT, R5, RZ, PT ;  /* 0x000000ff0500720c */ /* 0x000fc40003f45070 */
[----:B------:R-:W-:Y:S02]  /*13510*/  LOP3.LUT R2, R2, 0xf, RZ, 0xc0, !PT ;  /* 0x0000000f02027812 */ /* 0x000fe400078ec0ff */
[----:B------:R-:W-:Y:S02]  /*13520*/  ISETP.NE.U32.AND P3, PT, R7, RZ, PT ;  /* 0x000000ff0700720c */ /* 0x000fe40003f65070 */
[----:B------:R-:W-:-:S04]  /*13530*/  IADD3 R2, P1, P0, R2, R0, R13 ;  /* 0x0000000002027210 */ /* 0x000fc8000783e00d */
[----:B----4-:R-:W-:-:S05]  /*13540*/  IADD3.X R3, RZ, R4, R14, P1, P0 ;  /* 0x00000004ff037210 */ /* 0x010fca0000fe040e */
[----:B------:R-:W-:Y:S01]  /*13550*/  @!PT LDS RZ, [RZ] ;  /* 0x00000000fffff984 */ /* 0x000fe20000000800 */
[----:B------:R-:W-:Y:S01]  /*13560*/  @!PT LDS RZ, [RZ] ;  /* 0x00000000fffff984 */ /* 0x000fe20000000800 */
[----:B------:R-:W-:Y:S01]  /*13570*/  @!PT LDS RZ, [RZ] ;  /* 0x00000000fffff984 */ /* 0x000fe20000000800 */
[----:B------:R1:W-:Y:S01]  /*13580*/  LDGSTS.E.BYPASS.LTC128B.128.ZFILL [R144+0xd100], [R2.64], P2 ;  /* 0x0d10000002907fae */ /* 0x0003e20009141d48 */
[----:B------:R-:W-:Y:S02]  /*13590*/  ISETP.NE.U32.AND P2, PT, R6, RZ, PT ;  /* 0x000000ff0600720c */ /* 0x000fe40003f45070 */
[----:B-1----:R-:W-:-:S04]  /*135a0*/  IADD3 R2, -R7, 0x10, RZ ;  /* 0x0000001007027810 */ /* 0x002fc80007ffe1ff */
[----:B------:R-:W-:Y:S02]  /*135b0*/  LOP3.LUT R3, R2, 0xf, RZ, 0xc0, !PT ;  /* 0x0000000f02037812 */ /* 0x000fe400078ec0ff */
[----:B------:R-:W-:Y:S02]  /*135c0*/  IADD3 R2, -R6, 0x10, RZ ;  /* 0x0000001006027810 */ /* 0x000fe40007ffe1ff */
[----:B------:R-:W-:Y:S02]  /*135d0*/  IADD3 R6, P1, P0, R3, R0, R15 ;  /* 0x0000000003067210 */ /* 0x000fe4000783e00f */
[----:B------:R-:W-:Y:S02]  /*135e0*/  LOP3.LUT R2, R2, 0xf, RZ, 0xc0, !PT ;  /* 0x0000000f02027812 */ /* 0x000fe400078ec0ff */
[----:B------:R-:W-:Y:S02]  /*135f0*/  IADD3.X R7, RZ, R4, R16, P1, P0 ;  /* 0x00000004ff077210 */ /* 0x000fe40000fe0410 */
[----:B------:R-:W-:-:S03]  /*13600*/  IADD3 R2, P1, P0, R2, R0, R17 ;  /* 0x0000000002027210 */ /* 0x000fc6000783e011 */
[----:B------:R1:W-:Y:S01]  /*13610*/  LDGSTS.E.BYPASS.LTC128B.128.ZFILL [R144+0xf100], [R6.64], P3 ;  /* 0x0f10000006907fae */ /* 0x0003e20009941d48 */
[----:B------:R-:W-:-:S05]  /*13620*/  IADD3.X R3, RZ, R4, R18, P1, P0 ;  /* 0x00000004ff037210 */ /* 0x000fca0000fe0412 */
[----:B------:R1:W-:Y:S04]  /*13630*/  LDGSTS.E.BYPASS.LTC128B.128.ZFILL [R144+0x11100], [R2.64], P2 ;  /* 0x1110000002907fae */ /* 0x0003e80009141d48 */
.L_x_2961:
[----:B------:R-:W-:Y:S05]  /*13640*/  BSYNC B0 ;  /* 0x0000000000007941 */ /* 0x000fea0003800000 */
.L_x_2960:
[----:B------:R-:W2:Y:S01]  /*13650*/  LDL R0, [R1+0x4] ;  /* 0x0000040001007983 */ /* 0x000ea20000100800 */
[----:B-1----:R-:W-:-:S03]  /*13660*/  IMAD.MOV.U32 R2, RZ, RZ, c[0x0][0x2c4] ;  /* 0x0000b100ff027624 */ /* 0x002fc600078e00ff */
[----:B------:R-:W0:Y:S02]  /*13670*/  LDGDEPBAR ;  /* 0x00000000000079af */ /* 0x000e240000000000 */
[----:B------:R-:W-:Y:S02]  /*13680*/  ISETP.NE.AND P0, PT, R2, 0x1, PT ;  /* 0x000000010200780c */ /* 0x000fe40003f05270 */
[----:B------:R-:W-:Y:S01]  /*13690*/  IADD3 R188, R188, -0x2, RZ ;  /* 0xfffffffebcbc7810 */ /* 0x000fe20007ffe0ff */
[----:B------:R-:W-:Y:S02]  /*136a0*/  IMAD.MOV.U32 R177, RZ, RZ, 0x1 ;  /* 0x00000001ffb17424 */ /* 0x000fe400078e00ff */
[----:B------:R-:W-:-:S08]  /*136b0*/  IMAD.MOV.U32 R213, RZ, RZ, RZ ;  /* 0x000000ffffd57224 */ /* 0x000fd000078e00ff */
[----:B--2---:R-:W-:-:S05]  /*136c0*/  @P0 IMAD.HI.U32 R2, R0, c[0x0][0x2c8], RZ ;  /* 0x0000b20000020a27 */ /* 0x004fca00078e00ff */
[----:B------:R-:W-:-:S04]  /*136d0*/  @P0 SHF.R.U32.HI R0, RZ, c[0x0][0x2cc], R2 ;  /* 0x0000b300ff000a19 */ /* 0x000fc80000011602 */
        /* <DEDUP_REMOVED lines=11> */
.L_x_2973:
        /* <DEDUP_REMOVED lines=22> */
[----:B------:R-:W-:Y:S02]  /*138f0*/  SHF.R.S32.HI R5, RZ, 0x1f, R190 ;  /* 0x0000001fff057819 */ /* 0x000fe400000114be */
[----:B------:R-:W-:Y:S01]  /*13900*/  SHF.L.U64.HI R27, R218, 0x1, R228 ;  /* 0x00000001da1b7819 */ /* 0x000fe200000102e4 */
[----:B------:R-:W-:Y:S01]  /*13910*/  IMAD R4, R2, c[0x0][0x208], RZ ;  /* 0x0000820002047a24 */ /* 0x000fe200078e02ff */
[C---:B------:R-:W-:Y:S01]  /*13920*/  SHF.L.U64.HI R25, R215.reuse, 0x1, R229 ;  /* 0x00000001d7197819 */ /* 0x040fe200000102e5 */
        /* <DEDUP_REMOVED lines=14> */
.L_x_3070:
        /* <DEDUP_REMOVED lines=22> */
.L_x_3071:
[C---:B------:R-:W-:Y:S02]  /*13b70*/  IADD3 R3, -R6.reuse, 0x10, RZ ;  /* 0x0000001006037810 */ /* 0x040fe40007ffe1ff */
[----:B------:R-:W-:Y:S02]  /*13b80*/  ISETP.NE.U32.AND P2, PT, R6, RZ, PT ;  /* 0x000000ff0600720c */ /* 0x000fe40003f45070 */
[----:B------:R-:W-:Y:S02]  /*13b90*/  LOP3.LUT R3, R3, 0xf, RZ, 0xc0, !PT ;  /* 0x0000000f03037812 */ /* 0x000fe400078ec0ff */
[C---:B------:R-:W-:Y:S02]  /*13ba0*/  ISETP.NE.U32.AND P3, PT, R16.reuse, RZ, PT ;  /* 0x000000ff1000720c */ /* 0x040fe40003f65070 */
        /* <DEDUP_REMOVED lines=17> */
.L_x_2966:
[----:B------:R-:W-:Y:S05]  /*13cc0*/  BSYNC B0 ;  /* 0x0000000000007941 */ /* 0x000fea0003800000 */
.L_x_2965:
[----:B------:R-:W0:Y:S01]  /*13cd0*/  LDGDEPBAR ;  /* 0x00000000000079af */ /* 0x000e220000000000 */
[----:B------:R-:W-:Y:S01]  /*13ce0*/  WARPSYNC 0xffffffff ;  /* 0xffffffff00007948 */ /* 0x000fe20003800000 */
[C---:B--23--:R-:W-:Y:S01]  /*13cf0*/  HMMA.16816.F32.BF16 R4, R36.reuse, R12, RZ ;  /* 0x0000000c2404723c */ /* 0x04cfe200000418ff */
[----:B------:R-:W-:Y:S01]  /*13d00*/  MOV R189, c[0x0][0x2c4] ;  /* 0x0000b10000bd7a02 */ /* 0x000fe20000000f00 */
[----:B------:R-:W-:Y:S02]  /*13d10*/  BSSY B0, `(.L_x_2969) ;  /* 0x00002d3000007945 */ /* 0x000fe40003800000 */
[-C--:B------:R-:W-:Y:S02]  /*13d20*/  IADD3 R3, R178, R0.reuse, RZ ;  /* 0x00000000b2037210 */ /* 0x080fe40007ffe0ff */
[CC--:B------:R-:W-:Y:S02]  /*13d30*/  IADD3 R8, R179.reuse, R0.reuse, RZ ;  /* 0x00000000b3087210 */ /* 0x0c0fe40007ffe0ff */
[C---:B------:R-:W-:Y:S01]  /*13d40*/  HMMA.16816.F32.BF16 R12, R36.reuse, R14, RZ ;  /* 0x0000000e240c723c */ /* 0x040fe200000418ff */
[----:B------:R-:W-:Y:S02]  /*13d50*/  IADD3 R2, R179, R0, R178 ;  /* 0x00000000b3027210 */ /* 0x000fe40007ffe0b2 */
[----:B------:R-:W-:Y:S02]  /*13d60*/  ISETP.NE.AND P0, PT, R189, 0x1, PT ;  /* 0x00000001bd00780c */ /* 0x000fe40003f05270 */
[----:B------:R-:W-:Y:S03]  /*13d70*/  SHF.L.U32 R214, R188, 0x6, RZ ;  /* 0x00000006bcd67819 */ /* 0x000fe600000006ff */
        /* <DEDUP_REMOVED lines=168> */
[----:B------:R-:W-:Y:S02]  /*14800*/  FSEL R159, R16, -INF , P3 ;  /* 0xff800000109f7808 */ /* 0x000fe40001800000 */
[----:B------:R-:W-:Y:S02]  /*14810*/  ISETP.GT.AND P2, PT, R2, 0x11, PT ;  /* 0x000000110200780c */ /* 0x000fe40003f44270 */
[----:B------:R-:W-:Y:S02]  /*14820*/  FMNMX.FTZ R3, R4, R3, !PT ;  /* 0x0000000304037209 */ /* 0x000fe40007810000 */
[----:B------:R-:W-:Y:S02]  /*14830*/  ISETP.GT.AND P1, PT, R0, RZ, PT ;  /* 0x000000ff0000720c */ /* 0x000fe40003f24270 */
[----:B------:R-:W-:Y:S02]  /*14840*/  FSEL R168, R17, -INF , P2 ;  /* 0xff80000011a87808 */ /* 0x000fe40001000000 */
[----:B------:R-:W-:Y:S02]  /*14850*/  FSEL R154, R6, -INF , P1 ;  /* 0xff800000069a7808 */ /* 0x000fe40000800000 */
[----:B------:R-:W-:Y:S02]  /*14860*/  ISETP.GT.AND P1, PT, R0, 0x8, PT ;  /* 0x000000080000780c */ /* 0x000fe40003f24270 */
[----:B------:R-:W-:Y:S02]  /*14870*/  ISETP.GT.AND P3, PT, R2, 0x18, PT ;  /* 0x000000180200780c */ /* 0x000fe40003f64270 */
[----:B------:R-:W-:Y:S02]  /*14880*/  ISETP.GT.AND P0, PT, R0, 0x1, PT ;  /* 0x000000010000780c */ /* 0x000fe40003f04270 */
[----:B------:R-:W-:Y:S02]  /*14890*/  FMNMX.FTZ R3, R159, R3, !PT ;  /* 0x000000039f037209 */ /* 0x000fe40007810000 */
[----:B------:R-:W-:Y:S02]  /*148a0*/  FSEL R153, R7, -INF , P0 ;  /* 0xff80000007997808 */ /* 0x000fe40000000000 */
[----:B------:R-:W-:Y:S02]  /*148b0*/  FSEL R7, R14, -INF , P1 ;  /* 0xff8000000e077808 */ /* 0x000fe40000800000 */
[----:B------:R-:W-:Y:S02]  /*148c0*/  ISETP.GT.AND P1, PT, R0, 0x10, PT ;  /* 0x000000100000780c */ /* 0x000fe40003f24270 */
[----:B------:R-:W-:Y:S02]  /*148d0*/  ISETP.GT.AND P2, PT, R2, 0x19, PT ;  /* 0x000000190200780c */ /* 0x000fe40003f44270 */
[----:B------:R-:W-:Y:S02]  /*148e0*/  FSEL R164, R20, -INF , P3 ;  /* 0xff80000014a47808 */ /* 0x000fe40001800000 */
[----:B------:R-:W-:Y:S02]  /*148f0*/  FMNMX.FTZ R3, R168, R3, !PT ;  /* 0x00000003a8037209 */ /* 0x000fe40007810000 */
        /* <DEDUP_REMOVED lines=22> */
[----:B------:R-:W-:Y:S02]  /*14a60*/  ISETP.GT.AND P0, PT, R0, 0x9, PT ;  /* 0x000000090000780c */ /* 0x000fe40003f04270 */
[----:B------:R-:W-:Y:S02]  /*14a70*/  FMNMX.FTZ R6, R153, R6, !PT ;  /* 0x0000000699067209 */ /* 0x000fe40007810000 */
[----:B------:R-:W-:Y:S02]  /*14a80*/  FSEL R200, R33, -INF , P2 ;  /* 0xff80000021c87808 */ /* 0x000fe40001000000 */
[----:B------:R-:W-:Y:S02]  /*14a90*/  ISETP.GT.AND P1, PT, R2, 0x38, PT ;  /* 0x000000380200780c */ /* 0x000fe40003f24270 */
[----:B------:R-:W-:Y:S02]  /*14aa0*/  FMNMX.FTZ R3, R201, R3, !PT ;  /* 0x00000003c9037209 */ /* 0x000fe40007810000 */
[----:B------:R-:W-:Y:S02]  /*14ab0*/  FSEL R15, R15, -INF , P0 ;  /* 0xff8000000f0f7808 */ /* 0x000fe40000000000 */
[----:B------:R-:W-:Y:S02]  /*14ac0*/  FMNMX.FTZ R6, R7, R6, !PT ;  /* 0x0000000607067209 */ /* 0x000fe40007810000 */
[----:B------:R-:W-:Y:S02]  /*14ad0*/  FSEL R197, R36, -INF , P1 ;  /* 0xff80000024c57808 */ /* 0x000fe40000800000 */
        /* <DEDUP_REMOVED lines=27> */
[----:B-1----:R-:W-:Y:S02]  /*14c90*/  FMNMX.FTZ R0, R3, R6, !PT ;  /* 0x0000000603007209 */ /* 0x002fe40007810000 */
[----:B------:R-:W-:Y:S02]  /*14ca0*/  FSEL R202, R38, -INF , P1 ;  /* 0xff80000026ca7808 */ /* 0x000fe40000800000 */
[----:B------:R-:W-:Y:S01]  /*14cb0*/  FMNMX.FTZ R2, R171, R2, !PT ;  /* 0x00000002ab027209 */ /* 0x000fe20007810000 */
[----:B------:R-:W1:Y:S01]  /*14cc0*/  SHFL.BFLY PT, R6, R0, 0x1, 0x1f ;  /* 0x0c201f0000067f89 */ /* 0x000e6200000e0000 */
[----:B------:R-:W-:Y:S02]  /*14cd0*/  FSEL R207, R39, -INF , P0 ;  /* 0xff80000027cf7808 */ /* 0x000fe40000000000 */
[----:B------:R-:W-:Y:S02]  /*14ce0*/  FMNMX.FTZ R2, R172, R2, !PT ;  /* 0x00000002ac027209 */ /* 0x000fe40007810000 */
[----:B------:R-:W-:Y:S02]  /*14cf0*/  IADD3 R156, R187, R176, RZ ;  /* 0x000000b0bb9c7210 */ /* 0x000fe40007ffe0ff */
[----:B------:R-:W-:Y:S03]  /*14d00*/  FMNMX.FTZ R2, R163, R2, !PT ;  /* 0x00000002a3027209 */ /* 0x000fe60007810000 */
[----:B------:R-:W-:Y:S01]  /*14d10*/  LDSM.16.MT88.4 R32, [R156] ;  /* 0x000000009c20783b */ /* 0x000fe20000004200 */
        /* <DEDUP_REMOVED lines=9> */
[----:B------:R-:W-:Y:S02]  /*14db0*/  FSEL R157, R0, RZ, P1 ;  /* 0x000000ff009d7208 */ /* 0x000fe40000800000 */
[----:B------:R-:W-:Y:S03]  /*14dc0*/  FMNMX.FTZ R2, R207, R2, !PT ;  /* 0x00000002cf027209 */ /* 0x000fe60007810000 */
[--C-:B------:R-:W-:Y:S02]  /*14dd0*/  FFMA.FTZ R0, R152, c[0x0][0x2d0], -R157.reuse ;  /* 0x0000b40098007a23 */ /* 0x100fe4000001089d */
[----:B------:R-:W1:Y:S02]  /*14de0*/  SHFL.BFLY PT, R3, R2, 0x2, 0x1f ;  /* 0x0c401f0002037f89 */ /* 0x000e6400000e0000 */
[----:B------:R2:W-:Y:S01]  /*14df0*/  MUFU.EX2 R206, R0 ;  /* 0x0000000000ce7308 */ /* 0x0005e20000000800 */
[----:B-1----:R-:W-:Y:S01]  /*14e00*/  FMNMX.FTZ R2, R2, R3, !PT ;  /* 0x0000000302027209 */ /* 0x002fe20007810000 */
[--C-:B--2---:R-:W-:Y:S04]  /*14e10*/  FFMA.FTZ R0, R8, c[0x0][0x2d0], -R157.reuse ;  /* 0x0000b40008007a23 */ /* 0x104fe8000001089d */
[----:B------:R-:W1:Y:S04]  /*14e20*/  SHFL.BFLY PT, R3, R2, 0x1, 0x1f ;  /* 0x0c201f0002037f89 */ /* 0x000e6800000e0000 */
[----:B------:R2:W3:Y:S01]  /*14e30*/  MUFU.EX2 R205, R0 ;  /* 0x0000000000cd7308 */ /* 0x0004e20000000800 */
[----:B-1----:R-:W-:Y:S01]  /*14e40*/  FMNMX.FTZ R8, R2, R3, !PT ;  /* 0x0000000302087209 */ /* 0x002fe20007810000 */
[--C-:B--2---:R-:W-:Y:S01]  /*14e50*/  FFMA.FTZ R0, R5, c[0x0][0x2d0], -R157.reuse ;  /* 0x0000b40005007a23 */ /* 0x104fe2000001089d */
[----:B---3--:R-:W-:Y:S02]  /*14e60*/  F2FP.BF16.PACK_AB R152, R205, R206 ;  /* 0x000000cecd98723e */ /* 0x008fe400000010ff */
[C---:B------:R-:W-:Y:S05]  /*14e70*/  FSETP.NEU.FTZ.AND P0, PT, R8.reuse, -INF , PT ;  /* 0xff8000000800780b */ /* 0x040fea0003f1d000 */
[----:B------:R1:W-:Y:S01]  /*14e80*/  MUFU.EX2 R212, R0 ;  /* 0x0000000000d47308 */ /* 0x0003e20000000800 */
[----:B------:R-:W-:Y:S05]  /*14e90*/  FMUL.FTZ R2, R8, c[0x0][0x2d0] ;  /* 0x0000b40008027a20 */ /* 0x000fea0000410000 */
[----:B------:R-:W-:Y:S02]  /*14ea0*/  FSEL R158, R2, RZ, P0 ;  /* 0x000000ff029e7208 */ /* 0x000fe40000000000 */
[----:B------:R-:W-:Y:S02]  /*14eb0*/  FSEL R2, R9, RZ, P1 ;  /* 0x000000ff09027208 */ /* 0x000fe40000800000 */
[----:B------:R-:W-:Y:S01]  /*14ec0*/  ISETP.GE.AND P1, PT, R213, 0x1, PT ;  /* 0x00000001d500780c */ /* 0x000fe20003f26270 */
[----:B------:R-:W-:Y:S02]  /*14ed0*/  FFMA.FTZ R3, R15, c[0x0][0x2d0], -R158 ;  /* 0x0000b4000f037a23 */ /* 0x000fe4000001089e */
[----:B------:R-:W-:Y:S02]  /*14ee0*/  FADD.FTZ R2, -R2, R106 ;  /* 0x0000006a02027221 */ /* 0x000fe40000010100 */
[----:B------:R2:W-:Y:S02]  /*14ef0*/  MUFU.EX2 R208, R3 ;  /* 0x0000000300d07308 */ /* 0x0005e40000000800 */
[----:B------:R-:W-:Y:S02]  /*14f00*/  FMUL.FTZ R2, R2, c[0x0][0x2d0] ;  /* 0x0000b40002027a20 */ /* 0x000fe40000410000 */
[--C-:B-1----:R-:W-:Y:S06]  /*14f10*/  FFMA.FTZ R0, R4, c[0x0][0x2d0], -R157.reuse ;  /* 0x0000b40004007a23 */ /* 0x102fec000001089d */
[----:B------:R-:W1:Y:S10]  /*14f20*/  MUFU.EX2 R2, R2 ;  /* 0x0000000200027308 */ /* 0x000e740000000800 */
[----:B------:R3:W4:Y:S01]  /*14f30*/  MUFU.EX2 R211, R0 ;  /* 0x0000000000d37308 */ /* 0x0007220000000800 */
[----:B--2---:R-:W-:Y:S04]  /*14f40*/  IADD3 R3, R186, R176, RZ ;  /* 0x000000b0ba037210 */ /* 0x004fe80007ffe0ff */
[----:B------:R-:W-:Y:S01]  /*14f50*/  IADD3 R106, R184, R3, RZ ;  /* 0x00000003b86a7210 */ /* 0x000fe20007ffe0ff */
[----:B------:R-:W2:Y:S01]  /*14f60*/  LDSM.16.MT88.4 R16, [R3] ;  /* 0x000000000310783b */ /* 0x000ea20000004200 */
[C---:B-1----:R-:W-:Y:S02]  /*14f70*/  FMUL.FTZ R4, R2.reuse, R112 ;  /* 0x0000007002047220 */ /* 0x042fe40000410000 */
[C---:B------:R-:W-:Y:S05]  /*14f80*/  FMUL.FTZ R5, R2.reuse, R113 ;  /* 0x0000007102057220 */ /* 0x040fea0000410000 */
[----:B------:R-:W1:Y:S01]  /*14f90*/  LDSM.16.MT88.4 R24, [R106] ;  /* 0x000000006a18783b */ /* 0x000e620000004200 */
[C---:B------:R-:W-:Y:S02]  /*14fa0*/  FMUL.FTZ R12, R2.reuse, R116 ;  /* 0x00000074020c7220 */ /* 0x040fe40000410000 */
[C---:B------:R-:W-:Y:S02]  /*14fb0*/  FMUL.FTZ R13, R2.reuse, R117 ;  /* 0x00000075020d7220 */ /* 0x040fe40000410000 */
[----:B------:R-:W-:Y:S02]  /*14fc0*/  FMUL.FTZ R21, R2, R125 ;  /* 0x0000007d02157220 */ /* 0x000fe40000410000 */
[--C-:B---3--:R-:W-:Y:S01]  /*14fd0*/  FFMA.FTZ R0, R154, c[0x0][0x2d0], -R158.reuse ;  /* 0x0000b4009a007a23 */ /* 0x108fe2000001089e */
[----:B----4-:R-:W-:Y:S01]  /*14fe0*/  F2FP.BF16.PACK_AB R154, R211, R212 ;  /* 0x000000d4d39a723e */ /* 0x010fe200000010ff */
        /* <DEDUP_REMOVED lines=14> */
[--C-:B---3--:R-:W-:Y:S02]  /*150d0*/  FFMA.FTZ R0, R153, c[0x0][0x2d0], -R158.reuse ;  /* 0x0000b40099007a23 */ /* 0x108fe4000001089e */
[C---:B------:R-:W-:Y:S02]  /*150e0*/  FMUL.FTZ R56, R2.reuse, R56 ;  /* 0x0000003802387220 */ /* 0x040fe40000410000 */
[----:B------:R-:W3:Y:S01]  /*150f0*/  MUFU.EX2 R210, R0 ;  /* 0x0000000000d27308 */ /* 0x000ee20000000800 */
        /* <DEDUP_REMOVED lines=12> */
[----:B---3--:R-:W-:Y:S01]  /*151c0*/  F2FP.BF16.PACK_AB R153, R210, R203 ;  /* 0x000000cbd299723e */ /* 0x008fe200000010ff */
[----:B------:R-:W-:Y:S02]  /*151d0*/  FFMA.FTZ R0, R7, c[0x0][0x2d0], -R158 ;  /* 0x0000b40007007a23 */ /* 0x000fe4000001089e */
        /* <DEDUP_REMOVED lines=13> */
[----:B---3--:R-:W-:Y:S02]  /*152b0*/  FSEL R0, R8, RZ, P0 ;  /* 0x000000ff08007208 */ /* 0x008fe40000000000 */
[----:B----4-:R-:W-:Y:S03]  /*152c0*/  F2FP.BF16.PACK_AB R155, R208, R209 ;  /* 0x000000d1d09b723e */ /* 0x010fe600000010ff */
[----:B------:R-:W-:Y:S01]  /*152d0*/  FADD.FTZ R0, -R0, R107 ;  /* 0x0000006b00007221 */ /* 0x000fe20000010100 */
[----:B------:R-:W-:Y:S03]  /*152e0*/  IADD3 R107, R184, R156, RZ ;  /* 0x0000009cb86b7210 */ /* 0x000fe60007ffe0ff */
[----:B------:R-:W-:Y:S06]  /*152f0*/  FMUL.FTZ R0, R0, c[0x0][0x2d0] ;  /* 0x0000b40000007a20 */ /* 0x000fec0000410000 */
[----:B------:R-:W3:Y:S02]  /*15300*/  MUFU.EX2 R0, R0 ;  /* 0x0000000000007308 */ /* 0x000ee40000000800 */
[C---:B---3--:R-:W-:Y:S02]  /*15310*/  FMUL.FTZ R6, R0.reuse, R114 ;  /* 0x0000007200067220 */ /* 0x048fe40000410000 */
[C---:B------:R-:W-:Y:S02]  /*15320*/  FMUL.FTZ R7, R0.reuse, R115 ;  /* 0x0000007300077220 */ /* 0x040fe40000410000 */
[----:B------:R-:W3:Y:S01]  /*15330*/  LDSM.16.MT88.4 R112, [R107] ;  /* 0x000000006b70783b */ /* 0x000ee20000004200 */
[C---:B------:R-:W-:Y:S02]  /*15340*/  FMUL.FTZ R14, R0.reuse, R118 ;  /* 0x00000076000e7220 */ /* 0x040fe40000410000 */
[C---:B------:R-:W-:Y:S02]  /*15350*/  FMUL.FTZ R15, R0.reuse, R119 ;  /* 0x00000077000f7220 */ /* 0x040fe40000410000 */
[C---:B--2---:R-:W-:Y:S03]  /*15360*/  HMMA.16816.F32.BF16 R4, R152.reuse, R16, R4 ;  /* 0x000000109804723c */ /* 0x044fe60000041804 */
[----:B------:R-:W2:Y:S02]  /*15370*/  LDSM.16.MT88.4 R116, [R3+0x2000] ;  /* 0x002000000374783b */ /* 0x000ea40000004200 */
        /* <DEDUP_REMOVED lines=10> */
[C---:B-1----:R-:W-:Y:S03]  /*15420*/  HMMA.16816.F32.BF16 R16, R152.reuse, R24, R16 ;  /* 0x000000189810723c */ /* 0x042fe60000041810 */
        /* <DEDUP_REMOVED lines=23> */
[C---:B---3--:R-:W-:Y:S03]  /*155a0*/  HMMA.16816.F32.BF16 R32, R152.reuse, R112, R32 ;  /* 0x000000709820723c */ /* 0x048fe60000041820 */
        /* <DEDUP_REMOVED lines=29> */
[----:B------:R-:W-:Y:S02]  /*15780*/  FFMA.FTZ R120, R159, c[0x0][0x2d0], -R157 ;  /* 0x0000b4009f787a23 */ /* 0x000fe4000001089d */
[C---:B--2---:R-:W-:Y:S02]  /*15790*/  HMMA.16816.F32.BF16 R56, R152.reuse, R116, R56 ;  /* 0x000000749838723c */ /* 0x044fe40000041838 */
[----:B------:R2:W3:Y:S02]  /*157a0*/  MUFU.EX2 R195, R120 ;  /* 0x0000007800c37308 */ /* 0x0004e40000000800 */
[C---:B------:R-:W-:Y:S02]  /*157b0*/  FMUL.FTZ R98, R0.reuse, R98 ;  /* 0x0000006200627220 */ /* 0x040fe40000410000 */
[C---:B------:R-:W-:Y:S02]  /*157c0*/  FMUL.FTZ R99, R0.reuse, R99 ;  /* 0x0000006300637220 */ /* 0x040fe40000410000 */
[C---:B------:R-:W-:Y:S01]  /*157d0*/  HMMA.16816.F32.BF16 R60, R152.reuse, R118, R60 ;  /* 0x00000076983c723c */ /* 0x040fe2000004183c */
[----:B------:R-:W4:Y:S03]  /*157e0*/  LDSM.16.MT88.4 R116, [R3+0x4000] ;  /* 0x004000000374783b */ /* 0x000f260000004200 */
[C---:B------:R-:W-:Y:S02]  /*157f0*/  FMUL.FTZ R102, R0.reuse, R102 ;  /* 0x0000006600667220 */ /* 0x040fe40000410000 */
[----:B------:R-:W-:Y:S02]  /*15800*/  FMUL.FTZ R103, R0, R103 ;  /* 0x0000006700677220 */ /* 0x000fe40000410000 */
[----:B------:R-:W-:Y:S04]  /*15810*/  FFMA.FTZ R2, R2, R220, R206 ;  /* 0x000000dc02027223 */ /* 0x000fe800000100ce */
[----:B------:R-:W-:Y:S02]  /*15820*/  FFMA.FTZ R0, R0, R219, R203 ;  /* 0x000000db00007223 */ /* 0x000fe400000100cb */
[----:B------:R-:W-:Y:S02]  /*15830*/  FADD.FTZ R2, R205, R2 ;  /* 0x00000002cd027221 */ /* 0x000fe40000010000 */
[----:B------:R-:W-:Y:S02]  /*15840*/  FADD.FTZ R0, R210, R0 ;  /* 0x00000000d2007221 */ /* 0x000fe40000010000 */
[----:B--2---:R-:W-:Y:S02]  /*15850*/  FFMA.FTZ R120, R169, c[0x0][0x2d0], -R158 ;  /* 0x0000b400a9787a23 */ /* 0x004fe4000001089e */
[----:B------:R2:W-:Y:S01]  /*15860*/  MUFU.EX2 R169, R124 ;  /* 0x0000007c00a97308 */ /* 0x0005e20000000800 */
[----:B------:R-:W-:Y:S02]  /*15870*/  FADD.FTZ R2, R212, R2 ;  /* 0x00000002d4027221 */ /* 0x000fe40000010000 */
[----:B------:R-:W-:Y:S01]  /*15880*/  FADD.FTZ R0, R209, R0 ;  /* 0x00000000d1007221 */ /* 0x000fe20000010000 */
[C---:B-1----:R-:W-:Y:S03]  /*15890*/  HMMA.16816.F32.BF16 R64, R152.reuse, R112, R64 ;  /* 0x000000709840723c */ /* 0x042fe60000041840 */
[----:B------:R-:W-:Y:S03]  /*158a0*/  FADD.FTZ R2, R211, R2 ;  /* 0x00000002d3027221 */ /* 0x000fe60000010000 */
[----:B------:R1:W5:Y:S01]  /*158b0*/  MUFU.EX2 R193, R120 ;  /* 0x0000007800c17308 */ /* 0x0003620000000800 */
[----:B------:R-:W-:Y:S01]  /*158c0*/  FADD.FTZ R0, R208, R0 ;  /* 0x00000000d0007221 */ /* 0x000fe20000010000 */
[C---:B------:R-:W-:Y:S01]  /*158d0*/  HMMA.16816.F32.BF16 R68, R152.reuse, R114, R68 ;  /* 0x000000729844723c */ /* 0x040fe20000041844 */
[----:B------:R-:W5:Y:S03]  /*158e0*/  LDSM.16.MT88.4 R112, [R106+0x4000] ;  /* 0x004000006a70783b */ /* 0x000f660000004200 */
[----:B---3--:R-:W-:Y:S04]  /*158f0*/  FADD.FTZ R2, R195, R2 ;  /* 0x00000002c3027221 */ /* 0x008fe80000010000 */
[C---:B----4-:R-:W-:Y:S04]  /*15900*/  HMMA.16816.F32.BF16 R72, R152.reuse, R116, R72 ;  /* 0x000000749848723c */ /* 0x050fe80000041848 */
[--C-:B--2---:R-:W-:Y:S02]  /*15910*/  FFMA.FTZ R124, R163, c[0x0][0x2d0], -R158.reuse ;  /* 0x0000b400a37c7a23 */ /* 0x104fe4000001089e */
[----:B------:R-:W-:Y:S02]  /*15920*/  MUFU.EX2 R163, R128 ;  /* 0x0000008000a37308 */ /* 0x000fe40000000800 */
[C---:B------:R-:W-:Y:S01]  /*15930*/  HMMA.16816.F32.BF16 R76, R152.reuse, R118, R76 ;  /* 0x00000076984c723c */ /* 0x040fe2000004184c */
[----:B------:R-:W2:Y:S03]  /*15940*/  LDSM.16.MT88.4 R116, [R156+0x4000] ;  /* 0x004000009c74783b */ /* 0x000ea60000004200 */
[----:B-1----:R-:W-:Y:S02]  /*15950*/  FFMA.FTZ R120, R170, c[0x0][0x2d0], -R158 ;  /* 0x0000b400aa787a23 */ /* 0x002fe4000001089e */
[----:B-----5:R-:W-:Y:S02]  /*15960*/  FADD.FTZ R0, R193, R0 ;  /* 0x00000000c1007221 */ /* 0x020fe40000010000 */
[----:B------:R1:W-:Y:S10]  /*15970*/  MUFU.EX2 R167, R124 ;  /* 0x0000007c00a77308 */ /* 0x0003f40000000800 */
[----:B------:R3:W4:Y:S01]  /*15980*/  MUFU.EX2 R192, R120 ;  /* 0x0000007800c07308 */ /* 0x0007220000000800 */
[C---:B------:R-:W-:Y:S07]  /*15990*/  HMMA.16816.F32.BF16 R80, R152.reuse, R112, R80 ;  /* 0x000000709850723c */ /* 0x040fee0000041850 */
[--C-:B------:R-:W-:Y:S01]  /*159a0*/  FFMA.FTZ R112, R168, c[0x0][0x2d0], -R157.reuse ;  /* 0x0000b400a8707a23 */ /* 0x100fe2000001089d */
[C---:B------:R-:W-:Y:S03]  /*159b0*/  HMMA.16816.F32.BF16 R84, R152.reuse, R114, R84 ;  /* 0x000000729854723c */ /* 0x040fe60000041854 */
[----:B------:R5:W5:Y:S01]  /*159c0*/  MUFU.EX2 R194, R112 ;  /* 0x0000007000c27308 */ /* 0x000b620000000800 */
[----:B-1----:R-:W-:Y:S04]  /*159d0*/  FFMA.FTZ R124, R160, c[0x0][0x2d0], -R158 ;  /* 0x0000b400a07c7a23 */ /* 0x002fe8000001089e */
[C---:B--2---:R-:W-:Y:S01]  /*159e0*/  HMMA.16816.F32.BF16 R88, R152.reuse, R116, R88 ;  /* 0x000000749858723c */ /* 0x044fe20000041858 */
[----:B---3--:R-:W-:Y:S03]  /*159f0*/  LDSM.16.MT88.4 R120, [R106+0x800] ;  /* 0x000800006a78783b */ /* 0x008fe60000004200 */
[----:B----4-:R-:W-:Y:S01]  /*15a00*/  FADD.FTZ R0, R192, R0 ;  /* 0x00000000c0007221 */ /* 0x010fe20000010000 */
[----:B------:R1:W-:Y:S02]  /*15a10*/  MUFU.EX2 R168, R124 ;  /* 0x0000007c00a87308 */ /* 0x0003e40000000800 */
[--C-:B------:R-:W-:Y:S01]  /*15a20*/  FFMA.FTZ R116, R164, c[0x0][0x2d0], -R157.reuse ;  /* 0x0000b400a4747a23 */ /* 0x100fe2000001089d */
[C---:B------:R-:W-:Y:S07]  /*15a30*/  HMMA.16816.F32.BF16 R92, R152.reuse, R118, R92 ;  /* 0x00000076985c723c */ /* 0x040fee000004185c */
[----:B------:R2:W3:Y:S01]  /*15a40*/  MUFU.EX2 R191, R116 ;  /* 0x0000007400bf7308 */ /* 0x0004e20000000800 */
[----:B-----5:R-:W4:Y:S01]  /*15a50*/  LDSM.16.MT88.4 R112, [R107+0x4000] ;  /* 0x004000006b70783b */ /* 0x020f220000004200 */
[----:B------:R-:W-:Y:S03]  /*15a60*/  FADD.FTZ R2, R194, R2 ;  /* 0x00000002c2027221 */ /* 0x000fe60000010000 */
[--C-:B-1----:R-:W-:Y:S05]  /*15a70*/  FFMA.FTZ R124, R174, c[0x0][0x2d0], -R157.reuse ;  /* 0x0000b400ae7c7a23 */ /* 0x102fea000001089d */
[----:B------:R1:W-:Y:S01]  /*15a80*/  MUFU.EX2 R170, R124 ;  /* 0x0000007c00aa7308 */ /* 0x0003e20000000800 */
[--C-:B--2---:R-:W-:Y:S02]  /*15a90*/  FFMA.FTZ R116, R165, c[0x0][0x2d0], -R157.reuse ;  /* 0x0000b400a5747a23 */ /* 0x104fe4000001089d */
[----:B---3--:R-:W-:Y:S07]  /*15aa0*/  FADD.FTZ R2, R191, R2 ;  /* 0x00000002bf027221 */ /* 0x008fee0000010000 */
[----:B------:R2:W3:Y:S01]  /*15ab0*/  MUFU.EX2 R189, R116 ;  /* 0x0000007400bd7308 */ /* 0x0004e20000000800 */
[--C-:B-1----:R-:W-:Y:S01]  /*15ac0*/  FFMA.FTZ R124, R166, c[0x0][0x2d0], -R157.reuse ;  /* 0x0000b400a67c7a23 */ /* 0x102fe2000001089d */
[C---:B----4-:R-:W-:Y:S07]  /*15ad0*/  HMMA.16816.F32.BF16 R96, R152.reuse, R112, R96 ;  /* 0x000000709860723c */ /* 0x050fee0000041860 */
[----:B------:R-:W-:Y:S01]  /*15ae0*/  FFMA.FTZ R112, R171, c[0x0][0x2d0], -R158 ;  /* 0x0000b400ab707a23 */ /* 0x000fe2000001089e */
[----:B------:R-:W-:Y:S01]  /*15af0*/  HMMA.16816.F32.BF16 R100, R152, R114, R100 ;  /* 0x000000729864723c */ /* 0x000fe20000041864 */
[----:B--2---:R-:W1:Y:S01]  /*15b00*/  LDSM.16.MT88.4 R116, [R3+0x800] ;  /* 0x000800000374783b */ /* 0x004e620000004200 */
[----:B------:R2:W-:Y:S02]  /*15b10*/  MUFU.EX2 R171, R124 ;  /* 0x0000007c00ab7308 */ /* 0x0005e40000000800 */
[----:B------:R-:W-:Y:S01]  /*15b20*/  F2FP.BF16.PACK_AB R113, R192, R193 ;  /* 0x000000c1c071723e */ /* 0x000fe200000010ff */
[C---:B---3--:R-:W-:Y:S02]  /*15b30*/  FADD.FTZ R2, R189.reuse, R2 ;  /* 0x00000002bd027221 */ /* 0x048fe40000010000 */
[----:B------:R-:W-:Y:S05]  /*15b40*/  F2FP.BF16.PACK_AB R114, R189, R191 ;  /* 0x000000bfbd72723e */ /* 0x000fea00000010ff */
        /* <DEDUP_REMOVED lines=128> */
[----:B------:R1:W5:Y:S07]  /*16350*/  LDSM.16.MT88.4 R4, [R3+0x5800] ;  /* 0x005800000304783b */ /* 0x00036e0000004200 */
[C---:B--2---:R-:W-:Y:S08]  /*16360*/  HMMA.16816.F32.BF16 R48, R152.reuse, R12, R48 ;  /* 0x0000000c9830723c */ /* 0x044ff00000041830 */
[C---:B------:R-:W-:Y:S01]  /*16370*/  HMMA.16816.F32.BF16 R52, R152.reuse, R14, R52 ;  /* 0x0000000e9834723c */ /* 0x040fe20000041834 */
[----:B------:R-:W2:Y:S07]  /*16380*/  LDSM.16.MT88.4 R12, [R156+0x5800] ;  /* 0x005800009c0c783b */ /* 0x000eae0000004200 */
[C---:B---3--:R-:W-:Y:S04]  /*16390*/  HMMA.16816.F32.BF16 R56, R152.reuse, R16, R56 ;  /* 0x000000109838723c */ /* 0x048fe80000041838 */
[----:B-1----:R-:W-:Y:S02]  /*163a0*/  FADD.FTZ R3, R165, R0 ;  /* 0x00000000a5037221 */ /* 0x002fe40000010000 */
[----:B------:R-:W-:Y:S02]  /*163b0*/  FADD.FTZ R0, R160, R2 ;  /* 0x00000002a0007221 */ /* 0x000fe40000010000 */
[C---:B------:R-:W-:Y:S04]  /*163c0*/  HMMA.16816.F32.BF16 R60, R152.reuse, R18, R60 ;  /* 0x00000012983c723c */ /* 0x040fe8000004183c */
[----:B------:R-:W-:Y:S02]  /*163d0*/  FADD.FTZ R3, R159, R3 ;  /* 0x000000039f037221 */ /* 0x000fe40000010000 */
[----:B------:R-:W-:Y:S02]  /*163e0*/  FADD.FTZ R2, R163, R0 ;  /* 0x00000000a3027221 */ /* 0x000fe40000010000 */
[C---:B----4-:R-:W-:Y:S04]  /*163f0*/  HMMA.16816.F32.BF16 R64, R152.reuse, R20, R64 ;  /* 0x000000149840723c */ /* 0x050fe80000041840 */
[----:B------:R-:W-:Y:S02]  /*16400*/  FADD.FTZ R0, R161, R3 ;  /* 0x00000003a1007221 */ /* 0x000fe40000010000 */
[----:B------:R-:W-:Y:S01]  /*16410*/  FADD.FTZ R3, R162, R2 ;  /* 0x00000002a2037221 */ /* 0x000fe20000010000 */
[----:B------:R-:W-:Y:S01]  /*16420*/  IADD3 R2, R213, 0x1, RZ ;  /* 0x00000001d5027810 */ /* 0x000fe20007ffe0ff */
[C---:B------:R-:W-:Y:S04]  /*16430*/  HMMA.16816.F32.BF16 R68, R152.reuse, R22, R68 ;  /* 0x000000169844723c */ /* 0x040fe80000041844 */
[----:B------:R-:W-:Y:S01]  /*16440*/  FADD.FTZ R0, R157, R0 ;  /* 0x000000009d007221 */ /* 0x000fe20000010000 */
[----:B------:R-:W-:Y:S01]  /*16450*/  SEL R213, R2, RZ, !P1 ;  /* 0x000000ff02d57207 */ /* 0x000fe20004800000 */
[----:B------:R-:W-:Y:S02]  /*16460*/  FADD.FTZ R220, R164, R3 ;  /* 0x00000003a4dc7221 */ /* 0x000fe40000010000 */
[C---:B-----5:R-:W-:Y:S04]  /*16470*/  HMMA.16816.F32.BF16 R72, R152.reuse, R4, R72 ;  /* 0x000000049848723c */ /* 0x060fe80000041848 */
[----:B------:R-:W-:Y:S04]  /*16480*/  FADD.FTZ R219, R158, R0 ;  /* 0x000000009edb7221 */ /* 0x000fe80000010000 */
[C---:B------:R-:W-:Y:S01]  /*16490*/  HMMA.16816.F32.BF16 R76, R152.reuse, R6, R76 ;  /* 0x00000006984c723c */ /* 0x040fe2000004184c */
[----:B------:R-:W1:Y:S07]  /*164a0*/  LDSM.16.MT88.4 R4, [R107+0x5800] ;  /* 0x005800006b04783b */ /* 0x000e6e0000004200 */
[C---:B------:R-:W-:Y:S08]  /*164b0*/  HMMA.16816.F32.BF16 R80, R152.reuse, R24, R80 ;  /* 0x000000189850723c */ /* 0x040ff00000041850 */
[C---:B------:R-:W-:Y:S08]  /*164c0*/  HMMA.16816.F32.BF16 R84, R152.reuse, R26, R84 ;  /* 0x0000001a9854723c */ /* 0x040ff00000041854 */
[C---:B--2---:R-:W-:Y:S08]  /*164d0*/  HMMA.16816.F32.BF16 R88, R152.reuse, R12, R88 ;  /* 0x0000000c9858723c */ /* 0x044ff00000041858 */
[C---:B------:R-:W-:Y:S08]  /*164e0*/  HMMA.16816.F32.BF16 R92, R152.reuse, R14, R92 ;  /* 0x0000000e985c723c */ /* 0x040ff0000004185c */
[C---:B-1----:R-:W-:Y:S07]  /*164f0*/  HMMA.16816.F32.BF16 R96, R152.reuse, R4, R96 ;  /* 0x000000049860723c */ /* 0x042fee0000041860 */
[----:B------:R-:W-:Y:S01]  /*16500*/  IADD3 R4, R188, -0x2, RZ ;  /* 0xfffffffebc047810 */ /* 0x000fe20007ffe0ff */
[----:B------:R-:W-:Y:S03]  /*16510*/  HMMA.16816.F32.BF16 R100, R152, R6, R100 ;  /* 0x000000069864723c */ /* 0x000fe60000041864 */
[----:B------:R-:W-:Y:S11]  /*16520*/  ISETP.GE.AND P0, PT, R4, R225, PT ;  /* 0x000000e10400720c */ /* 0x000ff60003f06270 */
[----:B------:R-:W-:Y:S02]  /*16530*/  @!UPT UIADD3 URZ, URZ, URZ, URZ ;  /* 0x0000003f3f3ff290 */ /* 0x000fe4000fffe03f */
[----:B------:R-:W-:-:S05]  /*16540*/  @!P0 BRA `(.L_x_2970) ;  /* 0x000004f000008947 */ /* 0x000fca0003800000 */
[----:B------:R-:W-:Y:S01]  /*16550*/  IMAD.MOV.U32 R174, RZ, RZ, c[0x0][0x2b8] ;  /* 0x0000ae00ffae7624 */ /* 0x000fe200078e00ff */
[----:B------:R-:W-:Y:S01]  /*16560*/  IADD3 R2, R230, R214, R247 ;  /* 0x000000d6e6027210 */ /* 0x000fe20007ffe0f7 */
[----:B------:R-:W-:Y:S01]  /*16570*/  IMAD.MOV.U32 R190, RZ, RZ, RZ ;  /* 0x000000ffffbe7224 */ /* 0x000fe200078e00ff */
[C---:B------:R-:W-:Y:S01]  /*16580*/  SHF.L.U64.HI R20, R218.reuse, 0x1, R228 ;  /* 0x00000001da147819 */ /* 0x040fe200000102e4 */
[----:B------:R-:W-:Y:S01]  /*16590*/  IMAD.SHL.U32 R19, R218, 0x2, RZ ;  /* 0x00000002da137824 */ /* 0x000fe200078e00ff */
[----:B------:R-:W-:Y:S01]  /*165a0*/  ISETP.NE.AND P5, PT, R174, 0x1, PT ;  /* 0x00000001ae00780c */ /* 0x000fe20003fa5270 */
[C---:B------:R-:W-:Y:S01]  /*165b0*/  IMAD.SHL.U32 R17, R215.reuse, 0x2, RZ ;  /* 0x00000002d7117824 */ /* 0x040fe200078e00ff */
[----:B------:R-:W-:Y:S01]  /*165c0*/  IADD3 R2, R2, -0x80, RZ ;  /* 0xffffff8002027810 */ /* 0x000fe20007ffe0ff */
[C---:B------:R-:W-:Y:S01]  /*165d0*/  IMAD.SHL.U32 R15, R216.reuse, 0x2, RZ ;  /* 0x00000002d80f7824 */ /* 0x040fe200078e00ff */
[----:B------:R-:W-:Y:S02]  /*165e0*/  SHF.L.U64.HI R18, R215, 0x1, R229 ;  /* 0x00000001d7127819 */ /* 0x000fe400000102e5 */
        /* <DEDUP_REMOVED lines=26> */
.L_x_3072:
[----:B------:R-:W-:-:S05]  /*16790*/  BRA.DIV ~URZ, `(.L_x_2972) ;  /* 0x00009fb27f007947 */ /* 0x000fca000b800000 */
[----:B------:R-:W3:Y:S01]  /*167a0*/  SHFL.IDX PT, R2, R14, RZ, 0x181f ;  /* 0x00181fff0e027589 */ /* 0x000ee200000e0000 */
[----:B------:R-:W-:Y:S01]  /*167b0*/  ISETP.GE.AND P3, PT, R216, c[0x0][0x1d4], PT ;  /* 0x00007500d8007a0c */ /* 0x000fe20003f66270 */
[----:B------:R-:W-:Y:S01]  /*167c0*/  IMAD R0, R213, 0x6000, R11 ;  /* 0x00006000d5007824 */ /* 0x000fe200078e020b */
[----:B------:R-:W-:Y:S04]  /*167d0*/  ISETP.GE.AND P1, PT, R215, c[0x0][0x1d4], PT ;  /* 0x00007500d7007a0c */ /* 0x000fe80003f26270 */
[----:B------:R-:W-:Y:S02]  /*167e0*/  SEL R13, RZ, 0x10, P1 ;  /* 0x00000010ff0d7807 */ /* 0x000fe40000800000 */
[----:B---3--:R-:W-:Y:S05]  /*167f0*/  IADD3 R6, P0, R2, R15, RZ ;  /* 0x0000000f02067210 */ /* 0x008fea0007f1e0ff */
[----:B--2---:R-:W-:Y:S01]  /*16800*/  IMAD.X R7, R4, 0x1, R16, P0 ;  /* 0x0000000104077824 */ /* 0x004fe200000e0610 */
[----:B------:R-:W-:Y:S04]  /*16810*/  ISETP.GE.AND P0, PT, R218, c[0x0][0x1d4], PT ;  /* 0x00007500da007a0c */ /* 0x000fe80003f06270 */
[----:B------:R-:W-:Y:S01]  /*16820*/  @!PT LDS RZ, [RZ] ;  /* 0x00000000fffff984 */ /* 0x000fe20000000800 */
[----:B------:R-:W-:Y:S01]  /*16830*/  @!PT LDS RZ, [RZ] ;  /* 0x00000000fffff984 */ /* 0x000fe20000000800 */
[----:B------:R2:W-:Y:S01]  /*16840*/  LDGSTS.E.BYPASS.LTC128B.128 [R0], [R6.64], !P3 ;  /* 0x0000000006007fae */ /* 0x0005e2000d901d48 */
[----:B------:R-:W-:Y:S02]  /*16850*/  SEL R12, RZ, 0x10, P0 ;  /* 0x00000010ff0c7807 */ /* 0x000fe40000000000 */
        /* <DEDUP_REMOVED lines=9> */
.L_x_3073:
[C---:B----4-:R-:W-:Y:S02]  /*168f0*/  IADD3 R3, -R5.reuse, 0x10, RZ ;  /* 0x0000001005037810 */ /* 0x050fe40007ffe1ff */
[----:B------:R-:W-:Y:S02]  /*16900*/  ISETP.NE.U32.AND P2, PT, R5, RZ, PT ;  /* 0x000000ff0500720c */ /* 0x000fe40003f45070 */
[----:B------:R-:W-:Y:S02]  /*16910*/  LOP3.LUT R3, R3, 0xf, RZ, 0xc0, !PT ;  /* 0x0000000f03037812 */ /* 0x000fe400078ec0ff */
[----:B------:R-:W-:Y:S02]  /*16920*/  ISETP.NE.U32.AND P3, PT, R13, RZ, PT ;  /* 0x000000ff0d00720c */ /* 0x000fe40003f65070 */
        /* <DEDUP_REMOVED lines=8> */
[C---:B------:R-:W-:Y:S02]  /*169b0*/  ISETP.NE.U32.AND P2, PT, R12.reuse, RZ, PT ;  /* 0x000000ff0c00720c */ /* 0x040fe40003f45070 */
[----:B-1----:R-:W-:Y:S02]  /*169c0*/  IADD3 R6, P1, P0, R3, R2, R17 ;  /* 0x0000000203067210 */ /* 0x002fe4000783e011 */
[----:B------:R-:W-:Y:S02]  /*169d0*/  IADD3 R3, -R12, 0x10, RZ ;  /* 0x000000100c037810 */ /* 0x000fe40007ffe1ff */
[----:B------:R-:W-:Y:S02]  /*169e0*/  IADD3.X R7, RZ, R4, R18, P1, P0 ;  /* 0x00000004ff077210 */ /* 0x000fe40000fe0412 */
[----:B------:R-:W-:Y:S03]  /*169f0*/  LOP3.LUT R3, R3, 0xf, RZ, 0xc0, !PT ;  /* 0x0000000f03037812 */ /* 0x000fe600078ec0ff */
[----:B------:R1:W-:Y:S01]  /*16a00*/  LDGSTS.E.BYPASS.LTC128B.128.ZFILL [R0+0x3000], [R6.64], P3 ;  /* 0x0300000006007fae */ /* 0x0003e20009941d48 */
[----:B------:R-:W-:Y:S04]  /*16a10*/  IADD3 R2, P1, P0, R3, R2, R19 ;  /* 0x0000000203027210 */ /* 0x000fe8000783e013 */
[----:B------:R-:W-:Y:S05]  /*16a20*/  IADD3.X R3, RZ, R4, R20, P1, P0 ;  /* 0x00000004ff037210 */ /* 0x000fea0000fe0414 */
[----:B------:R1:W-:Y:S04]  /*16a30*/  LDGSTS.E.BYPASS.LTC128B.128.ZFILL [R0+0x5000], [R2.64], P2 ;  /* 0x0500000002007fae */ /* 0x0003e80009141d48 */
.L_x_2970:
[----:B------:R-:W-:Y:S05]  /*16a40*/  BSYNC B0 ;  /* 0x0000000000007941 */ /* 0x000fea0003800000 */
.L_x_2969:
        /* <DEDUP_REMOVED lines=9> */
.L_x_2964:
[----:B------:R-:W-:Y:S01]  /*16ae0*/  ISETP.GE.AND P0, PT, R188, R225, PT ;  /* 0x000000e1bc00720c */ /* 0x000fe20003f06270 */
[----:B------:R-:W-:Y:S01]  /*16af0*/  IMAD.MOV.U32 R197, RZ, RZ, 0x1f ;  /* 0x0000001fffc57424 */ /* 0x000fe200078e00ff */
[----:B------:R-:W-:-:S11]  /*16b00*/  MOV R196, 0xffffffff ;  /* 0xffffffff00c47802 */ /* 0x000fd60000000f00 */
[----:B------:R-:W-:Y:S05]  /*16b10*/  @!P0 BRA `(.L_x_2974) ;  /* 0x00002e6000008947 */ /* 0x000fea0003800000 */
[----:B------:R-:W-:Y:S02]  /*16b20*/  MOV R106, R8 ;  /* 0x00000008006a7202 */ /* 0x000fe40000000f00 */
[----:B------:R-:W-:Y:S02]  /*16b30*/  MOV R0, R9 ;  /* 0x0000000900007202 */ /* 0x000fe40000000f00 */
.L_x_2984:
        /* <DEDUP_REMOVED lines=40> */
.L_x_3074:
        /* <DEDUP_REMOVED lines=22> */
.L_x_3075:
        /* <DEDUP_REMOVED lines=12> */
[----:B------:R-:W-:Y:S02]  /*16fe0*/  ISETP.NE.U32.AND P2, PT, R9, RZ, PT ;  /* 0x000000ff0900720c */ /* 0x000fe40003f45070 */
        /* <DEDUP_REMOVED lines=8> */
.L_x_2976:
[----:B------:R-:W-:Y:S05]  /*17070*/  BSYNC B0 ;  /* 0x0000000000007941 */ /* 0x000fea0003800000 */
.L_x_2975:
        /* <DEDUP_REMOVED lines=189> */
.L_x_3076:
        /* <DEDUP_REMOVED lines=81> */
[----:B------:R-:W-:Y:S02]  /*18160*/  FMUL.FTZ R89, R2, R89 ;  /* 0x0000005902597220 */ /* 0x000fe40000410000 */
[C---:B------:R-:W-:Y:S01]  /*18170*/  FADD.FTZ R0, -R8.reuse, R106 ;  /* 0x0000006a08007221 */ /* 0x040fe20000010100 */
[----:B------:R-:W-:Y:S01]  /*18180*/  IADD3 R106, R187, R176, RZ ;  /* 0x000000b0bb6a7210 */ /* 0x000fe20007ffe0ff */
        /* <DEDUP_REMOVED lines=20> */
[----:B------:R-:W-:Y:S02]  /*182d0*/  FFMA.FTZ R175, R35, c[0x0][0x2d0], -R3 ;  /* 0x0000b40023af7a23 */ /* 0x000fe40000010803 */
[----:B------:R-:W-:Y:S02]  /*182e0*/  FADD.FTZ R3, R16, R4 ;  /* 0x0000000410037221 */ /* 0x000fe40000010000 */
[C---:B------:R-:W-:Y:S01]  /*182f0*/  FMUL.FTZ R4, R2.reuse, R112 ;  /* 0x0000007002047220 */ /* 0x040fe20000410000 */
[----:B------:R-:W-:Y:S01]  /*18300*/  MUFU.EX2 R132, R14 ;  /* 0x0000000e00847308 */ /* 0x000fe20000000800 */
[----:B------:R-:W-:Y:S02]  /*18310*/  FADD.FTZ R3, R5, R3 ;  /* 0x0000000305037221 */ /* 0x000fe40000010000 */
[C---:B------:R-:W-:Y:S02]  /*18320*/  FMUL.FTZ R5, R2.reuse, R113 ;  /* 0x0000007102057220 */ /* 0x040fe40000410000 */
[C---:B--2---:R-:W-:Y:S01]  /*18330*/  FMUL.FTZ R12, R2.reuse, R116 ;  /* 0x00000074020c7220 */ /* 0x044fe20000410000 */
[----:B---3--:R-:W-:Y:S01]  /*18340*/  F2FP.BF16.PACK_AB R116, R107, R153 ;  /* 0x000000996b74723e */ /* 0x008fe200000010ff */
[C---:B------:R-:W-:Y:S02]  /*18350*/  FMUL.FTZ R16, R2.reuse, R120 ;  /* 0x0000007802107220 */ /* 0x040fe40000410000 */
[C---:B------:R-:W-:Y:S01]  /*18360*/  FMUL.FTZ R92, R2.reuse, R92 ;  /* 0x0000005c025c7220 */ /* 0x040fe20000410000 */
[----:B------:R-:W2:Y:S01]  /*18370*/  MUFU.EX2 R133, R15 ;  /* 0x0000000f00857308 */ /* 0x000ea20000000800 */
[C---:B------:R-:W-:Y:S02]  /*18380*/  FMUL.FTZ R93, R2.reuse, R93 ;  /* 0x0000005d025d7220 */ /* 0x040fe40000410000 */
[C---:B------:R-:W-:Y:S02]  /*18390*/  FMUL.FTZ R96, R2.reuse, R96 ;  /* 0x0000006002607220 */ /* 0x040fe40000410000 */
[C---:B------:R-:W-:Y:S02]  /*183a0*/  FMUL.FTZ R97, R2.reuse, R97 ;  /* 0x0000006102617220 */ /* 0x040fe40000410000 */
[C---:B------:R-:W-:Y:S02]  /*183b0*/  FMUL.FTZ R100, R2.reuse, R100 ;  /* 0x0000006402647220 */ /* 0x040fe40000410000 */
[----:B------:R-:W-:Y:S01]  /*183c0*/  FMUL.FTZ R101, R2, R101 ;  /* 0x0000006502657220 */ /* 0x000fe20000410000 */
[----:B------:R-:W-:Y:S01]  /*183d0*/  IADD3 R2, R186, R176, RZ ;  /* 0x000000b0ba027210 */ /* 0x000fe20007ffe0ff */
[----:B------:R-:W-:Y:S01]  /*183e0*/  FADD.FTZ R3, R153, R3 ;  /* 0x0000000399037221 */ /* 0x000fe20000010000 */
[----:B-1----:R-:W-:Y:S01]  /*183f0*/  F2FP.BF16.PACK_AB R153, R7, R18 ;  /* 0x000000120799723e */ /* 0x002fe200000010ff */
[----:B------:R-:W-:Y:S01]  /*18400*/  FFMA.FTZ R6, R0, R219, R18 ;  /* 0x000000db00067223 */ /* 0x000fe20000010012 */
[----:B------:R-:W-:Y:S01]  /*18410*/  MUFU.EX2 R129, R161 ;  /* 0x000000a100817308 */ /* 0x000fe20000000800 */
[----:B------:R-:W1:Y:S01]  /*18420*/  LDSM.16.MT88.4 R156, [R2] ;  /* 0x00000000029c783b */ /* 0x000e620000004200 */
[----:B------:R-:W-:Y:S01]  /*18430*/  FADD.FTZ R120, R107, R3 ;  /* 0x000000036b787221 */ /* 0x000fe20000010000 */
[----:B------:R-:W-:Y:S01]  /*18440*/  IADD3 R3, R184, R2, RZ ;  /* 0x00000002b8037210 */ /* 0x000fe20007ffe0ff */
[----:B------:R-:W-:Y:S02]  /*18450*/  FADD.FTZ R128, R7, R6 ;  /* 0x0000000607807221 */ /* 0x000fe40000010000 */
[C---:B------:R-:W-:Y:S02]  /*18460*/  FMUL.FTZ R6, R0.reuse, R114 ;  /* 0x0000007200067220 */ /* 0x040fe40000410000 */
[C---:B------:R-:W-:Y:S02]  /*18470*/  FMUL.FTZ R7, R0.reuse, R115 ;  /* 0x0000007300077220 */ /* 0x040fe40000410000 */
[----:B------:R-:W3:Y:S01]  /*18480*/  LDSM.16.MT88.4 R112, [R3] ;  /* 0x000000000370783b */ /* 0x000ee20000004200 */
[----:B--2---:R-:W-:Y:S01]  /*18490*/  F2FP.BF16.PACK_AB R155, R133, R132 ;  /* 0x00000084859b723e */ /* 0x004fe200000010ff */
[C---:B------:R-:W-:Y:S01]  /*184a0*/  FMUL.FTZ R18, R0.reuse, R122 ;  /* 0x0000007a00127220 */ /* 0x040fe20000410000 */
[----:B------:R-:W-:Y:S01]  /*184b0*/  MUFU.EX2 R161, R169 ;  /* 0x000000a900a17308 */ /* 0x000fe20000000800 */
[C---:B------:R-:W-:Y:S02]  /*184c0*/  FMUL.FTZ R19, R0.reuse, R123 ;  /* 0x0000007b00137220 */ /* 0x040fe40000410000 */
[C---:B------:R-:W-:Y:S02]  /*184d0*/  FMUL.FTZ R30, R0.reuse, R134 ;  /* 0x00000086001e7220 */ /* 0x040fe40000410000 */
[C---:B------:R-:W-:Y:S02]  /*184e0*/  FMUL.FTZ R31, R0.reuse, R135 ;  /* 0x00000087001f7220 */ /* 0x040fe40000410000 */
[C---:B------:R-:W-:Y:S02]  /*184f0*/  FMUL.FTZ R38, R0.reuse, R142 ;  /* 0x0000008e00267220 */ /* 0x040fe40000410000 */
[----:B------:R-:W-:Y:S02]  /*18500*/  FMUL.FTZ R39, R0, R143 ;  /* 0x0000008f00277220 */ /* 0x000fe40000410000 */
        /* <DEDUP_REMOVED lines=10> */
[C---:B------:R-:W-:Y:S01]  /*185b0*/  FMUL.FTZ R35, R0.reuse, R139 ;  /* 0x0000008b00237220 */ /* 0x040fe20000410000 */
[C---:B-1----:R-:W-:Y:S05]  /*185c0*/  HMMA.16816.F32.BF16 R4, R152.reuse, R156, R4 ;  /* 0x0000009c9804723c */ /* 0x042fea0000041804 */
[C---:B------:R-:W-:Y:S02]  /*185d0*/  FMUL.FTZ R42, R0.reuse, R42 ;  /* 0x0000002a002a7220 */ /* 0x040fe40000410000 */
[C---:B------:R-:W-:Y:S01]  /*185e0*/  FMUL.FTZ R43, R0.reuse, R43 ;  /* 0x0000002b002b7220 */ /* 0x040fe20000410000 */
[C---:B------:R-:W-:Y:S01]  /*185f0*/  HMMA.16816.F32.BF16 R12, R152.reuse, R158, R12 ;  /* 0x0000009e980c723c */ /* 0x040fe2000004180c */
[----:B------:R-:W-:Y:S03]  /*18600*/  MUFU.EX2 R126, R194 ;  /* 0x000000c2007e7308 */ /* 0x000fe60000000800 */
[C---:B------:R-:W-:Y:S02]  /*18610*/  FMUL.FTZ R46, R0.reuse, R46 ;  /* 0x0000002e002e7220 */ /* 0x040fe40000410000 */
[C---:B------:R-:W-:Y:S02]  /*18620*/  FMUL.FTZ R47, R0.reuse, R47 ;  /* 0x0000002f002f7220 */ /* 0x040fe40000410000 */
[C---:B---3--:R-:W-:Y:S03]  /*18630*/  HMMA.16816.F32.BF16 R16, R152.reuse, R112, R16 ;  /* 0x000000709810723c */ /* 0x048fe60000041810 */
[----:B------:R-:W-:Y:S01]  /*18640*/  MUFU.EX2 R131, R160 ;  /* 0x000000a000837308 */ /* 0x000fe20000000800 */
[C---:B------:R-:W-:Y:S02]  /*18650*/  FMUL.FTZ R50, R0.reuse, R50 ;  /* 0x0000003200327220 */ /* 0x040fe40000410000 */
[C---:B------:R-:W-:Y:S02]  /*18660*/  FMUL.FTZ R51, R0.reuse, R51 ;  /* 0x0000003300337220 */ /* 0x040fe40000410000 */
[C---:B------:R-:W-:Y:S01]  /*18670*/  HMMA.16816.F32.BF16 R20, R152.reuse, R114, R20 ;  /* 0x000000729814723c */ /* 0x040fe20000041814 */
[----:B------:R-:W1:Y:S03]  /*18680*/  LDSM.16.MT88.4 R112, [R106] ;  /* 0x000000006a70783b */ /* 0x000e660000004200 */
[C---:B------:R-:W-:Y:S01]  /*18690*/  FMUL.FTZ R54, R0.reuse, R54 ;  /* 0x0000003600367220 */ /* 0x040fe20000410000 */
[----:B------:R-:W-:Y:S01]  /*186a0*/  MUFU.EX2 R130, R162 ;  /* 0x000000a200827308 */ /* 0x000fe20000000800 */
[C---:B------:R-:W-:Y:S02]  /*186b0*/  FMUL.FTZ R55, R0.reuse, R55 ;  /* 0x0000003700377220 */ /* 0x040fe40000410000 */
[C---:B------:R-:W-:Y:S04]  /*186c0*/  FMUL.FTZ R58, R0.reuse, R58 ;  /* 0x0000003a003a7220 */ /* 0x040fe80000410000 */
        /* <DEDUP_REMOVED lines=17> */
[----:B--2---:R-:W-:Y:S01]  /*187e0*/  F2FP.BF16.PACK_AB R119, R164, R130 ;  /* 0x00000082a477723e */ /* 0x004fe200000010ff */
[C---:B------:R-:W-:Y:S01]  /*187f0*/  FMUL.FTZ R87, R0.reuse, R87 ;  /* 0x0000005700577220 */ /* 0x040fe20000410000 */
[C---:B-1----:R-:W-:Y:S03]  /*18800*/  HMMA.16816.F32.BF16 R24, R152.reuse, R112, R24 ;  /* 0x000000709818723c */ /* 0x042fe60000041818 */
        /* <DEDUP_REMOVED lines=10> */
[----:B------:R-:W-:Y:S01]  /*188b0*/  FMUL.FTZ R103, R0, R103 ;  /* 0x0000006700677220 */ /* 0x000fe20000410000 */
[----:B------:R-:W-:Y:S01]  /*188c0*/  IADD3 R0, R184, R106, RZ ;  /* 0x0000006ab8007210 */ /* 0x000fe20007ffe0ff */
[----:B------:R-:W-:Y:S01]  /*188d0*/  FADD.FTZ R107, R117, R120 ;  /* 0x00000078756b7221 */ /* 0x000fe20000010000 */
[----:B------:R-:W-:Y:S03]  /*188e0*/  MUFU.EX2 R158, R175 ;  /* 0x000000af009e7308 */ /* 0x000fe60000000800 */
[----:B------:R-:W1:Y:S01]  /*188f0*/  LDSM.16.MT88.4 R112, [R0] ;  /* 0x000000000070783b */ /* 0x000e620000004200 */
[C---:B------:R-:W-:Y:S01]  /*18900*/  FADD.FTZ R107, R118.reuse, R107 ;  /* 0x0000006b766b7221 */ /* 0x040fe20000010000 */
[----:B------:R-:W-:Y:S02]  /*18910*/  F2FP.BF16.PACK_AB R118, R118, R117 ;  /* 0x000000757676723e */ /* 0x000fe400000010ff */
[----:B------:R-:W-:Y:S01]  /*18920*/  F2FP.BF16.PACK_AB R117, R131, R129 ;  /* 0x000000818375723e */ /* 0x000fe200000010ff */
[----:B------:R-:W-:Y:S02]  /*18930*/  FADD.FTZ R107, R121, R107 ;  /* 0x0000006b796b7221 */ /* 0x000fe40000010000 */
[----:B------:R-:W2:Y:S01]  /*18940*/  MUFU.EX2 R120, R172 ;  /* 0x000000ac00787308 */ /* 0x000ea20000000800 */
[----:B------:R-:W-:Y:S09]  /*18950*/  LDSM.16.MT88.4 R140, [R0+0x1800] ;  /* 0x00180000008c783b */ /* 0x000ff20000004200 */
        /* <DEDUP_REMOVED lines=142> */
[----:B------:R2:W4:Y:S07]  /*19240*/  LDSM.16.MT88.4 R12, [R2+0x5800] ;  /* 0x00580000020c783b */ /* 0x00052e0000004200 */
[C---:B---3--:R-:W-:Y:S08]  /*19250*/  HMMA.16816.F32.BF16 R56, R152.reuse, R16, R56 ;  /* 0x000000109838723c */ /* 0x048ff00000041838 */
[C---:B------:R-:W-:Y:S01]  /*19260*/  HMMA.16816.F32.BF16 R60, R152.reuse, R18, R60 ;  /* 0x00000012983c723c */ /* 0x040fe2000004183c */
[----:B------:R3:W5:Y:S03]  /*19270*/  LDSM.16.MT88.4 R16, [R0+0x5800] ;  /* 0x005800000010783b */ /* 0x0007660000004200 */
[----:B--2---:R-:W-:Y:S04]  /*19280*/  IADD3 R2, R188, -0x2, RZ ;  /* 0xfffffffebc027810 */ /* 0x004fe80007ffe0ff */
[C---:B-1----:R-:W-:Y:S03]  /*19290*/  HMMA.16816.F32.BF16 R64, R152.reuse, R4, R64 ;  /* 0x000000049840723c */ /* 0x042fe60000041840 */
[----:B------:R-:W-:Y:S05]  /*192a0*/  ISETP.GE.AND P0, PT, R2, R225, PT ;  /* 0x000000e10200720c */ /* 0x000fea0003f06270 */
[C---:B------:R-:W-:Y:S04]  /*192b0*/  HMMA.16816.F32.BF16 R68, R152.reuse, R6, R68 ;  /* 0x000000069844723c */ /* 0x040fe80000041844 */
[----:B---3--:R-:W-:Y:S04]  /*192c0*/  FADD.FTZ R0, R164, R107 ;  /* 0x0000006ba4007221 */ /* 0x008fe80000010000 */
        /* <DEDUP_REMOVED lines=53> */
.L_x_3077:
        /* <DEDUP_REMOVED lines=22> */
.L_x_3078:
        /* <DEDUP_REMOVED lines=21> */
.L_x_2981:
[----:B------:R-:W-:Y:S05]  /*198d0*/  BSYNC B0 ;  /* 0x0000000000007941 */ /* 0x000fea0003800000 */
.L_x_2980:
        /* <DEDUP_REMOVED lines=10> */
.L_x_2974:
[----:B------:R-:W-:Y:S05]  /*19980*/  BRA.DIV ~URZ, `(.L_x_2985) ;  /* 0x000075f27f007947 */ /* 0x000fea000b800000 */
[----:B------:R1:W2:Y:S02]  /*19990*/  SHFL.BFLY PT, R0, R220, 0x2, 0x1f ;  /* 0x0c401f00dc007f89 */ /* 0x0002a400000e0000 */
.L_x_3079:
[----:B--2---:R-:W-:Y:S01]  /*199a0*/  FADD.FTZ R0, R0, R220 ;  /* 0x000000dc00007221 */ /* 0x004fe20000010000 */
[----:B------:R-:W-:Y:S05]  /*199b0*/  BRA.DIV ~URZ, `(.L_x_2986) ;  /* 0x000076227f007947 */ /* 0x000fea000b800000 */
[----:B------:R-:W2:Y:S04]  /*199c0*/  SHFL.BFLY PT, R2, R219, 0x2, 0x1f ;  /* 0x0c401f00db027f89 */ /* 0x000ea800000e0000 */
[----:B------:R-:W3:Y:S01]  /*199d0*/  SHFL.BFLY PT, R5, R0, 0x1, 0x1f ;  /* 0x0c201f0000057f89 */ /* 0x000ee200000e0000 */
[----:B--2---:R-:W-:-:S02]  /*199e0*/  FADD.FTZ R4, R2, R219 ;  /* 0x000000db02047221 */ /* 0x004fc40000010000 */
[----:B---3--:R-:W-:-:S03]  /*199f0*/  FADD.FTZ R0, R0, R5 ;  /* 0x0000000500007221 */ /* 0x008fc60000010000 */
[----:B------:R2:W3:Y:S04]  /*19a00*/  SHFL.BFLY PT, R3, R4, 0x1, 0x1f ;  /* 0x0c201f0004037f89 */ /* 0x0004e800000e0000 */
.L_x_3080:
        /* <DEDUP_REMOVED lines=72> */
[----:B------:R-:W-:Y:S02]  /*19e90*/  FMUL.FTZ R127, R0, R47 ;  /* 0x0000002f007f7220 */ /* 0x000fe40000410000 */
[----:B-----5:R-:W-:-:S02]  /*19ea0*/  @P0 FMUL.FTZ R2, R2, 0.69314718246459960938 ;  /* 0x3f31721802020820 */ /* 0x020fc40000410000 */
        /* <DEDUP_REMOVED lines=43> */
.L_x_2889:
[----:B------:R2:W5:Y:S01]  /*1a160*/  LDL R7, [R1] ;  /* 0x0000000001077983 */ /* 0x0005620000100800 */
[----:B------:R-:W-:Y:S03]  /*1a170*/  BSSY B0, `(.L_x_2987) ;  /* 0x0000012000007945 */ /* 0x000fe60003800000 */
[----:B------:R-:W3:Y:S02]  /*1a180*/  S2R R6, SR_TID.X ;  /* 0x0000000000067919 */ /* 0x000ee40000002100 */
[----:B---3--:R-:W-:-:S13]  /*1a190*/  LOP3.LUT P0, RZ, R6, 0xff, RZ, 0xc0, !PT ;  /* 0x000000ff06ff7812 */ /* 0x008fda000780c0ff */
[----:B------:R-:W-:Y:S05]  /*1a1a0*/  @P0 BRA `(.L_x_2988) ;  /* 0x000000e000000947 */ /* 0x000fea0003800000 */
[----:B--2---:R-:W2:Y:S01]  /*1a1b0*/  S2R R4, SR_LANEID ;  /* 0x0000000000047919 */ /* 0x004ea20000000000 */
        /* <DEDUP_REMOVED lines=11> */
[----:B---3-5:R-:W-:-:S05]  /*1a270*/  IADD3 R7, R3, c[0x0][0xc], R2 ;  /* 0x0000030003077a10 */ /* 0x028fca0007ffe002 */
[----:B------:R2:W-:Y:S02]  /*1a280*/  STL [R1], R7 ;  /* 0x0000000701007387 */ /* 0x0005e40000100800 */
.L_x_2988:
[----:B--2---:R-:W-:Y:S05]  /*1a290*/  BSYNC B0 ;  /* 0x0000000000007941 */ /* 0x004fea0003800000 */
.L_x_2987:
[----:B------:R-:W-:Y:S01]  /*1a2a0*/  PRMT R0, R0, 0x9910, RZ ;  /* 0x0000991000007816 */ /* 0x000fe200000000ff */
[----:B------:R-:W-:Y:S01]  /*1a2b0*/  BSSY B1, `(.L_x_2989) ;  /* 0x00003a9000017945 */ /* 0x000fe20003800000 */
[----:B-----5:R-:W-:Y:S02]  /*1a2c0*/  IMAD.MOV.U32 R35, RZ, RZ, R7 ;  /* 0x000000ffff237224 */ /* 0x020fe400078e0007 */
[----:B------:R-:W-:-:S13]  /*1a2d0*/  ISETP.NE.AND P0, PT, R0, RZ, PT ;  /* 0x000000ff0000720c */ /* 0x000fda0003f05270 */
[----:B------:R-:W-:Y:S05]  /*1a2e0*/  @!P0 BRA `(.L_x_2990) ;  /* 0x00002e0000008947 */ /* 0x000fea0003800000 */
[----:B------:R-:W2:Y:S01]  /*1a2f0*/  LDL R4, [R1+0x10] ;  /* 0x0000100001047983 */ /* 0x000ea20000100800 */
[----:B------:R-:W-:-:S03]  /*1a300*/  SHF.R.S32.HI R2, RZ, 0x1f, R6 ;  /* 0x0000001fff027819 */ /* 0x000fc60000011406 */
[----:B------:R-:W3:Y:S01]  /*1a310*/  LDL.LU R15, [R1+0x14] ;  /* 0x00001400010f7983 */ /* 0x000ee20000300800 */
[----:B------:R-:W-:-:S03]  /*1a320*/  LEA.HI R2, R2, R6, RZ, 0x5 ;  /* 0x0000000602027211 */ /* 0x000fc600078f28ff */
[----:B------:R-:W4:Y:S01]  /*1a330*/  LDL.LU R14, [R1+0x18] ;  /* 0x00001800010e7983 */ /* 0x000f220000300800 */
[----:B------:R-:W-:Y:S01]  /*1a340*/  SHF.R.S32.HI R2, RZ, 0x5, R2 ;  /* 0x00000005ff027819 */ /* 0x000fe20000011402 */
[----:B------:R-:W-:Y:S01]  /*1a350*/  WARPSYNC 0xffffffff ;  /* 0xffffffff00007948 */ /* 0x000fe20003800000 */
[----:B------:R-:W-:Y:S01]  /*1a360*/  LOP3.LUT R0, R150, R232, RZ, 0xfc, !PT ;  /* 0x000000e896007212 */ /* 0x000fe200078efcff */
[----:B------:R-:W-:Y:S01]  /*1a370*/  IMAD.MOV.U32 R7, RZ, RZ, 0x20 ;  /* 0x00000020ff077424 */ /* 0x000fe200078e00ff */
[----:B------:R-:W-:Y:S01]  /*1a380*/  F2FP.BF16.PACK_AB R6, R27, R26 ;  /* 0x0000001a1b06723e */ /* 0x000fe200000010ff */
[----:B------:R-:W-:Y:S01]  /*1a390*/  IMAD.SHL.U32 R2, R2, 0x400, RZ ;  /* 0x0000040002027824 */ /* 0x000fe200078e00ff */
[----:B------:R-:W-:Y:S01]  /*1a3a0*/  F2FP.BF16.PACK_AB R5, R89, R88 ;  /* 0x000000585905723e */ /* 0x000fe200000010ff */
[----:B------:R-:W-:Y:S01]  /*1a3b0*/  IMAD.MOV.U32 R9, RZ, RZ, 0x40 ;  /* 0x00000040ff097424 */ /* 0x000fe200078e00ff */
[----:B------:R-:W-:Y:S01]  /*1a3c0*/  F2FP.BF16.PACK_AB R8, R115, R114 ;  /* 0x000000727308723e */ /* 0x000fe200000010ff */
[----:B------:R-:W-:Y:S01]  /*1a3d0*/  IMAD R3, R252, 0x2, R2 ;  /* 0x00000002fc037824 */ /* 0x000fe200078e0202 */
[----:B------:R-:W3:Y:S03]  /*1a3e0*/  LDL.LU R13, [R1+0x2c] ;  /* 0x00002c00010d7983 */ /* 0x000ee60000300800 */
[----:B------:R-:W-:-:S04]  /*1a3f0*/  IMAD.IADD R0, R3, 0x1, R0 ;  /* 0x0000000103007824 */ /* 0x000fc800078e0200 */
[----:B------:R-:W-:-:S05]  /*1a400*/  IMAD.SHL.U32 R0, R0, 0x2, RZ ;  /* 0x0000000200007824 */ /* 0x000fca00078e00ff */
[----:B------:R-:W-:Y:S01]  /*1a410*/  IADD3 R3, R0, 0x80, RZ ;  /* 0x0000008000037810 */ /* 0x000fe20007ffe0ff */
[----:B------:R-:W-:Y:S01]  /*1a420*/  IMAD.MOV.U32 R16, RZ, RZ, c[0x0][0x388] ;  /* 0x0000e200ff107624 */ /* 0x000fe200078e00ff */
[----:B------:R-:W-:Y:S01]  /*1a430*/  BAR.SYNC.DEFER_BLOCKING 0x1, 0x100 ;  /* 0x0044000000007b1d */ /* 0x000fe20000010000 */
[----:B--2---:R-:W-:-:S04]  /*1a440*/  LOP3.LUT R2, R4, 0x1, RZ, 0xc0, !PT ;  /* 0x0000000104027812 */ /* 0x004fc800078ec0ff */
[----:B------:R-:W-:-:S04]  /*1a450*/  ISETP.NE.U32.AND P0, PT, R2, 0x1, PT ;  /* 0x000000010200780c */ /* 0x000fc80003f05070 */
[----:B------:R-:W-:Y:S02]  /*1a460*/  R2P PR, R4, 0x6 ;  /* 0x0000000604007804 */ /* 0x000fe40000000000 */
[----:B------:R-:W-:Y:S02]  /*1a470*/  F2FP.BF16.PACK_AB R4, R153, R152 ;  /* 0x000000989904723e */ /* 0x000fe400000010ff */
[----:B------:R-:W-:-:S03]  /*1a480*/  IADD3 R2, R0, 0x70, RZ ;  /* 0x0000007000027810 */ /* 0x000fc60007ffe0ff */
[----:B------:R2:W-:Y:S02]  /*1a490*/  STS [R0+0x80], R4 ;  /* 0x0000800400007388 */ /* 0x0005e40000000800 */
[----:B------:R-:W-:Y:S02]  /*1a4a0*/  @P0 IADD3 R2, R3, 0x10, RZ ;  /* 0x0000001003020810 */ /* 0x000fe40007ffe0ff */
[----:B------:R-:W-:-:S05]  /*1a4b0*/  F2FP.BF16.PACK_AB R3, R97, R96 ;  /* 0x000000606103723e */ /* 0x000fca00000010ff */
[----:B------:R1:W-:Y:S01]  /*1a4c0*/  STS [R0+0x480], R3 ;  /* 0x0004800300007388 */ /* 0x0003e20000000800 */
[----:B------:R-:W-:-:S03]  /*1a4d0*/  SEL R9, R9, 0xffffffc0, !P2 ;  /* 0xffffffc009097807 */ /* 0x000fc60005000000 */
[----:B------:R3:W-:Y:S04]  /*1a4e0*/  STS [R2], R6 ;  /* 0x0000000602007388 */ /* 0x0007e80000000800 */
[----:B------:R4:W-:Y:S01]  /*1a4f0*/  STS [R2+0x400], R5 ;  /* 0x0004000502007388 */ /* 0x0009e20000000800 */
[----:B--2---:R-:W-:Y:S02]  /*1a500*/  SEL R4, R7, 0xffffffe0, !P1 ;  /* 0xffffffe007047807 */ /* 0x004fe40004800000 */
[----:B------:R-:W-:-:S03]  /*1a510*/  F2FP.BF16.PACK_AB R7, R29, R28 ;  /* 0x0000001c1d07723e */ /* 0x000fc600000010ff */
[----:B-1----:R-:W-:Y:S02]  /*1a520*/  IMAD.IADD R3, R0, 0x1, R4 ;  /* 0x0000000100037824 */ /* 0x002fe400078e0204 */
[--C-:B------:R-:W-:Y:S01]  /*1a530*/  IMAD.IADD R4, R4, 0x1, R2.reuse ;  /* 0x0000000104047824 */ /* 0x100fe200078e0202 */
[----:B---3--:R-:W-:Y:S02]  /*1a540*/  F2FP.BF16.PACK_AB R6, R123, R122 ;  /* 0x0000007a7b06723e */ /* 0x008fe400000010ff */
[----:B----4-:R-:W-:Y:S01]  /*1a550*/  F2FP.BF16.PACK_AB R5, R31, R30 ;  /* 0x0000001e1f05723e */ /* 0x010fe200000010ff */
[----:B------:R1:W-:Y:S04]  /*1a560*/  STS [R3+0x80], R7 ;  /* 0x0000800703007388 */ /* 0x0003e80000000800 */
[----:B------:R2:W-:Y:S04]  /*1a570*/  STS [R3+0x480], R6 ;  /* 0x0004800603007388 */ /* 0x0005e80000000800 */
[----:B------:R3:W-:Y:S01]  /*1a580*/  STS [R4], R5 ;  /* 0x0000000504007388 */ /* 0x0007e20000000800 */
[----:B------:R-:W-:-:S03]  /*1a590*/  IMAD.IADD R12, R9, 0x1, R2 ;  /* 0x00000001090c7824 */ /* 0x000fc600078e0202 */
[----:B------:R4:W-:Y:S01]  /*1a5a0*/  STS [R4+0x400], R8 ;  /* 0x0004000804007388 */ /* 0x0009e20000000800 */
[----:B-1----:R-:W-:Y:S01]  /*1a5b0*/  F2FP.BF16.PACK_AB R7, R37, R36 ;  /* 0x000000242507723e */ /* 0x002fe200000010ff */
[----:B--2---:R-:W-:Y:S01]  /*1a5c0*/  IMAD.IADD R6, R0, 0x1, R9 ;  /* 0x0000000100067824 */ /* 0x004fe200078e0209 */
[----:B---3--:R-:W-:-:S04]  /*1a5d0*/  F2FP.BF16.PACK_AB R5, R93, R92 ;  /* 0x0000005c5d05723e */ /* 0x008fc800000010ff */
[----:B------:R1:W-:Y:S04]  /*1a5e0*/  STS [R6+0x80], R7 ;  /* 0x0000800706007388 */ /* 0x0003e80000000800 */
[----:B------:R2:W-:Y:S01]  /*1a5f0*/  STS [R6+0x480], R5 ;  /* 0x0004800506007388 */ /* 0x0005e20000000800 */
[----:B----4-:R-:W-:Y:S02]  /*1a600*/  F2FP.BF16.PACK_AB R8, R107, R106 ;  /* 0x0000006a6b08723e */ /* 0x010fe400000010ff */
[----:B-1----:R-:W-:Y:S02]  /*1a610*/  F2FP.BF16.PACK_AB R7, R39, R38 ;  /* 0x000000262707723e */ /* 0x002fe400000010ff */
[----:B--2---:R-:W-:-:S03]  /*1a620*/  F2FP.BF16.PACK_AB R5, R129, R128 ;  /* 0x000000808105723e */ /* 0x004fc600000010ff */
[----:B------:R1:W-:Y:S04]  /*1a630*/  STS [R12], R7 ;  /* 0x000000070c007388 */ /* 0x0003e80000000800 */
[----:B------:R2:W-:Y:S01]  /*1a640*/  STS [R12+0x400], R5 ;  /* 0x000400050c007388 */ /* 0x0005e20000000800 */
[----:B-1----:R-:W-:Y:S01]  /*1a650*/  F2FP.BF16.PACK_AB R7, R119, R118 ;  /* 0x000000767707723e */ /* 0x002fe200000010ff */
[----:B--2---:R-:W-:-:S05]  /*1a660*/  IMAD.IADD R5, R9, 0x1, R3 ;  /* 0x0000000109057824 */ /* 0x004fca00078e0203 */
[----:B------:R1:W-:Y:S04]  /*1a670*/  STS [R5+0x480], R7 ;  /* 0x0004800705007388 */ /* 0x0003e80000000800 */
[----:B------:R2:W-:Y:S01]  /*1a680*/  STS [R5+0x80], R8 ;  /* 0x0000800805007388 */ /* 0x0005e20000000800 */
[----:B-1----:R-:W-:Y:S01]  /*1a690*/  IMAD.IADD R7, R4, 0x1, R9 ;  /* 0x0000000104077824 */ /* 0x002fe200078e0209 */
[----:B------:R-:W-:Y:S02]  /*1a6a0*/  F2FP.BF16.PACK_AB R9, R113, R112 ;  /* 0x000000707109723e */ /* 0x000fe400000010ff */
        /* <DEDUP_REMOVED lines=37> */
[----:B------:R-:W-:Y:S04]  /*1a900*/  STS [R0+0x8080], R9 ;  /* 0x0080800900007388 */ /* 0x000fe80000000800 */
[----:B------:R1:W-:Y:S02]  /*1a910*/  STS [R0+0x8480], R8 ;  /* 0x0084800800007388 */ /* 0x0003e40000000800 */
[----:B-1----:R-:W-:Y:S02]  /*1a920*/  F2FP.BF16.PACK_AB R0, R63, R62 ;  /* 0x0000003e3f00723e */ /* 0x002fe400000010ff */
[----:B------:R-:W-:-:S03]  /*1a930*/  F2FP.BF16.PACK_AB R8, R73, R72 ;  /* 0x000000484908723e */ /* 0x000fc600000010ff */
        /* <DEDUP_REMOVED lines=8> */
[----:B------:R1:W-:Y:S01]  /*1a9c0*/  STS [R4+0x8400], R0 ;  /* 0x0084000004007388 */ /* 0x0003e20000000800 */
[----:B------:R-:W-:-:S03]  /*1a9d0*/  F2FP.BF16.PACK_AB R3, R125, R124 ;  /* 0x0000007c7d03723e */ /* 0x000fc600000010ff */
[----:B------:R2:W-:Y:S04]  /*1a9e0*/  STS [R4+0x8000], R2 ;  /* 0x0080000204007388 */ /* 0x0005e80000000800 */
[----:B------:R3:W-:Y:S01]  /*1a9f0*/  STS [R6+0x8080], R3 ;  /* 0x0080800306007388 */ /* 0x0007e20000000800 */
[----:B------:R-:W-:Y:S02]  /*1aa00*/  ISETP.NE.U32.AND P0, PT, RZ, c[0x0][0x508], PT ;  /* 0x00014200ff007a0c */ /* 0x000fe40003f05070 */
[----:B-1----:R-:W-:Y:S02]  /*1aa10*/  F2FP.BF16.PACK_AB R0, R79, R78 ;  /* 0x0000004e4f00723e */ /* 0x002fe400000010ff */
[----:B--2---:R-:W-:-:S03]  /*1aa20*/  F2FP.BF16.PACK_AB R2, R75, R74 ;  /* 0x0000004a4b02723e */ /* 0x004fc600000010ff */
[----:B------:R1:W-:Y:S01]  /*1aa30*/  STS [R6+0x8480], R0 ;  /* 0x0084800006007388 */ /* 0x0003e20000000800 */
[----:B---3--:R-:W-:-:S03]  /*1aa40*/  F2FP.BF16.PACK_AB R3, R121, R120 ;  /* 0x000000787903723e */ /* 0x008fc600000010ff */
[----:B------:R2:W-:Y:S04]  /*1aa50*/  STS [R12+0x8400], R2 ;  /* 0x008400020c007388 */ /* 0x0005e80000000800 */
[----:B------:R3:W-:Y:S01]  /*1aa60*/  STS [R12+0x8000], R3 ;  /* 0x008000030c007388 */ /* 0x0007e20000000800 */
[----:B------:R-:W-:Y:S02]  /*1aa70*/  ISETP.NE.AND.EX P2, PT, RZ, c[0x0][0x50c], PT, P0 ;  /* 0x00014300ff007a0c */ /* 0x000fe40003f45300 */
[----:B-1----:R-:W-:Y:S02]  /*1aa80*/  F2FP.BF16.PACK_AB R0, R85, R84 ;  /* 0x000000545500723e */ /* 0x002fe400000010ff */
[----:B--2---:R-:W-:-:S03]  /*1aa90*/  F2FP.BF16.PACK_AB R2, R59, R58 ;  /* 0x0000003a3b02723e */ /* 0x004fc600000010ff */
[----:B------:R1:W-:Y:S01]  /*1aaa0*/  STS [R5+0x8080], R0 ;  /* 0x0080800005007388 */ /* 0x0003e20000000800 */
[----:B---3--:R-:W-:-:S03]  /*1aab0*/  F2FP.BF16.PACK_AB R3, R55, R54 ;  /* 0x000000363703723e */ /* 0x008fc600000010ff */
[----:B------:R2:W-:Y:S04]  /*1aac0*/  STS [R5+0x8480], R2 ;  /* 0x0084800205007388 */ /* 0x0005e80000000800 */
[----:B------:R-:W-:Y:S01]  /*1aad0*/  STS [R7+0x8400], R3 ;  /* 0x0084000307007388 */ /* 0x000fe20000000800 */
[----:B------:R-:W-:Y:S02]  /*1aae0*/  ISETP.NE.U32.AND P3, PT, RZ, c[0x0][0x500], PT ;  /* 0x00014000ff007a0c */ /* 0x000fe40003f65070 */
[----:B-1----:R-:W-:-:S05]  /*1aaf0*/  F2FP.BF16.PACK_AB R0, R25, R24 ;  /* 0x000000181900723e */ /* 0x002fca00000010ff */
[----:B------:R1:W-:Y:S04]  /*1ab00*/  STS [R7+0x8000], R0 ;  /* 0x0080000007007388 */ /* 0x0003e80000000800 */
[----:B------:R-:W-:Y:S01]  /*1ab10*/  BAR.SYNC.DEFER_BLOCKING 0x1, 0x100 ;  /* 0x0044000000007b1d */ /* 0x000fe20000010000 */
[----:B------:R-:W-:Y:S02]  /*1ab20*/  ISETP.NE.AND.EX P3, PT, RZ, c[0x0][0x504], PT, P3 ;  /* 0x00014100ff007a0c */ /* 0x000fe40003f65330 */
[C---:B------:R-:W-:Y:S02]  /*1ab30*/  @P2 IADD3 R8, P0, R15.reuse, c[0x0][0x508], RZ ;  /* 0x000142000f082a10 */ /* 0x040fe40007f1e0ff */
[----:B------:R-:W-:Y:S01]  /*1ab40*/  IADD3 R4, P1, R15, c[0x0][0x500], RZ ;  /* 0x000140000f047a10 */ /* 0x000fe20007f3e0ff */
[----:B--2---:R-:W-:Y:S01]  /*1ab50*/  IMAD.MOV.U32 R2, RZ, RZ, RZ ;  /* 0x000000ffff027224 */ /* 0x004fe200078e00ff */
[----:B------:R-:W-:-:S02]  /*1ab60*/  @P2 IADD3.X R9, R14, c[0x0][0x50c], RZ, P0, !PT ;  /* 0x000143000e092a10 */ /* 0x000fc400007fe4ff */
[----:B------:R-:W-:-:S03]  /*1ab70*/  IADD3.X R5, R14, c[0x0][0x504], RZ, P1, !PT ;  /* 0x000141000e057a10 */ /* 0x000fc60000ffe4ff */
[----:B------:R2:W5:Y:S04]  /*1ab80*/  @P2 LDG.E R16, [R8.64] ;  /* 0x0000000808102981 */ /* 0x000568000c1e1900 */
[----:B------:R2:W5:Y:S01]  /*1ab90*/  @P3 LDG.E R2, [R4.64] ;  /* 0x0000000804023981 */ /* 0x000562000c1e1900 */
[----:B------:R-:W-:-:S04]  /*1aba0*/  ISETP.NE.AND P0, PT, R13, RZ, PT ;  /* 0x000000ff0d00720c */ /* 0x000fc80003f05270 */
[----:B-1----:R-:W-:Y:S01]  /*1abb0*/  SEL R0, R13, c[0x0][0x3d4], P0 ;  /* 0x0000f5000d007a07 */ /* 0x002fe20000000000 */
[----:B------:R-:W-:Y:S05]  /*1abc0*/  @P2 BRA `(.L_x_2991) ;  /* 0x0000004000002947 */ /* 0x000fea0003800000 */
[----:B------:R-:W-:Y:S05]  /*1abd0*/  @!P3 BRA `(.L_x_2991) ;  /* 0x000000300000b947 */ /* 0x000fea0003800000 */
[----:B-----5:R1:W3:Y:S04]  /*1abe0*/  LDG.E R16, [R4.64] ;  /* 0x0000000804107981 */ /* 0x0202e8000c1e1900 */
[----:B-12---:R-:W3:Y:S02]  /*1abf0*/  LDG.E R4, [R4.64+0x4] ;  /* 0x0000040804047981 */ /* 0x006ee4000c1e1900 */
[----:B---3--:R-:W-:Y:S02]  /*1ac00*/  IADD3 R16, -R16, R4, RZ ;  /* 0x0000000410107210 */ /* 0x008fe40007ffe1ff */
.L_x_2991:
[----:B--2---:R-:W2:Y:S04]  /*1ac10*/  LDL.LU R5, [R1+0x1c] ;  /* 0x00001c0001057983 */ /* 0x004ea80000300800 */
[----:B------:R-:W3:Y:S04]  /*1ac20*/  LDL.LU R4, [R1+0x8] ;  /* 0x0000080001047983 */ /* 0x000ee80000300800 */
[----:B------:R-:W4:Y:S04]  /*1ac30*/  LDL.LU R3, [R1+0x28] ;  /* 0x0000280001037983 */ /* 0x000f280000300800 */
[----:B------:R-:W4:Y:S04]  /*1ac40*/  LDL R13, [R1+0x64] ;  /* 0x00006400010d7983 */ /* 0x000f280000100800 */
[----:B------:R-:W4:Y:S04]  /*1ac50*/  LDL R32, [R1+0x4] ;  /* 0x0000040001207983 */ /* 0x000f280000100800 */
[----:B------:R-:W4:Y:S04]  /*1ac60*/  LDL R23, [R1+0x30] ;  /* 0x0000300001177983 */ /* 0x000f280000100800 */
[----:B------:R-:W4:Y:S01]  /*1ac70*/  LDL R33, [R1+0x6c] ;  /* 0x00006c0001217983 */ /* 0x000f220000100800 */
[----:B------:R-:W-:Y:S01]  /*1ac80*/  IMAD.MOV.U32 R12, RZ, RZ, 0x368 ;  /* 0x00000368ff0c7424 */ /* 0x000fe200078e00ff */
[----:B------:R-:W-:-:S04]  /*1ac90*/  ISETP.GT.AND P2, PT, R0, 0x1, PT ;  /* 0x000000010000780c */ /* 0x000fc80003f44270 */
[----:B------:R-:W-:-:S04]  /*1aca0*/  SEL R12, R12, 0x328, P2 ;  /* 0x000003280c0c7807 */ /* 0x000fc80001000000 */
[----:B------:R1:W2:Y:S08]  /*1acb0*/  LDC.64 R6, c[0x0][R12+0x170] ;  /* 0x00005c000c067b82 */ /* 0x0002b00000000a00 */
[----:B------:R1:W2:Y:S08]  /*1acc0*/  LDC.64 R8, c[0x0][R12+0x168] ;  /* 0x00005a000c087b82 */ /* 0x0002b00000000a00 */
[----:B------:R1:W2:Y:S01]  /*1acd0*/  LDC.64 R18, c[0x0][R12+0x178] ;  /* 0x00005e000c127b82 */ /* 0x0002a20000000a00 */
[----:B------:R-:W-:-:S07]  /*1ace0*/  ISETP.NE.U32.AND P0, PT, RZ, c[0x0][0x500], PT ;  /* 0x00014000ff007a0c */ /* 0x000fce0003f05070 */
[----:B------:R1:W2:Y:S01]  /*1acf0*/  LDC.64 R20, c[0x0][R12+0x160] ;  /* 0x000058000c147b82 */ /* 0x0002a20000000a00 */
[----:B------:R-:W-:Y:S01]  /*1ad00*/  ISETP.NE.AND.EX P0, PT, RZ, c[0x0][0x504], PT, P0 ;  /* 0x00014100ff007a0c */ /* 0x000fe20003f05300 */
[----:B-1----:R-:W-:-:S05]  /*1ad10*/  IMAD.MOV.U32 R12, RZ, RZ, c[0x0][0x4e8] ;  /* 0x00013a00ff0c7624 */ /* 0x002fca00078e00ff */
[----:B------:R-:W-:Y:S01]  /*1ad20*/  ISETP.NE.AND P5, PT, R12, 0x1, PT ;  /* 0x000000010c00780c */ /* 0x000fe20003fa5270 */
[----:B------:R-:W1:Y:S01]  /*1ad30*/  S2R R86, SR_TID.X ;  /* 0x0000000000567919 */ /* 0x000e620000002100 */
[----:B--2---:R-:W-:Y:S02]  /*1ad40*/  SEL R0, R5, RZ, !P0 ;  /* 0x000000ff05007207 */ /* 0x004fe40004000000 */
[----:B---3--:R-:W-:Y:S02]  /*1ad50*/  LOP3.LUT R5, R4, 0xffff, RZ, 0xc0, !PT ;  /* 0x0000ffff04057812 */ /* 0x008fe400078ec0ff */
[----:B----4-:R-:W-:Y:S01]  /*1ad60*/  SEL R4, R3, RZ, !P0 ;  /* 0x000000ff03047207 */ /* 0x010fe20004000000 */
[----:B------:R-:W-:-:S04]  /*1ad70*/  IMAD R3, R7, R0, RZ ;  /* 0x0000000007037224 */ /* 0x000fc800078e02ff */
[----:B------:R-:W-:Y:S02]  /*1ad80*/  IMAD R4, R6, R4, R3 ;  /* 0x0000000406047224 */ /* 0x000fe400078e0203 */
[-C--:B------:R-:W-:Y:S02]  /*1ad90*/  IMAD R3, R9, R5.reuse, RZ ;  /* 0x0000000509037224 */ /* 0x080fe400078e02ff */
[----:B------:R-:W-:-:S04]  /*1ada0*/  IMAD.WIDE.U32 R8, R8, R5, RZ ;  /* 0x0000000508087225 */ /* 0x000fc800078e00ff */
[----:B------:R-:W-:-:S04]  /*1adb0*/  IMAD.WIDE.U32 R6, R6, R0, RZ ;  /* 0x0000000006067225 */ /* 0x000fc800078e00ff */
[----:B------:R-:W-:Y:S02]  /*1adc0*/  IMAD.IADD R14, R9, 0x1, R3 ;  /* 0x00000001090e7824 */ /* 0x000fe400078e0203 */
[----:B------:R-:W-:Y:S01]  /*1add0*/  IMAD.IADD R3, R13, 0x1, R32 ;  /* 0x000000010d037824 */ /* 0x000fe200078e0220 */
[----:B-----5:R-:W-:Y:S02]  /*1ade0*/  IADD3 R12, P4, P3, R6, R8, R2 ;  /* 0x00000008060c7210 */ /* 0x020fe40007b9e002 */
[----:B------:R-:W-:Y:S01]  /*1adf0*/  SEL R6, R23, RZ, P2 ;  /* 0x000000ff17067207 */ /* 0x000fe20001000000 */
[----:B------:R-:W-:-:S04]  /*1ae00*/  @P5 IMAD.HI.U32 R8, R3, c[0x0][0x4ec], RZ ;  /* 0x00013b0003085a27 */ /* 0x000fc800078e00ff */
[----:B------:R-:W-:Y:S02]  /*1ae10*/  IMAD.IADD R15, R7, 0x1, R4 ;  /* 0x00000001070f7824 */ /* 0x000fe400078e0204 */
[-C--:B------:R-:W-:Y:S02]  /*1ae20*/  IMAD R9, R19, R6.reuse, RZ ;  /* 0x0000000613097224 */ /* 0x080fe400078e02ff */
[----:B------:R-:W-:Y:S01]  /*1ae30*/  IMAD.MOV.U32 R4, RZ, RZ, R3 ;  /* 0x000000ffff047224 */ /* 0x000fe200078e0003 */
[----:B------:R-:W-:Y:S01]  /*1ae40*/  @P5 SHF.R.U32.HI R4, RZ, c[0x0][0x4f0], R8 ;  /* 0x00013c00ff045a19 */ /* 0x000fe20000011608 */
[----:B------:R-:W-:Y:S01]  /*1ae50*/  IMAD.WIDE.U32 R6, R18, R6, RZ ;  /* 0x0000000612067225 */ /* 0x000fe200078e00ff */
[----:B------:R-:W-:-:S03]  /*1ae60*/  SHF.R.S32.HI R8, RZ, 0x1f, R2 ;  /* 0x0000001fff087819 */ /* 0x000fc60000011402 */
[----:B------:R-:W-:Y:S02]  /*1ae70*/  IMAD.IADD R13, R7, 0x1, R9 ;  /* 0x00000001070d7824 */ /* 0x000fe400078e0209 */
[----:B------:R-:W-:Y:S01]  /*1ae80*/  IMAD.MOV R7, RZ, RZ, -R4 ;  /* 0x000000ffff077224 */ /* 0x000fe200078e0a04 */
[----:B------:R-:W-:Y:S02]  /*1ae90*/  IADD3 R6, P1, P0, R4, R12, R6 ;  /* 0x0000000c04067210 */ /* 0x000fe4000783e006 */
[----:B------:R-:W-:Y:S01]  /*1aea0*/  SHF.R.S32.HI R9, RZ, 0x1f, R4 ;  /* 0x0000001fff097819 */ /* 0x000fe20000011404 */
[----:B------:R-:W-:Y:S01]  /*1aeb0*/  IMAD R4, R7, c[0x0][0x4e8], R3 ;  /* 0x00013a0007047a24 */ /* 0x000fe200078e0203 */
[----:B------:R-:W-:-:S04]  /*1aec0*/  IADD3.X R12, R15, R14, R8, P4, P3 ;  /* 0x0000000e0f0c7210 */ /* 0x000fc800027e6408 */
[----:B------:R-:W-:Y:S01]  /*1aed0*/  IADD3.X R7, R9, R12, R13, P1, P0 ;  /* 0x0000000c09077210 */ /* 0x000fe20000fe040d */
[----:B------:R-:W-:Y:S01]  /*1aee0*/  IMAD R9, R21, R4, RZ ;  /* 0x0000000415097224 */ /* 0x000fe200078e02ff */
[----:B------:R-:W-:-:S05]  /*1aef0*/  SHF.R.S32.HI R12, RZ, 0x1f, R4 ;  /* 0x0000001fff0c7819 */ /* 0x000fca0000011404 */
[C---:B------:R-:W-:Y:S02]  /*1af00*/  IMAD R9, R20.reuse, R12, R9 ;  /* 0x0000000c14097224 */ /* 0x040fe400078e0209 */
[----:B------:R-:W-:Y:S02]  /*1af10*/  IMAD.MOV.U32 R12, RZ, RZ, c[0x0][0x4a8] ;  /* 0x00012a00ff0c7624 */ /* 0x000fe400078e00ff */
[----:B------:R-:W-:Y:S01]  /*1af20*/  IMAD.WIDE.U32 R6, R20, R4, R6 ;  /* 0x0000000414067225 */ /* 0x000fe200078e0006 */
[----:B-1----:R-:W-:Y:S02]  /*1af30*/  SHF.R.S32.HI R23, RZ, 0x1f, R86 ;  /* 0x0000001fff177819 */ /* 0x002fe40000011456 */
        /* <DEDUP_REMOVED lines=15> */
[----:B--2---:R-:W-:-:S05]  /*1b030*/  IMAD.IADD R6, R33, 0x1, R32 ;  /* 0x0000000121067824 */ /* 0x004fca00078e0220 */
        /* <DEDUP_REMOVED lines=11> */
[----:B------:R-:W-:Y:S01]  /*1b0f0*/  IMAD.WIDE.U32 R6, R2, c[0x0][0x3a0], RZ ;  /* 0x0000e80002067a25 */ /* 0x000fe200078e00ff */
[----:B------:R1:W3:Y:S01]  /*1b100*/  LDS.128 R24, [R144+0x80] ;  /* 0x0000800090187984 */ /* 0x0002e20000000c00 */
[-C--:B--2---:R-:W-:Y:S02]  /*1b110*/  IADD3 R12, R250, R32.reuse, RZ ;  /* 0x00000020fa0c7210 */ /* 0x084fe40007ffe0ff */
[----:B------:R-:W-:Y:S01]  /*1b120*/  IMAD R2, R2, c[0x0][0x3a4], R8 ;  /* 0x0000e90002027a24 */ /* 0x000fe200078e0208 */
[----:B------:R-:W-:Y:S01]  /*1b130*/  IADD3 R8, R230, R32, RZ ;  /* 0x00000020e6087210 */ /* 0x000fe20007ffe0ff */
        /* <DEDUP_REMOVED lines=38> */
.L_x_3081:
[----:B------:R-:W-:Y:S05]  /*1b3a0*/  BRA.DIV ~URZ, `(.L_x_2994) ;  /* 0x00005da27f007947 */ /* 0x000fea000b800000 */
[----:B------:R4:W2:Y:S02]  /*1b3b0*/  SHFL.IDX PT, R0, R14, RZ, 0x181f ;  /* 0x00181fff0e007589 */ /* 0x0008a400000e0000 */
.L_x_3082:
        /* <DEDUP_REMOVED lines=15> */
.L_x_2996:
[----:B------:R-:W-:Y:S05]  /*1b4b0*/  BSYNC B0 ;  /* 0x0000000000007941 */ /* 0x000fea0003800000 */
.L_x_2995:
[----:B------:R-:W-:Y:S05]  /*1b4c0*/  BRA.DIV ~URZ, `(.L_x_2997) ;  /* 0x00005cf27f007947 */ /* 0x000fea000b800000 */
[----:B---3--:R3:W4:Y:S04]  /*1b4d0*/  SHFL.IDX PT, R5, R13, 0x1, 0x181f ;  /* 0x00381f000d057f89 */ /* 0x00872800000e0000 */
[----:B--2---:R3:W2:Y:S02]  /*1b4e0*/  SHFL.IDX PT, R0, R14, 0x1, 0x181f ;  /* 0x00381f000e007f89 */ /* 0x0046a400000e0000 */
.L_x_3083:
        /* <DEDUP_REMOVED lines=16> */
.L_x_2999:
[----:B------:R-:W-:Y:S05]  /*1b5f0*/  BSYNC B0 ;  /* 0x0000000000007941 */ /* 0x000fea0003800000 */
.L_x_2998:
[----:B------:R-:W-:Y:S05]  /*1b600*/  BRA.DIV ~URZ, `(.L_x_3000) ;  /* 0x00005c827f007947 */ /* 0x000fea000b800000 */
[----:B----4-:R4:W3:Y:S02]  /*1b610*/  SHFL.IDX PT, R5, R13, 0x2, 0x181f ;  /* 0x00581f000d057f89 */ /* 0x0108e400000e0000 */
.L_x_3084:
[----:B------:R-:W-:Y:S05]  /*1b620*/  BRA.DIV ~URZ, `(.L_x_3001) ;  /* 0x00005cd27f007947 */ /* 0x000fea000b800000 */
[----:B--2---:R2:W4:Y:S02]  /*1b630*/  SHFL.IDX PT, R0, R14, 0x2, 0x181f ;  /* 0x00581f000e007f89 */ /* 0x00452400000e0000 */
.L_x_3085:
        /* <DEDUP_REMOVED lines=16> */
.L_x_3003:
[----:B------:R-:W-:Y:S05]  /*1b740*/  BSYNC B0 ;  /* 0x0000000000007941 */ /* 0x000fea0003800000 */
.L_x_3002:
[----:B------:R-:W-:Y:S05]  /*1b750*/  BRA.DIV ~URZ, `(.L_x_3004) ;  /* 0x00005c127f007947 */ /* 0x000fea000b800000 */
[----:B---3--:R3:W2:Y:S04]  /*1b760*/  SHFL.IDX PT, R6, R13, 0x3, 0x181f ;  /* 0x00781f000d067f89 */ /* 0x0086a800000e0000 */
[----:B----4-:R3:W4:Y:S02]  /*1b770*/  SHFL.IDX PT, R0, R14, 0x3, 0x181f ;  /* 0x00781f000e007f89 */ /* 0x01072400000e0000 */
.L_x_3086:
        /* <DEDUP_REMOVED lines=17> */
.L_x_2992:
[----:B------:R-:W3:Y:S01]  /*1b890*/  LDL.LU R9, [R1+0x30] ;  /* 0x0000300001097983 */ /* 0x000ee20000300800 */
        /* <DEDUP_REMOVED lines=20> */
[----:B---3--:R-:W-:-:S04]  /*1b9e0*/  IMAD.WIDE.U32 R4, R9, c[0x0][0x448], R4 ;  /* 0x0001120009047a25 */ /* 0x008fc800078e0004 */
        /* <DEDUP_REMOVED lines=12> */
.L_x_3087:
[----:B------:R-:W-:Y:S05]  /*1bab0*/  BRA.DIV ~URZ, `(.L_x_3007) ;  /* 0x000059f27f007947 */ /* 0x000fea000b800000 */
[----:B------:R4:W1:Y:S02]  /*1bac0*/  SHFL.IDX PT, R0, R14, RZ, 0x1c1f ;  /* 0x001c1fff0e007589 */ /* 0x00086400000e0000 */
.L_x_3088:
        /* <DEDUP_REMOVED lines=30> */
[----:B------:R-:W-:-:S02]  /*1bcb0*/  IADD3 R20, R251, 0xa8, RZ ;  /* 0x000000a8fb147810 */ /* 0x000fc40007ffe0ff */
        /* <DEDUP_REMOVED lines=72> */
[C---:B--2---:R-:W-:Y:S02]  /*1c140*/  @!P1 LEA R2, P0, R9.reuse, R0, 0x2 ;  /* 0x0000000009029211 */ /* 0x044fe400078010ff */
        /* <DEDUP_REMOVED lines=22> */
[C---:B------:R-:W-:Y:S02]  /*1c2b0*/  @!P2 LEA R8, P0, R17.reuse, R0, 0x2 ;  /* 0x000000001108a211 */ /* 0x040fe400078010ff */
[----:B------:R-:W-:Y:S02]  /*1c2c0*/  ISETP.GE.AND P5, PT, R12, c[0x0][0x3c8], PT ;  /* 0x0000f2000c007a0c */ /* 0x000fe40003fa6270 */
[----:B------:R-:W-:Y:S02]  /*1c2d0*/  @!P2 LEA.HI.X R9, R17, R4, R19, 0x2, P0 ;  /* 0x000000041109a211 */ /* 0x000fe400000f1413 */
[C---:B------:R-:W-:Y:S02]  /*1c2e0*/  IADD3 R17, R251.reuse, 0xa0, RZ ;  /* 0x000000a0fb117810 */ /* 0x040fe40007ffe0ff */
[----:B------:R-:W-:Y:S01]  /*1c2f0*/  IADD3 R19, R251, 0xa0, RZ ;  /* 0x000000a0fb137810 */ /* 0x000fe20007ffe0ff */
[----:B------:R-:W-:Y:S01]  /*1c300*/  @!P2 ST.E.64 [R8.64], R116 ;  /* 0x000000740800a985 */ /* 0x000fe2000c101b08 */
[----:B------:R-:W-:-:S02]  /*1c310*/  ISETP.GE.AND P4, PT, R17, c[0x0][0x3c8], PT ;  /* 0x0000f20011007a0c */ /* 0x000fc40003f86270 */
[----:B------:R-:W-:Y:S02]  /*1c320*/  ISETP.GE.AND P2, PT, R20, c[0x0][0x3c8], PT ;  /* 0x0000f20014007a0c */ /* 0x000fe40003f46270 */
[----:B------:R-:W-:Y:S02]  /*1c330*/  SHF.R.S32.HI R19, RZ, 0x1f, R19 ;  /* 0x0000001fff137819 */ /* 0x000fe40000011413 */
        /* <DEDUP_REMOVED lines=33> */
.L_x_3009:
[----:B------:R-:W-:Y:S05]  /*1c550*/  BSYNC B0 ;  /* 0x0000000000007941 */ /* 0x000fea0003800000 */
.L_x_3008:
[----:B------:R-:W-:Y:S05]  /*1c560*/  BRA.DIV ~URZ, `(.L_x_3010) ;  /* 0x00004fb27f007947 */ /* 0x000fea000b800000 */
[----:B---3--:R3:W2:Y:S04]  /*1c570*/  SHFL.IDX PT, R4, R5, 0x1, 0x1c1f ;  /* 0x003c1f0005047f89 */ /* 0x0086a800000e0000 */
[----:B-1----:R3:W1:Y:S02]  /*1c580*/  SHFL.IDX PT, R0, R14, 0x1, 0x1c1f ;  /* 0x003c1f000e007f89 */ /* 0x00266400000e0000 */
.L_x_3089:
        /* <DEDUP_REMOVED lines=182> */
.L_x_2990:
[----:B------:R-:W2:Y:S04]  /*1d0f0*/  LDL.LU R0, [R1+0x14] ;  /* 0x0000140001007983 */ /* 0x000ea80000300800 */
[----:B------:R-:W3:Y:S01]  /*1d100*/  LDL.LU R7, [R1+0x18] ;  /* 0x0000180001077983 */ /* 0x000ee20000300800 */
[----:B------:R-:W-:Y:S02]  /*1d110*/  ISETP.NE.U32.AND P0, PT, RZ, c[0x0][0x508], PT ;  /* 0x00014200ff007a0c */ /* 0x000fe40003f05070 */
[----:B------:R-:W-:Y:S01]  /*1d120*/  ISETP.NE.U32.AND P3, PT, RZ, c[0x0][0x500], PT ;  /* 0x00014000ff007a0c */ /* 0x000fe20003f65070 */
[----:B------:R-:W4:Y:S01]  /*1d130*/  LDL.LU R6, [R1+0x2c] ;  /* 0x00002c0001067983 */ /* 0x000f220000300800 */
[----:B------:R-:W-:Y:S01]  /*1d140*/  ISETP.NE.AND.EX P2, PT, RZ, c[0x0][0x50c], PT, P0 ;  /* 0x00014300ff007a0c */ /* 0x000fe20003f45300 */
[----:B------:R-:W-:Y:S01]  /*1d150*/  IMAD.MOV.U32 R20, RZ, RZ, c[0x0][0x388] ;  /* 0x0000e200ff147624 */ /* 0x000fe200078e00ff */
[----:B------:R-:W-:-:S02]  /*1d160*/  ISETP.NE.AND.EX P3, PT, RZ, c[0x0][0x504], PT, P3 ;  /* 0x00014100ff007a0c */ /* 0x000fc40003f65330 */
[----:B--2---:R-:W-:-:S09]  /*1d170*/  IADD3 R2, P1, R0, c[0x0][0x500], RZ ;  /* 0x0001400000027a10 */ /* 0x004fd20007f3e0ff */
[----:B------:R-:W-:Y:S01]  /*1d180*/  @P2 IADD3 R4, P0, R0, c[0x0][0x508], RZ ;  /* 0x0001420000042a10 */ /* 0x000fe20007f1e0ff */
[----:B------:R-:W-:Y:S01]  /*1d190*/  IMAD.MOV.U32 R0, RZ, RZ, RZ ;  /* 0x000000ffff007224 */ /* 0x000fe200078e00ff */
[C---:B---3--:R-:W-:Y:S02]  /*1d1a0*/  IADD3.X R3, R7.reuse, c[0x0][0x504], RZ, P1, !PT ;  /* 0x0001410007037a10 */ /* 0x048fe40000ffe4ff */
[----:B------:R-:W-:-:S03]  /*1d1b0*/  @P2 IADD3.X R5, R7, c[0x0][0x50c], RZ, P0, !PT ;  /* 0x0001430007052a10 */ /* 0x000fc600007fe4ff */
[----:B------:R2:W5:Y:S04]  /*1d1c0*/  @P3 LDG.E R0, [R2.64] ;  /* 0x0000000802003981 */ /* 0x000568000c1e1900 */
[----:B------:R2:W5:Y:S01]  /*1d1d0*/  @P2 LDG.E R20, [R4.64] ;  /* 0x0000000804142981 */ /* 0x000562000c1e1900 */
[----:B----4-:R-:W-:-:S04]  /*1d1e0*/  ISETP.NE.AND P0, PT, R6, RZ, PT ;  /* 0x000000ff0600720c */ /* 0x010fc80003f05270 */
[----:B------:R-:W-:Y:S01]  /*1d1f0*/  SEL R21, R6, c[0x0][0x3d4], P0 ;  /* 0x0000f50006157a07 */ /* 0x000fe20000000000 */
[----:B------:R-:W-:Y:S05]  /*1d200*/  @P2 BRA `(.L_x_3011) ;  /* 0x0000004000002947 */ /* 0x000fea0003800000 */
[----:B------:R-:W-:Y:S05]  /*1d210*/  @!P3 BRA `(.L_x_3011) ;  /* 0x000000300000b947 */ /* 0x000fea0003800000 */
[----:B--2---:R2:W3:Y:S04]  /*1d220*/  LDG.E R4, [R2.64] ;  /* 0x0000000802047981 */ /* 0x0044e8000c1e1900 */
[----:B--2---:R-:W3:Y:S02]  /*1d230*/  LDG.E R2, [R2.64+0x4] ;  /* 0x0000040802027981 */ /* 0x004ee4000c1e1900 */
[----:B---3-5:R-:W-:Y:S02]  /*1d240*/  IADD3 R20, -R4, R2, RZ ;  /* 0x0000000204147210 */ /* 0x028fe40007ffe1ff */
.L_x_3011:
[----:B--2---:R-:W2:Y:S04]  /*1d250*/  LDL.LU R5, [R1+0x8] ;  /* 0x0000080001057983 */ /* 0x004ea80000300800 */
[----:B------:R-:W3:Y:S04]  /*1d260*/  LDL.LU R3, [R1+0x1c] ;  /* 0x00001c0001037983 */ /* 0x000ee80000300800 */
[----:B------:R-:W4:Y:S01]  /*1d270*/  LDL.LU R2, [R1+0x28] ;  /* 0x0000280001027983 */ /* 0x000f220000300800 */
[----:B------:R-:W-:Y:S01]  /*1d280*/  BSSY B0, `(.L_x_3012) ;  /* 0x0000039000007945 */ /* 0x000fe20003800000 */
[----:B-----5:R-:W-:-:S02]  /*1d290*/  SHF.R.S32.HI R19, RZ, 0x1f, R0 ;  /* 0x0000001fff137819 */ /* 0x020fc40000011400 */
[----:B------:R-:W1:Y:S02]  /*1d2a0*/  S2R R4, SR_TID.X ;  /* 0x0000000000047919 */ /* 0x000e640000002100 */
[----:B-1----:R-:W-:Y:S02]  /*1d2b0*/  ISETP.GT.AND P0, PT, R4, 0x7f, PT ;  /* 0x0000007f0400780c */ /* 0x002fe40003f04270 */
[----:B--2---:R-:W-:Y:S02]  /*1d2c0*/  LOP3.LUT R8, R5, 0xffff, RZ, 0xc0, !PT ;  /* 0x0000ffff05087812 */ /* 0x004fe400078ec0ff */
[----:B---3--:R-:W-:Y:S02]  /*1d2d0*/  SEL R9, R3, RZ, !P3 ;  /* 0x000000ff03097207 */ /* 0x008fe40005800000 */
[----:B----4-:R-:W-:-:S07]  /*1d2e0*/  SEL R23, R2, RZ, !P3 ;  /* 0x000000ff02177207 */ /* 0x010fce0005800000 */
[----:B------:R-:W-:Y:S05]  /*1d2f0*/  @P0 BRA `(.L_x_3013) ;  /* 0x0000031000000947 */ /* 0x000fea0003800000 */
[----:B------:R-:W2:Y:S01]  /*1d300*/  LDL R3, [R1+0x4] ;  /* 0x0000040001037983 */ /* 0x000ea20000100800 */
[----:B------:R-:W-:Y:S01]  /*1d310*/  IMAD R2, R20, c[0x0][0x4e8], RZ ;  /* 0x00013a0014027a24 */ /* 0x000fe200078e02ff */
[----:B--2---:R-:W-:-:S04]  /*1d320*/  IADD3 R18, R3, R4, RZ ;  /* 0x0000000403127210 */ /* 0x004fc80007ffe0ff */
[----:B------:R-:W-:-:S13]  /*1d330*/  ISETP.GE.AND P0, PT, R18, R2, PT ;  /* 0x000000021200720c */ /* 0x000fda0003f06270 */
[----:B------:R-:W-:Y:S05]  /*1d340*/  @P0 BRA `(.L_x_3013) ;  /* 0x000002c000000947 */ /* 0x000fea0003800000 */
[----:B------:R-:W2:Y:S01]  /*1d350*/  LDL.LU R24, [R1+0x30] ;  /* 0x0000300001187983 */ /* 0x000ea20000300800 */
        /* <DEDUP_REMOVED lines=12> */
[----:B------:R-:W-:Y:S02]  /*1d420*/  IMAD R12, R12, R23, R3 ;  /* 0x000000170c0c7224 */ /* 0x000fe400078e0203 */
[-C--:B----4-:R-:W-:Y:S02]  /*1d430*/  IMAD R13, R7, R8.reuse, RZ ;  /* 0x00000008070d7224 */ /* 0x090fe400078e02ff */
[----:B------:R-:W-:-:S04]  /*1d440*/  IMAD.WIDE.U32 R6, R6, R8, RZ ;  /* 0x0000000806067225 */ /* 0x000fc800078e00ff */
[----:B------:R-:W-:Y:S01]  /*1d450*/  IMAD.IADD R13, R7, 0x1, R13 ;  /* 0x00000001070d7824 */ /* 0x000fe200078e020d */
[----:B------:R-:W-:Y:S01]  /*1d460*/  IADD3 R7, R5, R12, RZ ;  /* 0x0000000c05077210 */ /* 0x000fe20007ffe0ff */
[----:B------:R-:W-:-:S05]  /*1d470*/  @P0 IMAD.HI.U32 R22, R18, c[0x0][0x4ec], RZ ;  /* 0x00013b0012160a27 */ /* 0x000fca00078e00ff */
[----:B------:R-:W-:Y:S02]  /*1d480*/  @P0 SHF.R.U32.HI R2, RZ, c[0x0][0x4f0], R22 ;  /* 0x00013c00ff020a19 */ /* 0x000fe40000011616 */
[----:B------:R-:W-:-:S03]  /*1d490*/  IADD3 R22, P1, P0, R4, R6, R0 ;  /* 0x0000000604167210 */ /* 0x000fc6000783e000 */
[----:B------:R-:W-:Y:S01]  /*1d4a0*/  IMAD.MOV R6, RZ, RZ, -R2 ;  /* 0x000000ffff067224 */ /* 0x000fe200078e0a02 */
[----:B------:R-:W-:Y:S02]  /*1d4b0*/  IADD3.X R13, R7, R13, R19, P1, P0 ;  /* 0x0000000d070d7210 */ /* 0x000fe40000fe0413 */
[----:B--2---:R-:W-:-:S05]  /*1d4c0*/  SEL R3, R24, RZ, P2 ;  /* 0x000000ff18037207 */ /* 0x004fca0001000000 */
[-C--:B-----5:R-:W-:Y:S02]  /*1d4d0*/  IMAD R12, R17, R3.reuse, RZ ;  /* 0x00000003110c7224 */ /* 0x0a0fe400078e02ff */
[----:B------:R-:W-:-:S04]  /*1d4e0*/  IMAD.WIDE.U32 R4, R16, R3, RZ ;  /* 0x0000000310047225 */ /* 0x000fc800078e00ff */
[----:B------:R-:W-:Y:S01]  /*1d4f0*/  IMAD R3, R6, c[0x0][0x4e8], R18 ;  /* 0x00013a0006037a24 */ /* 0x000fe200078e0212 */
[----:B------:R-:W-:Y:S02]  /*1d500*/  IADD3 R7, R5, R12, RZ ;  /* 0x0000000c05077210 */ /* 0x000fe40007ffe0ff */
[----:B------:R-:W-:Y:S02]  /*1d510*/  IADD3 R4, P1, P0, R2, R22, R4 ;  /* 0x0000001602047210 */ /* 0x000fe4000783e004 */
[----:B------:R-:W-:Y:S01]  /*1d520*/  SHF.R.S32.HI R5, RZ, 0x1f, R2 ;  /* 0x0000001fff057819 */ /* 0x000fe20000011402 */
[----:B------:R-:W-:Y:S01]  /*1d530*/  IMAD R2, R15, R3, RZ ;  /* 0x000000030f027224 */ /* 0x000fe200078e02ff */
[----:B------:R-:W-:Y:S02]  /*1d540*/  SHF.R.S32.HI R6, RZ, 0x1f, R3 ;  /* 0x0000001fff067819 */ /* 0x000fe40000011403 */
[----:B------:R-:W-:Y:S01]  /*1d550*/  IADD3.X R5, R5, R13, R7, P1, P0 ;  /* 0x0000000d05057210 */ /* 0x000fe20000fe0407 */
[----:B------:R-:W-:-:S02]  /*1d560*/  IMAD.MOV.U32 R7, RZ, RZ, c[0x0][0x4a8] ;  /* 0x00012a00ff077624 */ /* 0x000fc400078e00ff */
        /* <DEDUP_REMOVED lines=10> */
.L_x_3013:
[----:B------:R-:W-:Y:S05]  /*1d610*/  BSYNC B0 ;  /* 0x0000000000007941 */ /* 0x000fea0003800000 */
.L_x_3012:
[----:B------:R-:W-:-:S13]  /*1d620*/  ISETP.GT.AND P0, PT, R21, 0x1, PT ;  /* 0x000000011500780c */ /* 0x000fda0003f04270 */
[----:B------:R-:W-:Y:S05]  /*1d630*/  @P0 BRA `(.L_x_3005) ;  /* 0x0000070000000947 */ /* 0x000fea0003800000 */
[----:B------:R-:W2:Y:S01]  /*1d640*/  LDL.LU R12, [R1+0x4] ;  /* 0x00000400010c7983 */ /* 0x000ea20000300800 */
[----:B-1----:R-:W-:Y:S01]  /*1d650*/  MOV R2, c[0x0][0x4e8] ;  /* 0x00013a0000027a02 */ /* 0x002fe20000000f00 */
[----:B------:R-:W-:Y:S02]  /*1d660*/  IMAD R4, R19, c[0x0][0x3a0], RZ ;  /* 0x0000e80013047a24 */ /* 0x000fe400078e02ff */
[----:B------:R-:W-:Y:S01]  /*1d670*/  IMAD R5, R23, c[0x0][0x3f0], RZ ;  /* 0x0000fc0017057a24 */ /* 0x000fe200078e02ff */
[----:B------:R-:W-:Y:S01]  /*1d680*/  ISETP.NE.AND P0, PT, R2, 0x1, PT ;  /* 0x000000010200780c */ /* 0x000fe20003f05270 */
[----:B------:R-:W-:-:S04]  /*1d690*/  IMAD.WIDE.U32 R2, R0, c[0x0][0x3a0], RZ ;  /* 0x0000e80000027a25 */ /* 0x000fc800078e00ff */
[----:B------:R-:W-:Y:S02]  /*1d6a0*/  IMAD R0, R0, c[0x0][0x3a4], R4 ;  /* 0x0000e90000007a24 */ /* 0x000fe400078e0204 */
[----:B------:R-:W-:-:S03]  /*1d6b0*/  IMAD R7, R9, c[0x0][0x3f4], R5 ;  /* 0x0000fd0009077a24 */ /* 0x000fc600078e0205 */
[----:B------:R-:W-:-:S05]  /*1d6c0*/  IADD3 R3, R3, R0, RZ ;  /* 0x0000000003037210 */ /* 0x000fca0007ffe0ff */
[----:B------:R-:W-:-:S04]  /*1d6d0*/  IMAD.WIDE.U32 R2, R8, c[0x0][0x3e8], R2 ;  /* 0x0000fa0008027a25 */ /* 0x000fc800078e0002 */
[----:B------:R-:W-:-:S04]  /*1d6e0*/  IMAD R3, R8, c[0x0][0x3ec], R3 ;  /* 0x0000fb0008037a24 */ /* 0x000fc800078e0203 */
[----:B------:R-:W-:-:S05]  /*1d6f0*/  IMAD.WIDE.U32 R2, R9, c[0x0][0x3f0], R2 ;  /* 0x0000fc0009027a25 */ /* 0x000fca00078e0002 */
[----:B------:R-:W-:Y:S02]  /*1d700*/  IADD3 R3, R3, R7, RZ ;  /* 0x0000000703037210 */ /* 0x000fe40007ffe0ff */
[-C--:B--2---:R-:W-:Y:S02]  /*1d710*/  IADD3 R4, R230, R12.reuse, RZ ;  /* 0x0000000ce6047210 */ /* 0x084fe40007ffe0ff */
[----:B------:R-:W-:Y:S02]  /*1d720*/  IADD3 R13, R250, R12, RZ ;  /* 0x0000000cfa0d7210 */ /* 0x000fe40007ffe0ff */
[----:B------:R-:W-:Y:S01]  /*1d730*/  MOV R0, R4 ;  /* 0x0000000400007202 */ /* 0x000fe20000000f00 */
[----:B------:R-:W-:-:S05]  /*1d740*/  @P0 IMAD.HI.U32 R6, R4, c[0x0][0x4ec], RZ ;  /* 0x00013b0004060a27 */ /* 0x000fca00078e00ff */
[----:B------:R-:W-:-:S04]  /*1d750*/  @P0 SHF.R.U32.HI R0, RZ, c[0x0][0x4f0], R6 ;  /* 0x00013c00ff000a19 */ /* 0x000fc80000011606 */
[----:B------:R-:W-:Y:S01]  /*1d760*/  SHF.R.S32.HI R6, RZ, 0x1f, R0 ;  /* 0x0000001fff067819 */ /* 0x000fe20000011400 */
[C---:B------:R-:W-:Y:S01]  /*1d770*/  IMAD.WIDE.U32 R2, R0.reuse, c[0x0][0x3e0], R2 ;  /* 0x0000f80000027a25 */ /* 0x040fe200078e0002 */
[----:B------:R-:W-:-:S03]  /*1d780*/  IADD3 R5, -R0, RZ, RZ ;  /* 0x000000ff00057210 */ /* 0x000fc60007ffe1ff */
[----:B------:R-:W-:Y:S02]  /*1d790*/  IMAD R6, R6, c[0x0][0x3e0], RZ ;  /* 0x0000f80006067a24 */ /* 0x000fe400078e02ff */
[----:B------:R-:W-:Y:S02]  /*1d7a0*/  IMAD R4, R5, c[0x0][0x4e8], R4 ;  /* 0x00013a0005047a24 */ /* 0x000fe400078e0204 */
[----:B------:R-:W-:-:S03]  /*1d7b0*/  IMAD R6, R0, c[0x0][0x3e4], R6 ;  /* 0x0000f90000067a24 */ /* 0x000fc600078e0206 */
[----:B------:R-:W-:Y:S02]  /*1d7c0*/  SHF.R.S32.HI R0, RZ, 0x1f, R4 ;  /* 0x0000001fff007819 */ /* 0x000fe40000011404 */
[----:B------:R-:W-:-:S03]  /*1d7d0*/  IADD3 R3, R3, R6, RZ ;  /* 0x0000000603037210 */ /* 0x000fc60007ffe0ff */
[----:B------:R-:W-:Y:S02]  /*1d7e0*/  IMAD R0, R0, c[0x0][0x3d8], RZ ;  /* 0x0000f60000007a24 */ /* 0x000fe400078e02ff */
[----:B------:R-:W-:-:S04]  /*1d7f0*/  IMAD.WIDE.U32 R2, R4, c[0x0][0x3d8], R2 ;  /* 0x0000f60004027a25 */ /* 0x000fc800078e0002 */
[----:B------:R-:W-:Y:S01]  /*1d800*/  IMAD R4, R4, c[0x0][0x3dc], R0 ;  /* 0x0000f70004047a24 */ /* 0x000fe200078e0200 */
[----:B------:R-:W-:-:S04]  /*1d810*/  LEA R14, P0, R2, c[0x0][0x380], 0x1 ;  /* 0x0000e000020e7a11 */ /* 0x000fc800078008ff */
[----:B------:R-:W-:-:S04]  /*1d820*/  IADD3 R4, R3, R4, RZ ;  /* 0x0000000403047210 */ /* 0x000fc80007ffe0ff */
[----:B------:R-:W-:Y:S01]  /*1d830*/  LEA.HI.X R5, R2, c[0x0][0x384], R4, 0x1, P0 ;  /* 0x0000e10002057a11 */ /* 0x000fe200000f0c04 */
[----:B------:R-:W-:Y:S05]  /*1d840*/  BRA.DIV ~URZ, `(.L_x_3014) ;  /* 0x00003da27f007947 */ /* 0x000fea000b800000 */
[----:B------:R1:W2:Y:S02]  /*1d850*/  SHFL.IDX PT, R4, R5, RZ, 0x181f ;  /* 0x00181fff05047589 */ /* 0x0002a400000e0000 */
.L_x_3090:
[----:B------:R-:W-:Y:S05]  /*1d860*/  BRA.DIV ~URZ, `(.L_x_3015) ;  /* 0x00003df27f007947 */ /* 0x000fea000b800000 */
[----:B------:R3:W4:Y:S02]  /*1d870*/  SHFL.IDX PT, R0, R14, RZ, 0x181f ;  /* 0x00181fff0e007589 */ /* 0x00072400000e0000 */
.L_x_3091:
        /* <DEDUP_REMOVED lines=16> */
.L_x_3017:
[----:B------:R-:W-:Y:S05]  /*1d980*/  BSYNC B0 ;  /* 0x0000000000007941 */ /* 0x000fea0003800000 */
.L_x_3016:
[----:B------:R-:W-:Y:S05]  /*1d990*/  BRA.DIV ~URZ, `(.L_x_3018) ;  /* 0x00003d327f007947 */ /* 0x000fea000b800000 */
[----:B--2---:R2:W1:Y:S04]  /*1d9a0*/  SHFL.IDX PT, R4, R5, 0x1, 0x181f ;  /* 0x00381f0005047f89 */ /* 0x00446800000e0000 */
[----:B----4-:R2:W4:Y:S02]  /*1d9b0*/  SHFL.IDX PT, R0, R14, 0x1, 0x181f ;  /* 0x00381f000e007f89 */ /* 0x01052400000e0000 */
.L_x_3092:
        /* <DEDUP_REMOVED lines=16> */
.L_x_3020:
[----:B------:R-:W-:Y:S05]  /*1dac0*/  BSYNC B0 ;  /* 0x0000000000007941 */ /* 0x000fea0003800000 */
.L_x_3019:
[----:B------:R-:W-:Y:S05]  /*1dad0*/  BRA.DIV ~URZ, `(.L_x_3021) ;  /* 0x00003cc27f007947 */ /* 0x000fea000b800000 */
[----:B-1----:R1:W2:Y:S02]  /*1dae0*/  SHFL.IDX PT, R4, R5, 0x2, 0x181f ;  /* 0x00581f0005047f89 */ /* 0x0022a400000e0000 */
.L_x_3093:
[----:B------:R-:W-:Y:S05]  /*1daf0*/  BRA.DIV ~URZ, `(.L_x_3022) ;  /* 0x00003d127f007947 */ /* 0x000fea000b800000 */
[----:B----4-:R4:W1:Y:S02]  /*1db00*/  SHFL.IDX PT, R0, R14, 0x2, 0x181f ;  /* 0x00581f000e007f89 */ /* 0x01086400000e0000 */
.L_x_3094:
        /* <DEDUP_REMOVED lines=16> */
.L_x_3024:
[----:B------:R-:W-:Y:S05]  /*1dc10*/  BSYNC B0 ;  /* 0x0000000000007941 */ /* 0x000fea0003800000 */
.L_x_3023:
[----:B------:R-:W-:Y:S05]  /*1dc20*/  BRA.DIV ~URZ, `(.L_x_3025) ;  /* 0x00003c527f007947 */ /* 0x000fea000b800000 */
[----:B--2---:R2:W3:Y:S04]  /*1dc30*/  SHFL.IDX PT, R4, R5, 0x3, 0x181f ;  /* 0x00781f0005047f89 */ /* 0x0044e800000e0000 */
[----:B-1----:R2:W1:Y:S02]  /*1dc40*/  SHFL.IDX PT, R0, R14, 0x3, 0x181f ;  /* 0x00781f000e007f89 */ /* 0x00246400000e0000 */
.L_x_3095:
[----:B------:R-:W-:-:S04]  /*1dc50*/  IADD3 R13, R13, 0x60, RZ ;  /* 0x000000600d0d7810 */ /* 0x000fc80007ffe0ff */
        /* <DEDUP_REMOVED lines=14> */
.L_x_3005:
[----:B------:R-:W-:Y:S05]  /*1dd40*/  BSYNC B1 ;  /* 0x0000000000017941 */ /* 0x000fea0003800000 */
.L_x_2989:
[----:B-1--4-:R-:W4:Y:S02]  /*1dd50*/  LDL R0, [R1+0x68] ;  /* 0x0000680001007983 */ /* 0x012f240000100800 */
[----:B----4-:R-:W-:-:S13]  /*1dd60*/  ISETP.NE.AND P0, PT, R0, RZ, PT ;  /* 0x000000ff0000720c */ /* 0x010fda0003f05270 */
[----:B------:R-:W-:Y:S01]  /*1dd70*/  @P0 WARPSYNC 0xffffffff ;  /* 0xffffffff00000948 */ /* 0x000fe20003800000 */
[----:B------:R-:W-:Y:S06]  /*1dd80*/  @P0 BAR.SYNC.DEFER_BLOCKING 0x5, 0x100 ;  /* 0x0144000000000b1d */ /* 0x000fec0000010000 */
[----:B--23--:R-:W1:Y:S04]  /*1dd90*/  @P0 LDS.128 R4, [0x24100] ;  /* 0x02410000ff040984 */ /* 0x00ce680000000c00 */
[----:B-1----:R1:W-:Y:S04]  /*1dda0*/  @P0 STL.64 [R1], R4 ;  /* 0x0000000401000387 */ /* 0x0023e80000100a00 */
[----:B------:R1:W-:Y:S04]  /*1ddb0*/  @P0 STL.64 [R1+0x8], R6 ;  /* 0x0000080601000387 */ /* 0x0003e80000100a00 */
[----:B------:R-:W-:Y:S06]  /*1ddc0*/  @P0 BAR.ARV 0x4, 0x100 ;  /* 0x0104000000000b1d */ /* 0x000fec0000002000 */
[----:B------:R-:W-:Y:S05]  /*1ddd0*/  @P0 BRA `(.L_x_3026) ;  /* 0x0000105000000947 */ /* 0x000fea0003800000 */
[----:B------:R-:W2:Y:S01]  /*1dde0*/  S2R R0, SR_TID.X ;  /* 0x0000000000007919 */ /* 0x000ea20000002100 */
[----:B------:R-:W-:Y:S01]  /*1ddf0*/  IMAD.MOV.U32 R8, RZ, RZ, RZ ;  /* 0x000000ffff087224 */ /* 0x000fe200078e00ff */
[----:B--2---:R-:W-:-:S04]  /*1de00*/  LOP3.LUT R15, R0, 0x1f, RZ, 0xc0, !PT ;  /* 0x0000001f000f7812 */ /* 0x004fc800078ec0ff */
[----:B------:R-:W-:Y:S01]  /*1de10*/  ISETP.NE.AND P6, PT, R15, 0x1f, PT ;  /* 0x0000001f0f00780c */ /* 0x000fe20003fc5270 */
[----:B------:R-:W-:Y:S10]  /*1de20*/  BRA.DIV ~URZ, `(.L_x_3027) ;  /* 0x00003b227f007947 */ /* 0x000ff4000b800000 */
[----:B------:R2:W3:Y:S02]  /*1de30*/  SHFL.IDX PT, R9, R35, RZ, 0x1f ;  /* 0x00001fff23097589 */ /* 0x0004e400000e0000 */
.L_x_3096:
[----:B------:R-:W-:Y:S05]  /*1de40*/  BRA.DIV ~URZ, `(.L_x_3028) ;  /* 0x00003b727f007947 */ /* 0x000fea000b800000 */
[----:B-1----:R1:W4:Y:S02]  /*1de50*/  SHFL.IDX PT, R6, R35, 0x1, 0x1f ;  /* 0x00201f0023067f89 */ /* 0x00232400000e0000 */
.L_x_3097:
[----:B------:R-:W5:Y:S01]  /*1de60*/  LDL R0, [R1+0xc] ;  /* 0x00000c0001007983 */ /* 0x000f620000100800 */
[----:B------:R-:W-:Y:S02]  /*1de70*/  IMAD.MOV.U32 R7, RZ, RZ, RZ ;  /* 0x000000ffff077224 */ /* 0x000fe400078e00ff */
[----:B-----5:R-:W-:-:S05]  /*1de80*/  IMAD.IADD R0, R0, 0x1, R15 ;  /* 0x0000000100007824 */ /* 0x020fca00078e020f */
        /* <DEDUP_REMOVED lines=15> */
[----:B------:R1:W2:Y:S02]  /*1df80*/  SHFL.UP PT, R4, R0, 0x1, RZ ;  /* 0x0420000000047989 */ /* 0x0002a400000e00ff */
.L_x_3098:
        /* <DEDUP_REMOVED lines=16> */
.L_x_3099:
[----:B--2---:R-:W-:Y:S01]  /*1e090*/  IMAD R0, R0, c[0x0][0x538], RZ ;  /* 0x00014e0000007a24 */ /* 0x004fe200078e02ff */
[----:B------:R-:W-:Y:S04]  /*1e0a0*/  BSSY B1, `(.L_x_3031) ;  /* 0x00000cf000017945 */ /* 0x000fe80003800000 */
[----:B----4-:R-:W-:-:S04]  /*1e0b0*/  IADD3 R6, R0, R6, RZ ;  /* 0x0000000600067210 */ /* 0x010fc80007ffe0ff */
[----:B---3--:R-:W-:-:S13]  /*1e0c0*/  ISETP.GT.AND P0, PT, R6, R9, PT ;  /* 0x000000090600720c */ /* 0x008fda0003f04270 */
[----:B------:R-:W-:Y:S05]  /*1e0d0*/  @P0 BRA `(.L_x_3032) ;  /* 0x0000026000000947 */ /* 0x000fea0003800000 */
.L_x_3036:
[----:B------:R-:W2:Y:S02]  /*1e0e0*/  LDL.LU R0, [R1+0xc] ;  /* 0x00000c0001007983 */ /* 0x000ea40000300800 */
[----:B--2---:R-:W-:-:S04]  /*1e0f0*/  IADD3 R0, R0, 0x1f, RZ ;  /* 0x0000001f00007810 */ /* 0x004fc80007ffe0ff */
[----:B------:R-:W-:-:S13]  /*1e100*/  ISETP.GE.AND P0, PT, R0, c[0x0][0x53c], PT ;  /* 0x00014f0000007a0c */ /* 0x000fda0003f06270 */
[----:B------:R-:W-:Y:S05]  /*1e110*/  @P0 BRA `(.L_x_3033) ;  /* 0x00000c2000000947 */ /* 0x000fea0003800000 */
[----:B------:R2:W-:Y:S01]  /*1e120*/  STL [R1+0xc], R0 ;  /* 0x00000c0001007387 */ /* 0x0005e20000100800 */
[----:B------:R-:W-:Y:S02]  /*1e130*/  MOV R7, RZ ;  /* 0x000000ff00077202 */ /* 0x000fe40000000f00 */
[----:B------:R-:W-:Y:S02]  /*1e140*/  MOV R8, RZ ;  /* 0x000000ff00087202 */ /* 0x000fe40000000f00 */
[----:B--2---:R-:W-:-:S04]  /*1e150*/  IADD3 R0, R0, R15, RZ ;  /* 0x0000000f00007210 */ /* 0x004fc80007ffe0ff */
[----:B------:R-:W-:-:S13]  /*1e160*/  ISETP.GE.OR P0, PT, R0, c[0x0][0x53c], !P6 ;  /* 0x00014f0000007a0c */ /* 0x000fda0007706670 */
[----:B-1----:R-:W-:Y:S02]  /*1e170*/  @!P0 MOV R4, 0x4 ;  /* 0x0000000400048802 */ /* 0x002fe40000000f00 */
        /* <DEDUP_REMOVED lines=8> */
.L_x_3100:
        /* <DEDUP_REMOVED lines=16> */
.L_x_3101:
[----:B--2---:R-:W-:-:S05]  /*1e300*/  IMAD R0, R0, c[0x0][0x538], RZ ;  /* 0x00014e0000007a24 */ /* 0x004fca00078e02ff */
[----:B------:R-:W-:-:S04]  /*1e310*/  IADD3 R6, R0, R6, RZ ;  /* 0x0000000600067210 */ /* 0x000fc80007ffe0ff */
[----:B------:R-:W-:-:S13]  /*1e320*/  ISETP.GT.AND P0, PT, R6, R9, PT ;  /* 0x000000090600720c */ /* 0x000fda0003f04270 */
[----:B-1----:R-:W-:Y:S05]  /*1e330*/  @!P0 BRA `(.L_x_3036) ;  /* 0xfffffda000008947 */ /* 0x002fea000383ffff */
.L_x_3032:
[----:B------:R-:W-:-:S05]  /*1e340*/  IADD3 R13, -R0, R6, RZ ;  /* 0x00000006000d7210 */ /* 0x000fca0007ffe1ff */
[----:B------:R-:W-:-:S05]  /*1e350*/  IMAD R0, R4, c[0x0][0x538], R13 ;  /* 0x00014e0004007a24 */ /* 0x000fca00078e020d */
[----:B------:R-:W-:Y:S01]  /*1e360*/  ISETP.GT.AND P0, PT, R0, R9, PT ;  /* 0x000000090000720c */ /* 0x000fe20003f04270 */
[----:B------:R-:W-:-:S12]  /*1e370*/  BRA.DIV ~URZ, `(.L_x_3037) ;  /* 0x00003aa27f007947 */ /* 0x000fd8000b800000 */
[----:B------:R-:W-:-:S03]  /*1e380*/  VOTE.ANY R6, PT, !P0 ;  /* 0x0000000000067806 */ /* 0x000fc600040e0100 */
.L_x_3102:
[----:B------:R-:W2:Y:S01]  /*1e390*/  LDL.LU R2, [R1+0xc] ;  /* 0x00000c0001027983 */ /* 0x000ea20000300800 */
[----:B------:R-:W2:Y:S02]  /*1e3a0*/  POPC R0, R6 ;  /* 0x0000000600007309 */ /* 0x000ea40000000000 */
[----:B--2---:R-:W-:-:S05]  /*1e3b0*/  IADD3 R2, R0, R2, RZ ;  /* 0x0000000200027210 */ /* 0x004fca0007ffe0ff */
[----:B------:R2:W-:Y:S01]  /*1e3c0*/  STL [R1+0xc], R2 ;  /* 0x00000c0201007387 */ /* 0x0005e20000100800 */
[----:B------:R-:W-:Y:S05]  /*1e3d0*/  BRA.DIV ~URZ, `(.L_x_3038) ;  /* 0x00003a927f007947 */ /* 0x000fea000b800000 */
[----:B------:R3:W4:Y:S04]  /*1e3e0*/  SHFL.IDX PT, R12, R7, R0, 0x1f ;  /* 0x00001f00070c7589 */ /* 0x00072800000e0000 */
[----:B------:R3:W1:Y:S02]  /*1e3f0*/  SHFL.IDX PT, R5, R8, R0, 0x1f ;  /* 0x00001f0008057589 */ /* 0x00066400000e0000 */
.L_x_3103:
[----:B------:R-:W-:Y:S01]  /*1e400*/  ISETP.NE.AND P0, PT, R6, RZ, PT ;  /* 0x000000ff0600720c */ /* 0x000fe20003f05270 */
[----:B------:R-:W-:-:S12]  /*1e410*/  BSSY B0, `(.L_x_3039) ;  /* 0x0000005000007945 */ /* 0x000fd80003800000 */
[----:B------:R-:W-:Y:S05]  /*1e420*/  @!P0 BRA `(.L_x_3040) ;  /* 0x0000003000008947 */ /* 0x000fea0003800000 */
[----:B---3--:R-:W-:Y:S01]  /*1e430*/  IADD3 R0, R0, -0x1, RZ ;  /* 0xffffffff00007810 */ /* 0x008fe20007ffe0ff */
[----:B------:R-:W-:Y:S05]  /*1e440*/  BRA.DIV ~URZ, `(.L_x_3041) ;  /* 0x00003af27f007947 */ /* 0x000fea000b800000 */
[----:B------:R3:W2:Y:S02]  /*1e450*/  SHFL.IDX PT, R14, R4, R0, 0x1f ;  /* 0x00001f00040e7589 */ /* 0x0006a400000e0000 */
.L_x_3040:
[----:B------:R-:W-:Y:S05]  /*1e460*/  BSYNC B0 ;  /* 0x0000000000007941 */ /* 0x000fea0003800000 */
.L_x_3039:
[----:B--23--:R-:W-:Y:S01]  /*1e470*/  IMAD R0, R14, c[0x0][0x538], R13 ;  /* 0x00014e000e007a24 */ /* 0x00cfe200078e020d */
[----:B-1----:R-:W-:Y:S01]  /*1e480*/  ISETP.NE.AND P0, PT, R5, 0x1, PT ;  /* 0x000000010500780c */ /* 0x002fe20003f05270 */
[----:B------:R-:W-:Y:S03]  /*1e490*/  BSSY B0, `(.L_x_3042) ;  /* 0x0000086000007945 */ /* 0x000fe60003800000 */
[----:B------:R1:W-:Y:S01]  /*1e4a0*/  STL [R1], R0 ;  /* 0x0000000001007387 */ /* 0x0003e20000100800 */
[----:B------:R-:W-:-:S08]  /*1e4b0*/  IADD3 R8, -R0, R9, RZ ;  /* 0x0000000900087210 */ /* 0x000fd00007ffe1ff */
[----:B------:R-:W-:Y:S05]  /*1e4c0*/  @!P0 BRA `(.L_x_3043) ;  /* 0x000003e000008947 */ /* 0x000fea0003800000 */
[-C--:B----4-:R-:W-:Y:S02]  /*1e4d0*/  IABS R2, R12.reuse ;  /* 0x0000000c00027213 */ /* 0x090fe40000000000 */
[----:B------:R-:W-:Y:S02]  /*1e4e0*/  IABS R9, R12 ;  /* 0x0000000c00097213 */ /* 0x000fe40000000000 */
[----:B-1----:R-:W1:Y:S08]  /*1e4f0*/  I2F.RP R0, R2 ;  /* 0x0000000200007306 */ /* 0x002e700000209400 */
        /* <DEDUP_REMOVED lines=46> */
[C---:B------:R-:W-:Y:S02]  /*1e7e0*/  LOP3.LUT R3, R0.reuse, R5, RZ, 0x3c, !PT ;  /* 0x0000000500037212 */ /* 0x040fe400078e3cff */
[----:B------:R-:W-:Y:S02]  /*1e7f0*/  IADD3 R4, -R0, RZ, RZ ;  /* 0x000000ff00047210 */ /* 0x000fe40007ffe1ff */
        /* <DEDUP_REMOVED lines=8> */
[----:B------:R-:W-:-:S05]  /*1e880*/  IMAD R0, R3, 0x10000, R0 ;  /* 0x0001000003007824 */ /* 0x000fca00078e0200 */
[----:B------:R1:W-:Y:S01]  /*1e890*/  STL [R1+0x8], R0 ;  /* 0x0000080001007387 */ /* 0x0003e20000100800 */
[----:B------:R-:W-:Y:S05]  /*1e8a0*/  BRA `(.L_x_3044) ;  /* 0x0000044000007947 */ /* 0x000fea0003800000 */
.L_x_3043:
[----:B-1----:R-:W2:Y:S01]  /*1e8b0*/  LDL R0, [R1+0xc] ;  /* 0x00000c0001007983 */ /* 0x002ea20000100800 */
[----:B------:R-:W-:-:S04]  /*1e8c0*/  IMAD.MOV.U32 R2, RZ, RZ, 0x4 ;  /* 0x00000004ff027424 */ /* 0x000fc800078e00ff */
[----:B--2---:R-:W-:-:S05]  /*1e8d0*/  IMAD.WIDE R2, R0, R2, c[0x0][0x590] ;  /* 0x0001640000027625 */ /* 0x004fca00078e0202 */
[----:B------:R-:W2:Y:S02]  /*1e8e0*/  LDG.E R4, [R2.64] ;  /* 0x0000000802047981 */ /* 0x000ea4000c1e1900 */
        /* <DEDUP_REMOVED lines=38> */
[----:B------:R-:W-:Y:S02]  /*1eb50*/  MOV R7, R2 ;  /* 0x0000000200077202 */ /* 0x000fe40000000f00 */
[----:B------:R-:W-:-:S05]  /*1eb60*/  IMAD.MOV R2, RZ, RZ, -R13 ;  /* 0x000000ffff027224 */ /* 0x000fca00078e0a0d */
[----:B-1----:R-:W1:Y:S02]  /*1eb70*/  MUFU.RCP R4, R4 ;  /* 0x0000000400047308 */ /* 0x002e640000001000 */
[----:B-1----:R-:W-:-:S06]  /*1eb80*/  IADD3 R4, R4, 0xffffffe, RZ ;  /* 0x0ffffffe04047810 */ /* 0x002fcc0007ffe0ff */
[----:B------:R-:W1:Y:S02]  /*1eb90*/  F2I.FTZ.U32.TRUNC.NTZ R5, R4 ;  /* 0x0000000400057305 */ /* 0x000e64000021f000 */
[----:B-1----:R-:W-:-:S04]  /*1eba0*/  IMAD.MOV R4, RZ, RZ, -R5 ;  /* 0x000000ffff047224 */ /* 0x002fc800078e0a05 */
[----:B------:R-:W-:Y:S02]  /*1ebb0*/  IMAD R8, R4, R3, RZ ;  /* 0x0000000304087224 */ /* 0x000fe400078e02ff */
[----:B------:R-:W-:-:S04]  /*1ebc0*/  IMAD.MOV.U32 R4, RZ, RZ, RZ ;  /* 0x000000ffff047224 */ /* 0x000fc800078e00ff */
[----:B------:R-:W-:-:S04]  /*1ebd0*/  IMAD.HI.U32 R5, R5, R8, R4 ;  /* 0x0000000805057227 */ /* 0x000fc800078e0004 */
        /* <DEDUP_REMOVED lines=15> */
[----:B------:R-:W-:-:S05]  /*1ecd0*/  IMAD R0, R2, R3, R6 ;  /* 0x0000000302007224 */ /* 0x000fca00078e0206 */
[----:B------:R1:W-:Y:S02]  /*1ece0*/  STL [R1+0x8], R0 ;  /* 0x0000080001007387 */ /* 0x0003e40000100800 */
.L_x_3044:
[----:B------:R-:W-:Y:S05]  /*1ecf0*/  BSYNC B0 ;  /* 0x0000000000007941 */ /* 0x000fea0003800000 */
.L_x_3042:
[----:B------:R-:W-:-:S04]  /*1ed00*/  LOP3.LUT R2, RZ, R2, RZ, 0x33, !PT ;  /* 0x00000002ff027212 */ /* 0x000fc800078e33ff */
[----:B-1----:R-:W-:-:S05]  /*1ed10*/  IADD3 R0, R2, R12, RZ ;  /* 0x0000000c02007210 */ /* 0x002fca0007ffe0ff */
[----:B------:R1:W-:Y:S01]  /*1ed20*/  STL [R1+0x4], R0 ;  /* 0x0000040001007387 */ /* 0x0003e20000100800 */
[----:B------:R-:W-:Y:S05]  /*1ed30*/  BRA `(.L_x_3045) ;  /* 0x0000005000007947 */ /* 0x000fea0003800000 */
.L_x_3033:
[----:B------:R-:W-:Y:S01]  /*1ed40*/  MOV R0, c[0x0][0x53c] ;  /* 0x00014f0000007a02 */ /* 0x000fe20000000f00 */
[----:B------:R2:W-:Y:S04]  /*1ed50*/  STL [R1], R9 ;  /* 0x0000000901007387 */ /* 0x0005e80000100800 */
[----:B------:R2:W-:Y:S04]  /*1ed60*/  STL [R1+0x4], RZ ;  /* 0x000004ff01007387 */ /* 0x0005e80000100800 */
[----:B------:R2:W-:Y:S04]  /*1ed70*/  STL [R1+0x8], RZ ;  /* 0x000008ff01007387 */ /* 0x0005e80000100800 */
[----:B------:R2:W-:Y:S02]  /*1ed80*/  STL [R1+0xc], R0 ;  /* 0x00000c0001007387 */ /* 0x0005e40000100800 */
.L_x_3045:
[----:B------:R-:W-:Y:S05]  /*1ed90*/  BSYNC B1 ;  /* 0x0000000000017941 */ /* 0x000fea0003800000 */
.L_x_3031:
[----:B-1----:R-:W3:Y:S04]  /*1eda0*/  LDL R4, [R1] ;  /* 0x0000000001047983 */ /* 0x002ee80000100800 */
[----:B------:R-:W3:Y:S04]  /*1edb0*/  LDL R5, [R1+0x4] ;  /* 0x0000040001057983 */ /* 0x000ee80000100800 */
[----:B------:R-:W3:Y:S04]  /*1edc0*/  LDL R6, [R1+0x8] ;  /* 0x0000080001067983 */ /* 0x000ee80000100800 */
[----:B------:R-:W3:Y:S01]  /*1edd0*/  LDL R7, [R1+0xc] ;  /* 0x00000c0001077983 */ /* 0x000ee20000100800 */
[----:B------:R-:W-:Y:S03]  /*1ede0*/  WARPSYNC 0xffffffff ;  /* 0xffffffff00007948 */ /* 0x000fe60003800000 */
[----:B------:R-:W-:Y:S01]  /*1edf0*/  BAR.SYNC.DEFER_BLOCKING 0x4, 0x100 ;  /* 0x0104000000007b1d */ /* 0x000fe20000010000 */
[----:B------:R-:W-:-:S13]  /*1ee00*/  ISETP.NE.AND P0, PT, R15, RZ, PT ;  /* 0x000000ff0f00720c */ /* 0x000fda0003f05270 */
[----:B---3--:R1:W-:Y:S04]  /*1ee10*/  @!P0 STS.128 [0x24100], R4 ;  /* 0x02410004ff008388 */ /* 0x0083e80000000c00 */
[----:B------:R-:W-:Y:S06]  /*1ee20*/  BAR.ARV 0x5, 0x100 ;  /* 0x0144000000007b1d */ /* 0x000fec0000002000 */
.L_x_3026:
[----:B--2---:R-:W2:Y:S02]  /*1ee30*/  LDL R0, [R1+0xc] ;  /* 0x00000c0001007983 */ /* 0x004ea40000100800 */
[----:B--2---:R-:W-:-:S13]  /*1ee40*/  ISETP.GE.AND P0, PT, R0, c[0x0][0x53c], PT ;  /* 0x00014f0000007a0c */ /* 0x004fda0003f06270 */
[----:B-1----:R-:W-:Y:S01]  /*1ee50*/  @P0 CALL.REL.NOINC `(.L_x_3046) ;  /* 0x0000001000000944 */ /* 0x002fe20003c00000 */
[----:B------:R-:W-:Y:S05]  /*1ee60*/  BRA `(.L_x_3047) ;  /* 0xfffe307000007947 */ /* 0x000fea000383ffff */
.L_x_3046:
[----:B------:R-:W-:Y:S05]  /*1ee70*/  EXIT ;  /* 0x000000000000794d */ /* 0x000fea0003800000 */
.L_x_2844:
[----:B------:R-:W-:Y:S01]  /*1ee80*/  IMAD.MOV.U32 R0, RZ, RZ, R5 ;  /* 0x000000ffff007224 */ /* 0x000fe200078e0005 */
[----:B------:R-:W-:Y:S02]  /*1ee90*/  MOV R3, 0x1 ;  /* 0x0000000100037802 */ /* 0x000fe40000000f00 */
[----:B------:R-:W-:Y:S02]  /*1eea0*/  MOV R2, 0x1eec0 ;  /* 0x0001eec000027802 */ /* 0x000fe40000000f00 */
[----:B------:R-:W-:Y:S05]  /*1eeb0*/  CALL.REL.NOINC `($__internal_50_$__cuda_sm70_shflsync_up_p) ;  /* 0x000031a000007944 */ /* 0x000fea0003c00000 */
[----:B------:R-:W-:Y:S01]  /*1eec0*/  MOV R0, R4 ;  /* 0x0000000400007202 */ /* 0x000fe20000000f00 */
[----:B------:R-:W-:Y:S05]  /*1eed0*/  BRA `(.L_x_3048) ;  /* 0xfffe158000007947 */ /* 0x000fea000383ffff */
.L_x_2845:
[----:B------:R-:W-:Y:S01]  /*1eee0*/  IMAD.MOV.U32 R0, RZ, RZ, R5 ;  /* 0x000000ffff007224 */ /* 0x000fe200078e0005 */
[----:B------:R-:W-:Y:S02]  /*1eef0*/  MOV R3, 0x2 ;  /* 0x0000000200037802 */ /* 0x000fe40000000f00 */
[----:B------:R-:W-:Y:S02]  /*1ef00*/  MOV R2, 0x1ef20 ;  /* 0x0001ef2000027802 */ /* 0x000fe40000000f00 */
[----:B------:R-:W-:Y:S05]  /*1ef10*/  CALL.REL.NOINC `($__internal_50_$__cuda_sm70_shflsync_up_p) ;  /* 0x0000314000007944 */ /* 0x000fea0003c00000 */
[----:B------:R-:W-:Y:S01]  /*1ef20*/  SEL R4, R4, RZ, P4 ;  /* 0x000000ff04047207 */ /* 0x000fe20002000000 */
[----:B------:R-:W-:Y:S01]  /*1ef30*/  IMAD.MOV.U32 R3, RZ, RZ, 0x4 ;  /* 0x00000004ff037424 */ /* 0x000fe200078e00ff */
[----:B------:R-:W-:-:S03]  /*1ef40*/  MOV R2, 0x1ef70 ;  /* 0x0001ef7000027802 */ /* 0x000fc60000000f00 */
[----:B------:R-:W-:Y:S02]  /*1ef50*/  IMAD.IADD R0, R5, 0x1, R4 ;  /* 0x0000000105007824 */ /* 0x000fe400078e0204 */
        /* <DEDUP_REMOVED lines=13> */
[----:B------:R-:W-:Y:S02]  /*1f030*/  MOV R32, 0x1f ;  /* 0x0000001f00207802 */ /* 0x000fe40000000f00 */
[----:B------:R-:W-:Y:S01]  /*1f040*/  MOV R3, 0x1f080 ;  /* 0x0001f08000037802 */ /* 0x000fe20000000f00 */
[----:B------:R-:W-:-:S04]  /*1f050*/  IMAD.IADD R4, R0, 0x1, R4 ;  /* 0x0000000100047824 */ /* 0x000fc800078e0204 */
[----:B------:R-:W-:Y:S02]  /*1f060*/  IMAD.MOV.U32 R33, RZ, RZ, R4 ;  /* 0x000000ffff217224 */ /* 0x000fe400078e0004 */
[----:B------:R-:W-:Y:S05]  /*1f070*/  CALL.REL.NOINC `($__internal_49_$__cuda_sm70_shflsync_idx_p) ;  /* 0x00002f8000007944 */ /* 0x000fea0003c00000 */
[----:B------:R-:W-:Y:S01]  /*1f080*/  MOV R0, R34 ;  /* 0x0000002200007202 */ /* 0x000fe20000000f00 */
[----:B------:R-:W-:Y:S05]  /*1f090*/  BRA `(.L_x_3049) ;  /* 0xfffe14c000007947 */ /* 0x000fea000383ffff */
.L_x_2847:
[----:B------:R-:W-:Y:S02]  /*1f0a0*/  SEL R0, RZ, 0x1, P0 ;  /* 0x00000001ff007807 */ /* 0x000fe40000000000 */
[----:B------:R-:W-:Y:S02]  /*1f0b0*/  MOV R2, 0x1f0d0 ;  /* 0x0001f0d000027802 */ /* 0x000fe40000000f00 */
[----:B------:R-:W-:Y:S05]  /*1f0c0*/  CALL.REL.NOINC `($__internal_51_$__cuda_sm70_votesync_ballot) ;  /* 0x00002ff000007944 */ /* 0x000fea0003c00000 */
[----:B------:R-:W-:Y:S01]  /*1f0d0*/  MOV R6, R0 ;  /* 0x0000000000067202 */ /* 0x000fe20000000f00 */
[----:B------:R-:W-:Y:S05]  /*1f0e0*/  BRA `(.L_x_3050) ;  /* 0xfffe150000007947 */ /* 0x000fea000383ffff */
.L_x_2848:
[----:B------:R-:W-:Y:S01]  /*1f0f0*/  IMAD.MOV.U32 R33, RZ, RZ, R9 ;  /* 0x000000ffff217224 */ /* 0x000fe200078e0009 */
[----:B-1----:R-:W-:Y:S01]  /*1f100*/  MOV R2, R0 ;  /* 0x0000000000027202 */ /* 0x002fe20000000f00 */
[----:B------:R-:W-:Y:S01]  /*1f110*/  IMAD.MOV.U32 R32, RZ, RZ, 0x1f ;  /* 0x0000001fff207424 */ /* 0x000fe200078e00ff */
[----:B------:R-:W-:Y:S02]  /*1f120*/  MOV R3, 0x1f140 ;  /* 0x0001f14000037802 */ /* 0x000fe40000000f00 */
[----:B------:R-:W-:Y:S05]  /*1f130*/  CALL.REL.NOINC `($__internal_49_$__cuda_sm70_shflsync_idx_p) ;  /* 0x00002ec000007944 */ /* 0x000fea0003c00000 */
[----:B------:R-:W-:Y:S01]  /*1f140*/  IMAD.MOV.U32 R12, RZ, RZ, R34 ;  /* 0x000000ffff0c7224 */ /* 0x000fe200078e0022 */
[----:B------:R-:W-:Y:S01]  /*1f150*/  MOV R33, R8 ;  /* 0x0000000800217202 */ /* 0x000fe20000000f00 */
[----:B------:R-:W-:Y:S01]  /*1f160*/  IMAD.MOV.U32 R5, RZ, RZ, RZ ;  /* 0x000000ffff057224 */ /* 0x000fe200078e00ff */
[----:B------:R-:W-:Y:S01]  /*1f170*/  MOV R2, R0 ;  /* 0x0000000000027202 */ /* 0x000fe20000000f00 */
[----:B------:R-:W-:Y:S01]  /*1f180*/  IMAD.MOV.U32 R32, RZ, RZ, 0x1f ;  /* 0x0000001fff207424 */ /* 0x000fe200078e00ff */
[----:B------:R-:W-:-:S02]  /*1f190*/  MOV R3, 0x1f1b0 ;  /* 0x0001f1b000037802 */ /* 0x000fc40000000f00 */
[----:B------:R-:W-:Y:S05]  /*1f1a0*/  CALL.REL.NOINC `($__internal_49_$__cuda_sm70_shflsync_idx_p) ;  /* 0x00002e5000007944 */ /* 0x000fea0003c00000 */
[----:B------:R-:W-:Y:S01]  /*1f1b0*/  MOV R9, R34 ;  /* 0x0000002200097202 */ /* 0x000fe20000000f00 */
[----:B------:R-:W-:Y:S05]  /*1f1c0*/  BRA `(.L_x_3051) ;  /* 0xfffe149000007947 */ /* 0x000fea000383ffff */
.L_x_2851:
[----:B------:R-:W-:Y:S01]  /*1f1d0*/  IMAD.MOV.U32 R33, RZ, RZ, R4 ;  /* 0x000000ffff217224 */ /* 0x000fe200078e0004 */
[----:B------:R-:W-:-:S02]  /*1f1e0*/  MOV R32, 0x1f ;  /* 0x0000001f00207802 */ /* 0x000fc40000000f00 */
[----:B------:R-:W-:Y:S02]  /*1f1f0*/  MOV R3, 0x1f210 ;  /* 0x0001f21000037802 */ /* 0x000fe40000000f00 */
[----:B--234-:R-:W-:Y:S05]  /*1f200*/  CALL.REL.NOINC `($__internal_49_$__cuda_sm70_shflsync_idx_p) ;  /* 0x00002df000007944 */ /* 0x01cfea0003c00000 */
[----:B------:R-:W-:Y:S01]  /*1f210*/  MOV R5, R34 ;  /* 0x0000002200057202 */ /* 0x000fe20000000f00 */
[----:B------:R-:W-:Y:S05]  /*1f220*/  BRA `(.L_x_2850) ;  /* 0xfffe149000007947 */ /* 0x000fea000383ffff */
.L_x_2890:
[----:B------:R-:W-:Y:S01]  /*1f230*/  IMAD.MOV.U32 R33, RZ, RZ, R12 ;  /* 0x000000ffff217224 */ /* 0x000fe200078e000c */
[----:B------:R-:W-:Y:S01]  /*1f240*/  MOV R2, RZ ;  /* 0x000000ff00027202 */ /* 0x000fe20000000f00 */
[----:B------:R-:W-:Y:S01]  /*1f250*/  IMAD.MOV.U32 R32, RZ, RZ, 0x181f ;  /* 0x0000181fff207424 */ /* 0x000fe200078e00ff */
[----:B------:R-:W-:Y:S02]  /*1f260*/  MOV R3, 0x1f280 ;  /* 0x0001f28000037802 */ /* 0x000fe40000000f00 */
[----:B-----5:R-:W-:Y:S05]  /*1f270*/  CALL.REL.NOINC `($__internal_49_$__cuda_sm70_shflsync_idx_p) ;  /* 0x00002d8000007944 */ /* 0x020fea0003c00000 */
[----:B------:R-:W-:Y:S01]  /*1f280*/  MOV R4, R34 ;  /* 0x0000002200047202 */ /* 0x000fe20000000f00 */
[----:B------:R-:W-:Y:S05]  /*1f290*/  BRA `(.L_x_3052) ;  /* 0xfffe950000007947 */ /* 0x000fea000383ffff */
.L_x_2891:
[----:B------:R-:W-:Y:S01]  /*1f2a0*/  IMAD.MOV.U32 R33, RZ, RZ, R13 ;  /* 0x000000ffff217224 */ /* 0x000fe200078e000d */
[----:B------:R-:W-:Y:S01]  /*1f2b0*/  MOV R2, RZ ;  /* 0x000000ff00027202 */ /* 0x000fe20000000f00 */
[----:B------:R-:W-:Y:S01]  /*1f2c0*/  IMAD.MOV.U32 R32, RZ, RZ, 0x181f ;  /* 0x0000181fff207424 */ /* 0x000fe200078e00ff */
[----:B------:R-:W-:Y:S02]  /*1f2d0*/  MOV R3, 0x1f2f0 ;  /* 0x0001f2f000037802 */ /* 0x000fe40000000f00 */
[----:B-12--5:R-:W-:Y:S05]  /*1f2e0*/  CALL.REL.NOINC `($__internal_49_$__cuda_sm70_shflsync_idx_p) ;  /* 0x00002d1000007944 */ /* 0x026fea0003c00000 */
[----:B------:R-:W-:Y:S01]  /*1f2f0*/  MOV R0, R34 ;  /* 0x0000002200007202 */ /* 0x000fe20000000f00 */
[----:B------:R-:W-:Y:S05]  /*1f300*/  BRA `(.L_x_3053) ;  /* 0xfffe94b000007947 */ /* 0x000fea000383ffff */
.L_x_2894:
[----:B------:R-:W-:Y:S01]  /*1f310*/  IMAD.MOV.U32 R33, RZ, RZ, R12 ;  /* 0x000000ffff217224 */ /* 0x000fe200078e000c */
[----:B--2---:R-:W-:Y:S01]  /*1f320*/  MOV R2, 0x1 ;  /* 0x0000000100027802 */ /* 0x004fe20000000f00 */
[----:B------:R-:W-:Y:S01]  /*1f330*/  IMAD.MOV.U32 R32, RZ, RZ, 0x181f ;  /* 0x0000181fff207424 */ /* 0x000fe200078e00ff */
[----:B------:R-:W-:-:S02]  /*1f340*/  MOV R3, 0x1f360 ;  /* 0x0001f36000037802 */ /* 0x000fc40000000f00 */
[----:B-1-345:R-:W-:Y:S05]  /*1f350*/  CALL.REL.NOINC `($__internal_49_$__cuda_sm70_shflsync_idx_p) ;  /* 0x00002ca000007944 */ /* 0x03afea0003c00000 */
[----:B------:R-:W-:Y:S01]  /*1f360*/  IMAD.MOV.U32 R4, RZ, RZ, R34 ;  /* 0x000000ffff047224 */ /* 0x000fe200078e0022 */
[----:B------:R-:W-:Y:S01]  /*1f370*/  MOV R2, 0x1 ;  /* 0x0000000100027802 */ /* 0x000fe20000000f00 */
[----:B------:R-:W-:Y:S01]  /*1f380*/  IMAD.MOV.U32 R33, RZ, RZ, R13 ;  /* 0x000000ffff217224 */ /* 0x000fe200078e000d */
[----:B------:R-:W-:-:S02]  /*1f390*/  MOV R32, 0x181f ;  /* 0x0000181f00207802 */ /* 0x000fc40000000f00 */
[----:B------:R-:W-:Y:S02]  /*1f3a0*/  MOV R3, 0x1f3c0 ;  /* 0x0001f3c000037802 */ /* 0x000fe40000000f00 */
[----:B------:R-:W-:Y:S05]  /*1f3b0*/  CALL.REL.NOINC `($__internal_49_$__cuda_sm70_shflsync_idx_p) ;  /* 0x00002c4000007944 */ /* 0x000fea0003c00000 */
[----:B------:R-:W-:Y:S01]  /*1f3c0*/  MOV R0, R34 ;  /* 0x0000002200007202 */ /* 0x000fe20000000f00 */
[----:B------:R-:W-:Y:S05]  /*1f3d0*/  BRA `(.L_x_3054) ;  /* 0xfffe952000007947 */ /* 0x000fea000383ffff */
.L_x_2897:
[----:B------:R-:W-:Y:S01]  /*1f3e0*/  IMAD.MOV.U32 R33, RZ, RZ, R12 ;  /* 0x000000ffff217224 */ /* 0x000fe200078e000c */
[----:B-1----:R-:W-:Y:S01]  /*1f3f0*/  MOV R2, 0x2 ;  /* 0x0000000200027802 */ /* 0x002fe20000000f00 */
[----:B------:R-:W-:Y:S01]  /*1f400*/  IMAD.MOV.U32 R32, RZ, RZ, 0x181f ;  /* 0x0000181fff207424 */ /* 0x000fe200078e00ff */
[----:B------:R-:W-:Y:S02]  /*1f410*/  MOV R3, 0x1f430 ;  /* 0x0001f43000037802 */ /* 0x000fe40000000f00 */
[----:B--2345:R-:W-:Y:S05]  /*1f420*/  CALL.REL.NOINC `($__internal_49_$__cuda_sm70_shflsync_idx_p) ;  /* 0x00002bd000007944 */ /* 0x03cfea0003c00000 */
[----:B------:R-:W-:Y:S01]  /*1f430*/  MOV R4, R34 ;  /* 0x0000002200047202 */ /* 0x000fe20000000f00 */
[----:B------:R-:W-:Y:S05]  /*1f440*/  BRA `(.L_x_3055) ;  /* 0xfffe95e000007947 */ /* 0x000fea000383ffff */
.L_x_2898:
[----:B------:R-:W-:Y:S01]  /*1f450*/  IMAD.MOV.U32 R33, RZ, RZ, R13 ;  /* 0x000000ffff217224 */ /* 0x000fe200078e000d */
[----:B------:R-:W-:Y:S01]  /*1f460*/  MOV R2, 0x2 ;  /* 0x0000000200027802 */ /* 0x000fe20000000f00 */
[----:B------:R-:W-:Y:S01]  /*1f470*/  IMAD.MOV.U32 R32, RZ, RZ, 0x181f ;  /* 0x0000181fff207424 */ /* 0x000fe200078e00ff */
[----:B------:R-:W-:Y:S02]  /*1f480*/  MOV R3, 0x1f4a0 ;  /* 0x0001f4a000037802 */ /* 0x000fe40000000f00 */
[----:B-12345:R-:W-:Y:S05]  /*1f490*/  CALL.REL.NOINC `($__internal_49_$__cuda_sm70_shflsync_idx_p) ;  /* 0x00002b6000007944 */ /* 0x03efea0003c00000 */
[----:B------:R-:W-:Y:S01]  /*1f4a0*/  MOV R0, R34 ;  /* 0x0000002200007202 */ /* 0x000fe20000000f00 */
[----:B------:R-:W-:Y:S05]  /*1f4b0*/  BRA `(.L_x_3056) ;  /* 0xfffe959000007947 */ /* 0x000fea000383ffff */
.L_x_2901:
[----:B------:R-:W-:Y:S01]  /*1f4c0*/  IMAD.MOV.U32 R33, RZ, RZ, R12 ;  /* 0x000000ffff217224 */ /* 0x000fe200078e000c */
[----:B-1----:R-:W-:Y:S01]  /*1f4d0*/  MOV R2, 0x3 ;  /* 0x0000000300027802 */ /* 0x002fe20000000f00 */
[----:B------:R-:W-:Y:S01]  /*1f4e0*/  IMAD.MOV.U32 R32, RZ, RZ, 0x181f ;  /* 0x0000181fff207424 */ /* 0x000fe200078e00ff */
[----:B------:R-:W-:-:S02]  /*1f4f0*/  MOV R3, 0x1f510 ;  /* 0x0001f51000037802 */ /* 0x000fc40000000f00 */
[----:B--2345:R-:W-:Y:S05]  /*1f500*/  CALL.REL.NOINC `($__internal_49_$__cuda_sm70_shflsync_idx_p) ;  /* 0x00002af000007944 */ /* 0x03cfea0003c00000 */
        /* <DEDUP_REMOVED lines=8> */
.L_x_2904:
[----:B------:R-:W-:Y:S01]  /*1f590*/  IMAD.MOV.U32 R33, RZ, RZ, R5 ;  /* 0x000000ffff217224 */ /* 0x000fe200078e0005 */
[----:B------:R-:W-:Y:S01]  /*1f5a0*/  MOV R2, RZ ;  /* 0x000000ff00027202 */ /* 0x000fe20000000f00 */
[----:B------:R-:W-:Y:S01]  /*1f5b0*/  IMAD.MOV.U32 R32, RZ, RZ, 0x181f ;  /* 0x0000181fff207424 */ /* 0x000fe200078e00ff */
[----:B------:R-:W-:Y:S02]  /*1f5c0*/  MOV R3, 0x1f5e0 ;  /* 0x0001f5e000037802 */ /* 0x000fe40000000f00 */
[----:B------:R-:W-:Y:S05]  /*1f5d0*/  CALL.REL.NOINC `($__internal_49_$__cuda_sm70_shflsync_idx_p) ;  /* 0x00002a2000007944 */ /* 0x000fea0003c00000 */
[----:B------:R-:W-:Y:S01]  /*1f5e0*/  MOV R4, R34 ;  /* 0x0000002200047202 */ /* 0x000fe20000000f00 */
[----:B------:R-:W-:Y:S05]  /*1f5f0*/  BRA `(.L_x_3058) ;  /* 0xfffea06000007947 */ /* 0x000fea000383ffff */
.L_x_2905:
[----:B------:R-:W-:Y:S01]  /*1f600*/  IMAD.MOV.U32 R33, RZ, RZ, R14 ;  /* 0x000000ffff217224 */ /* 0x000fe200078e000e */
[----:B------:R-:W-:Y:S01]  /*1f610*/  MOV R2, RZ ;  /* 0x000000ff00027202 */ /* 0x000fe20000000f00 */
[----:B------:R-:W-:Y:S01]  /*1f620*/  IMAD.MOV.U32 R32, RZ, RZ, 0x181f ;  /* 0x0000181fff207424 */ /* 0x000fe200078e00ff */
[----:B------:R-:W-:Y:S02]  /*1f630*/  MOV R3, 0x1f650 ;  /* 0x0001f65000037802 */ /* 0x000fe40000000f00 */
[----:B-12---:R-:W-:Y:S05]  /*1f640*/  CALL.REL.NOINC `($__internal_49_$__cuda_sm70_shflsync_idx_p) ;  /* 0x000029b000007944 */ /* 0x006fea0003c00000 */
[C---:B------:R-:W-:Y:S01]  /*1f650*/  IADD3 R6, P1, R34.reuse, R17, RZ ;  /* 0x0000001122067210 */ /* 0x040fe20007f3e0ff */
[----:B------:R-:W-:Y:S01]  /*1f660*/  IMAD.MOV.U32 R33, RZ, RZ, R5 ;  /* 0x000000ffff217224 */ /* 0x000fe200078e0005 */
[----:B------:R-:W-:Y:S01]  /*1f670*/  IADD3 R8, P0, R34, R15, RZ ;  /* 0x0000000f22087210 */ /* 0x000fe20007f1e0ff */
[----:B------:R-:W-:Y:S01]  /*1f680*/  IMAD.MOV.U32 R32, RZ, RZ, 0x181f ;  /* 0x0000181fff207424 */ /* 0x000fe200078e00ff */
[----:B------:R-:W-:Y:S01]  /*1f690*/  ISETP.GE.AND P2, PT, R216, c[0x0][0x1d4], PT ;  /* 0x00007500d8007a0c */ /* 0x000fe20003f46270 */
[C---:B------:R-:W-:Y:S01]  /*1f6a0*/  IMAD.X R7, R4.reuse, 0x1, R20, P1 ;  /* 0x0000000104077824 */ /* 0x040fe200008e0614 */
[----:B------:R-:W-:Y:S01]  /*1f6b0*/  ISETP.GE.AND P1, PT, R215, c[0x0][0x1d4], PT ;  /* 0x00007500d7007a0c */ /* 0x000fe20003f26270 */
[----:B------:R-:W-:Y:S01]  /*1f6c0*/  IMAD.X R9, R4, 0x1, R16, P0 ;  /* 0x0000000104097824 */ /* 0x000fe200000e0610 */
[----:B------:R-:W-:-:S02]  /*1f6d0*/  ISETP.GE.AND P0, PT, R218, c[0x0][0x1d4], PT ;  /* 0x00007500da007a0c */ /* 0x000fc40003f06270 */
[----:B------:R-:W-:Y:S02]  /*1f6e0*/  IADD3 R2, P3, R34, R19, RZ ;  /* 0x0000001322027210 */ /* 0x000fe40007f7e0ff */
        /* <DEDUP_REMOVED lines=12> */
[----:B-1----:R-:W-:Y:S05]  /*1f7b0*/  CALL.REL.NOINC `($__internal_49_$__cuda_sm70_shflsync_idx_p) ;  /* 0x0000284000007944 */ /* 0x002fea0003c00000 */
        /* <DEDUP_REMOVED lines=8> */
.L_x_2910:
[----:B------:R-:W-:Y:S01]  /*1f840*/  IMAD.MOV.U32 R33, RZ, RZ, R42 ;  /* 0x000000ffff217224 */ /* 0x000fe200078e002a */
[----:B------:R-:W-:Y:S01]  /*1f850*/  MOV R2, RZ ;  /* 0x000000ff00027202 */ /* 0x000fe20000000f00 */
[----:B------:R-:W-:Y:S01]  /*1f860*/  IMAD.MOV.U32 R32, RZ, RZ, 0x1c1f ;  /* 0x00001c1fff207424 */ /* 0x000fe200078e00ff */
[----:B------:R-:W-:Y:S02]  /*1f870*/  MOV R3, 0x1f890 ;  /* 0x0001f89000037802 */ /* 0x000fe40000000f00 */
[----:B------:R-:W-:Y:S05]  /*1f880*/  CALL.REL.NOINC `($__internal_49_$__cuda_sm70_shflsync_idx_p) ;  /* 0x0000277000007944 */ /* 0x000fea0003c00000 */
[----:B------:R-:W-:Y:S01]  /*1f890*/  MOV R5, R34 ;  /* 0x0000002200057202 */ /* 0x000fe20000000f00 */
[----:B------:R-:W-:Y:S05]  /*1f8a0*/  BRA `(.L_x_3060) ;  /* 0xfffea30000007947 */ /* 0x000fea000383ffff */
.L_x_2911:
[----:B------:R-:W-:Y:S01]  /*1f8b0*/  IMAD.MOV.U32 R33, RZ, RZ, R43 ;  /* 0x000000ffff217224 */ /* 0x000fe200078e002b */
[----:B------:R-:W-:Y:S01]  /*1f8c0*/  MOV R2, RZ ;  /* 0x000000ff00027202 */ /* 0x000fe20000000f00 */
[----:B------:R-:W-:Y:S01]  /*1f8d0*/  IMAD.MOV.U32 R32, RZ, RZ, 0x1c1f ;  /* 0x00001c1fff207424 */ /* 0x000fe200078e00ff */
[----:B------:R-:W-:Y:S02]  /*1f8e0*/  MOV R3, 0x1f900 ;  /* 0x0001f90000037802 */ /* 0x000fe40000000f00 */
[----:B-12---:R-:W-:Y:S05]  /*1f8f0*/  CALL.REL.NOINC `($__internal_49_$__cuda_sm70_shflsync_idx_p) ;  /* 0x0000270000007944 */ /* 0x006fea0003c00000 */
[----:B------:R-:W-:Y:S01]  /*1f900*/  IMAD.MOV.U32 R33, RZ, RZ, R13 ;  /* 0x000000ffff217224 */ /* 0x000fe200078e000d */
[----:B------:R-:W-:Y:S01]  /*1f910*/  MOV R32, 0x1c1f ;  /* 0x00001c1f00207802 */ /* 0x000fe20000000f00 */
[----:B------:R-:W-:Y:S01]  /*1f920*/  IMAD.MOV.U32 R2, RZ, RZ, RZ ;  /* 0x000000ffff027224 */ /* 0x000fe200078e00ff */
[----:B------:R-:W-:-:S02]  /*1f930*/  MOV R4, R34 ;  /* 0x0000002200047202 */ /* 0x000fc40000000f00 */
[----:B------:R-:W-:Y:S02]  /*1f940*/  MOV R3, 0x1f960 ;  /* 0x0001f96000037802 */ /* 0x000fe40000000f00 */
[----:B------:R-:W-:Y:S05]  /*1f950*/  CALL.REL.NOINC `($__internal_49_$__cuda_sm70_shflsync_idx_p) ;  /* 0x000026a000007944 */ /* 0x000fea0003c00000 */
[----:B------:R-:W-:Y:S01]  /*1f960*/  IMAD.MOV.U32 R12, RZ, RZ, R34 ;  /* 0x000000ffff0c7224 */ /* 0x000fe200078e0022 */
[----:B------:R-:W-:Y:S01]  /*1f970*/  MOV R2, RZ ;  /* 0x000000ff00027202 */ /* 0x000fe20000000f00 */
[----:B------:R-:W-:Y:S01]  /*1f980*/  IMAD.MOV.U32 R33, RZ, RZ, R48 ;  /* 0x000000ffff217224 */ /* 0x000fe200078e0030 */
[----:B------:R-:W-:Y:S02]  /*1f990*/  MOV R32, 0x1c1f ;  /* 0x00001c1f00207802 */ /* 0x000fe40000000f00 */
[----:B------:R-:W-:Y:S02]  /*1f9a0*/  MOV R3, 0x1f9c0 ;  /* 0x0001f9c000037802 */ /* 0x000fe40000000f00 */
[----:B------:R-:W-:Y:S05]  /*1f9b0*/  CALL.REL.NOINC `($__internal_49_$__cuda_sm70_shflsync_idx_p) ;  /* 0x0000264000007944 */ /* 0x000fea0003c00000 */
[----:B------:R-:W-:Y:S01]  /*1f9c0*/  MOV R0, R34 ;  /* 0x0000002200007202 */ /* 0x000fe20000000f00 */
[----:B------:R-:W-:Y:S05]  /*1f9d0*/  BRA `(.L_x_3061) ;  /* 0xfffea21000007947 */ /* 0x000fea000383ffff */
.L_x_2914:
[----:B------:R-:W-:Y:S01]  /*1f9e0*/  IMAD.MOV.U32 R33, RZ, RZ, R42 ;  /* 0x000000ffff217224 */ /* 0x000fe200078e002a */
[----:B------:R-:W-:Y:S01]  /*1f9f0*/  MOV R2, 0x1 ;  /* 0x0000000100027802 */ /* 0x000fe20000000f00 */
[----:B------:R-:W-:Y:S01]  /*1fa00*/  IMAD.MOV.U32 R32, RZ, RZ, 0x1c1f ;  /* 0x00001c1fff207424 */ /* 0x000fe200078e00ff */
[----:B------:R-:W-:Y:S02]  /*1fa10*/  MOV R3, 0x1fa30 ;  /* 0x0001fa3000037802 */ /* 0x000fe40000000f00 */
[----:B---3--:R-:W-:Y:S05]  /*1fa20*/  CALL.REL.NOINC `($__internal_49_$__cuda_sm70_shflsync_idx_p) ;  /* 0x000025d000007944 */ /* 0x008fea0003c00000 */
[----:B------:R-:W-:Y:S01]  /*1fa30*/  IMAD.MOV.U32 R5, RZ, RZ, R34 ;  /* 0x000000ffff057224 */ /* 0x000fe200078e0022 */
[----:B------:R-:W-:Y:S01]  /*1fa40*/  MOV R2, 0x1 ;  /* 0x0000000100027802 */ /* 0x000fe20000000f00 */
[----:B------:R-:W-:Y:S01]  /*1fa50*/  IMAD.MOV.U32 R33, RZ, RZ, R43 ;  /* 0x000000ffff217224 */ /* 0x000fe200078e002b */
[----:B------:R-:W-:-:S02]  /*1fa60*/  MOV R32, 0x1c1f ;  /* 0x00001c1f00207802 */ /* 0x000fc40000000f00 */
[----:B------:R-:W-:Y:S02]  /*1fa70*/  MOV R3, 0x1fa90 ;  /* 0x0001fa9000037802 */ /* 0x000fe40000000f00 */
[----:B------:R-:W-:Y:S05]  /*1fa80*/  CALL.REL.NOINC `($__internal_49_$__cuda_sm70_shflsync_idx_p) ;  /* 0x0000257000007944 */ /* 0x000fea0003c00000 */
[----:B------:R-:W-:Y:S01]  /*1fa90*/  IMAD.MOV.U32 R33, RZ, RZ, R13 ;  /* 0x000000ffff217224 */ /* 0x000fe200078e000d */
[----:B------:R-:W-:Y:S01]  /*1faa0*/  MOV R32, 0x1c1f ;  /* 0x00001c1f00207802 */ /* 0x000fe20000000f00 */
[----:B------:R-:W-:Y:S01]  /*1fab0*/  IMAD.MOV.U32 R2, RZ, RZ, 0x1 ;  /* 0x00000001ff027424 */ /* 0x000fe200078e00ff */
[----:B------:R-:W-:Y:S02]  /*1fac0*/  MOV R4, R34 ;  /* 0x0000002200047202 */ /* 0x000fe40000000f00 */
[----:B------:R-:W-:Y:S02]  /*1fad0*/  MOV R3, 0x1faf0 ;  /* 0x0001faf000037802 */ /* 0x000fe40000000f00 */
[----:B------:R-:W-:Y:S05]  /*1fae0*/  CALL.REL.NOINC `($__internal_49_$__cuda_sm70_shflsync_idx_p) ;  /* 0x0000251000007944 */ /* 0x000fea0003c00000 */
[----:B------:R-:W-:Y:S01]  /*1faf0*/  IMAD.MOV.U32 R12, RZ, RZ, R34 ;  /* 0x000000ffff0c7224 */ /* 0x000fe200078e0022 */
[----:B------:R-:W-:Y:S01]  /*1fb00*/  MOV R2, 0x1 ;  /* 0x0000000100027802 */ /* 0x000fe20000000f00 */
[----:B------:R-:W-:Y:S01]  /*1fb10*/  IMAD.MOV.U32 R33, RZ, RZ, R48 ;  /* 0x000000ffff217224 */ /* 0x000fe200078e0030 */
[----:B------:R-:W-:Y:S02]  /*1fb20*/  MOV R32, 0x1c1f ;  /* 0x00001c1f00207802 */ /* 0x000fe40000000f00 */
[----:B------:R-:W-:-:S02]  /*1fb30*/  MOV R3, 0x1fb50 ;  /* 0x0001fb5000037802 */ /* 0x000fc40000000f00 */
[----:B------:R-:W-:Y:S05]  /*1fb40*/  CALL.REL.NOINC `($__internal_49_$__cuda_sm70_shflsync_idx_p) ;  /* 0x000024b000007944 */ /* 0x000fea0003c00000 */
[----:B------:R-:W-:Y:S01]  /*1fb50*/  MOV R0, R34 ;  /* 0x0000002200007202 */ /* 0x000fe20000000f00 */
[----:B------:R-:W-:Y:S05]  /*1fb60*/  BRA `(.L_x_3062) ;  /* 0xfffea89000007947 */ /* 0x000fea000383ffff */
.L_x_2939:
[----:B------:R-:W-:Y:S01]  /*1fb70*/  IMAD.MOV.U32 R33, RZ, RZ, R22 ;  /* 0x000000ffff217224 */ /* 0x000fe200078e0016 */
[----:B------:R-:W-:Y:S01]  /*1fb80*/  MOV R2, RZ ;  /* 0x000000ff00027202 */ /* 0x000fe20000000f00 */
[----:B------:R-:W-:Y:S01]  /*1fb90*/  IMAD.MOV.U32 R32, RZ, RZ, 0x1c1f ;  /* 0x00001c1fff207424 */ /* 0x000fe200078e00ff */
[----:B------:R-:W-:-:S02]  /*1fba0*/  MOV R3, 0x1fbc0 ;  /* 0x0001fbc000037802 */ /* 0x000fc40000000f00 */
[----:B------:R-:W-:Y:S05]  /*1fbb0*/  CALL.REL.NOINC `($__internal_49_$__cuda_sm70_shflsync_idx_p) ;  /* 0x0000244000007944 */ /* 0x000fea0003c00000 */
[----:B------:R-:W-:Y:S01]  /*1fbc0*/  MOV R0, R34 ;  /* 0x0000002200007202 */ /* 0x000fe20000000f00 */
[----:B------:R-:W-:Y:S05]  /*1fbd0*/  BRA `(.L_x_3063) ;  /* 0xfffed7e000007947 */ /* 0x000fea000383ffff */
.L_x_2940:
[----:B------:R-:W-:Y:S01]  /*1fbe0*/  IMAD.MOV.U32 R33, RZ, RZ, R23 ;  /* 0x000000ffff217224 */ /* 0x000fe200078e0017 */
[----:B------:R-:W-:Y:S01]  /*1fbf0*/  MOV R2, RZ ;  /* 0x000000ff00027202 */ /* 0x000fe20000000f00 */
[----:B------:R-:W-:Y:S01]  /*1fc00*/  IMAD.MOV.U32 R32, RZ, RZ, 0x1c1f ;  /* 0x00001c1fff207424 */ /* 0x000fe200078e00ff */
[----:B------:R-:W-:-:S02]  /*1fc10*/  MOV R3, 0x1fc30 ;  /* 0x0001fc3000037802 */ /* 0x000fc40000000f00 */
[----:B-12---:R-:W-:Y:S05]  /*1fc20*/  CALL.REL.NOINC `($__internal_49_$__cuda_sm70_shflsync_idx_p) ;  /* 0x000023d000007944 */ /* 0x006fea0003c00000 */
[----:B------:R-:W-:Y:S01]  /*1fc30*/  IMAD.MOV.U32 R33, RZ, RZ, R21 ;  /* 0x000000ffff217224 */ /* 0x000fe200078e0015 */
[----:B------:R-:W-:Y:S01]  /*1fc40*/  MOV R2, RZ ;  /* 0x000000ff00027202 */ /* 0x000fe20000000f00 */
[----:B------:R-:W-:Y:S01]  /*1fc50*/  IMAD.MOV.U32 R32, RZ, RZ, 0x1c1f ;  /* 0x00001c1fff207424 */ /* 0x000fe200078e00ff */
[----:B------:R-:W-:Y:S01]  /*1fc60*/  MOV R8, R34 ;  /* 0x0000002200087202 */ /* 0x000fe20000000f00 */
[----:B------:R-:W-:Y:S01]  /*1fc70*/  IMAD.MOV.U32 R9, RZ, RZ, R0 ;  /* 0x000000ffff097224 */ /* 0x000fe200078e0000 */
[----:B------:R-:W-:-:S02]  /*1fc80*/  MOV R3, 0x1fca0 ;  /* 0x0001fca000037802 */ /* 0x000fc40000000f00 */
[----:B------:R-:W-:Y:S05]  /*1fc90*/  CALL.REL.NOINC `($__internal_49_$__cuda_sm70_shflsync_idx_p) ;  /* 0x0000236000007944 */ /* 0x000fea0003c00000 */
[----:B------:R-:W-:Y:S01]  /*1fca0*/  IMAD.MOV.U32 R20, RZ, RZ, R34 ;  /* 0x000000ffff147224 */ /* 0x000fe200078e0022 */
[----:B------:R-:W-:Y:S01]  /*1fcb0*/  MOV R2, RZ ;  /* 0x000000ff00027202 */ /* 0x000fe20000000f00 */
[----:B------:R-:W-:Y:S01]  /*1fcc0*/  IMAD.MOV.U32 R33, RZ, RZ, R24 ;  /* 0x000000ffff217224 */ /* 0x000fe200078e0018 */
[----:B------:R-:W-:-:S02]  /*1fcd0*/  MOV R32, 0x1c1f ;  /* 0x00001c1f00207802 */ /* 0x000fc40000000f00 */
[----:B------:R-:W-:Y:S02]  /*1fce0*/  MOV R3, 0x1fd00 ;  /* 0x0001fd0000037802 */ /* 0x000fe40000000f00 */
[----:B------:R-:W-:Y:S05]  /*1fcf0*/  CALL.REL.NOINC `($__internal_49_$__cuda_sm70_shflsync_idx_p) ;  /* 0x0000230000007944 */ /* 0x000fea0003c00000 */
[----:B------:R-:W-:Y:S01]  /*1fd00*/  MOV R3, R34 ;  /* 0x0000002200037202 */ /* 0x000fe20000000f00 */
[----:B------:R-:W-:Y:S05]  /*1fd10*/  BRA `(.L_x_3064) ;  /* 0xfffed6f000007947 */ /* 0x000fea000383ffff */
.L_x_2943:
[----:B------:R-:W-:Y:S01]  /*1fd20*/  IMAD.MOV.U32 R33, RZ, RZ, R22 ;  /* 0x000000ffff217224 */ /* 0x000fe200078e0016 */
[----:B------:R-:W-:Y:S01]  /*1fd30*/  MOV R2, 0x1 ;  /* 0x0000000100027802 */ /* 0x000fe20000000f00 */
[----:B------:R-:W-:Y:S01]  /*1fd40*/  IMAD.MOV.U32 R32, RZ, RZ, 0x1c1f ;  /* 0x00001c1fff207424 */ /* 0x000fe200078e00ff */
[----:B------:R-:W-:Y:S02]  /*1fd50*/  MOV R3, 0x1fd70 ;  /* 0x0001fd7000037802 */ /* 0x000fe40000000f00 */
[----:B--2---:R-:W-:Y:S05]  /*1fd60*/  CALL.REL.NOINC `($__internal_49_$__cuda_sm70_shflsync_idx_p) ;  /* 0x0000229000007944 */ /* 0x004fea0003c00000 */
[----:B------:R-:W-:Y:S01]  /*1fd70*/  IMAD.MOV.U32 R0, RZ, RZ, R34 ;  /* 0x000000ffff007224 */ /* 0x000fe200078e0022 */
[----:B------:R-:W-:Y:S01]  /*1fd80*/  MOV R2, 0x1 ;  /* 0x0000000100027802 */ /* 0x000fe20000000f00 */
[----:B------:R-:W-:Y:S01]  /*1fd90*/  IMAD.MOV.U32 R33, RZ, RZ, R23 ;  /* 0x000000ffff217224 */ /* 0x000fe200078e0017 */
[----:B------:R-:W-:Y:S02]  /*1fda0*/  MOV R32, 0x1c1f ;  /* 0x00001c1f00207802 */ /* 0x000fe40000000f00 */
[----:B------:R-:W-:Y:S02]  /*1fdb0*/  MOV R3, 0x1fdd0 ;  /* 0x0001fdd000037802 */ /* 0x000fe40000000f00 */
[----:B------:R-:W-:Y:S05]  /*1fdc0*/  CALL.REL.NOINC `($__internal_49_$__cuda_sm70_shflsync_idx_p) ;  /* 0x0000223000007944 */ /* 0x000fea0003c00000 */
[----:B------:R-:W-:Y:S01]  /*1fdd0*/  IMAD.MOV.U32 R33, RZ, RZ, R21 ;  /* 0x000000ffff217224 */ /* 0x000fe200078e0015 */
[----:B------:R-:W-:Y:S01]  /*1fde0*/  MOV R2, 0x1 ;  /* 0x0000000100027802 */ /* 0x000fe20000000f00 */
[----:B------:R-:W-:Y:S01]  /*1fdf0*/  IMAD.MOV.U32 R32, RZ, RZ, 0x1c1f ;  /* 0x00001c1fff207424 */ /* 0x000fe200078e00ff */
[----:B------:R-:W-:Y:S01]  /*1fe00*/  MOV R8, R34 ;  /* 0x0000002200087202 */ /* 0x000fe20000000f00 */
[----:B------:R-:W-:Y:S01]  /*1fe10*/  IMAD.MOV.U32 R9, RZ, RZ, R0 ;  /* 0x000000ffff097224 */ /* 0x000fe200078e0000 */
[----:B------:R-:W-:-:S02]  /*1fe20*/  MOV R3, 0x1fe40 ;  /* 0x0001fe4000037802 */ /* 0x000fc40000000f00 */
[----:B------:R-:W-:Y:S05]  /*1fe30*/  CALL.REL.NOINC `($__internal_49_$__cuda_sm70_shflsync_idx_p) ;  /* 0x000021c000007944 */ /* 0x000fea0003c00000 */
        /* <DEDUP_REMOVED lines=8> */
.L_x_2958:
[----:B------:R-:W-:Y:S01]  /*1fec0*/  IMAD.MOV.U32 R33, RZ, RZ, R20 ;  /* 0x000000ffff217224 */ /* 0x000fe200078e0014 */
[----:B------:R-:W-:Y:S01]  /*1fed0*/  MOV R2, RZ ;  /* 0x000000ff00027202 */ /* 0x000fe20000000f00 */
[----:B------:R-:W-:Y:S01]  /*1fee0*/  IMAD.MOV.U32 R32, RZ, RZ, 0x181f ;  /* 0x0000181fff207424 */ /* 0x000fe200078e00ff */
[----:B------:R-:W-:Y:S02]  /*1fef0*/  MOV R3, 0x1ff10 ;  /* 0x0001ff1000037802 */ /* 0x000fe40000000f00 */
[----:B-1--4-:R-:W-:Y:S05]  /*1ff00*/  CALL.REL.NOINC `($__internal_49_$__cuda_sm70_shflsync_idx_p) ;  /* 0x000020f000007944 */ /* 0x012fea0003c00000 */
[----:B------:R-:W-:Y:S01]  /*1ff10*/  MOV R9, R34 ;  /* 0x0000002200097202 */ /* 0x000fe20000000f00 */
[----:B------:R-:W-:Y:S05]  /*1ff20*/  BRA `(.L_x_3066) ;  /* 0xffff0ce000007947 */ /* 0x000fea000383ffff */
.L_x_2959:
[----:B------:R-:W-:Y:S01]  /*1ff30*/  IMAD.MOV.U32 R33, RZ, RZ, R23 ;  /* 0x000000ffff217224 */ /* 0x000fe200078e0017 */
[----:B------:R-:W-:Y:S01]  /*1ff40*/  MOV R2, RZ ;  /* 0x000000ff00027202 */ /* 0x000fe20000000f00 */
[----:B------:R-:W-:Y:S01]  /*1ff50*/  IMAD.MOV.U32 R32, RZ, RZ, 0x181f ;  /* 0x0000181fff207424 */ /* 0x000fe200078e00ff */
[----:B------:R-:W-:Y:S02]  /*1ff60*/  MOV R3, 0x1ff80 ;  /* 0x0001ff8000037802 */ /* 0x000fe40000000f00 */
[----:B-1234-:R-:W-:Y:S05]  /*1ff70*/  CALL.REL.NOINC `($__internal_49_$__cuda_sm70_shflsync_idx_p) ;  /* 0x0000208000007944 */ /* 0x01efea0003c00000 */
[----:B------:R-:W-:Y:S01]  /*1ff80*/  ISETP.GE.AND P2, PT, R216, c[0x0][0x1d4], PT ;  /* 0x00007500d8007a0c */ /* 0x000fe20003f46270 */
[----:B------:R-:W-:Y:S01]  /*1ff90*/  IMAD.MOV.U32 R33, RZ, RZ, R20 ;  /* 0x000000ffff217224 */ /* 0x000fe200078e0014 */
[C---:B------:R-:W-:Y:S01]  /*1ffa0*/  IADD3 R2, P0, R34.reuse, R24, RZ ;  /* 0x0000001822027210 */ /* 0x040fe20007f1e0ff */
[----:B------:R-:W-:Y:S01]  /*1ffb0*/  IMAD.MOV.U32 R32, RZ, RZ, 0x181f ;  /* 0x0000181fff207424 */ /* 0x000fe200078e00ff */
[----:B------:R-:W-:-:S02]  /*1ffc0*/  IADD3 R16, P3, R34, R25, RZ ;  /* 0x0000001922107210 */ /* 0x000fc40007f7e0ff */
[----:B------:R-:W-:Y:S01]  /*1ffd0*/  ISETP.GE.AND P1, PT, R215, c[0x0][0x1d4], PT ;  /* 0x00007500d7007a0c */ /* 0x000fe20003f26270 */
[C---:B------:R-:W-:Y:S01]  /*1ffe0*/  IMAD.X R3, R9.reuse, 0x1, R26, P0 ;  /* 0x0000000109037824 */ /* 0x040fe200000e061a */
[----:B------:R-:W-:Y:S01]  /*1fff0*/  ISETP.GE.AND P0, PT, R218, c[0x0][0x1d4], PT ;  /* 0x00007500da007a0c */ /* 0x000fe20003f06270 */
[----:B------:R-:W-:Y:S01]  /*20000*/  IMAD.X R17, R9, 0x1, R27, P3 ;  /* 0x0000000109117824 */ /* 0x000fe200018e061b */
[----:B------:R-:W-:Y:S02]  /*20010*/  SEL R22, RZ, 0x10, P2 ;  /* 0x00000010ff167807 */ /* 0x000fe40001000000 */
[----:B------:R-:W-:Y:S01]  /*20020*/  SEL R21, RZ, 0x10, P1 ;  /* 0x00000010ff157807 */ /* 0x000fe20000800000 */
[----:B------:R-:W-:Y:S01]  /*20030*/  @!PT LDS RZ, [RZ] ;  /* 0x00000000fffff984 */ /* 0x000fe20000000800 */
[----:B------:R-:W-:Y:S01]  /*20040*/  @!PT LDS RZ, [RZ] ;  /* 0x00000000fffff984 */ /* 0x000fe20000000800 */
[----:B------:R-:W-:Y:S01]  /*20050*/  @!PT LDS RZ, [RZ] ;  /* 0x00000000fffff984 */ /* 0x000fe20000000800 */
[----:B------:R1:W-:Y:S01]  /*20060*/  LDGSTS.E.BYPASS.LTC128B.128 [R144+0x6100], [R2.64], !P2 ;  /* 0x0610000002907fae */ /* 0x0003e2000d101d48 */
[----:B------:R-:W-:-:S05]  /*20070*/  SEL R20, RZ, 0x10, P0 ;  /* 0x00000010ff147807 */ /* 0x000fca0000000000 */
[----:B------:R2:W-:Y:S01]  /*20080*/  LDGSTS.E.BYPASS.LTC128B.128 [R144+0x8100], [R16.64], !P1 ;  /* 0x0810000010907fae */ /* 0x0005e2000c901d48 */
[----:B-1----:R-:W-:-:S05]  /*20090*/  IADD3 R2, P3, R34, R28, RZ ;  /* 0x0000001c22027210 */ /* 0x002fca0007f7e0ff */
[----:B------:R-:W-:-:S05]  /*200a0*/  IMAD.X R3, R9, 0x1, R29, P3 ;  /* 0x0000000109037824 */ /* 0x000fca00018e061d */
[----:B------:R1:W-:Y:S02]  /*200b0*/  LDGSTS.E.BYPASS.LTC128B.128 [R144+0xa100], [R2.64], !P0 ;  /* 0x0a10000002907fae */ /* 0x0003e4000c101d48 */
[----:B-1----:R-:W-:Y:S01]  /*200c0*/  IMAD.MOV.U32 R2, RZ, RZ, 0x1 ;  /* 0x00000001ff027424 */ /* 0x002fe200078e00ff */
        /* <DEDUP_REMOVED lines=8> */
[----:B------:R-:W-:Y:S01]  /*20150*/  MOV R0, R34 ;  /* 0x0000002200007202 */ /* 0x000fe20000000f00 */
[----:B------:R-:W-:Y:S05]  /*20160*/  BRA `(.L_x_3067) ;  /* 0xffff0bf000007947 */ /* 0x000fea000383ffff */
.L_x_2962:
[----:B------:R-:W-:Y:S01]  /*20170*/  IMAD.MOV.U32 R33, RZ, RZ, R5 ;  /* 0x000000ffff217224 */ /* 0x000fe200078e0005 */
[----:B------:R-:W-:Y:S01]  /*20180*/  MOV R2, RZ ;  /* 0x000000ff00027202 */ /* 0x000fe20000000f00 */
[----:B------:R-:W-:Y:S01]  /*20190*/  IMAD.MOV.U32 R32, RZ, RZ, 0x181f ;  /* 0x0000181fff207424 */ /* 0x000fe200078e00ff */
[----:B------:R-:W-:-:S02]  /*201a0*/  MOV R3, 0x201c0 ;  /* 0x000201c000037802 */ /* 0x000fc40000000f00 */
[----:B------:R-:W-:Y:S05]  /*201b0*/  CALL.REL.NOINC `($__internal_49_$__cuda_sm70_shflsync_idx_p) ;  /* 0x00001e4000007944 */ /* 0x000fea0003c00000 */
[----:B------:R-:W-:Y:S01]  /*201c0*/  MOV R4, R34 ;  /* 0x0000002200047202 */ /* 0x000fe20000000f00 */
[----:B------:R-:W-:Y:S05]  /*201d0*/  BRA `(.L_x_3068) ;  /* 0xffff31c000007947 */ /* 0x000fea000383ffff */
.L_x_2963:
[----:B------:R-:W-:Y:S01]  /*201e0*/  IMAD.MOV.U32 R33, RZ, RZ, R12 ;  /* 0x000000ffff217224 */ /* 0x000fe200078e000c */
[----:B------:R-:W-:Y:S01]  /*201f0*/  MOV R2, RZ ;  /* 0x000000ff00027202 */ /* 0x000fe20000000f00 */
[----:B------:R-:W-:Y:S01]  /*20200*/  IMAD.MOV.U32 R32, RZ, RZ, 0x181f ;  /* 0x0000181fff207424 */ /* 0x000fe200078e00ff */
[----:B------:R-:W-:-:S02]  /*20210*/  MOV R3, 0x20230 ;  /* 0x0002023000037802 */ /* 0x000fc40000000f00 */
[----:B-12---:R-:W-:Y:S05]  /*20220*/  CALL.REL.NOINC `($__internal_49_$__cuda_sm70_shflsync_idx_p) ;  /* 0x00001dd000007944 */ /* 0x006fea0003c00000 */
[----:B------:R-:W-:Y:S01]  /*20230*/  ISETP.GE.AND P2, PT, R216, c[0x0][0x1d4], PT ;  /* 0x00007500d8007a0c */ /* 0x000fe20003f46270 */
[----:B------:R-:W-:Y:S01]  /*20240*/  IMAD.MOV.U32 R33, RZ, RZ, R5 ;  /* 0x000000ffff217224 */ /* 0x000fe200078e0005 */
[----:B------:R-:W-:Y:S01]  /*20250*/  IADD3 R2, P0, R34, R13, RZ ;  /* 0x0000000d22027210 */ /* 0x000fe20007f1e0ff */
[----:B------:R-:W-:Y:S01]  /*20260*/  IMAD.MOV.U32 R32, RZ, RZ, 0x181f ;  /* 0x0000181fff207424 */ /* 0x000fe200078e00ff */
        /* <DEDUP_REMOVED lines=13> */
[----:B-1----:R-:W-:-:S05]  /*20340*/  IADD3 R2, P3, R34, R17, RZ ;  /* 0x0000001122027210 */ /* 0x002fca0007f7e0ff */
[----:B------:R-:W-:-:S05]  /*20350*/  IMAD.X R3, R4, 0x1, R18, P3 ;  /* 0x0000000104037824 */ /* 0x000fca00018e0612 */
[----:B------:R1:W-:Y:S02]  /*20360*/  LDGSTS.E.BYPASS.LTC128B.128 [R144+0x10100], [R2.64], !P0 ;  /* 0x1010000002907fae */ /* 0x0003e4000c101d48 */
[----:B-1----:R-:W-:Y:S01]  /*20370*/  IMAD.MOV.U32 R2, RZ, RZ, 0x1 ;  /* 0x00000001ff027424 */ /* 0x002fe200078e00ff */
[----:B------:R-:W-:Y:S02]  /*20380*/  MOV R3, 0x203a0 ;  /* 0x000203a000037802 */ /* 0x000fe40000000f00 */
[----:B------:R-:W-:Y:S05]  /*20390*/  CALL.REL.NOINC `($__internal_49_$__cuda_sm70_shflsync_idx_p) ;  /* 0x00001c6000007944 */ /* 0x000fea0003c00000 */
        /* <DEDUP_REMOVED lines=8> */
.L_x_2967:
[----:B------:R-:W-:Y:S01]  /*20420*/  MOV R2, RZ ;  /* 0x000000ff00027202 */ /* 0x000fe20000000f00 */
[----:B------:R-:W-:Y:S01]  /*20430*/  IMAD.MOV.U32 R33, RZ, RZ, R8 ;  /* 0x000000ffff217224 */ /* 0x000fe200078e0008 */
[----:B------:R-:W-:Y:S01]  /*20440*/  MOV R3, 0x20470 ;  /* 0x0002047000037802 */ /* 0x000fe20000000f00 */
[----:B------:R-:W-:Y:S02]  /*20450*/  IMAD.MOV.U32 R32, RZ, RZ, 0x181f ;  /* 0x0000181fff207424 */ /* 0x000fe400078e00ff */
[----:B-1234-:R-:W-:Y:S05]  /*20460*/  CALL.REL.NOINC `($__internal_49_$__cuda_sm70_shflsync_idx_p) ;  /* 0x00001b9000007944 */ /* 0x01efea0003c00000 */
[----:B------:R-:W-:Y:S01]  /*20470*/  MOV R5, R34 ;  /* 0x0000002200057202 */ /* 0x000fe20000000f00 */
[----:B------:R-:W-:-:S05]  /*20480*/  BRA `(.L_x_3070) ;  /* 0xffff358000007947 */ /* 0x000fca000383ffff */
.L_x_2968:
[----:B------:R-:W-:Y:S01]  /*20490*/  MOV R2, RZ ;  /* 0x000000ff00027202 */ /* 0x000fe20000000f00 */
[----:B------:R-:W-:Y:S01]  /*204a0*/  IMAD.MOV.U32 R33, RZ, RZ, R17 ;  /* 0x000000ffff217224 */ /* 0x000fe200078e0011 */
[----:B------:R-:W-:Y:S01]  /*204b0*/  MOV R3, 0x204e0 ;  /* 0x000204e000037802 */ /* 0x000fe20000000f00 */
[----:B------:R-:W-:Y:S02]  /*204c0*/  IMAD.MOV.U32 R32, RZ, RZ, 0x181f ;  /* 0x0000181fff207424 */ /* 0x000fe400078e00ff */
[----:B-1234-:R-:W-:Y:S05]  /*204d0*/  CALL.REL.NOINC `($__internal_49_$__cuda_sm70_shflsync_idx_p) ;  /* 0x00001b2000007944 */ /* 0x01efea0003c00000 */
[----:B------:R-:W-:Y:S01]  /*204e0*/  ISETP.GE.AND P2, PT, R216, c[0x0][0x1d4], PT ;  /* 0x00007500d8007a0c */ /* 0x000fe20003f46270 */
[----:B------:R-:W-:Y:S01]  /*204f0*/  IMAD R4, R213, 0x6000, R10 ;  /* 0x00006000d5047824 */ /* 0x000fe200078e020a */
[C---:B------:R-:W-:Y:S01]  /*20500*/  IADD3 R2, P0, R34.reuse, R18, RZ ;  /* 0x0000001222027210 */ /* 0x040fe20007f1e0ff */
[----:B------:R-:W-:Y:S01]  /*20510*/  IMAD.MOV.U32 R33, RZ, RZ, R8 ;  /* 0x000000ffff217224 */ /* 0x000fe200078e0008 */
[----:B------:R-:W-:Y:S01]  /*20520*/  ISETP.GE.AND P1, PT, R215, c[0x0][0x1d4], PT ;  /* 0x00007500d7007a0c */ /* 0x000fe20003f26270 */
[----:B------:R-:W-:Y:S01]  /*20530*/  IMAD.MOV.U32 R32, RZ, RZ, 0x181f ;  /* 0x0000181fff207424 */ /* 0x000fe200078e00ff */
        /* <DEDUP_REMOVED lines=11> */
[----:B-1----:R-:W-:Y:S02]  /*205f0*/  IADD3 R2, P3, R34, R26, RZ ;  /* 0x0000001a22027210 */ /* 0x002fe40007f7e0ff */
[----:B--2---:R-:W-:Y:S03]  /*20600*/  SEL R6, RZ, 0x10, P2 ;  /* 0x00000010ff067807 */ /* 0x004fe60001000000 */
[----:B------:R-:W-:Y:S05]  /*20610*/  IMAD.X R3, R5, 0x1, R27, P3 ;  /* 0x0000000105037824 */ /* 0x000fea00018e061b */
[----:B------:R1:W-:Y:S02]  /*20620*/  LDGSTS.E.BYPASS.LTC128B.128 [R4+0x4000], [R2.64], !P0 ;  /* 0x0400000002047fae */ /* 0x0003e4000c101d48 */
[----:B-1----:R-:W-:Y:S01]  /*20630*/  MOV R3, 0x20660 ;  /* 0x0002066000037802 */ /* 0x002fe20000000f00 */
[----:B------:R-:W-:Y:S02]  /*20640*/  IMAD.MOV.U32 R2, RZ, RZ, 0x1 ;  /* 0x00000001ff027424 */ /* 0x000fe400078e00ff */
[----:B------:R-:W-:Y:S05]  /*20650*/  CALL.REL.NOINC `($__internal_49_$__cuda_sm70_shflsync_idx_p) ;  /* 0x000019a000007944 */ /* 0x000fea0003c00000 */
[----:B------:R-:W-:Y:S01]  /*20660*/  MOV R2, 0x1 ;  /* 0x0000000100027802 */ /* 0x000fe20000000f00 */
[----:B------:R-:W-:Y:S01]  /*20670*/  IMAD.MOV.U32 R5, RZ, RZ, R34 ;  /* 0x000000ffff057224 */ /* 0x000fe200078e0022 */
[----:B------:R-:W-:Y:S01]  /*20680*/  MOV R32, 0x181f ;  /* 0x0000181f00207802 */ /* 0x000fe20000000f00 */
[----:B------:R-:W-:Y:S01]  /*20690*/  IMAD.MOV.U32 R33, RZ, RZ, R17 ;  /* 0x000000ffff217224 */ /* 0x000fe200078e0011 */
[----:B------:R-:W-:Y:S02]  /*206a0*/  MOV R3, 0x206c0 ;  /* 0x000206c000037802 */ /* 0x000fe40000000f00 */
[----:B------:R-:W-:Y:S05]  /*206b0*/  CALL.REL.NOINC `($__internal_49_$__cuda_sm70_shflsync_idx_p) ;  /* 0x0000194000007944 */ /* 0x000fea0003c00000 */
[----:B------:R-:W-:Y:S01]  /*206c0*/  MOV R2, R34 ;  /* 0x0000002200027202 */ /* 0x000fe20000000f00 */
[----:B------:R-:W-:-:S05]  /*206d0*/  BRA `(.L_x_3071) ;  /* 0xffff349000007947 */ /* 0x000fca000383ffff */
.L_x_2971:
[----:B------:R-:W-:Y:S01]  /*206e0*/  MOV R2, RZ ;  /* 0x000000ff00027202 */ /* 0x000fe20000000f00 */
[----:B------:R-:W-:Y:S01]  /*206f0*/  IMAD.MOV.U32 R33, RZ, RZ, R5 ;  /* 0x000000ffff217224 */ /* 0x000fe200078e0005 */
[----:B------:R-:W-:Y:S01]  /*20700*/  MOV R3, 0x20730 ;  /* 0x0002073000037802 */ /* 0x000fe20000000f00 */
[----:B------:R-:W-:Y:S02]  /*20710*/  IMAD.MOV.U32 R32, RZ, RZ, 0x181f ;  /* 0x0000181fff207424 */ /* 0x000fe400078e00ff */
[----:B------:R-:W-:Y:S05]  /*20720*/  CALL.REL.NOINC `($__internal_49_$__cuda_sm70_shflsync_idx_p) ;  /* 0x000018d000007944 */ /* 0x000fea0003c00000 */
[----:B------:R-:W-:Y:S01]  /*20730*/  MOV R4, R34 ;  /* 0x0000002200047202 */ /* 0x000fe20000000f00 */
[----:B------:R-:W-:-:S05]  /*20740*/  BRA `(.L_x_3072) ;  /* 0xffff604000007947 */ /* 0x000fca000383ffff */
.L_x_2972:
[----:B------:R-:W-:Y:S01]  /*20750*/  MOV R2, RZ ;  /* 0x000000ff00027202 */ /* 0x000fe20000000f00 */
[----:B------:R-:W-:Y:S01]  /*20760*/  IMAD.MOV.U32 R33, RZ, RZ, R14 ;  /* 0x000000ffff217224 */ /* 0x000fe200078e000e */
[----:B------:R-:W-:Y:S01]  /*20770*/  MOV R3, 0x207a0 ;  /* 0x000207a000037802 */ /* 0x000fe20000000f00 */
[----:B------:R-:W-:Y:S02]  /*20780*/  IMAD.MOV.U32 R32, RZ, RZ, 0x181f ;  /* 0x0000181fff207424 */ /* 0x000fe400078e00ff */
[----:B-12---:R-:W-:Y:S05]  /*20790*/  CALL.REL.NOINC `($__internal_49_$__cuda_sm70_shflsync_idx_p) ;  /* 0x0000186000007944 */ /* 0x006fea0003c00000 */
[----:B------:R-:W-:Y:S01]  /*207a0*/  ISETP.GE.AND P2, PT, R216, c[0x0][0x1d4], PT ;  /* 0x00007500d8007a0c */ /* 0x000fe20003f46270 */
[----:B------:R-:W-:Y:S01]  /*207b0*/  IMAD R0, R213, 0x6000, R11 ;  /* 0x00006000d5007824 */ /* 0x000fe200078e020b */
[C---:B------:R-:W-:Y:S01]  /*207c0*/  IADD3 R2, P0, R34.reuse, R15, RZ ;  /* 0x0000000f22027210 */ /* 0x040fe20007f1e0ff */
[----:B------:R-:W-:Y:S01]  /*207d0*/  IMAD.MOV.U32 R33, RZ, RZ, R5 ;  /* 0x000000ffff217224 */ /* 0x000fe200078e0005 */
[----:B------:R-:W-:Y:S01]  /*207e0*/  ISETP.GE.AND P1, PT, R215, c[0x0][0x1d4], PT ;  /* 0x00007500d7007a0c */ /* 0x000fe20003f26270 */
[----:B------:R-:W-:Y:S01]  /*207f0*/  IMAD.MOV.U32 R32, RZ, RZ, 0x181f ;  /* 0x0000181fff207424 */ /* 0x000fe200078e00ff */
        /* <DEDUP_REMOVED lines=9> */
[----:B------:R1:W-:Y:S01]  /*20890*/  LDGSTS.E.BYPASS.LTC128B.128 [R0], [R2.64], !P2 ;  /* 0x0000000002007fae */ /* 0x0003e2000d101d48 */
[----:B------:R-:W-:Y:S03]  /*208a0*/  SEL R12, RZ, 0x10, P0 ;  /* 0x00000010ff0c7807 */ /* 0x000fe60000000000 */
[----:B------:R2:W-:Y:S01]  /*208b0*/  LDGSTS.E.BYPASS.LTC128B.128 [R0+0x2000], [R6.64], !P1 ;  /* 0x0200000006007fae */ /* 0x0005e2000c901d48 */
[----:B-1----:R-:W-:Y:S05]  /*208c0*/  IADD3 R2, P3, R34, R19, RZ ;  /* 0x0000001322027210 */ /* 0x002fea0007f7e0ff */
[----:B------:R-:W-:Y:S05]  /*208d0*/  IMAD.X R3, R4, 0x1, R20, P3 ;  /* 0x0000000104037824 */ /* 0x000fea00018e0614 */
[----:B------:R1:W-:Y:S02]  /*208e0*/  LDGSTS.E.BYPASS.LTC128B.128 [R0+0x4000], [R2.64], !P0 ;  /* 0x0400000002007fae */ /* 0x0003e4000c101d48 */
[----:B-1----:R-:W-:Y:S01]  /*208f0*/  MOV R3, 0x20920 ;  /* 0x0002092000037802 */ /* 0x002fe20000000f00 */
[----:B------:R-:W-:Y:S02]  /*20900*/  IMAD.MOV.U32 R2, RZ, RZ, 0x1 ;  /* 0x00000001ff027424 */ /* 0x000fe400078e00ff */
[----:B--2---:R-:W-:Y:S05]  /*20910*/  CALL.REL.NOINC `($__internal_49_$__cuda_sm70_shflsync_idx_p) ;  /* 0x000016e000007944 */ /* 0x004fea0003c00000 */
        /* <DEDUP_REMOVED lines=8> */
.L_x_2977:
[----:B------:R-:W-:Y:S01]  /*209a0*/  MOV R2, RZ ;  /* 0x000000ff00027202 */ /* 0x000fe20000000f00 */
[----:B------:R-:W-:Y:S01]  /*209b0*/  IMAD.MOV.U32 R33, RZ, RZ, R9 ;  /* 0x000000ffff217224 */ /* 0x000fe200078e0009 */
[----:B------:R-:W-:Y:S01]  /*209c0*/  MOV R3, 0x209f0 ;  /* 0x000209f000037802 */ /* 0x000fe20000000f00 */
[----:B------:R-:W-:Y:S02]  /*209d0*/  IMAD.MOV.U32 R32, RZ, RZ, 0x181f ;  /* 0x0000181fff207424 */ /* 0x000fe400078e00ff */
[----:B-1234-:R-:W-:Y:S05]  /*209e0*/  CALL.REL.NOINC `($__internal_49_$__cuda_sm70_shflsync_idx_p) ;  /* 0x0000161000007944 */ /* 0x01efea0003c00000 */
[----:B------:R-:W-:Y:S01]  /*209f0*/  MOV R5, R34 ;  /* 0x0000002200057202 */ /* 0x000fe20000000f00 */
[----:B------:R-:W-:-:S05]  /*20a00*/  BRA `(.L_x_3074) ;  /* 0xffff63b000007947 */ /* 0x000fca000383ffff */
.L_x_2978:
        /* <DEDUP_REMOVED lines=37> */
.L_x_2979:
[----:B------:R-:W-:Y:S01]  /*20c60*/  MOV R152, 0x2 ;  /* 0x0000000200987802 */ /* 0x000fe20000000f00 */
[----:B------:R-:W-:Y:S01]  /*20c70*/  IMAD.MOV.U32 R2, RZ, RZ, R8 ;  /* 0x000000ffff027224 */ /* 0x000fe200078e0008 */
[----:B------:R-:W-:Y:S02]  /*20c80*/  MOV R3, 0x20ca0 ;  /* 0x00020ca000037802 */ /* 0x000fe40000000f00 */
[----:B------:R-:W-:Y:S05]  /*20c90*/  CALL.REL.NOINC `($__internal_48_$__cuda_sm70_shflsync_bfly_p) ;  /* 0x0000131000007944 */ /* 0x000fea0003c00000 */
[----:B------:R-:W-:Y:S01]  /*20ca0*/  MOV R2, R152 ;  /* 0x0000009800027202 */ /* 0x000fe20000000f00 */
[----:B------:R-:W-:-:S05]  /*20cb0*/  BRA `(.L_x_3076) ;  /* 0xffff6f9000007947 */ /* 0x000fca000383ffff */
.L_x_2982:
[----:B------:R-:W-:Y:S01]  /*20cc0*/  MOV R2, RZ ;  /* 0x000000ff00027202 */ /* 0x000fe20000000f00 */
[----:B------:R-:W-:Y:S01]  /*20cd0*/  IMAD.MOV.U32 R33, RZ, RZ, R5 ;  /* 0x000000ffff217224 */ /* 0x000fe200078e0005 */
[----:B------:R-:W-:Y:S01]  /*20ce0*/  MOV R3, 0x20d10 ;  /* 0x00020d1000037802 */ /* 0x000fe20000000f00 */
[----:B------:R-:W-:Y:S02]  /*20cf0*/  IMAD.MOV.U32 R32, RZ, RZ, 0x181f ;  /* 0x0000181fff207424 */ /* 0x000fe400078e00ff */
[----:B------:R-:W-:Y:S05]  /*20d00*/  CALL.REL.NOINC `($__internal_49_$__cuda_sm70_shflsync_idx_p) ;  /* 0x000012f000007944 */ /* 0x000fea0003c00000 */
[----:B------:R-:W-:Y:S01]  /*20d10*/  MOV R4, R34 ;  /* 0x0000002200047202 */ /* 0x000fe20000000f00 */
[----:B------:R-:W-:-:S05]  /*20d20*/  BRA `(.L_x_3077) ;  /* 0xffff88f000007947 */ /* 0x000fca000383ffff */
.L_x_2983:
        /* <DEDUP_REMOVED lines=37> */
.L_x_2985:
[----:B------:R-:W-:Y:S01]  /*20f80*/  IMAD.MOV.U32 R2, RZ, RZ, R220 ;  /* 0x000000ffff027224 */ /* 0x000fe200078e00dc */
[----:B------:R-:W-:-:S02]  /*20f90*/  MOV R152, 0x2 ;  /* 0x0000000200987802 */ /* 0x000fc40000000f00 */
[----:B------:R-:W-:Y:S02]  /*20fa0*/  MOV R3, 0x20fc0 ;  /* 0x00020fc000037802 */ /* 0x000fe40000000f00 */
[----:B------:R-:W-:Y:S05]  /*20fb0*/  CALL.REL.NOINC `($__internal_48_$__cuda_sm70_shflsync_bfly_p) ;  /* 0x00000ff000007944 */ /* 0x000fea0003c00000 */
[----:B------:R-:W-:Y:S01]  /*20fc0*/  MOV R0, R152 ;  /* 0x0000009800007202 */ /* 0x000fe20000000f00 */
[----:B------:R-:W-:Y:S05]  /*20fd0*/  BRA `(.L_x_3079) ;  /* 0xffff89c000007947 */ /* 0x000fea000383ffff */
.L_x_2986:
[----:B------:R-:W-:Y:S01]  /*20fe0*/  IMAD.MOV.U32 R2, RZ, RZ, R0 ;  /* 0x000000ffff027224 */ /* 0x000fe200078e0000 */
[----:B------:R-:W-:Y:S02]  /*20ff0*/  MOV R152, 0x1 ;  /* 0x0000000100987802 */ /* 0x000fe40000000f00 */
[----:B------:R-:W-:Y:S02]  /*21000*/  MOV R3, 0x21020 ;  /* 0x0002102000037802 */ /* 0x000fe40000000f00 */
[----:B-1----:R-:W-:Y:S05]  /*21010*/  CALL.REL.NOINC `($__internal_48_$__cuda_sm70_shflsync_bfly_p) ;  /* 0x00000f9000007944 */ /* 0x002fea0003c00000 */
[----:B------:R-:W-:Y:S01]  /*21020*/  FADD.FTZ R0, R0, R152 ;  /* 0x0000009800007221 */ /* 0x000fe20000010000 */
[----:B------:R-:W-:Y:S02]  /*21030*/  MOV R2, R219 ;  /* 0x000000db00027202 */ /* 0x000fe40000000f00 */
[----:B------:R-:W-:Y:S02]  /*21040*/  MOV R152, 0x2 ;  /* 0x0000000200987802 */ /* 0x000fe40000000f00 */
[----:B------:R-:W-:Y:S02]  /*21050*/  MOV R3, 0x21070 ;  /* 0x0002107000037802 */ /* 0x000fe40000000f00 */
[----:B------:R-:W-:Y:S05]  /*21060*/  CALL.REL.NOINC `($__internal_48_$__cuda_sm70_shflsync_bfly_p) ;  /* 0x00000f4000007944 */ /* 0x000fea0003c00000 */
[----:B------:R-:W-:Y:S01]  /*21070*/  FADD.FTZ R4, R219, R152 ;  /* 0x00000098db047221 */ /* 0x000fe20000010000 */
[----:B------:R-:W-:-:S02]  /*21080*/  MOV R152, 0x1 ;  /* 0x0000000100987802 */ /* 0x000fc40000000f00 */
[----:B------:R-:W-:Y:S02]  /*21090*/  MOV R3, 0x210c0 ;  /* 0x000210c000037802 */ /* 0x000fe40000000f00 */
[----:B------:R-:W-:Y:S02]  /*210a0*/  MOV R2, R4 ;  /* 0x0000000400027202 */ /* 0x000fe40000000f00 */
[----:B------:R-:W-:Y:S05]  /*210b0*/  CALL.REL.NOINC `($__internal_48_$__cuda_sm70_shflsync_bfly_p) ;  /* 0x00000ef000007944 */ /* 0x000fea0003c00000 */
[----:B------:R-:W-:Y:S01]  /*210c0*/  MOV R3, R152 ;  /* 0x0000009800037202 */ /* 0x000fe20000000f00 */
[----:B------:R-:W-:Y:S05]  /*210d0*/  BRA `(.L_x_3080) ;  /* 0xffff893000007947 */ /* 0x000fea000383ffff */
.L_x_2993:
[----:B--234-:R-:W-:Y:S01]  /*210e0*/  IMAD.MOV.U32 R33, RZ, RZ, R13 ;  /* 0x000000ffff217224 */ /* 0x01cfe200078e000d */
[----:B------:R-:W-:Y:S01]  /*210f0*/  MOV R2, RZ ;  /* 0x000000ff00027202 */ /* 0x000fe20000000f00 */
[----:B------:R-:W-:Y:S01]  /*21100*/  IMAD.MOV.U32 R32, RZ, RZ, 0x181f ;  /* 0x0000181fff207424 */ /* 0x000fe200078e00ff */
[----:B------:R-:W-:Y:S02]  /*21110*/  MOV R3, 0x21130 ;  /* 0x0002113000037802 */ /* 0x000fe40000000f00 */
[----:B-1----:R-:W-:Y:S05]  /*21120*/  CALL.REL.NOINC `($__internal_49_$__cuda_sm70_shflsync_idx_p) ;  /* 0x00000ed000007944 */ /* 0x002fea0003c00000 */
[----:B------:R-:W-:Y:S01]  /*21130*/  MOV R5, R34 ;  /* 0x0000002200057202 */ /* 0x000fe20000000f00 */
[----:B------:R-:W-:Y:S05]  /*21140*/  BRA `(.L_x_3081) ;  /* 0xffffa25000007947 */ /* 0x000fea000383ffff */
.L_x_2994:
[----:B------:R-:W-:Y:S01]  /*21150*/  IMAD.MOV.U32 R33, RZ, RZ, R14 ;  /* 0x000000ffff217224 */ /* 0x000fe200078e000e */
[----:B------:R-:W-:Y:S01]  /*21160*/  MOV R2, RZ ;  /* 0x000000ff00027202 */ /* 0x000fe20000000f00 */
[----:B------:R-:W-:Y:S01]  /*21170*/  IMAD.MOV.U32 R32, RZ, RZ, 0x181f ;  /* 0x0000181fff207424 */ /* 0x000fe200078e00ff */
[----:B------:R-:W-:-:S02]  /*21180*/  MOV R3, 0x211a0 ;  /* 0x000211a000037802 */ /* 0x000fc40000000f00 */
[----:B-123--:R-:W-:Y:S05]  /*21190*/  CALL.REL.NOINC `($__internal_49_$__cuda_sm70_shflsync_idx_p) ;  /* 0x00000e6000007944 */ /* 0x00efea0003c00000 */
[----:B------:R-:W-:Y:S01]  /*211a0*/  MOV R0, R34 ;  /* 0x0000002200007202 */ /* 0x000fe20000000f00 */
[----:B------:R-:W-:Y:S05]  /*211b0*/  BRA `(.L_x_3082) ;  /* 0xffffa20000007947 */ /* 0x000fea000383ffff */
.L_x_2997:
[----:B------:R-:W-:Y:S01]  /*211c0*/  IMAD.MOV.U32 R33, RZ, RZ, R13 ;  /* 0x000000ffff217224 */ /* 0x000fe200078e000d */
[----:B--2---:R-:W-:Y:S01]  /*211d0*/  MOV R2, 0x1 ;  /* 0x0000000100027802 */ /* 0x004fe20000000f00 */
[----:B------:R-:W-:Y:S01]  /*211e0*/  IMAD.MOV.U32 R32, RZ, RZ, 0x181f ;  /* 0x0000181fff207424 */ /* 0x000fe200078e00ff */
[----:B------:R-:W-:-:S02]  /*211f0*/  MOV R3, 0x21210 ;  /* 0x0002121000037802 */ /* 0x000fc40000000f00 */
[----:B-1-34-:R-:W-:Y:S05]  /*21200*/  CALL.REL.NOINC `($__internal_49_$__cuda_sm70_shflsync_idx_p) ;  /* 0x00000df000007944 */ /* 0x01afea0003c00000 */
        /* <DEDUP_REMOVED lines=8> */
.L_x_3000:
[----:B------:R-:W-:Y:S01]  /*21290*/  IMAD.MOV.U32 R33, RZ, RZ, R13 ;  /* 0x000000ffff217224 */ /* 0x000fe200078e000d */
[----:B--2---:R-:W-:Y:S01]  /*212a0*/  MOV R2, 0x2 ;  /* 0x0000000200027802 */ /* 0x004fe20000000f00 */
[----:B------:R-:W-:Y:S01]  /*212b0*/  IMAD.MOV.U32 R32, RZ, RZ, 0x181f ;  /* 0x0000181fff207424 */ /* 0x000fe200078e00ff */
[----:B------:R-:W-:Y:S02]  /*212c0*/  MOV R3, 0x212e0 ;  /* 0x000212e000037802 */ /* 0x000fe40000000f00 */
[----:B-1-34-:R-:W-:Y:S05]  /*212d0*/  CALL.REL.NOINC `($__internal_49_$__cuda_sm70_shflsync_idx_p) ;  /* 0x00000d2000007944 */ /* 0x01afea0003c00000 */
[----:B------:R-:W-:Y:S01]  /*212e0*/  MOV R5, R34 ;  /* 0x0000002200057202 */ /* 0x000fe20000000f00 */
[----:B------:R-:W-:Y:S05]  /*212f0*/  BRA `(.L_x_3084) ;  /* 0xffffa32000007947 */ /* 0x000fea000383ffff */
.L_x_3001:
[----:B------:R-:W-:Y:S01]  /*21300*/  IMAD.MOV.U32 R33, RZ, RZ, R14 ;  /* 0x000000ffff217224 */ /* 0x000fe200078e000e */
[----:B--2---:R-:W-:Y:S01]  /*21310*/  MOV R2, 0x2 ;  /* 0x0000000200027802 */ /* 0x004fe20000000f00 */
[----:B------:R-:W-:Y:S01]  /*21320*/  IMAD.MOV.U32 R32, RZ, RZ, 0x181f ;  /* 0x0000181fff207424 */ /* 0x000fe200078e00ff */
[----:B------:R-:W-:Y:S02]  /*21330*/  MOV R3, 0x21350 ;  /* 0x0002135000037802 */ /* 0x000fe40000000f00 */
[----:B-1-34-:R-:W-:Y:S05]  /*21340*/  CALL.REL.NOINC `($__internal_49_$__cuda_sm70_shflsync_idx_p) ;  /* 0x00000cb000007944 */ /* 0x01afea0003c00000 */
[----:B------:R-:W-:Y:S01]  /*21350*/  MOV R0, R34 ;  /* 0x0000002200007202 */ /* 0x000fe20000000f00 */
[----:B------:R-:W-:Y:S05]  /*21360*/  BRA `(.L_x_3085) ;  /* 0xffffa2d000007947 */ /* 0x000fea000383ffff */
.L_x_3004:
[----:B------:R-:W-:Y:S01]  /*21370*/  IMAD.MOV.U32 R33, RZ, RZ, R13 ;  /* 0x000000ffff217224 */ /* 0x000fe200078e000d */
[----:B---3--:R-:W-:Y:S01]  /*21380*/  MOV R2, 0x3 ;  /* 0x0000000300027802 */ /* 0x008fe20000000f00 */
        /* <DEDUP_REMOVED lines=11> */
.L_x_3006:
[----:B------:R-:W-:Y:S01]  /*21440*/  IMAD.MOV.U32 R33, RZ, RZ, R5 ;  /* 0x000000ffff217224 */ /* 0x000fe200078e0005 */
[----:B------:R-:W-:Y:S01]  /*21450*/  MOV R2, RZ ;  /* 0x000000ff00027202 */ /* 0x000fe20000000f00 */
[----:B------:R-:W-:Y:S01]  /*21460*/  IMAD.MOV.U32 R32, RZ, RZ, 0x1c1f ;  /* 0x00001c1fff207424 */ /* 0x000fe200078e00ff */
[----:B------:R-:W-:Y:S02]  /*21470*/  MOV R3, 0x21490 ;  /* 0x0002149000037802 */ /* 0x000fe40000000f00 */
[----:B--2---:R-:W-:Y:S05]  /*21480*/  CALL.REL.NOINC `($__internal_49_$__cuda_sm70_shflsync_idx_p) ;  /* 0x00000b7000007944 */ /* 0x004fea0003c00000 */
[----:B------:R-:W-:Y:S01]  /*21490*/  MOV R4, R34 ;  /* 0x0000002200047202 */ /* 0x000fe20000000f00 */
[----:B------:R-:W-:Y:S05]  /*214a0*/  BRA `(.L_x_3087) ;  /* 0xffffa60000007947 */ /* 0x000fea000383ffff */
.L_x_3007:
[----:B------:R-:W-:Y:S01]  /*214b0*/  IMAD.MOV.U32 R33, RZ, RZ, R14 ;  /* 0x000000ffff217224 */ /* 0x000fe200078e000e */
[----:B------:R-:W-:Y:S01]  /*214c0*/  MOV R2, RZ ;  /* 0x000000ff00027202 */ /* 0x000fe20000000f00 */
[----:B------:R-:W-:Y:S01]  /*214d0*/  IMAD.MOV.U32 R32, RZ, RZ, 0x1c1f ;  /* 0x00001c1fff207424 */ /* 0x000fe200078e00ff */
[----:B------:R-:W-:Y:S02]  /*214e0*/  MOV R3, 0x21500 ;  /* 0x0002150000037802 */ /* 0x000fe40000000f00 */
[----:B-123--:R-:W-:Y:S05]  /*214f0*/  CALL.REL.NOINC `($__internal_49_$__cuda_sm70_shflsync_idx_p) ;  /* 0x00000b0000007944 */ /* 0x00efea0003c00000 */
[----:B------:R-:W-:Y:S01]  /*21500*/  MOV R0, R34 ;  /* 0x0000002200007202 */ /* 0x000fe20000000f00 */
[----:B------:R-:W-:Y:S05]  /*21510*/  BRA `(.L_x_3088) ;  /* 0xffffa5b000007947 */ /* 0x000fea000383ffff */
.L_x_3010:
        /* <DEDUP_REMOVED lines=13> */
.L_x_3014:
[----:B------:R-:W-:Y:S01]  /*215f0*/  IMAD.MOV.U32 R33, RZ, RZ, R5 ;  /* 0x000000ffff217224 */ /* 0x000fe200078e0005 */
[----:B------:R-:W-:Y:S01]  /*21600*/  MOV R2, RZ ;  /* 0x000000ff00027202 */ /* 0x000fe20000000f00 */
[----:B------:R-:W-:Y:S01]  /*21610*/  IMAD.MOV.U32 R32, RZ, RZ, 0x181f ;  /* 0x0000181fff207424 */ /* 0x000fe200078e00ff */
[----:B------:R-:W-:Y:S02]  /*21620*/  MOV R3, 0x21640 ;  /* 0x0002164000037802 */ /* 0x000fe40000000f00 */
[----:B------:R-:W-:Y:S05]  /*21630*/  CALL.REL.NOINC `($__internal_49_$__cuda_sm70_shflsync_idx_p) ;  /* 0x000009c000007944 */ /* 0x000fea0003c00000 */
[----:B------:R-:W-:Y:S01]  /*21640*/  MOV R4, R34 ;  /* 0x0000002200047202 */ /* 0x000fe20000000f00 */
[----:B------:R-:W-:Y:S05]  /*21650*/  BRA `(.L_x_3090) ;  /* 0xffffc20000007947 */ /* 0x000fea000383ffff */
.L_x_3015:
[----:B------:R-:W-:Y:S01]  /*21660*/  IMAD.MOV.U32 R33, RZ, RZ, R14 ;  /* 0x000000ffff217224 */ /* 0x000fe200078e000e */
[----:B------:R-:W-:Y:S01]  /*21670*/  MOV R2, RZ ;  /* 0x000000ff00027202 */ /* 0x000fe20000000f00 */
[----:B------:R-:W-:Y:S01]  /*21680*/  IMAD.MOV.U32 R32, RZ, RZ, 0x181f ;  /* 0x0000181fff207424 */ /* 0x000fe200078e00ff */
[----:B------:R-:W-:Y:S02]  /*21690*/  MOV R3, 0x216b0 ;  /* 0x000216b000037802 */ /* 0x000fe40000000f00 */
[----:B-12---:R-:W-:Y:S05]  /*216a0*/  CALL.REL.NOINC `($__internal_49_$__cuda_sm70_shflsync_idx_p) ;  /* 0x0000095000007944 */ /* 0x006fea0003c00000 */
[----:B------:R-:W-:Y:S01]  /*216b0*/  MOV R0, R34 ;  /* 0x0000002200007202 */ /* 0x000fe20000000f00 */
[----:B------:R-:W-:Y:S05]  /*216c0*/  BRA `(.L_x_3091) ;  /* 0xffffc1b000007947 */ /* 0x000fea000383ffff */
.L_x_3018:
        /* <DEDUP_REMOVED lines=13> */
.L_x_3021:
[----:B------:R-:W-:Y:S01]  /*217a0*/  IMAD.MOV.U32 R33, RZ, RZ, R5 ;  /* 0x000000ffff217224 */ /* 0x000fe200078e0005 */
[----:B-1----:R-:W-:Y:S01]  /*217b0*/  MOV R2, 0x2 ;  /* 0x0000000200027802 */ /* 0x002fe20000000f00 */
[----:B------:R-:W-:Y:S01]  /*217c0*/  IMAD.MOV.U32 R32, RZ, RZ, 0x181f ;  /* 0x0000181fff207424 */ /* 0x000fe200078e00ff */
[----:B------:R-:W-:Y:S02]  /*217d0*/  MOV R3, 0x217f0 ;  /* 0x000217f000037802 */ /* 0x000fe40000000f00 */
[----:B--234-:R-:W-:Y:S05]  /*217e0*/  CALL.REL.NOINC `($__internal_49_$__cuda_sm70_shflsync_idx_p) ;  /* 0x0000081000007944 */ /* 0x01cfea0003c00000 */
[----:B------:R-:W-:Y:S01]  /*217f0*/  MOV R4, R34 ;  /* 0x0000002200047202 */ /* 0x000fe20000000f00 */
[----:B------:R-:W-:Y:S05]  /*21800*/  BRA `(.L_x_3093) ;  /* 0xffffc2e000007947 */ /* 0x000fea000383ffff */
.L_x_3022:
[----:B------:R-:W-:Y:S01]  /*21810*/  IMAD.MOV.U32 R33, RZ, RZ, R14 ;  /* 0x000000ffff217224 */ /* 0x000fe200078e000e */
[----:B------:R-:W-:Y:S01]  /*21820*/  MOV R2, 0x2 ;  /* 0x0000000200027802 */ /* 0x000fe20000000f00 */
[----:B------:R-:W-:Y:S01]  /*21830*/  IMAD.MOV.U32 R32, RZ, RZ, 0x181f ;  /* 0x0000181fff207424 */ /* 0x000fe200078e00ff */
[----:B------:R-:W-:Y:S02]  /*21840*/  MOV R3, 0x21860 ;  /* 0x0002186000037802 */ /* 0x000fe40000000f00 */
[----:B-1234-:R-:W-:Y:S05]  /*21850*/  CALL.REL.NOINC `($__internal_49_$__cuda_sm70_shflsync_idx_p) ;  /* 0x000007a000007944 */ /* 0x01efea0003c00000 */
[----:B------:R-:W-:Y:S01]  /*21860*/  MOV R0, R34 ;  /* 0x0000002200007202 */ /* 0x000fe20000000f00 */
[----:B------:R-:W-:Y:S05]  /*21870*/  BRA `(.L_x_3094) ;  /* 0xffffc29000007947 */ /* 0x000fea000383ffff */
.L_x_3025:
[----:B------:R-:W-:Y:S01]  /*21880*/  IMAD.MOV.U32 R33, RZ, RZ, R5 ;  /* 0x000000ffff217224 */ /* 0x000fe200078e0005 */
[----:B-1----:R-:W-:Y:S01]  /*21890*/  MOV R2, 0x3 ;  /* 0x0000000300027802 */ /* 0x002fe20000000f00 */
[----:B------:R-:W-:Y:S01]  /*218a0*/  IMAD.MOV.U32 R32, RZ, RZ, 0x181f ;  /* 0x0000181fff207424 */ /* 0x000fe200078e00ff */
[----:B------:R-:W-:-:S02]  /*218b0*/  MOV R3, 0x218d0 ;  /* 0x000218d000037802 */ /* 0x000fc40000000f00 */
[----:B--234-:R-:W-:Y:S05]  /*218c0*/  CALL.REL.NOINC `($__internal_49_$__cuda_sm70_shflsync_idx_p) ;  /* 0x0000073000007944 */ /* 0x01cfea0003c00000 */
        /* <DEDUP_REMOVED lines=8> */
.L_x_3027:
[----:B------:R-:W-:Y:S01]  /*21950*/  IMAD.MOV.U32 R33, RZ, RZ, R35 ;  /* 0x000000ffff217224 */ /* 0x000fe200078e0023 */
[----:B------:R-:W-:Y:S01]  /*21960*/  MOV R2, RZ ;  /* 0x000000ff00027202 */ /* 0x000fe20000000f00 */
[----:B------:R-:W-:Y:S01]  /*21970*/  IMAD.MOV.U32 R32, RZ, RZ, 0x1f ;  /* 0x0000001fff207424 */ /* 0x000fe200078e00ff */
[----:B------:R-:W-:Y:S02]  /*21980*/  MOV R3, 0x219a0 ;  /* 0x000219a000037802 */ /* 0x000fe40000000f00 */
[----:B-1----:R-:W-:Y:S05]  /*21990*/  CALL.REL.NOINC `($__internal_49_$__cuda_sm70_shflsync_idx_p) ;  /* 0x0000066000007944 */ /* 0x002fea0003c00000 */
[----:B------:R-:W-:Y:S01]  /*219a0*/  MOV R9, R34 ;  /* 0x0000002200097202 */ /* 0x000fe20000000f00 */
[----:B------:R-:W-:Y:S05]  /*219b0*/  BRA `(.L_x_3096) ;  /* 0xffffc48000007947 */ /* 0x000fea000383ffff */
.L_x_3028:
[----:B------:R-:W-:Y:S01]  /*219c0*/  IMAD.MOV.U32 R33, RZ, RZ, R35 ;  /* 0x000000ffff217224 */ /* 0x000fe200078e0023 */
[----:B------:R-:W-:Y:S01]  /*219d0*/  MOV R2, 0x1 ;  /* 0x0000000100027802 */ /* 0x000fe20000000f00 */
[----:B------:R-:W-:Y:S01]  /*219e0*/  IMAD.MOV.U32 R32, RZ, RZ, 0x1f ;  /* 0x0000001fff207424 */ /* 0x000fe200078e00ff */
[----:B------:R-:W-:Y:S02]  /*219f0*/  MOV R3, 0x21a10 ;  /* 0x00021a1000037802 */ /* 0x000fe40000000f00 */
[----:B-123--:R-:W-:Y:S05]  /*21a00*/  CALL.REL.NOINC `($__internal_49_$__cuda_sm70_shflsync_idx_p) ;  /* 0x000005f000007944 */ /* 0x00efea0003c00000 */
[----:B------:R-:W-:Y:S01]  /*21a10*/  MOV R6, R34 ;  /* 0x0000002200067202 */ /* 0x000fe20000000f00 */
[----:B------:R-:W-:Y:S05]  /*21a20*/  BRA `(.L_x_3097) ;  /* 0xffffc43000007947 */ /* 0x000fea000383ffff */
.L_x_3029:
[----:B------:R-:W-:Y:S02]  /*21a30*/  MOV R3, 0x1 ;  /* 0x0000000100037802 */ /* 0x000fe40000000f00 */
[----:B------:R-:W-:-:S02]  /*21a40*/  MOV R2, 0x21a60 ;  /* 0x00021a6000027802 */ /* 0x000fc40000000f00 */
[----:B-1234-:R-:W-:Y:S05]  /*21a50*/  CALL.REL.NOINC `($__internal_50_$__cuda_sm70_shflsync_up_p) ;  /* 0x0000060000007944 */ /* 0x01efea0003c00000 */
[----:B------:R-:W-:Y:S05]  /*21a60*/  BRA `(.L_x_3098) ;  /* 0xffffc52000007947 */ /* 0x000fea000383ffff */
.L_x_3030:
[----:B------:R-:W-:Y:S02]  /*21a70*/  MOV R3, 0x2 ;  /* 0x0000000200037802 */ /* 0x000fe40000000f00 */
[----:B------:R-:W-:-:S02]  /*21a80*/  MOV R2, 0x21aa0 ;  /* 0x00021aa000027802 */ /* 0x000fc40000000f00 */
[----:B---34-:R-:W-:Y:S05]  /*21a90*/  CALL.REL.NOINC `($__internal_50_$__cuda_sm70_shflsync_up_p) ;  /* 0x000005c000007944 */ /* 0x018fea0003c00000 */
        /* <DEDUP_REMOVED lines=24> */
.L_x_3034:
[----:B------:R-:W-:Y:S02]  /*21c20*/  MOV R3, 0x1 ;  /* 0x0000000100037802 */ /* 0x000fe40000000f00 */
[----:B------:R-:W-:Y:S02]  /*21c30*/  MOV R2, 0x21c50 ;  /* 0x00021c5000027802 */ /* 0x000fe40000000f00 */
[----:B------:R-:W-:Y:S05]  /*21c40*/  CALL.REL.NOINC `($__internal_50_$__cuda_sm70_shflsync_up_p) ;  /* 0x0000041000007944 */ /* 0x000fea0003c00000 */
[----:B------:R-:W-:Y:S01]  /*21c50*/  MOV R2, R4 ;  /* 0x0000000400027202 */ /* 0x000fe20000000f00 */
[----:B------:R-:W-:Y:S05]  /*21c60*/  BRA `(.L_x_3100) ;  /* 0xffffc59000007947 */ /* 0x000fea000383ffff */
.L_x_3035:
        /* <DEDUP_REMOVED lines=27> */
.L_x_3037:
[----:B------:R-:W-:Y:S02]  /*21e20*/  SEL R0, RZ, 0x1, P0 ;  /* 0x00000001ff007807 */ /* 0x000fe40000000000 */
[----:B------:R-:W-:Y:S02]  /*21e30*/  MOV R2, 0x21e50 ;  /* 0x00021e5000027802 */ /* 0x000fe40000000f00 */
[----:B-1----:R-:W-:Y:S05]  /*21e40*/  CALL.REL.NOINC `($__internal_51_$__cuda_sm70_votesync_ballot) ;  /* 0x0000027000007944 */ /* 0x002fea0003c00000 */
[----:B------:R-:W-:Y:S01]  /*21e50*/  MOV R6, R0 ;  /* 0x0000000000067202 */ /* 0x000fe20000000f00 */
[----:B------:R-:W-:Y:S05]  /*21e60*/  BRA `(.L_x_3102) ;  /* 0xffffc52000007947 */ /* 0x000fea000383ffff */
.L_x_3038:
[----:B------:R-:W-:Y:S01]  /*21e70*/  IMAD.MOV.U32 R33, RZ, RZ, R7 ;  /* 0x000000ffff217224 */ /* 0x000fe200078e0007 */
[----:B--2---:R-:W-:Y:S01]  /*21e80*/  MOV R2, R0 ;  /* 0x0000000000027202 */ /* 0x004fe20000000f00 */
[----:B------:R-:W-:Y:S01]  /*21e90*/  IMAD.MOV.U32 R32, RZ, RZ, 0x1f ;  /* 0x0000001fff207424 */ /* 0x000fe200078e00ff */
[----:B------:R-:W-:Y:S02]  /*21ea0*/  MOV R3, 0x21ec0 ;  /* 0x00021ec000037802 */ /* 0x000fe40000000f00 */
[----:B-1----:R-:W-:Y:S05]  /*21eb0*/  CALL.REL.NOINC `($__internal_49_$__cuda_sm70_shflsync_idx_p) ;  /* 0x0000014000007944 */ /* 0x002fea0003c00000 */
[----:B------:R-:W-:Y:S01]  /*21ec0*/  IMAD.MOV.U32 R12, RZ, RZ, R34 ;  /* 0x000000ffff0c7224 */ /* 0x000fe200078e0022 */
[----:B------:R-:W-:Y:S01]  /*21ed0*/  MOV R2, R0 ;  /* 0x0000000000027202 */ /* 0x000fe20000000f00 */
[----:B------:R-:W-:Y:S01]  /*21ee0*/  IMAD.MOV.U32 R33, RZ, RZ, R8 ;  /* 0x000000ffff217224 */ /* 0x000fe200078e0008 */
[----:B------:R-:W-:-:S02]  /*21ef0*/  MOV R32, 0x1f ;  /* 0x0000001f00207802 */ /* 0x000fc40000000f00 */
[----:B------:R-:W-:Y:S02]  /*21f00*/  MOV R3, 0x21f20 ;  /* 0x00021f2000037802 */ /* 0x000fe40000000f00 */
[----:B------:R-:W-:Y:S05]  /*21f10*/  CALL.REL.NOINC `($__internal_49_$__cuda_sm70_shflsync_idx_p) ;  /* 0x000000e000007944 */ /* 0x000fea0003c00000 */
[----:B------:R-:W-:Y:S01]  /*21f20*/  MOV R5, R34 ;  /* 0x0000002200057202 */ /* 0x000fe20000000f00 */
[----:B------:R-:W-:Y:S05]  /*21f30*/  BRA `(.L_x_3103) ;  /* 0xffffc4c000007947 */ /* 0x000fea000383ffff */
.L_x_3041:
[----:B------:R-:W-:Y:S01]  /*21f40*/  IMAD.MOV.U32 R33, RZ, RZ, R4 ;  /* 0x000000ffff217224 */ /* 0x000fe200078e0004 */
[----:B--2---:R-:W-:Y:S01]  /*21f50*/  MOV R2, R0 ;  /* 0x0000000000027202 */ /* 0x004fe20000000f00 */
[----:B------:R-:W-:Y:S01]  /*21f60*/  IMAD.MOV.U32 R32, RZ, RZ, 0x1f ;  /* 0x0000001fff207424 */ /* 0x000fe200078e00ff */
[----:B------:R-:W-:Y:S02]  /*21f70*/  MOV R3, 0x21f90 ;  /* 0x00021f9000037802 */ /* 0x000fe40000000f00 */
[----:B-1--4-:R-:W-:Y:S05]  /*21f80*/  CALL.REL.NOINC `($__internal_49_$__cuda_sm70_shflsync_idx_p) ;  /* 0x0000007000007944 */ /* 0x012fea0003c00000 */
[----:B------:R-:W-:Y:S01]  /*21f90*/  MOV R14, R34 ;  /* 0x00000022000e7202 */ /* 0x000fe20000000f00 */
[----:B------:R-:W-:Y:S05]  /*21fa0*/  BRA `(.L_x_3040) ;  /* 0xffffc4b000007947 */ /* 0x000fea000383ffff */
        .weak           $__internal_48_$__cuda_sm70_shflsync_bfly_p
        .type           $__internal_48_$__cuda_sm70_shflsync_bfly_p,@function
        .size           $__internal_48_$__cuda_sm70_shflsync_bfly_p,($__internal_49_$__cuda_sm70_shflsync_idx_p - $__internal_48_$__cuda_sm70_shflsync_bfly_p)
$__internal_48_$__cuda_sm70_shflsync_bfly_p:
[----:B------:R-:W-:Y:S04]  /*21fb0*/  WARPSYNC R196 ;  /* 0x000000c400007348 */ /* 0x000fe80003800000 */
[----:B------:R1:W2:Y:S02]  /*21fc0*/  SHFL.BFLY PT, R152, R2, R152, R197 ;  /* 0x0c00009802987389 */ /* 0x0002a400000e00c5 */
[----:B-1----:R-:W-:-:S02]  /*21fd0*/  MOV R2, R3 ;  /* 0x0000000300027202 */ /* 0x002fc40000000f00 */
[----:B------:R-:W-:-:S04]  /*21fe0*/  MOV R3, 0x0 ;  /* 0x0000000000037802 */ /* 0x000fc80000000f00 */
[----:B--2---:R-:W-:Y:S05]  /*21ff0*/  RET.REL.NODEC R2 `(_ZN7cutlass13device_kernelIN5flash19enable_sm80_to_sm89INS1_16FlashAttnFwdSm80INS1_25CollectiveMainloopFwdSm80ILi8ELi2ELb0EN4cute5tupleIJNS5_1CILi128EEENS7_ILi64EEENS7_ILi192EEEEEELi192ENS_10bfloat16_tEfNS_4arch4Sm80ELb1ELb0ELb0ELb1ELb1ELb1ELb1ELb1EEENS1_21CollectiveEpilogueFwdINS6_IJS8_SA_S9_EEENS6_IJNS7_ILi1EEESI_SI_EEESC_SE_Li256ELb1ELb1ELb1ELb0EEENS1_36VarlenDynamicPersistentTileSchedulerILi128ELi64ELi256ELi256ELb1ELb1ELb0ELb1ELb1ELb1EEEEEEEEEvNT_6ParamsE) ;  /* 0xfffde00002007950 */ /* 0x004fea0003c3ffff */
        .weak           $__internal_49_$__cuda_sm70_shflsync_idx_p
        .type           $__internal_49_$__cuda_sm70_shflsync_idx_p,@function
        .size           $__internal_49_$__cuda_sm70_shflsync_idx_p,($__internal_50_$__cuda_sm70_shflsync_up_p - $__internal_49_$__cuda_sm70_shflsync_idx_p)
$__internal_49_$__cuda_sm70_shflsync_idx_p:
[----:B------:R-:W-:-:S04]  /*22000*/  MOV R34, 0xffffffff ;  /* 0xffffffff00227802 */ /* 0x000fc80000000f00 */
[----:B------:R-:W-:Y:S04]  /*22010*/  WARPSYNC R34 ;  /* 0x0000002200007348 */ /* 0x000fe80003800000 */
[----:B------:R1:W2:Y:S02]  /*22020*/  SHFL.IDX PT, R34, R33, R2, R32 ;  /* 0x0000000221227389 */ /* 0x0002a400000e0020 */
[----:B-1----:R-:W-:Y:S02]  /*22030*/  MOV R2, R3 ;  /* 0x0000000300027202 */ /* 0x002fe40000000f00 */
[----:B------:R-:W-:-:S04]  /*22040*/  MOV R3, 0x0 ;  /* 0x0000000000037802 */ /* 0x000fc80000000f00 */
[----:B--2---:R-:W-:Y:S05]  /*22050*/  RET.REL.NODEC R2 `(_ZN7cutlass13device_kernelIN5flash19enable_sm80_to_sm89INS1_16FlashAttnFwdSm80INS1_25CollectiveMainloopFwdSm80ILi8ELi2ELb0EN4cute5tupleIJNS5_1CILi128EEENS7_ILi64EEENS7_ILi192EEEEEELi192ENS_10bfloat16_tEfNS_4arch4Sm80ELb1ELb0ELb0ELb1ELb1ELb1ELb1ELb1EEENS1_21CollectiveEpilogueFwdINS6_IJS8_SA_S9_EEENS6_IJNS7_ILi1EEESI_SI_EEESC_SE_Li256ELb1ELb1ELb1ELb0EEENS1_36VarlenDynamicPersistentTileSchedulerILi128ELi64ELi256ELi256ELb1ELb1ELb0ELb1ELb1ELb1EEEEEEEEEvNT_6ParamsE) ;  /* 0xfffddfa002007950 */ /* 0x004fea0003c3ffff */
        .weak           $__internal_50_$__cuda_sm70_shflsync_up_p
        .type           $__internal_50_$__cuda_sm70_shflsync_up_p,@function
        .size           $__internal_50_$__cuda_sm70_shflsync_up_p,($__internal_51_$__cuda_sm70_votesync_ballot - $__internal_50_$__cuda_sm70_shflsync_up_p)
$__internal_50_$__cuda_sm70_shflsync_up_p:
[----:B------:R-:W-:Y:S02]  /*22060*/  MOV R4, RZ ;  /* 0x000000ff00047202 */ /* 0x000fe40000000f00 */
[----:B------:R-:W-:-:S04]  /*22070*/  MOV R12, 0xffffffff ;  /* 0xffffffff000c7802 */ /* 0x000fc80000000f00 */
[----:B------:R-:W-:Y:S04]  /*22080*/  WARPSYNC R12 ;  /* 0x0000000c00007348 */ /* 0x000fe80003800000 */
[----:B------:R1:W2:Y:S02]  /*22090*/  SHFL.UP PT, R4, R0, R3, R4 ;  /* 0x0400000300047389 */ /* 0x0002a400000e0004 */
[----:B-1----:R-:W-:-:S04]  /*220a0*/  MOV R3, 0x0 ;  /* 0x0000000000037802 */ /* 0x002fc80000000f00 */
[----:B--2---:R-:W-:Y:S05]  /*220b0*/  RET.REL.NODEC R2 `(_ZN7cutlass13device_kernelIN5flash19enable_sm80_to_sm89INS1_16FlashAttnFwdSm80INS1_25CollectiveMainloopFwdSm80ILi8ELi2ELb0EN4cute5tupleIJNS5_1CILi128EEENS7_ILi64EEENS7_ILi192EEEEEELi192ENS_10bfloat16_tEfNS_4arch4Sm80ELb1ELb0ELb0ELb1ELb1ELb1ELb1ELb1EEENS1_21CollectiveEpilogueFwdINS6_IJS8_SA_S9_EEENS6_IJNS7_ILi1EEESI_SI_EEESC_SE_Li256ELb1ELb1ELb1ELb0EEENS1_36VarlenDynamicPersistentTileSchedulerILi128ELi64ELi256ELi256ELb1ELb1ELb0ELb1ELb1ELb1EEEEEEEEEvNT_6ParamsE) ;  /* 0xfffddf4002007950 */ /* 0x004fea0003c3ffff */
        .weak           $__internal_51_$__cuda_sm70_votesync_ballot
        .type           $__internal_51_$__cuda_sm70_votesync_ballot,@function
        .size           $__internal_51_$__cuda_sm70_votesync_ballot,(.L_x_3172 - $__internal_51_$__cuda_sm70_votesync_ballot)
$__internal_51_$__cuda_sm70_votesync_ballot:
[----:B------:R-:W-:Y:S01]  /*220c0*/  ISETP.NE.U32.AND P0, PT, R0, 0x1, PT ;  /* 0x000000010000780c */ /* 0x000fe20003f05070 */
[----:B------:R-:W-:-:S04]  /*220d0*/  IMAD.MOV.U32 R3, RZ, RZ, -0x1 ;  /* 0xffffffffff037424 */ /* 0x000fc800078e00ff */
[----:B------:R-:W-:Y:S08]  /*220e0*/  WARPSYNC R3 ;  /* 0x0000000300007348 */ /* 0x000ff00003800000 */
[----:B------:R-:W-:-:S04]  /*220f0*/  VOTE.ANY R0, PT, !P0 ;  /* 0x0000000000007806 */ /* 0x000fc800040e0100 */
[----:B------:R-:W-:Y:S01]  /*22100*/  LOP3.LUT R0, R0, R3, RZ, 0xc0, !PT ;  /* 0x0000000300007212 */ /* 0x000fe200078ec0ff */
[----:B------:R-:W-:-:S04]  /*22110*/  IMAD.MOV.U32 R3, RZ, RZ, 0x0 ;  /* 0x00000000ff037424 */ /* 0x000fc800078e00ff */
[----:B------:R-:W-:Y:S05]  /*22120*/  RET.REL.NODEC R2 `(_ZN7cutlass13device_kernelIN5flash19enable_sm80_to_sm89INS1_16FlashAttnFwdSm80INS1_25CollectiveMainloopFwdSm80ILi8ELi2ELb0EN4cute5tupleIJNS5_1CILi128EEENS7_ILi64EEENS7_ILi192EEEEEELi192ENS_10bfloat16_tEfNS_4arch4Sm80ELb1ELb0ELb0ELb1ELb1ELb1ELb1ELb1EEENS1_21CollectiveEpilogueFwdINS6_IJS8_SA_S9_EEENS6_IJNS7_ILi1EEESI_SI_EEESC_SE_Li256ELb1ELb1ELb1ELb0EEENS1_36VarlenDynamicPersistentTileSchedulerILi128ELi64ELi256ELi256ELb1ELb1ELb0ELb1ELb1ELb1EEEEEEEEEvNT_6ParamsE) ;  /* 0xfffdded002007950 */ /* 0x000fea0003c3ffff */
.L_x_3104:
        /* <DEDUP_REMOVED lines=13> */
.L_x_3172:


//--------------------- .nv.shared._ZN7cutlass13device_kernelIN5flash19enable_sm80_to_sm89INS1_16FlashAttnFwdSm80INS1_25CollectiveMainloopFwdSm80ILi8ELi1ELb0EN4cute5tupleIJNS5_1CILi128EEENS7_ILi64EEENS7_ILi192EEEEEELi192ENS_10bfloat16_tEfNS_4arch4Sm80ELb0ELb0ELb0ELb0ELb1ELb0ELb1ELb1EEENS1_21CollectiveEpilogueFwdINS6_IJS8_SA_S9_EEENS6_IJNS7_ILi1EEESI_SI_EEESC_SE_Li256ELb0ELb1ELb1ELb0EEENS1_19SingleTileSchedulerILb0ELb1ELb1ELi128EEEEEEEEEvNT_6ParamsE --------------------------
	.section	.nv.shared._ZN7cutlass13device_kernelIN5flash19enable_sm80_to_sm89INS1_16FlashAttnFwdSm80INS1_25CollectiveMainloopFwdSm80ILi8ELi1ELb0EN4cute5tupleIJNS5_1CILi128EEENS7_ILi64EEENS7_ILi192EEEEEELi192ENS_10bfloat16_tEfNS_4arch4Sm80ELb0ELb0ELb0ELb0ELb1ELb0ELb1ELb1EEENS1_21CollectiveEpilogueFwdINS6_IJS8_SA_S9_EEENS6_IJNS7_ILi1EEESI_SI_EEESC_SE_Li256ELb0ELb1ELb1ELb0EEENS1_19SingleTileSchedulerILb0ELb1ELb1ELi128EEEEEEEEEvNT_6ParamsE,"aw",@nobits
	.sectionflags	@""
	.align	16


//--------------------- .nv.global                --------------------------
	.section	.nv.global,"aw",@nobits
.nv.global:
	.type		_ZN78_INTERNAL_7009d4ec_42_flash_fwd_hdim192_bf16_paged_split_sm80_cu_a7f3af4d_39574cute1_E,@object
	.size		_ZN78_INTERNAL_7009d4ec_42_flash_fwd_hdim192_bf16_paged_split_sm80_cu_a7f3af4d_39574cute1_E,(_ZN78_INTERNAL_7009d4ec_42_flash_fwd_hdim192_bf16_paged_split_sm80_cu_a7f3af4d_39574cuda3std3__45__cpo6cbeginE - _ZN78_INTERNAL_7009d4ec_42_flash_fwd_hdim192_bf16_paged_split_sm80_cu_a7f3af4d_39574cute1_E)
_ZN78_INTERNAL_7009d4ec_42_flash_fwd_hdim192_bf16_paged_split_sm80_cu_a7f3af4d_39574cute1_E:
	.zero		1
	.type		_ZN78_INTERNAL_7009d4ec_42_flash_fwd_hdim192_bf16_paged_split_sm80_cu_a7f3af4d_39574cuda3std3__45__cpo6cbeginE,@object
	.size		_ZN78_INTERNAL_7009d4ec_42_flash_fwd_hdim192_bf16_paged_split_sm80_cu_a7f3af4d_39574cuda3std3__45__cpo6cbeginE,(_ZN78_INTERNAL_7009d4ec_42_flash_fwd_hdim192_bf16_paged_split_sm80_cu_a7f3af4d_39574cuda3std3__48in_placeE - _ZN78_INTERNAL_7009d4ec_42_flash_fwd_hdim192_bf16_paged_split_sm80_cu_a7f3af4d_39574cuda3std3__45__cpo6cbeginE)
_ZN78_INTERNAL_7009d4ec_42_flash_fwd_hdim192_bf16_paged_split_sm80_cu_a7f3af4d_39574cuda3std3__45__cpo6cbeginE:
	.zero		1
	.type		_ZN78_INTERNAL_7009d4ec_42_flash_fwd_hdim192_bf16_paged_split_sm80_cu_a7f3af4d_39574cuda3std3__48in_placeE,@object
	.size		_ZN78_INTERNAL_7009d4ec_42_flash_fwd_hdim192_bf16_paged_split_sm80_cu_a7f3af4d_39574cuda3std3__48in_placeE,(_ZN78_INTERNAL_7009d4ec_42_flash_fwd_hdim192_bf16_paged_split_sm80_cu_a7f3af4d_39574cuda3std6ranges3__45__cpo9iter_moveE - _ZN78_INTERNAL_7009d4ec_42_flash_fwd_hdim192_bf16_paged_split_sm80_cu_a7f3af4d_39574cuda3std3__48in_placeE)
_ZN78_INTERNAL_7009d4ec_42_flash_fwd_hdim192_bf16_paged_split_sm80_cu_a7f3af4d_39574cuda3std3__48in_placeE:
	.zero		1
	.type		_ZN78_INTERNAL_7009d4ec_42_flash_fwd_hdim192_bf16_paged_split_sm80_cu_a7f3af4d_39574cuda3std6ranges3__45__cpo9iter_moveE,@object
	.size		_ZN78_INTERNAL_7009d4ec_42_flash_fwd_hdim192_bf16_paged_split_sm80_cu_a7f3af4d_39574cuda3std6ranges3__45__cpo9iter_moveE,(_ZN78_INTERNAL_7009d4ec_42_flash_fwd_hdim192_bf16_paged_split_sm80_cu_a7f3af4d_39574cuda3std3__45__cpo5beginE - _ZN78_INTERNAL_7009d4ec_42_flash_fwd_hdim192_bf16_paged_split_sm80_cu_a7f3af4d_39574cuda3std6ranges3__45__cpo9iter_moveE)
_ZN78_INTERNAL_7009d4ec_42_flash_fwd_hdim192_bf16_paged_split_sm80_cu_a7f3af4d_39574cuda3std6ranges3__45__cpo9iter_moveE:
	.zero		1
	.type		_ZN78_INTERNAL_7009d4ec_42_flash_fwd_hdim192_bf16_paged_split_sm80_cu_a7f3af4d_39574cuda3std3__45__cpo5beginE,@object
	.size		_ZN78_INTERNAL_7009d4ec_42_flash_fwd_hdim192_bf16_paged_split_sm80_cu_a7f3af4d_39574cuda3std3__45__cpo5beginE,(_ZN78_INTERNAL_7009d4ec_42_flash_fwd_hdim192_bf16_paged_split_sm80_cu_a7f3af4d_39574cuda3std3__480_GLOBAL__N__7009d4ec_42_flash_fwd_hdim192_bf16_paged_split_sm80_cu_a7f3af4d_39576ignoreE - _ZN78_INTERNAL_7009d4ec_42_flash_fwd_hdim192_bf16_paged_split_sm80_cu_a7f3af4d_39574cuda3std3__45__cpo5beginE)
_ZN78_INTERNAL_7009d4ec_42_flash_fwd_hdim192_bf16_paged_split_sm80_cu_a7f3af4d_39574cuda3std3__45__cpo5beginE:
	.zero		1
	.type		_ZN78_INTERNAL_7009d4ec_42_flash_fwd_hdim192_bf16_paged_split_sm80_cu_a7f3af4d_39574cuda3std3__480_GLOBAL__N__7009d4ec_42_flash_fwd_hdim192_bf16_paged_split_sm80_cu_a7f3af4d_39576ignoreE,@object
	.size		_ZN78_INTERNAL_7009d4ec_42_flash_fwd_hdim192_bf16_paged_split_sm80_cu_a7f3af4d_39574cuda3std3__480_GLOBAL__N__7009d4ec_42_flash_fwd_hdim192_bf16_paged_split_sm80_cu_a7f3af4d_39576ignoreE,(_ZN78_INTERNAL_7009d4ec_42_flash_fwd_hdim192_bf16_paged_split_sm80_cu_a7f3af4d_39574cute7productE - _ZN78_INTERNAL_7009d4ec_42_flash_fwd_hdim192_bf16_paged_split_sm80_cu_a7f3af4d_39574cuda3std3__480_GLOBAL__N__7009d4ec_42_flash_fwd_hdim192_bf16_paged_split_sm80_cu_a7f3af4d_39576ignoreE)
_ZN78_INTERNAL_7009d4ec_42_flash_fwd_hdim192_bf16_paged_split_sm80_cu_a7f3af4d_39574cuda3std3__480_GLOBAL__N__7009d4ec_42_flash_fwd_hdim192_bf16_paged_split_sm80_cu_a7f3af4d_39576ignoreE:
	.zero		1
	.type		_ZN78_INTERNAL_7009d4ec_42_flash_fwd_hdim192_bf16_paged_split_sm80_cu_a7f3af4d_39574cute7productE,@object
	.size		_ZN78_INTERNAL_7009d4ec_42_flash_fwd_hdim192_bf16_paged_split_sm80_cu_a7f3af4d_39574cute7productE,(_ZN78_INTERNAL_7009d4ec_42_flash_fwd_hdim192_bf16_paged_split_sm80_cu_a7f3af4d_39574cuda3std3__45__cpo3endE - _ZN78_INTERNAL_7009d4ec_42_flash_fwd_hdim192_bf16_paged_split_sm80_cu_a7f3af4d_39574cute7productE)
_ZN78_INTERNAL_7009d4ec_42_flash_fwd_hdim192_bf16_paged_split_sm80_cu_a7f3af4d_39574cute7productE:
	.zero		1
	.type		_ZN78_INTERNAL_7009d4ec_42_flash_fwd_hdim192_bf16_paged_split_sm80_cu_a7f3af4d_39574cuda3std3__45__cpo3endE,@object
	.size		_ZN78_INTERNAL_7009d4ec_42_flash_fwd_hdim192_bf16_paged_split_sm80_cu_a7f3af4d_39574cuda3std3__45__cpo3endE,(_ZN78_INTERNAL_7009d4ec_42_flash_fwd_hdim192_bf16_paged_split_sm80_cu_a7f3af4d_39574cuda3std3__419piecewise_constructE - _ZN78_INTERNAL_7009d4ec_42_flash_fwd_hdim192_bf16_paged_split_sm80_cu_a7f3af4d_39574cuda3std3__45__cpo3endE)
_ZN78_INTERNAL_7009d4ec_42_flash_fwd_hdim192_bf16_paged_split_sm80_cu_a7f3af4d_39574cuda3std3__45__cpo3endE:
	.zero		1
	.type		_ZN78_INTERNAL_7009d4ec_42_flash_fwd_hdim192_bf16_paged_split_sm80_cu_a7f3af4d_39574cuda3std3__419piecewise_constructE,@object
	.size		_ZN78_INTERNAL_7009d4ec_42_flash_fwd_hdim192_bf16_paged_split_sm80_cu_a7f3af4d_39574cuda3std3__419piecewise_constructE,(_ZN78_INTERNAL_7009d4ec_42_flash_fwd_hdim192_bf16_paged_split_sm80_cu_a7f3af4d_39574cuda3std3__45__cpo4cendE - _ZN78_INTERNAL_7009d4ec_42_flash_fwd_hdim192_bf16_paged_split_sm80_cu_a7f3af4d_39574cuda3std3__419piecewise_constructE)
_ZN78_INTERNAL_7009d4ec_42_flash_fwd_hdim192_bf16_paged_split_sm80_cu_a7f3af4d_39574cuda3std3__419piecewise_constructE:
	.zero		1
	.type		_ZN78_INTERNAL_7009d4ec_42_flash_fwd_hdim192_bf16_paged_split_sm80_cu_a7f3af4d_39574cuda3std3__45__cpo4cendE,@object
	.size		_ZN78_INTERNAL_7009d4ec_42_flash_fwd_hdim192_bf16_paged_split_sm80_cu_a7f3af4d_39574cuda3std3__45__cpo4cendE,(_ZN78_INTERNAL_7009d4ec_42_flash_fwd_hdim192_bf16_paged_split_sm80_cu_a7f3af4d_39574cuda3std6ranges3__45__cpo4swapE - _ZN78_INTERNAL_7009d4ec_42_flash_fwd_hdim192_bf16_paged_split_sm80_cu_a7f3af4d_39574cuda3std3__45__cpo4cendE)
_ZN78_INTERNAL_7009d4ec_42_flash_fwd_hdim192_bf16_paged_split_sm80_cu_a7f3af4d_39574cuda3std3__45__cpo4cendE:
	.zero		1
	.type		_ZN78_INTERNAL_7009d4ec_42_flash_fwd_hdim192_bf16_paged_split_sm80_cu_a7f3af4d_39574cuda3std6ranges3__45__cpo4swapE,@object
	.size		_ZN78_INTERNAL_7009d4ec_42_flash_fwd_hdim192_bf16_paged_split_sm80_cu_a7f3af4d_39574cuda3std6ranges3__45__cpo4swapE,(.L_7 - _ZN78_INTERNAL_7009d4ec_42_flash_fwd_hdim192_bf16_paged_split_sm80_cu_a7f3af4d_39574cuda3std6ranges3__45__cpo4swapE)
_ZN78_INTERNAL_7009d4ec_42_flash_fwd_hdim192_bf16_paged_split_sm80_cu_a7f3af4d_39574cuda3std6ranges3__45__cpo4swapE:
	.zero		1
.L_7:


//--------------------- .nv.shared._ZN7cutlass13device_kernelIN5flash19enable_sm80_to_sm89INS1_16FlashAttnFwdSm80INS1_25CollectiveMainloopFwdSm80ILi8ELi1ELb0EN4cute5tupleIJNS5_1CILi128EEENS7_ILi64EEENS7_ILi192EEEEEELi192ENS_10bfloat16_tEfNS_4arch4Sm80ELb0ELb0ELb0ELb1ELb1ELb0ELb1ELb1EEENS1_21CollectiveEpilogueFwdINS6_IJS8_SA_S9_EEENS6_IJNS7_ILi1EEESI_SI_EEESC_SE_Li256ELb1ELb1ELb1ELb0EEENS1_36VarlenDynamicPersistentTileSchedulerILi128ELi64ELi256ELi256ELb1ELb1ELb0ELb0ELb1ELb1EEEEEEEEEvNT_6ParamsE --------------------------
	.section	.nv.shared._ZN7cutlass13device_kernelIN5flash19enable_sm80_to_sm89INS1_16FlashAttnFwdSm80INS1_25CollectiveMainloopFwdSm80ILi8ELi1ELb0EN4cute5tupleIJNS5_1CILi128EEENS7_ILi64EEENS7_ILi192EEEEEELi192ENS_10bfloat16_tEfNS_4arch4Sm80ELb0ELb0ELb0ELb1ELb1ELb0ELb1ELb1EEENS1_21CollectiveEpilogueFwdINS6_IJS8_SA_S9_EEENS6_IJNS7_ILi1EEESI_SI_EEESC_SE_Li256ELb1ELb1ELb1ELb0EEENS1_36VarlenDynamicPersistentTileSchedulerILi128ELi64ELi256ELi256ELb1ELb1ELb0ELb0ELb1ELb1EEEEEEEEEvNT_6ParamsE,"aw",@nobits
	.sectionflags	@""
	.align	16


//--------------------- .nv.shared._ZN7cutlass13device_kernelIN5flash19enable_sm80_to_sm89INS1_16FlashAttnFwdSm80INS1_25CollectiveMainloopFwdSm80ILi8ELi1ELb0EN4cute5tupleIJNS5_1CILi128EEENS7_ILi64EEENS7_ILi192EEEEEELi192ENS_10bfloat16_tEfNS_4arch4Sm80ELb0ELb0ELb0ELb1ELb1ELb1ELb1ELb1EEENS1_21CollectiveEpilogueFwdINS6_IJS8_SA_S9_EEENS6_IJNS7_ILi1EEESI_SI_EEESC_SE_Li256ELb1ELb1ELb1ELb0EEENS1_36VarlenDynamicPersistentTileSchedulerILi128ELi64ELi256ELi256ELb1ELb1ELb0ELb0ELb1ELb1EEEEEEEEEvNT_6ParamsE --------------------------
	.section	.nv.shared._ZN7cutlass13device_kernelIN5flash19enable_sm80_to_sm89INS1_16FlashAttnFwdSm80INS1_25CollectiveMainloopFwdSm80ILi8ELi1ELb0EN4cute5tupleIJNS5_1CILi128EEENS7_ILi64EEENS7_ILi192EEEEEELi192ENS_10bfloat16_tEfNS_4arch4Sm80ELb0ELb0ELb0ELb1ELb1ELb1ELb1ELb1EEENS1_21CollectiveEpilogueFwdINS6_IJS8_SA_S9_EEENS6_IJNS7_ILi1EEESI_SI_EEESC_SE_Li256ELb1ELb1ELb1ELb0EEENS1_36VarlenDynamicPersistentTileSchedulerILi128ELi64ELi256ELi256ELb1ELb1ELb0ELb0ELb1ELb1EEEEEEEEEvNT_6ParamsE,"aw",@nobits
	.sectionflags	@""
	.align	16


//--------------------- .nv.shared._ZN7cutlass13device_kernelIN5flash19enable_sm80_to_sm89INS1_16FlashAttnFwdSm80INS1_25CollectiveMainloopFwdSm80ILi8ELi1ELb0EN4cute5tupleIJNS5_1CILi128EEENS7_ILi64EEENS7_ILi192EEEEEELi192ENS_10bfloat16_tEfNS_4arch4Sm80ELb0ELb1ELb0ELb0ELb1ELb0ELb1ELb1EEENS1_21CollectiveEpilogueFwdINS6_IJS8_SA_S9_EEENS6_IJNS7_ILi1EEESI_SI_EEESC_SE_Li256ELb0ELb1ELb1ELb0EEENS1_19SingleTileSchedulerILb0ELb1ELb1ELi128EEEEEEEEEvNT_6ParamsE --------------------------
	.section	.nv.shared._ZN7cutlass13device_kernelIN5flash19enable_sm80_to_sm89INS1_16FlashAttnFwdSm80INS1_25CollectiveMainloopFwdSm80ILi8ELi1ELb0EN4cute5tupleIJNS5_1CILi128EEENS7_ILi64EEENS7_ILi192EEEEEELi192ENS_10bfloat16_tEfNS_4arch4Sm80ELb0ELb1ELb0ELb0ELb1ELb0ELb1ELb1EEENS1_21CollectiveEpilogueFwdINS6_IJS8_SA_S9_EEENS6_IJNS7_ILi1EEESI_SI_EEESC_SE_Li256ELb0ELb1ELb1ELb0EEENS1_19SingleTileSchedulerILb0ELb1ELb1ELi128EEEEEEEEEvNT_6ParamsE,"aw",@nobits
	.sectionflags	@""
	.align	16


//--------------------- .nv.shared._ZN7cutlass13device_kernelIN5flash19enable_sm80_to_sm89INS1_16FlashAttnFwdSm80INS1_25CollectiveMainloopFwdSm80ILi8ELi1ELb0EN4cute5tupleIJNS5_1CILi128EEENS7_ILi64EEENS7_ILi192EEEEEELi192ENS_10bfloat16_tEfNS_4arch4Sm80ELb0ELb1ELb0ELb1ELb1ELb0ELb1ELb1EEENS1_21CollectiveEpilogueFwdINS6_IJS8_SA_S9_EEENS6_IJNS7_ILi1EEESI_SI_EEESC_SE_Li256ELb1ELb1ELb1ELb0EEENS1_36VarlenDynamicPersistentTileSchedulerILi128ELi64ELi256ELi256ELb1ELb1ELb0ELb1ELb0ELb1EEEEEEEEEvNT_6ParamsE --------------------------
	.section	.nv.shared._ZN7cutlass13device_kernelIN5flash19enable_sm80_to_sm89INS1_16FlashAttnFwdSm80INS1_25CollectiveMainloopFwdSm80ILi8ELi1ELb0EN4cute5tupleIJNS5_1CILi128EEENS7_ILi64EEENS7_ILi192EEEEEELi192ENS_10bfloat16_tEfNS_4arch4Sm80ELb0ELb1ELb0ELb1ELb1ELb0ELb1ELb1EEENS1_21CollectiveEpilogueFwdINS6_IJS8_SA_S9_EEENS6_IJNS7_ILi1EEESI_SI_EEESC_SE_Li256ELb1ELb1ELb1ELb0EEENS1_36VarlenDynamicPersistentTileSchedulerILi128ELi64ELi256ELi256ELb1ELb1ELb0ELb1ELb0ELb1EEEEEEEEEvNT_6ParamsE,"aw",@nobits
	.sectionflags	@""
	.align	16


//--------------------- .nv.shared._ZN7cutlass13device_kernelIN5flash19enable_sm80_to_sm89INS1_16FlashAttnFwdSm80INS1_25CollectiveMainloopFwdSm80ILi8ELi1ELb0EN4cute5tupleIJNS5_1CILi128EEENS7_ILi64EEENS7_ILi192EEEEEELi192ENS_10bfloat16_tEfNS_4arch4Sm80ELb0ELb1ELb0ELb1ELb1ELb1ELb1ELb1EEENS1_21CollectiveEpilogueFwdINS6_IJS8_SA_S9_EEENS6_IJNS7_ILi1EEESI_SI_EEESC_SE_Li256ELb1ELb1ELb1ELb0EEENS1_36VarlenDynamicPersistentTileSchedulerILi128ELi64ELi256ELi256ELb1ELb1ELb0ELb1ELb0ELb1EEEEEEEEEvNT_6ParamsE --------------------------
	.section	.nv.shared._ZN7cutlass13device_kernelIN5flash19enable_sm80_to_sm89INS1_16FlashAttnFwdSm80INS1_25CollectiveMainloopFwdSm80ILi8ELi1ELb0EN4cute5tupleIJNS5_1CILi128EEENS7_ILi64EEENS7_ILi192EEEEEELi192ENS_10bfloat16_tEfNS_4arch4Sm80ELb0ELb1ELb0ELb1ELb1ELb1ELb1ELb1EEENS1_21CollectiveEpilogueFwdINS6_IJS8_SA_S9_EEENS6_IJNS7_ILi1EEESI_SI_EEESC_SE_Li256ELb1ELb1ELb1ELb0EEENS1_36VarlenDynamicPersistentTileSchedulerILi128ELi64ELi256ELi256ELb1ELb1ELb0ELb1ELb0ELb1EEEEEEEEEvNT_6ParamsE,"aw",@nobits
	.sectionflags	@""
	.align	16


//--------------------- .nv.shared._ZN7cutlass13device_kernelIN5flash19enable_sm80_to_sm89INS1_16FlashAttnFwdSm80INS1_25CollectiveMainloopFwdSm80ILi8ELi1ELb0EN4cute5tupleIJNS5_1CILi128EEENS7_ILi64EEENS7_ILi192EEEEEELi192ENS_10bfloat16_tEfNS_4arch4Sm80ELb1ELb0ELb0ELb0ELb1ELb0ELb1ELb1EEENS1_21CollectiveEpilogueFwdINS6_IJS8_SA_S9_EEENS6_IJNS7_ILi1EEESI_SI_EEESC_SE_Li256ELb0ELb1ELb1ELb0EEENS1_30DynamicPersistentTileSchedulerILi256ELi256ELb1ELb1ELb0EEEEEEEEEvNT_6ParamsE --------------------------
	.section	.nv.shared._ZN7cutlass13device_kernelIN5flash19enable_sm80_to_sm89INS1_16FlashAttnFwdSm80INS1_25CollectiveMainloopFwdSm80ILi8ELi1ELb0EN4cute5tupleIJNS5_1CILi128EEENS7_ILi64EEENS7_ILi192EEEEEELi192ENS_10bfloat16_tEfNS_4arch4Sm80ELb1ELb0ELb0ELb0ELb1ELb0ELb1ELb1EEENS1_21CollectiveEpilogueFwdINS6_IJS8_SA_S9_EEENS6_IJNS7_ILi1EEESI_SI_EEESC_SE_Li256ELb0ELb1ELb1ELb0EEENS1_30DynamicPersistentTileSchedulerILi256ELi256ELb1ELb1ELb0EEEEEEEEEvNT_6ParamsE,"aw",@nobits
	.sectionflags	@""
	.align	16


//--------------------- .nv.shared._ZN7cutlass13device_kernelIN5flash19enable_sm80_to_sm89INS1_16FlashAttnFwdSm80INS1_25CollectiveMainloopFwdSm80ILi8ELi1ELb0EN4cute5tupleIJNS5_1CILi128EEENS7_ILi64EEENS7_ILi192EEEEEELi192ENS_10bfloat16_tEfNS_4arch4Sm80ELb1ELb0ELb0ELb1ELb1ELb0ELb1ELb1EEENS1_21CollectiveEpilogueFwdINS6_IJS8_SA_S9_EEENS6_IJNS7_ILi1EEESI_SI_EEESC_SE_Li256ELb1ELb1ELb1ELb0EEENS1_36VarlenDynamicPersistentTileSchedulerILi128ELi64ELi256ELi256ELb1ELb1ELb0ELb1ELb1ELb1EEEEEEEEEvNT_6ParamsE --------------------------
	.section	.nv.shared._ZN7cutlass13device_kernelIN5flash19enable_sm80_to_sm89INS1_16FlashAttnFwdSm80INS1_25CollectiveMainloopFwdSm80ILi8ELi1ELb0EN4cute5tupleIJNS5_1CILi128EEENS7_ILi64EEENS7_ILi192EEEEEELi192ENS_10bfloat16_tEfNS_4arch4Sm80ELb1ELb0ELb0ELb1ELb1ELb0ELb1ELb1EEENS1_21CollectiveEpilogueFwdINS6_IJS8_SA_S9_EEENS6_IJNS7_ILi1EEESI_SI_EEESC_SE_Li256ELb1ELb1ELb1ELb0EEENS1_36VarlenDynamicPersistentTileSchedulerILi128ELi64ELi256ELi256ELb1ELb1ELb0ELb1ELb1ELb1EEEEEEEEEvNT_6ParamsE,"aw",@nobits
	.sectionflags	@""
	.align	16


//--------------------- .nv.shared._ZN7cutlass13device_kernelIN5flash19enable_sm80_to_sm89INS1_16FlashAttnFwdSm80INS1_25CollectiveMainloopFwdSm80ILi8ELi1ELb0EN4cute5tupleIJNS5_1CILi128EEENS7_ILi64EEENS7_ILi192EEEEEELi192ENS_10bfloat16_tEfNS_4arch4Sm80ELb1ELb0ELb0ELb1ELb1ELb1ELb1ELb1EEENS1_21CollectiveEpilogueFwdINS6_IJS8_SA_S9_EEENS6_IJNS7_ILi1EEESI_SI_EEESC_SE_Li256ELb1ELb1ELb1ELb0EEENS1_36VarlenDynamicPersistentTileSchedulerILi128ELi64ELi256ELi256ELb1ELb1ELb0ELb1ELb1ELb1EEEEEEEEEvNT_6ParamsE --------------------------
	.section	.nv.shared._ZN7cutlass13device_kernelIN5flash19enable_sm80_to_sm89INS1_16FlashAttnFwdSm80INS1_25CollectiveMainloopFwdSm80ILi8ELi1ELb0EN4cute5tupleIJNS5_1CILi128EEENS7_ILi64EEENS7_ILi192EEEEEELi192ENS_10bfloat16_tEfNS_4arch4Sm80ELb1ELb0ELb0ELb1ELb1ELb1ELb1ELb1EEENS1_21CollectiveEpilogueFwdINS6_IJS8_SA_S9_EEENS6_IJNS7_ILi1EEESI_SI_EEESC_SE_Li256ELb1ELb1ELb1ELb0EEENS1_36VarlenDynamicPersistentTileSchedulerILi128ELi64ELi256ELi256ELb1ELb1ELb0ELb1ELb1ELb1EEEEEEEEEvNT_6ParamsE,"aw",@nobits
	.sectionflags	@""
	.align	16


//--------------------- .nv.shared._ZN7cutlass13device_kernelIN5flash19enable_sm80_to_sm89INS1_16FlashAttnFwdSm80INS1_25CollectiveMainloopFwdSm80ILi8ELi2ELb0EN4cute5tupleIJNS5_1CILi128EEENS7_ILi64EEENS7_ILi192EEEEEELi192ENS_10bfloat16_tEfNS_4arch4Sm80ELb0ELb0ELb0ELb0ELb1ELb0ELb1ELb1EEENS1_21CollectiveEpilogueFwdINS6_IJS8_SA_S9_EEENS6_IJNS7_ILi1EEESI_SI_EEESC_SE_Li256ELb0ELb1ELb1ELb0EEENS1_19SingleTileSchedulerILb0ELb1ELb1ELi128EEEEEEEEEvNT_6ParamsE --------------------------
	.section	.nv.shared._ZN7cutlass13device_kernelIN5flash19enable_sm80_to_sm89INS1_16FlashAttnFwdSm80INS1_25CollectiveMainloopFwdSm80ILi8ELi2ELb0EN4cute5tupleIJNS5_1CILi128EEENS7_ILi64EEENS7_ILi192EEEEEELi192ENS_10bfloat16_tEfNS_4arch4Sm80ELb0ELb0ELb0ELb0ELb1ELb0ELb1ELb1EEENS1_21CollectiveEpilogueFwdINS6_IJS8_SA_S9_EEENS6_IJNS7_ILi1EEESI_SI_EEESC_SE_Li256ELb0ELb1ELb1ELb0EEENS1_19SingleTileSchedulerILb0ELb1ELb1ELi128EEEEEEEEEvNT_6ParamsE,"aw",@nobits
	.sectionflags	@""
	.align	16


//--------------------- .nv.shared._ZN7cutlass13device_kernelIN5flash19enable_sm80_to_sm89INS1_16FlashAttnFwdSm80INS1_25CollectiveMainloopFwdSm80ILi8ELi2ELb0EN4cute5tupleIJNS5_1CILi128EEENS7_ILi64EEENS7_ILi192EEEEEELi192ENS_10bfloat16_tEfNS_4arch4Sm80ELb0ELb0ELb0ELb1ELb1ELb0ELb1ELb1EEENS1_21CollectiveEpilogueFwdINS6_IJS8_SA_S9_EEENS6_IJNS7_ILi1EEESI_SI_EEESC_SE_Li256ELb1ELb1ELb1ELb0EEENS1_36VarlenDynamicPersistentTileSchedulerILi128ELi64ELi256ELi256ELb1ELb1ELb0ELb0ELb1ELb1EEEEEEEEEvNT_6ParamsE --------------------------
	.section	.nv.shared._ZN7cutlass13device_kernelIN5flash19enable_sm80_to_sm89INS1_16FlashAttnFwdSm80INS1_25CollectiveMainloopFwdSm80ILi8ELi2ELb0EN4cute5tupleIJNS5_1CILi128EEENS7_ILi64EEENS7_ILi192EEEEEELi192ENS_10bfloat16_tEfNS_4arch4Sm80ELb0ELb0ELb0ELb1ELb1ELb0ELb1ELb1EEENS1_21CollectiveEpilogueFwdINS6_IJS8_SA_S9_EEENS6_IJNS7_ILi1EEESI_SI_EEESC_SE_Li256ELb1ELb1ELb1ELb0EEENS1_36VarlenDynamicPersistentTileSchedulerILi128ELi64ELi256ELi256ELb1ELb1ELb0ELb0ELb1ELb1EEEEEEEEEvNT_6ParamsE,"aw",@nobits
	.sectionflags	@""
	.align	16


//--------------------- .nv.shared._ZN7cutlass13device_kernelIN5flash19enable_sm80_to_sm89INS1_16FlashAttnFwdSm80INS1_25CollectiveMainloopFwdSm80ILi8ELi2ELb0EN4cute5tupleIJNS5_1CILi128EEENS7_ILi64EEENS7_ILi192EEEEEELi192ENS_10bfloat16_tEfNS_4arch4Sm80ELb0ELb0ELb0ELb1ELb1ELb1ELb1ELb1EEENS1_21CollectiveEpilogueFwdINS6_IJS8_SA_S9_EEENS6_IJNS7_ILi1EEESI_SI_EEESC_SE_Li256ELb1ELb1ELb1ELb0EEENS1_36VarlenDynamicPersistentTileSchedulerILi128ELi64ELi256ELi256ELb1ELb1ELb0ELb0ELb1ELb1EEEEEEEEEvNT_6ParamsE --------------------------
	.section	.nv.shared._ZN7cutlass13device_kernelIN5flash19enable_sm80_to_sm89INS1_16FlashAttnFwdSm80INS1_25CollectiveMainloopFwdSm80ILi8ELi2ELb0EN4cute5tupleIJNS5_1CILi128EEENS7_ILi64EEENS7_ILi192EEEEEELi192ENS_10bfloat16_tEfNS_4arch4Sm80ELb0ELb0ELb0ELb1ELb1ELb1ELb1ELb1EEENS1_21CollectiveEpilogueFwdINS6_IJS8_SA_S9_EEENS6_IJNS7_ILi1EEESI_SI_EEESC_SE_Li256ELb1ELb1ELb1ELb0EEENS1_36VarlenDynamicPersistentTileSchedulerILi128ELi64ELi256ELi256ELb1ELb1ELb0ELb0ELb1ELb1EEEEEEEEEvNT_6ParamsE,"aw",@nobits
	.sectionflags	@""
	.align	16


//--------------------- .nv.shared._ZN7cutlass13device_kernelIN5flash19enable_sm80_to_sm89INS1_16FlashAttnFwdSm80INS1_25CollectiveMainloopFwdSm80ILi8ELi2ELb0EN4cute5tupleIJNS5_1CILi128EEENS7_ILi64EEENS7_ILi192EEEEEELi192ENS_10bfloat16_tEfNS_4arch4Sm80ELb0ELb1ELb0ELb0ELb1ELb0ELb1ELb1EEENS1_21CollectiveEpilogueFwdINS6_IJS8_SA_S9_EEENS6_IJNS7_ILi1EEESI_SI_EEESC_SE_Li256ELb0ELb1ELb1ELb0EEENS1_19SingleTileSchedulerILb0ELb1ELb1ELi128EEEEEEEEEvNT_6ParamsE --------------------------
	.section	.nv.shared._ZN7cutlass13device_kernelIN5flash19enable_sm80_to_sm89INS1_16FlashAttnFwdSm80INS1_25CollectiveMainloopFwdSm80ILi8ELi2ELb0EN4cute5tupleIJNS5_1CILi128EEENS7_ILi64EEENS7_ILi192EEEEEELi192ENS_10bfloat16_tEfNS_4arch4Sm80ELb0ELb1ELb0ELb0ELb1ELb0ELb1ELb1EEENS1_21CollectiveEpilogueFwdINS6_IJS8_SA_S9_EEENS6_IJNS7_ILi1EEESI_SI_EEESC_SE_Li256ELb0ELb1ELb1ELb0EEENS1_19SingleTileSchedulerILb0ELb1ELb1ELi128EEEEEEEEEvNT_6ParamsE,"aw",@nobits
	.sectionflags	@""
	.align	16


//--------------------- .nv.shared._ZN7cutlass13device_kernelIN5flash19enable_sm80_to_sm89INS1_16FlashAttnFwdSm80INS1_25CollectiveMainloopFwdSm80ILi8ELi2ELb0EN4cute5tupleIJNS5_1CILi128EEENS7_ILi64EEENS7_ILi192EEEEEELi192ENS_10bfloat16_tEfNS_4arch4Sm80ELb0ELb1ELb0ELb1ELb1ELb0ELb1ELb1EEENS1_21CollectiveEpilogueFwdINS6_IJS8_SA_S9_EEENS6_IJNS7_ILi1EEESI_SI_EEESC_SE_Li256ELb1ELb1ELb1ELb0EEENS1_36VarlenDynamicPersistentTileSchedulerILi128ELi64ELi256ELi256ELb1ELb1ELb0ELb1ELb0ELb1EEEEEEEEEvNT_6ParamsE --------------------------
	.section	.nv.shared._ZN7cutlass13device_kernelIN5flash19enable_sm80_to_sm89INS1_16FlashAttnFwdSm80INS1_25CollectiveMainloopFwdSm80ILi8ELi2ELb0EN4cute5tupleIJNS5_1CILi128EEENS7_ILi64EEENS7_ILi192EEEEEELi192ENS_10bfloat16_tEfNS_4arch4Sm80ELb0ELb1ELb0ELb1ELb1ELb0ELb1ELb1EEENS1_21CollectiveEpilogueFwdINS6_IJS8_SA_S9_EEENS6_IJNS7_ILi1EEESI_SI_EEESC_SE_Li256ELb1ELb1ELb1ELb0EEENS1_36VarlenDynamicPersistentTileSchedulerILi128ELi64ELi256ELi256ELb1ELb1ELb0ELb1ELb0ELb1EEEEEEEEEvNT_6ParamsE,"aw",@nobits
	.sectionflags	@""
	.align	16


//--------------------- .nv.shared._ZN7cutlass13device_kernelIN5flash19enable_sm80_to_sm89INS1_16FlashAttnFwdSm80INS1_25CollectiveMainloopFwdSm80ILi8ELi2ELb0EN4cute5tupleIJNS5_1CILi128EEENS7_ILi64EEENS7_ILi192EEEEEELi192ENS_10bfloat16_tEfNS_4arch4Sm80ELb0ELb1ELb0ELb1ELb1ELb1ELb1ELb1EEENS1_21CollectiveEpilogueFwdINS6_IJS8_SA_S9_EEENS6_IJNS7_ILi1EEESI_SI_EEESC_SE_Li256ELb1ELb1ELb1ELb0EEENS1_36VarlenDynamicPersistentTileSchedulerILi128ELi64ELi256ELi256ELb1ELb1ELb0ELb1ELb0ELb1EEEEEEEEEvNT_6ParamsE --------------------------
	.section	.nv.shared._ZN7cutlass13device_kernelIN5flash19enable_sm80_to_sm89INS1_16FlashAttnFwdSm80INS1_25CollectiveMainloopFwdSm80ILi8ELi2ELb0EN4cute5tupleIJNS5_1CILi128EEENS7_ILi64EEENS7_ILi192EEEEEELi192ENS_10bfloat16_tEfNS_4arch4Sm80ELb0ELb1ELb0ELb1ELb1ELb1ELb1ELb1EEENS1_21CollectiveEpilogueFwdINS6_IJS8_SA_S9_EEENS6_IJNS7_ILi1EEESI_SI_EEESC_SE_Li256ELb1ELb1ELb1ELb0EEENS1_36VarlenDynamicPersistentTileSchedulerILi128ELi64ELi256ELi256ELb1ELb1ELb0ELb1ELb0ELb1EEEEEEEEEvNT_6ParamsE,"aw",@nobits
	.sectionflags	@""
	.align	16


//--------------------- .nv.shared._ZN7cutlass13device_kernelIN5flash19enable_sm80_to_sm89INS1_16FlashAttnFwdSm80INS1_25CollectiveMainloopFwdSm80ILi8ELi2ELb0EN4cute5tupleIJNS5_1CILi128EEENS7_ILi64EEENS7_ILi192EEEEEELi192ENS_10bfloat16_tEfNS_4arch4Sm80ELb1ELb0ELb0ELb0ELb1ELb0ELb1ELb1EEENS1_21CollectiveEpilogueFwdINS6_IJS8_SA_S9_EEENS6_IJNS7_ILi1EEESI_SI_EEESC_SE_Li256ELb0ELb1ELb1ELb0EEENS1_30DynamicPersistentTileSchedulerILi256ELi256ELb1ELb1ELb0EEEEEEEEEvNT_6ParamsE --------------------------
	.section	.nv.shared._ZN7cutlass13device_kernelIN5flash19enable_sm80_to_sm89INS1_16FlashAttnFwdSm80INS1_25CollectiveMainloopFwdSm80ILi8ELi2ELb0EN4cute5tupleIJNS5_1CILi128EEENS7_ILi64EEENS7_ILi192EEEEEELi192ENS_10bfloat16_tEfNS_4arch4Sm80ELb1ELb0ELb0ELb0ELb1ELb0ELb1ELb1EEENS1_21CollectiveEpilogueFwdINS6_IJS8_SA_S9_EEENS6_IJNS7_ILi1EEESI_SI_EEESC_SE_Li256ELb0ELb1ELb1ELb0EEENS1_30DynamicPersistentTileSchedulerILi256ELi256ELb1ELb1ELb0EEEEEEEEEvNT_6ParamsE,"aw",@nobits
	.sectionflags	@""
	.align	16


//--------------------- .nv.shared._ZN7cutlass13device_kernelIN5flash19enable_sm80_to_sm89INS1_16FlashAttnFwdSm80INS1_25CollectiveMainloopFwdSm80ILi8ELi2ELb0EN4cute5tupleIJNS5_1CILi128EEENS7_ILi64EEENS7_ILi192EEEEEELi192ENS_10bfloat16_tEfNS_4arch4Sm80ELb1ELb0ELb0ELb1ELb1ELb0ELb1ELb1EEENS1_21CollectiveEpilogueFwdINS6_IJS8_SA_S9_EEENS6_IJNS7_ILi1EEESI_SI_EEESC_SE_Li256ELb1ELb1ELb1ELb0EEENS1_36VarlenDynamicPersistentTileSchedulerILi128ELi64ELi256ELi256ELb1ELb1ELb0ELb1ELb1ELb1EEEEEEEEEvNT_6ParamsE --------------------------
	.section	.nv.shared._ZN7cutlass13device_kernelIN5flash19enable_sm80_to_sm89INS1_16FlashAttnFwdSm80INS1_25CollectiveMainloopFwdSm80ILi8ELi2ELb0EN4cute5tupleIJNS5_1CILi128EEENS7_ILi64EEENS7_ILi192EEEEEELi192ENS_10bfloat16_tEfNS_4arch4Sm80ELb1ELb0ELb0ELb1ELb1ELb0ELb1ELb1EEENS1_21CollectiveEpilogueFwdINS6_IJS8_SA_S9_EEENS6_IJNS7_ILi1EEESI_SI_EEESC_SE_Li256ELb1ELb1ELb1ELb0EEENS1_36VarlenDynamicPersistentTileSchedulerILi128ELi64ELi256ELi256ELb1ELb1ELb0ELb1ELb1ELb1EEEEEEEEEvNT_6ParamsE,"aw",@nobits
	.sectionflags	@""
	.align	16


//--------------------- .nv.shared._ZN7cutlass13device_kernelIN5flash19enable_sm80_to_sm89INS1_16FlashAttnFwdSm80INS1_25CollectiveMainloopFwdSm80ILi8ELi2ELb0EN4cute5tupleIJNS5_1CILi128EEENS7_ILi64EEENS7_ILi192EEEEEELi192ENS_10bfloat16_tEfNS_4arch4Sm80ELb1ELb0ELb0ELb1ELb1ELb1ELb1ELb1EEENS1_21CollectiveEpilogueFwdINS6_IJS8_SA_S9_EEENS6_IJNS7_ILi1EEESI_SI_EEESC_SE_Li256ELb1ELb1ELb1ELb0EEENS1_36VarlenDynamicPersistentTileSchedulerILi128ELi64ELi256ELi256ELb1ELb1ELb0ELb1ELb1ELb1EEEEEEEEEvNT_6ParamsE --------------------------
	.section	.nv.shared._ZN7cutlass13device_kernelIN5flash19enable_sm80_to_sm89INS1_16FlashAttnFwdSm80INS1_25CollectiveMainloopFwdSm80ILi8ELi2ELb0EN4cute5tupleIJNS5_1CILi128EEENS7_ILi64EEENS7_ILi192EEEEEELi192ENS_10bfloat16_tEfNS_4arch4Sm80ELb1ELb0ELb0ELb1ELb1ELb1ELb1ELb1EEENS1_21CollectiveEpilogueFwdINS6_IJS8_SA_S9_EEENS6_IJNS7_ILi1EEESI_SI_EEESC_SE_Li256ELb1ELb1ELb1ELb0EEENS1_36VarlenDynamicPersistentTileSchedulerILi128ELi64ELi256ELi256ELb1ELb1ELb0ELb1ELb1ELb1EEEEEEEEEvNT_6ParamsE,"aw",@nobits
	.sectionflags	@""
	.align	16
